	.target	sm_80

	.elftype	@"ET_EXEC"


//--------------------- .note.nv.tkinfo           --------------------------
	.section	.note.nv.tkinfo,"",@"SHT_NOTE"
	.sectionflags	@"SHF_NOTE_NV_TKINFO"
	.tkinfo
        /*0018*/ 	.word	0x00000002
        /*0030*/ 	.string	""
        /*0030*/ 	.string	"ptxas"
        /*0030*/ 	.string	"Cuda compilation tools, release 13.0, V13.0.88"
        /*0030*/ 	.string	"Build cuda_13.0.r13.0/compiler.36424714_0"
        /*0030*/ 	.string	"-arch sm_80 -m 64 "



//--------------------- .note.nv.cuinfo           --------------------------
	.section	.note.nv.cuinfo,"",@"SHT_NOTE"
	.sectionflags	@"SHF_NOTE_NV_CUINFO"
        /*0018*/ 	.short	0x0002
        /*001a*/ 	.short	0x0050
        /*001c*/ 	.short	0x0082
	.zero		2


//--------------------- .nv.info                  --------------------------
	.section	.nv.info,"",@"SHT_CUDA_INFO"
	.align	4


	//----- nvinfo : EIATTR_REGCOUNT
	.align		4
        /*0000*/ 	.byte	0x04, 0x2f
        /*0002*/ 	.short	(.L_12 - .L_11)
	.align		4
.L_11:
        /*0004*/ 	.word	index@(_ZN7cutlass13device_kernelIN5flash19enable_sm80_to_sm89INS1_16FlashAttnFwdSm80INS1_25CollectiveMainloopFwdSm80ILi4ELi1ELb0EN4cute5tupleIJNS5_1CILi128EEENS7_ILi80EEENS7_ILi64EEEEEELi64ENS_10bfloat16_tEfNS_4arch4Sm80ELb1ELb0ELb0ELb1ELb0ELb1ELb1ELb1EEENS1_21CollectiveEpilogueFwdINS6_IJS8_SA_S9_EEENS6_IJNS7_ILi1EEESI_SI_EEESC_SE_Li128ELb1ELb1ELb1ELb0EEENS1_36VarlenDynamicPersistentTileSchedulerILi128ELi80ELi128ELi128ELb1ELb1ELb0ELb1ELb1ELb1EEEEEEEEEvNT_6ParamsE)
        /*0008*/ 	.word	0x000000ff


	//----- nvinfo : EIATTR_FRAME_SIZE
	.align		4
.L_12:
        /*000c*/ 	.byte	0x04, 0x11
        /*000e*/ 	.short	(.L_14 - .L_13)
	.align		4
.L_13:
        /*0010*/ 	.word	index@($__internal_51_$__cuda_sm70_votesync_ballot)
        /*0014*/ 	.word	0x00000000


	//----- nvinfo : EIATTR_FRAME_SIZE
	.align		4
.L_14:
        /*0018*/ 	.byte	0x04, 0x11
        /*001a*/ 	.short	(.L_16 - .L_15)
	.align		4
.L_15:
        /*001c*/ 	.word	index@($__internal_50_$__cuda_sm70_shflsync_up_p)
        /*0020*/ 	.word	0x00000000


	//----- nvinfo : EIATTR_FRAME_SIZE
	.align		4
.L_16:
        /*0024*/ 	.byte	0x04, 0x11
        /*0026*/ 	.short	(.L_18 - .L_17)
	.align		4
.L_17:
        /*0028*/ 	.word	index@($__internal_49_$__cuda_sm70_shflsync_idx_p)
        /*002c*/ 	.word	0x00000000


	//----- nvinfo : EIATTR_FRAME_SIZE
	.align		4
.L_18:
        /*0030*/ 	.byte	0x04, 0x11
        /*0032*/ 	.short	(.L_20 - .L_19)
	.align		4
.L_19:
        /*0034*/ 	.word	index@($__internal_48_$__cuda_sm70_shflsync_bfly_p)
        /*0038*/ 	.word	0x00000000


	//----- nvinfo : EIATTR_FRAME_SIZE
	.align		4
.L_20:
        /*003c*/ 	.byte	0x04, 0x11
        /*003e*/ 	.short	(.L_22 - .L_21)
	.align		4
.L_21:
        /*0040*/ 	.word	index@(_ZN7cutlass13device_kernelIN5flash19enable_sm80_to_sm89INS1_16FlashAttnFwdSm80INS1_25CollectiveMainloopFwdSm80ILi4ELi1ELb0EN4cute5tupleIJNS5_1CILi128EEENS7_ILi80EEENS7_ILi64EEEEEELi64ENS_10bfloat16_tEfNS_4arch4Sm80ELb1ELb0ELb0ELb1ELb0ELb1ELb1ELb1EEENS1_21CollectiveEpilogueFwdINS6_IJS8_SA_S9_EEENS6_IJNS7_ILi1EEESI_SI_EEESC_SE_Li128ELb1ELb1ELb1ELb0EEENS1_36VarlenDynamicPersistentTileSchedulerILi128ELi80ELi128ELi128ELb1ELb1ELb0ELb1ELb1ELb1EEEEEEEEEvNT_6ParamsE)
        /*0044*/ 	.word	0x00000068


	//----- nvinfo : EIATTR_REGCOUNT
	.align		4
.L_22:
        /*0048*/ 	.byte	0x04, 0x2f
        /*004a*/ 	.short	(.L_24 - .L_23)
	.align		4
.L_23:
        /*004c*/ 	.word	index@(_ZN7cutlass13device_kernelIN5flash19enable_sm80_to_sm89INS1_16FlashAttnFwdSm80INS1_25CollectiveMainloopFwdSm80ILi4ELi1ELb0EN4cute5tupleIJNS5_1CILi128EEENS7_ILi80EEENS7_ILi64EEEEEELi64ENS_10bfloat16_tEfNS_4arch4Sm80ELb1ELb0ELb0ELb1ELb0ELb0ELb1ELb1EEENS1_21CollectiveEpilogueFwdINS6_IJS8_SA_S9_EEENS6_IJNS7_ILi1EEESI_SI_EEESC_SE_Li128ELb1ELb1ELb1ELb0EEENS1_36VarlenDynamicPersistentTileSchedulerILi128ELi80ELi128ELi128ELb1ELb1ELb0ELb1ELb1ELb1EEEEEEEEEvNT_6ParamsE)
        /*0050*/ 	.word	0x000000ff


	//----- nvinfo : EIATTR_FRAME_SIZE
	.align		4
.L_24:
        /*0054*/ 	.byte	0x04, 0x11
        /*0056*/ 	.short	(.L_26 - .L_25)
	.align		4
.L_25:
        /*0058*/ 	.word	index@($__internal_47_$__cuda_sm70_votesync_ballot)
        /*005c*/ 	.word	0x00000000


	//----- nvinfo : EIATTR_FRAME_SIZE
	.align		4
.L_26:
        /*0060*/ 	.byte	0x04, 0x11
        /*0062*/ 	.short	(.L_28 - .L_27)
	.align		4
.L_27:
        /*0064*/ 	.word	index@($__internal_46_$__cuda_sm70_shflsync_up_p)
        /*0068*/ 	.word	0x00000000


	//----- nvinfo : EIATTR_FRAME_SIZE
	.align		4
.L_28:
        /*006c*/ 	.byte	0x04, 0x11
        /*006e*/ 	.short	(.L_30 - .L_29)
	.align		4
.L_29:
        /*0070*/ 	.word	index@($__internal_45_$__cuda_sm70_shflsync_idx_p)
        /*0074*/ 	.word	0x00000000


	//----- nvinfo : EIATTR_FRAME_SIZE
	.align		4
.L_30:
        /*0078*/ 	.byte	0x04, 0x11
        /*007a*/ 	.short	(.L_32 - .L_31)
	.align		4
.L_31:
        /*007c*/ 	.word	index@($__internal_44_$__cuda_sm70_shflsync_bfly_p)
        /*0080*/ 	.word	0x00000000


	//----- nvinfo : EIATTR_FRAME_SIZE
	.align		4
.L_32:
        /*0084*/ 	.byte	0x04, 0x11
        /*0086*/ 	.short	(.L_34 - .L_33)
	.align		4
.L_33:
        /*0088*/ 	.word	index@(_ZN7cutlass13device_kernelIN5flash19enable_sm80_to_sm89INS1_16FlashAttnFwdSm80INS1_25CollectiveMainloopFwdSm80ILi4ELi1ELb0EN4cute5tupleIJNS5_1CILi128EEENS7_ILi80EEENS7_ILi64EEEEEELi64ENS_10bfloat16_tEfNS_4arch4Sm80ELb1ELb0ELb0ELb1ELb0ELb0ELb1ELb1EEENS1_21CollectiveEpilogueFwdINS6_IJS8_SA_S9_EEENS6_IJNS7_ILi1EEESI_SI_EEESC_SE_Li128ELb1ELb1ELb1ELb0EEENS1_36VarlenDynamicPersistentTileSchedulerILi128ELi80ELi128ELi128ELb1ELb1ELb0ELb1ELb1ELb1EEEEEEEEEvNT_6ParamsE)
        /*008c*/ 	.word	0x000000a0


	//----- nvinfo : EIATTR_REGCOUNT
	.align		4
.L_34:
        /*0090*/ 	.byte	0x04, 0x2f
        /*0092*/ 	.short	(.L_36 - .L_35)
	.align		4
.L_35:
        /*0094*/ 	.word	index@(_ZN7cutlass13device_kernelIN5flash19enable_sm80_to_sm89INS1_16FlashAttnFwdSm80INS1_25CollectiveMainloopFwdSm80ILi4ELi1ELb0EN4cute5tupleIJNS5_1CILi128EEENS7_ILi112EEENS7_ILi64EEEEEELi64ENS_10bfloat16_tEfNS_4arch4Sm80ELb1ELb0ELb0ELb0ELb0ELb0ELb1ELb1EEENS1_21CollectiveEpilogueFwdINS6_IJS8_SA_S9_EEENS6_IJNS7_ILi1EEESI_SI_EEESC_SE_Li128ELb0ELb1ELb1ELb0EEENS1_30DynamicPersistentTileSchedulerILi128ELi128ELb1ELb1ELb0EEEEEEEEEvNT_6ParamsE)
        /*0098*/ 	.word	0x000000ff


	//----- nvinfo : EIATTR_FRAME_SIZE
	.align		4
.L_36:
        /*009c*/ 	.byte	0x04, 0x11
        /*009e*/ 	.short	(.L_38 - .L_37)
	.align		4
.L_37:
        /*00a0*/ 	.word	index@($__internal_43_$__cuda_sm70_shflsync_idx_p)
        /*00a4*/ 	.word	0x00000000


	//----- nvinfo : EIATTR_FRAME_SIZE
	.align		4
.L_38:
        /*00a8*/ 	.byte	0x04, 0x11
        /*00aa*/ 	.short	(.L_40 - .L_39)
	.align		4
.L_39:
        /*00ac*/ 	.word	index@($__internal_42_$__cuda_sm70_shflsync_bfly_p)
        /*00b0*/ 	.word	0x00000000


	//----- nvinfo : EIATTR_FRAME_SIZE
	.align		4
.L_40:
        /*00b4*/ 	.byte	0x04, 0x11
        /*00b6*/ 	.short	(.L_42 - .L_41)
	.align		4
.L_41:
        /*00b8*/ 	.word	index@(_ZN7cutlass13device_kernelIN5flash19enable_sm80_to_sm89INS1_16FlashAttnFwdSm80INS1_25CollectiveMainloopFwdSm80ILi4ELi1ELb0EN4cute5tupleIJNS5_1CILi128EEENS7_ILi112EEENS7_ILi64EEEEEELi64ENS_10bfloat16_tEfNS_4arch4Sm80ELb1ELb0ELb0ELb0ELb0ELb0ELb1ELb1EEENS1_21CollectiveEpilogueFwdINS6_IJS8_SA_S9_EEENS6_IJNS7_ILi1EEESI_SI_EEESC_SE_Li128ELb0ELb1ELb1ELb0EEENS1_30DynamicPersistentTileSchedulerILi128ELi128ELb1ELb1ELb0EEEEEEEEEvNT_6ParamsE)
        /*00bc*/ 	.word	0x000000d8


	//----- nvinfo : EIATTR_REGCOUNT
	.align		4
.L_42:
        /*00c0*/ 	.byte	0x04, 0x2f
        /*00c2*/ 	.short	(.L_44 - .L_43)
	.align		4
.L_43:
        /*00c4*/ 	.word	index@(_ZN7cutlass13device_kernelIN5flash19enable_sm80_to_sm89INS1_16FlashAttnFwdSm80INS1_25CollectiveMainloopFwdSm80ILi4ELi1ELb0EN4cute5tupleIJNS5_1CILi128EEENS7_ILi80EEENS7_ILi64EEEEEELi64ENS_10bfloat16_tEfNS_4arch4Sm80ELb0ELb1ELb0ELb1ELb0ELb1ELb1ELb1EEENS1_21CollectiveEpilogueFwdINS6_IJS8_SA_S9_EEENS6_IJNS7_ILi1EEESI_SI_EEESC_SE_Li128ELb1ELb1ELb1ELb0EEENS1_36VarlenDynamicPersistentTileSchedulerILi128ELi80ELi128ELi128ELb1ELb1ELb0ELb1ELb0ELb1EEEEEEEEEvNT_6ParamsE)
        /*00c8*/ 	.word	0x000000ff


	//----- nvinfo : EIATTR_FRAME_SIZE
	.align		4
.L_44:
        /*00cc*/ 	.byte	0x04, 0x11
        /*00ce*/ 	.short	(.L_46 - .L_45)
	.align		4
.L_45:
        /*00d0*/ 	.word	index@($__internal_41_$__cuda_sm70_votesync_ballot)
        /*00d4*/ 	.word	0x00000000


	//----- nvinfo : EIATTR_FRAME_SIZE
	.align		4
.L_46:
        /*00d8*/ 	.byte	0x04, 0x11
        /*00da*/ 	.short	(.L_48 - .L_47)
	.align		4
.L_47:
        /*00dc*/ 	.word	index@($__internal_40_$__cuda_sm70_shflsync_up_p)
        /*00e0*/ 	.word	0x00000000


	//----- nvinfo : EIATTR_FRAME_SIZE
	.align		4
.L_48:
        /*00e4*/ 	.byte	0x04, 0x11
        /*00e6*/ 	.short	(.L_50 - .L_49)
	.align		4
.L_49:
        /*00e8*/ 	.word	index@($__internal_39_$__cuda_sm70_shflsync_idx_p)
        /*00ec*/ 	.word	0x00000000


	//----- nvinfo : EIATTR_FRAME_SIZE
	.align		4
.L_50:
        /*00f0*/ 	.byte	0x04, 0x11
        /*00f2*/ 	.short	(.L_52 - .L_51)
	.align		4
.L_51:
        /*00f4*/ 	.word	index@($__internal_38_$__cuda_sm70_shflsync_bfly_p)
        /*00f8*/ 	.word	0x00000000


	//----- nvinfo : EIATTR_FRAME_SIZE
	.align		4
.L_52:
        /*00fc*/ 	.byte	0x04, 0x11
        /*00fe*/ 	.short	(.L_54 - .L_53)
	.align		4
.L_53:
        /*0100*/ 	.word	index@(_ZN7cutlass13device_kernelIN5flash19enable_sm80_to_sm89INS1_16FlashAttnFwdSm80INS1_25CollectiveMainloopFwdSm80ILi4ELi1ELb0EN4cute5tupleIJNS5_1CILi128EEENS7_ILi80EEENS7_ILi64EEEEEELi64ENS_10bfloat16_tEfNS_4arch4Sm80ELb0ELb1ELb0ELb1ELb0ELb1ELb1ELb1EEENS1_21CollectiveEpilogueFwdINS6_IJS8_SA_S9_EEENS6_IJNS7_ILi1EEESI_SI_EEESC_SE_Li128ELb1ELb1ELb1ELb0EEENS1_36VarlenDynamicPersistentTileSchedulerILi128ELi80ELi128ELi128ELb1ELb1ELb0ELb1ELb0ELb1EEEEEEEEEvNT_6ParamsE)
        /*0104*/ 	.word	0x00000068


	//----- nvinfo : EIATTR_REGCOUNT
	.align		4
.L_54:
        /*0108*/ 	.byte	0x04, 0x2f
        /*010a*/ 	.short	(.L_56 - .L_55)
	.align		4
.L_55:
        /*010c*/ 	.word	index@(_ZN7cutlass13device_kernelIN5flash19enable_sm80_to_sm89INS1_16FlashAttnFwdSm80INS1_25CollectiveMainloopFwdSm80ILi4ELi1ELb0EN4cute5tupleIJNS5_1CILi128EEENS7_ILi80EEENS7_ILi64EEEEEELi64ENS_10bfloat16_tEfNS_4arch4Sm80ELb0ELb1ELb0ELb1ELb0ELb0ELb1ELb1EEENS1_21CollectiveEpilogueFwdINS6_IJS8_SA_S9_EEENS6_IJNS7_ILi1EEESI_SI_EEESC_SE_Li128ELb1ELb1ELb1ELb0EEENS1_36VarlenDynamicPersistentTileSchedulerILi128ELi80ELi128ELi128ELb1ELb1ELb0ELb1ELb0ELb1EEEEEEEEEvNT_6ParamsE)
        /*0110*/ 	.word	0x000000ff


	//----- nvinfo : EIATTR_FRAME_SIZE
	.align		4
.L_56:
        /*0114*/ 	.byte	0x04, 0x11
        /*0116*/ 	.short	(.L_58 - .L_57)
	.align		4
.L_57:
        /*0118*/ 	.word	index@($__internal_37_$__cuda_sm70_votesync_ballot)
        /*011c*/ 	.word	0x00000000


	//----- nvinfo : EIATTR_FRAME_SIZE
	.align		4
.L_58:
        /*0120*/ 	.byte	0x04, 0x11
        /*0122*/ 	.short	(.L_60 - .L_59)
	.align		4
.L_59:
        /*0124*/ 	.word	index@($__internal_36_$__cuda_sm70_shflsync_up_p)
        /*0128*/ 	.word	0x00000000


	//----- nvinfo : EIATTR_FRAME_SIZE
	.align		4
.L_60:
        /*012c*/ 	.byte	0x04, 0x11
        /*012e*/ 	.short	(.L_62 - .L_61)
	.align		4
.L_61:
        /*0130*/ 	.word	index@($__internal_35_$__cuda_sm70_shflsync_idx_p)
        /*0134*/ 	.word	0x00000000


	//----- nvinfo : EIATTR_FRAME_SIZE
	.align		4
.L_62:
        /*0138*/ 	.byte	0x04, 0x11
        /*013a*/ 	.short	(.L_64 - .L_63)
	.align		4
.L_63:
        /*013c*/ 	.word	index@($__internal_34_$__cuda_sm70_shflsync_bfly_p)
        /*0140*/ 	.word	0x00000000


	//----- nvinfo : EIATTR_FRAME_SIZE
	.align		4
.L_64:
        /*0144*/ 	.byte	0x04, 0x11
        /*0146*/ 	.short	(.L_66 - .L_65)
	.align		4
.L_65:
        /*0148*/ 	.word	index@(_ZN7cutlass13device_kernelIN5flash19enable_sm80_to_sm89INS1_16FlashAttnFwdSm80INS1_25CollectiveMainloopFwdSm80ILi4ELi1ELb0EN4cute5tupleIJNS5_1CILi128EEENS7_ILi80EEENS7_ILi64EEEEEELi64ENS_10bfloat16_tEfNS_4arch4Sm80ELb0ELb1ELb0ELb1ELb0ELb0ELb1ELb1EEENS1_21CollectiveEpilogueFwdINS6_IJS8_SA_S9_EEENS6_IJNS7_ILi1EEESI_SI_EEESC_SE_Li128ELb1ELb1ELb1ELb0EEENS1_36VarlenDynamicPersistentTileSchedulerILi128ELi80ELi128ELi128ELb1ELb1ELb0ELb1ELb0ELb1EEEEEEEEEvNT_6ParamsE)
        /*014c*/ 	.word	0x00000088


	//----- nvinfo : EIATTR_REGCOUNT
	.align		4
.L_66:
        /*0150*/ 	.byte	0x04, 0x2f
        /*0152*/ 	.short	(.L_68 - .L_67)
	.align		4
.L_67:
        /*0154*/ 	.word	index@(_ZN7cutlass13device_kernelIN5flash19enable_sm80_to_sm89INS1_16FlashAttnFwdSm80INS1_25CollectiveMainloopFwdSm80ILi4ELi1ELb0EN4cute5tupleIJNS5_1CILi128EEENS7_ILi96EEENS7_ILi64EEEEEELi64ENS_10bfloat16_tEfNS_4arch4Sm80ELb0ELb1ELb0ELb0ELb0ELb0ELb1ELb1EEENS1_21CollectiveEpilogueFwdINS6_IJS8_SA_S9_EEENS6_IJNS7_ILi1EEESI_SI_EEESC_SE_Li128ELb0ELb1ELb1ELb0EEENS1_19SingleTileSchedulerILb0ELb1ELb1ELi128EEEEEEEEEvNT_6ParamsE)
        /*0158*/ 	.word	0x000000ff


	//----- nvinfo : EIATTR_FRAME_SIZE
	.align		4
.L_68:
        /*015c*/ 	.byte	0x04, 0x11
        /*015e*/ 	.short	(.L_70 - .L_69)
	.align		4
.L_69:
        /*0160*/ 	.word	index@(_ZN7cutlass13device_kernelIN5flash19enable_sm80_to_sm89INS1_16FlashAttnFwdSm80INS1_25CollectiveMainloopFwdSm80ILi4ELi1ELb0EN4cute5tupleIJNS5_1CILi128EEENS7_ILi96EEENS7_ILi64EEEEEELi64ENS_10bfloat16_tEfNS_4arch4Sm80ELb0ELb1ELb0ELb0ELb0ELb0ELb1ELb1EEENS1_21CollectiveEpilogueFwdINS6_IJS8_SA_S9_EEENS6_IJNS7_ILi1EEESI_SI_EEESC_SE_Li128ELb0ELb1ELb1ELb0EEENS1_19SingleTileSchedulerILb0ELb1ELb1ELi128EEEEEEEEEvNT_6ParamsE)
        /*0164*/ 	.word	0x00000050


	//----- nvinfo : EIATTR_REGCOUNT
	.align		4
.L_70:
        /*0168*/ 	.byte	0x04, 0x2f
        /*016a*/ 	.short	(.L_72 - .L_71)
	.align		4
.L_71:
        /*016c*/ 	.word	index@(_ZN7cutlass13device_kernelIN5flash19enable_sm80_to_sm89INS1_16FlashAttnFwdSm80INS1_25CollectiveMainloopFwdSm80ILi4ELi1ELb0EN4cute5tupleIJNS5_1CILi128EEENS7_ILi80EEENS7_ILi64EEEEEELi64ENS_10bfloat16_tEfNS_4arch4Sm80ELb0ELb0ELb0ELb1ELb0ELb1ELb1ELb1EEENS1_21CollectiveEpilogueFwdINS6_IJS8_SA_S9_EEENS6_IJNS7_ILi1EEESI_SI_EEESC_SE_Li128ELb1ELb1ELb1ELb0EEENS1_36VarlenDynamicPersistentTileSchedulerILi128ELi80ELi128ELi128ELb1ELb1ELb0ELb0ELb1ELb1EEEEEEEEEvNT_6ParamsE)
        /*0170*/ 	.word	0x000000ff


	//----- nvinfo : EIATTR_FRAME_SIZE
	.align		4
.L_72:
        /*0174*/ 	.byte	0x04, 0x11
        /*0176*/ 	.short	(.L_74 - .L_73)
	.align		4
.L_73:
        /*0178*/ 	.word	index@($__internal_33_$__cuda_sm70_votesync_ballot)
        /*017c*/ 	.word	0x00000000


	//----- nvinfo : EIATTR_FRAME_SIZE
	.align		4
.L_74:
        /*0180*/ 	.byte	0x04, 0x11
        /*0182*/ 	.short	(.L_76 - .L_75)
	.align		4
.L_75:
        /*0184*/ 	.word	index@($__internal_32_$__cuda_sm70_shflsync_up_p)
        /*0188*/ 	.word	0x00000000


	//----- nvinfo : EIATTR_FRAME_SIZE
	.align		4
.L_76:
        /*018c*/ 	.byte	0x04, 0x11
        /*018e*/ 	.short	(.L_78 - .L_77)
	.align		4
.L_77:
        /*0190*/ 	.word	index@($__internal_31_$__cuda_sm70_shflsync_idx_p)
        /*0194*/ 	.word	0x00000000


	//----- nvinfo : EIATTR_FRAME_SIZE
	.align		4
.L_78:
        /*0198*/ 	.byte	0x04, 0x11
        /*019a*/ 	.short	(.L_80 - .L_79)
	.align		4
.L_79:
        /*019c*/ 	.word	index@($__internal_30_$__cuda_sm70_shflsync_bfly_p)
        /*01a0*/ 	.word	0x00000000


	//----- nvinfo : EIATTR_FRAME_SIZE
	.align		4
.L_80:
        /*01a4*/ 	.byte	0x04, 0x11
        /*01a6*/ 	.short	(.L_82 - .L_81)
	.align		4
.L_81:
        /*01a8*/ 	.word	index@(_ZN7cutlass13device_kernelIN5flash19enable_sm80_to_sm89INS1_16FlashAttnFwdSm80INS1_25CollectiveMainloopFwdSm80ILi4ELi1ELb0EN4cute5tupleIJNS5_1CILi128EEENS7_ILi80EEENS7_ILi64EEEEEELi64ENS_10bfloat16_tEfNS_4arch4Sm80ELb0ELb0ELb0ELb1ELb0ELb1ELb1ELb1EEENS1_21CollectiveEpilogueFwdINS6_IJS8_SA_S9_EEENS6_IJNS7_ILi1EEESI_SI_EEESC_SE_Li128ELb1ELb1ELb1ELb0EEENS1_36VarlenDynamicPersistentTileSchedulerILi128ELi80ELi128ELi128ELb1ELb1ELb0ELb0ELb1ELb1EEEEEEEEEvNT_6ParamsE)
        /*01ac*/ 	.word	0x00000040


	//----- nvinfo : EIATTR_REGCOUNT
	.align		4
.L_82:
        /*01b0*/ 	.byte	0x04, 0x2f
        /*01b2*/ 	.short	(.L_84 - .L_83)
	.align		4
.L_83:
        /*01b4*/ 	.word	index@(_ZN7cutlass13device_kernelIN5flash19enable_sm80_to_sm89INS1_16FlashAttnFwdSm80INS1_25CollectiveMainloopFwdSm80ILi4ELi1ELb0EN4cute5tupleIJNS5_1CILi128EEENS7_ILi80EEENS7_ILi64EEEEEELi64ENS_10bfloat16_tEfNS_4arch4Sm80ELb0ELb0ELb0ELb1ELb0ELb0ELb1ELb1EEENS1_21CollectiveEpilogueFwdINS6_IJS8_SA_S9_EEENS6_IJNS7_ILi1EEESI_SI_EEESC_SE_Li128ELb1ELb1ELb1ELb0EEENS1_36VarlenDynamicPersistentTileSchedulerILi128ELi80ELi128ELi128ELb1ELb1ELb0ELb0ELb1ELb1EEEEEEEEEvNT_6ParamsE)
        /*01b8*/ 	.word	0x000000ff


	//----- nvinfo : EIATTR_FRAME_SIZE
	.align		4
.L_84:
        /*01bc*/ 	.byte	0x04, 0x11
        /*01be*/ 	.short	(.L_86 - .L_85)
	.align		4
.L_85:
        /*01c0*/ 	.word	index@($__internal_29_$__cuda_sm70_votesync_ballot)
        /*01c4*/ 	.word	0x00000000


	//----- nvinfo : EIATTR_FRAME_SIZE
	.align		4
.L_86:
        /*01c8*/ 	.byte	0x04, 0x11
        /*01ca*/ 	.short	(.L_88 - .L_87)
	.align		4
.L_87:
        /*01cc*/ 	.word	index@($__internal_28_$__cuda_sm70_shflsync_up_p)
        /*01d0*/ 	.word	0x00000000


	//----- nvinfo : EIATTR_FRAME_SIZE
	.align		4
.L_88:
        /*01d4*/ 	.byte	0x04, 0x11
        /*01d6*/ 	.short	(.L_90 - .L_89)
	.align		4
.L_89:
        /*01d8*/ 	.word	index@($__internal_27_$__cuda_sm70_shflsync_idx_p)
        /*01dc*/ 	.word	0x00000000


	//----- nvinfo : EIATTR_FRAME_SIZE
	.align		4
.L_90:
        /*01e0*/ 	.byte	0x04, 0x11
        /*01e2*/ 	.short	(.L_92 - .L_91)
	.align		4
.L_91:
        /*01e4*/ 	.word	index@($__internal_26_$__cuda_sm70_shflsync_bfly_p)
        /*01e8*/ 	.word	0x00000000


	//----- nvinfo : EIATTR_FRAME_SIZE
	.align		4
.L_92:
        /*01ec*/ 	.byte	0x04, 0x11
        /*01ee*/ 	.short	(.L_94 - .L_93)
	.align		4
.L_93:
        /*01f0*/ 	.word	index@(_ZN7cutlass13device_kernelIN5flash19enable_sm80_to_sm89INS1_16FlashAttnFwdSm80INS1_25CollectiveMainloopFwdSm80ILi4ELi1ELb0EN4cute5tupleIJNS5_1CILi128EEENS7_ILi80EEENS7_ILi64EEEEEELi64ENS_10bfloat16_tEfNS_4arch4Sm80ELb0ELb0ELb0ELb1ELb0ELb0ELb1ELb1EEENS1_21CollectiveEpilogueFwdINS6_IJS8_SA_S9_EEENS6_IJNS7_ILi1EEESI_SI_EEESC_SE_Li128ELb1ELb1ELb1ELb0EEENS1_36VarlenDynamicPersistentTileSchedulerILi128ELi80ELi128ELi128ELb1ELb1ELb0ELb0ELb1ELb1EEEEEEEEEvNT_6ParamsE)
        /*01f4*/ 	.word	0x00000058


	//----- nvinfo : EIATTR_REGCOUNT
	.align		4
.L_94:
        /*01f8*/ 	.byte	0x04, 0x2f
        /*01fa*/ 	.short	(.L_96 - .L_95)
	.align		4
.L_95:
        /*01fc*/ 	.word	index@(_ZN7cutlass13device_kernelIN5flash19enable_sm80_to_sm89INS1_16FlashAttnFwdSm80INS1_25CollectiveMainloopFwdSm80ILi4ELi1ELb0EN4cute5tupleIJNS5_1CILi128EEENS7_ILi112EEENS7_ILi64EEEEEELi64ENS_10bfloat16_tEfNS_4arch4Sm80ELb0ELb0ELb0ELb0ELb0ELb0ELb1ELb1EEENS1_21CollectiveEpilogueFwdINS6_IJS8_SA_S9_EEENS6_IJNS7_ILi1EEESI_SI_EEESC_SE_Li128ELb0ELb1ELb1ELb0EEENS1_19SingleTileSchedulerILb0ELb1ELb1ELi128EEEEEEEEEvNT_6ParamsE)
        /*0200*/ 	.word	0x000000ff


	//----- nvinfo : EIATTR_FRAME_SIZE
	.align		4
.L_96:
        /*0204*/ 	.byte	0x04, 0x11
        /*0206*/ 	.short	(.L_98 - .L_97)
	.align		4
.L_97:
        /*0208*/ 	.word	index@(_ZN7cutlass13device_kernelIN5flash19enable_sm80_to_sm89INS1_16FlashAttnFwdSm80INS1_25CollectiveMainloopFwdSm80ILi4ELi1ELb0EN4cute5tupleIJNS5_1CILi128EEENS7_ILi112EEENS7_ILi64EEEEEELi64ENS_10bfloat16_tEfNS_4arch4Sm80ELb0ELb0ELb0ELb0ELb0ELb0ELb1ELb1EEENS1_21CollectiveEpilogueFwdINS6_IJS8_SA_S9_EEENS6_IJNS7_ILi1EEESI_SI_EEESC_SE_Li128ELb0ELb1ELb1ELb0EEENS1_19SingleTileSchedulerILb0ELb1ELb1ELi128EEEEEEEEEvNT_6ParamsE)
        /*020c*/ 	.word	0x00000048


	//----- nvinfo : EIATTR_REGCOUNT
	.align		4
.L_98:
        /*0210*/ 	.byte	0x04, 0x2f
        /*0212*/ 	.short	(.L_100 - .L_99)
	.align		4
.L_99:
        /*0214*/ 	.word	index@(_ZN7cutlass13device_kernelIN5flash19enable_sm80_to_sm89INS1_16FlashAttnFwdSm80INS1_25CollectiveMainloopFwdSm80ILi4ELi1ELb0EN4cute5tupleIJNS5_1CILi128EEENS7_ILi80EEENS7_ILi64EEEEEELi64ENS_10bfloat16_tEfNS_4arch4Sm80ELb1ELb0ELb1ELb1ELb0ELb1ELb1ELb1EEENS1_21CollectiveEpilogueFwdINS6_IJS8_SA_S9_EEENS6_IJNS7_ILi1EEESI_SI_EEESC_SE_Li128ELb1ELb1ELb1ELb0EEENS1_36VarlenDynamicPersistentTileSchedulerILi128ELi80ELi128ELi128ELb1ELb1ELb0ELb1ELb1ELb1EEEEEEEEEvNT_6ParamsE)
        /*0218*/ 	.word	0x000000ff


	//----- nvinfo : EIATTR_FRAME_SIZE
	.align		4
.L_100:
        /*021c*/ 	.byte	0x04, 0x11
        /*021e*/ 	.short	(.L_102 - .L_101)
	.align		4
.L_101:
        /*0220*/ 	.word	index@($__internal_25_$__cuda_sm70_votesync_ballot)
        /*0224*/ 	.word	0x00000000


	//----- nvinfo : EIATTR_FRAME_SIZE
	.align		4
.L_102:
        /*0228*/ 	.byte	0x04, 0x11
        /*022a*/ 	.short	(.L_104 - .L_103)
	.align		4
.L_103:
        /*022c*/ 	.word	index@($__internal_24_$__cuda_sm70_shflsync_up_p)
        /*0230*/ 	.word	0x00000000


	//----- nvinfo : EIATTR_FRAME_SIZE
	.align		4
.L_104:
        /*0234*/ 	.byte	0x04, 0x11
        /*0236*/ 	.short	(.L_106 - .L_105)
	.align		4
.L_105:
        /*0238*/ 	.word	index@($__internal_23_$__cuda_sm70_shflsync_idx_p)
        /*023c*/ 	.word	0x00000000


	//----- nvinfo : EIATTR_FRAME_SIZE
	.align		4
.L_106:
        /*0240*/ 	.byte	0x04, 0x11
        /*0242*/ 	.short	(.L_108 - .L_107)
	.align		4
.L_107:
        /*0244*/ 	.word	index@($__internal_22_$__cuda_sm70_shflsync_bfly_p)
        /*0248*/ 	.word	0x00000000


	//----- nvinfo : EIATTR_FRAME_SIZE
	.align		4
.L_108:
        /*024c*/ 	.byte	0x04, 0x11
        /*024e*/ 	.short	(.L_110 - .L_109)
	.align		4
.L_109:
        /*0250*/ 	.word	index@(_ZN7cutlass13device_kernelIN5flash19enable_sm80_to_sm89INS1_16FlashAttnFwdSm80INS1_25CollectiveMainloopFwdSm80ILi4ELi1ELb0EN4cute5tupleIJNS5_1CILi128EEENS7_ILi80EEENS7_ILi64EEEEEELi64ENS_10bfloat16_tEfNS_4arch4Sm80ELb1ELb0ELb1ELb1ELb0ELb1ELb1ELb1EEENS1_21CollectiveEpilogueFwdINS6_IJS8_SA_S9_EEENS6_IJNS7_ILi1EEESI_SI_EEESC_SE_Li128ELb1ELb1ELb1ELb0EEENS1_36VarlenDynamicPersistentTileSchedulerILi128ELi80ELi128ELi128ELb1ELb1ELb0ELb1ELb1ELb1EEEEEEEEEvNT_6ParamsE)
        /*0254*/ 	.word	0x00000068


	//----- nvinfo : EIATTR_REGCOUNT
	.align		4
.L_110:
        /*0258*/ 	.byte	0x04, 0x2f
        /*025a*/ 	.short	(.L_112 - .L_111)
	.align		4
.L_111:
        /*025c*/ 	.word	index@(_ZN7cutlass13device_kernelIN5flash19enable_sm80_to_sm89INS1_16FlashAttnFwdSm80INS1_25CollectiveMainloopFwdSm80ILi4ELi1ELb0EN4cute5tupleIJNS5_1CILi128EEENS7_ILi80EEENS7_ILi64EEEEEELi64ENS_10bfloat16_tEfNS_4arch4Sm80ELb1ELb0ELb1ELb1ELb0ELb0ELb1ELb1EEENS1_21CollectiveEpilogueFwdINS6_IJS8_SA_S9_EEENS6_IJNS7_ILi1EEESI_SI_EEESC_SE_Li128ELb1ELb1ELb1ELb0EEENS1_36VarlenDynamicPersistentTileSchedulerILi128ELi80ELi128ELi128ELb1ELb1ELb0ELb1ELb1ELb1EEEEEEEEEvNT_6ParamsE)
        /*0260*/ 	.word	0x000000ff


	//----- nvinfo : EIATTR_FRAME_SIZE
	.align		4
.L_112:
        /*0264*/ 	.byte	0x04, 0x11
        /*0266*/ 	.short	(.L_114 - .L_113)
	.align		4
.L_113:
        /*0268*/ 	.word	index@($__internal_21_$__cuda_sm70_votesync_ballot)
        /*026c*/ 	.word	0x00000000


	//----- nvinfo : EIATTR_FRAME_SIZE
	.align		4
.L_114:
        /*0270*/ 	.byte	0x04, 0x11
        /*0272*/ 	.short	(.L_116 - .L_115)
	.align		4
.L_115:
        /*0274*/ 	.word	index@($__internal_20_$__cuda_sm70_shflsync_up_p)
        /*0278*/ 	.word	0x00000000


	//----- nvinfo : EIATTR_FRAME_SIZE
	.align		4
.L_116:
        /*027c*/ 	.byte	0x04, 0x11
        /*027e*/ 	.short	(.L_118 - .L_117)
	.align		4
.L_117:
        /*0280*/ 	.word	index@($__internal_19_$__cuda_sm70_shflsync_idx_p)
        /*0284*/ 	.word	0x00000000


	//----- nvinfo : EIATTR_FRAME_SIZE
	.align		4
.L_118:
        /*0288*/ 	.byte	0x04, 0x11
        /*028a*/ 	.short	(.L_120 - .L_119)
	.align		4
.L_119:
        /*028c*/ 	.word	index@($__internal_18_$__cuda_sm70_shflsync_bfly_p)
        /*0290*/ 	.word	0x00000000


	//----- nvinfo : EIATTR_FRAME_SIZE
	.align		4
.L_120:
        /*0294*/ 	.byte	0x04, 0x11
        /*0296*/ 	.short	(.L_122 - .L_121)
	.align		4
.L_121:
        /*0298*/ 	.word	index@(_ZN7cutlass13device_kernelIN5flash19enable_sm80_to_sm89INS1_16FlashAttnFwdSm80INS1_25CollectiveMainloopFwdSm80ILi4ELi1ELb0EN4cute5tupleIJNS5_1CILi128EEENS7_ILi80EEENS7_ILi64EEEEEELi64ENS_10bfloat16_tEfNS_4arch4Sm80ELb1ELb0ELb1ELb1ELb0ELb0ELb1ELb1EEENS1_21CollectiveEpilogueFwdINS6_IJS8_SA_S9_EEENS6_IJNS7_ILi1EEESI_SI_EEESC_SE_Li128ELb1ELb1ELb1ELb0EEENS1_36VarlenDynamicPersistentTileSchedulerILi128ELi80ELi128ELi128ELb1ELb1ELb0ELb1ELb1ELb1EEEEEEEEEvNT_6ParamsE)
        /*029c*/ 	.word	0x000000a0


	//----- nvinfo : EIATTR_REGCOUNT
	.align		4
.L_122:
        /*02a0*/ 	.byte	0x04, 0x2f
        /*02a2*/ 	.short	(.L_124 - .L_123)
	.align		4
.L_123:
        /*02a4*/ 	.word	index@(_ZN7cutlass13device_kernelIN5flash19enable_sm80_to_sm89INS1_16FlashAttnFwdSm80INS1_25CollectiveMainloopFwdSm80ILi4ELi1ELb0EN4cute5tupleIJNS5_1CILi128EEENS7_ILi112EEENS7_ILi64EEEEEELi64ENS_10bfloat16_tEfNS_4arch4Sm80ELb1ELb0ELb1ELb0ELb0ELb0ELb1ELb1EEENS1_21CollectiveEpilogueFwdINS6_IJS8_SA_S9_EEENS6_IJNS7_ILi1EEESI_SI_EEESC_SE_Li128ELb0ELb1ELb1ELb0EEENS1_30DynamicPersistentTileSchedulerILi128ELi128ELb1ELb1ELb0EEEEEEEEEvNT_6ParamsE)
        /*02a8*/ 	.word	0x000000ff


	//----- nvinfo : EIATTR_FRAME_SIZE
	.align		4
.L_124:
        /*02ac*/ 	.byte	0x04, 0x11
        /*02ae*/ 	.short	(.L_126 - .L_125)
	.align		4
.L_125:
        /*02b0*/ 	.word	index@($__internal_17_$__cuda_sm70_shflsync_idx_p)
        /*02b4*/ 	.word	0x00000000


	//----- nvinfo : EIATTR_FRAME_SIZE
	.align		4
.L_126:
        /*02b8*/ 	.byte	0x04, 0x11
        /*02ba*/ 	.short	(.L_128 - .L_127)
	.align		4
.L_127:
        /*02bc*/ 	.word	index@($__internal_16_$__cuda_sm70_shflsync_bfly_p)
        /*02c0*/ 	.word	0x00000000


	//----- nvinfo : EIATTR_FRAME_SIZE
	.align		4
.L_128:
        /*02c4*/ 	.byte	0x04, 0x11
        /*02c6*/ 	.short	(.L_130 - .L_129)
	.align		4
.L_129:
        /*02c8*/ 	.word	index@(_ZN7cutlass13device_kernelIN5flash19enable_sm80_to_sm89INS1_16FlashAttnFwdSm80INS1_25CollectiveMainloopFwdSm80ILi4ELi1ELb0EN4cute5tupleIJNS5_1CILi128EEENS7_ILi112EEENS7_ILi64EEEEEELi64ENS_10bfloat16_tEfNS_4arch4Sm80ELb1ELb0ELb1ELb0ELb0ELb0ELb1ELb1EEENS1_21CollectiveEpilogueFwdINS6_IJS8_SA_S9_EEENS6_IJNS7_ILi1EEESI_SI_EEESC_SE_Li128ELb0ELb1ELb1ELb0EEENS1_30DynamicPersistentTileSchedulerILi128ELi128ELb1ELb1ELb0EEEEEEEEEvNT_6ParamsE)
        /*02cc*/ 	.word	0x00000098


	//----- nvinfo : EIATTR_REGCOUNT
	.align		4
.L_130:
        /*02d0*/ 	.byte	0x04, 0x2f
        /*02d2*/ 	.short	(.L_132 - .L_131)
	.align		4
.L_131:
        /*02d4*/ 	.word	index@(_ZN7cutlass13device_kernelIN5flash19enable_sm80_to_sm89INS1_16FlashAttnFwdSm80INS1_25CollectiveMainloopFwdSm80ILi4ELi1ELb0EN4cute5tupleIJNS5_1CILi128EEENS7_ILi80EEENS7_ILi64EEEEEELi64ENS_10bfloat16_tEfNS_4arch4Sm80ELb0ELb1ELb1ELb1ELb0ELb1ELb1ELb1EEENS1_21CollectiveEpilogueFwdINS6_IJS8_SA_S9_EEENS6_IJNS7_ILi1EEESI_SI_EEESC_SE_Li128ELb1ELb1ELb1ELb0EEENS1_36VarlenDynamicPersistentTileSchedulerILi128ELi80ELi128ELi128ELb1ELb1ELb0ELb1ELb0ELb1EEEEEEEEEvNT_6ParamsE)
        /*02d8*/ 	.word	0x000000ff


	//----- nvinfo : EIATTR_FRAME_SIZE
	.align		4
.L_132:
        /*02dc*/ 	.byte	0x04, 0x11
        /*02de*/ 	.short	(.L_134 - .L_133)
	.align		4
.L_133:
        /*02e0*/ 	.word	index@($__internal_15_$__cuda_sm70_votesync_ballot)
        /*02e4*/ 	.word	0x00000000


	//----- nvinfo : EIATTR_FRAME_SIZE
	.align		4
.L_134:
        /*02e8*/ 	.byte	0x04, 0x11
        /*02ea*/ 	.short	(.L_136 - .L_135)
	.align		4
.L_135:
        /*02ec*/ 	.word	index@($__internal_14_$__cuda_sm70_shflsync_up_p)
        /*02f0*/ 	.word	0x00000000


	//----- nvinfo : EIATTR_FRAME_SIZE
	.align		4
.L_136:
        /*02f4*/ 	.byte	0x04, 0x11
        /*02f6*/ 	.short	(.L_138 - .L_137)
	.align		4
.L_137:
        /*02f8*/ 	.word	index@($__internal_13_$__cuda_sm70_shflsync_idx_p)
        /*02fc*/ 	.word	0x00000000


	//----- nvinfo : EIATTR_FRAME_SIZE
	.align		4
.L_138:
        /*0300*/ 	.byte	0x04, 0x11
        /*0302*/ 	.short	(.L_140 - .L_139)
	.align		4
.L_139:
        /*0304*/ 	.word	index@($__internal_12_$__cuda_sm70_shflsync_bfly_p)
        /*0308*/ 	.word	0x00000000


	//----- nvinfo : EIATTR_FRAME_SIZE
	.align		4
.L_140:
        /*030c*/ 	.byte	0x04, 0x11
        /*030e*/ 	.short	(.L_142 - .L_141)
	.align		4
.L_141:
        /*0310*/ 	.word	index@(_ZN7cutlass13device_kernelIN5flash19enable_sm80_to_sm89INS1_16FlashAttnFwdSm80INS1_25CollectiveMainloopFwdSm80ILi4ELi1ELb0EN4cute5tupleIJNS5_1CILi128EEENS7_ILi80EEENS7_ILi64EEEEEELi64ENS_10bfloat16_tEfNS_4arch4Sm80ELb0ELb1ELb1ELb1ELb0ELb1ELb1ELb1EEENS1_21CollectiveEpilogueFwdINS6_IJS8_SA_S9_EEENS6_IJNS7_ILi1EEESI_SI_EEESC_SE_Li128ELb1ELb1ELb1ELb0EEENS1_36VarlenDynamicPersistentTileSchedulerILi128ELi80ELi128ELi128ELb1ELb1ELb0ELb1ELb0ELb1EEEEEEEEEvNT_6ParamsE)
        /*0314*/ 	.word	0x00000070


	//----- nvinfo : EIATTR_REGCOUNT
	.align		4
.L_142:
        /*0318*/ 	.byte	0x04, 0x2f
        /*031a*/ 	.short	(.L_144 - .L_143)
	.align		4
.L_143:
        /*031c*/ 	.word	index@(_ZN7cutlass13device_kernelIN5flash19enable_sm80_to_sm89INS1_16FlashAttnFwdSm80INS1_25CollectiveMainloopFwdSm80ILi4ELi1ELb0EN4cute5tupleIJNS5_1CILi128EEENS7_ILi80EEENS7_ILi64EEEEEELi64ENS_10bfloat16_tEfNS_4arch4Sm80ELb0ELb1ELb1ELb1ELb0ELb0ELb1ELb1EEENS1_21CollectiveEpilogueFwdINS6_IJS8_SA_S9_EEENS6_IJNS7_ILi1EEESI_SI_EEESC_SE_Li128ELb1ELb1ELb1ELb0EEENS1_36VarlenDynamicPersistentTileSchedulerILi128ELi80ELi128ELi128ELb1ELb1ELb0ELb1ELb0ELb1EEEEEEEEEvNT_6ParamsE)
        /*0320*/ 	.word	0x000000ff


	//----- nvinfo : EIATTR_FRAME_SIZE
	.align		4
.L_144:
        /*0324*/ 	.byte	0x04, 0x11
        /*0326*/ 	.short	(.L_146 - .L_145)
	.align		4
.L_145:
        /*0328*/ 	.word	index@($__internal_11_$__cuda_sm70_votesync_ballot)
        /*032c*/ 	.word	0x00000000


	//----- nvinfo : EIATTR_FRAME_SIZE
	.align		4
.L_146:
        /*0330*/ 	.byte	0x04, 0x11
        /*0332*/ 	.short	(.L_148 - .L_147)
	.align		4
.L_147:
        /*0334*/ 	.word	index@($__internal_10_$__cuda_sm70_shflsync_up_p)
        /*0338*/ 	.word	0x00000000


	//----- nvinfo : EIATTR_FRAME_SIZE
	.align		4
.L_148:
        /*033c*/ 	.byte	0x04, 0x11
        /*033e*/ 	.short	(.L_150 - .L_149)
	.align		4
.L_149:
        /*0340*/ 	.word	index@($__internal_9_$__cuda_sm70_shflsync_idx_p)
        /*0344*/ 	.word	0x00000000


	//----- nvinfo : EIATTR_FRAME_SIZE
	.align		4
.L_150:
        /*0348*/ 	.byte	0x04, 0x11
        /*034a*/ 	.short	(.L_152 - .L_151)
	.align		4
.L_151:
        /*034c*/ 	.word	index@($__internal_8_$__cuda_sm70_shflsync_bfly_p)
        /*0350*/ 	.word	0x00000000


	//----- nvinfo : EIATTR_FRAME_SIZE
	.align		4
.L_152:
        /*0354*/ 	.byte	0x04, 0x11
        /*0356*/ 	.short	(.L_154 - .L_153)
	.align		4
.L_153:
        /*0358*/ 	.word	index@(_ZN7cutlass13device_kernelIN5flash19enable_sm80_to_sm89INS1_16FlashAttnFwdSm80INS1_25CollectiveMainloopFwdSm80ILi4ELi1ELb0EN4cute5tupleIJNS5_1CILi128EEENS7_ILi80EEENS7_ILi64EEEEEELi64ENS_10bfloat16_tEfNS_4arch4Sm80ELb0ELb1ELb1ELb1ELb0ELb0ELb1ELb1EEENS1_21CollectiveEpilogueFwdINS6_IJS8_SA_S9_EEENS6_IJNS7_ILi1EEESI_SI_EEESC_SE_Li128ELb1ELb1ELb1ELb0EEENS1_36VarlenDynamicPersistentTileSchedulerILi128ELi80ELi128ELi128ELb1ELb1ELb0ELb1ELb0ELb1EEEEEEEEEvNT_6ParamsE)
        /*035c*/ 	.word	0x00000090


	//----- nvinfo : EIATTR_REGCOUNT
	.align		4
.L_154:
        /*0360*/ 	.byte	0x04, 0x2f
        /*0362*/ 	.short	(.L_156 - .L_155)
	.align		4
.L_155:
        /*0364*/ 	.word	index@(_ZN7cutlass13device_kernelIN5flash19enable_sm80_to_sm89INS1_16FlashAttnFwdSm80INS1_25CollectiveMainloopFwdSm80ILi4ELi1ELb0EN4cute5tupleIJNS5_1CILi128EEENS7_ILi96EEENS7_ILi64EEEEEELi64ENS_10bfloat16_tEfNS_4arch4Sm80ELb0ELb1ELb1ELb0ELb0ELb0ELb1ELb1EEENS1_21CollectiveEpilogueFwdINS6_IJS8_SA_S9_EEENS6_IJNS7_ILi1EEESI_SI_EEESC_SE_Li128ELb0ELb1ELb1ELb0EEENS1_19SingleTileSchedulerILb0ELb1ELb1ELi128EEEEEEEEEvNT_6ParamsE)
        /*0368*/ 	.word	0x000000ff


	//----- nvinfo : EIATTR_FRAME_SIZE
	.align		4
.L_156:
        /*036c*/ 	.byte	0x04, 0x11
        /*036e*/ 	.short	(.L_158 - .L_157)
	.align		4
.L_157:
        /*0370*/ 	.word	index@(_ZN7cutlass13device_kernelIN5flash19enable_sm80_to_sm89INS1_16FlashAttnFwdSm80INS1_25CollectiveMainloopFwdSm80ILi4ELi1ELb0EN4cute5tupleIJNS5_1CILi128EEENS7_ILi96EEENS7_ILi64EEEEEELi64ENS_10bfloat16_tEfNS_4arch4Sm80ELb0ELb1ELb1ELb0ELb0ELb0ELb1ELb1EEENS1_21CollectiveEpilogueFwdINS6_IJS8_SA_S9_EEENS6_IJNS7_ILi1EEESI_SI_EEESC_SE_Li128ELb0ELb1ELb1ELb0EEENS1_19SingleTileSchedulerILb0ELb1ELb1ELi128EEEEEEEEEvNT_6ParamsE)
        /*0374*/ 	.word	0x00000078


	//----- nvinfo : EIATTR_REGCOUNT
	.align		4
.L_158:
        /*0378*/ 	.byte	0x04, 0x2f
        /*037a*/ 	.short	(.L_160 - .L_159)
	.align		4
.L_159:
        /*037c*/ 	.word	index@(_ZN7cutlass13device_kernelIN5flash19enable_sm80_to_sm89INS1_16FlashAttnFwdSm80INS1_25CollectiveMainloopFwdSm80ILi4ELi1ELb0EN4cute5tupleIJNS5_1CILi128EEENS7_ILi80EEENS7_ILi64EEEEEELi64ENS_10bfloat16_tEfNS_4arch4Sm80ELb0ELb0ELb1ELb1ELb0ELb1ELb1ELb1EEENS1_21CollectiveEpilogueFwdINS6_IJS8_SA_S9_EEENS6_IJNS7_ILi1EEESI_SI_EEESC_SE_Li128ELb1ELb1ELb1ELb0EEENS1_36VarlenDynamicPersistentTileSchedulerILi128ELi80ELi128ELi128ELb1ELb1ELb0ELb0ELb1ELb1EEEEEEEEEvNT_6ParamsE)
        /*0380*/ 	.word	0x000000ff


	//----- nvinfo : EIATTR_FRAME_SIZE
	.align		4
.L_160:
        /*0384*/ 	.byte	0x04, 0x11
        /*0386*/ 	.short	(.L_162 - .L_161)
	.align		4
.L_161:
        /*0388*/ 	.word	index@($__internal_7_$__cuda_sm70_votesync_ballot)
        /*038c*/ 	.word	0x00000000


	//----- nvinfo : EIATTR_FRAME_SIZE
	.align		4
.L_162:
        /*0390*/ 	.byte	0x04, 0x11
        /*0392*/ 	.short	(.L_164 - .L_163)
	.align		4
.L_163:
        /*0394*/ 	.word	index@($__internal_6_$__cuda_sm70_shflsync_up_p)
        /*0398*/ 	.word	0x00000000


	//----- nvinfo : EIATTR_FRAME_SIZE
	.align		4
.L_164:
        /*039c*/ 	.byte	0x04, 0x11
        /*039e*/ 	.short	(.L_166 - .L_165)
	.align		4
.L_165:
        /*03a0*/ 	.word	index@($__internal_5_$__cuda_sm70_shflsync_idx_p)
        /*03a4*/ 	.word	0x00000000


	//----- nvinfo : EIATTR_FRAME_SIZE
	.align		4
.L_166:
        /*03a8*/ 	.byte	0x04, 0x11
        /*03aa*/ 	.short	(.L_168 - .L_167)
	.align		4
.L_167:
        /*03ac*/ 	.word	index@($__internal_4_$__cuda_sm70_shflsync_bfly_p)
        /*03b0*/ 	.word	0x00000000


	//----- nvinfo : EIATTR_FRAME_SIZE
	.align		4
.L_168:
        /*03b4*/ 	.byte	0x04, 0x11
        /*03b6*/ 	.short	(.L_170 - .L_169)
	.align		4
.L_169:
        /*03b8*/ 	.word	index@(_ZN7cutlass13device_kernelIN5flash19enable_sm80_to_sm89INS1_16FlashAttnFwdSm80INS1_25CollectiveMainloopFwdSm80ILi4ELi1ELb0EN4cute5tupleIJNS5_1CILi128EEENS7_ILi80EEENS7_ILi64EEEEEELi64ENS_10bfloat16_tEfNS_4arch4Sm80ELb0ELb0ELb1ELb1ELb0ELb1ELb1ELb1EEENS1_21CollectiveEpilogueFwdINS6_IJS8_SA_S9_EEENS6_IJNS7_ILi1EEESI_SI_EEESC_SE_Li128ELb1ELb1ELb1ELb0EEENS1_36VarlenDynamicPersistentTileSchedulerILi128ELi80ELi128ELi128ELb1ELb1ELb0ELb0ELb1ELb1EEEEEEEEEvNT_6ParamsE)
        /*03bc*/ 	.word	0x00000070


	//----- nvinfo : EIATTR_REGCOUNT
	.align		4
.L_170:
        /*03c0*/ 	.byte	0x04, 0x2f
        /*03c2*/ 	.short	(.L_172 - .L_171)
	.align		4
.L_171:
        /*03c4*/ 	.word	index@(_ZN7cutlass13device_kernelIN5flash19enable_sm80_to_sm89INS1_16FlashAttnFwdSm80INS1_25CollectiveMainloopFwdSm80ILi4ELi1ELb0EN4cute5tupleIJNS5_1CILi128EEENS7_ILi80EEENS7_ILi64EEEEEELi64ENS_10bfloat16_tEfNS_4arch4Sm80ELb0ELb0ELb1ELb1ELb0ELb0ELb1ELb1EEENS1_21CollectiveEpilogueFwdINS6_IJS8_SA_S9_EEENS6_IJNS7_ILi1EEESI_SI_EEESC_SE_Li128ELb1ELb1ELb1ELb0EEENS1_36VarlenDynamicPersistentTileSchedulerILi128ELi80ELi128ELi128ELb1ELb1ELb0ELb0ELb1ELb1EEEEEEEEEvNT_6ParamsE)
        /*03c8*/ 	.word	0x000000ff


	//----- nvinfo : EIATTR_FRAME_SIZE
	.align		4
.L_172:
        /*03cc*/ 	.byte	0x04, 0x11
        /*03ce*/ 	.short	(.L_174 - .L_173)
	.align		4
.L_173:
        /*03d0*/ 	.word	index@($__internal_3_$__cuda_sm70_votesync_ballot)
        /*03d4*/ 	.word	0x00000000


	//----- nvinfo : EIATTR_FRAME_SIZE
	.align		4
.L_174:
        /*03d8*/ 	.byte	0x04, 0x11
        /*03da*/ 	.short	(.L_176 - .L_175)
	.align		4
.L_175:
        /*03dc*/ 	.word	index@($__internal_2_$__cuda_sm70_shflsync_up_p)
        /*03e0*/ 	.word	0x00000000


	//----- nvinfo : EIATTR_FRAME_SIZE
	.align		4
.L_176:
        /*03e4*/ 	.byte	0x04, 0x11
        /*03e6*/ 	.short	(.L_178 - .L_177)
	.align		4
.L_177:
        /*03e8*/ 	.word	index@($__internal_1_$__cuda_sm70_shflsync_idx_p)
        /*03ec*/ 	.word	0x00000000


	//----- nvinfo : EIATTR_FRAME_SIZE
	.align		4
.L_178:
        /*03f0*/ 	.byte	0x04, 0x11
        /*03f2*/ 	.short	(.L_180 - .L_179)
	.align		4
.L_179:
        /*03f4*/ 	.word	index@($__internal_0_$__cuda_sm70_shflsync_bfly_p)
        /*03f8*/ 	.word	0x00000000


	//----- nvinfo : EIATTR_FRAME_SIZE
	.align		4
.L_180:
        /*03fc*/ 	.byte	0x04, 0x11
        /*03fe*/ 	.short	(.L_182 - .L_181)
	.align		4
.L_181:
        /*0400*/ 	.word	index@(_ZN7cutlass13device_kernelIN5flash19enable_sm80_to_sm89INS1_16FlashAttnFwdSm80INS1_25CollectiveMainloopFwdSm80ILi4ELi1ELb0EN4cute5tupleIJNS5_1CILi128EEENS7_ILi80EEENS7_ILi64EEEEEELi64ENS_10bfloat16_tEfNS_4arch4Sm80ELb0ELb0ELb1ELb1ELb0ELb0ELb1ELb1EEENS1_21CollectiveEpilogueFwdINS6_IJS8_SA_S9_EEENS6_IJNS7_ILi1EEESI_SI_EEESC_SE_Li128ELb1ELb1ELb1ELb0EEENS1_36VarlenDynamicPersistentTileSchedulerILi128ELi80ELi128ELi128ELb1ELb1ELb0ELb0ELb1ELb1EEEEEEEEEvNT_6ParamsE)
        /*0404*/ 	.word	0x00000090


	//----- nvinfo : EIATTR_REGCOUNT
	.align		4
.L_182:
        /*0408*/ 	.byte	0x04, 0x2f
        /*040a*/ 	.short	(.L_184 - .L_183)
	.align		4
.L_183:
        /*040c*/ 	.word	index@(_ZN7cutlass13device_kernelIN5flash19enable_sm80_to_sm89INS1_16FlashAttnFwdSm80INS1_25CollectiveMainloopFwdSm80ILi4ELi1ELb0EN4cute5tupleIJNS5_1CILi128EEENS7_ILi112EEENS7_ILi64EEEEEELi64ENS_10bfloat16_tEfNS_4arch4Sm80ELb0ELb0ELb1ELb0ELb0ELb0ELb1ELb1EEENS1_21CollectiveEpilogueFwdINS6_IJS8_SA_S9_EEENS6_IJNS7_ILi1EEESI_SI_EEESC_SE_Li128ELb0ELb1ELb1ELb0EEENS1_19SingleTileSchedulerILb0ELb1ELb1ELi128EEEEEEEEEvNT_6ParamsE)
        /*0410*/ 	.word	0x000000ff


	//----- nvinfo : EIATTR_FRAME_SIZE
	.align		4
.L_184:
        /*0414*/ 	.byte	0x04, 0x11
        /*0416*/ 	.short	(.L_186 - .L_185)
	.align		4
.L_185:
        /*0418*/ 	.word	index@(_ZN7cutlass13device_kernelIN5flash19enable_sm80_to_sm89INS1_16FlashAttnFwdSm80INS1_25CollectiveMainloopFwdSm80ILi4ELi1ELb0EN4cute5tupleIJNS5_1CILi128EEENS7_ILi112EEENS7_ILi64EEEEEELi64ENS_10bfloat16_tEfNS_4arch4Sm80ELb0ELb0ELb1ELb0ELb0ELb0ELb1ELb1EEENS1_21CollectiveEpilogueFwdINS6_IJS8_SA_S9_EEENS6_IJNS7_ILi1EEESI_SI_EEESC_SE_Li128ELb0ELb1ELb1ELb0EEENS1_19SingleTileSchedulerILb0ELb1ELb1ELi128EEEEEEEEEvNT_6ParamsE)
        /*041c*/ 	.word	0x00000068


	//----- nvinfo : EIATTR_MIN_STACK_SIZE
	.align		4
.L_186:
        /*0420*/ 	.byte	0x04, 0x12
        /*0422*/ 	.short	(.L_188 - .L_187)
	.align		4
.L_187:
        /*0424*/ 	.word	index@(_ZN7cutlass13device_kernelIN5flash19enable_sm80_to_sm89INS1_16FlashAttnFwdSm80INS1_25CollectiveMainloopFwdSm80ILi4ELi1ELb0EN4cute5tupleIJNS5_1CILi128EEENS7_ILi112EEENS7_ILi64EEEEEELi64ENS_10bfloat16_tEfNS_4arch4Sm80ELb0ELb0ELb1ELb0ELb0ELb0ELb1ELb1EEENS1_21CollectiveEpilogueFwdINS6_IJS8_SA_S9_EEENS6_IJNS7_ILi1EEESI_SI_EEESC_SE_Li128ELb0ELb1ELb1ELb0EEENS1_19SingleTileSchedulerILb0ELb1ELb1ELi128EEEEEEEEEvNT_6ParamsE)
        /*0428*/ 	.word	0x00000068


	//----- nvinfo : EIATTR_MIN_STACK_SIZE
	.align		4
.L_188:
        /*042c*/ 	.byte	0x04, 0x12
        /*042e*/ 	.short	(.L_190 - .L_189)
	.align		4
.L_189:
        /*0430*/ 	.word	index@(_ZN7cutlass13device_kernelIN5flash19enable_sm80_to_sm89INS1_16FlashAttnFwdSm80INS1_25CollectiveMainloopFwdSm80ILi4ELi1ELb0EN4cute5tupleIJNS5_1CILi128EEENS7_ILi80EEENS7_ILi64EEEEEELi64ENS_10bfloat16_tEfNS_4arch4Sm80ELb0ELb0ELb1ELb1ELb0ELb0ELb1ELb1EEENS1_21CollectiveEpilogueFwdINS6_IJS8_SA_S9_EEENS6_IJNS7_ILi1EEESI_SI_EEESC_SE_Li128ELb1ELb1ELb1ELb0EEENS1_36VarlenDynamicPersistentTileSchedulerILi128ELi80ELi128ELi128ELb1ELb1ELb0ELb0ELb1ELb1EEEEEEEEEvNT_6ParamsE)
        /*0434*/ 	.word	0x00000090


	//----- nvinfo : EIATTR_MIN_STACK_SIZE
	.align		4
.L_190:
        /*0438*/ 	.byte	0x04, 0x12
        /*043a*/ 	.short	(.L_192 - .L_191)
	.align		4
.L_191:
        /*043c*/ 	.word	index@(_ZN7cutlass13device_kernelIN5flash19enable_sm80_to_sm89INS1_16FlashAttnFwdSm80INS1_25CollectiveMainloopFwdSm80ILi4ELi1ELb0EN4cute5tupleIJNS5_1CILi128EEENS7_ILi80EEENS7_ILi64EEEEEELi64ENS_10bfloat16_tEfNS_4arch4Sm80ELb0ELb0ELb1ELb1ELb0ELb1ELb1ELb1EEENS1_21CollectiveEpilogueFwdINS6_IJS8_SA_S9_EEENS6_IJNS7_ILi1EEESI_SI_EEESC_SE_Li128ELb1ELb1ELb1ELb0EEENS1_36VarlenDynamicPersistentTileSchedulerILi128ELi80ELi128ELi128ELb1ELb1ELb0ELb0ELb1ELb1EEEEEEEEEvNT_6ParamsE)
        /*0440*/ 	.word	0x00000070


	//----- nvinfo : EIATTR_MIN_STACK_SIZE
	.align		4
.L_192:
        /*0444*/ 	.byte	0x04, 0x12
        /*0446*/ 	.short	(.L_194 - .L_193)
	.align		4
.L_193:
        /*0448*/ 	.word	index@(_ZN7cutlass13device_kernelIN5flash19enable_sm80_to_sm89INS1_16FlashAttnFwdSm80INS1_25CollectiveMainloopFwdSm80ILi4ELi1ELb0EN4cute5tupleIJNS5_1CILi128EEENS7_ILi96EEENS7_ILi64EEEEEELi64ENS_10bfloat16_tEfNS_4arch4Sm80ELb0ELb1ELb1ELb0ELb0ELb0ELb1ELb1EEENS1_21CollectiveEpilogueFwdINS6_IJS8_SA_S9_EEENS6_IJNS7_ILi1EEESI_SI_EEESC_SE_Li128ELb0ELb1ELb1ELb0EEENS1_19SingleTileSchedulerILb0ELb1ELb1ELi128EEEEEEEEEvNT_6ParamsE)
        /*044c*/ 	.word	0x00000078


	//----- nvinfo : EIATTR_MIN_STACK_SIZE
	.align		4
.L_194:
        /*0450*/ 	.byte	0x04, 0x12
        /*0452*/ 	.short	(.L_196 - .L_195)
	.align		4
.L_195:
        /*0454*/ 	.word	index@(_ZN7cutlass13device_kernelIN5flash19enable_sm80_to_sm89INS1_16FlashAttnFwdSm80INS1_25CollectiveMainloopFwdSm80ILi4ELi1ELb0EN4cute5tupleIJNS5_1CILi128EEENS7_ILi80EEENS7_ILi64EEEEEELi64ENS_10bfloat16_tEfNS_4arch4Sm80ELb0ELb1ELb1ELb1ELb0ELb0ELb1ELb1EEENS1_21CollectiveEpilogueFwdINS6_IJS8_SA_S9_EEENS6_IJNS7_ILi1EEESI_SI_EEESC_SE_Li128ELb1ELb1ELb1ELb0EEENS1_36VarlenDynamicPersistentTileSchedulerILi128ELi80ELi128ELi128ELb1ELb1ELb0ELb1ELb0ELb1EEEEEEEEEvNT_6ParamsE)
        /*0458*/ 	.word	0x00000090


	//----- nvinfo : EIATTR_MIN_STACK_SIZE
	.align		4
.L_196:
        /*045c*/ 	.byte	0x04, 0x12
        /*045e*/ 	.short	(.L_198 - .L_197)
	.align		4
.L_197:
        /*0460*/ 	.word	index@(_ZN7cutlass13device_kernelIN5flash19enable_sm80_to_sm89INS1_16FlashAttnFwdSm80INS1_25CollectiveMainloopFwdSm80ILi4ELi1ELb0EN4cute5tupleIJNS5_1CILi128EEENS7_ILi80EEENS7_ILi64EEEEEELi64ENS_10bfloat16_tEfNS_4arch4Sm80ELb0ELb1ELb1ELb1ELb0ELb1ELb1ELb1EEENS1_21CollectiveEpilogueFwdINS6_IJS8_SA_S9_EEENS6_IJNS7_ILi1EEESI_SI_EEESC_SE_Li128ELb1ELb1ELb1ELb0EEENS1_36VarlenDynamicPersistentTileSchedulerILi128ELi80ELi128ELi128ELb1ELb1ELb0ELb1ELb0ELb1EEEEEEEEEvNT_6ParamsE)
        /*0464*/ 	.word	0x00000070


	//----- nvinfo : EIATTR_MIN_STACK_SIZE
	.align		4
.L_198:
        /*0468*/ 	.byte	0x04, 0x12
        /*046a*/ 	.short	(.L_200 - .L_199)
	.align		4
.L_199:
        /*046c*/ 	.word	index@(_ZN7cutlass13device_kernelIN5flash19enable_sm80_to_sm89INS1_16FlashAttnFwdSm80INS1_25CollectiveMainloopFwdSm80ILi4ELi1ELb0EN4cute5tupleIJNS5_1CILi128EEENS7_ILi112EEENS7_ILi64EEEEEELi64ENS_10bfloat16_tEfNS_4arch4Sm80ELb1ELb0ELb1ELb0ELb0ELb0ELb1ELb1EEENS1_21CollectiveEpilogueFwdINS6_IJS8_SA_S9_EEENS6_IJNS7_ILi1EEESI_SI_EEESC_SE_Li128ELb0ELb1ELb1ELb0EEENS1_30DynamicPersistentTileSchedulerILi128ELi128ELb1ELb1ELb0EEEEEEEEEvNT_6ParamsE)
        /*0470*/ 	.word	0x00000098


	//----- nvinfo : EIATTR_MIN_STACK_SIZE
	.align		4
.L_200:
        /*0474*/ 	.byte	0x04, 0x12
        /*0476*/ 	.short	(.L_202 - .L_201)
	.align		4
.L_201:
        /*0478*/ 	.word	index@(_ZN7cutlass13device_kernelIN5flash19enable_sm80_to_sm89INS1_16FlashAttnFwdSm80INS1_25CollectiveMainloopFwdSm80ILi4ELi1ELb0EN4cute5tupleIJNS5_1CILi128EEENS7_ILi80EEENS7_ILi64EEEEEELi64ENS_10bfloat16_tEfNS_4arch4Sm80ELb1ELb0ELb1ELb1ELb0ELb0ELb1ELb1EEENS1_21CollectiveEpilogueFwdINS6_IJS8_SA_S9_EEENS6_IJNS7_ILi1EEESI_SI_EEESC_SE_Li128ELb1ELb1ELb1ELb0EEENS1_36VarlenDynamicPersistentTileSchedulerILi128ELi80ELi128ELi128ELb1ELb1ELb0ELb1ELb1ELb1EEEEEEEEEvNT_6ParamsE)
        /*047c*/ 	.word	0x000000a0


	//----- nvinfo : EIATTR_MIN_STACK_SIZE
	.align		4
.L_202:
        /*0480*/ 	.byte	0x04, 0x12
        /*0482*/ 	.short	(.L_204 - .L_203)
	.align		4
.L_203:
        /*0484*/ 	.word	index@(_ZN7cutlass13device_kernelIN5flash19enable_sm80_to_sm89INS1_16FlashAttnFwdSm80INS1_25CollectiveMainloopFwdSm80ILi4ELi1ELb0EN4cute5tupleIJNS5_1CILi128EEENS7_ILi80EEENS7_ILi64EEEEEELi64ENS_10bfloat16_tEfNS_4arch4Sm80ELb1ELb0ELb1ELb1ELb0ELb1ELb1ELb1EEENS1_21CollectiveEpilogueFwdINS6_IJS8_SA_S9_EEENS6_IJNS7_ILi1EEESI_SI_EEESC_SE_Li128ELb1ELb1ELb1ELb0EEENS1_36VarlenDynamicPersistentTileSchedulerILi128ELi80ELi128ELi128ELb1ELb1ELb0ELb1ELb1ELb1EEEEEEEEEvNT_6ParamsE)
        /*0488*/ 	.word	0x00000068


	//----- nvinfo : EIATTR_MIN_STACK_SIZE
	.align		4
.L_204:
        /*048c*/ 	.byte	0x04, 0x12
        /*048e*/ 	.short	(.L_206 - .L_205)
	.align		4
.L_205:
        /*0490*/ 	.word	index@(_ZN7cutlass13device_kernelIN5flash19enable_sm80_to_sm89INS1_16FlashAttnFwdSm80INS1_25CollectiveMainloopFwdSm80ILi4ELi1ELb0EN4cute5tupleIJNS5_1CILi128EEENS7_ILi112EEENS7_ILi64EEEEEELi64ENS_10bfloat16_tEfNS_4arch4Sm80ELb0ELb0ELb0ELb0ELb0ELb0ELb1ELb1EEENS1_21CollectiveEpilogueFwdINS6_IJS8_SA_S9_EEENS6_IJNS7_ILi1EEESI_SI_EEESC_SE_Li128ELb0ELb1ELb1ELb0EEENS1_19SingleTileSchedulerILb0ELb1ELb1ELi128EEEEEEEEEvNT_6ParamsE)
        /*0494*/ 	.word	0x00000048


	//----- nvinfo : EIATTR_MIN_STACK_SIZE
	.align		4
.L_206:
        /*0498*/ 	.byte	0x04, 0x12
        /*049a*/ 	.short	(.L_208 - .L_207)
	.align		4
.L_207:
        /*049c*/ 	.word	index@(_ZN7cutlass13device_kernelIN5flash19enable_sm80_to_sm89INS1_16FlashAttnFwdSm80INS1_25CollectiveMainloopFwdSm80ILi4ELi1ELb0EN4cute5tupleIJNS5_1CILi128EEENS7_ILi80EEENS7_ILi64EEEEEELi64ENS_10bfloat16_tEfNS_4arch4Sm80ELb0ELb0ELb0ELb1ELb0ELb0ELb1ELb1EEENS1_21CollectiveEpilogueFwdINS6_IJS8_SA_S9_EEENS6_IJNS7_ILi1EEESI_SI_EEESC_SE_Li128ELb1ELb1ELb1ELb0EEENS1_36VarlenDynamicPersistentTileSchedulerILi128ELi80ELi128ELi128ELb1ELb1ELb0ELb0ELb1ELb1EEEEEEEEEvNT_6ParamsE)
        /*04a0*/ 	.word	0x00000058


	//----- nvinfo : EIATTR_MIN_STACK_SIZE
	.align		4
.L_208:
        /*04a4*/ 	.byte	0x04, 0x12
        /*04a6*/ 	.short	(.L_210 - .L_209)
	.align		4
.L_209:
        /*04a8*/ 	.word	index@(_ZN7cutlass13device_kernelIN5flash19enable_sm80_to_sm89INS1_16FlashAttnFwdSm80INS1_25CollectiveMainloopFwdSm80ILi4ELi1ELb0EN4cute5tupleIJNS5_1CILi128EEENS7_ILi80EEENS7_ILi64EEEEEELi64ENS_10bfloat16_tEfNS_4arch4Sm80ELb0ELb0ELb0ELb1ELb0ELb1ELb1ELb1EEENS1_21CollectiveEpilogueFwdINS6_IJS8_SA_S9_EEENS6_IJNS7_ILi1EEESI_SI_EEESC_SE_Li128ELb1ELb1ELb1ELb0EEENS1_36VarlenDynamicPersistentTileSchedulerILi128ELi80ELi128ELi128ELb1ELb1ELb0ELb0ELb1ELb1EEEEEEEEEvNT_6ParamsE)
        /*04ac*/ 	.word	0x00000040


	//----- nvinfo : EIATTR_MIN_STACK_SIZE
	.align		4
.L_210:
        /*04b0*/ 	.byte	0x04, 0x12
        /*04b2*/ 	.short	(.L_212 - .L_211)
	.align		4
.L_211:
        /*04b4*/ 	.word	index@(_ZN7cutlass13device_kernelIN5flash19enable_sm80_to_sm89INS1_16FlashAttnFwdSm80INS1_25CollectiveMainloopFwdSm80ILi4ELi1ELb0EN4cute5tupleIJNS5_1CILi128EEENS7_ILi96EEENS7_ILi64EEEEEELi64ENS_10bfloat16_tEfNS_4arch4Sm80ELb0ELb1ELb0ELb0ELb0ELb0ELb1ELb1EEENS1_21CollectiveEpilogueFwdINS6_IJS8_SA_S9_EEENS6_IJNS7_ILi1EEESI_SI_EEESC_SE_Li128ELb0ELb1ELb1ELb0EEENS1_19SingleTileSchedulerILb0ELb1ELb1ELi128EEEEEEEEEvNT_6ParamsE)
        /*04b8*/ 	.word	0x00000050


	//----- nvinfo : EIATTR_MIN_STACK_SIZE
	.align		4
.L_212:
        /*04bc*/ 	.byte	0x04, 0x12
        /*04be*/ 	.short	(.L_214 - .L_213)
	.align		4
.L_213:
        /*04c0*/ 	.word	index@(_ZN7cutlass13device_kernelIN5flash19enable_sm80_to_sm89INS1_16FlashAttnFwdSm80INS1_25CollectiveMainloopFwdSm80ILi4ELi1ELb0EN4cute5tupleIJNS5_1CILi128EEENS7_ILi80EEENS7_ILi64EEEEEELi64ENS_10bfloat16_tEfNS_4arch4Sm80ELb0ELb1ELb0ELb1ELb0ELb0ELb1ELb1EEENS1_21CollectiveEpilogueFwdINS6_IJS8_SA_S9_EEENS6_IJNS7_ILi1EEESI_SI_EEESC_SE_Li128ELb1ELb1ELb1ELb0EEENS1_36VarlenDynamicPersistentTileSchedulerILi128ELi80ELi128ELi128ELb1ELb1ELb0ELb1ELb0ELb1EEEEEEEEEvNT_6ParamsE)
        /*04c4*/ 	.word	0x00000088


	//----- nvinfo : EIATTR_MIN_STACK_SIZE
	.align		4
.L_214:
        /*04c8*/ 	.byte	0x04, 0x12
        /*04ca*/ 	.short	(.L_216 - .L_215)
	.align		4
.L_215:
        /*04cc*/ 	.word	index@(_ZN7cutlass13device_kernelIN5flash19enable_sm80_to_sm89INS1_16FlashAttnFwdSm80INS1_25CollectiveMainloopFwdSm80ILi4ELi1ELb0EN4cute5tupleIJNS5_1CILi128EEENS7_ILi80EEENS7_ILi64EEEEEELi64ENS_10bfloat16_tEfNS_4arch4Sm80ELb0ELb1ELb0ELb1ELb0ELb1ELb1ELb1EEENS1_21CollectiveEpilogueFwdINS6_IJS8_SA_S9_EEENS6_IJNS7_ILi1EEESI_SI_EEESC_SE_Li128ELb1ELb1ELb1ELb0EEENS1_36VarlenDynamicPersistentTileSchedulerILi128ELi80ELi128ELi128ELb1ELb1ELb0ELb1ELb0ELb1EEEEEEEEEvNT_6ParamsE)
        /*04d0*/ 	.word	0x00000068


	//----- nvinfo : EIATTR_MIN_STACK_SIZE
	.align		4
.L_216:
        /*04d4*/ 	.byte	0x04, 0x12
        /*04d6*/ 	.short	(.L_218 - .L_217)
	.align		4
.L_217:
        /*04d8*/ 	.word	index@(_ZN7cutlass13device_kernelIN5flash19enable_sm80_to_sm89INS1_16FlashAttnFwdSm80INS1_25CollectiveMainloopFwdSm80ILi4ELi1ELb0EN4cute5tupleIJNS5_1CILi128EEENS7_ILi112EEENS7_ILi64EEEEEELi64ENS_10bfloat16_tEfNS_4arch4Sm80ELb1ELb0ELb0ELb0ELb0ELb0ELb1ELb1EEENS1_21CollectiveEpilogueFwdINS6_IJS8_SA_S9_EEENS6_IJNS7_ILi1EEESI_SI_EEESC_SE_Li128ELb0ELb1ELb1ELb0EEENS1_30DynamicPersistentTileSchedulerILi128ELi128ELb1ELb1ELb0EEEEEEEEEvNT_6ParamsE)
        /*04dc*/ 	.word	0x000000d8


	//----- nvinfo : EIATTR_MIN_STACK_SIZE
	.align		4
.L_218:
        /*04e0*/ 	.byte	0x04, 0x12
        /*04e2*/ 	.short	(.L_220 - .L_219)
	.align		4
.L_219:
        /*04e4*/ 	.word	index@(_ZN7cutlass13device_kernelIN5flash19enable_sm80_to_sm89INS1_16FlashAttnFwdSm80INS1_25CollectiveMainloopFwdSm80ILi4ELi1ELb0EN4cute5tupleIJNS5_1CILi128EEENS7_ILi80EEENS7_ILi64EEEEEELi64ENS_10bfloat16_tEfNS_4arch4Sm80ELb1ELb0ELb0ELb1ELb0ELb0ELb1ELb1EEENS1_21CollectiveEpilogueFwdINS6_IJS8_SA_S9_EEENS6_IJNS7_ILi1EEESI_SI_EEESC_SE_Li128ELb1ELb1ELb1ELb0EEENS1_36VarlenDynamicPersistentTileSchedulerILi128ELi80ELi128ELi128ELb1ELb1ELb0ELb1ELb1ELb1EEEEEEEEEvNT_6ParamsE)
        /*04e8*/ 	.word	0x000000a0


	//----- nvinfo : EIATTR_MIN_STACK_SIZE
	.align		4
.L_220:
        /*04ec*/ 	.byte	0x04, 0x12
        /*04ee*/ 	.short	(.L_222 - .L_221)
	.align		4
.L_221:
        /*04f0*/ 	.word	index@(_ZN7cutlass13device_kernelIN5flash19enable_sm80_to_sm89INS1_16FlashAttnFwdSm80INS1_25CollectiveMainloopFwdSm80ILi4ELi1ELb0EN4cute5tupleIJNS5_1CILi128EEENS7_ILi80EEENS7_ILi64EEEEEELi64ENS_10bfloat16_tEfNS_4arch4Sm80ELb1ELb0ELb0ELb1ELb0ELb1ELb1ELb1EEENS1_21CollectiveEpilogueFwdINS6_IJS8_SA_S9_EEENS6_IJNS7_ILi1EEESI_SI_EEESC_SE_Li128ELb1ELb1ELb1ELb0EEENS1_36VarlenDynamicPersistentTileSchedulerILi128ELi80ELi128ELi128ELb1ELb1ELb0ELb1ELb1ELb1EEEEEEEEEvNT_6ParamsE)
        /*04f4*/ 	.word	0x00000068
.L_222:


//--------------------- .nv.info._ZN7cutlass13device_kernelIN5flash19enable_sm80_to_sm89INS1_16FlashAttnFwdSm80INS1_25CollectiveMainloopFwdSm80ILi4ELi1ELb0EN4cute5tupleIJNS5_1CILi128EEENS7_ILi112EEENS7_ILi64EEEEEELi64ENS_10bfloat16_tEfNS_4arch4Sm80ELb0ELb0ELb1ELb0ELb0ELb0ELb1ELb1EEENS1_21CollectiveEpilogueFwdINS6_IJS8_SA_S9_EEENS6_IJNS7_ILi1EEESI_SI_EEESC_SE_Li128ELb0ELb1ELb1ELb0EEENS1_19SingleTileSchedulerILb0ELb1ELb1ELi128EEEEEEEEEvNT_6ParamsE --------------------------
	.section	.nv.info._ZN7cutlass13device_kernelIN5flash19enable_sm80_to_sm89INS1_16FlashAttnFwdSm80INS1_25CollectiveMainloopFwdSm80ILi4ELi1ELb0EN4cute5tupleIJNS5_1CILi128EEENS7_ILi112EEENS7_ILi64EEEEEELi64ENS_10bfloat16_tEfNS_4arch4Sm80ELb0ELb0ELb1ELb0ELb0ELb0ELb1ELb1EEENS1_21CollectiveEpilogueFwdINS6_IJS8_SA_S9_EEENS6_IJNS7_ILi1EEESI_SI_EEESC_SE_Li128ELb0ELb1ELb1ELb0EEENS1_19SingleTileSchedulerILb0ELb1ELb1ELi128EEEEEEEEEvNT_6ParamsE,"",@"SHT_CUDA_INFO"
	.sectionflags	@""
	.align	4


	//----- nvinfo : EIATTR_CUDA_API_VERSION
	.align		4
        /*0000*/ 	.byte	0x04, 0x37
        /*0002*/ 	.short	(.L_224 - .L_223)
.L_223:
        /*0004*/ 	.word	0x00000082


	//----- nvinfo : EIATTR_SW2861232_WAR
	.align		4
.L_224:
        /*0008*/ 	.byte	0x01, 0x35
	.zero		2


	//----- nvinfo : EIATTR_PARAM_CBANK
	.align		4
        /*000c*/ 	.byte	0x04, 0x0a
        /*000e*/ 	.short	(.L_226 - .L_225)
	.align		4
.L_225:
        /*0010*/ 	.word	index@(.nv.constant0._ZN7cutlass13device_kernelIN5flash19enable_sm80_to_sm89INS1_16FlashAttnFwdSm80INS1_25CollectiveMainloopFwdSm80ILi4ELi1ELb0EN4cute5tupleIJNS5_1CILi128EEENS7_ILi112EEENS7_ILi64EEEEEELi64ENS_10bfloat16_tEfNS_4arch4Sm80ELb0ELb0ELb1ELb0ELb0ELb0ELb1ELb1EEENS1_21CollectiveEpilogueFwdINS6_IJS8_SA_S9_EEENS6_IJNS7_ILi1EEESI_SI_EEESC_SE_Li128ELb0ELb1ELb1ELb0EEENS1_19SingleTileSchedulerILb0ELb1ELb1ELi128EEEEEEEEEvNT_6ParamsE)
        /*0014*/ 	.short	0x0160
        /*0016*/ 	.short	0x0418


	//----- nvinfo : EIATTR_CBANK_PARAM_SIZE
	.align		4
.L_226:
        /*0018*/ 	.byte	0x03, 0x19
        /*001a*/ 	.short	0x0418


	//----- nvinfo : EIATTR_KPARAM_INFO
	.align		4
        /*001c*/ 	.byte	0x04, 0x17
        /*001e*/ 	.short	(.L_228 - .L_227)
.L_227:
        /*0020*/ 	.word	0x00000000
        /*0024*/ 	.short	0x0000
        /*0026*/ 	.short	0x0000
        /*0028*/ 	.byte	0x00, 0xf0, 0x61, 0x10


	//----- nvinfo : EIATTR_MAXREG_COUNT
	.align		4
.L_228:
        /*002c*/ 	.byte	0x03, 0x1b
        /*002e*/ 	.short	0x00ff


	//----- nvinfo : EIATTR_NUM_BARRIERS
	.align		4
        /*0030*/ 	.byte	0x02, 0x4c
        /*0032*/ 	.byte	0x02
	.zero		1


	//----- nvinfo : EIATTR_ANNOTATIONS
	.align		4
        /*0034*/ 	.byte	0x04, 0x55
        /*0036*/ 	.short	(.L_230 - .L_229)


	//   ....[0]....
.L_229:
        /*0038*/ 	.word	0x00000001
        /*003c*/ 	.byte	0x90, 0x00, 0x00, 0x00, 0x01, 0x00, 0x00, 0x00, 0xf0, 0x00, 0x00, 0x00, 0x01, 0x00, 0x00, 0x00
        /* <DEDUP_REMOVED lines=25> */
        /*01dc*/ 	.byte	0x40, 0xd3, 0x00, 0x00, 0x01, 0x00, 0x00, 0x00, 0xf0, 0xe7, 0x00, 0x00


	//----- nvinfo : EIATTR_MERCURY_ISA_VERSION
	.align		4
.L_230:
        /*01e8*/ 	.byte	0x03, 0x5f
        /*01ea*/ 	.short	0x0000


	//----- nvinfo : EIATTR_COOP_GROUP_MASK_REGIDS
	.align		4
        /*01ec*/ 	.byte	0x04, 0x29
        /*01ee*/ 	.short	(.L_232 - .L_231)


	//   ....[0]....
.L_231:
        /*01f0*/ 	.word	0xffffffff


	//   ....[1]....
        /*01f4*/ 	.word	0xffffffff


	//   ....[2]....
        /*01f8*/ 	.word	0xffffffff


	//   ....[3]....
        /*01fc*/ 	.word	0xffffffff


	//   ....[4]....
        /*0200*/ 	.word	0xffffffff


	//   ....[5]....
        /*0204*/ 	.word	0xffffffff


	//   ....[6]....
        /*0208*/ 	.word	0xffffffff


	//   ....[7]....
        /*020c*/ 	.word	0xffffffff


	//   ....[8]....
        /*0210*/ 	.word	0xffffffff


	//   ....[9]....
        /*0214*/ 	.word	0xffffffff


	//   ....[10]....
        /*0218*/ 	.word	0xffffffff


	//   ....[11]....
        /*021c*/ 	.word	0xffffffff


	//   ....[12]....
        /*0220*/ 	.word	0xffffffff


	//   ....[13]....
        /*0224*/ 	.word	0xffffffff


	//   ....[14]....
        /*0228*/ 	.word	0xffffffff


	//   ....[15]....
        /*022c*/ 	.word	0xffffffff


	//   ....[16]....
        /*0230*/ 	.word	0xffffffff


	//   ....[17]....
        /*0234*/ 	.word	0xffffffff


	//   ....[18]....
        /*0238*/ 	.word	0xffffffff


	//   ....[19]....
        /*023c*/ 	.word	0xffffffff


	//   ....[20]....
        /*0240*/ 	.word	0xffffffff


	//   ....[21]....
        /*0244*/ 	.word	0xffffffff


	//   ....[22]....
        /*0248*/ 	.word	0xffffffff


	//   ....[23]....
        /*024c*/ 	.word	0xffffffff


	//   ....[24]....
        /*0250*/ 	.word	0xffffffff


	//   ....[25]....
        /*0254*/ 	.word	0xffffffff


	//   ....[26]....
        /*0258*/ 	.word	0xffffffff


	//   ....[27]....
        /*025c*/ 	.word	0xffffffff


	//   ....[28]....
        /*0260*/ 	.word	0xffffffff


	//   ....[29]....
        /*0264*/ 	.word	0xffffffff


	//   ....[30]....
        /*0268*/ 	.word	0xffffffff


	//   ....[31]....
        /*026c*/ 	.word	0xffffffff


	//   ....[32]....
        /*0270*/ 	.word	0xffffffff


	//   ....[33]....
        /*0274*/ 	.word	0xffffffff


	//   ....[34]....
        /*0278*/ 	.word	0xffffffff


	//   ....[35]....
        /*027c*/ 	.word	0xffffffff


	//   ....[36]....
        /*0280*/ 	.word	0xffffffff


	//   ....[37]....
        /*0284*/ 	.word	0xffffffff


	//   ....[38]....
        /*0288*/ 	.word	0xffffffff


	//   ....[39]....
        /*028c*/ 	.word	0xffffffff


	//   ....[40]....
        /*0290*/ 	.word	0xffffffff


	//   ....[41]....
        /*0294*/ 	.word	0xffffffff


	//   ....[42]....
        /*0298*/ 	.word	0xffffffff


	//   ....[43]....
        /*029c*/ 	.word	0xffffffff


	//   ....[44]....
        /*02a0*/ 	.word	0xffffffff


	//   ....[45]....
        /*02a4*/ 	.word	0xffffffff


	//   ....[46]....
        /*02a8*/ 	.word	0xffffffff


	//   ....[47]....
        /*02ac*/ 	.word	0xffffffff


	//   ....[48]....
        /*02b0*/ 	.word	0xffffffff


	//   ....[49]....
        /*02b4*/ 	.word	0xffffffff


	//   ....[50]....
        /*02b8*/ 	.word	0xffffffff


	//   ....[51]....
        /*02bc*/ 	.word	0xffffffff


	//   ....[52]....
        /*02c0*/ 	.word	0xffffffff


	//   ....[53]....
        /*02c4*/ 	.word	0xffffffff


	//   ....[54]....
        /*02c8*/ 	.word	0xffffffff


	//   ....[55]....
        /*02cc*/ 	.word	0xffffffff


	//   ....[56]....
        /*02d0*/ 	.word	0xffffffff


	//----- nvinfo : EIATTR_COOP_GROUP_INSTR_OFFSETS
	.align		4
.L_232:
        /*02d4*/ 	.byte	0x04, 0x28
        /*02d6*/ 	.short	(.L_234 - .L_233)


	//   ....[0]....
.L_233:
        /*02d8*/ 	.word	0x00000060


	//   ....[1]....
        /*02dc*/ 	.word	0x00000be0


	//   ....[2]....
        /*02e0*/ 	.word	0x00000c10


	//   ....[3]....
        /*02e4*/ 	.word	0x00000e20


	//   ....[4]....
        /*02e8*/ 	.word	0x00000e50


	//   ....[5]....
        /*02ec*/ 	.word	0x00000ee0


	//   ....[6]....
        /*02f0*/ 	.word	0x00000f10


	//   ....[7]....
        /*02f4*/ 	.word	0x00000fa0


	//   ....[8]....
        /*02f8*/ 	.word	0x00000fd0


	//   ....[9]....
        /*02fc*/ 	.word	0x00001060


	//   ....[10]....
        /*0300*/ 	.word	0x00001090


	//   ....[11]....
        /*0304*/ 	.word	0x00001120


	//   ....[12]....
        /*0308*/ 	.word	0x00001150


	//   ....[13]....
        /*030c*/ 	.word	0x000011e0


	//   ....[14]....
        /*0310*/ 	.word	0x00001210


	//   ....[15]....
        /*0314*/ 	.word	0x00001290


	//   ....[16]....
        /*0318*/ 	.word	0x000012d0


	//   ....[17]....
        /*031c*/ 	.word	0x00004290


	//   ....[18]....
        /*0320*/ 	.word	0x000043a0


	//   ....[19]....
        /*0324*/ 	.word	0x000047c0


	//   ....[20]....
        /*0328*/ 	.word	0x00004880


	//   ....[21]....
        /*032c*/ 	.word	0x000048e0


	//   ....[22]....
        /*0330*/ 	.word	0x00004990


	//   ....[23]....
        /*0334*/ 	.word	0x00004ac0


	//   ....[24]....
        /*0338*/ 	.word	0x00004c10


	//   ....[25]....
        /*033c*/ 	.word	0x00009340


	//   ....[26]....
        /*0340*/ 	.word	0x00009410


	//   ....[27]....
        /*0344*/ 	.word	0x000094e0


	//   ....[28]....
        /*0348*/ 	.word	0x00009510


	//   ....[29]....
        /*034c*/ 	.word	0x00009540


	//   ....[30]....
        /*0350*/ 	.word	0x00009750


	//   ....[31]....
        /*0354*/ 	.word	0x00009860


	//   ....[32]....
        /*0358*/ 	.word	0x00009b00


	//   ....[33]....
        /*035c*/ 	.word	0x0000cc30


	//   ....[34]....
        /*0360*/ 	.word	0x0000cc40


	//   ....[35]....
        /*0364*/ 	.word	0x0000cc50


	//   ....[36]....
        /*0368*/ 	.word	0x0000cc60


	//   ....[37]....
        /*036c*/ 	.word	0x0000cc90


	//   ....[38]....
        /*0370*/ 	.word	0x0000ccb0


	//   ....[39]....
        /*0374*/ 	.word	0x0000ccd0


	//   ....[40]....
        /*0378*/ 	.word	0x0000cce0


	//   ....[41]....
        /*037c*/ 	.word	0x0000d8c0


	//   ....[42]....
        /*0380*/ 	.word	0x0000d910


	//   ....[43]....
        /*0384*/ 	.word	0x0000d940


	//   ....[44]....
        /*0388*/ 	.word	0x0000d970


	//   ....[45]....
        /*038c*/ 	.word	0x0000d9a0


	//   ....[46]....
        /*0390*/ 	.word	0x0000d9d0


	//   ....[47]....
        /*0394*/ 	.word	0x0000da00


	//   ....[48]....
        /*0398*/ 	.word	0x0000da20


	//   ....[49]....
        /*039c*/ 	.word	0x0000da40


	//   ....[50]....
        /*03a0*/ 	.word	0x0000da50


	//   ....[51]....
        /*03a4*/ 	.word	0x0000de00


	//   ....[52]....
        /*03a8*/ 	.word	0x0000de20


	//   ....[53]....
        /*03ac*/ 	.word	0x0000e120


	//   ....[54]....
        /*03b0*/ 	.word	0x0000e140


	//   ....[55]....
        /*03b4*/ 	.word	0x0000e440


	//   ....[56]....
        /*03b8*/ 	.word	0x0000e450


	//----- nvinfo : EIATTR_EXIT_INSTR_OFFSETS
	.align		4
.L_234:
        /*03bc*/ 	.byte	0x04, 0x1c
        /*03be*/ 	.short	(.L_236 - .L_235)


	//   ....[0]....
.L_235:
        /*03c0*/ 	.word	0x000001b0


	//   ....[1]....
        /*03c4*/ 	.word	0x0000e460


	//   ....[2]....
        /*03c8*/ 	.word	0x0000e700


	//   ....[3]....
        /*03cc*/ 	.word	0x0000e750


	//   ....[4]....
        /*03d0*/ 	.word	0x0000e780


	//   ....[5]....
        /*03d4*/ 	.word	0x0000e7e0


	//   ....[6]....
        /*03d8*/ 	.word	0x0000ea40


	//----- nvinfo : EIATTR_CTAIDZ_USED
	.align		4
.L_236:
        /*03dc*/ 	.byte	0x01, 0x04
	.zero		2


	//----- nvinfo : EIATTR_MAX_THREADS
	.align		4
        /*03e0*/ 	.byte	0x04, 0x05
        /*03e2*/ 	.short	(.L_238 - .L_237)
.L_237:
        /*03e4*/ 	.word	0x00000080
        /*03e8*/ 	.word	0x00000001
        /*03ec*/ 	.word	0x00000001


	//----- nvinfo : EIATTR_CRS_STACK_SIZE
	.align		4
.L_238:
        /*03f0*/ 	.byte	0x04, 0x1e
        /*03f2*/ 	.short	(.L_240 - .L_239)
.L_239:
        /*03f4*/ 	.word	0x00000000
.L_240:


//--------------------- .nv.info._ZN7cutlass13device_kernelIN5flash19enable_sm80_to_sm89INS1_16FlashAttnFwdSm80INS1_25CollectiveMainloopFwdSm80ILi4ELi1ELb0EN4cute5tupleIJNS5_1CILi128EEENS7_ILi80EEENS7_ILi64EEEEEELi64ENS_10bfloat16_tEfNS_4arch4Sm80ELb0ELb0ELb1ELb1ELb0ELb0ELb1ELb1EEENS1_21CollectiveEpilogueFwdINS6_IJS8_SA_S9_EEENS6_IJNS7_ILi1EEESI_SI_EEESC_SE_Li128ELb1ELb1ELb1ELb0EEENS1_36VarlenDynamicPersistentTileSchedulerILi128ELi80ELi128ELi128ELb1ELb1ELb0ELb0ELb1ELb1EEEEEEEEEvNT_6ParamsE --------------------------
	.section	.nv.info._ZN7cutlass13device_kernelIN5flash19enable_sm80_to_sm89INS1_16FlashAttnFwdSm80INS1_25CollectiveMainloopFwdSm80ILi4ELi1ELb0EN4cute5tupleIJNS5_1CILi128EEENS7_ILi80EEENS7_ILi64EEEEEELi64ENS_10bfloat16_tEfNS_4arch4Sm80ELb0ELb0ELb1ELb1ELb0ELb0ELb1ELb1EEENS1_21CollectiveEpilogueFwdINS6_IJS8_SA_S9_EEENS6_IJNS7_ILi1EEESI_SI_EEESC_SE_Li128ELb1ELb1ELb1ELb0EEENS1_36VarlenDynamicPersistentTileSchedulerILi128ELi80ELi128ELi128ELb1ELb1ELb0ELb0ELb1ELb1EEEEEEEEEvNT_6ParamsE,"",@"SHT_CUDA_INFO"
	.sectionflags	@""
	.align	4


	//----- nvinfo : EIATTR_CUDA_API_VERSION
	.align		4
        /*0000*/ 	.byte	0x04, 0x37
        /*0002*/ 	.short	(.L_242 - .L_241)
.L_241:
        /*0004*/ 	.word	0x00000082


	//----- nvinfo : EIATTR_SW2861232_WAR
	.align		4
.L_242:
        /*0008*/ 	.byte	0x01, 0x35
	.zero		2


	//----- nvinfo : EIATTR_PARAM_CBANK
	.align		4
        /*000c*/ 	.byte	0x04, 0x0a
        /*000e*/ 	.short	(.L_244 - .L_243)
	.align		4
.L_243:
        /*0010*/ 	.word	index@(.nv.constant0._ZN7cutlass13device_kernelIN5flash19enable_sm80_to_sm89INS1_16FlashAttnFwdSm80INS1_25CollectiveMainloopFwdSm80ILi4ELi1ELb0EN4cute5tupleIJNS5_1CILi128EEENS7_ILi80EEENS7_ILi64EEEEEELi64ENS_10bfloat16_tEfNS_4arch4Sm80ELb0ELb0ELb1ELb1ELb0ELb0ELb1ELb1EEENS1_21CollectiveEpilogueFwdINS6_IJS8_SA_S9_EEENS6_IJNS7_ILi1EEESI_SI_EEESC_SE_Li128ELb1ELb1ELb1ELb0EEENS1_36VarlenDynamicPersistentTileSchedulerILi128ELi80ELi128ELi128ELb1ELb1ELb0ELb0ELb1ELb1EEEEEEEEEvNT_6ParamsE)
        /*0014*/ 	.short	0x0160
        /*0016*/ 	.short	0x0438


	//----- nvinfo : EIATTR_CBANK_PARAM_SIZE
	.align		4
.L_244:
        /*0018*/ 	.byte	0x03, 0x19
        /*001a*/ 	.short	0x0438


	//----- nvinfo : EIATTR_KPARAM_INFO
	.align		4
        /*001c*/ 	.byte	0x04, 0x17
        /*001e*/ 	.short	(.L_246 - .L_245)
.L_245:
        /*0020*/ 	.word	0x00000000
        /*0024*/ 	.short	0x0000
        /*0026*/ 	.short	0x0000
        /*0028*/ 	.byte	0x00, 0xf0, 0xe1, 0x10


	//----- nvinfo : EIATTR_MAXREG_COUNT
	.align		4
.L_246:
        /*002c*/ 	.byte	0x03, 0x1b
        /*002e*/ 	.short	0x00ff


	//----- nvinfo : EIATTR_NUM_BARRIERS
	.align		4
        /*0030*/ 	.byte	0x02, 0x4c
        /*0032*/ 	.byte	0x06
	.zero		1


	//----- nvinfo : EIATTR_ANNOTATIONS
	.align		4
        /*0034*/ 	.byte	0x04, 0x55
        /*0036*/ 	.short	(.L_248 - .L_247)


	//   ....[0]....
.L_247:
        /* <DEDUP_REMOVED lines=81> */


	//----- nvinfo : EIATTR_MERCURY_ISA_VERSION
	.align		4
.L_248:
        /*0538*/ 	.byte	0x03, 0x5f
        /*053a*/ 	.short	0x0000


	//----- nvinfo : EIATTR_INT_WARP_WIDE_INSTR_OFFSETS
	.align		4
        /*053c*/ 	.byte	0x04, 0x31
        /*053e*/ 	.short	(.L_250 - .L_249)


	//   ....[0]....
.L_249:
        /*0540*/ 	.word	0x0000aba0


	//   ....[1]....
        /*0544*/ 	.word	0x0000ac20


	//----- nvinfo : EIATTR_COOP_GROUP_MASK_REGIDS
	.align		4
.L_250:
        /*0548*/ 	.byte	0x04, 0x29
        /*054a*/ 	.short	(.L_252 - .L_251)


	//   ....[0]....
.L_251:
        /*054c*/ 	.word	0xffffffff


	//   ....[1]....
        /*0550*/ 	.word	0xffffffff


	//   ....[2]....
        /*0554*/ 	.word	0xffffffff


	//   ....[3]....
        /*0558*/ 	.word	0xffffffff


	//   ....[4]....
        /*055c*/ 	.word	0xffffffff


	//   ....[5]....
        /*0560*/ 	.word	0xffffffff


	//   ....[6]....
        /*0564*/ 	.word	0xffffffff


	//   ....[7]....
        /*0568*/ 	.word	0xffffffff


	//   ....[8]....
        /*056c*/ 	.word	0xffffffff


	//   ....[9]....
        /*0570*/ 	.word	0xffffffff


	//   ....[10]....
        /*0574*/ 	.word	0xffffffff


	//   ....[11]....
        /*0578*/ 	.word	0xffffffff


	//   ....[12]....
        /*057c*/ 	.word	0xffffffff


	//   ....[13]....
        /*0580*/ 	.word	0xffffffff


	//   ....[14]....
        /*0584*/ 	.word	0xffffffff


	//   ....[15]....
        /*0588*/ 	.word	0xffffffff


	//   ....[16]....
        /*058c*/ 	.word	0xffffffff


	//   ....[17]....
        /*0590*/ 	.word	0xffffffff


	//   ....[18]....
        /*0594*/ 	.word	0xffffffff


	//   ....[19]....
        /*0598*/ 	.word	0xffffffff


	//   ....[20]....
        /*059c*/ 	.word	0xffffffff


	//   ....[21]....
        /*05a0*/ 	.word	0xffffffff


	//   ....[22]....
        /*05a4*/ 	.word	0xffffffff


	//   ....[23]....
        /*05a8*/ 	.word	0xffffffff


	//   ....[24]....
        /*05ac*/ 	.word	0xffffffff


	//   ....[25]....
        /*05b0*/ 	.word	0xffffffff


	//   ....[26]....
        /*05b4*/ 	.word	0xffffffff


	//   ....[27]....
        /*05b8*/ 	.word	0xffffffff


	//   ....[28]....
        /*05bc*/ 	.word	0xffffffff


	//   ....[29]....
        /*05c0*/ 	.word	0xffffffff


	//   ....[30]....
        /*05c4*/ 	.word	0xffffffff


	//   ....[31]....
        /*05c8*/ 	.word	0xffffffff


	//   ....[32]....
        /*05cc*/ 	.word	0xffffffff


	//   ....[33]....
        /*05d0*/ 	.word	0xffffffff


	//   ....[34]....
        /*05d4*/ 	.word	0xffffffff


	//   ....[35]....
        /*05d8*/ 	.word	0xffffffff


	//   ....[36]....
        /*05dc*/ 	.word	0xffffffff


	//   ....[37]....
        /*05e0*/ 	.word	0xffffffff


	//   ....[38]....
        /*05e4*/ 	.word	0xffffffff


	//   ....[39]....
        /*05e8*/ 	.word	0xffffffff


	//   ....[40]....
        /*05ec*/ 	.word	0xffffffff


	//   ....[41]....
        /*05f0*/ 	.word	0xffffffff


	//   ....[42]....
        /*05f4*/ 	.word	0xffffffff


	//   ....[43]....
        /*05f8*/ 	.word	0xffffffff


	//   ....[44]....
        /*05fc*/ 	.word	0xffffffff


	//   ....[45]....
        /*0600*/ 	.word	0xffffffff


	//   ....[46]....
        /*0604*/ 	.word	0xffffffff


	//   ....[47]....
        /*0608*/ 	.word	0xffffffff


	//   ....[48]....
        /*060c*/ 	.word	0xffffffff


	//   ....[49]....
        /*0610*/ 	.word	0xffffffff


	//   ....[50]....
        /*0614*/ 	.word	0xffffffff


	//   ....[51]....
        /*0618*/ 	.word	0xffffffff


	//   ....[52]....
        /*061c*/ 	.word	0xffffffff


	//   ....[53]....
        /*0620*/ 	.word	0xffffffff


	//   ....[54]....
        /*0624*/ 	.word	0xffffffff


	//   ....[55]....
        /*0628*/ 	.word	0xffffffff


	//   ....[56]....
        /*062c*/ 	.word	0xffffffff


	//   ....[57]....
        /*0630*/ 	.word	0xffffffff


	//   ....[58]....
        /*0634*/ 	.word	0xffffffff


	//   ....[59]....
        /*0638*/ 	.word	0xffffffff


	//   ....[60]....
        /*063c*/ 	.word	0xffffffff


	//   ....[61]....
        /*0640*/ 	.word	0xffffffff


	//   ....[62]....
        /*0644*/ 	.word	0xffffffff


	//   ....[63]....
        /*0648*/ 	.word	0xffffffff


	//   ....[64]....
        /*064c*/ 	.word	0xffffffff


	//   ....[65]....
        /*0650*/ 	.word	0xffffffff


	//   ....[66]....
        /*0654*/ 	.word	0xffffffff


	//   ....[67]....
        /*0658*/ 	.word	0xffffffff


	//   ....[68]....
        /*065c*/ 	.word	0xffffffff


	//   ....[69]....
        /*0660*/ 	.word	0xffffffff


	//   ....[70]....
        /*0664*/ 	.word	0xffffffff


	//   ....[71]....
        /*0668*/ 	.word	0xffffffff


	//   ....[72]....
        /*066c*/ 	.word	0xffffffff


	//   ....[73]....
        /*0670*/ 	.word	0xffffffff


	//   ....[74]....
        /*0674*/ 	.word	0xffffffff


	//   ....[75]....
        /*0678*/ 	.word	0xffffffff


	//   ....[76]....
        /*067c*/ 	.word	0xffffffff


	//   ....[77]....
        /*0680*/ 	.word	0xffffffff


	//   ....[78]....
        /*0684*/ 	.word	0xffffffff


	//   ....[79]....
        /*0688*/ 	.word	0xffffffff


	//   ....[80]....
        /*068c*/ 	.word	0xffffffff


	//   ....[81]....
        /*0690*/ 	.word	0xffffffff


	//   ....[82]....
        /*0694*/ 	.word	0xffffffff


	//   ....[83]....
        /*0698*/ 	.word	0xffffffff


	//   ....[84]....
        /*069c*/ 	.word	0xffffffff


	//   ....[85]....
        /*06a0*/ 	.word	0xffffffff


	//   ....[86]....
        /*06a4*/ 	.word	0xffffffff


	//   ....[87]....
        /*06a8*/ 	.word	0xffffffff


	//   ....[88]....
        /*06ac*/ 	.word	0xffffffff


	//   ....[89]....
        /*06b0*/ 	.word	0xffffffff


	//   ....[90]....
        /*06b4*/ 	.word	0xffffffff


	//   ....[91]....
        /*06b8*/ 	.word	0xffffffff


	//   ....[92]....
        /*06bc*/ 	.word	0xffffffff


	//   ....[93]....
        /*06c0*/ 	.word	0xffffffff


	//   ....[94]....
        /*06c4*/ 	.word	0xffffffff


	//   ....[95]....
        /*06c8*/ 	.word	0xffffffff


	//   ....[96]....
        /*06cc*/ 	.word	0xffffffff


	//   ....[97]....
        /*06d0*/ 	.word	0xffffffff


	//   ....[98]....
        /*06d4*/ 	.word	0xffffffff


	//   ....[99]....
        /*06d8*/ 	.word	0xffffffff


	//   ....[100]....
        /*06dc*/ 	.word	0xffffffff


	//   ....[101]....
        /*06e0*/ 	.word	0xffffffff


	//   ....[102]....
        /*06e4*/ 	.word	0xffffffff


	//   ....[103]....
        /*06e8*/ 	.word	0xffffffff


	//   ....[104]....
        /*06ec*/ 	.word	0xffffffff


	//   ....[105]....
        /*06f0*/ 	.word	0xffffffff


	//   ....[106]....
        /*06f4*/ 	.word	0xffffffff


	//   ....[107]....
        /*06f8*/ 	.word	0xffffffff


	//   ....[108]....
        /*06fc*/ 	.word	0xffffffff


	//   ....[109]....
        /*0700*/ 	.word	0xffffffff


	//   ....[110]....
        /*0704*/ 	.word	0xffffffff


	//   ....[111]....
        /*0708*/ 	.word	0xffffffff


	//   ....[112]....
        /*070c*/ 	.word	0xffffffff


	//   ....[113]....
        /*0710*/ 	.word	0xffffffff


	//   ....[114]....
        /*0714*/ 	.word	0xffffffff


	//   ....[115]....
        /*0718*/ 	.word	0xffffffff


	//   ....[116]....
        /*071c*/ 	.word	0xffffffff


	//   ....[117]....
        /*0720*/ 	.word	0xffffffff


	//   ....[118]....
        /*0724*/ 	.word	0xffffffff


	//   ....[119]....
        /*0728*/ 	.word	0xffffffff


	//   ....[120]....
        /*072c*/ 	.word	0xffffffff


	//   ....[121]....
        /*0730*/ 	.word	0xffffffff


	//   ....[122]....
        /*0734*/ 	.word	0xffffffff


	//   ....[123]....
        /*0738*/ 	.word	0xffffffff


	//   ....[124]....
        /*073c*/ 	.word	0xffffffff


	//   ....[125]....
        /*0740*/ 	.word	0xffffffff


	//   ....[126]....
        /*0744*/ 	.word	0xffffffff


	//   ....[127]....
        /*0748*/ 	.word	0xffffffff


	//   ....[128]....
        /*074c*/ 	.word	0xffffffff


	//   ....[129]....
        /*0750*/ 	.word	0xffffffff


	//   ....[130]....
        /*0754*/ 	.word	0xffffffff


	//   ....[131]....
        /*0758*/ 	.word	0xffffffff


	//   ....[132]....
        /*075c*/ 	.word	0xffffffff


	//   ....[133]....
        /*0760*/ 	.word	0xffffffff


	//   ....[134]....
        /*0764*/ 	.word	0xffffffff


	//   ....[135]....
        /*0768*/ 	.word	0xffffffff


	//   ....[136]....
        /*076c*/ 	.word	0xffffffff


	//   ....[137]....
        /*0770*/ 	.word	0xffffffff


	//   ....[138]....
        /*0774*/ 	.word	0xffffffff


	//   ....[139]....
        /*0778*/ 	.word	0xffffffff


	//   ....[140]....
        /*077c*/ 	.word	0xffffffff


	//   ....[141]....
        /*0780*/ 	.word	0xffffffff


	//   ....[142]....
        /*0784*/ 	.word	0xffffffff


	//   ....[143]....
        /*0788*/ 	.word	0xffffffff


	//   ....[144]....
        /*078c*/ 	.word	0xffffffff


	//   ....[145]....
        /*0790*/ 	.word	0xffffffff


	//   ....[146]....
        /*0794*/ 	.word	0xffffffff


	//   ....[147]....
        /*0798*/ 	.word	0xffffffff


	//   ....[148]....
        /*079c*/ 	.word	0xffffffff


	//   ....[149]....
        /*07a0*/ 	.word	0xffffffff


	//   ....[150]....
        /*07a4*/ 	.word	0xffffffff


	//   ....[151]....
        /*07a8*/ 	.word	0xffffffff


	//   ....[152]....
        /*07ac*/ 	.word	0xffffffff


	//   ....[153]....
        /*07b0*/ 	.word	0xffffffff


	//   ....[154]....
        /*07b4*/ 	.word	0xffffffff


	//   ....[155]....
        /*07b8*/ 	.word	0xffffffff


	//   ....[156]....
        /*07bc*/ 	.word	0xffffffff


	//   ....[157]....
        /*07c0*/ 	.word	0xffffffff


	//   ....[158]....
        /*07c4*/ 	.word	0xffffffff


	//   ....[159]....
        /*07c8*/ 	.word	0xffffffff


	//   ....[160]....
        /*07cc*/ 	.word	0xffffffff


	//   ....[161]....
        /*07d0*/ 	.word	0xffffffff


	//   ....[162]....
        /*07d4*/ 	.word	0xffffffff


	//   ....[163]....
        /*07d8*/ 	.word	0xffffffff


	//   ....[164]....
        /*07dc*/ 	.word	0xffffffff


	//   ....[165]....
        /*07e0*/ 	.word	0xffffffff


	//   ....[166]....
        /*07e4*/ 	.word	0xffffffff


	//   ....[167]....
        /*07e8*/ 	.word	0xffffffff


	//   ....[168]....
        /*07ec*/ 	.word	0xffffffff


	//   ....[169]....
        /*07f0*/ 	.word	0xffffffff


	//   ....[170]....
        /*07f4*/ 	.word	0xffffffff


	//   ....[171]....
        /*07f8*/ 	.word	0xffffffff


	//   ....[172]....
        /*07fc*/ 	.word	0xffffffff


	//   ....[173]....
        /*0800*/ 	.word	0xffffffff


	//   ....[174]....
        /*0804*/ 	.word	0xffffffff


	//   ....[175]....
        /*0808*/ 	.word	0xffffffff


	//   ....[176]....
        /*080c*/ 	.word	0xffffffff


	//   ....[177]....
        /*0810*/ 	.word	0xffffffff


	//   ....[178]....
        /*0814*/ 	.word	0xffffffff


	//   ....[179]....
        /*0818*/ 	.word	0xffffffff


	//   ....[180]....
        /*081c*/ 	.word	0xffffffff


	//   ....[181]....
        /*0820*/ 	.word	0xffffffff


	//   ....[182]....
        /*0824*/ 	.word	0xffffffff


	//   ....[183]....
        /*0828*/ 	.word	0xffffffff


	//   ....[184]....
        /*082c*/ 	.word	0xffffffff


	//   ....[185]....
        /*0830*/ 	.word	0xffffffff


	//   ....[186]....
        /*0834*/ 	.word	0xffffffff


	//   ....[187]....
        /*0838*/ 	.word	0xffffffff


	//   ....[188]....
        /*083c*/ 	.word	0xffffffff


	//   ....[189]....
        /*0840*/ 	.word	0xffffffff


	//   ....[190]....
        /*0844*/ 	.word	0xffffffff


	//   ....[191]....
        /*0848*/ 	.word	0xffffffff


	//   ....[192]....
        /*084c*/ 	.word	0xffffffff


	//   ....[193]....
        /*0850*/ 	.word	0xffffffff


	//   ....[194]....
        /*0854*/ 	.word	0xffffffff


	//   ....[195]....
        /*0858*/ 	.word	0xffffffff


	//   ....[196]....
        /*085c*/ 	.word	0xffffffff


	//   ....[197]....
        /*0860*/ 	.word	0xffffffff


	//   ....[198]....
        /*0864*/ 	.word	0xffffffff


	//   ....[199]....
        /*0868*/ 	.word	0xffffffff


	//   ....[200]....
        /*086c*/ 	.word	0xffffffff


	//   ....[201]....
        /*0870*/ 	.word	0xffffffff


	//   ....[202]....
        /*0874*/ 	.word	0xffffffff


	//   ....[203]....
        /*0878*/ 	.word	0xffffffff


	//   ....[204]....
        /*087c*/ 	.word	0xffffffff


	//   ....[205]....
        /*0880*/ 	.word	0xffffffff


	//   ....[206]....
        /*0884*/ 	.word	0xffffffff


	//   ....[207]....
        /*0888*/ 	.word	0xffffffff


	//   ....[208]....
        /*088c*/ 	.word	0xffffffff


	//   ....[209]....
        /*0890*/ 	.word	0xffffffff


	//   ....[210]....
        /*0894*/ 	.word	0xffffffff


	//   ....[211]....
        /*0898*/ 	.word	0xffffffff


	//   ....[212]....
        /*089c*/ 	.word	0xffffffff


	//   ....[213]....
        /*08a0*/ 	.word	0xffffffff


	//   ....[214]....
        /*08a4*/ 	.word	0xffffffff


	//----- nvinfo : EIATTR_COOP_GROUP_INSTR_OFFSETS
	.align		4
.L_252:
        /*08a8*/ 	.byte	0x04, 0x28
        /*08aa*/ 	.short	(.L_254 - .L_253)


	//   ....[0]....
.L_253:
        /*08ac*/ 	.word	0x00000050


	//   ....[1]....
        /*08b0*/ 	.word	0x00000210


	//   ....[2]....
        /*08b4*/ 	.word	0x00000240


	//   ....[3]....
        /*08b8*/ 	.word	0x00000270


	//   ....[4]....
        /*08bc*/ 	.word	0x000002a0


	//   ....[5]....
        /*08c0*/ 	.word	0x000002d0


	//   ....[6]....
        /*08c4*/ 	.word	0x00000300


	//   ....[7]....
        /*08c8*/ 	.word	0x00000470


	//   ....[8]....
        /*08cc*/ 	.word	0x000004b0


	//   ....[9]....
        /*08d0*/ 	.word	0x000004e0


	//   ....[10]....
        /*08d4*/ 	.word	0x00000510


	//   ....[11]....
        /*08d8*/ 	.word	0x00000540


	//   ....[12]....
        /*08dc*/ 	.word	0x00000570


	//   ....[13]....
        /*08e0*/ 	.word	0x00000600


	//   ....[14]....
        /*08e4*/ 	.word	0x00000630


	//   ....[15]....
        /*08e8*/ 	.word	0x00000650


	//   ....[16]....
        /*08ec*/ 	.word	0x000006b0


	//   ....[17]....
        /*08f0*/ 	.word	0x00002300


	//   ....[18]....
        /*08f4*/ 	.word	0x00002320


	//   ....[19]....
        /*08f8*/ 	.word	0x00002400


	//   ....[20]....
        /*08fc*/ 	.word	0x00002410


	//   ....[21]....
        /*0900*/ 	.word	0x000024f0


	//   ....[22]....
        /*0904*/ 	.word	0x00002510


	//   ....[23]....
        /*0908*/ 	.word	0x000025f0


	//   ....[24]....
        /*090c*/ 	.word	0x00002600


	//   ....[25]....
        /*0910*/ 	.word	0x000026e0


	//   ....[26]....
        /*0914*/ 	.word	0x00002700


	//   ....[27]....
        /*0918*/ 	.word	0x000027e0


	//   ....[28]....
        /*091c*/ 	.word	0x000027f0


	//   ....[29]....
        /*0920*/ 	.word	0x000028d0


	//   ....[30]....
        /*0924*/ 	.word	0x000028f0


	//   ....[31]....
        /*0928*/ 	.word	0x000029d0


	//   ....[32]....
        /*092c*/ 	.word	0x000029e0


	//   ....[33]....
        /*0930*/ 	.word	0x00004cd0


	//   ....[34]....
        /*0934*/ 	.word	0x00004d00


	//   ....[35]....
        /*0938*/ 	.word	0x00004e30


	//   ....[36]....
        /*093c*/ 	.word	0x00004e60


	//   ....[37]....
        /*0940*/ 	.word	0x00004ed0


	//   ....[38]....
        /*0944*/ 	.word	0x00004fe0


	//   ....[39]....
        /*0948*/ 	.word	0x00005040


	//   ....[40]....
        /*094c*/ 	.word	0x000050f0


	//   ....[41]....
        /*0950*/ 	.word	0x00007e00


	//   ....[42]....
        /*0954*/ 	.word	0x00007e50


	//   ....[43]....
        /*0958*/ 	.word	0x00007fd0


	//   ....[44]....
        /*095c*/ 	.word	0x00008060


	//   ....[45]....
        /*0960*/ 	.word	0x00008130


	//   ....[46]....
        /*0964*/ 	.word	0x00008170


	//   ....[47]....
        /*0968*/ 	.word	0x00008320


	//   ....[48]....
        /*096c*/ 	.word	0x00008570


	//   ....[49]....
        /*0970*/ 	.word	0x0000a3f0


	//   ....[50]....
        /*0974*/ 	.word	0x0000a400


	//   ....[51]....
        /*0978*/ 	.word	0x0000a410


	//   ....[52]....
        /*097c*/ 	.word	0x0000a420


	//   ....[53]....
        /*0980*/ 	.word	0x0000a450


	//   ....[54]....
        /*0984*/ 	.word	0x0000a470


	//   ....[55]....
        /*0988*/ 	.word	0x0000a490


	//   ....[56]....
        /*098c*/ 	.word	0x0000a4a0


	//   ....[57]....
        /*0990*/ 	.word	0x0000b6b0


	//   ....[58]....
        /*0994*/ 	.word	0x0000b6c0


	//   ....[59]....
        /*0998*/ 	.word	0x0000b6d0


	//   ....[60]....
        /*099c*/ 	.word	0x0000b6e0


	//   ....[61]....
        /*09a0*/ 	.word	0x0000b6f0


	//   ....[62]....
        /*09a4*/ 	.word	0x0000b700


	//   ....[63]....
        /*09a8*/ 	.word	0x0000b710


	//   ....[64]....
        /*09ac*/ 	.word	0x0000b720


	//   ....[65]....
        /*09b0*/ 	.word	0x0000bb10


	//   ....[66]....
        /*09b4*/ 	.word	0x0000bb30


	//   ....[67]....
        /*09b8*/ 	.word	0x0000bbb0


	//   ....[68]....
        /*09bc*/ 	.word	0x0000bbc0


	//   ....[69]....
        /*09c0*/ 	.word	0x0000bc40


	//   ....[70]....
        /*09c4*/ 	.word	0x0000bc60


	//   ....[71]....
        /*09c8*/ 	.word	0x0000bce0


	//   ....[72]....
        /*09cc*/ 	.word	0x0000bcf0


	//   ....[73]....
        /*09d0*/ 	.word	0x0000bd70


	//   ....[74]....
        /*09d4*/ 	.word	0x0000bd90


	//   ....[75]....
        /*09d8*/ 	.word	0x0000be10


	//   ....[76]....
        /*09dc*/ 	.word	0x0000be20


	//   ....[77]....
        /*09e0*/ 	.word	0x0000bea0


	//   ....[78]....
        /*09e4*/ 	.word	0x0000bec0


	//   ....[79]....
        /*09e8*/ 	.word	0x0000bf40


	//   ....[80]....
        /*09ec*/ 	.word	0x0000bf50


	//   ....[81]....
        /*09f0*/ 	.word	0x0000c1f0


	//   ....[82]....
        /*09f4*/ 	.word	0x0000c210


	//   ....[83]....
        /*09f8*/ 	.word	0x0000c550


	//   ....[84]....
        /*09fc*/ 	.word	0x0000c560


	//   ....[85]....
        /*0a00*/ 	.word	0x0000c7c0


	//   ....[86]....
        /*0a04*/ 	.word	0x0000c7e0


	//   ....[87]....
        /*0a08*/ 	.word	0x0000ca40


	//   ....[88]....
        /*0a0c*/ 	.word	0x0000ca50


	//   ....[89]....
        /*0a10*/ 	.word	0x0000d460


	//   ....[90]....
        /*0a14*/ 	.word	0x0000d480


	//   ....[91]....
        /*0a18*/ 	.word	0x0000d500


	//   ....[92]....
        /*0a1c*/ 	.word	0x0000d510


	//   ....[93]....
        /*0a20*/ 	.word	0x0000d590


	//   ....[94]....
        /*0a24*/ 	.word	0x0000d5b0


	//   ....[95]....
        /*0a28*/ 	.word	0x0000d630


	//   ....[96]....
        /*0a2c*/ 	.word	0x0000d640


	//   ....[97]....
        /*0a30*/ 	.word	0x0000d6c0


	//   ....[98]....
        /*0a34*/ 	.word	0x0000d6e0


	//   ....[99]....
        /*0a38*/ 	.word	0x0000d760


	//   ....[100]....
        /*0a3c*/ 	.word	0x0000d770


	//   ....[101]....
        /*0a40*/ 	.word	0x0000d7f0


	//   ....[102]....
        /*0a44*/ 	.word	0x0000d810


	//   ....[103]....
        /*0a48*/ 	.word	0x0000d890


	//   ....[104]....
        /*0a4c*/ 	.word	0x0000d8a0


	//   ....[105]....
        /*0a50*/ 	.word	0x0000da00


	//   ....[106]....
        /*0a54*/ 	.word	0x0000da20


	//   ....[107]....
        /*0a58*/ 	.word	0x0000db50


	//   ....[108]....
        /*0a5c*/ 	.word	0x0000db90


	//   ....[109]....
        /*0a60*/ 	.word	0x0000dbc0


	//   ....[110]....
        /*0a64*/ 	.word	0x0000dbf0


	//   ....[111]....
        /*0a68*/ 	.word	0x0000dc20


	//   ....[112]....
        /*0a6c*/ 	.word	0x0000dc50


	//   ....[113]....
        /*0a70*/ 	.word	0x0000ddb0


	//   ....[114]....
        /*0a74*/ 	.word	0x0000ddf0


	//   ....[115]....
        /*0a78*/ 	.word	0x0000de20


	//   ....[116]....
        /*0a7c*/ 	.word	0x0000de50


	//   ....[117]....
        /*0a80*/ 	.word	0x0000de80


	//   ....[118]....
        /*0a84*/ 	.word	0x0000deb0


	//   ....[119]....
        /*0a88*/ 	.word	0x0000df40


	//   ....[120]....
        /*0a8c*/ 	.word	0x0000df70


	//   ....[121]....
        /*0a90*/ 	.word	0x0000df80


	//   ....[122]....
        /*0a94*/ 	.word	0x0000dfe0


	//   ....[123]....
        /*0a98*/ 	.word	0x0000e5d0


	//   ....[124]....
        /*0a9c*/ 	.word	0x0000e630


	//   ....[125]....
        /*0aa0*/ 	.word	0x0000e680


	//   ....[126]....
        /*0aa4*/ 	.word	0x0000e6d0


	//   ....[127]....
        /*0aa8*/ 	.word	0x0000e720


	//   ....[128]....
        /*0aac*/ 	.word	0x0000e790


	//   ....[129]....
        /*0ab0*/ 	.word	0x0000e7e0


	//   ....[130]....
        /*0ab4*/ 	.word	0x0000e840


	//   ....[131]....
        /*0ab8*/ 	.word	0x0000e8b0


	//   ....[132]....
        /*0abc*/ 	.word	0x0000e910


	//   ....[133]....
        /*0ac0*/ 	.word	0x0000e980


	//   ....[134]....
        /*0ac4*/ 	.word	0x0000e9f0


	//   ....[135]....
        /*0ac8*/ 	.word	0x0000ea60


	//   ....[136]....
        /*0acc*/ 	.word	0x0000eac0


	//   ....[137]....
        /*0ad0*/ 	.word	0x0000eb30


	//   ....[138]....
        /*0ad4*/ 	.word	0x0000eba0


	//   ....[139]....
        /*0ad8*/ 	.word	0x0000ec10


	//   ....[140]....
        /*0adc*/ 	.word	0x0000ec70


	//   ....[141]....
        /*0ae0*/ 	.word	0x0000ece0


	//   ....[142]....
        /*0ae4*/ 	.word	0x0000ed50


	//   ....[143]....
        /*0ae8*/ 	.word	0x0000edc0


	//   ....[144]....
        /*0aec*/ 	.word	0x0000ee20


	//   ....[145]....
        /*0af0*/ 	.word	0x0000ee90


	//   ....[146]....
        /*0af4*/ 	.word	0x0000ef00


	//   ....[147]....
        /*0af8*/ 	.word	0x0000ef70


	//   ....[148]....
        /*0afc*/ 	.word	0x0000efd0


	//   ....[149]....
        /*0b00*/ 	.word	0x0000f050


	//   ....[150]....
        /*0b04*/ 	.word	0x0000f0b0


	//   ....[151]....
        /*0b08*/ 	.word	0x0000f100


	//   ....[152]....
        /*0b0c*/ 	.word	0x0000f160


	//   ....[153]....
        /*0b10*/ 	.word	0x0000f1b0


	//   ....[154]....
        /*0b14*/ 	.word	0x0000f210


	//   ....[155]....
        /*0b18*/ 	.word	0x0000f260


	//   ....[156]....
        /*0b1c*/ 	.word	0x0000f2c0


	//   ....[157]....
        /*0b20*/ 	.word	0x0000f330


	//   ....[158]....
        /*0b24*/ 	.word	0x0000f3a0


	//   ....[159]....
        /*0b28*/ 	.word	0x0000f410


	//   ....[160]....
        /*0b2c*/ 	.word	0x0000f470


	//   ....[161]....
        /*0b30*/ 	.word	0x0000f4e0


	//   ....[162]....
        /*0b34*/ 	.word	0x0000f550


	//   ....[163]....
        /*0b38*/ 	.word	0x0000f5c0


	//   ....[164]....
        /*0b3c*/ 	.word	0x0000f620


	//   ....[165]....
        /*0b40*/ 	.word	0x0000f690


	//   ....[166]....
        /*0b44*/ 	.word	0x0000f700


	//   ....[167]....
        /*0b48*/ 	.word	0x0000f770


	//   ....[168]....
        /*0b4c*/ 	.word	0x0000f7d0


	//   ....[169]....
        /*0b50*/ 	.word	0x0000f840


	//   ....[170]....
        /*0b54*/ 	.word	0x0000f8b0


	//   ....[171]....
        /*0b58*/ 	.word	0x0000f920


	//   ....[172]....
        /*0b5c*/ 	.word	0x0000f980


	//   ....[173]....
        /*0b60*/ 	.word	0x0000f9f0


	//   ....[174]....
        /*0b64*/ 	.word	0x0000fa60


	//   ....[175]....
        /*0b68*/ 	.word	0x0000fad0


	//   ....[176]....
        /*0b6c*/ 	.word	0x0000fb30


	//   ....[177]....
        /*0b70*/ 	.word	0x0000fba0


	//   ....[178]....
        /*0b74*/ 	.word	0x0000fc10


	//   ....[179]....
        /*0b78*/ 	.word	0x0000fc80


	//   ....[180]....
        /*0b7c*/ 	.word	0x0000fce0


	//   ....[181]....
        /*0b80*/ 	.word	0x0000fd50


	//   ....[182]....
        /*0b84*/ 	.word	0x0000fdc0


	//   ....[183]....
        /*0b88*/ 	.word	0x0000fe30


	//   ....[184]....
        /*0b8c*/ 	.word	0x0000fe90


	//   ....[185]....
        /*0b90*/ 	.word	0x0000ff00


	//   ....[186]....
        /*0b94*/ 	.word	0x0000ff70


	//   ....[187]....
        /*0b98*/ 	.word	0x0000ffe0


	//   ....[188]....
        /*0b9c*/ 	.word	0x00010040


	//   ....[189]....
        /*0ba0*/ 	.word	0x000100b0


	//   ....[190]....
        /*0ba4*/ 	.word	0x00010120


	//   ....[191]....
        /*0ba8*/ 	.word	0x00010190


	//   ....[192]....
        /*0bac*/ 	.word	0x000101f0


	//   ....[193]....
        /*0bb0*/ 	.word	0x00010260


	//   ....[194]....
        /*0bb4*/ 	.word	0x000102d0


	//   ....[195]....
        /*0bb8*/ 	.word	0x00010340


	//   ....[196]....
        /*0bbc*/ 	.word	0x000103a0


	//   ....[197]....
        /*0bc0*/ 	.word	0x00010410


	//   ....[198]....
        /*0bc4*/ 	.word	0x00010480


	//   ....[199]....
        /*0bc8*/ 	.word	0x000104d0


	//   ....[200]....
        /*0bcc*/ 	.word	0x00010510


	//   ....[201]....
        /*0bd0*/ 	.word	0x00010560


	//   ....[202]....
        /*0bd4*/ 	.word	0x000105b0


	//   ....[203]....
        /*0bd8*/ 	.word	0x00010600


	//   ....[204]....
        /*0bdc*/ 	.word	0x00010670


	//   ....[205]....
        /*0be0*/ 	.word	0x000106c0


	//   ....[206]....
        /*0be4*/ 	.word	0x00010710


	//   ....[207]....
        /*0be8*/ 	.word	0x00010760


	//   ....[208]....
        /*0bec*/ 	.word	0x000107b0


	//   ....[209]....
        /*0bf0*/ 	.word	0x00010800


	//   ....[210]....
        /*0bf4*/ 	.word	0x00010870


	//   ....[211]....
        /*0bf8*/ 	.word	0x000108c0


	//   ....[212]....
        /*0bfc*/ 	.word	0x00010920


	//   ....[213]....
        /*0c00*/ 	.word	0x00010980


	//   ....[214]....
        /*0c04*/ 	.word	0x000109e0


	//----- nvinfo : EIATTR_EXIT_INSTR_OFFSETS
	.align		4
.L_254:
        /*0c08*/ 	.byte	0x04, 0x1c
        /*0c0a*/ 	.short	(.L_256 - .L_255)


	//   ....[0]....
.L_255:
        /*0c0c*/ 	.word	0x00000c20


	//   ....[1]....
        /*0c10*/ 	.word	0x0000e590


	//----- nvinfo : EIATTR_MAX_THREADS
	.align		4
.L_256:
        /*0c14*/ 	.byte	0x04, 0x05
        /*0c16*/ 	.short	(.L_258 - .L_257)
.L_257:
        /*0c18*/ 	.word	0x00000080
        /*0c1c*/ 	.word	0x00000001
        /*0c20*/ 	.word	0x00000001


	//----- nvinfo : EIATTR_CRS_STACK_SIZE
	.align		4
.L_258:
        /*0c24*/ 	.byte	0x04, 0x1e
        /*0c26*/ 	.short	(.L_260 - .L_259)
.L_259:
        /*0c28*/ 	.word	0x00000000
.L_260:


//--------------------- .nv.info._ZN7cutlass13device_kernelIN5flash19enable_sm80_to_sm89INS1_16FlashAttnFwdSm80INS1_25CollectiveMainloopFwdSm80ILi4ELi1ELb0EN4cute5tupleIJNS5_1CILi128EEENS7_ILi80EEENS7_ILi64EEEEEELi64ENS_10bfloat16_tEfNS_4arch4Sm80ELb0ELb0ELb1ELb1ELb0ELb1ELb1ELb1EEENS1_21CollectiveEpilogueFwdINS6_IJS8_SA_S9_EEENS6_IJNS7_ILi1EEESI_SI_EEESC_SE_Li128ELb1ELb1ELb1ELb0EEENS1_36VarlenDynamicPersistentTileSchedulerILi128ELi80ELi128ELi128ELb1ELb1ELb0ELb0ELb1ELb1EEEEEEEEEvNT_6ParamsE --------------------------
	.section	.nv.info._ZN7cutlass13device_kernelIN5flash19enable_sm80_to_sm89INS1_16FlashAttnFwdSm80INS1_25CollectiveMainloopFwdSm80ILi4ELi1ELb0EN4cute5tupleIJNS5_1CILi128EEENS7_ILi80EEENS7_ILi64EEEEEELi64ENS_10bfloat16_tEfNS_4arch4Sm80ELb0ELb0ELb1ELb1ELb0ELb1ELb1ELb1EEENS1_21CollectiveEpilogueFwdINS6_IJS8_SA_S9_EEENS6_IJNS7_ILi1EEESI_SI_EEESC_SE_Li128ELb1ELb1ELb1ELb0EEENS1_36VarlenDynamicPersistentTileSchedulerILi128ELi80ELi128ELi128ELb1ELb1ELb0ELb0ELb1ELb1EEEEEEEEEvNT_6ParamsE,"",@"SHT_CUDA_INFO"
	.sectionflags	@""
	.align	4


	//----- nvinfo : EIATTR_CUDA_API_VERSION
	.align		4
        /*0000*/ 	.byte	0x04, 0x37
        /*0002*/ 	.short	(.L_262 - .L_261)
.L_261:
        /*0004*/ 	.word	0x00000082


	//----- nvinfo : EIATTR_SW2861232_WAR
	.align		4
.L_262:
        /*0008*/ 	.byte	0x01, 0x35
	.zero		2


	//----- nvinfo : EIATTR_PARAM_CBANK
	.align		4
        /*000c*/ 	.byte	0x04, 0x0a
        /*000e*/ 	.short	(.L_264 - .L_263)
	.align		4
.L_263:
        /*0010*/ 	.word	index@(.nv.constant0._ZN7cutlass13device_kernelIN5flash19enable_sm80_to_sm89INS1_16FlashAttnFwdSm80INS1_25CollectiveMainloopFwdSm80ILi4ELi1ELb0EN4cute5tupleIJNS5_1CILi128EEENS7_ILi80EEENS7_ILi64EEEEEELi64ENS_10bfloat16_tEfNS_4arch4Sm80ELb0ELb0ELb1ELb1ELb0ELb1ELb1ELb1EEENS1_21CollectiveEpilogueFwdINS6_IJS8_SA_S9_EEENS6_IJNS7_ILi1EEESI_SI_EEESC_SE_Li128ELb1ELb1ELb1ELb0EEENS1_36VarlenDynamicPersistentTileSchedulerILi128ELi80ELi128ELi128ELb1ELb1ELb0ELb0ELb1ELb1EEEEEEEEEvNT_6ParamsE)
        /*0014*/ 	.short	0x0160
        /*0016*/ 	.short	0x0438


	//----- nvinfo : EIATTR_CBANK_PARAM_SIZE
	.align		4
.L_264:
        /*0018*/ 	.byte	0x03, 0x19
        /*001a*/ 	.short	0x0438


	//----- nvinfo : EIATTR_KPARAM_INFO
	.align		4
        /*001c*/ 	.byte	0x04, 0x17
        /*001e*/ 	.short	(.L_266 - .L_265)
.L_265:
        /*0020*/ 	.word	0x00000000
        /*0024*/ 	.short	0x0000
        /*0026*/ 	.short	0x0000
        /*0028*/ 	.byte	0x00, 0xf0, 0xe1, 0x10


	//----- nvinfo : EIATTR_MAXREG_COUNT
	.align		4
.L_266:
        /*002c*/ 	.byte	0x03, 0x1b
        /*002e*/ 	.short	0x00ff


	//----- nvinfo : EIATTR_NUM_BARRIERS
	.align		4
        /*0030*/ 	.byte	0x02, 0x4c
        /*0032*/ 	.byte	0x06
	.zero		1


	//----- nvinfo : EIATTR_ANNOTATIONS
	.align		4
        /*0034*/ 	.byte	0x04, 0x55
        /*0036*/ 	.short	(.L_268 - .L_267)


	//   ....[0]....
.L_267:
        /* <DEDUP_REMOVED lines=61> */


	//----- nvinfo : EIATTR_MERCURY_ISA_VERSION
	.align		4
.L_268:
        /*03f8*/ 	.byte	0x03, 0x5f
        /*03fa*/ 	.short	0x0000


	//----- nvinfo : EIATTR_INT_WARP_WIDE_INSTR_OFFSETS
	.align		4
        /*03fc*/ 	.byte	0x04, 0x31
        /*03fe*/ 	.short	(.L_270 - .L_269)


	//   ....[0]....
.L_269:
        /*0400*/ 	.word	0x00013830


	//   ....[1]....
        /*0404*/ 	.word	0x000138b0


	//----- nvinfo : EIATTR_COOP_GROUP_MASK_REGIDS
	.align		4
.L_270:
        /*0408*/ 	.byte	0x04, 0x29
        /*040a*/ 	.short	(.L_272 - .L_271)


	//   ....[0]....
.L_271:
        /*040c*/ 	.word	0xffffffff


	//   ....[1]....
        /*0410*/ 	.word	0xffffffff


	//   ....[2]....
        /*0414*/ 	.word	0xffffffff


	//   ....[3]....
        /*0418*/ 	.word	0xffffffff


	//   ....[4]....
        /*041c*/ 	.word	0xffffffff


	//   ....[5]....
        /*0420*/ 	.word	0xffffffff


	//   ....[6]....
        /*0424*/ 	.word	0xffffffff


	//   ....[7]....
        /*0428*/ 	.word	0xffffffff


	//   ....[8]....
        /*042c*/ 	.word	0xffffffff


	//   ....[9]....
        /*0430*/ 	.word	0xffffffff


	//   ....[10]....
        /*0434*/ 	.word	0xffffffff


	//   ....[11]....
        /*0438*/ 	.word	0xffffffff


	//   ....[12]....
        /*043c*/ 	.word	0xffffffff


	//   ....[13]....
        /*0440*/ 	.word	0xffffffff


	//   ....[14]....
        /*0444*/ 	.word	0xffffffff


	//   ....[15]....
        /*0448*/ 	.word	0xffffffff


	//   ....[16]....
        /*044c*/ 	.word	0xffffffff


	//   ....[17]....
        /*0450*/ 	.word	0xffffffff


	//   ....[18]....
        /*0454*/ 	.word	0xffffffff


	//   ....[19]....
        /*0458*/ 	.word	0xffffffff


	//   ....[20]....
        /*045c*/ 	.word	0xffffffff


	//   ....[21]....
        /*0460*/ 	.word	0xffffffff


	//   ....[22]....
        /*0464*/ 	.word	0xffffffff


	//   ....[23]....
        /*0468*/ 	.word	0xffffffff


	//   ....[24]....
        /*046c*/ 	.word	0xffffffff


	//   ....[25]....
        /*0470*/ 	.word	0xffffffff


	//   ....[26]....
        /*0474*/ 	.word	0xffffffff


	//   ....[27]....
        /*0478*/ 	.word	0xffffffff


	//   ....[28]....
        /*047c*/ 	.word	0xffffffff


	//   ....[29]....
        /*0480*/ 	.word	0xffffffff


	//   ....[30]....
        /*0484*/ 	.word	0xffffffff


	//   ....[31]....
        /*0488*/ 	.word	0xffffffff


	//   ....[32]....
        /*048c*/ 	.word	0xffffffff


	//   ....[33]....
        /*0490*/ 	.word	0xffffffff


	//   ....[34]....
        /*0494*/ 	.word	0xffffffff


	//   ....[35]....
        /*0498*/ 	.word	0xffffffff


	//   ....[36]....
        /*049c*/ 	.word	0xffffffff


	//   ....[37]....
        /*04a0*/ 	.word	0xffffffff


	//   ....[38]....
        /*04a4*/ 	.word	0xffffffff


	//   ....[39]....
        /*04a8*/ 	.word	0xffffffff


	//   ....[40]....
        /*04ac*/ 	.word	0xffffffff


	//   ....[41]....
        /*04b0*/ 	.word	0xffffffff


	//   ....[42]....
        /*04b4*/ 	.word	0xffffffff


	//   ....[43]....
        /*04b8*/ 	.word	0xffffffff


	//   ....[44]....
        /*04bc*/ 	.word	0xffffffff


	//   ....[45]....
        /*04c0*/ 	.word	0xffffffff


	//   ....[46]....
        /*04c4*/ 	.word	0xffffffff


	//   ....[47]....
        /*04c8*/ 	.word	0xffffffff


	//   ....[48]....
        /*04cc*/ 	.word	0xffffffff


	//   ....[49]....
        /*04d0*/ 	.word	0xffffffff


	//   ....[50]....
        /*04d4*/ 	.word	0xffffffff


	//   ....[51]....
        /*04d8*/ 	.word	0xffffffff


	//   ....[52]....
        /*04dc*/ 	.word	0xffffffff


	//   ....[53]....
        /*04e0*/ 	.word	0xffffffff


	//   ....[54]....
        /*04e4*/ 	.word	0xffffffff


	//   ....[55]....
        /*04e8*/ 	.word	0xffffffff


	//   ....[56]....
        /*04ec*/ 	.word	0xffffffff


	//   ....[57]....
        /*04f0*/ 	.word	0xffffffff


	//   ....[58]....
        /*04f4*/ 	.word	0xffffffff


	//   ....[59]....
        /*04f8*/ 	.word	0xffffffff


	//   ....[60]....
        /*04fc*/ 	.word	0xffffffff


	//   ....[61]....
        /*0500*/ 	.word	0xffffffff


	//   ....[62]....
        /*0504*/ 	.word	0xffffffff


	//   ....[63]....
        /*0508*/ 	.word	0xffffffff


	//   ....[64]....
        /*050c*/ 	.word	0xffffffff


	//   ....[65]....
        /*0510*/ 	.word	0xffffffff


	//   ....[66]....
        /*0514*/ 	.word	0xffffffff


	//   ....[67]....
        /*0518*/ 	.word	0xffffffff


	//   ....[68]....
        /*051c*/ 	.word	0xffffffff


	//   ....[69]....
        /*0520*/ 	.word	0xffffffff


	//   ....[70]....
        /*0524*/ 	.word	0xffffffff


	//   ....[71]....
        /*0528*/ 	.word	0xffffffff


	//   ....[72]....
        /*052c*/ 	.word	0xffffffff


	//   ....[73]....
        /*0530*/ 	.word	0xffffffff


	//   ....[74]....
        /*0534*/ 	.word	0xffffffff


	//   ....[75]....
        /*0538*/ 	.word	0xffffffff


	//   ....[76]....
        /*053c*/ 	.word	0xffffffff


	//   ....[77]....
        /*0540*/ 	.word	0xffffffff


	//   ....[78]....
        /*0544*/ 	.word	0xffffffff


	//   ....[79]....
        /*0548*/ 	.word	0xffffffff


	//   ....[80]....
        /*054c*/ 	.word	0xffffffff


	//   ....[81]....
        /*0550*/ 	.word	0xffffffff


	//   ....[82]....
        /*0554*/ 	.word	0xffffffff


	//   ....[83]....
        /*0558*/ 	.word	0xffffffff


	//   ....[84]....
        /*055c*/ 	.word	0xffffffff


	//   ....[85]....
        /*0560*/ 	.word	0xffffffff


	//   ....[86]....
        /*0564*/ 	.word	0xffffffff


	//   ....[87]....
        /*0568*/ 	.word	0xffffffff


	//   ....[88]....
        /*056c*/ 	.word	0xffffffff


	//   ....[89]....
        /*0570*/ 	.word	0xffffffff


	//   ....[90]....
        /*0574*/ 	.word	0xffffffff


	//   ....[91]....
        /*0578*/ 	.word	0xffffffff


	//   ....[92]....
        /*057c*/ 	.word	0xffffffff


	//   ....[93]....
        /*0580*/ 	.word	0xffffffff


	//   ....[94]....
        /*0584*/ 	.word	0xffffffff


	//   ....[95]....
        /*0588*/ 	.word	0xffffffff


	//   ....[96]....
        /*058c*/ 	.word	0xffffffff


	//   ....[97]....
        /*0590*/ 	.word	0xffffffff


	//   ....[98]....
        /*0594*/ 	.word	0xffffffff


	//   ....[99]....
        /*0598*/ 	.word	0xffffffff


	//   ....[100]....
        /*059c*/ 	.word	0xffffffff


	//   ....[101]....
        /*05a0*/ 	.word	0xffffffff


	//   ....[102]....
        /*05a4*/ 	.word	0xffffffff


	//   ....[103]....
        /*05a8*/ 	.word	0xffffffff


	//   ....[104]....
        /*05ac*/ 	.word	0xffffffff


	//   ....[105]....
        /*05b0*/ 	.word	0xffffffff


	//   ....[106]....
        /*05b4*/ 	.word	0xffffffff


	//   ....[107]....
        /*05b8*/ 	.word	0xffffffff


	//   ....[108]....
        /*05bc*/ 	.word	0xffffffff


	//   ....[109]....
        /*05c0*/ 	.word	0xffffffff


	//   ....[110]....
        /*05c4*/ 	.word	0xffffffff


	//   ....[111]....
        /*05c8*/ 	.word	0xffffffff


	//   ....[112]....
        /*05cc*/ 	.word	0xffffffff


	//   ....[113]....
        /*05d0*/ 	.word	0xffffffff


	//   ....[114]....
        /*05d4*/ 	.word	0xffffffff


	//   ....[115]....
        /*05d8*/ 	.word	0xffffffff


	//   ....[116]....
        /*05dc*/ 	.word	0xffffffff


	//   ....[117]....
        /*05e0*/ 	.word	0xffffffff


	//   ....[118]....
        /*05e4*/ 	.word	0xffffffff


	//   ....[119]....
        /*05e8*/ 	.word	0xffffffff


	//   ....[120]....
        /*05ec*/ 	.word	0xffffffff


	//   ....[121]....
        /*05f0*/ 	.word	0xffffffff


	//   ....[122]....
        /*05f4*/ 	.word	0xffffffff


	//   ....[123]....
        /*05f8*/ 	.word	0xffffffff


	//   ....[124]....
        /*05fc*/ 	.word	0xffffffff


	//   ....[125]....
        /*0600*/ 	.word	0xffffffff


	//   ....[126]....
        /*0604*/ 	.word	0xffffffff


	//   ....[127]....
        /*0608*/ 	.word	0xffffffff


	//   ....[128]....
        /*060c*/ 	.word	0xffffffff


	//   ....[129]....
        /*0610*/ 	.word	0xffffffff


	//   ....[130]....
        /*0614*/ 	.word	0xffffffff


	//   ....[131]....
        /*0618*/ 	.word	0xffffffff


	//   ....[132]....
        /*061c*/ 	.word	0xffffffff


	//   ....[133]....
        /*0620*/ 	.word	0xffffffff


	//   ....[134]....
        /*0624*/ 	.word	0xffffffff


	//   ....[135]....
        /*0628*/ 	.word	0xffffffff


	//   ....[136]....
        /*062c*/ 	.word	0xffffffff


	//   ....[137]....
        /*0630*/ 	.word	0xffffffff


	//   ....[138]....
        /*0634*/ 	.word	0xffffffff


	//   ....[139]....
        /*0638*/ 	.word	0xffffffff


	//   ....[140]....
        /*063c*/ 	.word	0xffffffff


	//   ....[141]....
        /*0640*/ 	.word	0xffffffff


	//   ....[142]....
        /*0644*/ 	.word	0xffffffff


	//   ....[143]....
        /*0648*/ 	.word	0xffffffff


	//   ....[144]....
        /*064c*/ 	.word	0xffffffff


	//   ....[145]....
        /*0650*/ 	.word	0xffffffff


	//   ....[146]....
        /*0654*/ 	.word	0xffffffff


	//   ....[147]....
        /*0658*/ 	.word	0xffffffff


	//   ....[148]....
        /*065c*/ 	.word	0xffffffff


	//   ....[149]....
        /*0660*/ 	.word	0xffffffff


	//   ....[150]....
        /*0664*/ 	.word	0xffffffff


	//   ....[151]....
        /*0668*/ 	.word	0xffffffff


	//   ....[152]....
        /*066c*/ 	.word	0xffffffff


	//   ....[153]....
        /*0670*/ 	.word	0xffffffff


	//   ....[154]....
        /*0674*/ 	.word	0xffffffff


	//   ....[155]....
        /*0678*/ 	.word	0xffffffff


	//   ....[156]....
        /*067c*/ 	.word	0xffffffff


	//   ....[157]....
        /*0680*/ 	.word	0xffffffff


	//   ....[158]....
        /*0684*/ 	.word	0xffffffff


	//   ....[159]....
        /*0688*/ 	.word	0xffffffff


	//   ....[160]....
        /*068c*/ 	.word	0xffffffff


	//   ....[161]....
        /*0690*/ 	.word	0xffffffff


	//   ....[162]....
        /*0694*/ 	.word	0xffffffff


	//   ....[163]....
        /*0698*/ 	.word	0xffffffff


	//   ....[164]....
        /*069c*/ 	.word	0xffffffff


	//   ....[165]....
        /*06a0*/ 	.word	0xffffffff


	//   ....[166]....
        /*06a4*/ 	.word	0xffffffff


	//   ....[167]....
        /*06a8*/ 	.word	0xffffffff


	//   ....[168]....
        /*06ac*/ 	.word	0xffffffff


	//   ....[169]....
        /*06b0*/ 	.word	0xffffffff


	//   ....[170]....
        /*06b4*/ 	.word	0xffffffff


	//   ....[171]....
        /*06b8*/ 	.word	0xffffffff


	//   ....[172]....
        /*06bc*/ 	.word	0xffffffff


	//   ....[173]....
        /*06c0*/ 	.word	0xffffffff


	//   ....[174]....
        /*06c4*/ 	.word	0xffffffff


	//   ....[175]....
        /*06c8*/ 	.word	0xffffffff


	//   ....[176]....
        /*06cc*/ 	.word	0xffffffff


	//   ....[177]....
        /*06d0*/ 	.word	0xffffffff


	//   ....[178]....
        /*06d4*/ 	.word	0xffffffff


	//   ....[179]....
        /*06d8*/ 	.word	0xffffffff


	//   ....[180]....
        /*06dc*/ 	.word	0xffffffff


	//   ....[181]....
        /*06e0*/ 	.word	0xffffffff


	//   ....[182]....
        /*06e4*/ 	.word	0xffffffff


	//   ....[183]....
        /*06e8*/ 	.word	0xffffffff


	//   ....[184]....
        /*06ec*/ 	.word	0xffffffff


	//   ....[185]....
        /*06f0*/ 	.word	0xffffffff


	//   ....[186]....
        /*06f4*/ 	.word	0xffffffff


	//   ....[187]....
        /*06f8*/ 	.word	0xffffffff


	//   ....[188]....
        /*06fc*/ 	.word	0xffffffff


	//   ....[189]....
        /*0700*/ 	.word	0xffffffff


	//   ....[190]....
        /*0704*/ 	.word	0xffffffff


	//   ....[191]....
        /*0708*/ 	.word	0xffffffff


	//   ....[192]....
        /*070c*/ 	.word	0xffffffff


	//   ....[193]....
        /*0710*/ 	.word	0xffffffff


	//   ....[194]....
        /*0714*/ 	.word	0xffffffff


	//   ....[195]....
        /*0718*/ 	.word	0xffffffff


	//   ....[196]....
        /*071c*/ 	.word	0xffffffff


	//   ....[197]....
        /*0720*/ 	.word	0xffffffff


	//   ....[198]....
        /*0724*/ 	.word	0xffffffff


	//   ....[199]....
        /*0728*/ 	.word	0xffffffff


	//   ....[200]....
        /*072c*/ 	.word	0xffffffff


	//   ....[201]....
        /*0730*/ 	.word	0xffffffff


	//   ....[202]....
        /*0734*/ 	.word	0xffffffff


	//   ....[203]....
        /*0738*/ 	.word	0xffffffff


	//   ....[204]....
        /*073c*/ 	.word	0xffffffff


	//   ....[205]....
        /*0740*/ 	.word	0xffffffff


	//   ....[206]....
        /*0744*/ 	.word	0xffffffff


	//   ....[207]....
        /*0748*/ 	.word	0xffffffff


	//   ....[208]....
        /*074c*/ 	.word	0xffffffff


	//   ....[209]....
        /*0750*/ 	.word	0xffffffff


	//   ....[210]....
        /*0754*/ 	.word	0xffffffff


	//   ....[211]....
        /*0758*/ 	.word	0xffffffff


	//   ....[212]....
        /*075c*/ 	.word	0xffffffff


	//   ....[213]....
        /*0760*/ 	.word	0xffffffff


	//   ....[214]....
        /*0764*/ 	.word	0xffffffff


	//   ....[215]....
        /*0768*/ 	.word	0xffffffff


	//   ....[216]....
        /*076c*/ 	.word	0xffffffff


	//   ....[217]....
        /*0770*/ 	.word	0xffffffff


	//   ....[218]....
        /*0774*/ 	.word	0xffffffff


	//   ....[219]....
        /*0778*/ 	.word	0xffffffff


	//   ....[220]....
        /*077c*/ 	.word	0xffffffff


	//   ....[221]....
        /*0780*/ 	.word	0xffffffff


	//   ....[222]....
        /*0784*/ 	.word	0xffffffff


	//----- nvinfo : EIATTR_COOP_GROUP_INSTR_OFFSETS
	.align		4
.L_272:
        /*0788*/ 	.byte	0x04, 0x28
        /*078a*/ 	.short	(.L_274 - .L_273)


	//   ....[0]....
.L_273:
        /*078c*/ 	.word	0x00000050


	//   ....[1]....
        /*0790*/ 	.word	0x00000200


	//   ....[2]....
        /*0794*/ 	.word	0x00000230


	//   ....[3]....
        /*0798*/ 	.word	0x00000260


	//   ....[4]....
        /*079c*/ 	.word	0x00000290


	//   ....[5]....
        /*07a0*/ 	.word	0x000002c0


	//   ....[6]....
        /*07a4*/ 	.word	0x000002f0


	//   ....[7]....
        /*07a8*/ 	.word	0x00000460


	//   ....[8]....
        /*07ac*/ 	.word	0x000004a0


	//   ....[9]....
        /*07b0*/ 	.word	0x000004d0


	//   ....[10]....
        /*07b4*/ 	.word	0x00000500


	//   ....[11]....
        /*07b8*/ 	.word	0x00000530


	//   ....[12]....
        /*07bc*/ 	.word	0x00000560


	//   ....[13]....
        /*07c0*/ 	.word	0x000005f0


	//   ....[14]....
        /*07c4*/ 	.word	0x00000620


	//   ....[15]....
        /*07c8*/ 	.word	0x00000640


	//   ....[16]....
        /*07cc*/ 	.word	0x000006a0


	//   ....[17]....
        /*07d0*/ 	.word	0x00007b70


	//   ....[18]....
        /*07d4*/ 	.word	0x00007b90


	//   ....[19]....
        /*07d8*/ 	.word	0x00007c60


	//   ....[20]....
        /*07dc*/ 	.word	0x00007c70


	//   ....[21]....
        /*07e0*/ 	.word	0x00007d40


	//   ....[22]....
        /*07e4*/ 	.word	0x00007d60


	//   ....[23]....
        /*07e8*/ 	.word	0x00007e30


	//   ....[24]....
        /*07ec*/ 	.word	0x00007e40


	//   ....[25]....
        /*07f0*/ 	.word	0x00007f10


	//   ....[26]....
        /*07f4*/ 	.word	0x00007f30


	//   ....[27]....
        /*07f8*/ 	.word	0x00008000


	//   ....[28]....
        /*07fc*/ 	.word	0x00008010


	//   ....[29]....
        /*0800*/ 	.word	0x000080e0


	//   ....[30]....
        /*0804*/ 	.word	0x00008100


	//   ....[31]....
        /*0808*/ 	.word	0x000081d0


	//   ....[32]....
        /*080c*/ 	.word	0x000081e0


	//   ....[33]....
        /*0810*/ 	.word	0x000087f0


	//   ....[34]....
        /*0814*/ 	.word	0x00008830


	//   ....[35]....
        /*0818*/ 	.word	0x00008840


	//   ....[36]....
        /*081c*/ 	.word	0x00008850


	//   ....[37]....
        /*0820*/ 	.word	0x0000a0f0


	//   ....[38]....
        /*0824*/ 	.word	0x0000a130


	//   ....[39]....
        /*0828*/ 	.word	0x0000a150


	//   ....[40]....
        /*082c*/ 	.word	0x0000a160


	//   ....[41]....
        /*0830*/ 	.word	0x0000d980


	//   ....[42]....
        /*0834*/ 	.word	0x0000d9f0


	//   ....[43]....
        /*0838*/ 	.word	0x0000db10


	//   ....[44]....
        /*083c*/ 	.word	0x0000db60


	//   ....[45]....
        /*0840*/ 	.word	0x0000db90


	//   ....[46]....
        /*0844*/ 	.word	0x0000dc90


	//   ....[47]....
        /*0848*/ 	.word	0x0000dd50


	//   ....[48]....
        /*084c*/ 	.word	0x0000de20


	//   ....[49]....
        /*0850*/ 	.word	0x00010b20


	//   ....[50]....
        /*0854*/ 	.word	0x00010b60


	//   ....[51]....
        /*0858*/ 	.word	0x00010d60


	//   ....[52]....
        /*085c*/ 	.word	0x00010e00


	//   ....[53]....
        /*0860*/ 	.word	0x00010e30


	//   ....[54]....
        /*0864*/ 	.word	0x00010f00


	//   ....[55]....
        /*0868*/ 	.word	0x00010fe0


	//   ....[56]....
        /*086c*/ 	.word	0x000112d0


	//   ....[57]....
        /*0870*/ 	.word	0x00013070


	//   ....[58]....
        /*0874*/ 	.word	0x00013080


	//   ....[59]....
        /*0878*/ 	.word	0x00013090


	//   ....[60]....
        /*087c*/ 	.word	0x000130a0


	//   ....[61]....
        /*0880*/ 	.word	0x000130e0


	//   ....[62]....
        /*0884*/ 	.word	0x00013100


	//   ....[63]....
        /*0888*/ 	.word	0x00013110


	//   ....[64]....
        /*088c*/ 	.word	0x00013120


	//   ....[65]....
        /*0890*/ 	.word	0x00014590


	//   ....[66]....
        /*0894*/ 	.word	0x000145a0


	//   ....[67]....
        /*0898*/ 	.word	0x000145b0


	//   ....[68]....
        /*089c*/ 	.word	0x000145c0


	//   ....[69]....
        /*08a0*/ 	.word	0x000145d0


	//   ....[70]....
        /*08a4*/ 	.word	0x000145e0


	//   ....[71]....
        /*08a8*/ 	.word	0x00014600


	//   ....[72]....
        /*08ac*/ 	.word	0x00014670


	//   ....[73]....
        /*08b0*/ 	.word	0x000149f0


	//   ....[74]....
        /*08b4*/ 	.word	0x00014a10


	//   ....[75]....
        /*08b8*/ 	.word	0x00014a80


	//   ....[76]....
        /*08bc*/ 	.word	0x00014a90


	//   ....[77]....
        /*08c0*/ 	.word	0x00014b00


	//   ....[78]....
        /*08c4*/ 	.word	0x00014b20


	//   ....[79]....
        /*08c8*/ 	.word	0x00014b90


	//   ....[80]....
        /*08cc*/ 	.word	0x00014ba0


	//   ....[81]....
        /*08d0*/ 	.word	0x00014c10


	//   ....[82]....
        /*08d4*/ 	.word	0x00014c30


	//   ....[83]....
        /*08d8*/ 	.word	0x00014ca0


	//   ....[84]....
        /*08dc*/ 	.word	0x00014cb0


	//   ....[85]....
        /*08e0*/ 	.word	0x00014d20


	//   ....[86]....
        /*08e4*/ 	.word	0x00014d40


	//   ....[87]....
        /*08e8*/ 	.word	0x00014db0


	//   ....[88]....
        /*08ec*/ 	.word	0x00014dc0


	//   ....[89]....
        /*08f0*/ 	.word	0x00015050


	//   ....[90]....
        /*08f4*/ 	.word	0x00015070


	//   ....[91]....
        /*08f8*/ 	.word	0x000153d0


	//   ....[92]....
        /*08fc*/ 	.word	0x000153e0


	//   ....[93]....
        /*0900*/ 	.word	0x00015630


	//   ....[94]....
        /*0904*/ 	.word	0x00015650


	//   ....[95]....
        /*0908*/ 	.word	0x000158c0


	//   ....[96]....
        /*090c*/ 	.word	0x000158d0


	//   ....[97]....
        /*0910*/ 	.word	0x00016290


	//   ....[98]....
        /*0914*/ 	.word	0x000162b0


	//   ....[99]....
        /*0918*/ 	.word	0x00016320


	//   ....[100]....
        /*091c*/ 	.word	0x00016330


	//   ....[101]....
        /*0920*/ 	.word	0x000163a0


	//   ....[102]....
        /*0924*/ 	.word	0x000163c0


	//   ....[103]....
        /*0928*/ 	.word	0x00016430


	//   ....[104]....
        /*092c*/ 	.word	0x00016440


	//   ....[105]....
        /*0930*/ 	.word	0x000164b0


	//   ....[106]....
        /*0934*/ 	.word	0x000164d0


	//   ....[107]....
        /*0938*/ 	.word	0x00016540


	//   ....[108]....
        /*093c*/ 	.word	0x00016550


	//   ....[109]....
        /*0940*/ 	.word	0x000165c0


	//   ....[110]....
        /*0944*/ 	.word	0x000165e0


	//   ....[111]....
        /*0948*/ 	.word	0x00016650


	//   ....[112]....
        /*094c*/ 	.word	0x00016660


	//   ....[113]....
        /*0950*/ 	.word	0x000167b0


	//   ....[114]....
        /*0954*/ 	.word	0x000167d0


	//   ....[115]....
        /*0958*/ 	.word	0x00016900


	//   ....[116]....
        /*095c*/ 	.word	0x00016940


	//   ....[117]....
        /*0960*/ 	.word	0x00016970


	//   ....[118]....
        /*0964*/ 	.word	0x000169a0


	//   ....[119]....
        /*0968*/ 	.word	0x000169d0


	//   ....[120]....
        /*096c*/ 	.word	0x00016a00


	//   ....[121]....
        /*0970*/ 	.word	0x00016b60


	//   ....[122]....
        /*0974*/ 	.word	0x00016ba0


	//   ....[123]....
        /*0978*/ 	.word	0x00016bd0


	//   ....[124]....
        /*097c*/ 	.word	0x00016c00


	//   ....[125]....
        /*0980*/ 	.word	0x00016c30


	//   ....[126]....
        /*0984*/ 	.word	0x00016c60


	//   ....[127]....
        /*0988*/ 	.word	0x00016cf0


	//   ....[128]....
        /*098c*/ 	.word	0x00016d20


	//   ....[129]....
        /*0990*/ 	.word	0x00016d30


	//   ....[130]....
        /*0994*/ 	.word	0x00016d90


	//   ....[131]....
        /*0998*/ 	.word	0x00017380


	//   ....[132]....
        /*099c*/ 	.word	0x000173e0


	//   ....[133]....
        /*09a0*/ 	.word	0x00017430


	//   ....[134]....
        /*09a4*/ 	.word	0x00017480


	//   ....[135]....
        /*09a8*/ 	.word	0x000174d0


	//   ....[136]....
        /*09ac*/ 	.word	0x00017540


	//   ....[137]....
        /*09b0*/ 	.word	0x00017590


	//   ....[138]....
        /*09b4*/ 	.word	0x000175f0


	//   ....[139]....
        /*09b8*/ 	.word	0x00017660


	//   ....[140]....
        /*09bc*/ 	.word	0x000176c0


	//   ....[141]....
        /*09c0*/ 	.word	0x00017730


	//   ....[142]....
        /*09c4*/ 	.word	0x000177a0


	//   ....[143]....
        /*09c8*/ 	.word	0x00017810


	//   ....[144]....
        /*09cc*/ 	.word	0x00017870


	//   ....[145]....
        /*09d0*/ 	.word	0x000178e0


	//   ....[146]....
        /*09d4*/ 	.word	0x00017950


	//   ....[147]....
        /*09d8*/ 	.word	0x000179c0


	//   ....[148]....
        /*09dc*/ 	.word	0x00017a20


	//   ....[149]....
        /*09e0*/ 	.word	0x00017a90


	//   ....[150]....
        /*09e4*/ 	.word	0x00017b00


	//   ....[151]....
        /*09e8*/ 	.word	0x00017b70


	//   ....[152]....
        /*09ec*/ 	.word	0x00017bd0


	//   ....[153]....
        /*09f0*/ 	.word	0x00017c40


	//   ....[154]....
        /*09f4*/ 	.word	0x00017cb0


	//   ....[155]....
        /*09f8*/ 	.word	0x00017d20


	//   ....[156]....
        /*09fc*/ 	.word	0x00017d80


	//   ....[157]....
        /*0a00*/ 	.word	0x00017e00


	//   ....[158]....
        /*0a04*/ 	.word	0x00017e60


	//   ....[159]....
        /*0a08*/ 	.word	0x00017eb0


	//   ....[160]....
        /*0a0c*/ 	.word	0x00017f10


	//   ....[161]....
        /*0a10*/ 	.word	0x00017f60


	//   ....[162]....
        /*0a14*/ 	.word	0x00017fc0


	//   ....[163]....
        /*0a18*/ 	.word	0x00018010


	//   ....[164]....
        /*0a1c*/ 	.word	0x00018070


	//   ....[165]....
        /*0a20*/ 	.word	0x000180e0


	//   ....[166]....
        /*0a24*/ 	.word	0x00018150


	//   ....[167]....
        /*0a28*/ 	.word	0x000181c0


	//   ....[168]....
        /*0a2c*/ 	.word	0x00018220


	//   ....[169]....
        /*0a30*/ 	.word	0x00018290


	//   ....[170]....
        /*0a34*/ 	.word	0x00018300


	//   ....[171]....
        /*0a38*/ 	.word	0x00018370


	//   ....[172]....
        /*0a3c*/ 	.word	0x000183d0


	//   ....[173]....
        /*0a40*/ 	.word	0x00018440


	//   ....[174]....
        /*0a44*/ 	.word	0x000184b0


	//   ....[175]....
        /*0a48*/ 	.word	0x00018520


	//   ....[176]....
        /*0a4c*/ 	.word	0x00018580


	//   ....[177]....
        /*0a50*/ 	.word	0x000185f0


	//   ....[178]....
        /*0a54*/ 	.word	0x00018660


	//   ....[179]....
        /*0a58*/ 	.word	0x000186d0


	//   ....[180]....
        /*0a5c*/ 	.word	0x00018730


	//   ....[181]....
        /*0a60*/ 	.word	0x000187a0


	//   ....[182]....
        /*0a64*/ 	.word	0x00018810


	//   ....[183]....
        /*0a68*/ 	.word	0x00018880


	//   ....[184]....
        /*0a6c*/ 	.word	0x000188e0


	//   ....[185]....
        /*0a70*/ 	.word	0x00018950


	//   ....[186]....
        /*0a74*/ 	.word	0x000189c0


	//   ....[187]....
        /*0a78*/ 	.word	0x00018a30


	//   ....[188]....
        /*0a7c*/ 	.word	0x00018a90


	//   ....[189]....
        /*0a80*/ 	.word	0x00018b00


	//   ....[190]....
        /*0a84*/ 	.word	0x00018b70


	//   ....[191]....
        /*0a88*/ 	.word	0x00018be0


	//   ....[192]....
        /*0a8c*/ 	.word	0x00018c40


	//   ....[193]....
        /*0a90*/ 	.word	0x00018cb0


	//   ....[194]....
        /*0a94*/ 	.word	0x00018d20


	//   ....[195]....
        /*0a98*/ 	.word	0x00018d90


	//   ....[196]....
        /*0a9c*/ 	.word	0x00018df0


	//   ....[197]....
        /*0aa0*/ 	.word	0x00018e60


	//   ....[198]....
        /*0aa4*/ 	.word	0x00018ed0


	//   ....[199]....
        /*0aa8*/ 	.word	0x00018f40


	//   ....[200]....
        /*0aac*/ 	.word	0x00018fa0


	//   ....[201]....
        /*0ab0*/ 	.word	0x00019010


	//   ....[202]....
        /*0ab4*/ 	.word	0x00019080


	//   ....[203]....
        /*0ab8*/ 	.word	0x000190f0


	//   ....[204]....
        /*0abc*/ 	.word	0x00019150


	//   ....[205]....
        /*0ac0*/ 	.word	0x000191c0


	//   ....[206]....
        /*0ac4*/ 	.word	0x00019230


	//   ....[207]....
        /*0ac8*/ 	.word	0x00019280


	//   ....[208]....
        /*0acc*/ 	.word	0x000192c0


	//   ....[209]....
        /*0ad0*/ 	.word	0x00019310


	//   ....[210]....
        /*0ad4*/ 	.word	0x00019360


	//   ....[211]....
        /*0ad8*/ 	.word	0x000193b0


	//   ....[212]....
        /*0adc*/ 	.word	0x00019420


	//   ....[213]....
        /*0ae0*/ 	.word	0x00019470


	//   ....[214]....
        /*0ae4*/ 	.word	0x000194c0


	//   ....[215]....
        /*0ae8*/ 	.word	0x00019510


	//   ....[216]....
        /*0aec*/ 	.word	0x00019560


	//   ....[217]....
        /*0af0*/ 	.word	0x000195b0


	//   ....[218]....
        /*0af4*/ 	.word	0x00019620


	//   ....[219]....
        /*0af8*/ 	.word	0x00019670


	//   ....[220]....
        /*0afc*/ 	.word	0x000196d0


	//   ....[221]....
        /*0b00*/ 	.word	0x00019730


	//   ....[222]....
        /*0b04*/ 	.word	0x00019790


	//----- nvinfo : EIATTR_EXIT_INSTR_OFFSETS
	.align		4
.L_274:
        /*0b08*/ 	.byte	0x04, 0x1c
        /*0b0a*/ 	.short	(.L_276 - .L_275)


	//   ....[0]....
.L_275:
        /*0b0c*/ 	.word	0x00000c10


	//   ....[1]....
        /*0b10*/ 	.word	0x00017340


	//----- nvinfo : EIATTR_MAX_THREADS
	.align		4
.L_276:
        /*0b14*/ 	.byte	0x04, 0x05
        /*0b16*/ 	.short	(.L_278 - .L_277)
.L_277:
        /*0b18*/ 	.word	0x00000080
        /*0b1c*/ 	.word	0x00000001
        /*0b20*/ 	.word	0x00000001


	//----- nvinfo : EIATTR_CRS_STACK_SIZE
	.align		4
.L_278:
        /*0b24*/ 	.byte	0x04, 0x1e
        /*0b26*/ 	.short	(.L_280 - .L_279)
.L_279:
        /*0b28*/ 	.word	0x00000000
.L_280:


//--------------------- .nv.info._ZN7cutlass13device_kernelIN5flash19enable_sm80_to_sm89INS1_16FlashAttnFwdSm80INS1_25CollectiveMainloopFwdSm80ILi4ELi1ELb0EN4cute5tupleIJNS5_1CILi128EEENS7_ILi96EEENS7_ILi64EEEEEELi64ENS_10bfloat16_tEfNS_4arch4Sm80ELb0ELb1ELb1ELb0ELb0ELb0ELb1ELb1EEENS1_21CollectiveEpilogueFwdINS6_IJS8_SA_S9_EEENS6_IJNS7_ILi1EEESI_SI_EEESC_SE_Li128ELb0ELb1ELb1ELb0EEENS1_19SingleTileSchedulerILb0ELb1ELb1ELi128EEEEEEEEEvNT_6ParamsE --------------------------
	.section	.nv.info._ZN7cutlass13device_kernelIN5flash19enable_sm80_to_sm89INS1_16FlashAttnFwdSm80INS1_25CollectiveMainloopFwdSm80ILi4ELi1ELb0EN4cute5tupleIJNS5_1CILi128EEENS7_ILi96EEENS7_ILi64EEEEEELi64ENS_10bfloat16_tEfNS_4arch4Sm80ELb0ELb1ELb1ELb0ELb0ELb0ELb1ELb1EEENS1_21CollectiveEpilogueFwdINS6_IJS8_SA_S9_EEENS6_IJNS7_ILi1EEESI_SI_EEESC_SE_Li128ELb0ELb1ELb1ELb0EEENS1_19SingleTileSchedulerILb0ELb1ELb1ELi128EEEEEEEEEvNT_6ParamsE,"",@"SHT_CUDA_INFO"
	.sectionflags	@""
	.align	4


	//----- nvinfo : EIATTR_CUDA_API_VERSION
	.align		4
        /*0000*/ 	.byte	0x04, 0x37
        /*0002*/ 	.short	(.L_282 - .L_281)
.L_281:
        /*0004*/ 	.word	0x00000082


	//----- nvinfo : EIATTR_SW2861232_WAR
	.align		4
.L_282:
        /*0008*/ 	.byte	0x01, 0x35
	.zero		2


	//----- nvinfo : EIATTR_PARAM_CBANK
	.align		4
        /*000c*/ 	.byte	0x04, 0x0a
        /*000e*/ 	.short	(.L_284 - .L_283)
	.align		4
.L_283:
        /*0010*/ 	.word	index@(.nv.constant0._ZN7cutlass13device_kernelIN5flash19enable_sm80_to_sm89INS1_16FlashAttnFwdSm80INS1_25CollectiveMainloopFwdSm80ILi4ELi1ELb0EN4cute5tupleIJNS5_1CILi128EEENS7_ILi96EEENS7_ILi64EEEEEELi64ENS_10bfloat16_tEfNS_4arch4Sm80ELb0ELb1ELb1ELb0ELb0ELb0ELb1ELb1EEENS1_21CollectiveEpilogueFwdINS6_IJS8_SA_S9_EEENS6_IJNS7_ILi1EEESI_SI_EEESC_SE_Li128ELb0ELb1ELb1ELb0EEENS1_19SingleTileSchedulerILb0ELb1ELb1ELi128EEEEEEEEEvNT_6ParamsE)
        /*0014*/ 	.short	0x0160
        /*0016*/ 	.short	0x0418


	//----- nvinfo : EIATTR_CBANK_PARAM_SIZE
	.align		4
.L_284:
        /*0018*/ 	.byte	0x03, 0x19
        /*001a*/ 	.short	0x0418


	//----- nvinfo : EIATTR_KPARAM_INFO
	.align		4
        /*001c*/ 	.byte	0x04, 0x17
        /*001e*/ 	.short	(.L_286 - .L_285)
.L_285:
        /*0020*/ 	.word	0x00000000
        /*0024*/ 	.short	0x0000
        /*0026*/ 	.short	0x0000
        /*0028*/ 	.byte	0x00, 0xf0, 0x61, 0x10


	//----- nvinfo : EIATTR_MAXREG_COUNT
	.align		4
.L_286:
        /*002c*/ 	.byte	0x03, 0x1b
        /*002e*/ 	.short	0x00ff


	//----- nvinfo : EIATTR_NUM_BARRIERS
	.align		4
        /*0030*/ 	.byte	0x02, 0x4c
        /*0032*/ 	.byte	0x02
	.zero		1


	//----- nvinfo : EIATTR_ANNOTATIONS
	.align		4
        /*0034*/ 	.byte	0x04, 0x55
        /*0036*/ 	.short	(.L_288 - .L_287)


	//   ....[0]....
.L_287:
        /* <DEDUP_REMOVED lines=45> */


	//----- nvinfo : EIATTR_MERCURY_ISA_VERSION
	.align		4
.L_288:
        /*02f8*/ 	.byte	0x03, 0x5f
        /*02fa*/ 	.short	0x0000


	//----- nvinfo : EIATTR_COOP_GROUP_MASK_REGIDS
	.align		4
        /*02fc*/ 	.byte	0x04, 0x29
        /*02fe*/ 	.short	(.L_290 - .L_289)


	//   ....[0]....
.L_289:
        /*0300*/ 	.word	0xffffffff


	//   ....[1]....
        /*0304*/ 	.word	0xffffffff


	//   ....[2]....
        /*0308*/ 	.word	0xffffffff


	//   ....[3]....
        /*030c*/ 	.word	0xffffffff


	//   ....[4]....
        /*0310*/ 	.word	0xffffffff


	//   ....[5]....
        /*0314*/ 	.word	0xffffffff


	//   ....[6]....
        /*0318*/ 	.word	0xffffffff


	//   ....[7]....
        /*031c*/ 	.word	0xffffffff


	//   ....[8]....
        /*0320*/ 	.word	0xffffffff


	//   ....[9]....
        /*0324*/ 	.word	0xffffffff


	//   ....[10]....
        /*0328*/ 	.word	0xffffffff


	//   ....[11]....
        /*032c*/ 	.word	0xffffffff


	//   ....[12]....
        /*0330*/ 	.word	0xffffffff


	//   ....[13]....
        /*0334*/ 	.word	0xffffffff


	//   ....[14]....
        /*0338*/ 	.word	0xffffffff


	//   ....[15]....
        /*033c*/ 	.word	0xffffffff


	//   ....[16]....
        /*0340*/ 	.word	0xffffffff


	//   ....[17]....
        /*0344*/ 	.word	0xffffffff


	//   ....[18]....
        /*0348*/ 	.word	0xffffffff


	//   ....[19]....
        /*034c*/ 	.word	0xffffffff


	//   ....[20]....
        /*0350*/ 	.word	0xffffffff


	//   ....[21]....
        /*0354*/ 	.word	0xffffffff


	//   ....[22]....
        /*0358*/ 	.word	0xffffffff


	//   ....[23]....
        /*035c*/ 	.word	0xffffffff


	//   ....[24]....
        /*0360*/ 	.word	0xffffffff


	//   ....[25]....
        /*0364*/ 	.word	0xffffffff


	//   ....[26]....
        /*0368*/ 	.word	0xffffffff


	//   ....[27]....
        /*036c*/ 	.word	0xffffffff


	//   ....[28]....
        /*0370*/ 	.word	0xffffffff


	//   ....[29]....
        /*0374*/ 	.word	0xffffffff


	//   ....[30]....
        /*0378*/ 	.word	0xffffffff


	//   ....[31]....
        /*037c*/ 	.word	0xffffffff


	//   ....[32]....
        /*0380*/ 	.word	0xffffffff


	//   ....[33]....
        /*0384*/ 	.word	0xffffffff


	//   ....[34]....
        /*0388*/ 	.word	0xffffffff


	//   ....[35]....
        /*038c*/ 	.word	0xffffffff


	//   ....[36]....
        /*0390*/ 	.word	0xffffffff


	//   ....[37]....
        /*0394*/ 	.word	0xffffffff


	//   ....[38]....
        /*0398*/ 	.word	0xffffffff


	//   ....[39]....
        /*039c*/ 	.word	0xffffffff


	//   ....[40]....
        /*03a0*/ 	.word	0xffffffff


	//   ....[41]....
        /*03a4*/ 	.word	0xffffffff


	//   ....[42]....
        /*03a8*/ 	.word	0xffffffff


	//   ....[43]....
        /*03ac*/ 	.word	0xffffffff


	//   ....[44]....
        /*03b0*/ 	.word	0xffffffff


	//   ....[45]....
        /*03b4*/ 	.word	0xffffffff


	//   ....[46]....
        /*03b8*/ 	.word	0xffffffff


	//   ....[47]....
        /*03bc*/ 	.word	0xffffffff


	//   ....[48]....
        /*03c0*/ 	.word	0xffffffff


	//   ....[49]....
        /*03c4*/ 	.word	0xffffffff


	//   ....[50]....
        /*03c8*/ 	.word	0xffffffff


	//   ....[51]....
        /*03cc*/ 	.word	0xffffffff


	//   ....[52]....
        /*03d0*/ 	.word	0xffffffff


	//   ....[53]....
        /*03d4*/ 	.word	0xffffffff


	//   ....[54]....
        /*03d8*/ 	.word	0xffffffff


	//   ....[55]....
        /*03dc*/ 	.word	0xffffffff


	//   ....[56]....
        /*03e0*/ 	.word	0xffffffff


	//   ....[57]....
        /*03e4*/ 	.word	0xffffffff


	//   ....[58]....
        /*03e8*/ 	.word	0xffffffff


	//   ....[59]....
        /*03ec*/ 	.word	0xffffffff


	//   ....[60]....
        /*03f0*/ 	.word	0xffffffff


	//   ....[61]....
        /*03f4*/ 	.word	0xffffffff


	//   ....[62]....
        /*03f8*/ 	.word	0xffffffff


	//   ....[63]....
        /*03fc*/ 	.word	0xffffffff


	//   ....[64]....
        /*0400*/ 	.word	0xffffffff


	//   ....[65]....
        /*0404*/ 	.word	0xffffffff


	//   ....[66]....
        /*0408*/ 	.word	0xffffffff


	//   ....[67]....
        /*040c*/ 	.word	0xffffffff


	//   ....[68]....
        /*0410*/ 	.word	0xffffffff


	//   ....[69]....
        /*0414*/ 	.word	0xffffffff


	//   ....[70]....
        /*0418*/ 	.word	0xffffffff


	//   ....[71]....
        /*041c*/ 	.word	0xffffffff


	//   ....[72]....
        /*0420*/ 	.word	0xffffffff


	//   ....[73]....
        /*0424*/ 	.word	0xffffffff


	//   ....[74]....
        /*0428*/ 	.word	0xffffffff


	//   ....[75]....
        /*042c*/ 	.word	0xffffffff


	//   ....[76]....
        /*0430*/ 	.word	0xffffffff


	//   ....[77]....
        /*0434*/ 	.word	0xffffffff


	//   ....[78]....
        /*0438*/ 	.word	0xffffffff


	//   ....[79]....
        /*043c*/ 	.word	0xffffffff


	//   ....[80]....
        /*0440*/ 	.word	0xffffffff


	//   ....[81]....
        /*0444*/ 	.word	0xffffffff


	//   ....[82]....
        /*0448*/ 	.word	0xffffffff


	//   ....[83]....
        /*044c*/ 	.word	0xffffffff


	//   ....[84]....
        /*0450*/ 	.word	0xffffffff


	//----- nvinfo : EIATTR_COOP_GROUP_INSTR_OFFSETS
	.align		4
.L_290:
        /*0454*/ 	.byte	0x04, 0x28
        /*0456*/ 	.short	(.L_292 - .L_291)


	//   ....[0]....
.L_291:
        /*0458*/ 	.word	0x00000060


	//   ....[1]....
        /*045c*/ 	.word	0x00001210


	//   ....[2]....
        /*0460*/ 	.word	0x00001240


	//   ....[3]....
        /*0464*/ 	.word	0x000013a0


	//   ....[4]....
        /*0468*/ 	.word	0x000013d0


	//   ....[5]....
        /*046c*/ 	.word	0x00001460


	//   ....[6]....
        /*0470*/ 	.word	0x00001490


	//   ....[7]....
        /*0474*/ 	.word	0x00001520


	//   ....[8]....
        /*0478*/ 	.word	0x00001550


	//   ....[9]....
        /*047c*/ 	.word	0x000015e0


	//   ....[10]....
        /*0480*/ 	.word	0x00001610


	//   ....[11]....
        /*0484*/ 	.word	0x000016a0


	//   ....[12]....
        /*0488*/ 	.word	0x000016d0


	//   ....[13]....
        /*048c*/ 	.word	0x00001760


	//   ....[14]....
        /*0490*/ 	.word	0x00001790


	//   ....[15]....
        /*0494*/ 	.word	0x00001810


	//   ....[16]....
        /*0498*/ 	.word	0x00001850


	//   ....[17]....
        /*049c*/ 	.word	0x00003130


	//   ....[18]....
        /*04a0*/ 	.word	0x000033c0


	//   ....[19]....
        /*04a4*/ 	.word	0x00003fa0


	//   ....[20]....
        /*04a8*/ 	.word	0x00004a00


	//   ....[21]....
        /*04ac*/ 	.word	0x000059a0


	//   ....[22]....
        /*04b0*/ 	.word	0x00005ac0


	//   ....[23]....
        /*04b4*/ 	.word	0x00005be0


	//   ....[24]....
        /*04b8*/ 	.word	0x00005ce0


	//   ....[25]....
        /*04bc*/ 	.word	0x000063f0


	//   ....[26]....
        /*04c0*/ 	.word	0x000064b0


	//   ....[27]....
        /*04c4*/ 	.word	0x000064f0


	//   ....[28]....
        /*04c8*/ 	.word	0x00006590


	//   ....[29]....
        /*04cc*/ 	.word	0x00009c60


	//   ....[30]....
        /*04d0*/ 	.word	0x0000a760


	//   ....[31]....
        /*04d4*/ 	.word	0x0000a9b0


	//   ....[32]....
        /*04d8*/ 	.word	0x0000b150


	//   ....[33]....
        /*04dc*/ 	.word	0x0000bec0


	//   ....[34]....
        /*04e0*/ 	.word	0x0000bf60


	//   ....[35]....
        /*04e4*/ 	.word	0x0000c020


	//   ....[36]....
        /*04e8*/ 	.word	0x0000c070


	//   ....[37]....
        /*04ec*/ 	.word	0x0000c540


	//   ....[38]....
        /*04f0*/ 	.word	0x0000c680


	//   ....[39]....
        /*04f4*/ 	.word	0x0000c760


	//   ....[40]....
        /*04f8*/ 	.word	0x0000c8b0


	//   ....[41]....
        /*04fc*/ 	.word	0x000108b0


	//   ....[42]....
        /*0500*/ 	.word	0x00010920


	//   ....[43]....
        /*0504*/ 	.word	0x000109a0


	//   ....[44]....
        /*0508*/ 	.word	0x000109d0


	//   ....[45]....
        /*050c*/ 	.word	0x00010c40


	//   ....[46]....
        /*0510*/ 	.word	0x00010ce0


	//   ....[47]....
        /*0514*/ 	.word	0x00010e40


	//   ....[48]....
        /*0518*/ 	.word	0x00011040


	//   ....[49]....
        /*051c*/ 	.word	0x000152f0


	//   ....[50]....
        /*0520*/ 	.word	0x00015f80


	//   ....[51]....
        /*0524*/ 	.word	0x000161a0


	//   ....[52]....
        /*0528*/ 	.word	0x00016930


	//   ....[53]....
        /*052c*/ 	.word	0x00017670


	//   ....[54]....
        /*0530*/ 	.word	0x00017710


	//   ....[55]....
        /*0534*/ 	.word	0x000177f0


	//   ....[56]....
        /*0538*/ 	.word	0x00017840


	//   ....[57]....
        /*053c*/ 	.word	0x00017d30


	//   ....[58]....
        /*0540*/ 	.word	0x00017e70


	//   ....[59]....
        /*0544*/ 	.word	0x00017f40


	//   ....[60]....
        /*0548*/ 	.word	0x00018090


	//   ....[61]....
        /*054c*/ 	.word	0x0001a510


	//   ....[62]....
        /*0550*/ 	.word	0x0001a520


	//   ....[63]....
        /*0554*/ 	.word	0x0001a530


	//   ....[64]....
        /*0558*/ 	.word	0x0001a540


	//   ....[65]....
        /*055c*/ 	.word	0x0001a570


	//   ....[66]....
        /*0560*/ 	.word	0x0001a590


	//   ....[67]....
        /*0564*/ 	.word	0x0001a5b0


	//   ....[68]....
        /*0568*/ 	.word	0x0001a5c0


	//   ....[69]....
        /*056c*/ 	.word	0x0001b230


	//   ....[70]....
        /*0570*/ 	.word	0x0001b270


	//   ....[71]....
        /*0574*/ 	.word	0x0001b2a0


	//   ....[72]....
        /*0578*/ 	.word	0x0001b2d0


	//   ....[73]....
        /*057c*/ 	.word	0x0001b310


	//   ....[74]....
        /*0580*/ 	.word	0x0001b340


	//   ....[75]....
        /*0584*/ 	.word	0x0001b360


	//   ....[76]....
        /*0588*/ 	.word	0x0001b370


	//   ....[77]....
        /*058c*/ 	.word	0x0001b390


	//   ....[78]....
        /*0590*/ 	.word	0x0001b3a0


	//   ....[79]....
        /*0594*/ 	.word	0x0001b750


	//   ....[80]....
        /*0598*/ 	.word	0x0001b770


	//   ....[81]....
        /*059c*/ 	.word	0x0001ba70


	//   ....[82]....
        /*05a0*/ 	.word	0x0001ba90


	//   ....[83]....
        /*05a4*/ 	.word	0x0001bd90


	//   ....[84]....
        /*05a8*/ 	.word	0x0001bda0


	//----- nvinfo : EIATTR_EXIT_INSTR_OFFSETS
	.align		4
.L_292:
        /*05ac*/ 	.byte	0x04, 0x1c
        /*05ae*/ 	.short	(.L_294 - .L_293)


	//   ....[0]....
.L_293:
        /*05b0*/ 	.word	0x000001c0


	//   ....[1]....
        /*05b4*/ 	.word	0x0001bdb0


	//   ....[2]....
        /*05b8*/ 	.word	0x0001c050


	//   ....[3]....
        /*05bc*/ 	.word	0x0001c0a0


	//   ....[4]....
        /*05c0*/ 	.word	0x0001c0d0


	//   ....[5]....
        /*05c4*/ 	.word	0x0001c130


	//   ....[6]....
        /*05c8*/ 	.word	0x0001c3c0


	//----- nvinfo : EIATTR_CTAIDZ_USED
	.align		4
.L_294:
        /*05cc*/ 	.byte	0x01, 0x04
	.zero		2


	//----- nvinfo : EIATTR_MAX_THREADS
	.align		4
        /*05d0*/ 	.byte	0x04, 0x05
        /*05d2*/ 	.short	(.L_296 - .L_295)
.L_295:
        /*05d4*/ 	.word	0x00000080
        /*05d8*/ 	.word	0x00000001
        /*05dc*/ 	.word	0x00000001


	//----- nvinfo : EIATTR_CRS_STACK_SIZE
	.align		4
.L_296:
        /*05e0*/ 	.byte	0x04, 0x1e
        /*05e2*/ 	.short	(.L_298 - .L_297)
.L_297:
        /*05e4*/ 	.word	0x00000000
.L_298:


//--------------------- .nv.info._ZN7cutlass13device_kernelIN5flash19enable_sm80_to_sm89INS1_16FlashAttnFwdSm80INS1_25CollectiveMainloopFwdSm80ILi4ELi1ELb0EN4cute5tupleIJNS5_1CILi128EEENS7_ILi80EEENS7_ILi64EEEEEELi64ENS_10bfloat16_tEfNS_4arch4Sm80ELb0ELb1ELb1ELb1ELb0ELb0ELb1ELb1EEENS1_21CollectiveEpilogueFwdINS6_IJS8_SA_S9_EEENS6_IJNS7_ILi1EEESI_SI_EEESC_SE_Li128ELb1ELb1ELb1ELb0EEENS1_36VarlenDynamicPersistentTileSchedulerILi128ELi80ELi128ELi128ELb1ELb1ELb0ELb1ELb0ELb1EEEEEEEEEvNT_6ParamsE --------------------------
	.section	.nv.info._ZN7cutlass13device_kernelIN5flash19enable_sm80_to_sm89INS1_16FlashAttnFwdSm80INS1_25CollectiveMainloopFwdSm80ILi4ELi1ELb0EN4cute5tupleIJNS5_1CILi128EEENS7_ILi80EEENS7_ILi64EEEEEELi64ENS_10bfloat16_tEfNS_4arch4Sm80ELb0ELb1ELb1ELb1ELb0ELb0ELb1ELb1EEENS1_21CollectiveEpilogueFwdINS6_IJS8_SA_S9_EEENS6_IJNS7_ILi1EEESI_SI_EEESC_SE_Li128ELb1ELb1ELb1ELb0EEENS1_36VarlenDynamicPersistentTileSchedulerILi128ELi80ELi128ELi128ELb1ELb1ELb0ELb1ELb0ELb1EEEEEEEEEvNT_6ParamsE,"",@"SHT_CUDA_INFO"
	.sectionflags	@""
	.align	4


	//----- nvinfo : EIATTR_CUDA_API_VERSION
	.align		4
        /*0000*/ 	.byte	0x04, 0x37
        /*0002*/ 	.short	(.L_300 - .L_299)
.L_299:
        /*0004*/ 	.word	0x00000082


	//----- nvinfo : EIATTR_SW2861232_WAR
	.align		4
.L_300:
        /*0008*/ 	.byte	0x01, 0x35
	.zero		2


	//----- nvinfo : EIATTR_PARAM_CBANK
	.align		4
        /*000c*/ 	.byte	0x04, 0x0a
        /*000e*/ 	.short	(.L_302 - .L_301)
	.align		4
.L_301:
        /*0010*/ 	.word	index@(.nv.constant0._ZN7cutlass13device_kernelIN5flash19enable_sm80_to_sm89INS1_16FlashAttnFwdSm80INS1_25CollectiveMainloopFwdSm80ILi4ELi1ELb0EN4cute5tupleIJNS5_1CILi128EEENS7_ILi80EEENS7_ILi64EEEEEELi64ENS_10bfloat16_tEfNS_4arch4Sm80ELb0ELb1ELb1ELb1ELb0ELb0ELb1ELb1EEENS1_21CollectiveEpilogueFwdINS6_IJS8_SA_S9_EEENS6_IJNS7_ILi1EEESI_SI_EEESC_SE_Li128ELb1ELb1ELb1ELb0EEENS1_36VarlenDynamicPersistentTileSchedulerILi128ELi80ELi128ELi128ELb1ELb1ELb0ELb1ELb0ELb1EEEEEEEEEvNT_6ParamsE)
        /*0014*/ 	.short	0x0160
        /*0016*/ 	.short	0x0438


	//----- nvinfo : EIATTR_CBANK_PARAM_SIZE
	.align		4
.L_302:
        /*0018*/ 	.byte	0x03, 0x19
        /*001a*/ 	.short	0x0438


	//----- nvinfo : EIATTR_KPARAM_INFO
	.align		4
        /*001c*/ 	.byte	0x04, 0x17
        /*001e*/ 	.short	(.L_304 - .L_303)
.L_303:
        /*0020*/ 	.word	0x00000000
        /*0024*/ 	.short	0x0000
        /*0026*/ 	.short	0x0000
        /*0028*/ 	.byte	0x00, 0xf0, 0xe1, 0x10


	//----- nvinfo : EIATTR_MAXREG_COUNT
	.align		4
.L_304:
        /*002c*/ 	.byte	0x03, 0x1b
        /*002e*/ 	.short	0x00ff


	//----- nvinfo : EIATTR_NUM_BARRIERS
	.align		4
        /*0030*/ 	.byte	0x02, 0x4c
        /*0032*/ 	.byte	0x06
	.zero		1


	//----- nvinfo : EIATTR_ANNOTATIONS
	.align		4
        /*0034*/ 	.byte	0x04, 0x55
        /*0036*/ 	.short	(.L_306 - .L_305)


	//   ....[0]....
.L_305:
        /* <DEDUP_REMOVED lines=101> */


	//----- nvinfo : EIATTR_MERCURY_ISA_VERSION
	.align		4
.L_306:
        /*0678*/ 	.byte	0x03, 0x5f
        /*067a*/ 	.short	0x0000


	//----- nvinfo : EIATTR_INT_WARP_WIDE_INSTR_OFFSETS
	.align		4
        /*067c*/ 	.byte	0x04, 0x31
        /*067e*/ 	.short	(.L_308 - .L_307)


	//   ....[0]....
.L_307:
        /*0680*/ 	.word	0x00017e20


	//   ....[1]....
        /*0684*/ 	.word	0x00017ea0


	//----- nvinfo : EIATTR_COOP_GROUP_MASK_REGIDS
	.align		4
.L_308:
        /*0688*/ 	.byte	0x04, 0x29
        /*068a*/ 	.short	(.L_310 - .L_309)


	//   ....[0]....
.L_309:
        /*068c*/ 	.word	0xffffffff


	//   ....[1]....
        /*0690*/ 	.word	0xffffffff


	//   ....[2]....
        /*0694*/ 	.word	0xffffffff


	//   ....[3]....
        /*0698*/ 	.word	0xffffffff


	//   ....[4]....
        /*069c*/ 	.word	0xffffffff


	//   ....[5]....
        /*06a0*/ 	.word	0xffffffff


	//   ....[6]....
        /*06a4*/ 	.word	0xffffffff


	//   ....[7]....
        /*06a8*/ 	.word	0xffffffff


	//   ....[8]....
        /*06ac*/ 	.word	0xffffffff


	//   ....[9]....
        /*06b0*/ 	.word	0xffffffff


	//   ....[10]....
        /*06b4*/ 	.word	0xffffffff


	//   ....[11]....
        /*06b8*/ 	.word	0xffffffff


	//   ....[12]....
        /*06bc*/ 	.word	0xffffffff


	//   ....[13]....
        /*06c0*/ 	.word	0xffffffff


	//   ....[14]....
        /*06c4*/ 	.word	0xffffffff


	//   ....[15]....
        /*06c8*/ 	.word	0xffffffff


	//   ....[16]....
        /*06cc*/ 	.word	0xffffffff


	//   ....[17]....
        /*06d0*/ 	.word	0xffffffff


	//   ....[18]....
        /*06d4*/ 	.word	0xffffffff


	//   ....[19]....
        /*06d8*/ 	.word	0xffffffff


	//   ....[20]....
        /*06dc*/ 	.word	0xffffffff


	//   ....[21]....
        /*06e0*/ 	.word	0xffffffff


	//   ....[22]....
        /*06e4*/ 	.word	0xffffffff


	//   ....[23]....
        /*06e8*/ 	.word	0xffffffff


	//   ....[24]....
        /*06ec*/ 	.word	0xffffffff


	//   ....[25]....
        /*06f0*/ 	.word	0xffffffff


	//   ....[26]....
        /*06f4*/ 	.word	0xffffffff


	//   ....[27]....
        /*06f8*/ 	.word	0xffffffff


	//   ....[28]....
        /*06fc*/ 	.word	0xffffffff


	//   ....[29]....
        /*0700*/ 	.word	0xffffffff


	//   ....[30]....
        /*0704*/ 	.word	0xffffffff


	//   ....[31]....
        /*0708*/ 	.word	0xffffffff


	//   ....[32]....
        /*070c*/ 	.word	0xffffffff


	//   ....[33]....
        /*0710*/ 	.word	0xffffffff


	//   ....[34]....
        /*0714*/ 	.word	0xffffffff


	//   ....[35]....
        /*0718*/ 	.word	0xffffffff


	//   ....[36]....
        /*071c*/ 	.word	0xffffffff


	//   ....[37]....
        /*0720*/ 	.word	0xffffffff


	//   ....[38]....
        /*0724*/ 	.word	0xffffffff


	//   ....[39]....
        /*0728*/ 	.word	0xffffffff


	//   ....[40]....
        /*072c*/ 	.word	0xffffffff


	//   ....[41]....
        /*0730*/ 	.word	0xffffffff


	//   ....[42]....
        /*0734*/ 	.word	0xffffffff


	//   ....[43]....
        /*0738*/ 	.word	0xffffffff


	//   ....[44]....
        /*073c*/ 	.word	0xffffffff


	//   ....[45]....
        /*0740*/ 	.word	0xffffffff


	//   ....[46]....
        /*0744*/ 	.word	0xffffffff


	//   ....[47]....
        /*0748*/ 	.word	0xffffffff


	//   ....[48]....
        /*074c*/ 	.word	0xffffffff


	//   ....[49]....
        /*0750*/ 	.word	0xffffffff


	//   ....[50]....
        /*0754*/ 	.word	0xffffffff


	//   ....[51]....
        /*0758*/ 	.word	0xffffffff


	//   ....[52]....
        /*075c*/ 	.word	0xffffffff


	//   ....[53]....
        /*0760*/ 	.word	0xffffffff


	//   ....[54]....
        /*0764*/ 	.word	0xffffffff


	//   ....[55]....
        /*0768*/ 	.word	0xffffffff


	//   ....[56]....
        /*076c*/ 	.word	0xffffffff


	//   ....[57]....
        /*0770*/ 	.word	0xffffffff


	//   ....[58]....
        /*0774*/ 	.word	0xffffffff


	//   ....[59]....
        /*0778*/ 	.word	0xffffffff


	//   ....[60]....
        /*077c*/ 	.word	0xffffffff


	//   ....[61]....
        /*0780*/ 	.word	0xffffffff


	//   ....[62]....
        /*0784*/ 	.word	0xffffffff


	//   ....[63]....
        /*0788*/ 	.word	0xffffffff


	//   ....[64]....
        /*078c*/ 	.word	0xffffffff


	//   ....[65]....
        /*0790*/ 	.word	0xffffffff


	//   ....[66]....
        /*0794*/ 	.word	0xffffffff


	//   ....[67]....
        /*0798*/ 	.word	0xffffffff


	//   ....[68]....
        /*079c*/ 	.word	0xffffffff


	//   ....[69]....
        /*07a0*/ 	.word	0xffffffff


	//   ....[70]....
        /*07a4*/ 	.word	0xffffffff


	//   ....[71]....
        /*07a8*/ 	.word	0xffffffff


	//   ....[72]....
        /*07ac*/ 	.word	0xffffffff


	//   ....[73]....
        /*07b0*/ 	.word	0xffffffff


	//   ....[74]....
        /*07b4*/ 	.word	0xffffffff


	//   ....[75]....
        /*07b8*/ 	.word	0xffffffff


	//   ....[76]....
        /*07bc*/ 	.word	0xffffffff


	//   ....[77]....
        /*07c0*/ 	.word	0xffffffff


	//   ....[78]....
        /*07c4*/ 	.word	0xffffffff


	//   ....[79]....
        /*07c8*/ 	.word	0xffffffff


	//   ....[80]....
        /*07cc*/ 	.word	0xffffffff


	//   ....[81]....
        /*07d0*/ 	.word	0xffffffff


	//   ....[82]....
        /*07d4*/ 	.word	0xffffffff


	//   ....[83]....
        /*07d8*/ 	.word	0xffffffff


	//   ....[84]....
        /*07dc*/ 	.word	0xffffffff


	//   ....[85]....
        /*07e0*/ 	.word	0xffffffff


	//   ....[86]....
        /*07e4*/ 	.word	0xffffffff


	//   ....[87]....
        /*07e8*/ 	.word	0xffffffff


	//   ....[88]....
        /*07ec*/ 	.word	0xffffffff


	//   ....[89]....
        /*07f0*/ 	.word	0xffffffff


	//   ....[90]....
        /*07f4*/ 	.word	0xffffffff


	//   ....[91]....
        /*07f8*/ 	.word	0xffffffff


	//   ....[92]....
        /*07fc*/ 	.word	0xffffffff


	//   ....[93]....
        /*0800*/ 	.word	0xffffffff


	//   ....[94]....
        /*0804*/ 	.word	0xffffffff


	//   ....[95]....
        /*0808*/ 	.word	0xffffffff


	//   ....[96]....
        /*080c*/ 	.word	0xffffffff


	//   ....[97]....
        /*0810*/ 	.word	0xffffffff


	//   ....[98]....
        /*0814*/ 	.word	0xffffffff


	//   ....[99]....
        /*0818*/ 	.word	0xffffffff


	//   ....[100]....
        /*081c*/ 	.word	0xffffffff


	//   ....[101]....
        /*0820*/ 	.word	0xffffffff


	//   ....[102]....
        /*0824*/ 	.word	0xffffffff


	//   ....[103]....
        /*0828*/ 	.word	0xffffffff


	//   ....[104]....
        /*082c*/ 	.word	0xffffffff


	//   ....[105]....
        /*0830*/ 	.word	0xffffffff


	//   ....[106]....
        /*0834*/ 	.word	0xffffffff


	//   ....[107]....
        /*0838*/ 	.word	0xffffffff


	//   ....[108]....
        /*083c*/ 	.word	0xffffffff


	//   ....[109]....
        /*0840*/ 	.word	0xffffffff


	//   ....[110]....
        /*0844*/ 	.word	0xffffffff


	//   ....[111]....
        /*0848*/ 	.word	0xffffffff


	//   ....[112]....
        /*084c*/ 	.word	0xffffffff


	//   ....[113]....
        /*0850*/ 	.word	0xffffffff


	//   ....[114]....
        /*0854*/ 	.word	0xffffffff


	//   ....[115]....
        /*0858*/ 	.word	0xffffffff


	//   ....[116]....
        /*085c*/ 	.word	0xffffffff


	//   ....[117]....
        /*0860*/ 	.word	0xffffffff


	//   ....[118]....
        /*0864*/ 	.word	0xffffffff


	//   ....[119]....
        /*0868*/ 	.word	0xffffffff


	//   ....[120]....
        /*086c*/ 	.word	0xffffffff


	//   ....[121]....
        /*0870*/ 	.word	0xffffffff


	//   ....[122]....
        /*0874*/ 	.word	0xffffffff


	//   ....[123]....
        /*0878*/ 	.word	0xffffffff


	//   ....[124]....
        /*087c*/ 	.word	0xffffffff


	//   ....[125]....
        /*0880*/ 	.word	0xffffffff


	//   ....[126]....
        /*0884*/ 	.word	0xffffffff


	//   ....[127]....
        /*0888*/ 	.word	0xffffffff


	//   ....[128]....
        /*088c*/ 	.word	0xffffffff


	//   ....[129]....
        /*0890*/ 	.word	0xffffffff


	//   ....[130]....
        /*0894*/ 	.word	0xffffffff


	//   ....[131]....
        /*0898*/ 	.word	0xffffffff


	//   ....[132]....
        /*089c*/ 	.word	0xffffffff


	//   ....[133]....
        /*08a0*/ 	.word	0xffffffff


	//   ....[134]....
        /*08a4*/ 	.word	0xffffffff


	//   ....[135]....
        /*08a8*/ 	.word	0xffffffff


	//   ....[136]....
        /*08ac*/ 	.word	0xffffffff


	//   ....[137]....
        /*08b0*/ 	.word	0xffffffff


	//   ....[138]....
        /*08b4*/ 	.word	0xffffffff


	//   ....[139]....
        /*08b8*/ 	.word	0xffffffff


	//   ....[140]....
        /*08bc*/ 	.word	0xffffffff


	//   ....[141]....
        /*08c0*/ 	.word	0xffffffff


	//   ....[142]....
        /*08c4*/ 	.word	0xffffffff


	//   ....[143]....
        /*08c8*/ 	.word	0xffffffff


	//   ....[144]....
        /*08cc*/ 	.word	0xffffffff


	//   ....[145]....
        /*08d0*/ 	.word	0xffffffff


	//   ....[146]....
        /*08d4*/ 	.word	0xffffffff


	//   ....[147]....
        /*08d8*/ 	.word	0xffffffff


	//   ....[148]....
        /*08dc*/ 	.word	0xffffffff


	//   ....[149]....
        /*08e0*/ 	.word	0xffffffff


	//   ....[150]....
        /*08e4*/ 	.word	0xffffffff


	//   ....[151]....
        /*08e8*/ 	.word	0xffffffff


	//   ....[152]....
        /*08ec*/ 	.word	0xffffffff


	//   ....[153]....
        /*08f0*/ 	.word	0xffffffff


	//   ....[154]....
        /*08f4*/ 	.word	0xffffffff


	//   ....[155]....
        /*08f8*/ 	.word	0xffffffff


	//   ....[156]....
        /*08fc*/ 	.word	0xffffffff


	//   ....[157]....
        /*0900*/ 	.word	0xffffffff


	//   ....[158]....
        /*0904*/ 	.word	0xffffffff


	//   ....[159]....
        /*0908*/ 	.word	0xffffffff


	//   ....[160]....
        /*090c*/ 	.word	0xffffffff


	//   ....[161]....
        /*0910*/ 	.word	0xffffffff


	//   ....[162]....
        /*0914*/ 	.word	0xffffffff


	//   ....[163]....
        /*0918*/ 	.word	0xffffffff


	//   ....[164]....
        /*091c*/ 	.word	0xffffffff


	//   ....[165]....
        /*0920*/ 	.word	0xffffffff


	//   ....[166]....
        /*0924*/ 	.word	0xffffffff


	//   ....[167]....
        /*0928*/ 	.word	0xffffffff


	//   ....[168]....
        /*092c*/ 	.word	0xffffffff


	//   ....[169]....
        /*0930*/ 	.word	0xffffffff


	//   ....[170]....
        /*0934*/ 	.word	0xffffffff


	//   ....[171]....
        /*0938*/ 	.word	0xffffffff


	//   ....[172]....
        /*093c*/ 	.word	0xffffffff


	//   ....[173]....
        /*0940*/ 	.word	0xffffffff


	//   ....[174]....
        /*0944*/ 	.word	0xffffffff


	//   ....[175]....
        /*0948*/ 	.word	0xffffffff


	//   ....[176]....
        /*094c*/ 	.word	0xffffffff


	//   ....[177]....
        /*0950*/ 	.word	0xffffffff


	//   ....[178]....
        /*0954*/ 	.word	0xffffffff


	//   ....[179]....
        /*0958*/ 	.word	0xffffffff


	//   ....[180]....
        /*095c*/ 	.word	0xffffffff


	//   ....[181]....
        /*0960*/ 	.word	0xffffffff


	//   ....[182]....
        /*0964*/ 	.word	0xffffffff


	//   ....[183]....
        /*0968*/ 	.word	0xffffffff


	//   ....[184]....
        /*096c*/ 	.word	0xffffffff


	//   ....[185]....
        /*0970*/ 	.word	0xffffffff


	//   ....[186]....
        /*0974*/ 	.word	0xffffffff


	//   ....[187]....
        /*0978*/ 	.word	0xffffffff


	//   ....[188]....
        /*097c*/ 	.word	0xffffffff


	//   ....[189]....
        /*0980*/ 	.word	0xffffffff


	//   ....[190]....
        /*0984*/ 	.word	0xffffffff


	//   ....[191]....
        /*0988*/ 	.word	0xffffffff


	//   ....[192]....
        /*098c*/ 	.word	0xffffffff


	//   ....[193]....
        /*0990*/ 	.word	0xffffffff


	//   ....[194]....
        /*0994*/ 	.word	0xffffffff


	//   ....[195]....
        /*0998*/ 	.word	0xffffffff


	//   ....[196]....
        /*099c*/ 	.word	0xffffffff


	//   ....[197]....
        /*09a0*/ 	.word	0xffffffff


	//   ....[198]....
        /*09a4*/ 	.word	0xffffffff


	//   ....[199]....
        /*09a8*/ 	.word	0xffffffff


	//   ....[200]....
        /*09ac*/ 	.word	0xffffffff


	//   ....[201]....
        /*09b0*/ 	.word	0xffffffff


	//   ....[202]....
        /*09b4*/ 	.word	0xffffffff


	//   ....[203]....
        /*09b8*/ 	.word	0xffffffff


	//   ....[204]....
        /*09bc*/ 	.word	0xffffffff


	//   ....[205]....
        /*09c0*/ 	.word	0xffffffff


	//   ....[206]....
        /*09c4*/ 	.word	0xffffffff


	//   ....[207]....
        /*09c8*/ 	.word	0xffffffff


	//   ....[208]....
        /*09cc*/ 	.word	0xffffffff


	//   ....[209]....
        /*09d0*/ 	.word	0xffffffff


	//   ....[210]....
        /*09d4*/ 	.word	0xffffffff


	//   ....[211]....
        /*09d8*/ 	.word	0xffffffff


	//   ....[212]....
        /*09dc*/ 	.word	0xffffffff


	//   ....[213]....
        /*09e0*/ 	.word	0xffffffff


	//   ....[214]....
        /*09e4*/ 	.word	0xffffffff


	//   ....[215]....
        /*09e8*/ 	.word	0xffffffff


	//   ....[216]....
        /*09ec*/ 	.word	0xffffffff


	//   ....[217]....
        /*09f0*/ 	.word	0xffffffff


	//   ....[218]....
        /*09f4*/ 	.word	0xffffffff


	//   ....[219]....
        /*09f8*/ 	.word	0xffffffff


	//   ....[220]....
        /*09fc*/ 	.word	0xffffffff


	//   ....[221]....
        /*0a00*/ 	.word	0xffffffff


	//   ....[222]....
        /*0a04*/ 	.word	0xffffffff


	//   ....[223]....
        /*0a08*/ 	.word	0xffffffff


	//   ....[224]....
        /*0a0c*/ 	.word	0xffffffff


	//   ....[225]....
        /*0a10*/ 	.word	0xffffffff


	//   ....[226]....
        /*0a14*/ 	.word	0xffffffff


	//   ....[227]....
        /*0a18*/ 	.word	0xffffffff


	//   ....[228]....
        /*0a1c*/ 	.word	0xffffffff


	//   ....[229]....
        /*0a20*/ 	.word	0xffffffff


	//   ....[230]....
        /*0a24*/ 	.word	0xffffffff


	//   ....[231]....
        /*0a28*/ 	.word	0xffffffff


	//   ....[232]....
        /*0a2c*/ 	.word	0xffffffff


	//   ....[233]....
        /*0a30*/ 	.word	0xffffffff


	//   ....[234]....
        /*0a34*/ 	.word	0xffffffff


	//   ....[235]....
        /*0a38*/ 	.word	0xffffffff


	//   ....[236]....
        /*0a3c*/ 	.word	0xffffffff


	//   ....[237]....
        /*0a40*/ 	.word	0xffffffff


	//   ....[238]....
        /*0a44*/ 	.word	0xffffffff


	//   ....[239]....
        /*0a48*/ 	.word	0xffffffff


	//   ....[240]....
        /*0a4c*/ 	.word	0xffffffff


	//   ....[241]....
        /*0a50*/ 	.word	0xffffffff


	//   ....[242]....
        /*0a54*/ 	.word	0xffffffff


	//----- nvinfo : EIATTR_COOP_GROUP_INSTR_OFFSETS
	.align		4
.L_310:
        /*0a58*/ 	.byte	0x04, 0x28
        /*0a5a*/ 	.short	(.L_312 - .L_311)


	//   ....[0]....
.L_311:
        /*0a5c*/ 	.word	0x00000050


	//   ....[1]....
        /*0a60*/ 	.word	0x00000210


	//   ....[2]....
        /*0a64*/ 	.word	0x00000240


	//   ....[3]....
        /*0a68*/ 	.word	0x00000270


	//   ....[4]....
        /*0a6c*/ 	.word	0x000002a0


	//   ....[5]....
        /*0a70*/ 	.word	0x000002d0


	//   ....[6]....
        /*0a74*/ 	.word	0x00000300


	//   ....[7]....
        /*0a78*/ 	.word	0x00000470


	//   ....[8]....
        /*0a7c*/ 	.word	0x000004b0


	//   ....[9]....
        /*0a80*/ 	.word	0x000004e0


	//   ....[10]....
        /*0a84*/ 	.word	0x00000510


	//   ....[11]....
        /*0a88*/ 	.word	0x00000540


	//   ....[12]....
        /*0a8c*/ 	.word	0x00000570


	//   ....[13]....
        /*0a90*/ 	.word	0x00000600


	//   ....[14]....
        /*0a94*/ 	.word	0x00000650


	//   ....[15]....
        /*0a98*/ 	.word	0x00000670


	//   ....[16]....
        /*0a9c*/ 	.word	0x000006d0


	//   ....[17]....
        /*0aa0*/ 	.word	0x00002b60


	//   ....[18]....
        /*0aa4*/ 	.word	0x00002b80


	//   ....[19]....
        /*0aa8*/ 	.word	0x00002c60


	//   ....[20]....
        /*0aac*/ 	.word	0x00002c70


	//   ....[21]....
        /*0ab0*/ 	.word	0x00002d50


	//   ....[22]....
        /*0ab4*/ 	.word	0x00002d70


	//   ....[23]....
        /*0ab8*/ 	.word	0x00002e50


	//   ....[24]....
        /*0abc*/ 	.word	0x00002e60


	//   ....[25]....
        /*0ac0*/ 	.word	0x00002f40


	//   ....[26]....
        /*0ac4*/ 	.word	0x00002f60


	//   ....[27]....
        /*0ac8*/ 	.word	0x00003040


	//   ....[28]....
        /*0acc*/ 	.word	0x00003050


	//   ....[29]....
        /*0ad0*/ 	.word	0x00003130


	//   ....[30]....
        /*0ad4*/ 	.word	0x00003150


	//   ....[31]....
        /*0ad8*/ 	.word	0x00003230


	//   ....[32]....
        /*0adc*/ 	.word	0x00003240


	//   ....[33]....
        /*0ae0*/ 	.word	0x00004d10


	//   ....[34]....
        /*0ae4*/ 	.word	0x00005500


	//   ....[35]....
        /*0ae8*/ 	.word	0x000056c0


	//   ....[36]....
        /*0aec*/ 	.word	0x00005d10


	//   ....[37]....
        /*0af0*/ 	.word	0x00006790


	//   ....[38]....
        /*0af4*/ 	.word	0x00006870


	//   ....[39]....
        /*0af8*/ 	.word	0x00006bd0


	//   ....[40]....
        /*0afc*/ 	.word	0x00006c40


	//   ....[41]....
        /*0b00*/ 	.word	0x00006ec0


	//   ....[42]....
        /*0b04*/ 	.word	0x00006f30


	//   ....[43]....
        /*0b08*/ 	.word	0x00006fe0


	//   ....[44]....
        /*0b0c*/ 	.word	0x000070b0


	//   ....[45]....
        /*0b10*/ 	.word	0x00009ff0


	//   ....[46]....
        /*0b14*/ 	.word	0x0000a1f0


	//   ....[47]....
        /*0b18*/ 	.word	0x0000aa70


	//   ....[48]....
        /*0b1c*/ 	.word	0x0000b0c0


	//   ....[49]....
        /*0b20*/ 	.word	0x0000bb60


	//   ....[50]....
        /*0b24*/ 	.word	0x0000bcf0


	//   ....[51]....
        /*0b28*/ 	.word	0x0000bd40


	//   ....[52]....
        /*0b2c*/ 	.word	0x0000be90


	//   ....[53]....
        /*0b30*/ 	.word	0x0000bfc0


	//   ....[54]....
        /*0b34*/ 	.word	0x0000c230


	//   ....[55]....
        /*0b38*/ 	.word	0x0000c4f0


	//   ....[56]....
        /*0b3c*/ 	.word	0x0000c5a0


	//   ....[57]....
        /*0b40*/ 	.word	0x0000f890


	//   ....[58]....
        /*0b44*/ 	.word	0x0000f8e0


	//   ....[59]....
        /*0b48*/ 	.word	0x0000fa60


	//   ....[60]....
        /*0b4c*/ 	.word	0x0000faf0


	//   ....[61]....
        /*0b50*/ 	.word	0x0000fbb0


	//   ....[62]....
        /*0b54*/ 	.word	0x0000fbf0


	//   ....[63]....
        /*0b58*/ 	.word	0x0000fd80


	//   ....[64]....
        /*0b5c*/ 	.word	0x0000fff0


	//   ....[65]....
        /*0b60*/ 	.word	0x000134e0


	//   ....[66]....
        /*0b64*/ 	.word	0x000136e0


	//   ....[67]....
        /*0b68*/ 	.word	0x00013f60


	//   ....[68]....
        /*0b6c*/ 	.word	0x000145b0


	//   ....[69]....
        /*0b70*/ 	.word	0x00015050


	//   ....[70]....
        /*0b74*/ 	.word	0x000151e0


	//   ....[71]....
        /*0b78*/ 	.word	0x00015230


	//   ....[72]....
        /*0b7c*/ 	.word	0x00015380


	//   ....[73]....
        /*0b80*/ 	.word	0x000154b0


	//   ....[74]....
        /*0b84*/ 	.word	0x00015720


	//   ....[75]....
        /*0b88*/ 	.word	0x000159e0


	//   ....[76]....
        /*0b8c*/ 	.word	0x00015a90


	//   ....[77]....
        /*0b90*/ 	.word	0x00017620


	//   ....[78]....
        /*0b94*/ 	.word	0x00017690


	//   ....[79]....
        /*0b98*/ 	.word	0x000176b0


	//   ....[80]....
        /*0b9c*/ 	.word	0x000176c0


	//   ....[81]....
        /*0ba0*/ 	.word	0x000176d0


	//   ....[82]....
        /*0ba4*/ 	.word	0x00017700


	//   ....[83]....
        /*0ba8*/ 	.word	0x00017720


	//   ....[84]....
        /*0bac*/ 	.word	0x00017730


	//   ....[85]....
        /*0bb0*/ 	.word	0x00018940


	//   ....[86]....
        /*0bb4*/ 	.word	0x00018950


	//   ....[87]....
        /*0bb8*/ 	.word	0x00018960


	//   ....[88]....
        /*0bbc*/ 	.word	0x00018970


	//   ....[89]....
        /*0bc0*/ 	.word	0x00018980


	//   ....[90]....
        /*0bc4*/ 	.word	0x00018990


	//   ....[91]....
        /*0bc8*/ 	.word	0x000189b0


	//   ....[92]....
        /*0bcc*/ 	.word	0x000189c0


	//   ....[93]....
        /*0bd0*/ 	.word	0x00018dc0


	//   ....[94]....
        /*0bd4*/ 	.word	0x00018de0


	//   ....[95]....
        /*0bd8*/ 	.word	0x00018e60


	//   ....[96]....
        /*0bdc*/ 	.word	0x00018e70


	//   ....[97]....
        /*0be0*/ 	.word	0x00018ef0


	//   ....[98]....
        /*0be4*/ 	.word	0x00018f10


	//   ....[99]....
        /*0be8*/ 	.word	0x00018f90


	//   ....[100]....
        /*0bec*/ 	.word	0x00018fa0


	//   ....[101]....
        /*0bf0*/ 	.word	0x00019020


	//   ....[102]....
        /*0bf4*/ 	.word	0x00019040


	//   ....[103]....
        /*0bf8*/ 	.word	0x000190c0


	//   ....[104]....
        /*0bfc*/ 	.word	0x000190d0


	//   ....[105]....
        /*0c00*/ 	.word	0x00019150


	//   ....[106]....
        /*0c04*/ 	.word	0x00019170


	//   ....[107]....
        /*0c08*/ 	.word	0x000191f0


	//   ....[108]....
        /*0c0c*/ 	.word	0x00019200


	//   ....[109]....
        /*0c10*/ 	.word	0x000194a0


	//   ....[110]....
        /*0c14*/ 	.word	0x000194c0


	//   ....[111]....
        /*0c18*/ 	.word	0x00019810


	//   ....[112]....
        /*0c1c*/ 	.word	0x00019820


	//   ....[113]....
        /*0c20*/ 	.word	0x00019a80


	//   ....[114]....
        /*0c24*/ 	.word	0x00019aa0


	//   ....[115]....
        /*0c28*/ 	.word	0x00019d10


	//   ....[116]....
        /*0c2c*/ 	.word	0x00019d20


	//   ....[117]....
        /*0c30*/ 	.word	0x0001a760


	//   ....[118]....
        /*0c34*/ 	.word	0x0001a780


	//   ....[119]....
        /*0c38*/ 	.word	0x0001a800


	//   ....[120]....
        /*0c3c*/ 	.word	0x0001a810


	//   ....[121]....
        /*0c40*/ 	.word	0x0001a890


	//   ....[122]....
        /*0c44*/ 	.word	0x0001a8b0


	//   ....[123]....
        /*0c48*/ 	.word	0x0001a930


	//   ....[124]....
        /*0c4c*/ 	.word	0x0001a940


	//   ....[125]....
        /*0c50*/ 	.word	0x0001a9c0


	//   ....[126]....
        /*0c54*/ 	.word	0x0001a9e0


	//   ....[127]....
        /*0c58*/ 	.word	0x0001aa60


	//   ....[128]....
        /*0c5c*/ 	.word	0x0001aa70


	//   ....[129]....
        /*0c60*/ 	.word	0x0001aaf0


	//   ....[130]....
        /*0c64*/ 	.word	0x0001ab10


	//   ....[131]....
        /*0c68*/ 	.word	0x0001ab90


	//   ....[132]....
        /*0c6c*/ 	.word	0x0001aba0


	//   ....[133]....
        /*0c70*/ 	.word	0x0001ad00


	//   ....[134]....
        /*0c74*/ 	.word	0x0001ad20


	//   ....[135]....
        /*0c78*/ 	.word	0x0001ae50


	//   ....[136]....
        /*0c7c*/ 	.word	0x0001ae90


	//   ....[137]....
        /*0c80*/ 	.word	0x0001aec0


	//   ....[138]....
        /*0c84*/ 	.word	0x0001aef0


	//   ....[139]....
        /*0c88*/ 	.word	0x0001af20


	//   ....[140]....
        /*0c8c*/ 	.word	0x0001af50


	//   ....[141]....
        /*0c90*/ 	.word	0x0001b0b0


	//   ....[142]....
        /*0c94*/ 	.word	0x0001b0f0


	//   ....[143]....
        /*0c98*/ 	.word	0x0001b120


	//   ....[144]....
        /*0c9c*/ 	.word	0x0001b150


	//   ....[145]....
        /*0ca0*/ 	.word	0x0001b180


	//   ....[146]....
        /*0ca4*/ 	.word	0x0001b1b0


	//   ....[147]....
        /*0ca8*/ 	.word	0x0001b240


	//   ....[148]....
        /*0cac*/ 	.word	0x0001b2a0


	//   ....[149]....
        /*0cb0*/ 	.word	0x0001b2b0


	//   ....[150]....
        /*0cb4*/ 	.word	0x0001b310


	//   ....[151]....
        /*0cb8*/ 	.word	0x0001bd70


	//   ....[152]....
        /*0cbc*/ 	.word	0x0001bdd0


	//   ....[153]....
        /*0cc0*/ 	.word	0x0001be20


	//   ....[154]....
        /*0cc4*/ 	.word	0x0001be70


	//   ....[155]....
        /*0cc8*/ 	.word	0x0001bec0


	//   ....[156]....
        /*0ccc*/ 	.word	0x0001bf30


	//   ....[157]....
        /*0cd0*/ 	.word	0x0001bf80


	//   ....[158]....
        /*0cd4*/ 	.word	0x0001bff0


	//   ....[159]....
        /*0cd8*/ 	.word	0x0001c060


	//   ....[160]....
        /*0cdc*/ 	.word	0x0001c0c0


	//   ....[161]....
        /*0ce0*/ 	.word	0x0001c130


	//   ....[162]....
        /*0ce4*/ 	.word	0x0001c1a0


	//   ....[163]....
        /*0ce8*/ 	.word	0x0001c210


	//   ....[164]....
        /*0cec*/ 	.word	0x0001c270


	//   ....[165]....
        /*0cf0*/ 	.word	0x0001c2e0


	//   ....[166]....
        /*0cf4*/ 	.word	0x0001c350


	//   ....[167]....
        /*0cf8*/ 	.word	0x0001c3c0


	//   ....[168]....
        /*0cfc*/ 	.word	0x0001c420


	//   ....[169]....
        /*0d00*/ 	.word	0x0001c490


	//   ....[170]....
        /*0d04*/ 	.word	0x0001c500


	//   ....[171]....
        /*0d08*/ 	.word	0x0001c570


	//   ....[172]....
        /*0d0c*/ 	.word	0x0001c5d0


	//   ....[173]....
        /*0d10*/ 	.word	0x0001c640


	//   ....[174]....
        /*0d14*/ 	.word	0x0001c6b0


	//   ....[175]....
        /*0d18*/ 	.word	0x0001c720


	//   ....[176]....
        /*0d1c*/ 	.word	0x0001c780


	//   ....[177]....
        /*0d20*/ 	.word	0x0001c7e0


	//   ....[178]....
        /*0d24*/ 	.word	0x0001c840


	//   ....[179]....
        /*0d28*/ 	.word	0x0001c890


	//   ....[180]....
        /*0d2c*/ 	.word	0x0001c8f0


	//   ....[181]....
        /*0d30*/ 	.word	0x0001c940


	//   ....[182]....
        /*0d34*/ 	.word	0x0001c9a0


	//   ....[183]....
        /*0d38*/ 	.word	0x0001c9f0


	//   ....[184]....
        /*0d3c*/ 	.word	0x0001ca50


	//   ....[185]....
        /*0d40*/ 	.word	0x0001cac0


	//   ....[186]....
        /*0d44*/ 	.word	0x0001cb30


	//   ....[187]....
        /*0d48*/ 	.word	0x0001cba0


	//   ....[188]....
        /*0d4c*/ 	.word	0x0001cc00


	//   ....[189]....
        /*0d50*/ 	.word	0x0001cc70


	//   ....[190]....
        /*0d54*/ 	.word	0x0001cce0


	//   ....[191]....
        /*0d58*/ 	.word	0x0001cd50


	//   ....[192]....
        /*0d5c*/ 	.word	0x0001cdb0


	//   ....[193]....
        /*0d60*/ 	.word	0x0001ce20


	//   ....[194]....
        /*0d64*/ 	.word	0x0001ce90


	//   ....[195]....
        /*0d68*/ 	.word	0x0001cf00


	//   ....[196]....
        /*0d6c*/ 	.word	0x0001cf60


	//   ....[197]....
        /*0d70*/ 	.word	0x0001cfd0


	//   ....[198]....
        /*0d74*/ 	.word	0x0001d040


	//   ....[199]....
        /*0d78*/ 	.word	0x0001d0b0


	//   ....[200]....
        /*0d7c*/ 	.word	0x0001d110


	//   ....[201]....
        /*0d80*/ 	.word	0x0001d180


	//   ....[202]....
        /*0d84*/ 	.word	0x0001d1f0


	//   ....[203]....
        /*0d88*/ 	.word	0x0001d260


	//   ....[204]....
        /*0d8c*/ 	.word	0x0001d2c0


	//   ....[205]....
        /*0d90*/ 	.word	0x0001d330


	//   ....[206]....
        /*0d94*/ 	.word	0x0001d3a0


	//   ....[207]....
        /*0d98*/ 	.word	0x0001d410


	//   ....[208]....
        /*0d9c*/ 	.word	0x0001d470


	//   ....[209]....
        /*0da0*/ 	.word	0x0001d4e0


	//   ....[210]....
        /*0da4*/ 	.word	0x0001d550


	//   ....[211]....
        /*0da8*/ 	.word	0x0001d5c0


	//   ....[212]....
        /*0dac*/ 	.word	0x0001d620


	//   ....[213]....
        /*0db0*/ 	.word	0x0001d690


	//   ....[214]....
        /*0db4*/ 	.word	0x0001d700


	//   ....[215]....
        /*0db8*/ 	.word	0x0001d770


	//   ....[216]....
        /*0dbc*/ 	.word	0x0001d7d0


	//   ....[217]....
        /*0dc0*/ 	.word	0x0001d840


	//   ....[218]....
        /*0dc4*/ 	.word	0x0001d8b0


	//   ....[219]....
        /*0dc8*/ 	.word	0x0001d920


	//   ....[220]....
        /*0dcc*/ 	.word	0x0001d980


	//   ....[221]....
        /*0dd0*/ 	.word	0x0001d9f0


	//   ....[222]....
        /*0dd4*/ 	.word	0x0001da60


	//   ....[223]....
        /*0dd8*/ 	.word	0x0001dad0


	//   ....[224]....
        /*0ddc*/ 	.word	0x0001db30


	//   ....[225]....
        /*0de0*/ 	.word	0x0001dba0


	//   ....[226]....
        /*0de4*/ 	.word	0x0001dc10


	//   ....[227]....
        /*0de8*/ 	.word	0x0001dc60


	//   ....[228]....
        /*0dec*/ 	.word	0x0001dca0


	//   ....[229]....
        /*0df0*/ 	.word	0x0001dcf0


	//   ....[230]....
        /*0df4*/ 	.word	0x0001dd40


	//   ....[231]....
        /*0df8*/ 	.word	0x0001dd90


	//   ....[232]....
        /*0dfc*/ 	.word	0x0001de00


	//   ....[233]....
        /*0e00*/ 	.word	0x0001de50


	//   ....[234]....
        /*0e04*/ 	.word	0x0001dea0


	//   ....[235]....
        /*0e08*/ 	.word	0x0001def0


	//   ....[236]....
        /*0e0c*/ 	.word	0x0001df40


	//   ....[237]....
        /*0e10*/ 	.word	0x0001df90


	//   ....[238]....
        /*0e14*/ 	.word	0x0001e000


	//   ....[239]....
        /*0e18*/ 	.word	0x0001e050


	//   ....[240]....
        /*0e1c*/ 	.word	0x0001e0c0


	//   ....[241]....
        /*0e20*/ 	.word	0x0001e120


	//   ....[242]....
        /*0e24*/ 	.word	0x0001e190


	//----- nvinfo : EIATTR_EXIT_INSTR_OFFSETS
	.align		4
.L_312:
        /*0e28*/ 	.byte	0x04, 0x1c
        /*0e2a*/ 	.short	(.L_314 - .L_313)


	//   ....[0]....
.L_313:
        /*0e2c*/ 	.word	0x000010f0


	//   ....[1]....
        /*0e30*/ 	.word	0x0001bd30


	//----- nvinfo : EIATTR_MAX_THREADS
	.align		4
.L_314:
        /*0e34*/ 	.byte	0x04, 0x05
        /*0e36*/ 	.short	(.L_316 - .L_315)
.L_315:
        /*0e38*/ 	.word	0x00000080
        /*0e3c*/ 	.word	0x00000001
        /*0e40*/ 	.word	0x00000001


	//----- nvinfo : EIATTR_CRS_STACK_SIZE
	.align		4
.L_316:
        /*0e44*/ 	.byte	0x04, 0x1e
        /*0e46*/ 	.short	(.L_318 - .L_317)
.L_317:
        /*0e48*/ 	.word	0x00000000
.L_318:


//--------------------- .nv.info._ZN7cutlass13device_kernelIN5flash19enable_sm80_to_sm89INS1_16FlashAttnFwdSm80INS1_25CollectiveMainloopFwdSm80ILi4ELi1ELb0EN4cute5tupleIJNS5_1CILi128EEENS7_ILi80EEENS7_ILi64EEEEEELi64ENS_10bfloat16_tEfNS_4arch4Sm80ELb0ELb1ELb1ELb1ELb0ELb1ELb1ELb1EEENS1_21CollectiveEpilogueFwdINS6_IJS8_SA_S9_EEENS6_IJNS7_ILi1EEESI_SI_EEESC_SE_Li128ELb1ELb1ELb1ELb0EEENS1_36VarlenDynamicPersistentTileSchedulerILi128ELi80ELi128ELi128ELb1ELb1ELb0ELb1ELb0ELb1EEEEEEEEEvNT_6ParamsE --------------------------
	.section	.nv.info._ZN7cutlass13device_kernelIN5flash19enable_sm80_to_sm89INS1_16FlashAttnFwdSm80INS1_25CollectiveMainloopFwdSm80ILi4ELi1ELb0EN4cute5tupleIJNS5_1CILi128EEENS7_ILi80EEENS7_ILi64EEEEEELi64ENS_10bfloat16_tEfNS_4arch4Sm80ELb0ELb1ELb1ELb1ELb0ELb1ELb1ELb1EEENS1_21CollectiveEpilogueFwdINS6_IJS8_SA_S9_EEENS6_IJNS7_ILi1EEESI_SI_EEESC_SE_Li128ELb1ELb1ELb1ELb0EEENS1_36VarlenDynamicPersistentTileSchedulerILi128ELi80ELi128ELi128ELb1ELb1ELb0ELb1ELb0ELb1EEEEEEEEEvNT_6ParamsE,"",@"SHT_CUDA_INFO"
	.sectionflags	@""
	.align	4


	//----- nvinfo : EIATTR_CUDA_API_VERSION
	.align		4
        /*0000*/ 	.byte	0x04, 0x37
        /*0002*/ 	.short	(.L_320 - .L_319)
.L_319:
        /*0004*/ 	.word	0x00000082


	//----- nvinfo : EIATTR_SW2861232_WAR
	.align		4
.L_320:
        /*0008*/ 	.byte	0x01, 0x35
	.zero		2


	//----- nvinfo : EIATTR_PARAM_CBANK
	.align		4
        /*000c*/ 	.byte	0x04, 0x0a
        /*000e*/ 	.short	(.L_322 - .L_321)
	.align		4
.L_321:
        /*0010*/ 	.word	index@(.nv.constant0._ZN7cutlass13device_kernelIN5flash19enable_sm80_to_sm89INS1_16FlashAttnFwdSm80INS1_25CollectiveMainloopFwdSm80ILi4ELi1ELb0EN4cute5tupleIJNS5_1CILi128EEENS7_ILi80EEENS7_ILi64EEEEEELi64ENS_10bfloat16_tEfNS_4arch4Sm80ELb0ELb1ELb1ELb1ELb0ELb1ELb1ELb1EEENS1_21CollectiveEpilogueFwdINS6_IJS8_SA_S9_EEENS6_IJNS7_ILi1EEESI_SI_EEESC_SE_Li128ELb1ELb1ELb1ELb0EEENS1_36VarlenDynamicPersistentTileSchedulerILi128ELi80ELi128ELi128ELb1ELb1ELb0ELb1ELb0ELb1EEEEEEEEEvNT_6ParamsE)
        /*0014*/ 	.short	0x0160
        /*0016*/ 	.short	0x0438


	//----- nvinfo : EIATTR_CBANK_PARAM_SIZE
	.align		4
.L_322:
        /*0018*/ 	.byte	0x03, 0x19
        /*001a*/ 	.short	0x0438


	//----- nvinfo : EIATTR_KPARAM_INFO
	.align		4
        /*001c*/ 	.byte	0x04, 0x17
        /*001e*/ 	.short	(.L_324 - .L_323)
.L_323:
        /*0020*/ 	.word	0x00000000
        /*0024*/ 	.short	0x0000
        /*0026*/ 	.short	0x0000
        /*0028*/ 	.byte	0x00, 0xf0, 0xe1, 0x10


	//----- nvinfo : EIATTR_MAXREG_COUNT
	.align		4
.L_324:
        /*002c*/ 	.byte	0x03, 0x1b
        /*002e*/ 	.short	0x00ff


	//----- nvinfo : EIATTR_NUM_BARRIERS
	.align		4
        /*0030*/ 	.byte	0x02, 0x4c
        /*0032*/ 	.byte	0x06
	.zero		1


	//----- nvinfo : EIATTR_ANNOTATIONS
	.align		4
        /*0034*/ 	.byte	0x04, 0x55
        /*0036*/ 	.short	(.L_326 - .L_325)


	//   ....[0]....
.L_325:
        /* <DEDUP_REMOVED lines=91> */
        /*05dc*/ 	.byte	0xf0, 0x73, 0x02, 0x00


	//----- nvinfo : EIATTR_MERCURY_ISA_VERSION
	.align		4
.L_326:
        /*05e0*/ 	.byte	0x03, 0x5f
        /*05e2*/ 	.short	0x0000


	//----- nvinfo : EIATTR_INT_WARP_WIDE_INSTR_OFFSETS
	.align		4
        /*05e4*/ 	.byte	0x04, 0x31
        /*05e6*/ 	.short	(.L_328 - .L_327)


	//   ....[0]....
.L_327:
        /*05e8*/ 	.word	0x00022770


	//   ....[1]....
        /*05ec*/ 	.word	0x000227f0


	//----- nvinfo : EIATTR_COOP_GROUP_MASK_REGIDS
	.align		4
.L_328:
        /*05f0*/ 	.byte	0x04, 0x29
        /*05f2*/ 	.short	(.L_330 - .L_329)


	//   ....[0]....
.L_329:
        /*05f4*/ 	.word	0xffffffff


	//   ....[1]....
        /*05f8*/ 	.word	0xffffffff


	//   ....[2]....
        /*05fc*/ 	.word	0xffffffff


	//   ....[3]....
        /*0600*/ 	.word	0xffffffff


	//   ....[4]....
        /*0604*/ 	.word	0xffffffff


	//   ....[5]....
        /*0608*/ 	.word	0xffffffff


	//   ....[6]....
        /*060c*/ 	.word	0xffffffff


	//   ....[7]....
        /*0610*/ 	.word	0xffffffff


	//   ....[8]....
        /*0614*/ 	.word	0xffffffff


	//   ....[9]....
        /*0618*/ 	.word	0xffffffff


	//   ....[10]....
        /*061c*/ 	.word	0xffffffff


	//   ....[11]....
        /*0620*/ 	.word	0xffffffff


	//   ....[12]....
        /*0624*/ 	.word	0xffffffff


	//   ....[13]....
        /*0628*/ 	.word	0xffffffff


	//   ....[14]....
        /*062c*/ 	.word	0xffffffff


	//   ....[15]....
        /*0630*/ 	.word	0xffffffff


	//   ....[16]....
        /*0634*/ 	.word	0xffffffff


	//   ....[17]....
        /*0638*/ 	.word	0xffffffff


	//   ....[18]....
        /*063c*/ 	.word	0xffffffff


	//   ....[19]....
        /*0640*/ 	.word	0xffffffff


	//   ....[20]....
        /*0644*/ 	.word	0xffffffff


	//   ....[21]....
        /*0648*/ 	.word	0xffffffff


	//   ....[22]....
        /*064c*/ 	.word	0xffffffff


	//   ....[23]....
        /*0650*/ 	.word	0xffffffff


	//   ....[24]....
        /*0654*/ 	.word	0xffffffff


	//   ....[25]....
        /*0658*/ 	.word	0xffffffff


	//   ....[26]....
        /*065c*/ 	.word	0xffffffff


	//   ....[27]....
        /*0660*/ 	.word	0xffffffff


	//   ....[28]....
        /*0664*/ 	.word	0xffffffff


	//   ....[29]....
        /*0668*/ 	.word	0xffffffff


	//   ....[30]....
        /*066c*/ 	.word	0xffffffff


	//   ....[31]....
        /*0670*/ 	.word	0xffffffff


	//   ....[32]....
        /*0674*/ 	.word	0xffffffff


	//   ....[33]....
        /*0678*/ 	.word	0xffffffff


	//   ....[34]....
        /*067c*/ 	.word	0xffffffff


	//   ....[35]....
        /*0680*/ 	.word	0xffffffff


	//   ....[36]....
        /*0684*/ 	.word	0xffffffff


	//   ....[37]....
        /*0688*/ 	.word	0xffffffff


	//   ....[38]....
        /*068c*/ 	.word	0xffffffff


	//   ....[39]....
        /*0690*/ 	.word	0xffffffff


	//   ....[40]....
        /*0694*/ 	.word	0xffffffff


	//   ....[41]....
        /*0698*/ 	.word	0xffffffff


	//   ....[42]....
        /*069c*/ 	.word	0xffffffff


	//   ....[43]....
        /*06a0*/ 	.word	0xffffffff


	//   ....[44]....
        /*06a4*/ 	.word	0xffffffff


	//   ....[45]....
        /*06a8*/ 	.word	0xffffffff


	//   ....[46]....
        /*06ac*/ 	.word	0xffffffff


	//   ....[47]....
        /*06b0*/ 	.word	0xffffffff


	//   ....[48]....
        /*06b4*/ 	.word	0xffffffff


	//   ....[49]....
        /*06b8*/ 	.word	0xffffffff


	//   ....[50]....
        /*06bc*/ 	.word	0xffffffff


	//   ....[51]....
        /*06c0*/ 	.word	0xffffffff


	//   ....[52]....
        /*06c4*/ 	.word	0xffffffff


	//   ....[53]....
        /*06c8*/ 	.word	0xffffffff


	//   ....[54]....
        /*06cc*/ 	.word	0xffffffff


	//   ....[55]....
        /*06d0*/ 	.word	0xffffffff


	//   ....[56]....
        /*06d4*/ 	.word	0xffffffff


	//   ....[57]....
        /*06d8*/ 	.word	0xffffffff


	//   ....[58]....
        /*06dc*/ 	.word	0xffffffff


	//   ....[59]....
        /*06e0*/ 	.word	0xffffffff


	//   ....[60]....
        /*06e4*/ 	.word	0xffffffff


	//   ....[61]....
        /*06e8*/ 	.word	0xffffffff


	//   ....[62]....
        /*06ec*/ 	.word	0xffffffff


	//   ....[63]....
        /*06f0*/ 	.word	0xffffffff


	//   ....[64]....
        /*06f4*/ 	.word	0xffffffff


	//   ....[65]....
        /*06f8*/ 	.word	0xffffffff


	//   ....[66]....
        /*06fc*/ 	.word	0xffffffff


	//   ....[67]....
        /*0700*/ 	.word	0xffffffff


	//   ....[68]....
        /*0704*/ 	.word	0xffffffff


	//   ....[69]....
        /*0708*/ 	.word	0xffffffff


	//   ....[70]....
        /*070c*/ 	.word	0xffffffff


	//   ....[71]....
        /*0710*/ 	.word	0xffffffff


	//   ....[72]....
        /*0714*/ 	.word	0xffffffff


	//   ....[73]....
        /*0718*/ 	.word	0xffffffff


	//   ....[74]....
        /*071c*/ 	.word	0xffffffff


	//   ....[75]....
        /*0720*/ 	.word	0xffffffff


	//   ....[76]....
        /*0724*/ 	.word	0xffffffff


	//   ....[77]....
        /*0728*/ 	.word	0xffffffff


	//   ....[78]....
        /*072c*/ 	.word	0xffffffff


	//   ....[79]....
        /*0730*/ 	.word	0xffffffff


	//   ....[80]....
        /*0734*/ 	.word	0xffffffff


	//   ....[81]....
        /*0738*/ 	.word	0xffffffff


	//   ....[82]....
        /*073c*/ 	.word	0xffffffff


	//   ....[83]....
        /*0740*/ 	.word	0xffffffff


	//   ....[84]....
        /*0744*/ 	.word	0xffffffff


	//   ....[85]....
        /*0748*/ 	.word	0xffffffff


	//   ....[86]....
        /*074c*/ 	.word	0xffffffff


	//   ....[87]....
        /*0750*/ 	.word	0xffffffff


	//   ....[88]....
        /*0754*/ 	.word	0xffffffff


	//   ....[89]....
        /*0758*/ 	.word	0xffffffff


	//   ....[90]....
        /*075c*/ 	.word	0xffffffff


	//   ....[91]....
        /*0760*/ 	.word	0xffffffff


	//   ....[92]....
        /*0764*/ 	.word	0xffffffff


	//   ....[93]....
        /*0768*/ 	.word	0xffffffff


	//   ....[94]....
        /*076c*/ 	.word	0xffffffff


	//   ....[95]....
        /*0770*/ 	.word	0xffffffff


	//   ....[96]....
        /*0774*/ 	.word	0xffffffff


	//   ....[97]....
        /*0778*/ 	.word	0xffffffff


	//   ....[98]....
        /*077c*/ 	.word	0xffffffff


	//   ....[99]....
        /*0780*/ 	.word	0xffffffff


	//   ....[100]....
        /*0784*/ 	.word	0xffffffff


	//   ....[101]....
        /*0788*/ 	.word	0xffffffff


	//   ....[102]....
        /*078c*/ 	.word	0xffffffff


	//   ....[103]....
        /*0790*/ 	.word	0xffffffff


	//   ....[104]....
        /*0794*/ 	.word	0xffffffff


	//   ....[105]....
        /*0798*/ 	.word	0xffffffff


	//   ....[106]....
        /*079c*/ 	.word	0xffffffff


	//   ....[107]....
        /*07a0*/ 	.word	0xffffffff


	//   ....[108]....
        /*07a4*/ 	.word	0xffffffff


	//   ....[109]....
        /*07a8*/ 	.word	0xffffffff


	//   ....[110]....
        /*07ac*/ 	.word	0xffffffff


	//   ....[111]....
        /*07b0*/ 	.word	0xffffffff


	//   ....[112]....
        /*07b4*/ 	.word	0xffffffff


	//   ....[113]....
        /*07b8*/ 	.word	0xffffffff


	//   ....[114]....
        /*07bc*/ 	.word	0xffffffff


	//   ....[115]....
        /*07c0*/ 	.word	0xffffffff


	//   ....[116]....
        /*07c4*/ 	.word	0xffffffff


	//   ....[117]....
        /*07c8*/ 	.word	0xffffffff


	//   ....[118]....
        /*07cc*/ 	.word	0xffffffff


	//   ....[119]....
        /*07d0*/ 	.word	0xffffffff


	//   ....[120]....
        /*07d4*/ 	.word	0xffffffff


	//   ....[121]....
        /*07d8*/ 	.word	0xffffffff


	//   ....[122]....
        /*07dc*/ 	.word	0xffffffff


	//   ....[123]....
        /*07e0*/ 	.word	0xffffffff


	//   ....[124]....
        /*07e4*/ 	.word	0xffffffff


	//   ....[125]....
        /*07e8*/ 	.word	0xffffffff


	//   ....[126]....
        /*07ec*/ 	.word	0xffffffff


	//   ....[127]....
        /*07f0*/ 	.word	0xffffffff


	//   ....[128]....
        /*07f4*/ 	.word	0xffffffff


	//   ....[129]....
        /*07f8*/ 	.word	0xffffffff


	//   ....[130]....
        /*07fc*/ 	.word	0xffffffff


	//   ....[131]....
        /*0800*/ 	.word	0xffffffff


	//   ....[132]....
        /*0804*/ 	.word	0xffffffff


	//   ....[133]....
        /*0808*/ 	.word	0xffffffff


	//   ....[134]....
        /*080c*/ 	.word	0xffffffff


	//   ....[135]....
        /*0810*/ 	.word	0xffffffff


	//   ....[136]....
        /*0814*/ 	.word	0xffffffff


	//   ....[137]....
        /*0818*/ 	.word	0xffffffff


	//   ....[138]....
        /*081c*/ 	.word	0xffffffff


	//   ....[139]....
        /*0820*/ 	.word	0xffffffff


	//   ....[140]....
        /*0824*/ 	.word	0xffffffff


	//   ....[141]....
        /*0828*/ 	.word	0xffffffff


	//   ....[142]....
        /*082c*/ 	.word	0xffffffff


	//   ....[143]....
        /*0830*/ 	.word	0xffffffff


	//   ....[144]....
        /*0834*/ 	.word	0xffffffff


	//   ....[145]....
        /*0838*/ 	.word	0xffffffff


	//   ....[146]....
        /*083c*/ 	.word	0xffffffff


	//   ....[147]....
        /*0840*/ 	.word	0xffffffff


	//   ....[148]....
        /*0844*/ 	.word	0xffffffff


	//   ....[149]....
        /*0848*/ 	.word	0xffffffff


	//   ....[150]....
        /*084c*/ 	.word	0xffffffff


	//   ....[151]....
        /*0850*/ 	.word	0xffffffff


	//   ....[152]....
        /*0854*/ 	.word	0xffffffff


	//   ....[153]....
        /*0858*/ 	.word	0xffffffff


	//   ....[154]....
        /*085c*/ 	.word	0xffffffff


	//   ....[155]....
        /*0860*/ 	.word	0xffffffff


	//   ....[156]....
        /*0864*/ 	.word	0xffffffff


	//   ....[157]....
        /*0868*/ 	.word	0xffffffff


	//   ....[158]....
        /*086c*/ 	.word	0xffffffff


	//   ....[159]....
        /*0870*/ 	.word	0xffffffff


	//   ....[160]....
        /*0874*/ 	.word	0xffffffff


	//   ....[161]....
        /*0878*/ 	.word	0xffffffff


	//   ....[162]....
        /*087c*/ 	.word	0xffffffff


	//   ....[163]....
        /*0880*/ 	.word	0xffffffff


	//   ....[164]....
        /*0884*/ 	.word	0xffffffff


	//   ....[165]....
        /*0888*/ 	.word	0xffffffff


	//   ....[166]....
        /*088c*/ 	.word	0xffffffff


	//   ....[167]....
        /*0890*/ 	.word	0xffffffff


	//   ....[168]....
        /*0894*/ 	.word	0xffffffff


	//   ....[169]....
        /*0898*/ 	.word	0xffffffff


	//   ....[170]....
        /*089c*/ 	.word	0xffffffff


	//   ....[171]....
        /*08a0*/ 	.word	0xffffffff


	//   ....[172]....
        /*08a4*/ 	.word	0xffffffff


	//   ....[173]....
        /*08a8*/ 	.word	0xffffffff


	//   ....[174]....
        /*08ac*/ 	.word	0xffffffff


	//   ....[175]....
        /*08b0*/ 	.word	0xffffffff


	//   ....[176]....
        /*08b4*/ 	.word	0xffffffff


	//   ....[177]....
        /*08b8*/ 	.word	0xffffffff


	//   ....[178]....
        /*08bc*/ 	.word	0xffffffff


	//   ....[179]....
        /*08c0*/ 	.word	0xffffffff


	//   ....[180]....
        /*08c4*/ 	.word	0xffffffff


	//   ....[181]....
        /*08c8*/ 	.word	0xffffffff


	//   ....[182]....
        /*08cc*/ 	.word	0xffffffff


	//   ....[183]....
        /*08d0*/ 	.word	0xffffffff


	//   ....[184]....
        /*08d4*/ 	.word	0xffffffff


	//   ....[185]....
        /*08d8*/ 	.word	0xffffffff


	//   ....[186]....
        /*08dc*/ 	.word	0xffffffff


	//   ....[187]....
        /*08e0*/ 	.word	0xffffffff


	//   ....[188]....
        /*08e4*/ 	.word	0xffffffff


	//   ....[189]....
        /*08e8*/ 	.word	0xffffffff


	//   ....[190]....
        /*08ec*/ 	.word	0xffffffff


	//   ....[191]....
        /*08f0*/ 	.word	0xffffffff


	//   ....[192]....
        /*08f4*/ 	.word	0xffffffff


	//   ....[193]....
        /*08f8*/ 	.word	0xffffffff


	//   ....[194]....
        /*08fc*/ 	.word	0xffffffff


	//   ....[195]....
        /*0900*/ 	.word	0xffffffff


	//   ....[196]....
        /*0904*/ 	.word	0xffffffff


	//   ....[197]....
        /*0908*/ 	.word	0xffffffff


	//   ....[198]....
        /*090c*/ 	.word	0xffffffff


	//   ....[199]....
        /*0910*/ 	.word	0xffffffff


	//   ....[200]....
        /*0914*/ 	.word	0xffffffff


	//   ....[201]....
        /*0918*/ 	.word	0xffffffff


	//   ....[202]....
        /*091c*/ 	.word	0xffffffff


	//   ....[203]....
        /*0920*/ 	.word	0xffffffff


	//   ....[204]....
        /*0924*/ 	.word	0xffffffff


	//   ....[205]....
        /*0928*/ 	.word	0xffffffff


	//   ....[206]....
        /*092c*/ 	.word	0xffffffff


	//   ....[207]....
        /*0930*/ 	.word	0xffffffff


	//   ....[208]....
        /*0934*/ 	.word	0xffffffff


	//   ....[209]....
        /*0938*/ 	.word	0xffffffff


	//   ....[210]....
        /*093c*/ 	.word	0xffffffff


	//   ....[211]....
        /*0940*/ 	.word	0xffffffff


	//   ....[212]....
        /*0944*/ 	.word	0xffffffff


	//   ....[213]....
        /*0948*/ 	.word	0xffffffff


	//   ....[214]....
        /*094c*/ 	.word	0xffffffff


	//   ....[215]....
        /*0950*/ 	.word	0xffffffff


	//   ....[216]....
        /*0954*/ 	.word	0xffffffff


	//   ....[217]....
        /*0958*/ 	.word	0xffffffff


	//   ....[218]....
        /*095c*/ 	.word	0xffffffff


	//   ....[219]....
        /*0960*/ 	.word	0xffffffff


	//   ....[220]....
        /*0964*/ 	.word	0xffffffff


	//   ....[221]....
        /*0968*/ 	.word	0xffffffff


	//   ....[222]....
        /*096c*/ 	.word	0xffffffff


	//   ....[223]....
        /*0970*/ 	.word	0xffffffff


	//   ....[224]....
        /*0974*/ 	.word	0xffffffff


	//   ....[225]....
        /*0978*/ 	.word	0xffffffff


	//   ....[226]....
        /*097c*/ 	.word	0xffffffff


	//   ....[227]....
        /*0980*/ 	.word	0xffffffff


	//   ....[228]....
        /*0984*/ 	.word	0xffffffff


	//   ....[229]....
        /*0988*/ 	.word	0xffffffff


	//   ....[230]....
        /*098c*/ 	.word	0xffffffff


	//   ....[231]....
        /*0990*/ 	.word	0xffffffff


	//   ....[232]....
        /*0994*/ 	.word	0xffffffff


	//   ....[233]....
        /*0998*/ 	.word	0xffffffff


	//   ....[234]....
        /*099c*/ 	.word	0xffffffff


	//   ....[235]....
        /*09a0*/ 	.word	0xffffffff


	//   ....[236]....
        /*09a4*/ 	.word	0xffffffff


	//   ....[237]....
        /*09a8*/ 	.word	0xffffffff


	//   ....[238]....
        /*09ac*/ 	.word	0xffffffff


	//   ....[239]....
        /*09b0*/ 	.word	0xffffffff


	//   ....[240]....
        /*09b4*/ 	.word	0xffffffff


	//   ....[241]....
        /*09b8*/ 	.word	0xffffffff


	//   ....[242]....
        /*09bc*/ 	.word	0xffffffff


	//   ....[243]....
        /*09c0*/ 	.word	0xffffffff


	//   ....[244]....
        /*09c4*/ 	.word	0xffffffff


	//   ....[245]....
        /*09c8*/ 	.word	0xffffffff


	//   ....[246]....
        /*09cc*/ 	.word	0xffffffff


	//   ....[247]....
        /*09d0*/ 	.word	0xffffffff


	//   ....[248]....
        /*09d4*/ 	.word	0xffffffff


	//   ....[249]....
        /*09d8*/ 	.word	0xffffffff


	//   ....[250]....
        /*09dc*/ 	.word	0xffffffff


	//   ....[251]....
        /*09e0*/ 	.word	0xffffffff


	//   ....[252]....
        /*09e4*/ 	.word	0xffffffff


	//   ....[253]....
        /*09e8*/ 	.word	0xffffffff


	//   ....[254]....
        /*09ec*/ 	.word	0xffffffff


	//   ....[255]....
        /*09f0*/ 	.word	0xffffffff


	//   ....[0]....
        /*09f4*/ 	.word	0xffffffff


	//   ....[1]....
        /*09f8*/ 	.word	0xffffffff


	//   ....[2]....
        /*09fc*/ 	.word	0xffffffff


	//   ....[3]....
        /*0a00*/ 	.word	0xffffffff


	//   ....[4]....
        /*0a04*/ 	.word	0xffffffff


	//   ....[5]....
        /*0a08*/ 	.word	0xffffffff


	//   ....[6]....
        /*0a0c*/ 	.word	0xffffffff


	//   ....[7]....
        /*0a10*/ 	.word	0xffffffff


	//   ....[8]....
        /*0a14*/ 	.word	0xffffffff


	//   ....[9]....
        /*0a18*/ 	.word	0xffffffff


	//   ....[10]....
        /*0a1c*/ 	.word	0xffffffff


	//   ....[11]....
        /*0a20*/ 	.word	0xffffffff


	//   ....[12]....
        /*0a24*/ 	.word	0xffffffff


	//   ....[13]....
        /*0a28*/ 	.word	0xffffffff


	//   ....[14]....
        /*0a2c*/ 	.word	0xffffffff


	//   ....[15]....
        /*0a30*/ 	.word	0xffffffff


	//   ....[16]....
        /*0a34*/ 	.word	0xffffffff


	//   ....[17]....
        /*0a38*/ 	.word	0xffffffff


	//   ....[18]....
        /*0a3c*/ 	.word	0xffffffff


	//----- nvinfo : EIATTR_COOP_GROUP_INSTR_OFFSETS
	.align		4
.L_330:
        /*0a40*/ 	.byte	0x04, 0x28
        /*0a42*/ 	.short	(.L_332 - .L_331)


	//   ....[0]....
.L_331:
        /*0a44*/ 	.word	0x00000050


	//   ....[1]....
        /*0a48*/ 	.word	0x00000200


	//   ....[2]....
        /*0a4c*/ 	.word	0x00000230


	//   ....[3]....
        /*0a50*/ 	.word	0x00000260


	//   ....[4]....
        /*0a54*/ 	.word	0x00000290


	//   ....[5]....
        /*0a58*/ 	.word	0x000002c0


	//   ....[6]....
        /*0a5c*/ 	.word	0x000002f0


	//   ....[7]....
        /*0a60*/ 	.word	0x00000450


	//   ....[8]....
        /*0a64*/ 	.word	0x00000490


	//   ....[9]....
        /*0a68*/ 	.word	0x000004c0


	//   ....[10]....
        /*0a6c*/ 	.word	0x000004f0


	//   ....[11]....
        /*0a70*/ 	.word	0x00000520


	//   ....[12]....
        /*0a74*/ 	.word	0x00000550


	//   ....[13]....
        /*0a78*/ 	.word	0x000005e0


	//   ....[14]....
        /*0a7c*/ 	.word	0x00000630


	//   ....[15]....
        /*0a80*/ 	.word	0x00000650


	//   ....[16]....
        /*0a84*/ 	.word	0x000006b0


	//   ....[17]....
        /*0a88*/ 	.word	0x00008920


	//   ....[18]....
        /*0a8c*/ 	.word	0x00008940


	//   ....[19]....
        /*0a90*/ 	.word	0x00008a20


	//   ....[20]....
        /*0a94*/ 	.word	0x00008a30


	//   ....[21]....
        /*0a98*/ 	.word	0x00008b00


	//   ....[22]....
        /*0a9c*/ 	.word	0x00008b20


	//   ....[23]....
        /*0aa0*/ 	.word	0x00008bf0


	//   ....[24]....
        /*0aa4*/ 	.word	0x00008c00


	//   ....[25]....
        /*0aa8*/ 	.word	0x00008cd0


	//   ....[26]....
        /*0aac*/ 	.word	0x00008cf0


	//   ....[27]....
        /*0ab0*/ 	.word	0x00008dc0


	//   ....[28]....
        /*0ab4*/ 	.word	0x00008dd0


	//   ....[29]....
        /*0ab8*/ 	.word	0x00008ea0


	//   ....[30]....
        /*0abc*/ 	.word	0x00008ec0


	//   ....[31]....
        /*0ac0*/ 	.word	0x00008f90


	//   ....[32]....
        /*0ac4*/ 	.word	0x00008fa0


	//   ....[33]....
        /*0ac8*/ 	.word	0x00009640


	//   ....[34]....
        /*0acc*/ 	.word	0x000096a0


	//   ....[35]....
        /*0ad0*/ 	.word	0x00009700


	//   ....[36]....
        /*0ad4*/ 	.word	0x00009730


	//   ....[37]....
        /*0ad8*/ 	.word	0x000098e0


	//   ....[38]....
        /*0adc*/ 	.word	0x00009920


	//   ....[39]....
        /*0ae0*/ 	.word	0x00009970


	//   ....[40]....
        /*0ae4*/ 	.word	0x000099b0


	//   ....[41]....
        /*0ae8*/ 	.word	0x00009bc0


	//   ....[42]....
        /*0aec*/ 	.word	0x00009c00


	//   ....[43]....
        /*0af0*/ 	.word	0x00009c50


	//   ....[44]....
        /*0af4*/ 	.word	0x00009c90


	//   ....[45]....
        /*0af8*/ 	.word	0x00009ec0


	//   ....[46]....
        /*0afc*/ 	.word	0x00009f00


	//   ....[47]....
        /*0b00*/ 	.word	0x00009f50


	//   ....[48]....
        /*0b04*/ 	.word	0x00009f90


	//   ....[49]....
        /*0b08*/ 	.word	0x0000bcf0


	//   ....[50]....
        /*0b0c*/ 	.word	0x0000bd40


	//   ....[51]....
        /*0b10*/ 	.word	0x0000bd60


	//   ....[52]....
        /*0b14*/ 	.word	0x0000bd80


	//   ....[53]....
        /*0b18*/ 	.word	0x0000be60


	//   ....[54]....
        /*0b1c*/ 	.word	0x0000be70


	//   ....[55]....
        /*0b20*/ 	.word	0x0000be80


	//   ....[56]....
        /*0b24*/ 	.word	0x0000be90


	//   ....[57]....
        /*0b28*/ 	.word	0x0000c0a0


	//   ....[58]....
        /*0b2c*/ 	.word	0x0000c0e0


	//   ....[59]....
        /*0b30*/ 	.word	0x0000c100


	//   ....[60]....
        /*0b34*/ 	.word	0x0000c110


	//   ....[61]....
        /*0b38*/ 	.word	0x0000c250


	//   ....[62]....
        /*0b3c*/ 	.word	0x0000c2f0


	//   ....[63]....
        /*0b40*/ 	.word	0x0000c310


	//   ....[64]....
        /*0b44*/ 	.word	0x0000c320


	//   ....[65]....
        /*0b48*/ 	.word	0x0000f6b0


	//   ....[66]....
        /*0b4c*/ 	.word	0x0000f8b0


	//   ....[67]....
        /*0b50*/ 	.word	0x00010040


	//   ....[68]....
        /*0b54*/ 	.word	0x00010690


	//   ....[69]....
        /*0b58*/ 	.word	0x00011060


	//   ....[70]....
        /*0b5c*/ 	.word	0x00011100


	//   ....[71]....
        /*0b60*/ 	.word	0x000114c0


	//   ....[72]....
        /*0b64*/ 	.word	0x000114e0


	//   ....[73]....
        /*0b68*/ 	.word	0x00011bd0


	//   ....[74]....
        /*0b6c*/ 	.word	0x00011c70


	//   ....[75]....
        /*0b70*/ 	.word	0x00011d60


	//   ....[76]....
        /*0b74*/ 	.word	0x00011df0


	//   ....[77]....
        /*0b78*/ 	.word	0x000149f0


	//   ....[78]....
        /*0b7c*/ 	.word	0x00014c20


	//   ....[79]....
        /*0b80*/ 	.word	0x000153f0


	//   ....[80]....
        /*0b84*/ 	.word	0x00015a80


	//   ....[81]....
        /*0b88*/ 	.word	0x00016430


	//   ....[82]....
        /*0b8c*/ 	.word	0x000165c0


	//   ....[83]....
        /*0b90*/ 	.word	0x000168b0


	//   ....[84]....
        /*0b94*/ 	.word	0x000169c0


	//   ....[85]....
        /*0b98*/ 	.word	0x00016a10


	//   ....[86]....
        /*0b9c*/ 	.word	0x00016b10


	//   ....[87]....
        /*0ba0*/ 	.word	0x00016f90


	//   ....[88]....
        /*0ba4*/ 	.word	0x00017010


	//   ....[89]....
        /*0ba8*/ 	.word	0x0001a2a0


	//   ....[90]....
        /*0bac*/ 	.word	0x0001a2e0


	//   ....[91]....
        /*0bb0*/ 	.word	0x0001a510


	//   ....[92]....
        /*0bb4*/ 	.word	0x0001a5b0


	//   ....[93]....
        /*0bb8*/ 	.word	0x0001a5e0


	//   ....[94]....
        /*0bbc*/ 	.word	0x0001a6c0


	//   ....[95]....
        /*0bc0*/ 	.word	0x0001a7b0


	//   ....[96]....
        /*0bc4*/ 	.word	0x0001aa10


	//   ....[97]....
        /*0bc8*/ 	.word	0x0001de60


	//   ....[98]....
        /*0bcc*/ 	.word	0x0001e090


	//   ....[99]....
        /*0bd0*/ 	.word	0x0001e860


	//   ....[100]....
        /*0bd4*/ 	.word	0x0001eef0


	//   ....[101]....
        /*0bd8*/ 	.word	0x0001f8a0


	//   ....[102]....
        /*0bdc*/ 	.word	0x0001fa30


	//   ....[103]....
        /*0be0*/ 	.word	0x0001fd20


	//   ....[104]....
        /*0be4*/ 	.word	0x0001fe30


	//   ....[105]....
        /*0be8*/ 	.word	0x0001fe80


	//   ....[106]....
        /*0bec*/ 	.word	0x0001ff80


	//   ....[107]....
        /*0bf0*/ 	.word	0x00020410


	//   ....[108]....
        /*0bf4*/ 	.word	0x00020490


	//   ....[109]....
        /*0bf8*/ 	.word	0x00021f60


	//   ....[110]....
        /*0bfc*/ 	.word	0x00021fd0


	//   ....[111]....
        /*0c00*/ 	.word	0x00021fe0


	//   ....[112]....
        /*0c04*/ 	.word	0x00021ff0


	//   ....[113]....
        /*0c08*/ 	.word	0x00022020


	//   ....[114]....
        /*0c0c*/ 	.word	0x00022040


	//   ....[115]....
        /*0c10*/ 	.word	0x00022050


	//   ....[116]....
        /*0c14*/ 	.word	0x00022060


	//   ....[117]....
        /*0c18*/ 	.word	0x000234c0


	//   ....[118]....
        /*0c1c*/ 	.word	0x000234e0


	//   ....[119]....
        /*0c20*/ 	.word	0x000234f0


	//   ....[120]....
        /*0c24*/ 	.word	0x00023500


	//   ....[121]....
        /*0c28*/ 	.word	0x00023510


	//   ....[122]....
        /*0c2c*/ 	.word	0x00023520


	//   ....[123]....
        /*0c30*/ 	.word	0x00023540


	//   ....[124]....
        /*0c34*/ 	.word	0x000235b0


	//   ....[125]....
        /*0c38*/ 	.word	0x00023930


	//   ....[126]....
        /*0c3c*/ 	.word	0x00023950


	//   ....[127]....
        /*0c40*/ 	.word	0x000239c0


	//   ....[128]....
        /*0c44*/ 	.word	0x000239d0


	//   ....[129]....
        /*0c48*/ 	.word	0x00023a40


	//   ....[130]....
        /*0c4c*/ 	.word	0x00023a60


	//   ....[131]....
        /*0c50*/ 	.word	0x00023ad0


	//   ....[132]....
        /*0c54*/ 	.word	0x00023ae0


	//   ....[133]....
        /*0c58*/ 	.word	0x00023b50


	//   ....[134]....
        /*0c5c*/ 	.word	0x00023b70


	//   ....[135]....
        /*0c60*/ 	.word	0x00023be0


	//   ....[136]....
        /*0c64*/ 	.word	0x00023bf0


	//   ....[137]....
        /*0c68*/ 	.word	0x00023c60


	//   ....[138]....
        /*0c6c*/ 	.word	0x00023c80


	//   ....[139]....
        /*0c70*/ 	.word	0x00023cf0


	//   ....[140]....
        /*0c74*/ 	.word	0x00023d00


	//   ....[141]....
        /*0c78*/ 	.word	0x00023f90


	//   ....[142]....
        /*0c7c*/ 	.word	0x00023fb0


	//   ....[143]....
        /*0c80*/ 	.word	0x00024300


	//   ....[144]....
        /*0c84*/ 	.word	0x00024310


	//   ....[145]....
        /*0c88*/ 	.word	0x00024570


	//   ....[146]....
        /*0c8c*/ 	.word	0x00024590


	//   ....[147]....
        /*0c90*/ 	.word	0x00024810


	//   ....[148]....
        /*0c94*/ 	.word	0x00024820


	//   ....[149]....
        /*0c98*/ 	.word	0x000251e0


	//   ....[150]....
        /*0c9c*/ 	.word	0x00025200


	//   ....[151]....
        /*0ca0*/ 	.word	0x00025270


	//   ....[152]....
        /*0ca4*/ 	.word	0x00025280


	//   ....[153]....
        /*0ca8*/ 	.word	0x000252f0


	//   ....[154]....
        /*0cac*/ 	.word	0x00025310


	//   ....[155]....
        /*0cb0*/ 	.word	0x00025380


	//   ....[156]....
        /*0cb4*/ 	.word	0x00025390


	//   ....[157]....
        /*0cb8*/ 	.word	0x00025400


	//   ....[158]....
        /*0cbc*/ 	.word	0x00025420


	//   ....[159]....
        /*0cc0*/ 	.word	0x00025490


	//   ....[160]....
        /*0cc4*/ 	.word	0x000254a0


	//   ....[161]....
        /*0cc8*/ 	.word	0x00025510


	//   ....[162]....
        /*0ccc*/ 	.word	0x00025530


	//   ....[163]....
        /*0cd0*/ 	.word	0x000255a0


	//   ....[164]....
        /*0cd4*/ 	.word	0x000255b0


	//   ....[165]....
        /*0cd8*/ 	.word	0x000256f0


	//   ....[166]....
        /*0cdc*/ 	.word	0x00025710


	//   ....[167]....
        /*0ce0*/ 	.word	0x00025840


	//   ....[168]....
        /*0ce4*/ 	.word	0x00025880


	//   ....[169]....
        /*0ce8*/ 	.word	0x000258b0


	//   ....[170]....
        /*0cec*/ 	.word	0x000258e0


	//   ....[171]....
        /*0cf0*/ 	.word	0x00025910


	//   ....[172]....
        /*0cf4*/ 	.word	0x00025940


	//   ....[173]....
        /*0cf8*/ 	.word	0x00025aa0


	//   ....[174]....
        /*0cfc*/ 	.word	0x00025ae0


	//   ....[175]....
        /*0d00*/ 	.word	0x00025b10


	//   ....[176]....
        /*0d04*/ 	.word	0x00025b40


	//   ....[177]....
        /*0d08*/ 	.word	0x00025b70


	//   ....[178]....
        /*0d0c*/ 	.word	0x00025ba0


	//   ....[179]....
        /*0d10*/ 	.word	0x00025c30


	//   ....[180]....
        /*0d14*/ 	.word	0x00025c90


	//   ....[181]....
        /*0d18*/ 	.word	0x00025ca0


	//   ....[182]....
        /*0d1c*/ 	.word	0x00025d00


	//   ....[183]....
        /*0d20*/ 	.word	0x00026760


	//   ....[184]....
        /*0d24*/ 	.word	0x000267c0


	//   ....[185]....
        /*0d28*/ 	.word	0x00026810


	//   ....[186]....
        /*0d2c*/ 	.word	0x00026860


	//   ....[187]....
        /*0d30*/ 	.word	0x000268b0


	//   ....[188]....
        /*0d34*/ 	.word	0x00026920


	//   ....[189]....
        /*0d38*/ 	.word	0x00026970


	//   ....[190]....
        /*0d3c*/ 	.word	0x000269e0


	//   ....[191]....
        /*0d40*/ 	.word	0x00026a50


	//   ....[192]....
        /*0d44*/ 	.word	0x00026ab0


	//   ....[193]....
        /*0d48*/ 	.word	0x00026b20


	//   ....[194]....
        /*0d4c*/ 	.word	0x00026b90


	//   ....[195]....
        /*0d50*/ 	.word	0x00026c00


	//   ....[196]....
        /*0d54*/ 	.word	0x00026c60


	//   ....[197]....
        /*0d58*/ 	.word	0x00026cd0


	//   ....[198]....
        /*0d5c*/ 	.word	0x00026d40


	//   ....[199]....
        /*0d60*/ 	.word	0x00026db0


	//   ....[200]....
        /*0d64*/ 	.word	0x00026e10


	//   ....[201]....
        /*0d68*/ 	.word	0x00026e80


	//   ....[202]....
        /*0d6c*/ 	.word	0x00026ef0


	//   ....[203]....
        /*0d70*/ 	.word	0x00026f60


	//   ....[204]....
        /*0d74*/ 	.word	0x00026fc0


	//   ....[205]....
        /*0d78*/ 	.word	0x00027030


	//   ....[206]....
        /*0d7c*/ 	.word	0x000270a0


	//   ....[207]....
        /*0d80*/ 	.word	0x00027110


	//   ....[208]....
        /*0d84*/ 	.word	0x00027170


	//   ....[209]....
        /*0d88*/ 	.word	0x000271d0


	//   ....[210]....
        /*0d8c*/ 	.word	0x00027230


	//   ....[211]....
        /*0d90*/ 	.word	0x00027280


	//   ....[212]....
        /*0d94*/ 	.word	0x000272e0


	//   ....[213]....
        /*0d98*/ 	.word	0x00027330


	//   ....[214]....
        /*0d9c*/ 	.word	0x00027390


	//   ....[215]....
        /*0da0*/ 	.word	0x000273e0


	//   ....[216]....
        /*0da4*/ 	.word	0x00027440


	//   ....[217]....
        /*0da8*/ 	.word	0x000274b0


	//   ....[218]....
        /*0dac*/ 	.word	0x00027520


	//   ....[219]....
        /*0db0*/ 	.word	0x00027590


	//   ....[220]....
        /*0db4*/ 	.word	0x000275f0


	//   ....[221]....
        /*0db8*/ 	.word	0x00027660


	//   ....[222]....
        /*0dbc*/ 	.word	0x000276d0


	//   ....[223]....
        /*0dc0*/ 	.word	0x00027740


	//   ....[224]....
        /*0dc4*/ 	.word	0x000277a0


	//   ....[225]....
        /*0dc8*/ 	.word	0x00027810


	//   ....[226]....
        /*0dcc*/ 	.word	0x00027880


	//   ....[227]....
        /*0dd0*/ 	.word	0x000278f0


	//   ....[228]....
        /*0dd4*/ 	.word	0x00027950


	//   ....[229]....
        /*0dd8*/ 	.word	0x000279c0


	//   ....[230]....
        /*0ddc*/ 	.word	0x00027a30


	//   ....[231]....
        /*0de0*/ 	.word	0x00027aa0


	//   ....[232]....
        /*0de4*/ 	.word	0x00027b00


	//   ....[233]....
        /*0de8*/ 	.word	0x00027b70


	//   ....[234]....
        /*0dec*/ 	.word	0x00027be0


	//   ....[235]....
        /*0df0*/ 	.word	0x00027c50


	//   ....[236]....
        /*0df4*/ 	.word	0x00027cb0


	//   ....[237]....
        /*0df8*/ 	.word	0x00027d20


	//   ....[238]....
        /*0dfc*/ 	.word	0x00027d90


	//   ....[239]....
        /*0e00*/ 	.word	0x00027e00


	//   ....[240]....
        /*0e04*/ 	.word	0x00027e60


	//   ....[241]....
        /*0e08*/ 	.word	0x00027ed0


	//   ....[242]....
        /*0e0c*/ 	.word	0x00027f40


	//   ....[243]....
        /*0e10*/ 	.word	0x00027fb0


	//   ....[244]....
        /*0e14*/ 	.word	0x00028010


	//   ....[245]....
        /*0e18*/ 	.word	0x00028080


	//   ....[246]....
        /*0e1c*/ 	.word	0x000280f0


	//   ....[247]....
        /*0e20*/ 	.word	0x00028160


	//   ....[248]....
        /*0e24*/ 	.word	0x000281c0


	//   ....[249]....
        /*0e28*/ 	.word	0x00028230


	//   ....[250]....
        /*0e2c*/ 	.word	0x000282a0


	//   ....[251]....
        /*0e30*/ 	.word	0x00028310


	//   ....[252]....
        /*0e34*/ 	.word	0x00028370


	//   ....[253]....
        /*0e38*/ 	.word	0x000283e0


	//   ....[254]....
        /*0e3c*/ 	.word	0x00028450


	//   ....[255]....
        /*0e40*/ 	.word	0x000284c0


	//   ....[0]....
        /*0e44*/ 	.word	0x00028520


	//   ....[1]....
        /*0e48*/ 	.word	0x00028590


	//   ....[2]....
        /*0e4c*/ 	.word	0x00028600


	//   ....[3]....
        /*0e50*/ 	.word	0x00028650


	//   ....[4]....
        /*0e54*/ 	.word	0x00028690


	//   ....[5]....
        /*0e58*/ 	.word	0x000286e0


	//   ....[6]....
        /*0e5c*/ 	.word	0x00028730


	//   ....[7]....
        /*0e60*/ 	.word	0x00028780


	//   ....[8]....
        /*0e64*/ 	.word	0x000287f0


	//   ....[9]....
        /*0e68*/ 	.word	0x00028840


	//   ....[10]....
        /*0e6c*/ 	.word	0x00028890


	//   ....[11]....
        /*0e70*/ 	.word	0x000288e0


	//   ....[12]....
        /*0e74*/ 	.word	0x00028930


	//   ....[13]....
        /*0e78*/ 	.word	0x00028980


	//   ....[14]....
        /*0e7c*/ 	.word	0x000289f0


	//   ....[15]....
        /*0e80*/ 	.word	0x00028a40


	//   ....[16]....
        /*0e84*/ 	.word	0x00028ab0


	//   ....[17]....
        /*0e88*/ 	.word	0x00028b10


	//   ....[18]....
        /*0e8c*/ 	.word	0x00028b80


	//----- nvinfo : EIATTR_EXIT_INSTR_OFFSETS
	.align		4
.L_332:
        /*0e90*/ 	.byte	0x04, 0x1c
        /*0e92*/ 	.short	(.L_334 - .L_333)


	//   ....[0]....
.L_333:
        /*0e94*/ 	.word	0x000010d0


	//   ....[1]....
        /*0e98*/ 	.word	0x00026720


	//----- nvinfo : EIATTR_MAX_THREADS
	.align		4
.L_334:
        /*0e9c*/ 	.byte	0x04, 0x05
        /*0e9e*/ 	.short	(.L_336 - .L_335)
.L_335:
        /*0ea0*/ 	.word	0x00000080
        /*0ea4*/ 	.word	0x00000001
        /*0ea8*/ 	.word	0x00000001


	//----- nvinfo : EIATTR_CRS_STACK_SIZE
	.align		4
.L_336:
        /*0eac*/ 	.byte	0x04, 0x1e
        /*0eae*/ 	.short	(.L_338 - .L_337)
.L_337:
        /*0eb0*/ 	.word	0x00000000
.L_338:


//--------------------- .nv.info._ZN7cutlass13device_kernelIN5flash19enable_sm80_to_sm89INS1_16FlashAttnFwdSm80INS1_25CollectiveMainloopFwdSm80ILi4ELi1ELb0EN4cute5tupleIJNS5_1CILi128EEENS7_ILi112EEENS7_ILi64EEEEEELi64ENS_10bfloat16_tEfNS_4arch4Sm80ELb1ELb0ELb1ELb0ELb0ELb0ELb1ELb1EEENS1_21CollectiveEpilogueFwdINS6_IJS8_SA_S9_EEENS6_IJNS7_ILi1EEESI_SI_EEESC_SE_Li128ELb0ELb1ELb1ELb0EEENS1_30DynamicPersistentTileSchedulerILi128ELi128ELb1ELb1ELb0EEEEEEEEEvNT_6ParamsE --------------------------
	.section	.nv.info._ZN7cutlass13device_kernelIN5flash19enable_sm80_to_sm89INS1_16FlashAttnFwdSm80INS1_25CollectiveMainloopFwdSm80ILi4ELi1ELb0EN4cute5tupleIJNS5_1CILi128EEENS7_ILi112EEENS7_ILi64EEEEEELi64ENS_10bfloat16_tEfNS_4arch4Sm80ELb1ELb0ELb1ELb0ELb0ELb0ELb1ELb1EEENS1_21CollectiveEpilogueFwdINS6_IJS8_SA_S9_EEENS6_IJNS7_ILi1EEESI_SI_EEESC_SE_Li128ELb0ELb1ELb1ELb0EEENS1_30DynamicPersistentTileSchedulerILi128ELi128ELb1ELb1ELb0EEEEEEEEEvNT_6ParamsE,"",@"SHT_CUDA_INFO"
	.sectionflags	@""
	.align	4


	//----- nvinfo : EIATTR_CUDA_API_VERSION
	.align		4
        /*0000*/ 	.byte	0x04, 0x37
        /*0002*/ 	.short	(.L_340 - .L_339)
.L_339:
        /*0004*/ 	.word	0x00000082


	//----- nvinfo : EIATTR_SW2861232_WAR
	.align		4
.L_340:
        /*0008*/ 	.byte	0x01, 0x35
	.zero		2


	//----- nvinfo : EIATTR_PARAM_CBANK
	.align		4
        /*000c*/ 	.byte	0x04, 0x0a
        /*000e*/ 	.short	(.L_342 - .L_341)
	.align		4
.L_341:
        /*0010*/ 	.word	index@(.nv.constant0._ZN7cutlass13device_kernelIN5flash19enable_sm80_to_sm89INS1_16FlashAttnFwdSm80INS1_25CollectiveMainloopFwdSm80ILi4ELi1ELb0EN4cute5tupleIJNS5_1CILi128EEENS7_ILi112EEENS7_ILi64EEEEEELi64ENS_10bfloat16_tEfNS_4arch4Sm80ELb1ELb0ELb1ELb0ELb0ELb0ELb1ELb1EEENS1_21CollectiveEpilogueFwdINS6_IJS8_SA_S9_EEENS6_IJNS7_ILi1EEESI_SI_EEESC_SE_Li128ELb0ELb1ELb1ELb0EEENS1_30DynamicPersistentTileSchedulerILi128ELi128ELb1ELb1ELb0EEEEEEEEEvNT_6ParamsE)
        /*0014*/ 	.short	0x0160
        /*0016*/ 	.short	0x0428


	//----- nvinfo : EIATTR_CBANK_PARAM_SIZE
	.align		4
.L_342:
        /*0018*/ 	.byte	0x03, 0x19
        /*001a*/ 	.short	0x0428


	//----- nvinfo : EIATTR_KPARAM_INFO
	.align		4
        /*001c*/ 	.byte	0x04, 0x17
        /*001e*/ 	.short	(.L_344 - .L_343)
.L_343:
        /*0020*/ 	.word	0x00000000
        /*0024*/ 	.short	0x0000
        /*0026*/ 	.short	0x0000
        /*0028*/ 	.byte	0x00, 0xf0, 0xa1, 0x10


	//----- nvinfo : EIATTR_MAXREG_COUNT
	.align		4
.L_344:
        /*002c*/ 	.byte	0x03, 0x1b
        /*002e*/ 	.short	0x00ff


	//----- nvinfo : EIATTR_NUM_BARRIERS
	.align		4
        /*0030*/ 	.byte	0x02, 0x4c
        /*0032*/ 	.byte	0x06
	.zero		1


	//----- nvinfo : EIATTR_ANNOTATIONS
	.align		4
        /*0034*/ 	.byte	0x04, 0x55
        /*0036*/ 	.short	(.L_346 - .L_345)


	//   ....[0]....
.L_345:
        /* <DEDUP_REMOVED lines=77> */


	//----- nvinfo : EIATTR_MERCURY_ISA_VERSION
	.align		4
.L_346:
        /*04f0*/ 	.byte	0x03, 0x5f
        /*04f2*/ 	.short	0x0000


	//----- nvinfo : EIATTR_INT_WARP_WIDE_INSTR_OFFSETS
	.align		4
        /*04f4*/ 	.byte	0x04, 0x31
        /*04f6*/ 	.short	(.L_348 - .L_347)


	//   ....[0]....
.L_347:
        /*04f8*/ 	.word	0x00014950


	//   ....[1]....
        /*04fc*/ 	.word	0x000149d0


	//----- nvinfo : EIATTR_COOP_GROUP_MASK_REGIDS
	.align		4
.L_348:
        /*0500*/ 	.byte	0x04, 0x29
        /*0502*/ 	.short	(.L_350 - .L_349)


	//   ....[0]....
.L_349:
        /*0504*/ 	.word	0xffffffff


	//   ....[1]....
        /*0508*/ 	.word	0xffffffff


	//   ....[2]....
        /*050c*/ 	.word	0xffffffff


	//   ....[3]....
        /*0510*/ 	.word	0xffffffff


	//   ....[4]....
        /*0514*/ 	.word	0xffffffff


	//   ....[5]....
        /*0518*/ 	.word	0xffffffff


	//   ....[6]....
        /*051c*/ 	.word	0xffffffff


	//   ....[7]....
        /*0520*/ 	.word	0xffffffff


	//   ....[8]....
        /*0524*/ 	.word	0xffffffff


	//   ....[9]....
        /*0528*/ 	.word	0xffffffff


	//   ....[10]....
        /*052c*/ 	.word	0xffffffff


	//   ....[11]....
        /*0530*/ 	.word	0xffffffff


	//   ....[12]....
        /*0534*/ 	.word	0xffffffff


	//   ....[13]....
        /*0538*/ 	.word	0xffffffff


	//   ....[14]....
        /*053c*/ 	.word	0xffffffff


	//   ....[15]....
        /*0540*/ 	.word	0xffffffff


	//   ....[16]....
        /*0544*/ 	.word	0xffffffff


	//   ....[17]....
        /*0548*/ 	.word	0xffffffff


	//   ....[18]....
        /*054c*/ 	.word	0xffffffff


	//   ....[19]....
        /*0550*/ 	.word	0xffffffff


	//   ....[20]....
        /*0554*/ 	.word	0xffffffff


	//   ....[21]....
        /*0558*/ 	.word	0xffffffff


	//   ....[22]....
        /*055c*/ 	.word	0xffffffff


	//   ....[23]....
        /*0560*/ 	.word	0xffffffff


	//   ....[24]....
        /*0564*/ 	.word	0xffffffff


	//   ....[25]....
        /*0568*/ 	.word	0xffffffff


	//   ....[26]....
        /*056c*/ 	.word	0xffffffff


	//   ....[27]....
        /*0570*/ 	.word	0xffffffff


	//   ....[28]....
        /*0574*/ 	.word	0xffffffff


	//   ....[29]....
        /*0578*/ 	.word	0xffffffff


	//   ....[30]....
        /*057c*/ 	.word	0xffffffff


	//   ....[31]....
        /*0580*/ 	.word	0xffffffff


	//   ....[32]....
        /*0584*/ 	.word	0xffffffff


	//   ....[33]....
        /*0588*/ 	.word	0xffffffff


	//   ....[34]....
        /*058c*/ 	.word	0xffffffff


	//   ....[35]....
        /*0590*/ 	.word	0xffffffff


	//   ....[36]....
        /*0594*/ 	.word	0xffffffff


	//   ....[37]....
        /*0598*/ 	.word	0xffffffff


	//   ....[38]....
        /*059c*/ 	.word	0xffffffff


	//   ....[39]....
        /*05a0*/ 	.word	0xffffffff


	//   ....[40]....
        /*05a4*/ 	.word	0xffffffff


	//   ....[41]....
        /*05a8*/ 	.word	0xffffffff


	//   ....[42]....
        /*05ac*/ 	.word	0xffffffff


	//   ....[43]....
        /*05b0*/ 	.word	0xffffffff


	//   ....[44]....
        /*05b4*/ 	.word	0xffffffff


	//   ....[45]....
        /*05b8*/ 	.word	0xffffffff


	//   ....[46]....
        /*05bc*/ 	.word	0xffffffff


	//   ....[47]....
        /*05c0*/ 	.word	0xffffffff


	//   ....[48]....
        /*05c4*/ 	.word	0xffffffff


	//   ....[49]....
        /*05c8*/ 	.word	0xffffffff


	//   ....[50]....
        /*05cc*/ 	.word	0xffffffff


	//   ....[51]....
        /*05d0*/ 	.word	0xffffffff


	//   ....[52]....
        /*05d4*/ 	.word	0xffffffff


	//   ....[53]....
        /*05d8*/ 	.word	0xffffffff


	//   ....[54]....
        /*05dc*/ 	.word	0xffffffff


	//   ....[55]....
        /*05e0*/ 	.word	0xffffffff


	//   ....[56]....
        /*05e4*/ 	.word	0xffffffff


	//   ....[57]....
        /*05e8*/ 	.word	0xffffffff


	//   ....[58]....
        /*05ec*/ 	.word	0xffffffff


	//   ....[59]....
        /*05f0*/ 	.word	0xffffffff


	//   ....[60]....
        /*05f4*/ 	.word	0xffffffff


	//   ....[61]....
        /*05f8*/ 	.word	0xffffffff


	//   ....[62]....
        /*05fc*/ 	.word	0xffffffff


	//   ....[63]....
        /*0600*/ 	.word	0xffffffff


	//   ....[64]....
        /*0604*/ 	.word	0xffffffff


	//   ....[65]....
        /*0608*/ 	.word	0xffffffff


	//   ....[66]....
        /*060c*/ 	.word	0xffffffff


	//   ....[67]....
        /*0610*/ 	.word	0xffffffff


	//   ....[68]....
        /*0614*/ 	.word	0xffffffff


	//   ....[69]....
        /*0618*/ 	.word	0xffffffff


	//   ....[70]....
        /*061c*/ 	.word	0xffffffff


	//   ....[71]....
        /*0620*/ 	.word	0xffffffff


	//   ....[72]....
        /*0624*/ 	.word	0xffffffff


	//   ....[73]....
        /*0628*/ 	.word	0xffffffff


	//   ....[74]....
        /*062c*/ 	.word	0xffffffff


	//   ....[75]....
        /*0630*/ 	.word	0xffffffff


	//   ....[76]....
        /*0634*/ 	.word	0xffffffff


	//   ....[77]....
        /*0638*/ 	.word	0xffffffff


	//   ....[78]....
        /*063c*/ 	.word	0xffffffff


	//   ....[79]....
        /*0640*/ 	.word	0xffffffff


	//   ....[80]....
        /*0644*/ 	.word	0xffffffff


	//   ....[81]....
        /*0648*/ 	.word	0xffffffff


	//   ....[82]....
        /*064c*/ 	.word	0xffffffff


	//   ....[83]....
        /*0650*/ 	.word	0xffffffff


	//   ....[84]....
        /*0654*/ 	.word	0xffffffff


	//   ....[85]....
        /*0658*/ 	.word	0xffffffff


	//   ....[86]....
        /*065c*/ 	.word	0xffffffff


	//   ....[87]....
        /*0660*/ 	.word	0xffffffff


	//   ....[88]....
        /*0664*/ 	.word	0xffffffff


	//   ....[89]....
        /*0668*/ 	.word	0xffffffff


	//   ....[90]....
        /*066c*/ 	.word	0xffffffff


	//   ....[91]....
        /*0670*/ 	.word	0xffffffff


	//   ....[92]....
        /*0674*/ 	.word	0xffffffff


	//   ....[93]....
        /*0678*/ 	.word	0xffffffff


	//   ....[94]....
        /*067c*/ 	.word	0xffffffff


	//   ....[95]....
        /*0680*/ 	.word	0xffffffff


	//   ....[96]....
        /*0684*/ 	.word	0xffffffff


	//   ....[97]....
        /*0688*/ 	.word	0xffffffff


	//   ....[98]....
        /*068c*/ 	.word	0xffffffff


	//   ....[99]....
        /*0690*/ 	.word	0xffffffff


	//----- nvinfo : EIATTR_COOP_GROUP_INSTR_OFFSETS
	.align		4
.L_350:
        /*0694*/ 	.byte	0x04, 0x28
        /*0696*/ 	.short	(.L_352 - .L_351)


	//   ....[0]....
.L_351:
        /*0698*/ 	.word	0x00000050


	//   ....[1]....
        /*069c*/ 	.word	0x00001570


	//   ....[2]....
        /*06a0*/ 	.word	0x00001590


	//   ....[3]....
        /*06a4*/ 	.word	0x00001680


	//   ....[4]....
        /*06a8*/ 	.word	0x00001690


	//   ....[5]....
        /*06ac*/ 	.word	0x00001770


	//   ....[6]....
        /*06b0*/ 	.word	0x00001790


	//   ....[7]....
        /*06b4*/ 	.word	0x00001870


	//   ....[8]....
        /*06b8*/ 	.word	0x00001880


	//   ....[9]....
        /*06bc*/ 	.word	0x00001960


	//   ....[10]....
        /*06c0*/ 	.word	0x00001980


	//   ....[11]....
        /*06c4*/ 	.word	0x00001a60


	//   ....[12]....
        /*06c8*/ 	.word	0x00001a70


	//   ....[13]....
        /*06cc*/ 	.word	0x00001b50


	//   ....[14]....
        /*06d0*/ 	.word	0x00001b70


	//   ....[15]....
        /*06d4*/ 	.word	0x00001c50


	//   ....[16]....
        /*06d8*/ 	.word	0x00001c60


	//   ....[17]....
        /*06dc*/ 	.word	0x00004080


	//   ....[18]....
        /*06e0*/ 	.word	0x000040b0


	//   ....[19]....
        /*06e4*/ 	.word	0x000040d0


	//   ....[20]....
        /*06e8*/ 	.word	0x000040e0


	//   ....[21]....
        /*06ec*/ 	.word	0x000050d0


	//   ....[22]....
        /*06f0*/ 	.word	0x00005120


	//   ....[23]....
        /*06f4*/ 	.word	0x00005140


	//   ....[24]....
        /*06f8*/ 	.word	0x00005160


	//   ....[25]....
        /*06fc*/ 	.word	0x00005180


	//   ....[26]....
        /*0700*/ 	.word	0x000051b0


	//   ....[27]....
        /*0704*/ 	.word	0x00005990


	//   ....[28]....
        /*0708*/ 	.word	0x00005a30


	//   ....[29]....
        /*070c*/ 	.word	0x00009260


	//   ....[30]....
        /*0710*/ 	.word	0x000096e0


	//   ....[31]....
        /*0714*/ 	.word	0x00009720


	//   ....[32]....
        /*0718*/ 	.word	0x000097f0


	//   ....[33]....
        /*071c*/ 	.word	0x0000b0f0


	//   ....[34]....
        /*0720*/ 	.word	0x0000b290


	//   ....[35]....
        /*0724*/ 	.word	0x0000b2f0


	//   ....[36]....
        /*0728*/ 	.word	0x0000b4a0


	//   ....[37]....
        /*072c*/ 	.word	0x0000b800


	//   ....[38]....
        /*0730*/ 	.word	0x0000ba70


	//   ....[39]....
        /*0734*/ 	.word	0x0000bab0


	//   ....[40]....
        /*0738*/ 	.word	0x0000bb50


	//   ....[41]....
        /*073c*/ 	.word	0x00010a50


	//   ....[42]....
        /*0740*/ 	.word	0x00010a90


	//   ....[43]....
        /*0744*/ 	.word	0x00010ad0


	//   ....[44]....
        /*0748*/ 	.word	0x00010b50


	//   ....[45]....
        /*074c*/ 	.word	0x00010e70


	//   ....[46]....
        /*0750*/ 	.word	0x000110d0


	//   ....[47]....
        /*0754*/ 	.word	0x00011130


	//   ....[48]....
        /*0758*/ 	.word	0x00011310


	//   ....[49]....
        /*075c*/ 	.word	0x00014150


	//   ....[50]....
        /*0760*/ 	.word	0x000141c0


	//   ....[51]....
        /*0764*/ 	.word	0x000141d0


	//   ....[52]....
        /*0768*/ 	.word	0x000141e0


	//   ....[53]....
        /*076c*/ 	.word	0x00014210


	//   ....[54]....
        /*0770*/ 	.word	0x00014230


	//   ....[55]....
        /*0774*/ 	.word	0x00014240


	//   ....[56]....
        /*0778*/ 	.word	0x00014250


	//   ....[57]....
        /*077c*/ 	.word	0x00014b10


	//   ....[58]....
        /*0780*/ 	.word	0x00014f70


	//   ....[59]....
        /*0784*/ 	.word	0x00014f80


	//   ....[60]....
        /*0788*/ 	.word	0x00014fb0


	//   ....[61]....
        /*078c*/ 	.word	0x00014fd0


	//   ....[62]....
        /*0790*/ 	.word	0x00014ff0


	//   ....[63]....
        /*0794*/ 	.word	0x00015000


	//   ....[64]....
        /*0798*/ 	.word	0x00015010


	//   ....[65]....
        /*079c*/ 	.word	0x00015020


	//   ....[66]....
        /*07a0*/ 	.word	0x00015180


	//   ....[67]....
        /*07a4*/ 	.word	0x000151b0


	//   ....[68]....
        /*07a8*/ 	.word	0x000154b0


	//   ....[69]....
        /*07ac*/ 	.word	0x000154d0


	//   ....[70]....
        /*07b0*/ 	.word	0x00015700


	//   ....[71]....
        /*07b4*/ 	.word	0x00015720


	//   ....[72]....
        /*07b8*/ 	.word	0x00015950


	//   ....[73]....
        /*07bc*/ 	.word	0x00015960


	//   ....[74]....
        /*07c0*/ 	.word	0x00015f00


	//   ....[75]....
        /*07c4*/ 	.word	0x00016010


	//   ....[76]....
        /*07c8*/ 	.word	0x00016080


	//   ....[77]....
        /*07cc*/ 	.word	0x000160f0


	//   ....[78]....
        /*07d0*/ 	.word	0x00016150


	//   ....[79]....
        /*07d4*/ 	.word	0x000161c0


	//   ....[80]....
        /*07d8*/ 	.word	0x00016230


	//   ....[81]....
        /*07dc*/ 	.word	0x000162a0


	//   ....[82]....
        /*07e0*/ 	.word	0x00016300


	//   ....[83]....
        /*07e4*/ 	.word	0x00016370


	//   ....[84]....
        /*07e8*/ 	.word	0x000163e0


	//   ....[85]....
        /*07ec*/ 	.word	0x00016450


	//   ....[86]....
        /*07f0*/ 	.word	0x000164b0


	//   ....[87]....
        /*07f4*/ 	.word	0x00016520


	//   ....[88]....
        /*07f8*/ 	.word	0x00016590


	//   ....[89]....
        /*07fc*/ 	.word	0x00016600


	//   ....[90]....
        /*0800*/ 	.word	0x00016660


	//   ....[91]....
        /*0804*/ 	.word	0x000166c0


	//   ....[92]....
        /*0808*/ 	.word	0x00016720


	//   ....[93]....
        /*080c*/ 	.word	0x00016770


	//   ....[94]....
        /*0810*/ 	.word	0x000167d0


	//   ....[95]....
        /*0814*/ 	.word	0x00016820


	//   ....[96]....
        /*0818*/ 	.word	0x00016880


	//   ....[97]....
        /*081c*/ 	.word	0x000168d0


	//   ....[98]....
        /*0820*/ 	.word	0x00016930


	//   ....[99]....
        /*0824*/ 	.word	0x000169a0


	//----- nvinfo : EIATTR_EXIT_INSTR_OFFSETS
	.align		4
.L_352:
        /*0828*/ 	.byte	0x04, 0x1c
        /*082a*/ 	.short	(.L_354 - .L_353)


	//   ....[0]....
.L_353:
        /*082c*/ 	.word	0x000000a0


	//   ....[1]....
        /*0830*/ 	.word	0x00015fc0


	//----- nvinfo : EIATTR_MAX_THREADS
	.align		4
.L_354:
        /*0834*/ 	.byte	0x04, 0x05
        /*0836*/ 	.short	(.L_356 - .L_355)
.L_355:
        /*0838*/ 	.word	0x00000080
        /*083c*/ 	.word	0x00000001
        /*0840*/ 	.word	0x00000001


	//----- nvinfo : EIATTR_CRS_STACK_SIZE
	.align		4
.L_356:
        /*0844*/ 	.byte	0x04, 0x1e
        /*0846*/ 	.short	(.L_358 - .L_357)
.L_357:
        /*0848*/ 	.word	0x00000000
.L_358:


//--------------------- .nv.info._ZN7cutlass13device_kernelIN5flash19enable_sm80_to_sm89INS1_16FlashAttnFwdSm80INS1_25CollectiveMainloopFwdSm80ILi4ELi1ELb0EN4cute5tupleIJNS5_1CILi128EEENS7_ILi80EEENS7_ILi64EEEEEELi64ENS_10bfloat16_tEfNS_4arch4Sm80ELb1ELb0ELb1ELb1ELb0ELb0ELb1ELb1EEENS1_21CollectiveEpilogueFwdINS6_IJS8_SA_S9_EEENS6_IJNS7_ILi1EEESI_SI_EEESC_SE_Li128ELb1ELb1ELb1ELb0EEENS1_36VarlenDynamicPersistentTileSchedulerILi128ELi80ELi128ELi128ELb1ELb1ELb0ELb1ELb1ELb1EEEEEEEEEvNT_6ParamsE --------------------------
	.section	.nv.info._ZN7cutlass13device_kernelIN5flash19enable_sm80_to_sm89INS1_16FlashAttnFwdSm80INS1_25CollectiveMainloopFwdSm80ILi4ELi1ELb0EN4cute5tupleIJNS5_1CILi128EEENS7_ILi80EEENS7_ILi64EEEEEELi64ENS_10bfloat16_tEfNS_4arch4Sm80ELb1ELb0ELb1ELb1ELb0ELb0ELb1ELb1EEENS1_21CollectiveEpilogueFwdINS6_IJS8_SA_S9_EEENS6_IJNS7_ILi1EEESI_SI_EEESC_SE_Li128ELb1ELb1ELb1ELb0EEENS1_36VarlenDynamicPersistentTileSchedulerILi128ELi80ELi128ELi128ELb1ELb1ELb0ELb1ELb1ELb1EEEEEEEEEvNT_6ParamsE,"",@"SHT_CUDA_INFO"
	.sectionflags	@""
	.align	4


	//----- nvinfo : EIATTR_CUDA_API_VERSION
	.align		4
        /*0000*/ 	.byte	0x04, 0x37
        /*0002*/ 	.short	(.L_360 - .L_359)
.L_359:
        /*0004*/ 	.word	0x00000082


	//----- nvinfo : EIATTR_SW2861232_WAR
	.align		4
.L_360:
        /*0008*/ 	.byte	0x01, 0x35
	.zero		2


	//----- nvinfo : EIATTR_PARAM_CBANK
	.align		4
        /*000c*/ 	.byte	0x04, 0x0a
        /*000e*/ 	.short	(.L_362 - .L_361)
	.align		4
.L_361:
        /*0010*/ 	.word	index@(.nv.constant0._ZN7cutlass13device_kernelIN5flash19enable_sm80_to_sm89INS1_16FlashAttnFwdSm80INS1_25CollectiveMainloopFwdSm80ILi4ELi1ELb0EN4cute5tupleIJNS5_1CILi128EEENS7_ILi80EEENS7_ILi64EEEEEELi64ENS_10bfloat16_tEfNS_4arch4Sm80ELb1ELb0ELb1ELb1ELb0ELb0ELb1ELb1EEENS1_21CollectiveEpilogueFwdINS6_IJS8_SA_S9_EEENS6_IJNS7_ILi1EEESI_SI_EEESC_SE_Li128ELb1ELb1ELb1ELb0EEENS1_36VarlenDynamicPersistentTileSchedulerILi128ELi80ELi128ELi128ELb1ELb1ELb0ELb1ELb1ELb1EEEEEEEEEvNT_6ParamsE)
        /*0014*/ 	.short	0x0160
        /*0016*/ 	.short	0x0438


	//----- nvinfo : EIATTR_CBANK_PARAM_SIZE
	.align		4
.L_362:
        /*0018*/ 	.byte	0x03, 0x19
        /*001a*/ 	.short	0x0438


	//----- nvinfo : EIATTR_KPARAM_INFO
	.align		4
        /*001c*/ 	.byte	0x04, 0x17
        /*001e*/ 	.short	(.L_364 - .L_363)
.L_363:
        /*0020*/ 	.word	0x00000000
        /*0024*/ 	.short	0x0000
        /*0026*/ 	.short	0x0000
        /*0028*/ 	.byte	0x00, 0xf0, 0xe1, 0x10


	//----- nvinfo : EIATTR_MAXREG_COUNT
	.align		4
.L_364:
        /*002c*/ 	.byte	0x03, 0x1b
        /*002e*/ 	.short	0x00ff


	//----- nvinfo : EIATTR_NUM_BARRIERS
	.align		4
        /*0030*/ 	.byte	0x02, 0x4c
        /*0032*/ 	.byte	0x06
	.zero		1


	//----- nvinfo : EIATTR_ANNOTATIONS
	.align		4
        /*0034*/ 	.byte	0x04, 0x55
        /*0036*/ 	.short	(.L_366 - .L_365)


	//   ....[0]....
.L_365:
        /* <DEDUP_REMOVED lines=100> */


	//----- nvinfo : EIATTR_MERCURY_ISA_VERSION
	.align		4
.L_366:
        /*0668*/ 	.byte	0x03, 0x5f
        /*066a*/ 	.short	0x0000


	//----- nvinfo : EIATTR_INT_WARP_WIDE_INSTR_OFFSETS
	.align		4
        /*066c*/ 	.byte	0x04, 0x31
        /*066e*/ 	.short	(.L_368 - .L_367)


	//   ....[0]....
.L_367:
        /*0670*/ 	.word	0x0000fe20


	//   ....[1]....
        /*0674*/ 	.word	0x0000fea0


	//----- nvinfo : EIATTR_COOP_GROUP_MASK_REGIDS
	.align		4
.L_368:
        /*0678*/ 	.byte	0x04, 0x29
        /*067a*/ 	.short	(.L_370 - .L_369)


	//   ....[0]....
.L_369:
        /*067c*/ 	.word	0xffffffff


	//   ....[1]....
        /*0680*/ 	.word	0xffffffff


	//   ....[2]....
        /*0684*/ 	.word	0xffffffff


	//   ....[3]....
        /*0688*/ 	.word	0xffffffff


	//   ....[4]....
        /*068c*/ 	.word	0xffffffff


	//   ....[5]....
        /*0690*/ 	.word	0xffffffff


	//   ....[6]....
        /*0694*/ 	.word	0xffffffff


	//   ....[7]....
        /*0698*/ 	.word	0xffffffff


	//   ....[8]....
        /*069c*/ 	.word	0xffffffff


	//   ....[9]....
        /*06a0*/ 	.word	0xffffffff


	//   ....[10]....
        /*06a4*/ 	.word	0xffffffff


	//   ....[11]....
        /*06a8*/ 	.word	0xffffffff


	//   ....[12]....
        /*06ac*/ 	.word	0xffffffff


	//   ....[13]....
        /*06b0*/ 	.word	0xffffffff


	//   ....[14]....
        /*06b4*/ 	.word	0xffffffff


	//   ....[15]....
        /*06b8*/ 	.word	0xffffffff


	//   ....[16]....
        /*06bc*/ 	.word	0xffffffff


	//   ....[17]....
        /*06c0*/ 	.word	0xffffffff


	//   ....[18]....
        /*06c4*/ 	.word	0xffffffff


	//   ....[19]....
        /*06c8*/ 	.word	0xffffffff


	//   ....[20]....
        /*06cc*/ 	.word	0xffffffff


	//   ....[21]....
        /*06d0*/ 	.word	0xffffffff


	//   ....[22]....
        /*06d4*/ 	.word	0xffffffff


	//   ....[23]....
        /*06d8*/ 	.word	0xffffffff


	//   ....[24]....
        /*06dc*/ 	.word	0xffffffff


	//   ....[25]....
        /*06e0*/ 	.word	0xffffffff


	//   ....[26]....
        /*06e4*/ 	.word	0xffffffff


	//   ....[27]....
        /*06e8*/ 	.word	0xffffffff


	//   ....[28]....
        /*06ec*/ 	.word	0xffffffff


	//   ....[29]....
        /*06f0*/ 	.word	0xffffffff


	//   ....[30]....
        /*06f4*/ 	.word	0xffffffff


	//   ....[31]....
        /*06f8*/ 	.word	0xffffffff


	//   ....[32]....
        /*06fc*/ 	.word	0xffffffff


	//   ....[33]....
        /*0700*/ 	.word	0xffffffff


	//   ....[34]....
        /*0704*/ 	.word	0xffffffff


	//   ....[35]....
        /*0708*/ 	.word	0xffffffff


	//   ....[36]....
        /*070c*/ 	.word	0xffffffff


	//   ....[37]....
        /*0710*/ 	.word	0xffffffff


	//   ....[38]....
        /*0714*/ 	.word	0xffffffff


	//   ....[39]....
        /*0718*/ 	.word	0xffffffff


	//   ....[40]....
        /*071c*/ 	.word	0xffffffff


	//   ....[41]....
        /*0720*/ 	.word	0xffffffff


	//   ....[42]....
        /*0724*/ 	.word	0xffffffff


	//   ....[43]....
        /*0728*/ 	.word	0xffffffff


	//   ....[44]....
        /*072c*/ 	.word	0xffffffff


	//   ....[45]....
        /*0730*/ 	.word	0xffffffff


	//   ....[46]....
        /*0734*/ 	.word	0xffffffff


	//   ....[47]....
        /*0738*/ 	.word	0xffffffff


	//   ....[48]....
        /*073c*/ 	.word	0xffffffff


	//   ....[49]....
        /*0740*/ 	.word	0xffffffff


	//   ....[50]....
        /*0744*/ 	.word	0xffffffff


	//   ....[51]....
        /*0748*/ 	.word	0xffffffff


	//   ....[52]....
        /*074c*/ 	.word	0xffffffff


	//   ....[53]....
        /*0750*/ 	.word	0xffffffff


	//   ....[54]....
        /*0754*/ 	.word	0xffffffff


	//   ....[55]....
        /*0758*/ 	.word	0xffffffff


	//   ....[56]....
        /*075c*/ 	.word	0xffffffff


	//   ....[57]....
        /*0760*/ 	.word	0xffffffff


	//   ....[58]....
        /*0764*/ 	.word	0xffffffff


	//   ....[59]....
        /*0768*/ 	.word	0xffffffff


	//   ....[60]....
        /*076c*/ 	.word	0xffffffff


	//   ....[61]....
        /*0770*/ 	.word	0xffffffff


	//   ....[62]....
        /*0774*/ 	.word	0xffffffff


	//   ....[63]....
        /*0778*/ 	.word	0xffffffff


	//   ....[64]....
        /*077c*/ 	.word	0xffffffff


	//   ....[65]....
        /*0780*/ 	.word	0xffffffff


	//   ....[66]....
        /*0784*/ 	.word	0xffffffff


	//   ....[67]....
        /*0788*/ 	.word	0xffffffff


	//   ....[68]....
        /*078c*/ 	.word	0xffffffff


	//   ....[69]....
        /*0790*/ 	.word	0xffffffff


	//   ....[70]....
        /*0794*/ 	.word	0xffffffff


	//   ....[71]....
        /*0798*/ 	.word	0xffffffff


	//   ....[72]....
        /*079c*/ 	.word	0xffffffff


	//   ....[73]....
        /*07a0*/ 	.word	0xffffffff


	//   ....[74]....
        /*07a4*/ 	.word	0xffffffff


	//   ....[75]....
        /*07a8*/ 	.word	0xffffffff


	//   ....[76]....
        /*07ac*/ 	.word	0xffffffff


	//   ....[77]....
        /*07b0*/ 	.word	0xffffffff


	//   ....[78]....
        /*07b4*/ 	.word	0xffffffff


	//   ....[79]....
        /*07b8*/ 	.word	0xffffffff


	//   ....[80]....
        /*07bc*/ 	.word	0xffffffff


	//   ....[81]....
        /*07c0*/ 	.word	0xffffffff


	//   ....[82]....
        /*07c4*/ 	.word	0xffffffff


	//   ....[83]....
        /*07c8*/ 	.word	0xffffffff


	//   ....[84]....
        /*07cc*/ 	.word	0xffffffff


	//   ....[85]....
        /*07d0*/ 	.word	0xffffffff


	//   ....[86]....
        /*07d4*/ 	.word	0xffffffff


	//   ....[87]....
        /*07d8*/ 	.word	0xffffffff


	//   ....[88]....
        /*07dc*/ 	.word	0xffffffff


	//   ....[89]....
        /*07e0*/ 	.word	0xffffffff


	//   ....[90]....
        /*07e4*/ 	.word	0xffffffff


	//   ....[91]....
        /*07e8*/ 	.word	0xffffffff


	//   ....[92]....
        /*07ec*/ 	.word	0xffffffff


	//   ....[93]....
        /*07f0*/ 	.word	0xffffffff


	//   ....[94]....
        /*07f4*/ 	.word	0xffffffff


	//   ....[95]....
        /*07f8*/ 	.word	0xffffffff


	//   ....[96]....
        /*07fc*/ 	.word	0xffffffff


	//   ....[97]....
        /*0800*/ 	.word	0xffffffff


	//   ....[98]....
        /*0804*/ 	.word	0xffffffff


	//   ....[99]....
        /*0808*/ 	.word	0xffffffff


	//   ....[100]....
        /*080c*/ 	.word	0xffffffff


	//   ....[101]....
        /*0810*/ 	.word	0xffffffff


	//   ....[102]....
        /*0814*/ 	.word	0xffffffff


	//   ....[103]....
        /*0818*/ 	.word	0xffffffff


	//   ....[104]....
        /*081c*/ 	.word	0xffffffff


	//   ....[105]....
        /*0820*/ 	.word	0xffffffff


	//   ....[106]....
        /*0824*/ 	.word	0xffffffff


	//   ....[107]....
        /*0828*/ 	.word	0xffffffff


	//   ....[108]....
        /*082c*/ 	.word	0xffffffff


	//   ....[109]....
        /*0830*/ 	.word	0xffffffff


	//   ....[110]....
        /*0834*/ 	.word	0xffffffff


	//   ....[111]....
        /*0838*/ 	.word	0xffffffff


	//   ....[112]....
        /*083c*/ 	.word	0xffffffff


	//   ....[113]....
        /*0840*/ 	.word	0xffffffff


	//   ....[114]....
        /*0844*/ 	.word	0xffffffff


	//   ....[115]....
        /*0848*/ 	.word	0xffffffff


	//   ....[116]....
        /*084c*/ 	.word	0xffffffff


	//   ....[117]....
        /*0850*/ 	.word	0xffffffff


	//   ....[118]....
        /*0854*/ 	.word	0xffffffff


	//   ....[119]....
        /*0858*/ 	.word	0xffffffff


	//   ....[120]....
        /*085c*/ 	.word	0xffffffff


	//   ....[121]....
        /*0860*/ 	.word	0xffffffff


	//   ....[122]....
        /*0864*/ 	.word	0xffffffff


	//   ....[123]....
        /*0868*/ 	.word	0xffffffff


	//   ....[124]....
        /*086c*/ 	.word	0xffffffff


	//   ....[125]....
        /*0870*/ 	.word	0xffffffff


	//   ....[126]....
        /*0874*/ 	.word	0xffffffff


	//   ....[127]....
        /*0878*/ 	.word	0xffffffff


	//   ....[128]....
        /*087c*/ 	.word	0xffffffff


	//   ....[129]....
        /*0880*/ 	.word	0xffffffff


	//   ....[130]....
        /*0884*/ 	.word	0xffffffff


	//   ....[131]....
        /*0888*/ 	.word	0xffffffff


	//   ....[132]....
        /*088c*/ 	.word	0xffffffff


	//   ....[133]....
        /*0890*/ 	.word	0xffffffff


	//   ....[134]....
        /*0894*/ 	.word	0xffffffff


	//   ....[135]....
        /*0898*/ 	.word	0xffffffff


	//   ....[136]....
        /*089c*/ 	.word	0xffffffff


	//   ....[137]....
        /*08a0*/ 	.word	0xffffffff


	//   ....[138]....
        /*08a4*/ 	.word	0xffffffff


	//   ....[139]....
        /*08a8*/ 	.word	0xffffffff


	//   ....[140]....
        /*08ac*/ 	.word	0xffffffff


	//   ....[141]....
        /*08b0*/ 	.word	0xffffffff


	//   ....[142]....
        /*08b4*/ 	.word	0xffffffff


	//   ....[143]....
        /*08b8*/ 	.word	0xffffffff


	//   ....[144]....
        /*08bc*/ 	.word	0xffffffff


	//   ....[145]....
        /*08c0*/ 	.word	0xffffffff


	//   ....[146]....
        /*08c4*/ 	.word	0xffffffff


	//   ....[147]....
        /*08c8*/ 	.word	0xffffffff


	//   ....[148]....
        /*08cc*/ 	.word	0xffffffff


	//   ....[149]....
        /*08d0*/ 	.word	0xffffffff


	//   ....[150]....
        /*08d4*/ 	.word	0xffffffff


	//   ....[151]....
        /*08d8*/ 	.word	0xffffffff


	//   ....[152]....
        /*08dc*/ 	.word	0xffffffff


	//   ....[153]....
        /*08e0*/ 	.word	0xffffffff


	//   ....[154]....
        /*08e4*/ 	.word	0xffffffff


	//   ....[155]....
        /*08e8*/ 	.word	0xffffffff


	//   ....[156]....
        /*08ec*/ 	.word	0xffffffff


	//   ....[157]....
        /*08f0*/ 	.word	0xffffffff


	//   ....[158]....
        /*08f4*/ 	.word	0xffffffff


	//   ....[159]....
        /*08f8*/ 	.word	0xffffffff


	//   ....[160]....
        /*08fc*/ 	.word	0xffffffff


	//   ....[161]....
        /*0900*/ 	.word	0xffffffff


	//   ....[162]....
        /*0904*/ 	.word	0xffffffff


	//   ....[163]....
        /*0908*/ 	.word	0xffffffff


	//   ....[164]....
        /*090c*/ 	.word	0xffffffff


	//   ....[165]....
        /*0910*/ 	.word	0xffffffff


	//   ....[166]....
        /*0914*/ 	.word	0xffffffff


	//   ....[167]....
        /*0918*/ 	.word	0xffffffff


	//   ....[168]....
        /*091c*/ 	.word	0xffffffff


	//   ....[169]....
        /*0920*/ 	.word	0xffffffff


	//   ....[170]....
        /*0924*/ 	.word	0xffffffff


	//   ....[171]....
        /*0928*/ 	.word	0xffffffff


	//   ....[172]....
        /*092c*/ 	.word	0xffffffff


	//   ....[173]....
        /*0930*/ 	.word	0xffffffff


	//   ....[174]....
        /*0934*/ 	.word	0xffffffff


	//   ....[175]....
        /*0938*/ 	.word	0xffffffff


	//   ....[176]....
        /*093c*/ 	.word	0xffffffff


	//   ....[177]....
        /*0940*/ 	.word	0xffffffff


	//   ....[178]....
        /*0944*/ 	.word	0xffffffff


	//   ....[179]....
        /*0948*/ 	.word	0xffffffff


	//   ....[180]....
        /*094c*/ 	.word	0xffffffff


	//   ....[181]....
        /*0950*/ 	.word	0xffffffff


	//   ....[182]....
        /*0954*/ 	.word	0xffffffff


	//   ....[183]....
        /*0958*/ 	.word	0xffffffff


	//   ....[184]....
        /*095c*/ 	.word	0xffffffff


	//   ....[185]....
        /*0960*/ 	.word	0xffffffff


	//   ....[186]....
        /*0964*/ 	.word	0xffffffff


	//   ....[187]....
        /*0968*/ 	.word	0xffffffff


	//   ....[188]....
        /*096c*/ 	.word	0xffffffff


	//   ....[189]....
        /*0970*/ 	.word	0xffffffff


	//   ....[190]....
        /*0974*/ 	.word	0xffffffff


	//   ....[191]....
        /*0978*/ 	.word	0xffffffff


	//   ....[192]....
        /*097c*/ 	.word	0xffffffff


	//   ....[193]....
        /*0980*/ 	.word	0xffffffff


	//   ....[194]....
        /*0984*/ 	.word	0xffffffff


	//   ....[195]....
        /*0988*/ 	.word	0xffffffff


	//   ....[196]....
        /*098c*/ 	.word	0xffffffff


	//   ....[197]....
        /*0990*/ 	.word	0xffffffff


	//   ....[198]....
        /*0994*/ 	.word	0xffffffff


	//   ....[199]....
        /*0998*/ 	.word	0xffffffff


	//   ....[200]....
        /*099c*/ 	.word	0xffffffff


	//   ....[201]....
        /*09a0*/ 	.word	0xffffffff


	//   ....[202]....
        /*09a4*/ 	.word	0xffffffff


	//   ....[203]....
        /*09a8*/ 	.word	0xffffffff


	//   ....[204]....
        /*09ac*/ 	.word	0xffffffff


	//   ....[205]....
        /*09b0*/ 	.word	0xffffffff


	//   ....[206]....
        /*09b4*/ 	.word	0xffffffff


	//   ....[207]....
        /*09b8*/ 	.word	0xffffffff


	//   ....[208]....
        /*09bc*/ 	.word	0xffffffff


	//   ....[209]....
        /*09c0*/ 	.word	0xffffffff


	//   ....[210]....
        /*09c4*/ 	.word	0xffffffff


	//   ....[211]....
        /*09c8*/ 	.word	0xffffffff


	//   ....[212]....
        /*09cc*/ 	.word	0xffffffff


	//   ....[213]....
        /*09d0*/ 	.word	0xffffffff


	//   ....[214]....
        /*09d4*/ 	.word	0xffffffff


	//   ....[215]....
        /*09d8*/ 	.word	0xffffffff


	//   ....[216]....
        /*09dc*/ 	.word	0xffffffff


	//   ....[217]....
        /*09e0*/ 	.word	0xffffffff


	//   ....[218]....
        /*09e4*/ 	.word	0xffffffff


	//   ....[219]....
        /*09e8*/ 	.word	0xffffffff


	//   ....[220]....
        /*09ec*/ 	.word	0xffffffff


	//   ....[221]....
        /*09f0*/ 	.word	0xffffffff


	//   ....[222]....
        /*09f4*/ 	.word	0xffffffff


	//   ....[223]....
        /*09f8*/ 	.word	0xffffffff


	//   ....[224]....
        /*09fc*/ 	.word	0xffffffff


	//   ....[225]....
        /*0a00*/ 	.word	0xffffffff


	//   ....[226]....
        /*0a04*/ 	.word	0xffffffff


	//   ....[227]....
        /*0a08*/ 	.word	0xffffffff


	//   ....[228]....
        /*0a0c*/ 	.word	0xffffffff


	//   ....[229]....
        /*0a10*/ 	.word	0xffffffff


	//   ....[230]....
        /*0a14*/ 	.word	0xffffffff


	//----- nvinfo : EIATTR_COOP_GROUP_INSTR_OFFSETS
	.align		4
.L_370:
        /*0a18*/ 	.byte	0x04, 0x28
        /*0a1a*/ 	.short	(.L_372 - .L_371)


	//   ....[0]....
.L_371:
        /*0a1c*/ 	.word	0x00000050


	//   ....[1]....
        /*0a20*/ 	.word	0x00000210


	//   ....[2]....
        /*0a24*/ 	.word	0x00000240


	//   ....[3]....
        /*0a28*/ 	.word	0x00000270


	//   ....[4]....
        /*0a2c*/ 	.word	0x000002a0


	//   ....[5]....
        /*0a30*/ 	.word	0x000002d0


	//   ....[6]....
        /*0a34*/ 	.word	0x00000300


	//   ....[7]....
        /*0a38*/ 	.word	0x00000470


	//   ....[8]....
        /*0a3c*/ 	.word	0x000004b0


	//   ....[9]....
        /*0a40*/ 	.word	0x000004e0


	//   ....[10]....
        /*0a44*/ 	.word	0x00000510


	//   ....[11]....
        /*0a48*/ 	.word	0x00000540


	//   ....[12]....
        /*0a4c*/ 	.word	0x00000570


	//   ....[13]....
        /*0a50*/ 	.word	0x00000600


	//   ....[14]....
        /*0a54*/ 	.word	0x00000650


	//   ....[15]....
        /*0a58*/ 	.word	0x00000670


	//   ....[16]....
        /*0a5c*/ 	.word	0x000006d0


	//   ....[17]....
        /*0a60*/ 	.word	0x00002900


	//   ....[18]....
        /*0a64*/ 	.word	0x00002920


	//   ....[19]....
        /*0a68*/ 	.word	0x00002a10


	//   ....[20]....
        /*0a6c*/ 	.word	0x00002a20


	//   ....[21]....
        /*0a70*/ 	.word	0x00002b00


	//   ....[22]....
        /*0a74*/ 	.word	0x00002b20


	//   ....[23]....
        /*0a78*/ 	.word	0x00002c00


	//   ....[24]....
        /*0a7c*/ 	.word	0x00002c10


	//   ....[25]....
        /*0a80*/ 	.word	0x00002cf0


	//   ....[26]....
        /*0a84*/ 	.word	0x00002d10


	//   ....[27]....
        /*0a88*/ 	.word	0x00002df0


	//   ....[28]....
        /*0a8c*/ 	.word	0x00002e00


	//   ....[29]....
        /*0a90*/ 	.word	0x00002ee0


	//   ....[30]....
        /*0a94*/ 	.word	0x00002f00


	//   ....[31]....
        /*0a98*/ 	.word	0x00002fe0


	//   ....[32]....
        /*0a9c*/ 	.word	0x00002ff0


	//   ....[33]....
        /*0aa0*/ 	.word	0x00004a90


	//   ....[34]....
        /*0aa4*/ 	.word	0x00004aa0


	//   ....[35]....
        /*0aa8*/ 	.word	0x00004ac0


	//   ....[36]....
        /*0aac*/ 	.word	0x00004ad0


	//   ....[37]....
        /*0ab0*/ 	.word	0x00005510


	//   ....[38]....
        /*0ab4*/ 	.word	0x00005560


	//   ....[39]....
        /*0ab8*/ 	.word	0x00005870


	//   ....[40]....
        /*0abc*/ 	.word	0x000058a0


	//   ....[41]....
        /*0ac0*/ 	.word	0x00005950


	//   ....[42]....
        /*0ac4*/ 	.word	0x00005b10


	//   ....[43]....
        /*0ac8*/ 	.word	0x00005b50


	//   ....[44]....
        /*0acc*/ 	.word	0x00005c50


	//   ....[45]....
        /*0ad0*/ 	.word	0x00008580


	//   ....[46]....
        /*0ad4*/ 	.word	0x00008590


	//   ....[47]....
        /*0ad8*/ 	.word	0x000085a0


	//   ....[48]....
        /*0adc*/ 	.word	0x000085b0


	//   ....[49]....
        /*0ae0*/ 	.word	0x00009020


	//   ....[50]....
        /*0ae4*/ 	.word	0x00009390


	//   ....[51]....
        /*0ae8*/ 	.word	0x000095e0


	//   ....[52]....
        /*0aec*/ 	.word	0x00009760


	//   ....[53]....
        /*0af0*/ 	.word	0x000097e0


	//   ....[54]....
        /*0af4*/ 	.word	0x000099d0


	//   ....[55]....
        /*0af8*/ 	.word	0x00009a40


	//   ....[56]....
        /*0afc*/ 	.word	0x00009b50


	//   ....[57]....
        /*0b00*/ 	.word	0x0000d030


	//   ....[58]....
        /*0b04*/ 	.word	0x0000d080


	//   ....[59]....
        /*0b08*/ 	.word	0x0000d200


	//   ....[60]....
        /*0b0c*/ 	.word	0x0000d290


	//   ....[61]....
        /*0b10*/ 	.word	0x0000d340


	//   ....[62]....
        /*0b14*/ 	.word	0x0000d380


	//   ....[63]....
        /*0b18*/ 	.word	0x0000d540


	//   ....[64]....
        /*0b1c*/ 	.word	0x0000d790


	//   ....[65]....
        /*0b20*/ 	.word	0x0000f620


	//   ....[66]....
        /*0b24*/ 	.word	0x0000f690


	//   ....[67]....
        /*0b28*/ 	.word	0x0000f6a0


	//   ....[68]....
        /*0b2c*/ 	.word	0x0000f6b0


	//   ....[69]....
        /*0b30*/ 	.word	0x0000f6e0


	//   ....[70]....
        /*0b34*/ 	.word	0x0000f700


	//   ....[71]....
        /*0b38*/ 	.word	0x0000f710


	//   ....[72]....
        /*0b3c*/ 	.word	0x0000f720


	//   ....[73]....
        /*0b40*/ 	.word	0x00010930


	//   ....[74]....
        /*0b44*/ 	.word	0x00010940


	//   ....[75]....
        /*0b48*/ 	.word	0x00010950


	//   ....[76]....
        /*0b4c*/ 	.word	0x00010960


	//   ....[77]....
        /*0b50*/ 	.word	0x00010970


	//   ....[78]....
        /*0b54*/ 	.word	0x00010980


	//   ....[79]....
        /*0b58*/ 	.word	0x00010990


	//   ....[80]....
        /*0b5c*/ 	.word	0x000109a0


	//   ....[81]....
        /*0b60*/ 	.word	0x00010d90


	//   ....[82]....
        /*0b64*/ 	.word	0x00010db0


	//   ....[83]....
        /*0b68*/ 	.word	0x00010e30


	//   ....[84]....
        /*0b6c*/ 	.word	0x00010e40


	//   ....[85]....
        /*0b70*/ 	.word	0x00010ec0


	//   ....[86]....
        /*0b74*/ 	.word	0x00010ee0


	//   ....[87]....
        /*0b78*/ 	.word	0x00010f60


	//   ....[88]....
        /*0b7c*/ 	.word	0x00010f70


	//   ....[89]....
        /*0b80*/ 	.word	0x00010ff0


	//   ....[90]....
        /*0b84*/ 	.word	0x00011010


	//   ....[91]....
        /*0b88*/ 	.word	0x00011090


	//   ....[92]....
        /*0b8c*/ 	.word	0x000110a0


	//   ....[93]....
        /*0b90*/ 	.word	0x00011120


	//   ....[94]....
        /*0b94*/ 	.word	0x00011140


	//   ....[95]....
        /*0b98*/ 	.word	0x000111c0


	//   ....[96]....
        /*0b9c*/ 	.word	0x000111d0


	//   ....[97]....
        /*0ba0*/ 	.word	0x00011470


	//   ....[98]....
        /*0ba4*/ 	.word	0x00011490


	//   ....[99]....
        /*0ba8*/ 	.word	0x000117e0


	//   ....[100]....
        /*0bac*/ 	.word	0x000117f0


	//   ....[101]....
        /*0bb0*/ 	.word	0x00011a50


	//   ....[102]....
        /*0bb4*/ 	.word	0x00011a70


	//   ....[103]....
        /*0bb8*/ 	.word	0x00011cd0


	//   ....[104]....
        /*0bbc*/ 	.word	0x00011ce0


	//   ....[105]....
        /*0bc0*/ 	.word	0x000126f0


	//   ....[106]....
        /*0bc4*/ 	.word	0x00012710


	//   ....[107]....
        /*0bc8*/ 	.word	0x00012790


	//   ....[108]....
        /*0bcc*/ 	.word	0x000127a0


	//   ....[109]....
        /*0bd0*/ 	.word	0x00012820


	//   ....[110]....
        /*0bd4*/ 	.word	0x00012840


	//   ....[111]....
        /*0bd8*/ 	.word	0x000128c0


	//   ....[112]....
        /*0bdc*/ 	.word	0x000128d0


	//   ....[113]....
        /*0be0*/ 	.word	0x00012950


	//   ....[114]....
        /*0be4*/ 	.word	0x00012970


	//   ....[115]....
        /*0be8*/ 	.word	0x000129f0


	//   ....[116]....
        /*0bec*/ 	.word	0x00012a00


	//   ....[117]....
        /*0bf0*/ 	.word	0x00012a80


	//   ....[118]....
        /*0bf4*/ 	.word	0x00012aa0


	//   ....[119]....
        /*0bf8*/ 	.word	0x00012b20


	//   ....[120]....
        /*0bfc*/ 	.word	0x00012b30


	//   ....[121]....
        /*0c00*/ 	.word	0x00012c90


	//   ....[122]....
        /*0c04*/ 	.word	0x00012cb0


	//   ....[123]....
        /*0c08*/ 	.word	0x00012de0


	//   ....[124]....
        /*0c0c*/ 	.word	0x00012e20


	//   ....[125]....
        /*0c10*/ 	.word	0x00012e50


	//   ....[126]....
        /*0c14*/ 	.word	0x00012e80


	//   ....[127]....
        /*0c18*/ 	.word	0x00012eb0


	//   ....[128]....
        /*0c1c*/ 	.word	0x00012ee0


	//   ....[129]....
        /*0c20*/ 	.word	0x00013040


	//   ....[130]....
        /*0c24*/ 	.word	0x00013080


	//   ....[131]....
        /*0c28*/ 	.word	0x000130b0


	//   ....[132]....
        /*0c2c*/ 	.word	0x000130e0


	//   ....[133]....
        /*0c30*/ 	.word	0x00013110


	//   ....[134]....
        /*0c34*/ 	.word	0x00013140


	//   ....[135]....
        /*0c38*/ 	.word	0x000131d0


	//   ....[136]....
        /*0c3c*/ 	.word	0x00013230


	//   ....[137]....
        /*0c40*/ 	.word	0x00013240


	//   ....[138]....
        /*0c44*/ 	.word	0x000132a0


	//   ....[139]....
        /*0c48*/ 	.word	0x00013d00


	//   ....[140]....
        /*0c4c*/ 	.word	0x00013d60


	//   ....[141]....
        /*0c50*/ 	.word	0x00013db0


	//   ....[142]....
        /*0c54*/ 	.word	0x00013e00


	//   ....[143]....
        /*0c58*/ 	.word	0x00013e50


	//   ....[144]....
        /*0c5c*/ 	.word	0x00013ec0


	//   ....[145]....
        /*0c60*/ 	.word	0x00013f10


	//   ....[146]....
        /*0c64*/ 	.word	0x00013f80


	//   ....[147]....
        /*0c68*/ 	.word	0x00013ff0


	//   ....[148]....
        /*0c6c*/ 	.word	0x00014050


	//   ....[149]....
        /*0c70*/ 	.word	0x000140c0


	//   ....[150]....
        /*0c74*/ 	.word	0x00014130


	//   ....[151]....
        /*0c78*/ 	.word	0x000141a0


	//   ....[152]....
        /*0c7c*/ 	.word	0x00014200


	//   ....[153]....
        /*0c80*/ 	.word	0x00014270


	//   ....[154]....
        /*0c84*/ 	.word	0x000142e0


	//   ....[155]....
        /*0c88*/ 	.word	0x00014350


	//   ....[156]....
        /*0c8c*/ 	.word	0x000143b0


	//   ....[157]....
        /*0c90*/ 	.word	0x00014420


	//   ....[158]....
        /*0c94*/ 	.word	0x00014490


	//   ....[159]....
        /*0c98*/ 	.word	0x00014500


	//   ....[160]....
        /*0c9c*/ 	.word	0x00014560


	//   ....[161]....
        /*0ca0*/ 	.word	0x000145d0


	//   ....[162]....
        /*0ca4*/ 	.word	0x00014640


	//   ....[163]....
        /*0ca8*/ 	.word	0x000146b0


	//   ....[164]....
        /*0cac*/ 	.word	0x00014710


	//   ....[165]....
        /*0cb0*/ 	.word	0x00014770


	//   ....[166]....
        /*0cb4*/ 	.word	0x000147c0


	//   ....[167]....
        /*0cb8*/ 	.word	0x00014810


	//   ....[168]....
        /*0cbc*/ 	.word	0x00014870


	//   ....[169]....
        /*0cc0*/ 	.word	0x000148c0


	//   ....[170]....
        /*0cc4*/ 	.word	0x00014920


	//   ....[171]....
        /*0cc8*/ 	.word	0x00014970


	//   ....[172]....
        /*0ccc*/ 	.word	0x000149d0


	//   ....[173]....
        /*0cd0*/ 	.word	0x00014a40


	//   ....[174]....
        /*0cd4*/ 	.word	0x00014ab0


	//   ....[175]....
        /*0cd8*/ 	.word	0x00014b20


	//   ....[176]....
        /*0cdc*/ 	.word	0x00014b80


	//   ....[177]....
        /*0ce0*/ 	.word	0x00014bf0


	//   ....[178]....
        /*0ce4*/ 	.word	0x00014c60


	//   ....[179]....
        /*0ce8*/ 	.word	0x00014cd0


	//   ....[180]....
        /*0cec*/ 	.word	0x00014d30


	//   ....[181]....
        /*0cf0*/ 	.word	0x00014da0


	//   ....[182]....
        /*0cf4*/ 	.word	0x00014e10


	//   ....[183]....
        /*0cf8*/ 	.word	0x00014e80


	//   ....[184]....
        /*0cfc*/ 	.word	0x00014ee0


	//   ....[185]....
        /*0d00*/ 	.word	0x00014f50


	//   ....[186]....
        /*0d04*/ 	.word	0x00014fc0


	//   ....[187]....
        /*0d08*/ 	.word	0x00015030


	//   ....[188]....
        /*0d0c*/ 	.word	0x00015090


	//   ....[189]....
        /*0d10*/ 	.word	0x00015100


	//   ....[190]....
        /*0d14*/ 	.word	0x00015170


	//   ....[191]....
        /*0d18*/ 	.word	0x000151e0


	//   ....[192]....
        /*0d1c*/ 	.word	0x00015240


	//   ....[193]....
        /*0d20*/ 	.word	0x000152b0


	//   ....[194]....
        /*0d24*/ 	.word	0x00015320


	//   ....[195]....
        /*0d28*/ 	.word	0x00015390


	//   ....[196]....
        /*0d2c*/ 	.word	0x000153f0


	//   ....[197]....
        /*0d30*/ 	.word	0x00015460


	//   ....[198]....
        /*0d34*/ 	.word	0x000154d0


	//   ....[199]....
        /*0d38*/ 	.word	0x00015540


	//   ....[200]....
        /*0d3c*/ 	.word	0x000155a0


	//   ....[201]....
        /*0d40*/ 	.word	0x00015610


	//   ....[202]....
        /*0d44*/ 	.word	0x00015680


	//   ....[203]....
        /*0d48*/ 	.word	0x000156f0


	//   ....[204]....
        /*0d4c*/ 	.word	0x00015750


	//   ....[205]....
        /*0d50*/ 	.word	0x000157c0


	//   ....[206]....
        /*0d54*/ 	.word	0x00015830


	//   ....[207]....
        /*0d58*/ 	.word	0x000158a0


	//   ....[208]....
        /*0d5c*/ 	.word	0x00015900


	//   ....[209]....
        /*0d60*/ 	.word	0x00015970


	//   ....[210]....
        /*0d64*/ 	.word	0x000159e0


	//   ....[211]....
        /*0d68*/ 	.word	0x00015a50


	//   ....[212]....
        /*0d6c*/ 	.word	0x00015ab0


	//   ....[213]....
        /*0d70*/ 	.word	0x00015b20


	//   ....[214]....
        /*0d74*/ 	.word	0x00015b90


	//   ....[215]....
        /*0d78*/ 	.word	0x00015be0


	//   ....[216]....
        /*0d7c*/ 	.word	0x00015c20


	//   ....[217]....
        /*0d80*/ 	.word	0x00015c70


	//   ....[218]....
        /*0d84*/ 	.word	0x00015cc0


	//   ....[219]....
        /*0d88*/ 	.word	0x00015d10


	//   ....[220]....
        /*0d8c*/ 	.word	0x00015d80


	//   ....[221]....
        /*0d90*/ 	.word	0x00015dd0


	//   ....[222]....
        /*0d94*/ 	.word	0x00015e20


	//   ....[223]....
        /*0d98*/ 	.word	0x00015e70


	//   ....[224]....
        /*0d9c*/ 	.word	0x00015ec0


	//   ....[225]....
        /*0da0*/ 	.word	0x00015f10


	//   ....[226]....
        /*0da4*/ 	.word	0x00015f80


	//   ....[227]....
        /*0da8*/ 	.word	0x00015fd0


	//   ....[228]....
        /*0dac*/ 	.word	0x00016040


	//   ....[229]....
        /*0db0*/ 	.word	0x000160a0


	//   ....[230]....
        /*0db4*/ 	.word	0x00016110


	//----- nvinfo : EIATTR_EXIT_INSTR_OFFSETS
	.align		4
.L_372:
        /*0db8*/ 	.byte	0x04, 0x1c
        /*0dba*/ 	.short	(.L_374 - .L_373)


	//   ....[0]....
.L_373:
        /*0dbc*/ 	.word	0x000010f0


	//   ....[1]....
        /*0dc0*/ 	.word	0x00013cc0


	//----- nvinfo : EIATTR_MAX_THREADS
	.align		4
.L_374:
        /*0dc4*/ 	.byte	0x04, 0x05
        /*0dc6*/ 	.short	(.L_376 - .L_375)
.L_375:
        /*0dc8*/ 	.word	0x00000080
        /*0dcc*/ 	.word	0x00000001
        /*0dd0*/ 	.word	0x00000001


	//----- nvinfo : EIATTR_CRS_STACK_SIZE
	.align		4
.L_376:
        /*0dd4*/ 	.byte	0x04, 0x1e
        /*0dd6*/ 	.short	(.L_378 - .L_377)
.L_377:
        /*0dd8*/ 	.word	0x00000000
.L_378:


//--------------------- .nv.info._ZN7cutlass13device_kernelIN5flash19enable_sm80_to_sm89INS1_16FlashAttnFwdSm80INS1_25CollectiveMainloopFwdSm80ILi4ELi1ELb0EN4cute5tupleIJNS5_1CILi128EEENS7_ILi80EEENS7_ILi64EEEEEELi64ENS_10bfloat16_tEfNS_4arch4Sm80ELb1ELb0ELb1ELb1ELb0ELb1ELb1ELb1EEENS1_21CollectiveEpilogueFwdINS6_IJS8_SA_S9_EEENS6_IJNS7_ILi1EEESI_SI_EEESC_SE_Li128ELb1ELb1ELb1ELb0EEENS1_36VarlenDynamicPersistentTileSchedulerILi128ELi80ELi128ELi128ELb1ELb1ELb0ELb1ELb1ELb1EEEEEEEEEvNT_6ParamsE --------------------------
	.section	.nv.info._ZN7cutlass13device_kernelIN5flash19enable_sm80_to_sm89INS1_16FlashAttnFwdSm80INS1_25CollectiveMainloopFwdSm80ILi4ELi1ELb0EN4cute5tupleIJNS5_1CILi128EEENS7_ILi80EEENS7_ILi64EEEEEELi64ENS_10bfloat16_tEfNS_4arch4Sm80ELb1ELb0ELb1ELb1ELb0ELb1ELb1ELb1EEENS1_21CollectiveEpilogueFwdINS6_IJS8_SA_S9_EEENS6_IJNS7_ILi1EEESI_SI_EEESC_SE_Li128ELb1ELb1ELb1ELb0EEENS1_36VarlenDynamicPersistentTileSchedulerILi128ELi80ELi128ELi128ELb1ELb1ELb0ELb1ELb1ELb1EEEEEEEEEvNT_6ParamsE,"",@"SHT_CUDA_INFO"
	.sectionflags	@""
	.align	4


	//----- nvinfo : EIATTR_CUDA_API_VERSION
	.align		4
        /*0000*/ 	.byte	0x04, 0x37
        /*0002*/ 	.short	(.L_380 - .L_379)
.L_379:
        /*0004*/ 	.word	0x00000082


	//----- nvinfo : EIATTR_SW2861232_WAR
	.align		4
.L_380:
        /*0008*/ 	.byte	0x01, 0x35
	.zero		2


	//----- nvinfo : EIATTR_PARAM_CBANK
	.align		4
        /*000c*/ 	.byte	0x04, 0x0a
        /*000e*/ 	.short	(.L_382 - .L_381)
	.align		4
.L_381:
        /*0010*/ 	.word	index@(.nv.constant0._ZN7cutlass13device_kernelIN5flash19enable_sm80_to_sm89INS1_16FlashAttnFwdSm80INS1_25CollectiveMainloopFwdSm80ILi4ELi1ELb0EN4cute5tupleIJNS5_1CILi128EEENS7_ILi80EEENS7_ILi64EEEEEELi64ENS_10bfloat16_tEfNS_4arch4Sm80ELb1ELb0ELb1ELb1ELb0ELb1ELb1ELb1EEENS1_21CollectiveEpilogueFwdINS6_IJS8_SA_S9_EEENS6_IJNS7_ILi1EEESI_SI_EEESC_SE_Li128ELb1ELb1ELb1ELb0EEENS1_36VarlenDynamicPersistentTileSchedulerILi128ELi80ELi128ELi128ELb1ELb1ELb0ELb1ELb1ELb1EEEEEEEEEvNT_6ParamsE)
        /*0014*/ 	.short	0x0160
        /*0016*/ 	.short	0x0438


	//----- nvinfo : EIATTR_CBANK_PARAM_SIZE
	.align		4
.L_382:
        /*0018*/ 	.byte	0x03, 0x19
        /*001a*/ 	.short	0x0438


	//----- nvinfo : EIATTR_KPARAM_INFO
	.align		4
        /*001c*/ 	.byte	0x04, 0x17
        /*001e*/ 	.short	(.L_384 - .L_383)
.L_383:
        /*0020*/ 	.word	0x00000000
        /*0024*/ 	.short	0x0000
        /*0026*/ 	.short	0x0000
        /*0028*/ 	.byte	0x00, 0xf0, 0xe1, 0x10


	//----- nvinfo : EIATTR_MAXREG_COUNT
	.align		4
.L_384:
        /*002c*/ 	.byte	0x03, 0x1b
        /*002e*/ 	.short	0x00ff


	//----- nvinfo : EIATTR_NUM_BARRIERS
	.align		4
        /*0030*/ 	.byte	0x02, 0x4c
        /*0032*/ 	.byte	0x06
	.zero		1


	//----- nvinfo : EIATTR_ANNOTATIONS
	.align		4
        /*0034*/ 	.byte	0x04, 0x55
        /*0036*/ 	.short	(.L_386 - .L_385)


	//   ....[0]....
.L_385:
        /* <DEDUP_REMOVED lines=80> */


	//----- nvinfo : EIATTR_MERCURY_ISA_VERSION
	.align		4
.L_386:
        /*0528*/ 	.byte	0x03, 0x5f
        /*052a*/ 	.short	0x0000


	//----- nvinfo : EIATTR_INT_WARP_WIDE_INSTR_OFFSETS
	.align		4
        /*052c*/ 	.byte	0x04, 0x31
        /*052e*/ 	.short	(.L_388 - .L_387)


	//   ....[0]....
.L_387:
        /*0530*/ 	.word	0x0001a450


	//   ....[1]....
        /*0534*/ 	.word	0x0001a4d0


	//----- nvinfo : EIATTR_COOP_GROUP_MASK_REGIDS
	.align		4
.L_388:
        /*0538*/ 	.byte	0x04, 0x29
        /*053a*/ 	.short	(.L_390 - .L_389)


	//   ....[0]....
.L_389:
        /*053c*/ 	.word	0xffffffff


	//   ....[1]....
        /*0540*/ 	.word	0xffffffff


	//   ....[2]....
        /*0544*/ 	.word	0xffffffff


	//   ....[3]....
        /*0548*/ 	.word	0xffffffff


	//   ....[4]....
        /*054c*/ 	.word	0xffffffff


	//   ....[5]....
        /*0550*/ 	.word	0xffffffff


	//   ....[6]....
        /*0554*/ 	.word	0xffffffff


	//   ....[7]....
        /*0558*/ 	.word	0xffffffff


	//   ....[8]....
        /*055c*/ 	.word	0xffffffff


	//   ....[9]....
        /*0560*/ 	.word	0xffffffff


	//   ....[10]....
        /*0564*/ 	.word	0xffffffff


	//   ....[11]....
        /*0568*/ 	.word	0xffffffff


	//   ....[12]....
        /*056c*/ 	.word	0xffffffff


	//   ....[13]....
        /*0570*/ 	.word	0xffffffff


	//   ....[14]....
        /*0574*/ 	.word	0xffffffff


	//   ....[15]....
        /*0578*/ 	.word	0xffffffff


	//   ....[16]....
        /*057c*/ 	.word	0xffffffff


	//   ....[17]....
        /*0580*/ 	.word	0xffffffff


	//   ....[18]....
        /*0584*/ 	.word	0xffffffff


	//   ....[19]....
        /*0588*/ 	.word	0xffffffff


	//   ....[20]....
        /*058c*/ 	.word	0xffffffff


	//   ....[21]....
        /*0590*/ 	.word	0xffffffff


	//   ....[22]....
        /*0594*/ 	.word	0xffffffff


	//   ....[23]....
        /*0598*/ 	.word	0xffffffff


	//   ....[24]....
        /*059c*/ 	.word	0xffffffff


	//   ....[25]....
        /*05a0*/ 	.word	0xffffffff


	//   ....[26]....
        /*05a4*/ 	.word	0xffffffff


	//   ....[27]....
        /*05a8*/ 	.word	0xffffffff


	//   ....[28]....
        /*05ac*/ 	.word	0xffffffff


	//   ....[29]....
        /*05b0*/ 	.word	0xffffffff


	//   ....[30]....
        /*05b4*/ 	.word	0xffffffff


	//   ....[31]....
        /*05b8*/ 	.word	0xffffffff


	//   ....[32]....
        /*05bc*/ 	.word	0xffffffff


	//   ....[33]....
        /*05c0*/ 	.word	0xffffffff


	//   ....[34]....
        /*05c4*/ 	.word	0xffffffff


	//   ....[35]....
        /*05c8*/ 	.word	0xffffffff


	//   ....[36]....
        /*05cc*/ 	.word	0xffffffff


	//   ....[37]....
        /*05d0*/ 	.word	0xffffffff


	//   ....[38]....
        /*05d4*/ 	.word	0xffffffff


	//   ....[39]....
        /*05d8*/ 	.word	0xffffffff


	//   ....[40]....
        /*05dc*/ 	.word	0xffffffff


	//   ....[41]....
        /*05e0*/ 	.word	0xffffffff


	//   ....[42]....
        /*05e4*/ 	.word	0xffffffff


	//   ....[43]....
        /*05e8*/ 	.word	0xffffffff


	//   ....[44]....
        /*05ec*/ 	.word	0xffffffff


	//   ....[45]....
        /*05f0*/ 	.word	0xffffffff


	//   ....[46]....
        /*05f4*/ 	.word	0xffffffff


	//   ....[47]....
        /*05f8*/ 	.word	0xffffffff


	//   ....[48]....
        /*05fc*/ 	.word	0xffffffff


	//   ....[49]....
        /*0600*/ 	.word	0xffffffff


	//   ....[50]....
        /*0604*/ 	.word	0xffffffff


	//   ....[51]....
        /*0608*/ 	.word	0xffffffff


	//   ....[52]....
        /*060c*/ 	.word	0xffffffff


	//   ....[53]....
        /*0610*/ 	.word	0xffffffff


	//   ....[54]....
        /*0614*/ 	.word	0xffffffff


	//   ....[55]....
        /*0618*/ 	.word	0xffffffff


	//   ....[56]....
        /*061c*/ 	.word	0xffffffff


	//   ....[57]....
        /*0620*/ 	.word	0xffffffff


	//   ....[58]....
        /*0624*/ 	.word	0xffffffff


	//   ....[59]....
        /*0628*/ 	.word	0xffffffff


	//   ....[60]....
        /*062c*/ 	.word	0xffffffff


	//   ....[61]....
        /*0630*/ 	.word	0xffffffff


	//   ....[62]....
        /*0634*/ 	.word	0xffffffff


	//   ....[63]....
        /*0638*/ 	.word	0xffffffff


	//   ....[64]....
        /*063c*/ 	.word	0xffffffff


	//   ....[65]....
        /*0640*/ 	.word	0xffffffff


	//   ....[66]....
        /*0644*/ 	.word	0xffffffff


	//   ....[67]....
        /*0648*/ 	.word	0xffffffff


	//   ....[68]....
        /*064c*/ 	.word	0xffffffff


	//   ....[69]....
        /*0650*/ 	.word	0xffffffff


	//   ....[70]....
        /*0654*/ 	.word	0xffffffff


	//   ....[71]....
        /*0658*/ 	.word	0xffffffff


	//   ....[72]....
        /*065c*/ 	.word	0xffffffff


	//   ....[73]....
        /*0660*/ 	.word	0xffffffff


	//   ....[74]....
        /*0664*/ 	.word	0xffffffff


	//   ....[75]....
        /*0668*/ 	.word	0xffffffff


	//   ....[76]....
        /*066c*/ 	.word	0xffffffff


	//   ....[77]....
        /*0670*/ 	.word	0xffffffff


	//   ....[78]....
        /*0674*/ 	.word	0xffffffff


	//   ....[79]....
        /*0678*/ 	.word	0xffffffff


	//   ....[80]....
        /*067c*/ 	.word	0xffffffff


	//   ....[81]....
        /*0680*/ 	.word	0xffffffff


	//   ....[82]....
        /*0684*/ 	.word	0xffffffff


	//   ....[83]....
        /*0688*/ 	.word	0xffffffff


	//   ....[84]....
        /*068c*/ 	.word	0xffffffff


	//   ....[85]....
        /*0690*/ 	.word	0xffffffff


	//   ....[86]....
        /*0694*/ 	.word	0xffffffff


	//   ....[87]....
        /*0698*/ 	.word	0xffffffff


	//   ....[88]....
        /*069c*/ 	.word	0xffffffff


	//   ....[89]....
        /*06a0*/ 	.word	0xffffffff


	//   ....[90]....
        /*06a4*/ 	.word	0xffffffff


	//   ....[91]....
        /*06a8*/ 	.word	0xffffffff


	//   ....[92]....
        /*06ac*/ 	.word	0xffffffff


	//   ....[93]....
        /*06b0*/ 	.word	0xffffffff


	//   ....[94]....
        /*06b4*/ 	.word	0xffffffff


	//   ....[95]....
        /*06b8*/ 	.word	0xffffffff


	//   ....[96]....
        /*06bc*/ 	.word	0xffffffff


	//   ....[97]....
        /*06c0*/ 	.word	0xffffffff


	//   ....[98]....
        /*06c4*/ 	.word	0xffffffff


	//   ....[99]....
        /*06c8*/ 	.word	0xffffffff


	//   ....[100]....
        /*06cc*/ 	.word	0xffffffff


	//   ....[101]....
        /*06d0*/ 	.word	0xffffffff


	//   ....[102]....
        /*06d4*/ 	.word	0xffffffff


	//   ....[103]....
        /*06d8*/ 	.word	0xffffffff


	//   ....[104]....
        /*06dc*/ 	.word	0xffffffff


	//   ....[105]....
        /*06e0*/ 	.word	0xffffffff


	//   ....[106]....
        /*06e4*/ 	.word	0xffffffff


	//   ....[107]....
        /*06e8*/ 	.word	0xffffffff


	//   ....[108]....
        /*06ec*/ 	.word	0xffffffff


	//   ....[109]....
        /*06f0*/ 	.word	0xffffffff


	//   ....[110]....
        /*06f4*/ 	.word	0xffffffff


	//   ....[111]....
        /*06f8*/ 	.word	0xffffffff


	//   ....[112]....
        /*06fc*/ 	.word	0xffffffff


	//   ....[113]....
        /*0700*/ 	.word	0xffffffff


	//   ....[114]....
        /*0704*/ 	.word	0xffffffff


	//   ....[115]....
        /*0708*/ 	.word	0xffffffff


	//   ....[116]....
        /*070c*/ 	.word	0xffffffff


	//   ....[117]....
        /*0710*/ 	.word	0xffffffff


	//   ....[118]....
        /*0714*/ 	.word	0xffffffff


	//   ....[119]....
        /*0718*/ 	.word	0xffffffff


	//   ....[120]....
        /*071c*/ 	.word	0xffffffff


	//   ....[121]....
        /*0720*/ 	.word	0xffffffff


	//   ....[122]....
        /*0724*/ 	.word	0xffffffff


	//   ....[123]....
        /*0728*/ 	.word	0xffffffff


	//   ....[124]....
        /*072c*/ 	.word	0xffffffff


	//   ....[125]....
        /*0730*/ 	.word	0xffffffff


	//   ....[126]....
        /*0734*/ 	.word	0xffffffff


	//   ....[127]....
        /*0738*/ 	.word	0xffffffff


	//   ....[128]....
        /*073c*/ 	.word	0xffffffff


	//   ....[129]....
        /*0740*/ 	.word	0xffffffff


	//   ....[130]....
        /*0744*/ 	.word	0xffffffff


	//   ....[131]....
        /*0748*/ 	.word	0xffffffff


	//   ....[132]....
        /*074c*/ 	.word	0xffffffff


	//   ....[133]....
        /*0750*/ 	.word	0xffffffff


	//   ....[134]....
        /*0754*/ 	.word	0xffffffff


	//   ....[135]....
        /*0758*/ 	.word	0xffffffff


	//   ....[136]....
        /*075c*/ 	.word	0xffffffff


	//   ....[137]....
        /*0760*/ 	.word	0xffffffff


	//   ....[138]....
        /*0764*/ 	.word	0xffffffff


	//   ....[139]....
        /*0768*/ 	.word	0xffffffff


	//   ....[140]....
        /*076c*/ 	.word	0xffffffff


	//   ....[141]....
        /*0770*/ 	.word	0xffffffff


	//   ....[142]....
        /*0774*/ 	.word	0xffffffff


	//   ....[143]....
        /*0778*/ 	.word	0xffffffff


	//   ....[144]....
        /*077c*/ 	.word	0xffffffff


	//   ....[145]....
        /*0780*/ 	.word	0xffffffff


	//   ....[146]....
        /*0784*/ 	.word	0xffffffff


	//   ....[147]....
        /*0788*/ 	.word	0xffffffff


	//   ....[148]....
        /*078c*/ 	.word	0xffffffff


	//   ....[149]....
        /*0790*/ 	.word	0xffffffff


	//   ....[150]....
        /*0794*/ 	.word	0xffffffff


	//   ....[151]....
        /*0798*/ 	.word	0xffffffff


	//   ....[152]....
        /*079c*/ 	.word	0xffffffff


	//   ....[153]....
        /*07a0*/ 	.word	0xffffffff


	//   ....[154]....
        /*07a4*/ 	.word	0xffffffff


	//   ....[155]....
        /*07a8*/ 	.word	0xffffffff


	//   ....[156]....
        /*07ac*/ 	.word	0xffffffff


	//   ....[157]....
        /*07b0*/ 	.word	0xffffffff


	//   ....[158]....
        /*07b4*/ 	.word	0xffffffff


	//   ....[159]....
        /*07b8*/ 	.word	0xffffffff


	//   ....[160]....
        /*07bc*/ 	.word	0xffffffff


	//   ....[161]....
        /*07c0*/ 	.word	0xffffffff


	//   ....[162]....
        /*07c4*/ 	.word	0xffffffff


	//   ....[163]....
        /*07c8*/ 	.word	0xffffffff


	//   ....[164]....
        /*07cc*/ 	.word	0xffffffff


	//   ....[165]....
        /*07d0*/ 	.word	0xffffffff


	//   ....[166]....
        /*07d4*/ 	.word	0xffffffff


	//   ....[167]....
        /*07d8*/ 	.word	0xffffffff


	//   ....[168]....
        /*07dc*/ 	.word	0xffffffff


	//   ....[169]....
        /*07e0*/ 	.word	0xffffffff


	//   ....[170]....
        /*07e4*/ 	.word	0xffffffff


	//   ....[171]....
        /*07e8*/ 	.word	0xffffffff


	//   ....[172]....
        /*07ec*/ 	.word	0xffffffff


	//   ....[173]....
        /*07f0*/ 	.word	0xffffffff


	//   ....[174]....
        /*07f4*/ 	.word	0xffffffff


	//   ....[175]....
        /*07f8*/ 	.word	0xffffffff


	//   ....[176]....
        /*07fc*/ 	.word	0xffffffff


	//   ....[177]....
        /*0800*/ 	.word	0xffffffff


	//   ....[178]....
        /*0804*/ 	.word	0xffffffff


	//   ....[179]....
        /*0808*/ 	.word	0xffffffff


	//   ....[180]....
        /*080c*/ 	.word	0xffffffff


	//   ....[181]....
        /*0810*/ 	.word	0xffffffff


	//   ....[182]....
        /*0814*/ 	.word	0xffffffff


	//   ....[183]....
        /*0818*/ 	.word	0xffffffff


	//   ....[184]....
        /*081c*/ 	.word	0xffffffff


	//   ....[185]....
        /*0820*/ 	.word	0xffffffff


	//   ....[186]....
        /*0824*/ 	.word	0xffffffff


	//   ....[187]....
        /*0828*/ 	.word	0xffffffff


	//   ....[188]....
        /*082c*/ 	.word	0xffffffff


	//   ....[189]....
        /*0830*/ 	.word	0xffffffff


	//   ....[190]....
        /*0834*/ 	.word	0xffffffff


	//   ....[191]....
        /*0838*/ 	.word	0xffffffff


	//   ....[192]....
        /*083c*/ 	.word	0xffffffff


	//   ....[193]....
        /*0840*/ 	.word	0xffffffff


	//   ....[194]....
        /*0844*/ 	.word	0xffffffff


	//   ....[195]....
        /*0848*/ 	.word	0xffffffff


	//   ....[196]....
        /*084c*/ 	.word	0xffffffff


	//   ....[197]....
        /*0850*/ 	.word	0xffffffff


	//   ....[198]....
        /*0854*/ 	.word	0xffffffff


	//   ....[199]....
        /*0858*/ 	.word	0xffffffff


	//   ....[200]....
        /*085c*/ 	.word	0xffffffff


	//   ....[201]....
        /*0860*/ 	.word	0xffffffff


	//   ....[202]....
        /*0864*/ 	.word	0xffffffff


	//   ....[203]....
        /*0868*/ 	.word	0xffffffff


	//   ....[204]....
        /*086c*/ 	.word	0xffffffff


	//   ....[205]....
        /*0870*/ 	.word	0xffffffff


	//   ....[206]....
        /*0874*/ 	.word	0xffffffff


	//   ....[207]....
        /*0878*/ 	.word	0xffffffff


	//   ....[208]....
        /*087c*/ 	.word	0xffffffff


	//   ....[209]....
        /*0880*/ 	.word	0xffffffff


	//   ....[210]....
        /*0884*/ 	.word	0xffffffff


	//   ....[211]....
        /*0888*/ 	.word	0xffffffff


	//   ....[212]....
        /*088c*/ 	.word	0xffffffff


	//   ....[213]....
        /*0890*/ 	.word	0xffffffff


	//   ....[214]....
        /*0894*/ 	.word	0xffffffff


	//   ....[215]....
        /*0898*/ 	.word	0xffffffff


	//   ....[216]....
        /*089c*/ 	.word	0xffffffff


	//   ....[217]....
        /*08a0*/ 	.word	0xffffffff


	//   ....[218]....
        /*08a4*/ 	.word	0xffffffff


	//   ....[219]....
        /*08a8*/ 	.word	0xffffffff


	//   ....[220]....
        /*08ac*/ 	.word	0xffffffff


	//   ....[221]....
        /*08b0*/ 	.word	0xffffffff


	//   ....[222]....
        /*08b4*/ 	.word	0xffffffff


	//   ....[223]....
        /*08b8*/ 	.word	0xffffffff


	//   ....[224]....
        /*08bc*/ 	.word	0xffffffff


	//   ....[225]....
        /*08c0*/ 	.word	0xffffffff


	//   ....[226]....
        /*08c4*/ 	.word	0xffffffff


	//   ....[227]....
        /*08c8*/ 	.word	0xffffffff


	//   ....[228]....
        /*08cc*/ 	.word	0xffffffff


	//   ....[229]....
        /*08d0*/ 	.word	0xffffffff


	//   ....[230]....
        /*08d4*/ 	.word	0xffffffff


	//   ....[231]....
        /*08d8*/ 	.word	0xffffffff


	//   ....[232]....
        /*08dc*/ 	.word	0xffffffff


	//   ....[233]....
        /*08e0*/ 	.word	0xffffffff


	//   ....[234]....
        /*08e4*/ 	.word	0xffffffff


	//   ....[235]....
        /*08e8*/ 	.word	0xffffffff


	//   ....[236]....
        /*08ec*/ 	.word	0xffffffff


	//   ....[237]....
        /*08f0*/ 	.word	0xffffffff


	//   ....[238]....
        /*08f4*/ 	.word	0xffffffff


	//   ....[239]....
        /*08f8*/ 	.word	0xffffffff


	//   ....[240]....
        /*08fc*/ 	.word	0xffffffff


	//   ....[241]....
        /*0900*/ 	.word	0xffffffff


	//   ....[242]....
        /*0904*/ 	.word	0xffffffff


	//   ....[243]....
        /*0908*/ 	.word	0xffffffff


	//   ....[244]....
        /*090c*/ 	.word	0xffffffff


	//   ....[245]....
        /*0910*/ 	.word	0xffffffff


	//   ....[246]....
        /*0914*/ 	.word	0xffffffff


	//   ....[247]....
        /*0918*/ 	.word	0xffffffff


	//   ....[248]....
        /*091c*/ 	.word	0xffffffff


	//   ....[249]....
        /*0920*/ 	.word	0xffffffff


	//   ....[250]....
        /*0924*/ 	.word	0xffffffff


	//   ....[251]....
        /*0928*/ 	.word	0xffffffff


	//   ....[252]....
        /*092c*/ 	.word	0xffffffff


	//   ....[253]....
        /*0930*/ 	.word	0xffffffff


	//   ....[254]....
        /*0934*/ 	.word	0xffffffff


	//   ....[255]....
        /*0938*/ 	.word	0xffffffff


	//   ....[0]....
        /*093c*/ 	.word	0xffffffff


	//   ....[1]....
        /*0940*/ 	.word	0xffffffff


	//   ....[2]....
        /*0944*/ 	.word	0xffffffff


	//   ....[3]....
        /*0948*/ 	.word	0xffffffff


	//   ....[4]....
        /*094c*/ 	.word	0xffffffff


	//   ....[5]....
        /*0950*/ 	.word	0xffffffff


	//   ....[6]....
        /*0954*/ 	.word	0xffffffff


	//----- nvinfo : EIATTR_COOP_GROUP_INSTR_OFFSETS
	.align		4
.L_390:
        /*0958*/ 	.byte	0x04, 0x28
        /*095a*/ 	.short	(.L_392 - .L_391)


	//   ....[0]....
.L_391:
        /*095c*/ 	.word	0x00000050


	//   ....[1]....
        /*0960*/ 	.word	0x00000200


	//   ....[2]....
        /*0964*/ 	.word	0x00000230


	//   ....[3]....
        /*0968*/ 	.word	0x00000260


	//   ....[4]....
        /*096c*/ 	.word	0x00000290


	//   ....[5]....
        /*0970*/ 	.word	0x000002c0


	//   ....[6]....
        /*0974*/ 	.word	0x000002f0


	//   ....[7]....
        /*0978*/ 	.word	0x00000450


	//   ....[8]....
        /*097c*/ 	.word	0x00000490


	//   ....[9]....
        /*0980*/ 	.word	0x000004c0


	//   ....[10]....
        /*0984*/ 	.word	0x000004f0


	//   ....[11]....
        /*0988*/ 	.word	0x00000520


	//   ....[12]....
        /*098c*/ 	.word	0x00000550


	//   ....[13]....
        /*0990*/ 	.word	0x000005e0


	//   ....[14]....
        /*0994*/ 	.word	0x00000630


	//   ....[15]....
        /*0998*/ 	.word	0x00000650


	//   ....[16]....
        /*099c*/ 	.word	0x000006b0


	//   ....[17]....
        /*09a0*/ 	.word	0x00008340


	//   ....[18]....
        /*09a4*/ 	.word	0x00008360


	//   ....[19]....
        /*09a8*/ 	.word	0x00008440


	//   ....[20]....
        /*09ac*/ 	.word	0x00008450


	//   ....[21]....
        /*09b0*/ 	.word	0x00008520


	//   ....[22]....
        /*09b4*/ 	.word	0x00008540


	//   ....[23]....
        /*09b8*/ 	.word	0x00008610


	//   ....[24]....
        /*09bc*/ 	.word	0x00008620


	//   ....[25]....
        /*09c0*/ 	.word	0x000086f0


	//   ....[26]....
        /*09c4*/ 	.word	0x00008710


	//   ....[27]....
        /*09c8*/ 	.word	0x000087e0


	//   ....[28]....
        /*09cc*/ 	.word	0x000087f0


	//   ....[29]....
        /*09d0*/ 	.word	0x000088c0


	//   ....[30]....
        /*09d4*/ 	.word	0x000088e0


	//   ....[31]....
        /*09d8*/ 	.word	0x000089b0


	//   ....[32]....
        /*09dc*/ 	.word	0x000089c0


	//   ....[33]....
        /*09e0*/ 	.word	0x000090a0


	//   ....[34]....
        /*09e4*/ 	.word	0x00009100


	//   ....[35]....
        /*09e8*/ 	.word	0x00009160


	//   ....[36]....
        /*09ec*/ 	.word	0x00009190


	//   ....[37]....
        /*09f0*/ 	.word	0x00009340


	//   ....[38]....
        /*09f4*/ 	.word	0x00009380


	//   ....[39]....
        /*09f8*/ 	.word	0x000093d0


	//   ....[40]....
        /*09fc*/ 	.word	0x00009410


	//   ....[41]....
        /*0a00*/ 	.word	0x00009620


	//   ....[42]....
        /*0a04*/ 	.word	0x00009660


	//   ....[43]....
        /*0a08*/ 	.word	0x000096b0


	//   ....[44]....
        /*0a0c*/ 	.word	0x000096f0


	//   ....[45]....
        /*0a10*/ 	.word	0x00009920


	//   ....[46]....
        /*0a14*/ 	.word	0x00009960


	//   ....[47]....
        /*0a18*/ 	.word	0x000099b0


	//   ....[48]....
        /*0a1c*/ 	.word	0x000099f0


	//   ....[49]....
        /*0a20*/ 	.word	0x0000b750


	//   ....[50]....
        /*0a24*/ 	.word	0x0000b7a0


	//   ....[51]....
        /*0a28*/ 	.word	0x0000b7c0


	//   ....[52]....
        /*0a2c*/ 	.word	0x0000b7e0


	//   ....[53]....
        /*0a30*/ 	.word	0x0000b8c0


	//   ....[54]....
        /*0a34*/ 	.word	0x0000b8d0


	//   ....[55]....
        /*0a38*/ 	.word	0x0000b8e0


	//   ....[56]....
        /*0a3c*/ 	.word	0x0000b8f0


	//   ....[57]....
        /*0a40*/ 	.word	0x0000bb00


	//   ....[58]....
        /*0a44*/ 	.word	0x0000bb40


	//   ....[59]....
        /*0a48*/ 	.word	0x0000bb60


	//   ....[60]....
        /*0a4c*/ 	.word	0x0000bb70


	//   ....[61]....
        /*0a50*/ 	.word	0x0000bcb0


	//   ....[62]....
        /*0a54*/ 	.word	0x0000bd50


	//   ....[63]....
        /*0a58*/ 	.word	0x0000bd70


	//   ....[64]....
        /*0a5c*/ 	.word	0x0000bd80


	//   ....[65]....
        /*0a60*/ 	.word	0x0000f0c0


	//   ....[66]....
        /*0a64*/ 	.word	0x0000f0d0


	//   ....[67]....
        /*0a68*/ 	.word	0x0000f0f0


	//   ....[68]....
        /*0a6c*/ 	.word	0x0000f100


	//   ....[69]....
        /*0a70*/ 	.word	0x0000fb40


	//   ....[70]....
        /*0a74*/ 	.word	0x0000fb90


	//   ....[71]....
        /*0a78*/ 	.word	0x0000fee0


	//   ....[72]....
        /*0a7c*/ 	.word	0x0000ff10


	//   ....[73]....
        /*0a80*/ 	.word	0x0000ff80


	//   ....[74]....
        /*0a84*/ 	.word	0x00010140


	//   ....[75]....
        /*0a88*/ 	.word	0x00010180


	//   ....[76]....
        /*0a8c*/ 	.word	0x00010280


	//   ....[77]....
        /*0a90*/ 	.word	0x00012c10


	//   ....[78]....
        /*0a94*/ 	.word	0x00012c20


	//   ....[79]....
        /*0a98*/ 	.word	0x00012c30


	//   ....[80]....
        /*0a9c*/ 	.word	0x00012c40


	//   ....[81]....
        /*0aa0*/ 	.word	0x00013790


	//   ....[82]....
        /*0aa4*/ 	.word	0x00013a60


	//   ....[83]....
        /*0aa8*/ 	.word	0x00013c40


	//   ....[84]....
        /*0aac*/ 	.word	0x00013df0


	//   ....[85]....
        /*0ab0*/ 	.word	0x00013e70


	//   ....[86]....
        /*0ab4*/ 	.word	0x00014070


	//   ....[87]....
        /*0ab8*/ 	.word	0x00014100


	//   ....[88]....
        /*0abc*/ 	.word	0x00014200


	//   ....[89]....
        /*0ac0*/ 	.word	0x000176d0


	//   ....[90]....
        /*0ac4*/ 	.word	0x00017720


	//   ....[91]....
        /*0ac8*/ 	.word	0x000178b0


	//   ....[92]....
        /*0acc*/ 	.word	0x00017940


	//   ....[93]....
        /*0ad0*/ 	.word	0x000179f0


	//   ....[94]....
        /*0ad4*/ 	.word	0x00017a30


	//   ....[95]....
        /*0ad8*/ 	.word	0x00017c10


	//   ....[96]....
        /*0adc*/ 	.word	0x00017e80


	//   ....[97]....
        /*0ae0*/ 	.word	0x00019c50


	//   ....[98]....
        /*0ae4*/ 	.word	0x00019cc0


	//   ....[99]....
        /*0ae8*/ 	.word	0x00019ce0


	//   ....[100]....
        /*0aec*/ 	.word	0x00019cf0


	//   ....[101]....
        /*0af0*/ 	.word	0x00019d00


	//   ....[102]....
        /*0af4*/ 	.word	0x00019d30


	//   ....[103]....
        /*0af8*/ 	.word	0x00019d50


	//   ....[104]....
        /*0afc*/ 	.word	0x00019d60


	//   ....[105]....
        /*0b00*/ 	.word	0x0001b1a0


	//   ....[106]....
        /*0b04*/ 	.word	0x0001b1c0


	//   ....[107]....
        /*0b08*/ 	.word	0x0001b1e0


	//   ....[108]....
        /*0b0c*/ 	.word	0x0001b1f0


	//   ....[109]....
        /*0b10*/ 	.word	0x0001b200


	//   ....[110]....
        /*0b14*/ 	.word	0x0001b210


	//   ....[111]....
        /*0b18*/ 	.word	0x0001b230


	//   ....[112]....
        /*0b1c*/ 	.word	0x0001b2a0


	//   ....[113]....
        /*0b20*/ 	.word	0x0001b620


	//   ....[114]....
        /*0b24*/ 	.word	0x0001b640


	//   ....[115]....
        /*0b28*/ 	.word	0x0001b6b0


	//   ....[116]....
        /*0b2c*/ 	.word	0x0001b6c0


	//   ....[117]....
        /*0b30*/ 	.word	0x0001b730


	//   ....[118]....
        /*0b34*/ 	.word	0x0001b750


	//   ....[119]....
        /*0b38*/ 	.word	0x0001b7c0


	//   ....[120]....
        /*0b3c*/ 	.word	0x0001b7d0


	//   ....[121]....
        /*0b40*/ 	.word	0x0001b840


	//   ....[122]....
        /*0b44*/ 	.word	0x0001b860


	//   ....[123]....
        /*0b48*/ 	.word	0x0001b8d0


	//   ....[124]....
        /*0b4c*/ 	.word	0x0001b8e0


	//   ....[125]....
        /*0b50*/ 	.word	0x0001b950


	//   ....[126]....
        /*0b54*/ 	.word	0x0001b970


	//   ....[127]....
        /*0b58*/ 	.word	0x0001b9e0


	//   ....[128]....
        /*0b5c*/ 	.word	0x0001b9f0


	//   ....[129]....
        /*0b60*/ 	.word	0x0001bc80


	//   ....[130]....
        /*0b64*/ 	.word	0x0001bca0


	//   ....[131]....
        /*0b68*/ 	.word	0x0001bff0


	//   ....[132]....
        /*0b6c*/ 	.word	0x0001c000


	//   ....[133]....
        /*0b70*/ 	.word	0x0001c260


	//   ....[134]....
        /*0b74*/ 	.word	0x0001c280


	//   ....[135]....
        /*0b78*/ 	.word	0x0001c500


	//   ....[136]....
        /*0b7c*/ 	.word	0x0001c510


	//   ....[137]....
        /*0b80*/ 	.word	0x0001cee0


	//   ....[138]....
        /*0b84*/ 	.word	0x0001cf00


	//   ....[139]....
        /*0b88*/ 	.word	0x0001cf70


	//   ....[140]....
        /*0b8c*/ 	.word	0x0001cf80


	//   ....[141]....
        /*0b90*/ 	.word	0x0001cff0


	//   ....[142]....
        /*0b94*/ 	.word	0x0001d010


	//   ....[143]....
        /*0b98*/ 	.word	0x0001d080


	//   ....[144]....
        /*0b9c*/ 	.word	0x0001d090


	//   ....[145]....
        /*0ba0*/ 	.word	0x0001d100


	//   ....[146]....
        /*0ba4*/ 	.word	0x0001d120


	//   ....[147]....
        /*0ba8*/ 	.word	0x0001d190


	//   ....[148]....
        /*0bac*/ 	.word	0x0001d1a0


	//   ....[149]....
        /*0bb0*/ 	.word	0x0001d210


	//   ....[150]....
        /*0bb4*/ 	.word	0x0001d230


	//   ....[151]....
        /*0bb8*/ 	.word	0x0001d2a0


	//   ....[152]....
        /*0bbc*/ 	.word	0x0001d2b0


	//   ....[153]....
        /*0bc0*/ 	.word	0x0001d400


	//   ....[154]....
        /*0bc4*/ 	.word	0x0001d420


	//   ....[155]....
        /*0bc8*/ 	.word	0x0001d550


	//   ....[156]....
        /*0bcc*/ 	.word	0x0001d590


	//   ....[157]....
        /*0bd0*/ 	.word	0x0001d5c0


	//   ....[158]....
        /*0bd4*/ 	.word	0x0001d5f0


	//   ....[159]....
        /*0bd8*/ 	.word	0x0001d620


	//   ....[160]....
        /*0bdc*/ 	.word	0x0001d650


	//   ....[161]....
        /*0be0*/ 	.word	0x0001d7b0


	//   ....[162]....
        /*0be4*/ 	.word	0x0001d7f0


	//   ....[163]....
        /*0be8*/ 	.word	0x0001d820


	//   ....[164]....
        /*0bec*/ 	.word	0x0001d850


	//   ....[165]....
        /*0bf0*/ 	.word	0x0001d880


	//   ....[166]....
        /*0bf4*/ 	.word	0x0001d8b0


	//   ....[167]....
        /*0bf8*/ 	.word	0x0001d940


	//   ....[168]....
        /*0bfc*/ 	.word	0x0001d9a0


	//   ....[169]....
        /*0c00*/ 	.word	0x0001d9b0


	//   ....[170]....
        /*0c04*/ 	.word	0x0001da10


	//   ....[171]....
        /*0c08*/ 	.word	0x0001e470


	//   ....[172]....
        /*0c0c*/ 	.word	0x0001e4d0


	//   ....[173]....
        /*0c10*/ 	.word	0x0001e520


	//   ....[174]....
        /*0c14*/ 	.word	0x0001e570


	//   ....[175]....
        /*0c18*/ 	.word	0x0001e5c0


	//   ....[176]....
        /*0c1c*/ 	.word	0x0001e630


	//   ....[177]....
        /*0c20*/ 	.word	0x0001e680


	//   ....[178]....
        /*0c24*/ 	.word	0x0001e6f0


	//   ....[179]....
        /*0c28*/ 	.word	0x0001e760


	//   ....[180]....
        /*0c2c*/ 	.word	0x0001e7c0


	//   ....[181]....
        /*0c30*/ 	.word	0x0001e830


	//   ....[182]....
        /*0c34*/ 	.word	0x0001e8a0


	//   ....[183]....
        /*0c38*/ 	.word	0x0001e910


	//   ....[184]....
        /*0c3c*/ 	.word	0x0001e970


	//   ....[185]....
        /*0c40*/ 	.word	0x0001e9e0


	//   ....[186]....
        /*0c44*/ 	.word	0x0001ea50


	//   ....[187]....
        /*0c48*/ 	.word	0x0001eac0


	//   ....[188]....
        /*0c4c*/ 	.word	0x0001eb20


	//   ....[189]....
        /*0c50*/ 	.word	0x0001eb90


	//   ....[190]....
        /*0c54*/ 	.word	0x0001ec00


	//   ....[191]....
        /*0c58*/ 	.word	0x0001ec70


	//   ....[192]....
        /*0c5c*/ 	.word	0x0001ecd0


	//   ....[193]....
        /*0c60*/ 	.word	0x0001ed40


	//   ....[194]....
        /*0c64*/ 	.word	0x0001edb0


	//   ....[195]....
        /*0c68*/ 	.word	0x0001ee20


	//   ....[196]....
        /*0c6c*/ 	.word	0x0001ee80


	//   ....[197]....
        /*0c70*/ 	.word	0x0001eee0


	//   ....[198]....
        /*0c74*/ 	.word	0x0001ef40


	//   ....[199]....
        /*0c78*/ 	.word	0x0001ef90


	//   ....[200]....
        /*0c7c*/ 	.word	0x0001eff0


	//   ....[201]....
        /*0c80*/ 	.word	0x0001f040


	//   ....[202]....
        /*0c84*/ 	.word	0x0001f0a0


	//   ....[203]....
        /*0c88*/ 	.word	0x0001f0f0


	//   ....[204]....
        /*0c8c*/ 	.word	0x0001f150


	//   ....[205]....
        /*0c90*/ 	.word	0x0001f1c0


	//   ....[206]....
        /*0c94*/ 	.word	0x0001f230


	//   ....[207]....
        /*0c98*/ 	.word	0x0001f2a0


	//   ....[208]....
        /*0c9c*/ 	.word	0x0001f300


	//   ....[209]....
        /*0ca0*/ 	.word	0x0001f370


	//   ....[210]....
        /*0ca4*/ 	.word	0x0001f3e0


	//   ....[211]....
        /*0ca8*/ 	.word	0x0001f450


	//   ....[212]....
        /*0cac*/ 	.word	0x0001f4b0


	//   ....[213]....
        /*0cb0*/ 	.word	0x0001f520


	//   ....[214]....
        /*0cb4*/ 	.word	0x0001f590


	//   ....[215]....
        /*0cb8*/ 	.word	0x0001f600


	//   ....[216]....
        /*0cbc*/ 	.word	0x0001f660


	//   ....[217]....
        /*0cc0*/ 	.word	0x0001f6d0


	//   ....[218]....
        /*0cc4*/ 	.word	0x0001f740


	//   ....[219]....
        /*0cc8*/ 	.word	0x0001f7b0


	//   ....[220]....
        /*0ccc*/ 	.word	0x0001f810


	//   ....[221]....
        /*0cd0*/ 	.word	0x0001f880


	//   ....[222]....
        /*0cd4*/ 	.word	0x0001f8f0


	//   ....[223]....
        /*0cd8*/ 	.word	0x0001f960


	//   ....[224]....
        /*0cdc*/ 	.word	0x0001f9c0


	//   ....[225]....
        /*0ce0*/ 	.word	0x0001fa30


	//   ....[226]....
        /*0ce4*/ 	.word	0x0001faa0


	//   ....[227]....
        /*0ce8*/ 	.word	0x0001fb10


	//   ....[228]....
        /*0cec*/ 	.word	0x0001fb70


	//   ....[229]....
        /*0cf0*/ 	.word	0x0001fbe0


	//   ....[230]....
        /*0cf4*/ 	.word	0x0001fc50


	//   ....[231]....
        /*0cf8*/ 	.word	0x0001fcc0


	//   ....[232]....
        /*0cfc*/ 	.word	0x0001fd20


	//   ....[233]....
        /*0d00*/ 	.word	0x0001fd90


	//   ....[234]....
        /*0d04*/ 	.word	0x0001fe00


	//   ....[235]....
        /*0d08*/ 	.word	0x0001fe70


	//   ....[236]....
        /*0d0c*/ 	.word	0x0001fed0


	//   ....[237]....
        /*0d10*/ 	.word	0x0001ff40


	//   ....[238]....
        /*0d14*/ 	.word	0x0001ffb0


	//   ....[239]....
        /*0d18*/ 	.word	0x00020020


	//   ....[240]....
        /*0d1c*/ 	.word	0x00020080


	//   ....[241]....
        /*0d20*/ 	.word	0x000200f0


	//   ....[242]....
        /*0d24*/ 	.word	0x00020160


	//   ....[243]....
        /*0d28*/ 	.word	0x000201d0


	//   ....[244]....
        /*0d2c*/ 	.word	0x00020230


	//   ....[245]....
        /*0d30*/ 	.word	0x000202a0


	//   ....[246]....
        /*0d34*/ 	.word	0x00020310


	//   ....[247]....
        /*0d38*/ 	.word	0x00020360


	//   ....[248]....
        /*0d3c*/ 	.word	0x000203a0


	//   ....[249]....
        /*0d40*/ 	.word	0x000203f0


	//   ....[250]....
        /*0d44*/ 	.word	0x00020440


	//   ....[251]....
        /*0d48*/ 	.word	0x00020490


	//   ....[252]....
        /*0d4c*/ 	.word	0x00020500


	//   ....[253]....
        /*0d50*/ 	.word	0x00020550


	//   ....[254]....
        /*0d54*/ 	.word	0x000205a0


	//   ....[255]....
        /*0d58*/ 	.word	0x000205f0


	//   ....[0]....
        /*0d5c*/ 	.word	0x00020640


	//   ....[1]....
        /*0d60*/ 	.word	0x00020690


	//   ....[2]....
        /*0d64*/ 	.word	0x00020700


	//   ....[3]....
        /*0d68*/ 	.word	0x00020750


	//   ....[4]....
        /*0d6c*/ 	.word	0x000207c0


	//   ....[5]....
        /*0d70*/ 	.word	0x00020820


	//   ....[6]....
        /*0d74*/ 	.word	0x00020890


	//----- nvinfo : EIATTR_EXIT_INSTR_OFFSETS
	.align		4
.L_392:
        /*0d78*/ 	.byte	0x04, 0x1c
        /*0d7a*/ 	.short	(.L_394 - .L_393)


	//   ....[0]....
.L_393:
        /*0d7c*/ 	.word	0x000010d0


	//   ....[1]....
        /*0d80*/ 	.word	0x0001e430


	//----- nvinfo : EIATTR_MAX_THREADS
	.align		4
.L_394:
        /*0d84*/ 	.byte	0x04, 0x05
        /*0d86*/ 	.short	(.L_396 - .L_395)
.L_395:
        /*0d88*/ 	.word	0x00000080
        /*0d8c*/ 	.word	0x00000001
        /*0d90*/ 	.word	0x00000001


	//----- nvinfo : EIATTR_CRS_STACK_SIZE
	.align		4
.L_396:
        /*0d94*/ 	.byte	0x04, 0x1e
        /*0d96*/ 	.short	(.L_398 - .L_397)
.L_397:
        /*0d98*/ 	.word	0x00000000
.L_398:


//--------------------- .nv.info._ZN7cutlass13device_kernelIN5flash19enable_sm80_to_sm89INS1_16FlashAttnFwdSm80INS1_25CollectiveMainloopFwdSm80ILi4ELi1ELb0EN4cute5tupleIJNS5_1CILi128EEENS7_ILi112EEENS7_ILi64EEEEEELi64ENS_10bfloat16_tEfNS_4arch4Sm80ELb0ELb0ELb0ELb0ELb0ELb0ELb1ELb1EEENS1_21CollectiveEpilogueFwdINS6_IJS8_SA_S9_EEENS6_IJNS7_ILi1EEESI_SI_EEESC_SE_Li128ELb0ELb1ELb1ELb0EEENS1_19SingleTileSchedulerILb0ELb1ELb1ELi128EEEEEEEEEvNT_6ParamsE --------------------------
	.section	.nv.info._ZN7cutlass13device_kernelIN5flash19enable_sm80_to_sm89INS1_16FlashAttnFwdSm80INS1_25CollectiveMainloopFwdSm80ILi4ELi1ELb0EN4cute5tupleIJNS5_1CILi128EEENS7_ILi112EEENS7_ILi64EEEEEELi64ENS_10bfloat16_tEfNS_4arch4Sm80ELb0ELb0ELb0ELb0ELb0ELb0ELb1ELb1EEENS1_21CollectiveEpilogueFwdINS6_IJS8_SA_S9_EEENS6_IJNS7_ILi1EEESI_SI_EEESC_SE_Li128ELb0ELb1ELb1ELb0EEENS1_19SingleTileSchedulerILb0ELb1ELb1ELi128EEEEEEEEEvNT_6ParamsE,"",@"SHT_CUDA_INFO"
	.sectionflags	@""
	.align	4


	//----- nvinfo : EIATTR_CUDA_API_VERSION
	.align		4
        /*0000*/ 	.byte	0x04, 0x37
        /*0002*/ 	.short	(.L_400 - .L_399)
.L_399:
        /*0004*/ 	.word	0x00000082


	//----- nvinfo : EIATTR_SW2861232_WAR
	.align		4
.L_400:
        /*0008*/ 	.byte	0x01, 0x35
	.zero		2


	//----- nvinfo : EIATTR_PARAM_CBANK
	.align		4
        /*000c*/ 	.byte	0x04, 0x0a
        /*000e*/ 	.short	(.L_402 - .L_401)
	.align		4
.L_401:
        /*0010*/ 	.word	index@(.nv.constant0._ZN7cutlass13device_kernelIN5flash19enable_sm80_to_sm89INS1_16FlashAttnFwdSm80INS1_25CollectiveMainloopFwdSm80ILi4ELi1ELb0EN4cute5tupleIJNS5_1CILi128EEENS7_ILi112EEENS7_ILi64EEEEEELi64ENS_10bfloat16_tEfNS_4arch4Sm80ELb0ELb0ELb0ELb0ELb0ELb0ELb1ELb1EEENS1_21CollectiveEpilogueFwdINS6_IJS8_SA_S9_EEENS6_IJNS7_ILi1EEESI_SI_EEESC_SE_Li128ELb0ELb1ELb1ELb0EEENS1_19SingleTileSchedulerILb0ELb1ELb1ELi128EEEEEEEEEvNT_6ParamsE)
        /*0014*/ 	.short	0x0160
        /*0016*/ 	.short	0x0418


	//----- nvinfo : EIATTR_CBANK_PARAM_SIZE
	.align		4
.L_402:
        /*0018*/ 	.byte	0x03, 0x19
        /*001a*/ 	.short	0x0418


	//----- nvinfo : EIATTR_KPARAM_INFO
	.align		4
        /*001c*/ 	.byte	0x04, 0x17
        /*001e*/ 	.short	(.L_404 - .L_403)
.L_403:
        /*0020*/ 	.word	0x00000000
        /*0024*/ 	.short	0x0000
        /*0026*/ 	.short	0x0000
        /*0028*/ 	.byte	0x00, 0xf0, 0x61, 0x10


	//----- nvinfo : EIATTR_MAXREG_COUNT
	.align		4
.L_404:
        /*002c*/ 	.byte	0x03, 0x1b
        /*002e*/ 	.short	0x00ff


	//----- nvinfo : EIATTR_NUM_BARRIERS
	.align		4
        /*0030*/ 	.byte	0x02, 0x4c
        /*0032*/ 	.byte	0x02
	.zero		1


	//----- nvinfo : EIATTR_ANNOTATIONS
	.align		4
        /*0034*/ 	.byte	0x04, 0x55
        /*0036*/ 	.short	(.L_406 - .L_405)


	//   ....[0]....
.L_405:
        /* <DEDUP_REMOVED lines=21> */


	//----- nvinfo : EIATTR_MERCURY_ISA_VERSION
	.align		4
.L_406:
        /*0178*/ 	.byte	0x03, 0x5f
        /*017a*/ 	.short	0x0000


	//----- nvinfo : EIATTR_COOP_GROUP_MASK_REGIDS
	.align		4
        /*017c*/ 	.byte	0x04, 0x29
        /*017e*/ 	.short	(.L_408 - .L_407)


	//   ....[0]....
.L_407:
        /*0180*/ 	.word	0xffffffff


	//   ....[1]....
        /*0184*/ 	.word	0xffffffff


	//   ....[2]....
        /*0188*/ 	.word	0xffffffff


	//   ....[3]....
        /*018c*/ 	.word	0xffffffff


	//   ....[4]....
        /*0190*/ 	.word	0xffffffff


	//   ....[5]....
        /*0194*/ 	.word	0xffffffff


	//   ....[6]....
        /*0198*/ 	.word	0xffffffff


	//   ....[7]....
        /*019c*/ 	.word	0xffffffff


	//   ....[8]....
        /*01a0*/ 	.word	0xffffffff


	//   ....[9]....
        /*01a4*/ 	.word	0xffffffff


	//   ....[10]....
        /*01a8*/ 	.word	0xffffffff


	//   ....[11]....
        /*01ac*/ 	.word	0xffffffff


	//   ....[12]....
        /*01b0*/ 	.word	0xffffffff


	//   ....[13]....
        /*01b4*/ 	.word	0xffffffff


	//   ....[14]....
        /*01b8*/ 	.word	0xffffffff


	//   ....[15]....
        /*01bc*/ 	.word	0xffffffff


	//   ....[16]....
        /*01c0*/ 	.word	0xffffffff


	//   ....[17]....
        /*01c4*/ 	.word	0xffffffff


	//   ....[18]....
        /*01c8*/ 	.word	0xffffffff


	//   ....[19]....
        /*01cc*/ 	.word	0xffffffff


	//   ....[20]....
        /*01d0*/ 	.word	0xffffffff


	//   ....[21]....
        /*01d4*/ 	.word	0xffffffff


	//   ....[22]....
        /*01d8*/ 	.word	0xffffffff


	//   ....[23]....
        /*01dc*/ 	.word	0xffffffff


	//   ....[24]....
        /*01e0*/ 	.word	0xffffffff


	//   ....[25]....
        /*01e4*/ 	.word	0xffffffff


	//   ....[26]....
        /*01e8*/ 	.word	0xffffffff


	//   ....[27]....
        /*01ec*/ 	.word	0xffffffff


	//   ....[28]....
        /*01f0*/ 	.word	0xffffffff


	//   ....[29]....
        /*01f4*/ 	.word	0xffffffff


	//   ....[30]....
        /*01f8*/ 	.word	0xffffffff


	//   ....[31]....
        /*01fc*/ 	.word	0xffffffff


	//   ....[32]....
        /*0200*/ 	.word	0xffffffff


	//   ....[33]....
        /*0204*/ 	.word	0xffffffff


	//   ....[34]....
        /*0208*/ 	.word	0xffffffff


	//   ....[35]....
        /*020c*/ 	.word	0xffffffff


	//   ....[36]....
        /*0210*/ 	.word	0xffffffff


	//   ....[37]....
        /*0214*/ 	.word	0xffffffff


	//   ....[38]....
        /*0218*/ 	.word	0xffffffff


	//   ....[39]....
        /*021c*/ 	.word	0xffffffff


	//   ....[40]....
        /*0220*/ 	.word	0xffffffff


	//   ....[41]....
        /*0224*/ 	.word	0xffffffff


	//   ....[42]....
        /*0228*/ 	.word	0xffffffff


	//   ....[43]....
        /*022c*/ 	.word	0xffffffff


	//   ....[44]....
        /*0230*/ 	.word	0xffffffff


	//   ....[45]....
        /*0234*/ 	.word	0xffffffff


	//   ....[46]....
        /*0238*/ 	.word	0xffffffff


	//   ....[47]....
        /*023c*/ 	.word	0xffffffff


	//   ....[48]....
        /*0240*/ 	.word	0xffffffff


	//   ....[49]....
        /*0244*/ 	.word	0xffffffff


	//   ....[50]....
        /*0248*/ 	.word	0xffffffff


	//   ....[51]....
        /*024c*/ 	.word	0xffffffff


	//   ....[52]....
        /*0250*/ 	.word	0xffffffff


	//   ....[53]....
        /*0254*/ 	.word	0xffffffff


	//   ....[54]....
        /*0258*/ 	.word	0xffffffff


	//   ....[55]....
        /*025c*/ 	.word	0xffffffff


	//   ....[56]....
        /*0260*/ 	.word	0xffffffff


	//----- nvinfo : EIATTR_COOP_GROUP_INSTR_OFFSETS
	.align		4
.L_408:
        /*0264*/ 	.byte	0x04, 0x28
        /*0266*/ 	.short	(.L_410 - .L_409)


	//   ....[0]....
.L_409:
        /*0268*/ 	.word	0x00000060


	//   ....[1]....
        /*026c*/ 	.word	0x00000c00


	//   ....[2]....
        /*0270*/ 	.word	0x00000c20


	//   ....[3]....
        /*0274*/ 	.word	0x00000e40


	//   ....[4]....
        /*0278*/ 	.word	0x00000e70


	//   ....[5]....
        /*027c*/ 	.word	0x00000f00


	//   ....[6]....
        /*0280*/ 	.word	0x00000f30


	//   ....[7]....
        /*0284*/ 	.word	0x00000fc0


	//   ....[8]....
        /*0288*/ 	.word	0x00000ff0


	//   ....[9]....
        /*028c*/ 	.word	0x00001080


	//   ....[10]....
        /*0290*/ 	.word	0x000010b0


	//   ....[11]....
        /*0294*/ 	.word	0x00001140


	//   ....[12]....
        /*0298*/ 	.word	0x00001170


	//   ....[13]....
        /*029c*/ 	.word	0x00001200


	//   ....[14]....
        /*02a0*/ 	.word	0x00001230


	//   ....[15]....
        /*02a4*/ 	.word	0x000012b0


	//   ....[16]....
        /*02a8*/ 	.word	0x000012f0


	//   ....[17]....
        /*02ac*/ 	.word	0x000033c0


	//   ....[18]....
        /*02b0*/ 	.word	0x000034c0


	//   ....[19]....
        /*02b4*/ 	.word	0x00003940


	//   ....[20]....
        /*02b8*/ 	.word	0x000039f0


	//   ....[21]....
        /*02bc*/ 	.word	0x00003a40


	//   ....[22]....
        /*02c0*/ 	.word	0x00003aa0


	//   ....[23]....
        /*02c4*/ 	.word	0x00003be0


	//   ....[24]....
        /*02c8*/ 	.word	0x00003d30


	//   ....[25]....
        /*02cc*/ 	.word	0x000077e0


	//   ....[26]....
        /*02d0*/ 	.word	0x00007860


	//   ....[27]....
        /*02d4*/ 	.word	0x00007920


	//   ....[28]....
        /*02d8*/ 	.word	0x00007980


	//   ....[29]....
        /*02dc*/ 	.word	0x000079b0


	//   ....[30]....
        /*02e0*/ 	.word	0x00007a90


	//   ....[31]....
        /*02e4*/ 	.word	0x00007c10


	//   ....[32]....
        /*02e8*/ 	.word	0x00007f20


	//   ....[33]....
        /*02ec*/ 	.word	0x0000a570


	//   ....[34]....
        /*02f0*/ 	.word	0x0000a580


	//   ....[35]....
        /*02f4*/ 	.word	0x0000a590


	//   ....[36]....
        /*02f8*/ 	.word	0x0000a5b0


	//   ....[37]....
        /*02fc*/ 	.word	0x0000a5d0


	//   ....[38]....
        /*0300*/ 	.word	0x0000a5f0


	//   ....[39]....
        /*0304*/ 	.word	0x0000a600


	//   ....[40]....
        /*0308*/ 	.word	0x0000a630


	//   ....[41]....
        /*030c*/ 	.word	0x0000b200


	//   ....[42]....
        /*0310*/ 	.word	0x0000b250


	//   ....[43]....
        /*0314*/ 	.word	0x0000b280


	//   ....[44]....
        /*0318*/ 	.word	0x0000b2b0


	//   ....[45]....
        /*031c*/ 	.word	0x0000b2e0


	//   ....[46]....
        /*0320*/ 	.word	0x0000b310


	//   ....[47]....
        /*0324*/ 	.word	0x0000b340


	//   ....[48]....
        /*0328*/ 	.word	0x0000b360


	//   ....[49]....
        /*032c*/ 	.word	0x0000b380


	//   ....[50]....
        /*0330*/ 	.word	0x0000b390


	//   ....[51]....
        /*0334*/ 	.word	0x0000b740


	//   ....[52]....
        /*0338*/ 	.word	0x0000b760


	//   ....[53]....
        /*033c*/ 	.word	0x0000ba60


	//   ....[54]....
        /*0340*/ 	.word	0x0000ba80


	//   ....[55]....
        /*0344*/ 	.word	0x0000bd80


	//   ....[56]....
        /*0348*/ 	.word	0x0000bd90


	//----- nvinfo : EIATTR_EXIT_INSTR_OFFSETS
	.align		4
.L_410:
        /*034c*/ 	.byte	0x04, 0x1c
        /*034e*/ 	.short	(.L_412 - .L_411)


	//   ....[0]....
.L_411:
        /*0350*/ 	.word	0x000001b0


	//   ....[1]....
        /*0354*/ 	.word	0x0000bda0


	//   ....[2]....
        /*0358*/ 	.word	0x0000c040


	//   ....[3]....
        /*035c*/ 	.word	0x0000c090


	//   ....[4]....
        /*0360*/ 	.word	0x0000c0c0


	//   ....[5]....
        /*0364*/ 	.word	0x0000c120


	//   ....[6]....
        /*0368*/ 	.word	0x0000c380


	//----- nvinfo : EIATTR_CTAIDZ_USED
	.align		4
.L_412:
        /*036c*/ 	.byte	0x01, 0x04
	.zero		2


	//----- nvinfo : EIATTR_MAX_THREADS
	.align		4
        /*0370*/ 	.byte	0x04, 0x05
        /*0372*/ 	.short	(.L_414 - .L_413)
.L_413:
        /*0374*/ 	.word	0x00000080
        /*0378*/ 	.word	0x00000001
        /*037c*/ 	.word	0x00000001


	//----- nvinfo : EIATTR_CRS_STACK_SIZE
	.align		4
.L_414:
        /*0380*/ 	.byte	0x04, 0x1e
        /*0382*/ 	.short	(.L_416 - .L_415)
.L_415:
        /*0384*/ 	.word	0x00000000
.L_416:


//--------------------- .nv.info._ZN7cutlass13device_kernelIN5flash19enable_sm80_to_sm89INS1_16FlashAttnFwdSm80INS1_25CollectiveMainloopFwdSm80ILi4ELi1ELb0EN4cute5tupleIJNS5_1CILi128EEENS7_ILi80EEENS7_ILi64EEEEEELi64ENS_10bfloat16_tEfNS_4arch4Sm80ELb0ELb0ELb0ELb1ELb0ELb0ELb1ELb1EEENS1_21CollectiveEpilogueFwdINS6_IJS8_SA_S9_EEENS6_IJNS7_ILi1EEESI_SI_EEESC_SE_Li128ELb1ELb1ELb1ELb0EEENS1_36VarlenDynamicPersistentTileSchedulerILi128ELi80ELi128ELi128ELb1ELb1ELb0ELb0ELb1ELb1EEEEEEEEEvNT_6ParamsE --------------------------
	.section	.nv.info._ZN7cutlass13device_kernelIN5flash19enable_sm80_to_sm89INS1_16FlashAttnFwdSm80INS1_25CollectiveMainloopFwdSm80ILi4ELi1ELb0EN4cute5tupleIJNS5_1CILi128EEENS7_ILi80EEENS7_ILi64EEEEEELi64ENS_10bfloat16_tEfNS_4arch4Sm80ELb0ELb0ELb0ELb1ELb0ELb0ELb1ELb1EEENS1_21CollectiveEpilogueFwdINS6_IJS8_SA_S9_EEENS6_IJNS7_ILi1EEESI_SI_EEESC_SE_Li128ELb1ELb1ELb1ELb0EEENS1_36VarlenDynamicPersistentTileSchedulerILi128ELi80ELi128ELi128ELb1ELb1ELb0ELb0ELb1ELb1EEEEEEEEEvNT_6ParamsE,"",@"SHT_CUDA_INFO"
	.sectionflags	@""
	.align	4


	//----- nvinfo : EIATTR_CUDA_API_VERSION
	.align		4
        /*0000*/ 	.byte	0x04, 0x37
        /*0002*/ 	.short	(.L_418 - .L_417)
.L_417:
        /*0004*/ 	.word	0x00000082


	//----- nvinfo : EIATTR_SW2861232_WAR
	.align		4
.L_418:
        /*0008*/ 	.byte	0x01, 0x35
	.zero		2


	//----- nvinfo : EIATTR_PARAM_CBANK
	.align		4
        /*000c*/ 	.byte	0x04, 0x0a
        /*000e*/ 	.short	(.L_420 - .L_419)
	.align		4
.L_419:
        /*0010*/ 	.word	index@(.nv.constant0._ZN7cutlass13device_kernelIN5flash19enable_sm80_to_sm89INS1_16FlashAttnFwdSm80INS1_25CollectiveMainloopFwdSm80ILi4ELi1ELb0EN4cute5tupleIJNS5_1CILi128EEENS7_ILi80EEENS7_ILi64EEEEEELi64ENS_10bfloat16_tEfNS_4arch4Sm80ELb0ELb0ELb0ELb1ELb0ELb0ELb1ELb1EEENS1_21CollectiveEpilogueFwdINS6_IJS8_SA_S9_EEENS6_IJNS7_ILi1EEESI_SI_EEESC_SE_Li128ELb1ELb1ELb1ELb0EEENS1_36VarlenDynamicPersistentTileSchedulerILi128ELi80ELi128ELi128ELb1ELb1ELb0ELb0ELb1ELb1EEEEEEEEEvNT_6ParamsE)
        /*0014*/ 	.short	0x0160
        /*0016*/ 	.short	0x0438


	//----- nvinfo : EIATTR_CBANK_PARAM_SIZE
	.align		4
.L_420:
        /*0018*/ 	.byte	0x03, 0x19
        /*001a*/ 	.short	0x0438


	//----- nvinfo : EIATTR_KPARAM_INFO
	.align		4
        /*001c*/ 	.byte	0x04, 0x17
        /*001e*/ 	.short	(.L_422 - .L_421)
.L_421:
        /*0020*/ 	.word	0x00000000
        /*0024*/ 	.short	0x0000
        /*0026*/ 	.short	0x0000
        /*0028*/ 	.byte	0x00, 0xf0, 0xe1, 0x10


	//----- nvinfo : EIATTR_MAXREG_COUNT
	.align		4
.L_422:
        /*002c*/ 	.byte	0x03, 0x1b
        /*002e*/ 	.short	0x00ff


	//----- nvinfo : EIATTR_NUM_BARRIERS
	.align		4
        /*0030*/ 	.byte	0x02, 0x4c
        /*0032*/ 	.byte	0x06
	.zero		1


	//----- nvinfo : EIATTR_ANNOTATIONS
	.align		4
        /*0034*/ 	.byte	0x04, 0x55
        /*0036*/ 	.short	(.L_424 - .L_423)


	//   ....[0]....
.L_423:
        /* <DEDUP_REMOVED lines=29> */


	//----- nvinfo : EIATTR_MERCURY_ISA_VERSION
	.align		4
.L_424:
        /*01f0*/ 	.byte	0x03, 0x5f
        /*01f2*/ 	.short	0x0000


	//----- nvinfo : EIATTR_INT_WARP_WIDE_INSTR_OFFSETS
	.align		4
        /*01f4*/ 	.byte	0x04, 0x31
        /*01f6*/ 	.short	(.L_426 - .L_425)


	//   ....[0]....
.L_425:
        /*01f8*/ 	.word	0x000092e0


	//   ....[1]....
        /*01fc*/ 	.word	0x00009360


	//----- nvinfo : EIATTR_COOP_GROUP_MASK_REGIDS
	.align		4
.L_426:
        /*0200*/ 	.byte	0x04, 0x29
        /*0202*/ 	.short	(.L_428 - .L_427)


	//   ....[0]....
.L_427:
        /*0204*/ 	.word	0xffffffff


	//   ....[1]....
        /*0208*/ 	.word	0xffffffff


	//   ....[2]....
        /*020c*/ 	.word	0xffffffff


	//   ....[3]....
        /*0210*/ 	.word	0xffffffff


	//   ....[4]....
        /*0214*/ 	.word	0xffffffff


	//   ....[5]....
        /*0218*/ 	.word	0xffffffff


	//   ....[6]....
        /*021c*/ 	.word	0xffffffff


	//   ....[7]....
        /*0220*/ 	.word	0xffffffff


	//   ....[8]....
        /*0224*/ 	.word	0xffffffff


	//   ....[9]....
        /*0228*/ 	.word	0xffffffff


	//   ....[10]....
        /*022c*/ 	.word	0xffffffff


	//   ....[11]....
        /*0230*/ 	.word	0xffffffff


	//   ....[12]....
        /*0234*/ 	.word	0xffffffff


	//   ....[13]....
        /*0238*/ 	.word	0xffffffff


	//   ....[14]....
        /*023c*/ 	.word	0xffffffff


	//   ....[15]....
        /*0240*/ 	.word	0xffffffff


	//   ....[16]....
        /*0244*/ 	.word	0xffffffff


	//   ....[17]....
        /*0248*/ 	.word	0xffffffff


	//   ....[18]....
        /*024c*/ 	.word	0xffffffff


	//   ....[19]....
        /*0250*/ 	.word	0xffffffff


	//   ....[20]....
        /*0254*/ 	.word	0xffffffff


	//   ....[21]....
        /*0258*/ 	.word	0xffffffff


	//   ....[22]....
        /*025c*/ 	.word	0xffffffff


	//   ....[23]....
        /*0260*/ 	.word	0xffffffff


	//   ....[24]....
        /*0264*/ 	.word	0xffffffff


	//   ....[25]....
        /*0268*/ 	.word	0xffffffff


	//   ....[26]....
        /*026c*/ 	.word	0xffffffff


	//   ....[27]....
        /*0270*/ 	.word	0xffffffff


	//   ....[28]....
        /*0274*/ 	.word	0xffffffff


	//   ....[29]....
        /*0278*/ 	.word	0xffffffff


	//   ....[30]....
        /*027c*/ 	.word	0xffffffff


	//   ....[31]....
        /*0280*/ 	.word	0xffffffff


	//   ....[32]....
        /*0284*/ 	.word	0xffffffff


	//   ....[33]....
        /*0288*/ 	.word	0xffffffff


	//   ....[34]....
        /*028c*/ 	.word	0xffffffff


	//   ....[35]....
        /*0290*/ 	.word	0xffffffff


	//   ....[36]....
        /*0294*/ 	.word	0xffffffff


	//   ....[37]....
        /*0298*/ 	.word	0xffffffff


	//   ....[38]....
        /*029c*/ 	.word	0xffffffff


	//   ....[39]....
        /*02a0*/ 	.word	0xffffffff


	//   ....[40]....
        /*02a4*/ 	.word	0xffffffff


	//   ....[41]....
        /*02a8*/ 	.word	0xffffffff


	//   ....[42]....
        /*02ac*/ 	.word	0xffffffff


	//   ....[43]....
        /*02b0*/ 	.word	0xffffffff


	//   ....[44]....
        /*02b4*/ 	.word	0xffffffff


	//   ....[45]....
        /*02b8*/ 	.word	0xffffffff


	//   ....[46]....
        /*02bc*/ 	.word	0xffffffff


	//   ....[47]....
        /*02c0*/ 	.word	0xffffffff


	//   ....[48]....
        /*02c4*/ 	.word	0xffffffff


	//   ....[49]....
        /*02c8*/ 	.word	0xffffffff


	//   ....[50]....
        /*02cc*/ 	.word	0xffffffff


	//   ....[51]....
        /*02d0*/ 	.word	0xffffffff


	//   ....[52]....
        /*02d4*/ 	.word	0xffffffff


	//   ....[53]....
        /*02d8*/ 	.word	0xffffffff


	//   ....[54]....
        /*02dc*/ 	.word	0xffffffff


	//   ....[55]....
        /*02e0*/ 	.word	0xffffffff


	//   ....[56]....
        /*02e4*/ 	.word	0xffffffff


	//   ....[57]....
        /*02e8*/ 	.word	0xffffffff


	//   ....[58]....
        /*02ec*/ 	.word	0xffffffff


	//   ....[59]....
        /*02f0*/ 	.word	0xffffffff


	//   ....[60]....
        /*02f4*/ 	.word	0xffffffff


	//   ....[61]....
        /*02f8*/ 	.word	0xffffffff


	//   ....[62]....
        /*02fc*/ 	.word	0xffffffff


	//   ....[63]....
        /*0300*/ 	.word	0xffffffff


	//   ....[64]....
        /*0304*/ 	.word	0xffffffff


	//   ....[65]....
        /*0308*/ 	.word	0xffffffff


	//   ....[66]....
        /*030c*/ 	.word	0xffffffff


	//   ....[67]....
        /*0310*/ 	.word	0xffffffff


	//   ....[68]....
        /*0314*/ 	.word	0xffffffff


	//   ....[69]....
        /*0318*/ 	.word	0xffffffff


	//   ....[70]....
        /*031c*/ 	.word	0xffffffff


	//   ....[71]....
        /*0320*/ 	.word	0xffffffff


	//   ....[72]....
        /*0324*/ 	.word	0xffffffff


	//   ....[73]....
        /*0328*/ 	.word	0xffffffff


	//   ....[74]....
        /*032c*/ 	.word	0xffffffff


	//   ....[75]....
        /*0330*/ 	.word	0xffffffff


	//   ....[76]....
        /*0334*/ 	.word	0xffffffff


	//   ....[77]....
        /*0338*/ 	.word	0xffffffff


	//   ....[78]....
        /*033c*/ 	.word	0xffffffff


	//   ....[79]....
        /*0340*/ 	.word	0xffffffff


	//   ....[80]....
        /*0344*/ 	.word	0xffffffff


	//   ....[81]....
        /*0348*/ 	.word	0xffffffff


	//   ....[82]....
        /*034c*/ 	.word	0xffffffff


	//   ....[83]....
        /*0350*/ 	.word	0xffffffff


	//   ....[84]....
        /*0354*/ 	.word	0xffffffff


	//   ....[85]....
        /*0358*/ 	.word	0xffffffff


	//   ....[86]....
        /*035c*/ 	.word	0xffffffff


	//   ....[87]....
        /*0360*/ 	.word	0xffffffff


	//   ....[88]....
        /*0364*/ 	.word	0xffffffff


	//   ....[89]....
        /*0368*/ 	.word	0xffffffff


	//   ....[90]....
        /*036c*/ 	.word	0xffffffff


	//   ....[91]....
        /*0370*/ 	.word	0xffffffff


	//   ....[92]....
        /*0374*/ 	.word	0xffffffff


	//   ....[93]....
        /*0378*/ 	.word	0xffffffff


	//   ....[94]....
        /*037c*/ 	.word	0xffffffff


	//   ....[95]....
        /*0380*/ 	.word	0xffffffff


	//   ....[96]....
        /*0384*/ 	.word	0xffffffff


	//   ....[97]....
        /*0388*/ 	.word	0xffffffff


	//   ....[98]....
        /*038c*/ 	.word	0xffffffff


	//   ....[99]....
        /*0390*/ 	.word	0xffffffff


	//   ....[100]....
        /*0394*/ 	.word	0xffffffff


	//   ....[101]....
        /*0398*/ 	.word	0xffffffff


	//   ....[102]....
        /*039c*/ 	.word	0xffffffff


	//   ....[103]....
        /*03a0*/ 	.word	0xffffffff


	//   ....[104]....
        /*03a4*/ 	.word	0xffffffff


	//   ....[105]....
        /*03a8*/ 	.word	0xffffffff


	//   ....[106]....
        /*03ac*/ 	.word	0xffffffff


	//   ....[107]....
        /*03b0*/ 	.word	0xffffffff


	//   ....[108]....
        /*03b4*/ 	.word	0xffffffff


	//   ....[109]....
        /*03b8*/ 	.word	0xffffffff


	//   ....[110]....
        /*03bc*/ 	.word	0xffffffff


	//   ....[111]....
        /*03c0*/ 	.word	0xffffffff


	//   ....[112]....
        /*03c4*/ 	.word	0xffffffff


	//   ....[113]....
        /*03c8*/ 	.word	0xffffffff


	//   ....[114]....
        /*03cc*/ 	.word	0xffffffff


	//   ....[115]....
        /*03d0*/ 	.word	0xffffffff


	//   ....[116]....
        /*03d4*/ 	.word	0xffffffff


	//   ....[117]....
        /*03d8*/ 	.word	0xffffffff


	//   ....[118]....
        /*03dc*/ 	.word	0xffffffff


	//   ....[119]....
        /*03e0*/ 	.word	0xffffffff


	//   ....[120]....
        /*03e4*/ 	.word	0xffffffff


	//   ....[121]....
        /*03e8*/ 	.word	0xffffffff


	//   ....[122]....
        /*03ec*/ 	.word	0xffffffff


	//   ....[123]....
        /*03f0*/ 	.word	0xffffffff


	//   ....[124]....
        /*03f4*/ 	.word	0xffffffff


	//   ....[125]....
        /*03f8*/ 	.word	0xffffffff


	//   ....[126]....
        /*03fc*/ 	.word	0xffffffff


	//   ....[127]....
        /*0400*/ 	.word	0xffffffff


	//   ....[128]....
        /*0404*/ 	.word	0xffffffff


	//   ....[129]....
        /*0408*/ 	.word	0xffffffff


	//   ....[130]....
        /*040c*/ 	.word	0xffffffff


	//   ....[131]....
        /*0410*/ 	.word	0xffffffff


	//   ....[132]....
        /*0414*/ 	.word	0xffffffff


	//   ....[133]....
        /*0418*/ 	.word	0xffffffff


	//   ....[134]....
        /*041c*/ 	.word	0xffffffff


	//   ....[135]....
        /*0420*/ 	.word	0xffffffff


	//   ....[136]....
        /*0424*/ 	.word	0xffffffff


	//   ....[137]....
        /*0428*/ 	.word	0xffffffff


	//   ....[138]....
        /*042c*/ 	.word	0xffffffff


	//   ....[139]....
        /*0430*/ 	.word	0xffffffff


	//   ....[140]....
        /*0434*/ 	.word	0xffffffff


	//   ....[141]....
        /*0438*/ 	.word	0xffffffff


	//   ....[142]....
        /*043c*/ 	.word	0xffffffff


	//   ....[143]....
        /*0440*/ 	.word	0xffffffff


	//   ....[144]....
        /*0444*/ 	.word	0xffffffff


	//   ....[145]....
        /*0448*/ 	.word	0xffffffff


	//   ....[146]....
        /*044c*/ 	.word	0xffffffff


	//   ....[147]....
        /*0450*/ 	.word	0xffffffff


	//   ....[148]....
        /*0454*/ 	.word	0xffffffff


	//   ....[149]....
        /*0458*/ 	.word	0xffffffff


	//   ....[150]....
        /*045c*/ 	.word	0xffffffff


	//   ....[151]....
        /*0460*/ 	.word	0xffffffff


	//   ....[152]....
        /*0464*/ 	.word	0xffffffff


	//   ....[153]....
        /*0468*/ 	.word	0xffffffff


	//   ....[154]....
        /*046c*/ 	.word	0xffffffff


	//   ....[155]....
        /*0470*/ 	.word	0xffffffff


	//   ....[156]....
        /*0474*/ 	.word	0xffffffff


	//   ....[157]....
        /*0478*/ 	.word	0xffffffff


	//   ....[158]....
        /*047c*/ 	.word	0xffffffff


	//   ....[159]....
        /*0480*/ 	.word	0xffffffff


	//   ....[160]....
        /*0484*/ 	.word	0xffffffff


	//   ....[161]....
        /*0488*/ 	.word	0xffffffff


	//   ....[162]....
        /*048c*/ 	.word	0xffffffff


	//   ....[163]....
        /*0490*/ 	.word	0xffffffff


	//   ....[164]....
        /*0494*/ 	.word	0xffffffff


	//   ....[165]....
        /*0498*/ 	.word	0xffffffff


	//   ....[166]....
        /*049c*/ 	.word	0xffffffff


	//   ....[167]....
        /*04a0*/ 	.word	0xffffffff


	//   ....[168]....
        /*04a4*/ 	.word	0xffffffff


	//   ....[169]....
        /*04a8*/ 	.word	0xffffffff


	//   ....[170]....
        /*04ac*/ 	.word	0xffffffff


	//   ....[171]....
        /*04b0*/ 	.word	0xffffffff


	//   ....[172]....
        /*04b4*/ 	.word	0xffffffff


	//   ....[173]....
        /*04b8*/ 	.word	0xffffffff


	//   ....[174]....
        /*04bc*/ 	.word	0xffffffff


	//   ....[175]....
        /*04c0*/ 	.word	0xffffffff


	//   ....[176]....
        /*04c4*/ 	.word	0xffffffff


	//   ....[177]....
        /*04c8*/ 	.word	0xffffffff


	//   ....[178]....
        /*04cc*/ 	.word	0xffffffff


	//   ....[179]....
        /*04d0*/ 	.word	0xffffffff


	//   ....[180]....
        /*04d4*/ 	.word	0xffffffff


	//   ....[181]....
        /*04d8*/ 	.word	0xffffffff


	//   ....[182]....
        /*04dc*/ 	.word	0xffffffff


	//   ....[183]....
        /*04e0*/ 	.word	0xffffffff


	//   ....[184]....
        /*04e4*/ 	.word	0xffffffff


	//   ....[185]....
        /*04e8*/ 	.word	0xffffffff


	//   ....[186]....
        /*04ec*/ 	.word	0xffffffff


	//   ....[187]....
        /*04f0*/ 	.word	0xffffffff


	//   ....[188]....
        /*04f4*/ 	.word	0xffffffff


	//   ....[189]....
        /*04f8*/ 	.word	0xffffffff


	//   ....[190]....
        /*04fc*/ 	.word	0xffffffff


	//   ....[191]....
        /*0500*/ 	.word	0xffffffff


	//   ....[192]....
        /*0504*/ 	.word	0xffffffff


	//   ....[193]....
        /*0508*/ 	.word	0xffffffff


	//   ....[194]....
        /*050c*/ 	.word	0xffffffff


	//   ....[195]....
        /*0510*/ 	.word	0xffffffff


	//   ....[196]....
        /*0514*/ 	.word	0xffffffff


	//   ....[197]....
        /*0518*/ 	.word	0xffffffff


	//   ....[198]....
        /*051c*/ 	.word	0xffffffff


	//   ....[199]....
        /*0520*/ 	.word	0xffffffff


	//   ....[200]....
        /*0524*/ 	.word	0xffffffff


	//   ....[201]....
        /*0528*/ 	.word	0xffffffff


	//   ....[202]....
        /*052c*/ 	.word	0xffffffff


	//   ....[203]....
        /*0530*/ 	.word	0xffffffff


	//   ....[204]....
        /*0534*/ 	.word	0xffffffff


	//   ....[205]....
        /*0538*/ 	.word	0xffffffff


	//   ....[206]....
        /*053c*/ 	.word	0xffffffff


	//   ....[207]....
        /*0540*/ 	.word	0xffffffff


	//   ....[208]....
        /*0544*/ 	.word	0xffffffff


	//   ....[209]....
        /*0548*/ 	.word	0xffffffff


	//   ....[210]....
        /*054c*/ 	.word	0xffffffff


	//   ....[211]....
        /*0550*/ 	.word	0xffffffff


	//   ....[212]....
        /*0554*/ 	.word	0xffffffff


	//   ....[213]....
        /*0558*/ 	.word	0xffffffff


	//   ....[214]....
        /*055c*/ 	.word	0xffffffff


	//----- nvinfo : EIATTR_COOP_GROUP_INSTR_OFFSETS
	.align		4
.L_428:
        /*0560*/ 	.byte	0x04, 0x28
        /*0562*/ 	.short	(.L_430 - .L_429)


	//   ....[0]....
.L_429:
        /*0564*/ 	.word	0x00000050


	//   ....[1]....
        /*0568*/ 	.word	0x000001f0


	//   ....[2]....
        /*056c*/ 	.word	0x00000220


	//   ....[3]....
        /*0570*/ 	.word	0x00000250


	//   ....[4]....
        /*0574*/ 	.word	0x00000280


	//   ....[5]....
        /*0578*/ 	.word	0x000002b0


	//   ....[6]....
        /*057c*/ 	.word	0x000002e0


	//   ....[7]....
        /*0580*/ 	.word	0x00000450


	//   ....[8]....
        /*0584*/ 	.word	0x00000490


	//   ....[9]....
        /*0588*/ 	.word	0x000004c0


	//   ....[10]....
        /*058c*/ 	.word	0x000004f0


	//   ....[11]....
        /*0590*/ 	.word	0x00000520


	//   ....[12]....
        /*0594*/ 	.word	0x00000550


	//   ....[13]....
        /*0598*/ 	.word	0x000005e0


	//   ....[14]....
        /*059c*/ 	.word	0x00000610


	//   ....[15]....
        /*05a0*/ 	.word	0x00000630


	//   ....[16]....
        /*05a4*/ 	.word	0x00000690


	//   ....[17]....
        /*05a8*/ 	.word	0x00002180


	//   ....[18]....
        /*05ac*/ 	.word	0x000021a0


	//   ....[19]....
        /*05b0*/ 	.word	0x00002270


	//   ....[20]....
        /*05b4*/ 	.word	0x00002280


	//   ....[21]....
        /*05b8*/ 	.word	0x00002350


	//   ....[22]....
        /*05bc*/ 	.word	0x00002370


	//   ....[23]....
        /*05c0*/ 	.word	0x00002440


	//   ....[24]....
        /*05c4*/ 	.word	0x00002450


	//   ....[25]....
        /*05c8*/ 	.word	0x00002520


	//   ....[26]....
        /*05cc*/ 	.word	0x00002540


	//   ....[27]....
        /*05d0*/ 	.word	0x00002610


	//   ....[28]....
        /*05d4*/ 	.word	0x00002620


	//   ....[29]....
        /*05d8*/ 	.word	0x000026f0


	//   ....[30]....
        /*05dc*/ 	.word	0x00002710


	//   ....[31]....
        /*05e0*/ 	.word	0x000027e0


	//   ....[32]....
        /*05e4*/ 	.word	0x000027f0


	//   ....[33]....
        /*05e8*/ 	.word	0x000040f0


	//   ....[34]....
        /*05ec*/ 	.word	0x00004120


	//   ....[35]....
        /*05f0*/ 	.word	0x00004270


	//   ....[36]....
        /*05f4*/ 	.word	0x000042a0


	//   ....[37]....
        /*05f8*/ 	.word	0x000042d0


	//   ....[38]....
        /*05fc*/ 	.word	0x000043b0


	//   ....[39]....
        /*0600*/ 	.word	0x00004460


	//   ....[40]....
        /*0604*/ 	.word	0x00004510


	//   ....[41]....
        /*0608*/ 	.word	0x00006940


	//   ....[42]....
        /*060c*/ 	.word	0x00006a50


	//   ....[43]....
        /*0610*/ 	.word	0x00006aa0


	//   ....[44]....
        /*0614*/ 	.word	0x00006ad0


	//   ....[45]....
        /*0618*/ 	.word	0x00006b20


	//   ....[46]....
        /*061c*/ 	.word	0x00006bc0


	//   ....[47]....
        /*0620*/ 	.word	0x00006ca0


	//   ....[48]....
        /*0624*/ 	.word	0x000070d0


	//   ....[49]....
        /*0628*/ 	.word	0x00008b40


	//   ....[50]....
        /*062c*/ 	.word	0x00008b50


	//   ....[51]....
        /*0630*/ 	.word	0x00008b60


	//   ....[52]....
        /*0634*/ 	.word	0x00008b70


	//   ....[53]....
        /*0638*/ 	.word	0x00008ba0


	//   ....[54]....
        /*063c*/ 	.word	0x00008bc0


	//   ....[55]....
        /*0640*/ 	.word	0x00008be0


	//   ....[56]....
        /*0644*/ 	.word	0x00008bf0


	//   ....[57]....
        /*0648*/ 	.word	0x00009db0


	//   ....[58]....
        /*064c*/ 	.word	0x00009dc0


	//   ....[59]....
        /*0650*/ 	.word	0x00009dd0


	//   ....[60]....
        /*0654*/ 	.word	0x00009de0


	//   ....[61]....
        /*0658*/ 	.word	0x00009df0


	//   ....[62]....
        /*065c*/ 	.word	0x00009e00


	//   ....[63]....
        /*0660*/ 	.word	0x00009e10


	//   ....[64]....
        /*0664*/ 	.word	0x00009e20


	//   ....[65]....
        /*0668*/ 	.word	0x0000a210


	//   ....[66]....
        /*066c*/ 	.word	0x0000a230


	//   ....[67]....
        /*0670*/ 	.word	0x0000a2a0


	//   ....[68]....
        /*0674*/ 	.word	0x0000a2b0


	//   ....[69]....
        /*0678*/ 	.word	0x0000a320


	//   ....[70]....
        /*067c*/ 	.word	0x0000a340


	//   ....[71]....
        /*0680*/ 	.word	0x0000a3b0


	//   ....[72]....
        /*0684*/ 	.word	0x0000a3c0


	//   ....[73]....
        /*0688*/ 	.word	0x0000a430


	//   ....[74]....
        /*068c*/ 	.word	0x0000a450


	//   ....[75]....
        /*0690*/ 	.word	0x0000a4c0


	//   ....[76]....
        /*0694*/ 	.word	0x0000a4d0


	//   ....[77]....
        /*0698*/ 	.word	0x0000a540


	//   ....[78]....
        /*069c*/ 	.word	0x0000a560


	//   ....[79]....
        /*06a0*/ 	.word	0x0000a5d0


	//   ....[80]....
        /*06a4*/ 	.word	0x0000a5e0


	//   ....[81]....
        /*06a8*/ 	.word	0x0000a870


	//   ....[82]....
        /*06ac*/ 	.word	0x0000a890


	//   ....[83]....
        /*06b0*/ 	.word	0x0000abd0


	//   ....[84]....
        /*06b4*/ 	.word	0x0000abe0


	//   ....[85]....
        /*06b8*/ 	.word	0x0000ae40


	//   ....[86]....
        /*06bc*/ 	.word	0x0000ae60


	//   ....[87]....
        /*06c0*/ 	.word	0x0000b0c0


	//   ....[88]....
        /*06c4*/ 	.word	0x0000b0d0


	//   ....[89]....
        /*06c8*/ 	.word	0x0000ba90


	//   ....[90]....
        /*06cc*/ 	.word	0x0000bab0


	//   ....[91]....
        /*06d0*/ 	.word	0x0000bb20


	//   ....[92]....
        /*06d4*/ 	.word	0x0000bb30


	//   ....[93]....
        /*06d8*/ 	.word	0x0000bba0


	//   ....[94]....
        /*06dc*/ 	.word	0x0000bbc0


	//   ....[95]....
        /*06e0*/ 	.word	0x0000bc30


	//   ....[96]....
        /*06e4*/ 	.word	0x0000bc40


	//   ....[97]....
        /*06e8*/ 	.word	0x0000bcb0


	//   ....[98]....
        /*06ec*/ 	.word	0x0000bcd0


	//   ....[99]....
        /*06f0*/ 	.word	0x0000bd40


	//   ....[100]....
        /*06f4*/ 	.word	0x0000bd50


	//   ....[101]....
        /*06f8*/ 	.word	0x0000bdc0


	//   ....[102]....
        /*06fc*/ 	.word	0x0000bde0


	//   ....[103]....
        /*0700*/ 	.word	0x0000be50


	//   ....[104]....
        /*0704*/ 	.word	0x0000be60


	//   ....[105]....
        /*0708*/ 	.word	0x0000bf90


	//   ....[106]....
        /*070c*/ 	.word	0x0000bfb0


	//   ....[107]....
        /*0710*/ 	.word	0x0000c0d0


	//   ....[108]....
        /*0714*/ 	.word	0x0000c110


	//   ....[109]....
        /*0718*/ 	.word	0x0000c140


	//   ....[110]....
        /*071c*/ 	.word	0x0000c170


	//   ....[111]....
        /*0720*/ 	.word	0x0000c1a0


	//   ....[112]....
        /*0724*/ 	.word	0x0000c1d0


	//   ....[113]....
        /*0728*/ 	.word	0x0000c320


	//   ....[114]....
        /*072c*/ 	.word	0x0000c360


	//   ....[115]....
        /*0730*/ 	.word	0x0000c390


	//   ....[116]....
        /*0734*/ 	.word	0x0000c3c0


	//   ....[117]....
        /*0738*/ 	.word	0x0000c3f0


	//   ....[118]....
        /*073c*/ 	.word	0x0000c420


	//   ....[119]....
        /*0740*/ 	.word	0x0000c4b0


	//   ....[120]....
        /*0744*/ 	.word	0x0000c4e0


	//   ....[121]....
        /*0748*/ 	.word	0x0000c4f0


	//   ....[122]....
        /*074c*/ 	.word	0x0000c550


	//   ....[123]....
        /*0750*/ 	.word	0x0000ca90


	//   ....[124]....
        /*0754*/ 	.word	0x0000caf0


	//   ....[125]....
        /*0758*/ 	.word	0x0000cb40


	//   ....[126]....
        /*075c*/ 	.word	0x0000cb90


	//   ....[127]....
        /*0760*/ 	.word	0x0000cbe0


	//   ....[128]....
        /*0764*/ 	.word	0x0000cc50


	//   ....[129]....
        /*0768*/ 	.word	0x0000cca0


	//   ....[130]....
        /*076c*/ 	.word	0x0000cd00


	//   ....[131]....
        /*0770*/ 	.word	0x0000cd70


	//   ....[132]....
        /*0774*/ 	.word	0x0000cdd0


	//   ....[133]....
        /*0778*/ 	.word	0x0000ce40


	//   ....[134]....
        /*077c*/ 	.word	0x0000ceb0


	//   ....[135]....
        /*0780*/ 	.word	0x0000cf20


	//   ....[136]....
        /*0784*/ 	.word	0x0000cf80


	//   ....[137]....
        /*0788*/ 	.word	0x0000cff0


	//   ....[138]....
        /*078c*/ 	.word	0x0000d060


	//   ....[139]....
        /*0790*/ 	.word	0x0000d0d0


	//   ....[140]....
        /*0794*/ 	.word	0x0000d130


	//   ....[141]....
        /*0798*/ 	.word	0x0000d1a0


	//   ....[142]....
        /*079c*/ 	.word	0x0000d210


	//   ....[143]....
        /*07a0*/ 	.word	0x0000d280


	//   ....[144]....
        /*07a4*/ 	.word	0x0000d2e0


	//   ....[145]....
        /*07a8*/ 	.word	0x0000d350


	//   ....[146]....
        /*07ac*/ 	.word	0x0000d3c0


	//   ....[147]....
        /*07b0*/ 	.word	0x0000d430


	//   ....[148]....
        /*07b4*/ 	.word	0x0000d490


	//   ....[149]....
        /*07b8*/ 	.word	0x0000d510


	//   ....[150]....
        /*07bc*/ 	.word	0x0000d560


	//   ....[151]....
        /*07c0*/ 	.word	0x0000d5b0


	//   ....[152]....
        /*07c4*/ 	.word	0x0000d600


	//   ....[153]....
        /*07c8*/ 	.word	0x0000d650


	//   ....[154]....
        /*07cc*/ 	.word	0x0000d6a0


	//   ....[155]....
        /*07d0*/ 	.word	0x0000d6f0


	//   ....[156]....
        /*07d4*/ 	.word	0x0000d740


	//   ....[157]....
        /*07d8*/ 	.word	0x0000d7b0


	//   ....[158]....
        /*07dc*/ 	.word	0x0000d820


	//   ....[159]....
        /*07e0*/ 	.word	0x0000d890


	//   ....[160]....
        /*07e4*/ 	.word	0x0000d8f0


	//   ....[161]....
        /*07e8*/ 	.word	0x0000d960


	//   ....[162]....
        /*07ec*/ 	.word	0x0000d9d0


	//   ....[163]....
        /*07f0*/ 	.word	0x0000da40


	//   ....[164]....
        /*07f4*/ 	.word	0x0000daa0


	//   ....[165]....
        /*07f8*/ 	.word	0x0000db10


	//   ....[166]....
        /*07fc*/ 	.word	0x0000db80


	//   ....[167]....
        /*0800*/ 	.word	0x0000dbf0


	//   ....[168]....
        /*0804*/ 	.word	0x0000dc50


	//   ....[169]....
        /*0808*/ 	.word	0x0000dcc0


	//   ....[170]....
        /*080c*/ 	.word	0x0000dd30


	//   ....[171]....
        /*0810*/ 	.word	0x0000dda0


	//   ....[172]....
        /*0814*/ 	.word	0x0000de00


	//   ....[173]....
        /*0818*/ 	.word	0x0000de70


	//   ....[174]....
        /*081c*/ 	.word	0x0000dee0


	//   ....[175]....
        /*0820*/ 	.word	0x0000df50


	//   ....[176]....
        /*0824*/ 	.word	0x0000dfb0


	//   ....[177]....
        /*0828*/ 	.word	0x0000e020


	//   ....[178]....
        /*082c*/ 	.word	0x0000e090


	//   ....[179]....
        /*0830*/ 	.word	0x0000e100


	//   ....[180]....
        /*0834*/ 	.word	0x0000e160


	//   ....[181]....
        /*0838*/ 	.word	0x0000e1d0


	//   ....[182]....
        /*083c*/ 	.word	0x0000e240


	//   ....[183]....
        /*0840*/ 	.word	0x0000e2b0


	//   ....[184]....
        /*0844*/ 	.word	0x0000e310


	//   ....[185]....
        /*0848*/ 	.word	0x0000e380


	//   ....[186]....
        /*084c*/ 	.word	0x0000e3f0


	//   ....[187]....
        /*0850*/ 	.word	0x0000e460


	//   ....[188]....
        /*0854*/ 	.word	0x0000e4c0


	//   ....[189]....
        /*0858*/ 	.word	0x0000e530


	//   ....[190]....
        /*085c*/ 	.word	0x0000e5a0


	//   ....[191]....
        /*0860*/ 	.word	0x0000e610


	//   ....[192]....
        /*0864*/ 	.word	0x0000e670


	//   ....[193]....
        /*0868*/ 	.word	0x0000e6e0


	//   ....[194]....
        /*086c*/ 	.word	0x0000e750


	//   ....[195]....
        /*0870*/ 	.word	0x0000e7c0


	//   ....[196]....
        /*0874*/ 	.word	0x0000e820


	//   ....[197]....
        /*0878*/ 	.word	0x0000e890


	//   ....[198]....
        /*087c*/ 	.word	0x0000e900


	//   ....[199]....
        /*0880*/ 	.word	0x0000e950


	//   ....[200]....
        /*0884*/ 	.word	0x0000e990


	//   ....[201]....
        /*0888*/ 	.word	0x0000e9e0


	//   ....[202]....
        /*088c*/ 	.word	0x0000ea30


	//   ....[203]....
        /*0890*/ 	.word	0x0000ea80


	//   ....[204]....
        /*0894*/ 	.word	0x0000eaf0


	//   ....[205]....
        /*0898*/ 	.word	0x0000eb40


	//   ....[206]....
        /*089c*/ 	.word	0x0000eb90


	//   ....[207]....
        /*08a0*/ 	.word	0x0000ebe0


	//   ....[208]....
        /*08a4*/ 	.word	0x0000ec30


	//   ....[209]....
        /*08a8*/ 	.word	0x0000ec80


	//   ....[210]....
        /*08ac*/ 	.word	0x0000ecf0


	//   ....[211]....
        /*08b0*/ 	.word	0x0000ed40


	//   ....[212]....
        /*08b4*/ 	.word	0x0000eda0


	//   ....[213]....
        /*08b8*/ 	.word	0x0000ee00


	//   ....[214]....
        /*08bc*/ 	.word	0x0000ee60


	//----- nvinfo : EIATTR_EXIT_INSTR_OFFSETS
	.align		4
.L_430:
        /*08c0*/ 	.byte	0x04, 0x1c
        /*08c2*/ 	.short	(.L_432 - .L_431)


	//   ....[0]....
.L_431:
        /*08c4*/ 	.word	0x00000b50


	//   ....[1]....
        /*08c8*/ 	.word	0x0000ca50


	//----- nvinfo : EIATTR_MAX_THREADS
	.align		4
.L_432:
        /*08cc*/ 	.byte	0x04, 0x05
        /*08ce*/ 	.short	(.L_434 - .L_433)
.L_433:
        /*08d0*/ 	.word	0x00000080
        /*08d4*/ 	.word	0x00000001
        /*08d8*/ 	.word	0x00000001


	//----- nvinfo : EIATTR_CRS_STACK_SIZE
	.align		4
.L_434:
        /*08dc*/ 	.byte	0x04, 0x1e
        /*08de*/ 	.short	(.L_436 - .L_435)
.L_435:
        /*08e0*/ 	.word	0x00000000
.L_436:


//--------------------- .nv.info._ZN7cutlass13device_kernelIN5flash19enable_sm80_to_sm89INS1_16FlashAttnFwdSm80INS1_25CollectiveMainloopFwdSm80ILi4ELi1ELb0EN4cute5tupleIJNS5_1CILi128EEENS7_ILi80EEENS7_ILi64EEEEEELi64ENS_10bfloat16_tEfNS_4arch4Sm80ELb0ELb0ELb0ELb1ELb0ELb1ELb1ELb1EEENS1_21CollectiveEpilogueFwdINS6_IJS8_SA_S9_EEENS6_IJNS7_ILi1EEESI_SI_EEESC_SE_Li128ELb1ELb1ELb1ELb0EEENS1_36VarlenDynamicPersistentTileSchedulerILi128ELi80ELi128ELi128ELb1ELb1ELb0ELb0ELb1ELb1EEEEEEEEEvNT_6ParamsE --------------------------
	.section	.nv.info._ZN7cutlass13device_kernelIN5flash19enable_sm80_to_sm89INS1_16FlashAttnFwdSm80INS1_25CollectiveMainloopFwdSm80ILi4ELi1ELb0EN4cute5tupleIJNS5_1CILi128EEENS7_ILi80EEENS7_ILi64EEEEEELi64ENS_10bfloat16_tEfNS_4arch4Sm80ELb0ELb0ELb0ELb1ELb0ELb1ELb1ELb1EEENS1_21CollectiveEpilogueFwdINS6_IJS8_SA_S9_EEENS6_IJNS7_ILi1EEESI_SI_EEESC_SE_Li128ELb1ELb1ELb1ELb0EEENS1_36VarlenDynamicPersistentTileSchedulerILi128ELi80ELi128ELi128ELb1ELb1ELb0ELb0ELb1ELb1EEEEEEEEEvNT_6ParamsE,"",@"SHT_CUDA_INFO"
	.sectionflags	@""
	.align	4


	//----- nvinfo : EIATTR_CUDA_API_VERSION
	.align		4
        /*0000*/ 	.byte	0x04, 0x37
        /*0002*/ 	.short	(.L_438 - .L_437)
.L_437:
        /*0004*/ 	.word	0x00000082


	//----- nvinfo : EIATTR_SW2861232_WAR
	.align		4
.L_438:
        /*0008*/ 	.byte	0x01, 0x35
	.zero		2


	//----- nvinfo : EIATTR_PARAM_CBANK
	.align		4
        /*000c*/ 	.byte	0x04, 0x0a
        /*000e*/ 	.short	(.L_440 - .L_439)
	.align		4
.L_439:
        /*0010*/ 	.word	index@(.nv.constant0._ZN7cutlass13device_kernelIN5flash19enable_sm80_to_sm89INS1_16FlashAttnFwdSm80INS1_25CollectiveMainloopFwdSm80ILi4ELi1ELb0EN4cute5tupleIJNS5_1CILi128EEENS7_ILi80EEENS7_ILi64EEEEEELi64ENS_10bfloat16_tEfNS_4arch4Sm80ELb0ELb0ELb0ELb1ELb0ELb1ELb1ELb1EEENS1_21CollectiveEpilogueFwdINS6_IJS8_SA_S9_EEENS6_IJNS7_ILi1EEESI_SI_EEESC_SE_Li128ELb1ELb1ELb1ELb0EEENS1_36VarlenDynamicPersistentTileSchedulerILi128ELi80ELi128ELi128ELb1ELb1ELb0ELb0ELb1ELb1EEEEEEEEEvNT_6ParamsE)
        /*0014*/ 	.short	0x0160
        /*0016*/ 	.short	0x0438


	//----- nvinfo : EIATTR_CBANK_PARAM_SIZE
	.align		4
.L_440:
        /*0018*/ 	.byte	0x03, 0x19
        /*001a*/ 	.short	0x0438


	//----- nvinfo : EIATTR_KPARAM_INFO
	.align		4
        /*001c*/ 	.byte	0x04, 0x17
        /*001e*/ 	.short	(.L_442 - .L_441)
.L_441:
        /*0020*/ 	.word	0x00000000
        /*0024*/ 	.short	0x0000
        /*0026*/ 	.short	0x0000
        /*0028*/ 	.byte	0x00, 0xf0, 0xe1, 0x10


	//----- nvinfo : EIATTR_MAXREG_COUNT
	.align		4
.L_442:
        /*002c*/ 	.byte	0x03, 0x1b
        /*002e*/ 	.short	0x00ff


	//----- nvinfo : EIATTR_NUM_BARRIERS
	.align		4
        /*0030*/ 	.byte	0x02, 0x4c
        /*0032*/ 	.byte	0x06
	.zero		1


	//----- nvinfo : EIATTR_ANNOTATIONS
	.align		4
        /*0034*/ 	.byte	0x04, 0x55
        /*0036*/ 	.short	(.L_444 - .L_443)


	//   ....[0]....
.L_443:
        /* <DEDUP_REMOVED lines=40> */


	//----- nvinfo : EIATTR_MERCURY_ISA_VERSION
	.align		4
.L_444:
        /*02a8*/ 	.byte	0x03, 0x5f
        /*02aa*/ 	.short	0x0000


	//----- nvinfo : EIATTR_INT_WARP_WIDE_INSTR_OFFSETS
	.align		4
        /*02ac*/ 	.byte	0x04, 0x31
        /*02ae*/ 	.short	(.L_446 - .L_445)


	//   ....[0]....
.L_445:
        /*02b0*/ 	.word	0x000122d0


	//   ....[1]....
        /*02b4*/ 	.word	0x00012350


	//----- nvinfo : EIATTR_COOP_GROUP_MASK_REGIDS
	.align		4
.L_446:
        /*02b8*/ 	.byte	0x04, 0x29
        /*02ba*/ 	.short	(.L_448 - .L_447)


	//   ....[0]....
.L_447:
        /*02bc*/ 	.word	0xffffffff


	//   ....[1]....
        /*02c0*/ 	.word	0xffffffff


	//   ....[2]....
        /*02c4*/ 	.word	0xffffffff


	//   ....[3]....
        /*02c8*/ 	.word	0xffffffff


	//   ....[4]....
        /*02cc*/ 	.word	0xffffffff


	//   ....[5]....
        /*02d0*/ 	.word	0xffffffff


	//   ....[6]....
        /*02d4*/ 	.word	0xffffffff


	//   ....[7]....
        /*02d8*/ 	.word	0xffffffff


	//   ....[8]....
        /*02dc*/ 	.word	0xffffffff


	//   ....[9]....
        /*02e0*/ 	.word	0xffffffff


	//   ....[10]....
        /*02e4*/ 	.word	0xffffffff


	//   ....[11]....
        /*02e8*/ 	.word	0xffffffff


	//   ....[12]....
        /*02ec*/ 	.word	0xffffffff


	//   ....[13]....
        /*02f0*/ 	.word	0xffffffff


	//   ....[14]....
        /*02f4*/ 	.word	0xffffffff


	//   ....[15]....
        /*02f8*/ 	.word	0xffffffff


	//   ....[16]....
        /*02fc*/ 	.word	0xffffffff


	//   ....[17]....
        /*0300*/ 	.word	0xffffffff


	//   ....[18]....
        /*0304*/ 	.word	0xffffffff


	//   ....[19]....
        /*0308*/ 	.word	0xffffffff


	//   ....[20]....
        /*030c*/ 	.word	0xffffffff


	//   ....[21]....
        /*0310*/ 	.word	0xffffffff


	//   ....[22]....
        /*0314*/ 	.word	0xffffffff


	//   ....[23]....
        /*0318*/ 	.word	0xffffffff


	//   ....[24]....
        /*031c*/ 	.word	0xffffffff


	//   ....[25]....
        /*0320*/ 	.word	0xffffffff


	//   ....[26]....
        /*0324*/ 	.word	0xffffffff


	//   ....[27]....
        /*0328*/ 	.word	0xffffffff


	//   ....[28]....
        /*032c*/ 	.word	0xffffffff


	//   ....[29]....
        /*0330*/ 	.word	0xffffffff


	//   ....[30]....
        /*0334*/ 	.word	0xffffffff


	//   ....[31]....
        /*0338*/ 	.word	0xffffffff


	//   ....[32]....
        /*033c*/ 	.word	0xffffffff


	//   ....[33]....
        /*0340*/ 	.word	0xffffffff


	//   ....[34]....
        /*0344*/ 	.word	0xffffffff


	//   ....[35]....
        /*0348*/ 	.word	0xffffffff


	//   ....[36]....
        /*034c*/ 	.word	0xffffffff


	//   ....[37]....
        /*0350*/ 	.word	0xffffffff


	//   ....[38]....
        /*0354*/ 	.word	0xffffffff


	//   ....[39]....
        /*0358*/ 	.word	0xffffffff


	//   ....[40]....
        /*035c*/ 	.word	0xffffffff


	//   ....[41]....
        /*0360*/ 	.word	0xffffffff


	//   ....[42]....
        /*0364*/ 	.word	0xffffffff


	//   ....[43]....
        /*0368*/ 	.word	0xffffffff


	//   ....[44]....
        /*036c*/ 	.word	0xffffffff


	//   ....[45]....
        /*0370*/ 	.word	0xffffffff


	//   ....[46]....
        /*0374*/ 	.word	0xffffffff


	//   ....[47]....
        /*0378*/ 	.word	0xffffffff


	//   ....[48]....
        /*037c*/ 	.word	0xffffffff


	//   ....[49]....
        /*0380*/ 	.word	0xffffffff


	//   ....[50]....
        /*0384*/ 	.word	0xffffffff


	//   ....[51]....
        /*0388*/ 	.word	0xffffffff


	//   ....[52]....
        /*038c*/ 	.word	0xffffffff


	//   ....[53]....
        /*0390*/ 	.word	0xffffffff


	//   ....[54]....
        /*0394*/ 	.word	0xffffffff


	//   ....[55]....
        /*0398*/ 	.word	0xffffffff


	//   ....[56]....
        /*039c*/ 	.word	0xffffffff


	//   ....[57]....
        /*03a0*/ 	.word	0xffffffff


	//   ....[58]....
        /*03a4*/ 	.word	0xffffffff


	//   ....[59]....
        /*03a8*/ 	.word	0xffffffff


	//   ....[60]....
        /*03ac*/ 	.word	0xffffffff


	//   ....[61]....
        /*03b0*/ 	.word	0xffffffff


	//   ....[62]....
        /*03b4*/ 	.word	0xffffffff


	//   ....[63]....
        /*03b8*/ 	.word	0xffffffff


	//   ....[64]....
        /*03bc*/ 	.word	0xffffffff


	//   ....[65]....
        /*03c0*/ 	.word	0xffffffff


	//   ....[66]....
        /*03c4*/ 	.word	0xffffffff


	//   ....[67]....
        /*03c8*/ 	.word	0xffffffff


	//   ....[68]....
        /*03cc*/ 	.word	0xffffffff


	//   ....[69]....
        /*03d0*/ 	.word	0xffffffff


	//   ....[70]....
        /*03d4*/ 	.word	0xffffffff


	//   ....[71]....
        /*03d8*/ 	.word	0xffffffff


	//   ....[72]....
        /*03dc*/ 	.word	0xffffffff


	//   ....[73]....
        /*03e0*/ 	.word	0xffffffff


	//   ....[74]....
        /*03e4*/ 	.word	0xffffffff


	//   ....[75]....
        /*03e8*/ 	.word	0xffffffff


	//   ....[76]....
        /*03ec*/ 	.word	0xffffffff


	//   ....[77]....
        /*03f0*/ 	.word	0xffffffff


	//   ....[78]....
        /*03f4*/ 	.word	0xffffffff


	//   ....[79]....
        /*03f8*/ 	.word	0xffffffff


	//   ....[80]....
        /*03fc*/ 	.word	0xffffffff


	//   ....[81]....
        /*0400*/ 	.word	0xffffffff


	//   ....[82]....
        /*0404*/ 	.word	0xffffffff


	//   ....[83]....
        /*0408*/ 	.word	0xffffffff


	//   ....[84]....
        /*040c*/ 	.word	0xffffffff


	//   ....[85]....
        /*0410*/ 	.word	0xffffffff


	//   ....[86]....
        /*0414*/ 	.word	0xffffffff


	//   ....[87]....
        /*0418*/ 	.word	0xffffffff


	//   ....[88]....
        /*041c*/ 	.word	0xffffffff


	//   ....[89]....
        /*0420*/ 	.word	0xffffffff


	//   ....[90]....
        /*0424*/ 	.word	0xffffffff


	//   ....[91]....
        /*0428*/ 	.word	0xffffffff


	//   ....[92]....
        /*042c*/ 	.word	0xffffffff


	//   ....[93]....
        /*0430*/ 	.word	0xffffffff


	//   ....[94]....
        /*0434*/ 	.word	0xffffffff


	//   ....[95]....
        /*0438*/ 	.word	0xffffffff


	//   ....[96]....
        /*043c*/ 	.word	0xffffffff


	//   ....[97]....
        /*0440*/ 	.word	0xffffffff


	//   ....[98]....
        /*0444*/ 	.word	0xffffffff


	//   ....[99]....
        /*0448*/ 	.word	0xffffffff


	//   ....[100]....
        /*044c*/ 	.word	0xffffffff


	//   ....[101]....
        /*0450*/ 	.word	0xffffffff


	//   ....[102]....
        /*0454*/ 	.word	0xffffffff


	//   ....[103]....
        /*0458*/ 	.word	0xffffffff


	//   ....[104]....
        /*045c*/ 	.word	0xffffffff


	//   ....[105]....
        /*0460*/ 	.word	0xffffffff


	//   ....[106]....
        /*0464*/ 	.word	0xffffffff


	//   ....[107]....
        /*0468*/ 	.word	0xffffffff


	//   ....[108]....
        /*046c*/ 	.word	0xffffffff


	//   ....[109]....
        /*0470*/ 	.word	0xffffffff


	//   ....[110]....
        /*0474*/ 	.word	0xffffffff


	//   ....[111]....
        /*0478*/ 	.word	0xffffffff


	//   ....[112]....
        /*047c*/ 	.word	0xffffffff


	//   ....[113]....
        /*0480*/ 	.word	0xffffffff


	//   ....[114]....
        /*0484*/ 	.word	0xffffffff


	//   ....[115]....
        /*0488*/ 	.word	0xffffffff


	//   ....[116]....
        /*048c*/ 	.word	0xffffffff


	//   ....[117]....
        /*0490*/ 	.word	0xffffffff


	//   ....[118]....
        /*0494*/ 	.word	0xffffffff


	//   ....[119]....
        /*0498*/ 	.word	0xffffffff


	//   ....[120]....
        /*049c*/ 	.word	0xffffffff


	//   ....[121]....
        /*04a0*/ 	.word	0xffffffff


	//   ....[122]....
        /*04a4*/ 	.word	0xffffffff


	//   ....[123]....
        /*04a8*/ 	.word	0xffffffff


	//   ....[124]....
        /*04ac*/ 	.word	0xffffffff


	//   ....[125]....
        /*04b0*/ 	.word	0xffffffff


	//   ....[126]....
        /*04b4*/ 	.word	0xffffffff


	//   ....[127]....
        /*04b8*/ 	.word	0xffffffff


	//   ....[128]....
        /*04bc*/ 	.word	0xffffffff


	//   ....[129]....
        /*04c0*/ 	.word	0xffffffff


	//   ....[130]....
        /*04c4*/ 	.word	0xffffffff


	//   ....[131]....
        /*04c8*/ 	.word	0xffffffff


	//   ....[132]....
        /*04cc*/ 	.word	0xffffffff


	//   ....[133]....
        /*04d0*/ 	.word	0xffffffff


	//   ....[134]....
        /*04d4*/ 	.word	0xffffffff


	//   ....[135]....
        /*04d8*/ 	.word	0xffffffff


	//   ....[136]....
        /*04dc*/ 	.word	0xffffffff


	//   ....[137]....
        /*04e0*/ 	.word	0xffffffff


	//   ....[138]....
        /*04e4*/ 	.word	0xffffffff


	//   ....[139]....
        /*04e8*/ 	.word	0xffffffff


	//   ....[140]....
        /*04ec*/ 	.word	0xffffffff


	//   ....[141]....
        /*04f0*/ 	.word	0xffffffff


	//   ....[142]....
        /*04f4*/ 	.word	0xffffffff


	//   ....[143]....
        /*04f8*/ 	.word	0xffffffff


	//   ....[144]....
        /*04fc*/ 	.word	0xffffffff


	//   ....[145]....
        /*0500*/ 	.word	0xffffffff


	//   ....[146]....
        /*0504*/ 	.word	0xffffffff


	//   ....[147]....
        /*0508*/ 	.word	0xffffffff


	//   ....[148]....
        /*050c*/ 	.word	0xffffffff


	//   ....[149]....
        /*0510*/ 	.word	0xffffffff


	//   ....[150]....
        /*0514*/ 	.word	0xffffffff


	//   ....[151]....
        /*0518*/ 	.word	0xffffffff


	//   ....[152]....
        /*051c*/ 	.word	0xffffffff


	//   ....[153]....
        /*0520*/ 	.word	0xffffffff


	//   ....[154]....
        /*0524*/ 	.word	0xffffffff


	//   ....[155]....
        /*0528*/ 	.word	0xffffffff


	//   ....[156]....
        /*052c*/ 	.word	0xffffffff


	//   ....[157]....
        /*0530*/ 	.word	0xffffffff


	//   ....[158]....
        /*0534*/ 	.word	0xffffffff


	//   ....[159]....
        /*0538*/ 	.word	0xffffffff


	//   ....[160]....
        /*053c*/ 	.word	0xffffffff


	//   ....[161]....
        /*0540*/ 	.word	0xffffffff


	//   ....[162]....
        /*0544*/ 	.word	0xffffffff


	//   ....[163]....
        /*0548*/ 	.word	0xffffffff


	//   ....[164]....
        /*054c*/ 	.word	0xffffffff


	//   ....[165]....
        /*0550*/ 	.word	0xffffffff


	//   ....[166]....
        /*0554*/ 	.word	0xffffffff


	//   ....[167]....
        /*0558*/ 	.word	0xffffffff


	//   ....[168]....
        /*055c*/ 	.word	0xffffffff


	//   ....[169]....
        /*0560*/ 	.word	0xffffffff


	//   ....[170]....
        /*0564*/ 	.word	0xffffffff


	//   ....[171]....
        /*0568*/ 	.word	0xffffffff


	//   ....[172]....
        /*056c*/ 	.word	0xffffffff


	//   ....[173]....
        /*0570*/ 	.word	0xffffffff


	//   ....[174]....
        /*0574*/ 	.word	0xffffffff


	//   ....[175]....
        /*0578*/ 	.word	0xffffffff


	//   ....[176]....
        /*057c*/ 	.word	0xffffffff


	//   ....[177]....
        /*0580*/ 	.word	0xffffffff


	//   ....[178]....
        /*0584*/ 	.word	0xffffffff


	//   ....[179]....
        /*0588*/ 	.word	0xffffffff


	//   ....[180]....
        /*058c*/ 	.word	0xffffffff


	//   ....[181]....
        /*0590*/ 	.word	0xffffffff


	//   ....[182]....
        /*0594*/ 	.word	0xffffffff


	//   ....[183]....
        /*0598*/ 	.word	0xffffffff


	//   ....[184]....
        /*059c*/ 	.word	0xffffffff


	//   ....[185]....
        /*05a0*/ 	.word	0xffffffff


	//   ....[186]....
        /*05a4*/ 	.word	0xffffffff


	//   ....[187]....
        /*05a8*/ 	.word	0xffffffff


	//   ....[188]....
        /*05ac*/ 	.word	0xffffffff


	//   ....[189]....
        /*05b0*/ 	.word	0xffffffff


	//   ....[190]....
        /*05b4*/ 	.word	0xffffffff


	//   ....[191]....
        /*05b8*/ 	.word	0xffffffff


	//   ....[192]....
        /*05bc*/ 	.word	0xffffffff


	//   ....[193]....
        /*05c0*/ 	.word	0xffffffff


	//   ....[194]....
        /*05c4*/ 	.word	0xffffffff


	//   ....[195]....
        /*05c8*/ 	.word	0xffffffff


	//   ....[196]....
        /*05cc*/ 	.word	0xffffffff


	//   ....[197]....
        /*05d0*/ 	.word	0xffffffff


	//   ....[198]....
        /*05d4*/ 	.word	0xffffffff


	//   ....[199]....
        /*05d8*/ 	.word	0xffffffff


	//   ....[200]....
        /*05dc*/ 	.word	0xffffffff


	//   ....[201]....
        /*05e0*/ 	.word	0xffffffff


	//   ....[202]....
        /*05e4*/ 	.word	0xffffffff


	//   ....[203]....
        /*05e8*/ 	.word	0xffffffff


	//   ....[204]....
        /*05ec*/ 	.word	0xffffffff


	//   ....[205]....
        /*05f0*/ 	.word	0xffffffff


	//   ....[206]....
        /*05f4*/ 	.word	0xffffffff


	//   ....[207]....
        /*05f8*/ 	.word	0xffffffff


	//   ....[208]....
        /*05fc*/ 	.word	0xffffffff


	//   ....[209]....
        /*0600*/ 	.word	0xffffffff


	//   ....[210]....
        /*0604*/ 	.word	0xffffffff


	//   ....[211]....
        /*0608*/ 	.word	0xffffffff


	//   ....[212]....
        /*060c*/ 	.word	0xffffffff


	//   ....[213]....
        /*0610*/ 	.word	0xffffffff


	//   ....[214]....
        /*0614*/ 	.word	0xffffffff


	//   ....[215]....
        /*0618*/ 	.word	0xffffffff


	//   ....[216]....
        /*061c*/ 	.word	0xffffffff


	//   ....[217]....
        /*0620*/ 	.word	0xffffffff


	//   ....[218]....
        /*0624*/ 	.word	0xffffffff


	//   ....[219]....
        /*0628*/ 	.word	0xffffffff


	//   ....[220]....
        /*062c*/ 	.word	0xffffffff


	//   ....[221]....
        /*0630*/ 	.word	0xffffffff


	//   ....[222]....
        /*0634*/ 	.word	0xffffffff


	//----- nvinfo : EIATTR_COOP_GROUP_INSTR_OFFSETS
	.align		4
.L_448:
        /*0638*/ 	.byte	0x04, 0x28
        /*063a*/ 	.short	(.L_450 - .L_449)


	//   ....[0]....
.L_449:
        /*063c*/ 	.word	0x00000050


	//   ....[1]....
        /*0640*/ 	.word	0x00000200


	//   ....[2]....
        /*0644*/ 	.word	0x00000230


	//   ....[3]....
        /*0648*/ 	.word	0x00000260


	//   ....[4]....
        /*064c*/ 	.word	0x00000290


	//   ....[5]....
        /*0650*/ 	.word	0x000002c0


	//   ....[6]....
        /*0654*/ 	.word	0x000002f0


	//   ....[7]....
        /*0658*/ 	.word	0x00000460


	//   ....[8]....
        /*065c*/ 	.word	0x000004a0


	//   ....[9]....
        /*0660*/ 	.word	0x000004d0


	//   ....[10]....
        /*0664*/ 	.word	0x00000500


	//   ....[11]....
        /*0668*/ 	.word	0x00000530


	//   ....[12]....
        /*066c*/ 	.word	0x00000560


	//   ....[13]....
        /*0670*/ 	.word	0x000005f0


	//   ....[14]....
        /*0674*/ 	.word	0x00000620


	//   ....[15]....
        /*0678*/ 	.word	0x00000640


	//   ....[16]....
        /*067c*/ 	.word	0x000006a0


	//   ....[17]....
        /*0680*/ 	.word	0x00007cb0


	//   ....[18]....
        /*0684*/ 	.word	0x00007cd0


	//   ....[19]....
        /*0688*/ 	.word	0x00007da0


	//   ....[20]....
        /*068c*/ 	.word	0x00007db0


	//   ....[21]....
        /*0690*/ 	.word	0x00007e80


	//   ....[22]....
        /*0694*/ 	.word	0x00007ea0


	//   ....[23]....
        /*0698*/ 	.word	0x00007f70


	//   ....[24]....
        /*069c*/ 	.word	0x00007f80


	//   ....[25]....
        /*06a0*/ 	.word	0x00008050


	//   ....[26]....
        /*06a4*/ 	.word	0x00008070


	//   ....[27]....
        /*06a8*/ 	.word	0x00008140


	//   ....[28]....
        /*06ac*/ 	.word	0x00008150


	//   ....[29]....
        /*06b0*/ 	.word	0x00008220


	//   ....[30]....
        /*06b4*/ 	.word	0x00008240


	//   ....[31]....
        /*06b8*/ 	.word	0x00008310


	//   ....[32]....
        /*06bc*/ 	.word	0x00008320


	//   ....[33]....
        /*06c0*/ 	.word	0x000088f0


	//   ....[34]....
        /*06c4*/ 	.word	0x00008930


	//   ....[35]....
        /*06c8*/ 	.word	0x00008940


	//   ....[36]....
        /*06cc*/ 	.word	0x00008950


	//   ....[37]....
        /*06d0*/ 	.word	0x0000a1f0


	//   ....[38]....
        /*06d4*/ 	.word	0x0000a230


	//   ....[39]....
        /*06d8*/ 	.word	0x0000a250


	//   ....[40]....
        /*06dc*/ 	.word	0x0000a260


	//   ....[41]....
        /*06e0*/ 	.word	0x0000d090


	//   ....[42]....
        /*06e4*/ 	.word	0x0000d100


	//   ....[43]....
        /*06e8*/ 	.word	0x0000d220


	//   ....[44]....
        /*06ec*/ 	.word	0x0000d280


	//   ....[45]....
        /*06f0*/ 	.word	0x0000d2b0


	//   ....[46]....
        /*06f4*/ 	.word	0x0000d3b0


	//   ....[47]....
        /*06f8*/ 	.word	0x0000d420


	//   ....[48]....
        /*06fc*/ 	.word	0x0000d4d0


	//   ....[49]....
        /*0700*/ 	.word	0x0000f920


	//   ....[50]....
        /*0704*/ 	.word	0x0000fa40


	//   ....[51]....
        /*0708*/ 	.word	0x0000fa90


	//   ....[52]....
        /*070c*/ 	.word	0x0000fac0


	//   ....[53]....
        /*0710*/ 	.word	0x0000fb10


	//   ....[54]....
        /*0714*/ 	.word	0x0000fba0


	//   ....[55]....
        /*0718*/ 	.word	0x0000fc90


	//   ....[56]....
        /*071c*/ 	.word	0x00010050


	//   ....[57]....
        /*0720*/ 	.word	0x00011b10


	//   ....[58]....
        /*0724*/ 	.word	0x00011b20


	//   ....[59]....
        /*0728*/ 	.word	0x00011b30


	//   ....[60]....
        /*072c*/ 	.word	0x00011b40


	//   ....[61]....
        /*0730*/ 	.word	0x00011b70


	//   ....[62]....
        /*0734*/ 	.word	0x00011b90


	//   ....[63]....
        /*0738*/ 	.word	0x00011bb0


	//   ....[64]....
        /*073c*/ 	.word	0x00011bc0


	//   ....[65]....
        /*0740*/ 	.word	0x00012ff0


	//   ....[66]....
        /*0744*/ 	.word	0x00013000


	//   ....[67]....
        /*0748*/ 	.word	0x00013010


	//   ....[68]....
        /*074c*/ 	.word	0x00013020


	//   ....[69]....
        /*0750*/ 	.word	0x00013030


	//   ....[70]....
        /*0754*/ 	.word	0x00013040


	//   ....[71]....
        /*0758*/ 	.word	0x00013060


	//   ....[72]....
        /*075c*/ 	.word	0x00013070


	//   ....[73]....
        /*0760*/ 	.word	0x00013420


	//   ....[74]....
        /*0764*/ 	.word	0x00013440


	//   ....[75]....
        /*0768*/ 	.word	0x000134b0


	//   ....[76]....
        /*076c*/ 	.word	0x000134c0


	//   ....[77]....
        /*0770*/ 	.word	0x00013530


	//   ....[78]....
        /*0774*/ 	.word	0x00013550


	//   ....[79]....
        /*0778*/ 	.word	0x000135c0


	//   ....[80]....
        /*077c*/ 	.word	0x000135d0


	//   ....[81]....
        /*0780*/ 	.word	0x00013640


	//   ....[82]....
        /*0784*/ 	.word	0x00013660


	//   ....[83]....
        /*0788*/ 	.word	0x000136d0


	//   ....[84]....
        /*078c*/ 	.word	0x000136e0


	//   ....[85]....
        /*0790*/ 	.word	0x00013750


	//   ....[86]....
        /*0794*/ 	.word	0x00013770


	//   ....[87]....
        /*0798*/ 	.word	0x000137e0


	//   ....[88]....
        /*079c*/ 	.word	0x000137f0


	//   ....[89]....
        /*07a0*/ 	.word	0x00013a80


	//   ....[90]....
        /*07a4*/ 	.word	0x00013aa0


	//   ....[91]....
        /*07a8*/ 	.word	0x00013e00


	//   ....[92]....
        /*07ac*/ 	.word	0x00013e10


	//   ....[93]....
        /*07b0*/ 	.word	0x00014060


	//   ....[94]....
        /*07b4*/ 	.word	0x00014080


	//   ....[95]....
        /*07b8*/ 	.word	0x000142e0


	//   ....[96]....
        /*07bc*/ 	.word	0x000142f0


	//   ....[97]....
        /*07c0*/ 	.word	0x00014c90


	//   ....[98]....
        /*07c4*/ 	.word	0x00014cb0


	//   ....[99]....
        /*07c8*/ 	.word	0x00014d20


	//   ....[100]....
        /*07cc*/ 	.word	0x00014d30


	//   ....[101]....
        /*07d0*/ 	.word	0x00014da0


	//   ....[102]....
        /*07d4*/ 	.word	0x00014dc0


	//   ....[103]....
        /*07d8*/ 	.word	0x00014e30


	//   ....[104]....
        /*07dc*/ 	.word	0x00014e40


	//   ....[105]....
        /*07e0*/ 	.word	0x00014eb0


	//   ....[106]....
        /*07e4*/ 	.word	0x00014ed0


	//   ....[107]....
        /*07e8*/ 	.word	0x00014f40


	//   ....[108]....
        /*07ec*/ 	.word	0x00014f50


	//   ....[109]....
        /*07f0*/ 	.word	0x00014fc0


	//   ....[110]....
        /*07f4*/ 	.word	0x00014fe0


	//   ....[111]....
        /*07f8*/ 	.word	0x00015050


	//   ....[112]....
        /*07fc*/ 	.word	0x00015060


	//   ....[113]....
        /*0800*/ 	.word	0x000151b0


	//   ....[114]....
        /*0804*/ 	.word	0x000151d0


	//   ....[115]....
        /*0808*/ 	.word	0x00015300


	//   ....[116]....
        /*080c*/ 	.word	0x00015340


	//   ....[117]....
        /*0810*/ 	.word	0x00015370


	//   ....[118]....
        /*0814*/ 	.word	0x000153a0


	//   ....[119]....
        /*0818*/ 	.word	0x000153d0


	//   ....[120]....
        /*081c*/ 	.word	0x00015400


	//   ....[121]....
        /*0820*/ 	.word	0x00015560


	//   ....[122]....
        /*0824*/ 	.word	0x000155a0


	//   ....[123]....
        /*0828*/ 	.word	0x000155d0


	//   ....[124]....
        /*082c*/ 	.word	0x00015600


	//   ....[125]....
        /*0830*/ 	.word	0x00015630


	//   ....[126]....
        /*0834*/ 	.word	0x00015660


	//   ....[127]....
        /*0838*/ 	.word	0x000156f0


	//   ....[128]....
        /*083c*/ 	.word	0x00015720


	//   ....[129]....
        /*0840*/ 	.word	0x00015730


	//   ....[130]....
        /*0844*/ 	.word	0x00015790


	//   ....[131]....
        /*0848*/ 	.word	0x00015d80


	//   ....[132]....
        /*084c*/ 	.word	0x00015de0


	//   ....[133]....
        /*0850*/ 	.word	0x00015e30


	//   ....[134]....
        /*0854*/ 	.word	0x00015e80


	//   ....[135]....
        /*0858*/ 	.word	0x00015ed0


	//   ....[136]....
        /*085c*/ 	.word	0x00015f40


	//   ....[137]....
        /*0860*/ 	.word	0x00015f90


	//   ....[138]....
        /*0864*/ 	.word	0x00015ff0


	//   ....[139]....
        /*0868*/ 	.word	0x00016060


	//   ....[140]....
        /*086c*/ 	.word	0x000160c0


	//   ....[141]....
        /*0870*/ 	.word	0x00016130


	//   ....[142]....
        /*0874*/ 	.word	0x000161a0


	//   ....[143]....
        /*0878*/ 	.word	0x00016210


	//   ....[144]....
        /*087c*/ 	.word	0x00016270


	//   ....[145]....
        /*0880*/ 	.word	0x000162e0


	//   ....[146]....
        /*0884*/ 	.word	0x00016350


	//   ....[147]....
        /*0888*/ 	.word	0x000163c0


	//   ....[148]....
        /*088c*/ 	.word	0x00016420


	//   ....[149]....
        /*0890*/ 	.word	0x00016490


	//   ....[150]....
        /*0894*/ 	.word	0x00016500


	//   ....[151]....
        /*0898*/ 	.word	0x00016570


	//   ....[152]....
        /*089c*/ 	.word	0x000165d0


	//   ....[153]....
        /*08a0*/ 	.word	0x00016640


	//   ....[154]....
        /*08a4*/ 	.word	0x000166b0


	//   ....[155]....
        /*08a8*/ 	.word	0x00016720


	//   ....[156]....
        /*08ac*/ 	.word	0x00016780


	//   ....[157]....
        /*08b0*/ 	.word	0x00016800


	//   ....[158]....
        /*08b4*/ 	.word	0x00016850


	//   ....[159]....
        /*08b8*/ 	.word	0x000168a0


	//   ....[160]....
        /*08bc*/ 	.word	0x000168f0


	//   ....[161]....
        /*08c0*/ 	.word	0x00016940


	//   ....[162]....
        /*08c4*/ 	.word	0x00016990


	//   ....[163]....
        /*08c8*/ 	.word	0x000169e0


	//   ....[164]....
        /*08cc*/ 	.word	0x00016a30


	//   ....[165]....
        /*08d0*/ 	.word	0x00016aa0


	//   ....[166]....
        /*08d4*/ 	.word	0x00016b10


	//   ....[167]....
        /*08d8*/ 	.word	0x00016b80


	//   ....[168]....
        /*08dc*/ 	.word	0x00016be0


	//   ....[169]....
        /*08e0*/ 	.word	0x00016c50


	//   ....[170]....
        /*08e4*/ 	.word	0x00016cc0


	//   ....[171]....
        /*08e8*/ 	.word	0x00016d30


	//   ....[172]....
        /*08ec*/ 	.word	0x00016d90


	//   ....[173]....
        /*08f0*/ 	.word	0x00016e00


	//   ....[174]....
        /*08f4*/ 	.word	0x00016e70


	//   ....[175]....
        /*08f8*/ 	.word	0x00016ee0


	//   ....[176]....
        /*08fc*/ 	.word	0x00016f40


	//   ....[177]....
        /*0900*/ 	.word	0x00016fb0


	//   ....[178]....
        /*0904*/ 	.word	0x00017020


	//   ....[179]....
        /*0908*/ 	.word	0x00017090


	//   ....[180]....
        /*090c*/ 	.word	0x000170f0


	//   ....[181]....
        /*0910*/ 	.word	0x00017160


	//   ....[182]....
        /*0914*/ 	.word	0x000171d0


	//   ....[183]....
        /*0918*/ 	.word	0x00017240


	//   ....[184]....
        /*091c*/ 	.word	0x000172a0


	//   ....[185]....
        /*0920*/ 	.word	0x00017310


	//   ....[186]....
        /*0924*/ 	.word	0x00017380


	//   ....[187]....
        /*0928*/ 	.word	0x000173f0


	//   ....[188]....
        /*092c*/ 	.word	0x00017450


	//   ....[189]....
        /*0930*/ 	.word	0x000174c0


	//   ....[190]....
        /*0934*/ 	.word	0x00017530


	//   ....[191]....
        /*0938*/ 	.word	0x000175a0


	//   ....[192]....
        /*093c*/ 	.word	0x00017600


	//   ....[193]....
        /*0940*/ 	.word	0x00017670


	//   ....[194]....
        /*0944*/ 	.word	0x000176e0


	//   ....[195]....
        /*0948*/ 	.word	0x00017750


	//   ....[196]....
        /*094c*/ 	.word	0x000177b0


	//   ....[197]....
        /*0950*/ 	.word	0x00017820


	//   ....[198]....
        /*0954*/ 	.word	0x00017890


	//   ....[199]....
        /*0958*/ 	.word	0x00017900


	//   ....[200]....
        /*095c*/ 	.word	0x00017960


	//   ....[201]....
        /*0960*/ 	.word	0x000179d0


	//   ....[202]....
        /*0964*/ 	.word	0x00017a40


	//   ....[203]....
        /*0968*/ 	.word	0x00017ab0


	//   ....[204]....
        /*096c*/ 	.word	0x00017b10


	//   ....[205]....
        /*0970*/ 	.word	0x00017b80


	//   ....[206]....
        /*0974*/ 	.word	0x00017bf0


	//   ....[207]....
        /*0978*/ 	.word	0x00017c40


	//   ....[208]....
        /*097c*/ 	.word	0x00017c80


	//   ....[209]....
        /*0980*/ 	.word	0x00017cd0


	//   ....[210]....
        /*0984*/ 	.word	0x00017d20


	//   ....[211]....
        /*0988*/ 	.word	0x00017d70


	//   ....[212]....
        /*098c*/ 	.word	0x00017de0


	//   ....[213]....
        /*0990*/ 	.word	0x00017e30


	//   ....[214]....
        /*0994*/ 	.word	0x00017e80


	//   ....[215]....
        /*0998*/ 	.word	0x00017ed0


	//   ....[216]....
        /*099c*/ 	.word	0x00017f20


	//   ....[217]....
        /*09a0*/ 	.word	0x00017f70


	//   ....[218]....
        /*09a4*/ 	.word	0x00017fe0


	//   ....[219]....
        /*09a8*/ 	.word	0x00018030


	//   ....[220]....
        /*09ac*/ 	.word	0x00018090


	//   ....[221]....
        /*09b0*/ 	.word	0x000180f0


	//   ....[222]....
        /*09b4*/ 	.word	0x00018150


	//----- nvinfo : EIATTR_EXIT_INSTR_OFFSETS
	.align		4
.L_450:
        /*09b8*/ 	.byte	0x04, 0x1c
        /*09ba*/ 	.short	(.L_452 - .L_451)


	//   ....[0]....
.L_451:
        /*09bc*/ 	.word	0x00000c10


	//   ....[1]....
        /*09c0*/ 	.word	0x00015d40


	//----- nvinfo : EIATTR_MAX_THREADS
	.align		4
.L_452:
        /*09c4*/ 	.byte	0x04, 0x05
        /*09c6*/ 	.short	(.L_454 - .L_453)
.L_453:
        /*09c8*/ 	.word	0x00000080
        /*09cc*/ 	.word	0x00000001
        /*09d0*/ 	.word	0x00000001


	//----- nvinfo : EIATTR_CRS_STACK_SIZE
	.align		4
.L_454:
        /*09d4*/ 	.byte	0x04, 0x1e
        /*09d6*/ 	.short	(.L_456 - .L_455)
.L_455:
        /*09d8*/ 	.word	0x00000000
.L_456:


//--------------------- .nv.info._ZN7cutlass13device_kernelIN5flash19enable_sm80_to_sm89INS1_16FlashAttnFwdSm80INS1_25CollectiveMainloopFwdSm80ILi4ELi1ELb0EN4cute5tupleIJNS5_1CILi128EEENS7_ILi96EEENS7_ILi64EEEEEELi64ENS_10bfloat16_tEfNS_4arch4Sm80ELb0ELb1ELb0ELb0ELb0ELb0ELb1ELb1EEENS1_21CollectiveEpilogueFwdINS6_IJS8_SA_S9_EEENS6_IJNS7_ILi1EEESI_SI_EEESC_SE_Li128ELb0ELb1ELb1ELb0EEENS1_19SingleTileSchedulerILb0ELb1ELb1ELi128EEEEEEEEEvNT_6ParamsE --------------------------
	.section	.nv.info._ZN7cutlass13device_kernelIN5flash19enable_sm80_to_sm89INS1_16FlashAttnFwdSm80INS1_25CollectiveMainloopFwdSm80ILi4ELi1ELb0EN4cute5tupleIJNS5_1CILi128EEENS7_ILi96EEENS7_ILi64EEEEEELi64ENS_10bfloat16_tEfNS_4arch4Sm80ELb0ELb1ELb0ELb0ELb0ELb0ELb1ELb1EEENS1_21CollectiveEpilogueFwdINS6_IJS8_SA_S9_EEENS6_IJNS7_ILi1EEESI_SI_EEESC_SE_Li128ELb0ELb1ELb1ELb0EEENS1_19SingleTileSchedulerILb0ELb1ELb1ELi128EEEEEEEEEvNT_6ParamsE,"",@"SHT_CUDA_INFO"
	.sectionflags	@""
	.align	4


	//----- nvinfo : EIATTR_CUDA_API_VERSION
	.align		4
        /*0000*/ 	.byte	0x04, 0x37
        /*0002*/ 	.short	(.L_458 - .L_457)
.L_457:
        /*0004*/ 	.word	0x00000082


	//----- nvinfo : EIATTR_SW2861232_WAR
	.align		4
.L_458:
        /*0008*/ 	.byte	0x01, 0x35
	.zero		2


	//----- nvinfo : EIATTR_PARAM_CBANK
	.align		4
        /*000c*/ 	.byte	0x04, 0x0a
        /*000e*/ 	.short	(.L_460 - .L_459)
	.align		4
.L_459:
        /*0010*/ 	.word	index@(.nv.constant0._ZN7cutlass13device_kernelIN5flash19enable_sm80_to_sm89INS1_16FlashAttnFwdSm80INS1_25CollectiveMainloopFwdSm80ILi4ELi1ELb0EN4cute5tupleIJNS5_1CILi128EEENS7_ILi96EEENS7_ILi64EEEEEELi64ENS_10bfloat16_tEfNS_4arch4Sm80ELb0ELb1ELb0ELb0ELb0ELb0ELb1ELb1EEENS1_21CollectiveEpilogueFwdINS6_IJS8_SA_S9_EEENS6_IJNS7_ILi1EEESI_SI_EEESC_SE_Li128ELb0ELb1ELb1ELb0EEENS1_19SingleTileSchedulerILb0ELb1ELb1ELi128EEEEEEEEEvNT_6ParamsE)
        /*0014*/ 	.short	0x0160
        /*0016*/ 	.short	0x0418


	//----- nvinfo : EIATTR_CBANK_PARAM_SIZE
	.align		4
.L_460:
        /*0018*/ 	.byte	0x03, 0x19
        /*001a*/ 	.short	0x0418


	//----- nvinfo : EIATTR_KPARAM_INFO
	.align		4
        /*001c*/ 	.byte	0x04, 0x17
        /*001e*/ 	.short	(.L_462 - .L_461)
.L_461:
        /*0020*/ 	.word	0x00000000
        /*0024*/ 	.short	0x0000
        /*0026*/ 	.short	0x0000
        /*0028*/ 	.byte	0x00, 0xf0, 0x61, 0x10


	//----- nvinfo : EIATTR_MAXREG_COUNT
	.align		4
.L_462:
        /*002c*/ 	.byte	0x03, 0x1b
        /*002e*/ 	.short	0x00ff


	//----- nvinfo : EIATTR_NUM_BARRIERS
	.align		4
        /*0030*/ 	.byte	0x02, 0x4c
        /*0032*/ 	.byte	0x02
	.zero		1


	//----- nvinfo : EIATTR_ANNOTATIONS
	.align		4
        /*0034*/ 	.byte	0x04, 0x55
        /*0036*/ 	.short	(.L_464 - .L_463)


	//   ....[0]....
.L_463:
        /* <DEDUP_REMOVED lines=35> */


	//----- nvinfo : EIATTR_MERCURY_ISA_VERSION
	.align		4
.L_464:
        /*0258*/ 	.byte	0x03, 0x5f
        /*025a*/ 	.short	0x0000


	//----- nvinfo : EIATTR_COOP_GROUP_MASK_REGIDS
	.align		4
        /*025c*/ 	.byte	0x04, 0x29
        /*025e*/ 	.short	(.L_466 - .L_465)


	//   ....[0]....
.L_465:
        /*0260*/ 	.word	0xffffffff


	//   ....[1]....
        /*0264*/ 	.word	0xffffffff


	//   ....[2]....
        /*0268*/ 	.word	0xffffffff


	//   ....[3]....
        /*026c*/ 	.word	0xffffffff


	//   ....[4]....
        /*0270*/ 	.word	0xffffffff


	//   ....[5]....
        /*0274*/ 	.word	0xffffffff


	//   ....[6]....
        /*0278*/ 	.word	0xffffffff


	//   ....[7]....
        /*027c*/ 	.word	0xffffffff


	//   ....[8]....
        /*0280*/ 	.word	0xffffffff


	//   ....[9]....
        /*0284*/ 	.word	0xffffffff


	//   ....[10]....
        /*0288*/ 	.word	0xffffffff


	//   ....[11]....
        /*028c*/ 	.word	0xffffffff


	//   ....[12]....
        /*0290*/ 	.word	0xffffffff


	//   ....[13]....
        /*0294*/ 	.word	0xffffffff


	//   ....[14]....
        /*0298*/ 	.word	0xffffffff


	//   ....[15]....
        /*029c*/ 	.word	0xffffffff


	//   ....[16]....
        /*02a0*/ 	.word	0xffffffff


	//   ....[17]....
        /*02a4*/ 	.word	0xffffffff


	//   ....[18]....
        /*02a8*/ 	.word	0xffffffff


	//   ....[19]....
        /*02ac*/ 	.word	0xffffffff


	//   ....[20]....
        /*02b0*/ 	.word	0xffffffff


	//   ....[21]....
        /*02b4*/ 	.word	0xffffffff


	//   ....[22]....
        /*02b8*/ 	.word	0xffffffff


	//   ....[23]....
        /*02bc*/ 	.word	0xffffffff


	//   ....[24]....
        /*02c0*/ 	.word	0xffffffff


	//   ....[25]....
        /*02c4*/ 	.word	0xffffffff


	//   ....[26]....
        /*02c8*/ 	.word	0xffffffff


	//   ....[27]....
        /*02cc*/ 	.word	0xffffffff


	//   ....[28]....
        /*02d0*/ 	.word	0xffffffff


	//   ....[29]....
        /*02d4*/ 	.word	0xffffffff


	//   ....[30]....
        /*02d8*/ 	.word	0xffffffff


	//   ....[31]....
        /*02dc*/ 	.word	0xffffffff


	//   ....[32]....
        /*02e0*/ 	.word	0xffffffff


	//   ....[33]....
        /*02e4*/ 	.word	0xffffffff


	//   ....[34]....
        /*02e8*/ 	.word	0xffffffff


	//   ....[35]....
        /*02ec*/ 	.word	0xffffffff


	//   ....[36]....
        /*02f0*/ 	.word	0xffffffff


	//   ....[37]....
        /*02f4*/ 	.word	0xffffffff


	//   ....[38]....
        /*02f8*/ 	.word	0xffffffff


	//   ....[39]....
        /*02fc*/ 	.word	0xffffffff


	//   ....[40]....
        /*0300*/ 	.word	0xffffffff


	//   ....[41]....
        /*0304*/ 	.word	0xffffffff


	//   ....[42]....
        /*0308*/ 	.word	0xffffffff


	//   ....[43]....
        /*030c*/ 	.word	0xffffffff


	//   ....[44]....
        /*0310*/ 	.word	0xffffffff


	//   ....[45]....
        /*0314*/ 	.word	0xffffffff


	//   ....[46]....
        /*0318*/ 	.word	0xffffffff


	//   ....[47]....
        /*031c*/ 	.word	0xffffffff


	//   ....[48]....
        /*0320*/ 	.word	0xffffffff


	//   ....[49]....
        /*0324*/ 	.word	0xffffffff


	//   ....[50]....
        /*0328*/ 	.word	0xffffffff


	//   ....[51]....
        /*032c*/ 	.word	0xffffffff


	//   ....[52]....
        /*0330*/ 	.word	0xffffffff


	//   ....[53]....
        /*0334*/ 	.word	0xffffffff


	//   ....[54]....
        /*0338*/ 	.word	0xffffffff


	//   ....[55]....
        /*033c*/ 	.word	0xffffffff


	//   ....[56]....
        /*0340*/ 	.word	0xffffffff


	//   ....[57]....
        /*0344*/ 	.word	0xffffffff


	//   ....[58]....
        /*0348*/ 	.word	0xffffffff


	//   ....[59]....
        /*034c*/ 	.word	0xffffffff


	//   ....[60]....
        /*0350*/ 	.word	0xffffffff


	//   ....[61]....
        /*0354*/ 	.word	0xffffffff


	//   ....[62]....
        /*0358*/ 	.word	0xffffffff


	//   ....[63]....
        /*035c*/ 	.word	0xffffffff


	//   ....[64]....
        /*0360*/ 	.word	0xffffffff


	//   ....[65]....
        /*0364*/ 	.word	0xffffffff


	//   ....[66]....
        /*0368*/ 	.word	0xffffffff


	//   ....[67]....
        /*036c*/ 	.word	0xffffffff


	//   ....[68]....
        /*0370*/ 	.word	0xffffffff


	//   ....[69]....
        /*0374*/ 	.word	0xffffffff


	//   ....[70]....
        /*0378*/ 	.word	0xffffffff


	//   ....[71]....
        /*037c*/ 	.word	0xffffffff


	//   ....[72]....
        /*0380*/ 	.word	0xffffffff


	//   ....[73]....
        /*0384*/ 	.word	0xffffffff


	//   ....[74]....
        /*0388*/ 	.word	0xffffffff


	//   ....[75]....
        /*038c*/ 	.word	0xffffffff


	//   ....[76]....
        /*0390*/ 	.word	0xffffffff


	//   ....[77]....
        /*0394*/ 	.word	0xffffffff


	//   ....[78]....
        /*0398*/ 	.word	0xffffffff


	//   ....[79]....
        /*039c*/ 	.word	0xffffffff


	//   ....[80]....
        /*03a0*/ 	.word	0xffffffff


	//   ....[81]....
        /*03a4*/ 	.word	0xffffffff


	//   ....[82]....
        /*03a8*/ 	.word	0xffffffff


	//   ....[83]....
        /*03ac*/ 	.word	0xffffffff


	//   ....[84]....
        /*03b0*/ 	.word	0xffffffff


	//----- nvinfo : EIATTR_COOP_GROUP_INSTR_OFFSETS
	.align		4
.L_466:
        /*03b4*/ 	.byte	0x04, 0x28
        /*03b6*/ 	.short	(.L_468 - .L_467)


	//   ....[0]....
.L_467:
        /*03b8*/ 	.word	0x00000060


	//   ....[1]....
        /*03bc*/ 	.word	0x00001210


	//   ....[2]....
        /*03c0*/ 	.word	0x00001240


	//   ....[3]....
        /*03c4*/ 	.word	0x000013a0


	//   ....[4]....
        /*03c8*/ 	.word	0x000013d0


	//   ....[5]....
        /*03cc*/ 	.word	0x00001460


	//   ....[6]....
        /*03d0*/ 	.word	0x00001490


	//   ....[7]....
        /*03d4*/ 	.word	0x00001520


	//   ....[8]....
        /*03d8*/ 	.word	0x00001550


	//   ....[9]....
        /*03dc*/ 	.word	0x000015e0


	//   ....[10]....
        /*03e0*/ 	.word	0x00001610


	//   ....[11]....
        /*03e4*/ 	.word	0x000016a0


	//   ....[12]....
        /*03e8*/ 	.word	0x000016d0


	//   ....[13]....
        /*03ec*/ 	.word	0x00001760


	//   ....[14]....
        /*03f0*/ 	.word	0x00001790


	//   ....[15]....
        /*03f4*/ 	.word	0x00001810


	//   ....[16]....
        /*03f8*/ 	.word	0x00001850


	//   ....[17]....
        /*03fc*/ 	.word	0x00002e80


	//   ....[18]....
        /*0400*/ 	.word	0x000030c0


	//   ....[19]....
        /*0404*/ 	.word	0x00003280


	//   ....[20]....
        /*0408*/ 	.word	0x00004100


	//   ....[21]....
        /*040c*/ 	.word	0x00005170


	//   ....[22]....
        /*0410*/ 	.word	0x00005190


	//   ....[23]....
        /*0414*/ 	.word	0x000051b0


	//   ....[24]....
        /*0418*/ 	.word	0x00005240


	//   ....[25]....
        /*041c*/ 	.word	0x00005830


	//   ....[26]....
        /*0420*/ 	.word	0x00005900


	//   ....[27]....
        /*0424*/ 	.word	0x00005940


	//   ....[28]....
        /*0428*/ 	.word	0x000059e0


	//   ....[29]....
        /*042c*/ 	.word	0x00008750


	//   ....[30]....
        /*0430*/ 	.word	0x00008930


	//   ....[31]....
        /*0434*/ 	.word	0x00008b10


	//   ....[32]....
        /*0438*/ 	.word	0x00009e20


	//   ....[33]....
        /*043c*/ 	.word	0x0000a5a0


	//   ....[34]....
        /*0440*/ 	.word	0x0000a770


	//   ....[35]....
        /*0444*/ 	.word	0x0000a840


	//   ....[36]....
        /*0448*/ 	.word	0x0000aa10


	//   ....[37]....
        /*044c*/ 	.word	0x0000aaa0


	//   ....[38]....
        /*0450*/ 	.word	0x0000abf0


	//   ....[39]....
        /*0454*/ 	.word	0x0000b040


	//   ....[40]....
        /*0458*/ 	.word	0x0000b0a0


	//   ....[41]....
        /*045c*/ 	.word	0x0000e670


	//   ....[42]....
        /*0460*/ 	.word	0x0000e6d0


	//   ....[43]....
        /*0464*/ 	.word	0x0000e780


	//   ....[44]....
        /*0468*/ 	.word	0x0000e7e0


	//   ....[45]....
        /*046c*/ 	.word	0x0000e810


	//   ....[46]....
        /*0470*/ 	.word	0x0000e8e0


	//   ....[47]....
        /*0474*/ 	.word	0x0000eb20


	//   ....[48]....
        /*0478*/ 	.word	0x0000ee30


	//   ....[49]....
        /*047c*/ 	.word	0x00011c10


	//   ....[50]....
        /*0480*/ 	.word	0x00011e40


	//   ....[51]....
        /*0484*/ 	.word	0x000126f0


	//   ....[52]....
        /*0488*/ 	.word	0x00012eb0


	//   ....[53]....
        /*048c*/ 	.word	0x00013da0


	//   ....[54]....
        /*0490*/ 	.word	0x00013ea0


	//   ....[55]....
        /*0494*/ 	.word	0x00013ef0


	//   ....[56]....
        /*0498*/ 	.word	0x00014000


	//   ....[57]....
        /*049c*/ 	.word	0x000140d0


	//   ....[58]....
        /*04a0*/ 	.word	0x00014240


	//   ....[59]....
        /*04a4*/ 	.word	0x00014540


	//   ....[60]....
        /*04a8*/ 	.word	0x00014630


	//   ....[61]....
        /*04ac*/ 	.word	0x000168f0


	//   ....[62]....
        /*04b0*/ 	.word	0x00016900


	//   ....[63]....
        /*04b4*/ 	.word	0x00016910


	//   ....[64]....
        /*04b8*/ 	.word	0x00016920


	//   ....[65]....
        /*04bc*/ 	.word	0x00016950


	//   ....[66]....
        /*04c0*/ 	.word	0x00016970


	//   ....[67]....
        /*04c4*/ 	.word	0x00016990


	//   ....[68]....
        /*04c8*/ 	.word	0x000169a0


	//   ....[69]....
        /*04cc*/ 	.word	0x00017610


	//   ....[70]....
        /*04d0*/ 	.word	0x00017650


	//   ....[71]....
        /*04d4*/ 	.word	0x00017680


	//   ....[72]....
        /*04d8*/ 	.word	0x000176b0


	//   ....[73]....
        /*04dc*/ 	.word	0x000176f0


	//   ....[74]....
        /*04e0*/ 	.word	0x00017720


	//   ....[75]....
        /*04e4*/ 	.word	0x00017740


	//   ....[76]....
        /*04e8*/ 	.word	0x00017750


	//   ....[77]....
        /*04ec*/ 	.word	0x00017770


	//   ....[78]....
        /*04f0*/ 	.word	0x00017780


	//   ....[79]....
        /*04f4*/ 	.word	0x00017b30


	//   ....[80]....
        /*04f8*/ 	.word	0x00017b50


	//   ....[81]....
        /*04fc*/ 	.word	0x00017e50


	//   ....[82]....
        /*0500*/ 	.word	0x00017e70


	//   ....[83]....
        /*0504*/ 	.word	0x00018170


	//   ....[84]....
        /*0508*/ 	.word	0x00018180


	//----- nvinfo : EIATTR_EXIT_INSTR_OFFSETS
	.align		4
.L_468:
        /*050c*/ 	.byte	0x04, 0x1c
        /*050e*/ 	.short	(.L_470 - .L_469)


	//   ....[0]....
.L_469:
        /*0510*/ 	.word	0x000001c0


	//   ....[1]....
        /*0514*/ 	.word	0x00018190


	//   ....[2]....
        /*0518*/ 	.word	0x00018430


	//   ....[3]....
        /*051c*/ 	.word	0x00018480


	//   ....[4]....
        /*0520*/ 	.word	0x000184b0


	//   ....[5]....
        /*0524*/ 	.word	0x00018510


	//   ....[6]....
        /*0528*/ 	.word	0x000187a0


	//----- nvinfo : EIATTR_CTAIDZ_USED
	.align		4
.L_470:
        /*052c*/ 	.byte	0x01, 0x04
	.zero		2


	//----- nvinfo : EIATTR_MAX_THREADS
	.align		4
        /*0530*/ 	.byte	0x04, 0x05
        /*0532*/ 	.short	(.L_472 - .L_471)
.L_471:
        /*0534*/ 	.word	0x00000080
        /*0538*/ 	.word	0x00000001
        /*053c*/ 	.word	0x00000001


	//----- nvinfo : EIATTR_CRS_STACK_SIZE
	.align		4
.L_472:
        /*0540*/ 	.byte	0x04, 0x1e
        /*0542*/ 	.short	(.L_474 - .L_473)
.L_473:
        /*0544*/ 	.word	0x00000000
.L_474:


//--------------------- .nv.info._ZN7cutlass13device_kernelIN5flash19enable_sm80_to_sm89INS1_16FlashAttnFwdSm80INS1_25CollectiveMainloopFwdSm80ILi4ELi1ELb0EN4cute5tupleIJNS5_1CILi128EEENS7_ILi80EEENS7_ILi64EEEEEELi64ENS_10bfloat16_tEfNS_4arch4Sm80ELb0ELb1ELb0ELb1ELb0ELb0ELb1ELb1EEENS1_21CollectiveEpilogueFwdINS6_IJS8_SA_S9_EEENS6_IJNS7_ILi1EEESI_SI_EEESC_SE_Li128ELb1ELb1ELb1ELb0EEENS1_36VarlenDynamicPersistentTileSchedulerILi128ELi80ELi128ELi128ELb1ELb1ELb0ELb1ELb0ELb1EEEEEEEEEvNT_6ParamsE --------------------------
	.section	.nv.info._ZN7cutlass13device_kernelIN5flash19enable_sm80_to_sm89INS1_16FlashAttnFwdSm80INS1_25CollectiveMainloopFwdSm80ILi4ELi1ELb0EN4cute5tupleIJNS5_1CILi128EEENS7_ILi80EEENS7_ILi64EEEEEELi64ENS_10bfloat16_tEfNS_4arch4Sm80ELb0ELb1ELb0ELb1ELb0ELb0ELb1ELb1EEENS1_21CollectiveEpilogueFwdINS6_IJS8_SA_S9_EEENS6_IJNS7_ILi1EEESI_SI_EEESC_SE_Li128ELb1ELb1ELb1ELb0EEENS1_36VarlenDynamicPersistentTileSchedulerILi128ELi80ELi128ELi128ELb1ELb1ELb0ELb1ELb0ELb1EEEEEEEEEvNT_6ParamsE,"",@"SHT_CUDA_INFO"
	.sectionflags	@""
	.align	4


	//----- nvinfo : EIATTR_CUDA_API_VERSION
	.align		4
        /*0000*/ 	.byte	0x04, 0x37
        /*0002*/ 	.short	(.L_476 - .L_475)
.L_475:
        /*0004*/ 	.word	0x00000082


	//----- nvinfo : EIATTR_SW2861232_WAR
	.align		4
.L_476:
        /*0008*/ 	.byte	0x01, 0x35
	.zero		2


	//----- nvinfo : EIATTR_PARAM_CBANK
	.align		4
        /*000c*/ 	.byte	0x04, 0x0a
        /*000e*/ 	.short	(.L_478 - .L_477)
	.align		4
.L_477:
        /*0010*/ 	.word	index@(.nv.constant0._ZN7cutlass13device_kernelIN5flash19enable_sm80_to_sm89INS1_16FlashAttnFwdSm80INS1_25CollectiveMainloopFwdSm80ILi4ELi1ELb0EN4cute5tupleIJNS5_1CILi128EEENS7_ILi80EEENS7_ILi64EEEEEELi64ENS_10bfloat16_tEfNS_4arch4Sm80ELb0ELb1ELb0ELb1ELb0ELb0ELb1ELb1EEENS1_21CollectiveEpilogueFwdINS6_IJS8_SA_S9_EEENS6_IJNS7_ILi1EEESI_SI_EEESC_SE_Li128ELb1ELb1ELb1ELb0EEENS1_36VarlenDynamicPersistentTileSchedulerILi128ELi80ELi128ELi128ELb1ELb1ELb0ELb1ELb0ELb1EEEEEEEEEvNT_6ParamsE)
        /*0014*/ 	.short	0x0160
        /*0016*/ 	.short	0x0438


	//----- nvinfo : EIATTR_CBANK_PARAM_SIZE
	.align		4
.L_478:
        /*0018*/ 	.byte	0x03, 0x19
        /*001a*/ 	.short	0x0438


	//----- nvinfo : EIATTR_KPARAM_INFO
	.align		4
        /*001c*/ 	.byte	0x04, 0x17
        /*001e*/ 	.short	(.L_480 - .L_479)
.L_479:
        /*0020*/ 	.word	0x00000000
        /*0024*/ 	.short	0x0000
        /*0026*/ 	.short	0x0000
        /*0028*/ 	.byte	0x00, 0xf0, 0xe1, 0x10


	//----- nvinfo : EIATTR_MAXREG_COUNT
	.align		4
.L_480:
        /*002c*/ 	.byte	0x03, 0x1b
        /*002e*/ 	.short	0x00ff


	//----- nvinfo : EIATTR_NUM_BARRIERS
	.align		4
        /*0030*/ 	.byte	0x02, 0x4c
        /*0032*/ 	.byte	0x06
	.zero		1


	//----- nvinfo : EIATTR_ANNOTATIONS
	.align		4
        /*0034*/ 	.byte	0x04, 0x55
        /*0036*/ 	.short	(.L_482 - .L_481)


	//   ....[0]....
.L_481:
        /* <DEDUP_REMOVED lines=101> */


	//----- nvinfo : EIATTR_MERCURY_ISA_VERSION
	.align		4
.L_482:
        /*0670*/ 	.byte	0x03, 0x5f
        /*0672*/ 	.short	0x0000


	//----- nvinfo : EIATTR_INT_WARP_WIDE_INSTR_OFFSETS
	.align		4
        /*0674*/ 	.byte	0x04, 0x31
        /*0676*/ 	.short	(.L_484 - .L_483)


	//   ....[0]....
.L_483:
        /*0678*/ 	.word	0x000151f0


	//   ....[1]....
        /*067c*/ 	.word	0x00015270


	//----- nvinfo : EIATTR_COOP_GROUP_MASK_REGIDS
	.align		4
.L_484:
        /*0680*/ 	.byte	0x04, 0x29
        /*0682*/ 	.short	(.L_486 - .L_485)


	//   ....[0]....
.L_485:
        /*0684*/ 	.word	0xffffffff


	//   ....[1]....
        /*0688*/ 	.word	0xffffffff


	//   ....[2]....
        /*068c*/ 	.word	0xffffffff


	//   ....[3]....
        /*0690*/ 	.word	0xffffffff


	//   ....[4]....
        /*0694*/ 	.word	0xffffffff


	//   ....[5]....
        /*0698*/ 	.word	0xffffffff


	//   ....[6]....
        /*069c*/ 	.word	0xffffffff


	//   ....[7]....
        /*06a0*/ 	.word	0xffffffff


	//   ....[8]....
        /*06a4*/ 	.word	0xffffffff


	//   ....[9]....
        /*06a8*/ 	.word	0xffffffff


	//   ....[10]....
        /*06ac*/ 	.word	0xffffffff


	//   ....[11]....
        /*06b0*/ 	.word	0xffffffff


	//   ....[12]....
        /*06b4*/ 	.word	0xffffffff


	//   ....[13]....
        /*06b8*/ 	.word	0xffffffff


	//   ....[14]....
        /*06bc*/ 	.word	0xffffffff


	//   ....[15]....
        /*06c0*/ 	.word	0xffffffff


	//   ....[16]....
        /*06c4*/ 	.word	0xffffffff


	//   ....[17]....
        /*06c8*/ 	.word	0xffffffff


	//   ....[18]....
        /*06cc*/ 	.word	0xffffffff


	//   ....[19]....
        /*06d0*/ 	.word	0xffffffff


	//   ....[20]....
        /*06d4*/ 	.word	0xffffffff


	//   ....[21]....
        /*06d8*/ 	.word	0xffffffff


	//   ....[22]....
        /*06dc*/ 	.word	0xffffffff


	//   ....[23]....
        /*06e0*/ 	.word	0xffffffff


	//   ....[24]....
        /*06e4*/ 	.word	0xffffffff


	//   ....[25]....
        /*06e8*/ 	.word	0xffffffff


	//   ....[26]....
        /*06ec*/ 	.word	0xffffffff


	//   ....[27]....
        /*06f0*/ 	.word	0xffffffff


	//   ....[28]....
        /*06f4*/ 	.word	0xffffffff


	//   ....[29]....
        /*06f8*/ 	.word	0xffffffff


	//   ....[30]....
        /*06fc*/ 	.word	0xffffffff


	//   ....[31]....
        /*0700*/ 	.word	0xffffffff


	//   ....[32]....
        /*0704*/ 	.word	0xffffffff


	//   ....[33]....
        /*0708*/ 	.word	0xffffffff


	//   ....[34]....
        /*070c*/ 	.word	0xffffffff


	//   ....[35]....
        /*0710*/ 	.word	0xffffffff


	//   ....[36]....
        /*0714*/ 	.word	0xffffffff


	//   ....[37]....
        /*0718*/ 	.word	0xffffffff


	//   ....[38]....
        /*071c*/ 	.word	0xffffffff


	//   ....[39]....
        /*0720*/ 	.word	0xffffffff


	//   ....[40]....
        /*0724*/ 	.word	0xffffffff


	//   ....[41]....
        /*0728*/ 	.word	0xffffffff


	//   ....[42]....
        /*072c*/ 	.word	0xffffffff


	//   ....[43]....
        /*0730*/ 	.word	0xffffffff


	//   ....[44]....
        /*0734*/ 	.word	0xffffffff


	//   ....[45]....
        /*0738*/ 	.word	0xffffffff


	//   ....[46]....
        /*073c*/ 	.word	0xffffffff


	//   ....[47]....
        /*0740*/ 	.word	0xffffffff


	//   ....[48]....
        /*0744*/ 	.word	0xffffffff


	//   ....[49]....
        /*0748*/ 	.word	0xffffffff


	//   ....[50]....
        /*074c*/ 	.word	0xffffffff


	//   ....[51]....
        /*0750*/ 	.word	0xffffffff


	//   ....[52]....
        /*0754*/ 	.word	0xffffffff


	//   ....[53]....
        /*0758*/ 	.word	0xffffffff


	//   ....[54]....
        /*075c*/ 	.word	0xffffffff


	//   ....[55]....
        /*0760*/ 	.word	0xffffffff


	//   ....[56]....
        /*0764*/ 	.word	0xffffffff


	//   ....[57]....
        /*0768*/ 	.word	0xffffffff


	//   ....[58]....
        /*076c*/ 	.word	0xffffffff


	//   ....[59]....
        /*0770*/ 	.word	0xffffffff


	//   ....[60]....
        /*0774*/ 	.word	0xffffffff


	//   ....[61]....
        /*0778*/ 	.word	0xffffffff


	//   ....[62]....
        /*077c*/ 	.word	0xffffffff


	//   ....[63]....
        /*0780*/ 	.word	0xffffffff


	//   ....[64]....
        /*0784*/ 	.word	0xffffffff


	//   ....[65]....
        /*0788*/ 	.word	0xffffffff


	//   ....[66]....
        /*078c*/ 	.word	0xffffffff


	//   ....[67]....
        /*0790*/ 	.word	0xffffffff


	//   ....[68]....
        /*0794*/ 	.word	0xffffffff


	//   ....[69]....
        /*0798*/ 	.word	0xffffffff


	//   ....[70]....
        /*079c*/ 	.word	0xffffffff


	//   ....[71]....
        /*07a0*/ 	.word	0xffffffff


	//   ....[72]....
        /*07a4*/ 	.word	0xffffffff


	//   ....[73]....
        /*07a8*/ 	.word	0xffffffff


	//   ....[74]....
        /*07ac*/ 	.word	0xffffffff


	//   ....[75]....
        /*07b0*/ 	.word	0xffffffff


	//   ....[76]....
        /*07b4*/ 	.word	0xffffffff


	//   ....[77]....
        /*07b8*/ 	.word	0xffffffff


	//   ....[78]....
        /*07bc*/ 	.word	0xffffffff


	//   ....[79]....
        /*07c0*/ 	.word	0xffffffff


	//   ....[80]....
        /*07c4*/ 	.word	0xffffffff


	//   ....[81]....
        /*07c8*/ 	.word	0xffffffff


	//   ....[82]....
        /*07cc*/ 	.word	0xffffffff


	//   ....[83]....
        /*07d0*/ 	.word	0xffffffff


	//   ....[84]....
        /*07d4*/ 	.word	0xffffffff


	//   ....[85]....
        /*07d8*/ 	.word	0xffffffff


	//   ....[86]....
        /*07dc*/ 	.word	0xffffffff


	//   ....[87]....
        /*07e0*/ 	.word	0xffffffff


	//   ....[88]....
        /*07e4*/ 	.word	0xffffffff


	//   ....[89]....
        /*07e8*/ 	.word	0xffffffff


	//   ....[90]....
        /*07ec*/ 	.word	0xffffffff


	//   ....[91]....
        /*07f0*/ 	.word	0xffffffff


	//   ....[92]....
        /*07f4*/ 	.word	0xffffffff


	//   ....[93]....
        /*07f8*/ 	.word	0xffffffff


	//   ....[94]....
        /*07fc*/ 	.word	0xffffffff


	//   ....[95]....
        /*0800*/ 	.word	0xffffffff


	//   ....[96]....
        /*0804*/ 	.word	0xffffffff


	//   ....[97]....
        /*0808*/ 	.word	0xffffffff


	//   ....[98]....
        /*080c*/ 	.word	0xffffffff


	//   ....[99]....
        /*0810*/ 	.word	0xffffffff


	//   ....[100]....
        /*0814*/ 	.word	0xffffffff


	//   ....[101]....
        /*0818*/ 	.word	0xffffffff


	//   ....[102]....
        /*081c*/ 	.word	0xffffffff


	//   ....[103]....
        /*0820*/ 	.word	0xffffffff


	//   ....[104]....
        /*0824*/ 	.word	0xffffffff


	//   ....[105]....
        /*0828*/ 	.word	0xffffffff


	//   ....[106]....
        /*082c*/ 	.word	0xffffffff


	//   ....[107]....
        /*0830*/ 	.word	0xffffffff


	//   ....[108]....
        /*0834*/ 	.word	0xffffffff


	//   ....[109]....
        /*0838*/ 	.word	0xffffffff


	//   ....[110]....
        /*083c*/ 	.word	0xffffffff


	//   ....[111]....
        /*0840*/ 	.word	0xffffffff


	//   ....[112]....
        /*0844*/ 	.word	0xffffffff


	//   ....[113]....
        /*0848*/ 	.word	0xffffffff


	//   ....[114]....
        /*084c*/ 	.word	0xffffffff


	//   ....[115]....
        /*0850*/ 	.word	0xffffffff


	//   ....[116]....
        /*0854*/ 	.word	0xffffffff


	//   ....[117]....
        /*0858*/ 	.word	0xffffffff


	//   ....[118]....
        /*085c*/ 	.word	0xffffffff


	//   ....[119]....
        /*0860*/ 	.word	0xffffffff


	//   ....[120]....
        /*0864*/ 	.word	0xffffffff


	//   ....[121]....
        /*0868*/ 	.word	0xffffffff


	//   ....[122]....
        /*086c*/ 	.word	0xffffffff


	//   ....[123]....
        /*0870*/ 	.word	0xffffffff


	//   ....[124]....
        /*0874*/ 	.word	0xffffffff


	//   ....[125]....
        /*0878*/ 	.word	0xffffffff


	//   ....[126]....
        /*087c*/ 	.word	0xffffffff


	//   ....[127]....
        /*0880*/ 	.word	0xffffffff


	//   ....[128]....
        /*0884*/ 	.word	0xffffffff


	//   ....[129]....
        /*0888*/ 	.word	0xffffffff


	//   ....[130]....
        /*088c*/ 	.word	0xffffffff


	//   ....[131]....
        /*0890*/ 	.word	0xffffffff


	//   ....[132]....
        /*0894*/ 	.word	0xffffffff


	//   ....[133]....
        /*0898*/ 	.word	0xffffffff


	//   ....[134]....
        /*089c*/ 	.word	0xffffffff


	//   ....[135]....
        /*08a0*/ 	.word	0xffffffff


	//   ....[136]....
        /*08a4*/ 	.word	0xffffffff


	//   ....[137]....
        /*08a8*/ 	.word	0xffffffff


	//   ....[138]....
        /*08ac*/ 	.word	0xffffffff


	//   ....[139]....
        /*08b0*/ 	.word	0xffffffff


	//   ....[140]....
        /*08b4*/ 	.word	0xffffffff


	//   ....[141]....
        /*08b8*/ 	.word	0xffffffff


	//   ....[142]....
        /*08bc*/ 	.word	0xffffffff


	//   ....[143]....
        /*08c0*/ 	.word	0xffffffff


	//   ....[144]....
        /*08c4*/ 	.word	0xffffffff


	//   ....[145]....
        /*08c8*/ 	.word	0xffffffff


	//   ....[146]....
        /*08cc*/ 	.word	0xffffffff


	//   ....[147]....
        /*08d0*/ 	.word	0xffffffff


	//   ....[148]....
        /*08d4*/ 	.word	0xffffffff


	//   ....[149]....
        /*08d8*/ 	.word	0xffffffff


	//   ....[150]....
        /*08dc*/ 	.word	0xffffffff


	//   ....[151]....
        /*08e0*/ 	.word	0xffffffff


	//   ....[152]....
        /*08e4*/ 	.word	0xffffffff


	//   ....[153]....
        /*08e8*/ 	.word	0xffffffff


	//   ....[154]....
        /*08ec*/ 	.word	0xffffffff


	//   ....[155]....
        /*08f0*/ 	.word	0xffffffff


	//   ....[156]....
        /*08f4*/ 	.word	0xffffffff


	//   ....[157]....
        /*08f8*/ 	.word	0xffffffff


	//   ....[158]....
        /*08fc*/ 	.word	0xffffffff


	//   ....[159]....
        /*0900*/ 	.word	0xffffffff


	//   ....[160]....
        /*0904*/ 	.word	0xffffffff


	//   ....[161]....
        /*0908*/ 	.word	0xffffffff


	//   ....[162]....
        /*090c*/ 	.word	0xffffffff


	//   ....[163]....
        /*0910*/ 	.word	0xffffffff


	//   ....[164]....
        /*0914*/ 	.word	0xffffffff


	//   ....[165]....
        /*0918*/ 	.word	0xffffffff


	//   ....[166]....
        /*091c*/ 	.word	0xffffffff


	//   ....[167]....
        /*0920*/ 	.word	0xffffffff


	//   ....[168]....
        /*0924*/ 	.word	0xffffffff


	//   ....[169]....
        /*0928*/ 	.word	0xffffffff


	//   ....[170]....
        /*092c*/ 	.word	0xffffffff


	//   ....[171]....
        /*0930*/ 	.word	0xffffffff


	//   ....[172]....
        /*0934*/ 	.word	0xffffffff


	//   ....[173]....
        /*0938*/ 	.word	0xffffffff


	//   ....[174]....
        /*093c*/ 	.word	0xffffffff


	//   ....[175]....
        /*0940*/ 	.word	0xffffffff


	//   ....[176]....
        /*0944*/ 	.word	0xffffffff


	//   ....[177]....
        /*0948*/ 	.word	0xffffffff


	//   ....[178]....
        /*094c*/ 	.word	0xffffffff


	//   ....[179]....
        /*0950*/ 	.word	0xffffffff


	//   ....[180]....
        /*0954*/ 	.word	0xffffffff


	//   ....[181]....
        /*0958*/ 	.word	0xffffffff


	//   ....[182]....
        /*095c*/ 	.word	0xffffffff


	//   ....[183]....
        /*0960*/ 	.word	0xffffffff


	//   ....[184]....
        /*0964*/ 	.word	0xffffffff


	//   ....[185]....
        /*0968*/ 	.word	0xffffffff


	//   ....[186]....
        /*096c*/ 	.word	0xffffffff


	//   ....[187]....
        /*0970*/ 	.word	0xffffffff


	//   ....[188]....
        /*0974*/ 	.word	0xffffffff


	//   ....[189]....
        /*0978*/ 	.word	0xffffffff


	//   ....[190]....
        /*097c*/ 	.word	0xffffffff


	//   ....[191]....
        /*0980*/ 	.word	0xffffffff


	//   ....[192]....
        /*0984*/ 	.word	0xffffffff


	//   ....[193]....
        /*0988*/ 	.word	0xffffffff


	//   ....[194]....
        /*098c*/ 	.word	0xffffffff


	//   ....[195]....
        /*0990*/ 	.word	0xffffffff


	//   ....[196]....
        /*0994*/ 	.word	0xffffffff


	//   ....[197]....
        /*0998*/ 	.word	0xffffffff


	//   ....[198]....
        /*099c*/ 	.word	0xffffffff


	//   ....[199]....
        /*09a0*/ 	.word	0xffffffff


	//   ....[200]....
        /*09a4*/ 	.word	0xffffffff


	//   ....[201]....
        /*09a8*/ 	.word	0xffffffff


	//   ....[202]....
        /*09ac*/ 	.word	0xffffffff


	//   ....[203]....
        /*09b0*/ 	.word	0xffffffff


	//   ....[204]....
        /*09b4*/ 	.word	0xffffffff


	//   ....[205]....
        /*09b8*/ 	.word	0xffffffff


	//   ....[206]....
        /*09bc*/ 	.word	0xffffffff


	//   ....[207]....
        /*09c0*/ 	.word	0xffffffff


	//   ....[208]....
        /*09c4*/ 	.word	0xffffffff


	//   ....[209]....
        /*09c8*/ 	.word	0xffffffff


	//   ....[210]....
        /*09cc*/ 	.word	0xffffffff


	//   ....[211]....
        /*09d0*/ 	.word	0xffffffff


	//   ....[212]....
        /*09d4*/ 	.word	0xffffffff


	//   ....[213]....
        /*09d8*/ 	.word	0xffffffff


	//   ....[214]....
        /*09dc*/ 	.word	0xffffffff


	//   ....[215]....
        /*09e0*/ 	.word	0xffffffff


	//   ....[216]....
        /*09e4*/ 	.word	0xffffffff


	//   ....[217]....
        /*09e8*/ 	.word	0xffffffff


	//   ....[218]....
        /*09ec*/ 	.word	0xffffffff


	//   ....[219]....
        /*09f0*/ 	.word	0xffffffff


	//   ....[220]....
        /*09f4*/ 	.word	0xffffffff


	//   ....[221]....
        /*09f8*/ 	.word	0xffffffff


	//   ....[222]....
        /*09fc*/ 	.word	0xffffffff


	//   ....[223]....
        /*0a00*/ 	.word	0xffffffff


	//   ....[224]....
        /*0a04*/ 	.word	0xffffffff


	//   ....[225]....
        /*0a08*/ 	.word	0xffffffff


	//   ....[226]....
        /*0a0c*/ 	.word	0xffffffff


	//   ....[227]....
        /*0a10*/ 	.word	0xffffffff


	//   ....[228]....
        /*0a14*/ 	.word	0xffffffff


	//   ....[229]....
        /*0a18*/ 	.word	0xffffffff


	//   ....[230]....
        /*0a1c*/ 	.word	0xffffffff


	//   ....[231]....
        /*0a20*/ 	.word	0xffffffff


	//   ....[232]....
        /*0a24*/ 	.word	0xffffffff


	//   ....[233]....
        /*0a28*/ 	.word	0xffffffff


	//   ....[234]....
        /*0a2c*/ 	.word	0xffffffff


	//   ....[235]....
        /*0a30*/ 	.word	0xffffffff


	//   ....[236]....
        /*0a34*/ 	.word	0xffffffff


	//   ....[237]....
        /*0a38*/ 	.word	0xffffffff


	//   ....[238]....
        /*0a3c*/ 	.word	0xffffffff


	//   ....[239]....
        /*0a40*/ 	.word	0xffffffff


	//   ....[240]....
        /*0a44*/ 	.word	0xffffffff


	//   ....[241]....
        /*0a48*/ 	.word	0xffffffff


	//   ....[242]....
        /*0a4c*/ 	.word	0xffffffff


	//----- nvinfo : EIATTR_COOP_GROUP_INSTR_OFFSETS
	.align		4
.L_486:
        /*0a50*/ 	.byte	0x04, 0x28
        /*0a52*/ 	.short	(.L_488 - .L_487)


	//   ....[0]....
.L_487:
        /*0a54*/ 	.word	0x00000050


	//   ....[1]....
        /*0a58*/ 	.word	0x00000210


	//   ....[2]....
        /*0a5c*/ 	.word	0x00000240


	//   ....[3]....
        /*0a60*/ 	.word	0x00000270


	//   ....[4]....
        /*0a64*/ 	.word	0x000002a0


	//   ....[5]....
        /*0a68*/ 	.word	0x000002d0


	//   ....[6]....
        /*0a6c*/ 	.word	0x00000300


	//   ....[7]....
        /*0a70*/ 	.word	0x00000470


	//   ....[8]....
        /*0a74*/ 	.word	0x000004b0


	//   ....[9]....
        /*0a78*/ 	.word	0x000004e0


	//   ....[10]....
        /*0a7c*/ 	.word	0x00000510


	//   ....[11]....
        /*0a80*/ 	.word	0x00000540


	//   ....[12]....
        /*0a84*/ 	.word	0x00000570


	//   ....[13]....
        /*0a88*/ 	.word	0x00000600


	//   ....[14]....
        /*0a8c*/ 	.word	0x00000650


	//   ....[15]....
        /*0a90*/ 	.word	0x00000670


	//   ....[16]....
        /*0a94*/ 	.word	0x000006d0


	//   ....[17]....
        /*0a98*/ 	.word	0x00002b60


	//   ....[18]....
        /*0a9c*/ 	.word	0x00002b80


	//   ....[19]....
        /*0aa0*/ 	.word	0x00002c60


	//   ....[20]....
        /*0aa4*/ 	.word	0x00002c70


	//   ....[21]....
        /*0aa8*/ 	.word	0x00002d50


	//   ....[22]....
        /*0aac*/ 	.word	0x00002d70


	//   ....[23]....
        /*0ab0*/ 	.word	0x00002e50


	//   ....[24]....
        /*0ab4*/ 	.word	0x00002e60


	//   ....[25]....
        /*0ab8*/ 	.word	0x00002f40


	//   ....[26]....
        /*0abc*/ 	.word	0x00002f60


	//   ....[27]....
        /*0ac0*/ 	.word	0x00003040


	//   ....[28]....
        /*0ac4*/ 	.word	0x00003050


	//   ....[29]....
        /*0ac8*/ 	.word	0x00003130


	//   ....[30]....
        /*0acc*/ 	.word	0x00003150


	//   ....[31]....
        /*0ad0*/ 	.word	0x00003230


	//   ....[32]....
        /*0ad4*/ 	.word	0x00003240


	//   ....[33]....
        /*0ad8*/ 	.word	0x00004370


	//   ....[34]....
        /*0adc*/ 	.word	0x00004560


	//   ....[35]....
        /*0ae0*/ 	.word	0x00004cc0


	//   ....[36]....
        /*0ae4*/ 	.word	0x00005380


	//   ....[37]....
        /*0ae8*/ 	.word	0x00005ca0


	//   ....[38]....
        /*0aec*/ 	.word	0x00005d40


	//   ....[39]....
        /*0af0*/ 	.word	0x00006210


	//   ....[40]....
        /*0af4*/ 	.word	0x00006270


	//   ....[41]....
        /*0af8*/ 	.word	0x000064e0


	//   ....[42]....
        /*0afc*/ 	.word	0x00006550


	//   ....[43]....
        /*0b00*/ 	.word	0x00006610


	//   ....[44]....
        /*0b04*/ 	.word	0x000067e0


	//   ....[45]....
        /*0b08*/ 	.word	0x00008b20


	//   ....[46]....
        /*0b0c*/ 	.word	0x00008d40


	//   ....[47]....
        /*0b10*/ 	.word	0x00008f00


	//   ....[48]....
        /*0b14*/ 	.word	0x00009920


	//   ....[49]....
        /*0b18*/ 	.word	0x0000a660


	//   ....[50]....
        /*0b1c*/ 	.word	0x0000a7c0


	//   ....[51]....
        /*0b20*/ 	.word	0x0000a810


	//   ....[52]....
        /*0b24*/ 	.word	0x0000a930


	//   ....[53]....
        /*0b28*/ 	.word	0x0000aa50


	//   ....[54]....
        /*0b2c*/ 	.word	0x0000ab90


	//   ....[55]....
        /*0b30*/ 	.word	0x0000aef0


	//   ....[56]....
        /*0b34*/ 	.word	0x0000afc0


	//   ....[57]....
        /*0b38*/ 	.word	0x0000db40


	//   ....[58]....
        /*0b3c*/ 	.word	0x0000dc50


	//   ....[59]....
        /*0b40*/ 	.word	0x0000dca0


	//   ....[60]....
        /*0b44*/ 	.word	0x0000dcd0


	//   ....[61]....
        /*0b48*/ 	.word	0x0000dd20


	//   ....[62]....
        /*0b4c*/ 	.word	0x0000ddc0


	//   ....[63]....
        /*0b50*/ 	.word	0x0000dea0


	//   ....[64]....
        /*0b54*/ 	.word	0x0000e290


	//   ....[65]....
        /*0b58*/ 	.word	0x00010a20


	//   ....[66]....
        /*0b5c*/ 	.word	0x00010c40


	//   ....[67]....
        /*0b60*/ 	.word	0x00010e00


	//   ....[68]....
        /*0b64*/ 	.word	0x00011820


	//   ....[69]....
        /*0b68*/ 	.word	0x00012560


	//   ....[70]....
        /*0b6c*/ 	.word	0x000126c0


	//   ....[71]....
        /*0b70*/ 	.word	0x00012710


	//   ....[72]....
        /*0b74*/ 	.word	0x00012830


	//   ....[73]....
        /*0b78*/ 	.word	0x00012930


	//   ....[74]....
        /*0b7c*/ 	.word	0x00012a60


	//   ....[75]....
        /*0b80*/ 	.word	0x00012de0


	//   ....[76]....
        /*0b84*/ 	.word	0x00012eb0


	//   ....[77]....
        /*0b88*/ 	.word	0x000149f0


	//   ....[78]....
        /*0b8c*/ 	.word	0x00014a60


	//   ....[79]....
        /*0b90*/ 	.word	0x00014a70


	//   ....[80]....
        /*0b94*/ 	.word	0x00014a80


	//   ....[81]....
        /*0b98*/ 	.word	0x00014ab0


	//   ....[82]....
        /*0b9c*/ 	.word	0x00014ad0


	//   ....[83]....
        /*0ba0*/ 	.word	0x00014ae0


	//   ....[84]....
        /*0ba4*/ 	.word	0x00014af0


	//   ....[85]....
        /*0ba8*/ 	.word	0x00015d00


	//   ....[86]....
        /*0bac*/ 	.word	0x00015d10


	//   ....[87]....
        /*0bb0*/ 	.word	0x00015d20


	//   ....[88]....
        /*0bb4*/ 	.word	0x00015d30


	//   ....[89]....
        /*0bb8*/ 	.word	0x00015d40


	//   ....[90]....
        /*0bbc*/ 	.word	0x00015d50


	//   ....[91]....
        /*0bc0*/ 	.word	0x00015d70


	//   ....[92]....
        /*0bc4*/ 	.word	0x00015e70


	//   ....[93]....
        /*0bc8*/ 	.word	0x000161b0


	//   ....[94]....
        /*0bcc*/ 	.word	0x000161d0


	//   ....[95]....
        /*0bd0*/ 	.word	0x00016250


	//   ....[96]....
        /*0bd4*/ 	.word	0x00016260


	//   ....[97]....
        /*0bd8*/ 	.word	0x000162e0


	//   ....[98]....
        /*0bdc*/ 	.word	0x00016300


	//   ....[99]....
        /*0be0*/ 	.word	0x00016380


	//   ....[100]....
        /*0be4*/ 	.word	0x00016390


	//   ....[101]....
        /*0be8*/ 	.word	0x00016410


	//   ....[102]....
        /*0bec*/ 	.word	0x00016430


	//   ....[103]....
        /*0bf0*/ 	.word	0x000164b0


	//   ....[104]....
        /*0bf4*/ 	.word	0x000164c0


	//   ....[105]....
        /*0bf8*/ 	.word	0x00016540


	//   ....[106]....
        /*0bfc*/ 	.word	0x00016560


	//   ....[107]....
        /*0c00*/ 	.word	0x000165e0


	//   ....[108]....
        /*0c04*/ 	.word	0x000165f0


	//   ....[109]....
        /*0c08*/ 	.word	0x00016890


	//   ....[110]....
        /*0c0c*/ 	.word	0x000168b0


	//   ....[111]....
        /*0c10*/ 	.word	0x00016bf0


	//   ....[112]....
        /*0c14*/ 	.word	0x00016c00


	//   ....[113]....
        /*0c18*/ 	.word	0x00016e50


	//   ....[114]....
        /*0c1c*/ 	.word	0x00016e70


	//   ....[115]....
        /*0c20*/ 	.word	0x000170e0


	//   ....[116]....
        /*0c24*/ 	.word	0x000170f0


	//   ....[117]....
        /*0c28*/ 	.word	0x00017b30


	//   ....[118]....
        /*0c2c*/ 	.word	0x00017b50


	//   ....[119]....
        /*0c30*/ 	.word	0x00017bd0


	//   ....[120]....
        /*0c34*/ 	.word	0x00017be0


	//   ....[121]....
        /*0c38*/ 	.word	0x00017c60


	//   ....[122]....
        /*0c3c*/ 	.word	0x00017c80


	//   ....[123]....
        /*0c40*/ 	.word	0x00017d00


	//   ....[124]....
        /*0c44*/ 	.word	0x00017d10


	//   ....[125]....
        /*0c48*/ 	.word	0x00017d90


	//   ....[126]....
        /*0c4c*/ 	.word	0x00017db0


	//   ....[127]....
        /*0c50*/ 	.word	0x00017e30


	//   ....[128]....
        /*0c54*/ 	.word	0x00017e40


	//   ....[129]....
        /*0c58*/ 	.word	0x00017ec0


	//   ....[130]....
        /*0c5c*/ 	.word	0x00017ee0


	//   ....[131]....
        /*0c60*/ 	.word	0x00017f60


	//   ....[132]....
        /*0c64*/ 	.word	0x00017f70


	//   ....[133]....
        /*0c68*/ 	.word	0x000180d0


	//   ....[134]....
        /*0c6c*/ 	.word	0x000180f0


	//   ....[135]....
        /*0c70*/ 	.word	0x00018220


	//   ....[136]....
        /*0c74*/ 	.word	0x00018260


	//   ....[137]....
        /*0c78*/ 	.word	0x00018290


	//   ....[138]....
        /*0c7c*/ 	.word	0x000182c0


	//   ....[139]....
        /*0c80*/ 	.word	0x000182f0


	//   ....[140]....
        /*0c84*/ 	.word	0x00018320


	//   ....[141]....
        /*0c88*/ 	.word	0x00018480


	//   ....[142]....
        /*0c8c*/ 	.word	0x000184c0


	//   ....[143]....
        /*0c90*/ 	.word	0x000184f0


	//   ....[144]....
        /*0c94*/ 	.word	0x00018520


	//   ....[145]....
        /*0c98*/ 	.word	0x00018550


	//   ....[146]....
        /*0c9c*/ 	.word	0x00018580


	//   ....[147]....
        /*0ca0*/ 	.word	0x00018610


	//   ....[148]....
        /*0ca4*/ 	.word	0x00018670


	//   ....[149]....
        /*0ca8*/ 	.word	0x00018680


	//   ....[150]....
        /*0cac*/ 	.word	0x000186e0


	//   ....[151]....
        /*0cb0*/ 	.word	0x00019140


	//   ....[152]....
        /*0cb4*/ 	.word	0x000191a0


	//   ....[153]....
        /*0cb8*/ 	.word	0x000191f0


	//   ....[154]....
        /*0cbc*/ 	.word	0x00019240


	//   ....[155]....
        /*0cc0*/ 	.word	0x00019290


	//   ....[156]....
        /*0cc4*/ 	.word	0x00019300


	//   ....[157]....
        /*0cc8*/ 	.word	0x00019350


	//   ....[158]....
        /*0ccc*/ 	.word	0x000193c0


	//   ....[159]....
        /*0cd0*/ 	.word	0x00019430


	//   ....[160]....
        /*0cd4*/ 	.word	0x00019490


	//   ....[161]....
        /*0cd8*/ 	.word	0x00019500


	//   ....[162]....
        /*0cdc*/ 	.word	0x00019570


	//   ....[163]....
        /*0ce0*/ 	.word	0x000195e0


	//   ....[164]....
        /*0ce4*/ 	.word	0x00019640


	//   ....[165]....
        /*0ce8*/ 	.word	0x000196b0


	//   ....[166]....
        /*0cec*/ 	.word	0x00019720


	//   ....[167]....
        /*0cf0*/ 	.word	0x00019790


	//   ....[168]....
        /*0cf4*/ 	.word	0x000197f0


	//   ....[169]....
        /*0cf8*/ 	.word	0x00019860


	//   ....[170]....
        /*0cfc*/ 	.word	0x000198d0


	//   ....[171]....
        /*0d00*/ 	.word	0x00019940


	//   ....[172]....
        /*0d04*/ 	.word	0x000199a0


	//   ....[173]....
        /*0d08*/ 	.word	0x00019a10


	//   ....[174]....
        /*0d0c*/ 	.word	0x00019a80


	//   ....[175]....
        /*0d10*/ 	.word	0x00019af0


	//   ....[176]....
        /*0d14*/ 	.word	0x00019b50


	//   ....[177]....
        /*0d18*/ 	.word	0x00019bb0


	//   ....[178]....
        /*0d1c*/ 	.word	0x00019c00


	//   ....[179]....
        /*0d20*/ 	.word	0x00019c50


	//   ....[180]....
        /*0d24*/ 	.word	0x00019cb0


	//   ....[181]....
        /*0d28*/ 	.word	0x00019d00


	//   ....[182]....
        /*0d2c*/ 	.word	0x00019d60


	//   ....[183]....
        /*0d30*/ 	.word	0x00019db0


	//   ....[184]....
        /*0d34*/ 	.word	0x00019e10


	//   ....[185]....
        /*0d38*/ 	.word	0x00019e80


	//   ....[186]....
        /*0d3c*/ 	.word	0x00019ef0


	//   ....[187]....
        /*0d40*/ 	.word	0x00019f60


	//   ....[188]....
        /*0d44*/ 	.word	0x00019fc0


	//   ....[189]....
        /*0d48*/ 	.word	0x0001a030


	//   ....[190]....
        /*0d4c*/ 	.word	0x0001a0a0


	//   ....[191]....
        /*0d50*/ 	.word	0x0001a110


	//   ....[192]....
        /*0d54*/ 	.word	0x0001a170


	//   ....[193]....
        /*0d58*/ 	.word	0x0001a1e0


	//   ....[194]....
        /*0d5c*/ 	.word	0x0001a250


	//   ....[195]....
        /*0d60*/ 	.word	0x0001a2c0


	//   ....[196]....
        /*0d64*/ 	.word	0x0001a320


	//   ....[197]....
        /*0d68*/ 	.word	0x0001a390


	//   ....[198]....
        /*0d6c*/ 	.word	0x0001a400


	//   ....[199]....
        /*0d70*/ 	.word	0x0001a470


	//   ....[200]....
        /*0d74*/ 	.word	0x0001a4d0


	//   ....[201]....
        /*0d78*/ 	.word	0x0001a540


	//   ....[202]....
        /*0d7c*/ 	.word	0x0001a5b0


	//   ....[203]....
        /*0d80*/ 	.word	0x0001a620


	//   ....[204]....
        /*0d84*/ 	.word	0x0001a680


	//   ....[205]....
        /*0d88*/ 	.word	0x0001a6f0


	//   ....[206]....
        /*0d8c*/ 	.word	0x0001a760


	//   ....[207]....
        /*0d90*/ 	.word	0x0001a7d0


	//   ....[208]....
        /*0d94*/ 	.word	0x0001a830


	//   ....[209]....
        /*0d98*/ 	.word	0x0001a8a0


	//   ....[210]....
        /*0d9c*/ 	.word	0x0001a910


	//   ....[211]....
        /*0da0*/ 	.word	0x0001a980


	//   ....[212]....
        /*0da4*/ 	.word	0x0001a9e0


	//   ....[213]....
        /*0da8*/ 	.word	0x0001aa50


	//   ....[214]....
        /*0dac*/ 	.word	0x0001aac0


	//   ....[215]....
        /*0db0*/ 	.word	0x0001ab30


	//   ....[216]....
        /*0db4*/ 	.word	0x0001ab90


	//   ....[217]....
        /*0db8*/ 	.word	0x0001ac00


	//   ....[218]....
        /*0dbc*/ 	.word	0x0001ac70


	//   ....[219]....
        /*0dc0*/ 	.word	0x0001ace0


	//   ....[220]....
        /*0dc4*/ 	.word	0x0001ad40


	//   ....[221]....
        /*0dc8*/ 	.word	0x0001adb0


	//   ....[222]....
        /*0dcc*/ 	.word	0x0001ae20


	//   ....[223]....
        /*0dd0*/ 	.word	0x0001ae90


	//   ....[224]....
        /*0dd4*/ 	.word	0x0001aef0


	//   ....[225]....
        /*0dd8*/ 	.word	0x0001af60


	//   ....[226]....
        /*0ddc*/ 	.word	0x0001afd0


	//   ....[227]....
        /*0de0*/ 	.word	0x0001b020


	//   ....[228]....
        /*0de4*/ 	.word	0x0001b060


	//   ....[229]....
        /*0de8*/ 	.word	0x0001b0b0


	//   ....[230]....
        /*0dec*/ 	.word	0x0001b100


	//   ....[231]....
        /*0df0*/ 	.word	0x0001b150


	//   ....[232]....
        /*0df4*/ 	.word	0x0001b1c0


	//   ....[233]....
        /*0df8*/ 	.word	0x0001b210


	//   ....[234]....
        /*0dfc*/ 	.word	0x0001b260


	//   ....[235]....
        /*0e00*/ 	.word	0x0001b2b0


	//   ....[236]....
        /*0e04*/ 	.word	0x0001b300


	//   ....[237]....
        /*0e08*/ 	.word	0x0001b350


	//   ....[238]....
        /*0e0c*/ 	.word	0x0001b3c0


	//   ....[239]....
        /*0e10*/ 	.word	0x0001b410


	//   ....[240]....
        /*0e14*/ 	.word	0x0001b480


	//   ....[241]....
        /*0e18*/ 	.word	0x0001b4e0


	//   ....[242]....
        /*0e1c*/ 	.word	0x0001b550


	//----- nvinfo : EIATTR_EXIT_INSTR_OFFSETS
	.align		4
.L_488:
        /*0e20*/ 	.byte	0x04, 0x1c
        /*0e22*/ 	.short	(.L_490 - .L_489)


	//   ....[0]....
.L_489:
        /*0e24*/ 	.word	0x000010f0


	//   ....[1]....
        /*0e28*/ 	.word	0x00019100


	//----- nvinfo : EIATTR_MAX_THREADS
	.align		4
.L_490:
        /*0e2c*/ 	.byte	0x04, 0x05
        /*0e2e*/ 	.short	(.L_492 - .L_491)
.L_491:
        /*0e30*/ 	.word	0x00000080
        /*0e34*/ 	.word	0x00000001
        /*0e38*/ 	.word	0x00000001


	//----- nvinfo : EIATTR_CRS_STACK_SIZE
	.align		4
.L_492:
        /*0e3c*/ 	.byte	0x04, 0x1e
        /*0e3e*/ 	.short	(.L_494 - .L_493)
.L_493:
        /*0e40*/ 	.word	0x00000000
.L_494:


//--------------------- .nv.info._ZN7cutlass13device_kernelIN5flash19enable_sm80_to_sm89INS1_16FlashAttnFwdSm80INS1_25CollectiveMainloopFwdSm80ILi4ELi1ELb0EN4cute5tupleIJNS5_1CILi128EEENS7_ILi80EEENS7_ILi64EEEEEELi64ENS_10bfloat16_tEfNS_4arch4Sm80ELb0ELb1ELb0ELb1ELb0ELb1ELb1ELb1EEENS1_21CollectiveEpilogueFwdINS6_IJS8_SA_S9_EEENS6_IJNS7_ILi1EEESI_SI_EEESC_SE_Li128ELb1ELb1ELb1ELb0EEENS1_36VarlenDynamicPersistentTileSchedulerILi128ELi80ELi128ELi128ELb1ELb1ELb0ELb1ELb0ELb1EEEEEEEEEvNT_6ParamsE --------------------------
	.section	.nv.info._ZN7cutlass13device_kernelIN5flash19enable_sm80_to_sm89INS1_16FlashAttnFwdSm80INS1_25CollectiveMainloopFwdSm80ILi4ELi1ELb0EN4cute5tupleIJNS5_1CILi128EEENS7_ILi80EEENS7_ILi64EEEEEELi64ENS_10bfloat16_tEfNS_4arch4Sm80ELb0ELb1ELb0ELb1ELb0ELb1ELb1ELb1EEENS1_21CollectiveEpilogueFwdINS6_IJS8_SA_S9_EEENS6_IJNS7_ILi1EEESI_SI_EEESC_SE_Li128ELb1ELb1ELb1ELb0EEENS1_36VarlenDynamicPersistentTileSchedulerILi128ELi80ELi128ELi128ELb1ELb1ELb0ELb1ELb0ELb1EEEEEEEEEvNT_6ParamsE,"",@"SHT_CUDA_INFO"
	.sectionflags	@""
	.align	4


	//----- nvinfo : EIATTR_CUDA_API_VERSION
	.align		4
        /*0000*/ 	.byte	0x04, 0x37
        /*0002*/ 	.short	(.L_496 - .L_495)
.L_495:
        /*0004*/ 	.word	0x00000082


	//----- nvinfo : EIATTR_SW2861232_WAR
	.align		4
.L_496:
        /*0008*/ 	.byte	0x01, 0x35
	.zero		2


	//----- nvinfo : EIATTR_PARAM_CBANK
	.align		4
        /*000c*/ 	.byte	0x04, 0x0a
        /*000e*/ 	.short	(.L_498 - .L_497)
	.align		4
.L_497:
        /*0010*/ 	.word	index@(.nv.constant0._ZN7cutlass13device_kernelIN5flash19enable_sm80_to_sm89INS1_16FlashAttnFwdSm80INS1_25CollectiveMainloopFwdSm80ILi4ELi1ELb0EN4cute5tupleIJNS5_1CILi128EEENS7_ILi80EEENS7_ILi64EEEEEELi64ENS_10bfloat16_tEfNS_4arch4Sm80ELb0ELb1ELb0ELb1ELb0ELb1ELb1ELb1EEENS1_21CollectiveEpilogueFwdINS6_IJS8_SA_S9_EEENS6_IJNS7_ILi1EEESI_SI_EEESC_SE_Li128ELb1ELb1ELb1ELb0EEENS1_36VarlenDynamicPersistentTileSchedulerILi128ELi80ELi128ELi128ELb1ELb1ELb0ELb1ELb0ELb1EEEEEEEEEvNT_6ParamsE)
        /*0014*/ 	.short	0x0160
        /*0016*/ 	.short	0x0438


	//----- nvinfo : EIATTR_CBANK_PARAM_SIZE
	.align		4
.L_498:
        /*0018*/ 	.byte	0x03, 0x19
        /*001a*/ 	.short	0x0438


	//----- nvinfo : EIATTR_KPARAM_INFO
	.align		4
        /*001c*/ 	.byte	0x04, 0x17
        /*001e*/ 	.short	(.L_500 - .L_499)
.L_499:
        /*0020*/ 	.word	0x00000000
        /*0024*/ 	.short	0x0000
        /*0026*/ 	.short	0x0000
        /*0028*/ 	.byte	0x00, 0xf0, 0xe1, 0x10


	//----- nvinfo : EIATTR_MAXREG_COUNT
	.align		4
.L_500:
        /*002c*/ 	.byte	0x03, 0x1b
        /*002e*/ 	.short	0x00ff


	//----- nvinfo : EIATTR_NUM_BARRIERS
	.align		4
        /*0030*/ 	.byte	0x02, 0x4c
        /*0032*/ 	.byte	0x06
	.zero		1


	//----- nvinfo : EIATTR_ANNOTATIONS
	.align		4
        /*0034*/ 	.byte	0x04, 0x55
        /*0036*/ 	.short	(.L_502 - .L_501)


	//   ....[0]....
.L_501:
        /* <DEDUP_REMOVED lines=89> */


	//----- nvinfo : EIATTR_MERCURY_ISA_VERSION
	.align		4
.L_502:
        /*05b8*/ 	.byte	0x03, 0x5f
        /*05ba*/ 	.short	0x0000


	//----- nvinfo : EIATTR_INT_WARP_WIDE_INSTR_OFFSETS
	.align		4
        /*05bc*/ 	.byte	0x04, 0x31
        /*05be*/ 	.short	(.L_504 - .L_503)


	//   ....[0]....
.L_503:
        /*05c0*/ 	.word	0x0001fd10


	//   ....[1]....
        /*05c4*/ 	.word	0x0001fd90


	//----- nvinfo : EIATTR_COOP_GROUP_MASK_REGIDS
	.align		4
.L_504:
        /*05c8*/ 	.byte	0x04, 0x29
        /*05ca*/ 	.short	(.L_506 - .L_505)


	//   ....[0]....
.L_505:
        /*05cc*/ 	.word	0xffffffff


	//   ....[1]....
        /*05d0*/ 	.word	0xffffffff


	//   ....[2]....
        /*05d4*/ 	.word	0xffffffff


	//   ....[3]....
        /*05d8*/ 	.word	0xffffffff


	//   ....[4]....
        /*05dc*/ 	.word	0xffffffff


	//   ....[5]....
        /*05e0*/ 	.word	0xffffffff


	//   ....[6]....
        /*05e4*/ 	.word	0xffffffff


	//   ....[7]....
        /*05e8*/ 	.word	0xffffffff


	//   ....[8]....
        /*05ec*/ 	.word	0xffffffff


	//   ....[9]....
        /*05f0*/ 	.word	0xffffffff


	//   ....[10]....
        /*05f4*/ 	.word	0xffffffff


	//   ....[11]....
        /*05f8*/ 	.word	0xffffffff


	//   ....[12]....
        /*05fc*/ 	.word	0xffffffff


	//   ....[13]....
        /*0600*/ 	.word	0xffffffff


	//   ....[14]....
        /*0604*/ 	.word	0xffffffff


	//   ....[15]....
        /*0608*/ 	.word	0xffffffff


	//   ....[16]....
        /*060c*/ 	.word	0xffffffff


	//   ....[17]....
        /*0610*/ 	.word	0xffffffff


	//   ....[18]....
        /*0614*/ 	.word	0xffffffff


	//   ....[19]....
        /*0618*/ 	.word	0xffffffff


	//   ....[20]....
        /*061c*/ 	.word	0xffffffff


	//   ....[21]....
        /*0620*/ 	.word	0xffffffff


	//   ....[22]....
        /*0624*/ 	.word	0xffffffff


	//   ....[23]....
        /*0628*/ 	.word	0xffffffff


	//   ....[24]....
        /*062c*/ 	.word	0xffffffff


	//   ....[25]....
        /*0630*/ 	.word	0xffffffff


	//   ....[26]....
        /*0634*/ 	.word	0xffffffff


	//   ....[27]....
        /*0638*/ 	.word	0xffffffff


	//   ....[28]....
        /*063c*/ 	.word	0xffffffff


	//   ....[29]....
        /*0640*/ 	.word	0xffffffff


	//   ....[30]....
        /*0644*/ 	.word	0xffffffff


	//   ....[31]....
        /*0648*/ 	.word	0xffffffff


	//   ....[32]....
        /*064c*/ 	.word	0xffffffff


	//   ....[33]....
        /*0650*/ 	.word	0xffffffff


	//   ....[34]....
        /*0654*/ 	.word	0xffffffff


	//   ....[35]....
        /*0658*/ 	.word	0xffffffff


	//   ....[36]....
        /*065c*/ 	.word	0xffffffff


	//   ....[37]....
        /*0660*/ 	.word	0xffffffff


	//   ....[38]....
        /*0664*/ 	.word	0xffffffff


	//   ....[39]....
        /*0668*/ 	.word	0xffffffff


	//   ....[40]....
        /*066c*/ 	.word	0xffffffff


	//   ....[41]....
        /*0670*/ 	.word	0xffffffff


	//   ....[42]....
        /*0674*/ 	.word	0xffffffff


	//   ....[43]....
        /*0678*/ 	.word	0xffffffff


	//   ....[44]....
        /*067c*/ 	.word	0xffffffff


	//   ....[45]....
        /*0680*/ 	.word	0xffffffff


	//   ....[46]....
        /*0684*/ 	.word	0xffffffff


	//   ....[47]....
        /*0688*/ 	.word	0xffffffff


	//   ....[48]....
        /*068c*/ 	.word	0xffffffff


	//   ....[49]....
        /*0690*/ 	.word	0xffffffff


	//   ....[50]....
        /*0694*/ 	.word	0xffffffff


	//   ....[51]....
        /*0698*/ 	.word	0xffffffff


	//   ....[52]....
        /*069c*/ 	.word	0xffffffff


	//   ....[53]....
        /*06a0*/ 	.word	0xffffffff


	//   ....[54]....
        /*06a4*/ 	.word	0xffffffff


	//   ....[55]....
        /*06a8*/ 	.word	0xffffffff


	//   ....[56]....
        /*06ac*/ 	.word	0xffffffff


	//   ....[57]....
        /*06b0*/ 	.word	0xffffffff


	//   ....[58]....
        /*06b4*/ 	.word	0xffffffff


	//   ....[59]....
        /*06b8*/ 	.word	0xffffffff


	//   ....[60]....
        /*06bc*/ 	.word	0xffffffff


	//   ....[61]....
        /*06c0*/ 	.word	0xffffffff


	//   ....[62]....
        /*06c4*/ 	.word	0xffffffff


	//   ....[63]....
        /*06c8*/ 	.word	0xffffffff


	//   ....[64]....
        /*06cc*/ 	.word	0xffffffff


	//   ....[65]....
        /*06d0*/ 	.word	0xffffffff


	//   ....[66]....
        /*06d4*/ 	.word	0xffffffff


	//   ....[67]....
        /*06d8*/ 	.word	0xffffffff


	//   ....[68]....
        /*06dc*/ 	.word	0xffffffff


	//   ....[69]....
        /*06e0*/ 	.word	0xffffffff


	//   ....[70]....
        /*06e4*/ 	.word	0xffffffff


	//   ....[71]....
        /*06e8*/ 	.word	0xffffffff


	//   ....[72]....
        /*06ec*/ 	.word	0xffffffff


	//   ....[73]....
        /*06f0*/ 	.word	0xffffffff


	//   ....[74]....
        /*06f4*/ 	.word	0xffffffff


	//   ....[75]....
        /*06f8*/ 	.word	0xffffffff


	//   ....[76]....
        /*06fc*/ 	.word	0xffffffff


	//   ....[77]....
        /*0700*/ 	.word	0xffffffff


	//   ....[78]....
        /*0704*/ 	.word	0xffffffff


	//   ....[79]....
        /*0708*/ 	.word	0xffffffff


	//   ....[80]....
        /*070c*/ 	.word	0xffffffff


	//   ....[81]....
        /*0710*/ 	.word	0xffffffff


	//   ....[82]....
        /*0714*/ 	.word	0xffffffff


	//   ....[83]....
        /*0718*/ 	.word	0xffffffff


	//   ....[84]....
        /*071c*/ 	.word	0xffffffff


	//   ....[85]....
        /*0720*/ 	.word	0xffffffff


	//   ....[86]....
        /*0724*/ 	.word	0xffffffff


	//   ....[87]....
        /*0728*/ 	.word	0xffffffff


	//   ....[88]....
        /*072c*/ 	.word	0xffffffff


	//   ....[89]....
        /*0730*/ 	.word	0xffffffff


	//   ....[90]....
        /*0734*/ 	.word	0xffffffff


	//   ....[91]....
        /*0738*/ 	.word	0xffffffff


	//   ....[92]....
        /*073c*/ 	.word	0xffffffff


	//   ....[93]....
        /*0740*/ 	.word	0xffffffff


	//   ....[94]....
        /*0744*/ 	.word	0xffffffff


	//   ....[95]....
        /*0748*/ 	.word	0xffffffff


	//   ....[96]....
        /*074c*/ 	.word	0xffffffff


	//   ....[97]....
        /*0750*/ 	.word	0xffffffff


	//   ....[98]....
        /*0754*/ 	.word	0xffffffff


	//   ....[99]....
        /*0758*/ 	.word	0xffffffff


	//   ....[100]....
        /*075c*/ 	.word	0xffffffff


	//   ....[101]....
        /*0760*/ 	.word	0xffffffff


	//   ....[102]....
        /*0764*/ 	.word	0xffffffff


	//   ....[103]....
        /*0768*/ 	.word	0xffffffff


	//   ....[104]....
        /*076c*/ 	.word	0xffffffff


	//   ....[105]....
        /*0770*/ 	.word	0xffffffff


	//   ....[106]....
        /*0774*/ 	.word	0xffffffff


	//   ....[107]....
        /*0778*/ 	.word	0xffffffff


	//   ....[108]....
        /*077c*/ 	.word	0xffffffff


	//   ....[109]....
        /*0780*/ 	.word	0xffffffff


	//   ....[110]....
        /*0784*/ 	.word	0xffffffff


	//   ....[111]....
        /*0788*/ 	.word	0xffffffff


	//   ....[112]....
        /*078c*/ 	.word	0xffffffff


	//   ....[113]....
        /*0790*/ 	.word	0xffffffff


	//   ....[114]....
        /*0794*/ 	.word	0xffffffff


	//   ....[115]....
        /*0798*/ 	.word	0xffffffff


	//   ....[116]....
        /*079c*/ 	.word	0xffffffff


	//   ....[117]....
        /*07a0*/ 	.word	0xffffffff


	//   ....[118]....
        /*07a4*/ 	.word	0xffffffff


	//   ....[119]....
        /*07a8*/ 	.word	0xffffffff


	//   ....[120]....
        /*07ac*/ 	.word	0xffffffff


	//   ....[121]....
        /*07b0*/ 	.word	0xffffffff


	//   ....[122]....
        /*07b4*/ 	.word	0xffffffff


	//   ....[123]....
        /*07b8*/ 	.word	0xffffffff


	//   ....[124]....
        /*07bc*/ 	.word	0xffffffff


	//   ....[125]....
        /*07c0*/ 	.word	0xffffffff


	//   ....[126]....
        /*07c4*/ 	.word	0xffffffff


	//   ....[127]....
        /*07c8*/ 	.word	0xffffffff


	//   ....[128]....
        /*07cc*/ 	.word	0xffffffff


	//   ....[129]....
        /*07d0*/ 	.word	0xffffffff


	//   ....[130]....
        /*07d4*/ 	.word	0xffffffff


	//   ....[131]....
        /*07d8*/ 	.word	0xffffffff


	//   ....[132]....
        /*07dc*/ 	.word	0xffffffff


	//   ....[133]....
        /*07e0*/ 	.word	0xffffffff


	//   ....[134]....
        /*07e4*/ 	.word	0xffffffff


	//   ....[135]....
        /*07e8*/ 	.word	0xffffffff


	//   ....[136]....
        /*07ec*/ 	.word	0xffffffff


	//   ....[137]....
        /*07f0*/ 	.word	0xffffffff


	//   ....[138]....
        /*07f4*/ 	.word	0xffffffff


	//   ....[139]....
        /*07f8*/ 	.word	0xffffffff


	//   ....[140]....
        /*07fc*/ 	.word	0xffffffff


	//   ....[141]....
        /*0800*/ 	.word	0xffffffff


	//   ....[142]....
        /*0804*/ 	.word	0xffffffff


	//   ....[143]....
        /*0808*/ 	.word	0xffffffff


	//   ....[144]....
        /*080c*/ 	.word	0xffffffff


	//   ....[145]....
        /*0810*/ 	.word	0xffffffff


	//   ....[146]....
        /*0814*/ 	.word	0xffffffff


	//   ....[147]....
        /*0818*/ 	.word	0xffffffff


	//   ....[148]....
        /*081c*/ 	.word	0xffffffff


	//   ....[149]....
        /*0820*/ 	.word	0xffffffff


	//   ....[150]....
        /*0824*/ 	.word	0xffffffff


	//   ....[151]....
        /*0828*/ 	.word	0xffffffff


	//   ....[152]....
        /*082c*/ 	.word	0xffffffff


	//   ....[153]....
        /*0830*/ 	.word	0xffffffff


	//   ....[154]....
        /*0834*/ 	.word	0xffffffff


	//   ....[155]....
        /*0838*/ 	.word	0xffffffff


	//   ....[156]....
        /*083c*/ 	.word	0xffffffff


	//   ....[157]....
        /*0840*/ 	.word	0xffffffff


	//   ....[158]....
        /*0844*/ 	.word	0xffffffff


	//   ....[159]....
        /*0848*/ 	.word	0xffffffff


	//   ....[160]....
        /*084c*/ 	.word	0xffffffff


	//   ....[161]....
        /*0850*/ 	.word	0xffffffff


	//   ....[162]....
        /*0854*/ 	.word	0xffffffff


	//   ....[163]....
        /*0858*/ 	.word	0xffffffff


	//   ....[164]....
        /*085c*/ 	.word	0xffffffff


	//   ....[165]....
        /*0860*/ 	.word	0xffffffff


	//   ....[166]....
        /*0864*/ 	.word	0xffffffff


	//   ....[167]....
        /*0868*/ 	.word	0xffffffff


	//   ....[168]....
        /*086c*/ 	.word	0xffffffff


	//   ....[169]....
        /*0870*/ 	.word	0xffffffff


	//   ....[170]....
        /*0874*/ 	.word	0xffffffff


	//   ....[171]....
        /*0878*/ 	.word	0xffffffff


	//   ....[172]....
        /*087c*/ 	.word	0xffffffff


	//   ....[173]....
        /*0880*/ 	.word	0xffffffff


	//   ....[174]....
        /*0884*/ 	.word	0xffffffff


	//   ....[175]....
        /*0888*/ 	.word	0xffffffff


	//   ....[176]....
        /*088c*/ 	.word	0xffffffff


	//   ....[177]....
        /*0890*/ 	.word	0xffffffff


	//   ....[178]....
        /*0894*/ 	.word	0xffffffff


	//   ....[179]....
        /*0898*/ 	.word	0xffffffff


	//   ....[180]....
        /*089c*/ 	.word	0xffffffff


	//   ....[181]....
        /*08a0*/ 	.word	0xffffffff


	//   ....[182]....
        /*08a4*/ 	.word	0xffffffff


	//   ....[183]....
        /*08a8*/ 	.word	0xffffffff


	//   ....[184]....
        /*08ac*/ 	.word	0xffffffff


	//   ....[185]....
        /*08b0*/ 	.word	0xffffffff


	//   ....[186]....
        /*08b4*/ 	.word	0xffffffff


	//   ....[187]....
        /*08b8*/ 	.word	0xffffffff


	//   ....[188]....
        /*08bc*/ 	.word	0xffffffff


	//   ....[189]....
        /*08c0*/ 	.word	0xffffffff


	//   ....[190]....
        /*08c4*/ 	.word	0xffffffff


	//   ....[191]....
        /*08c8*/ 	.word	0xffffffff


	//   ....[192]....
        /*08cc*/ 	.word	0xffffffff


	//   ....[193]....
        /*08d0*/ 	.word	0xffffffff


	//   ....[194]....
        /*08d4*/ 	.word	0xffffffff


	//   ....[195]....
        /*08d8*/ 	.word	0xffffffff


	//   ....[196]....
        /*08dc*/ 	.word	0xffffffff


	//   ....[197]....
        /*08e0*/ 	.word	0xffffffff


	//   ....[198]....
        /*08e4*/ 	.word	0xffffffff


	//   ....[199]....
        /*08e8*/ 	.word	0xffffffff


	//   ....[200]....
        /*08ec*/ 	.word	0xffffffff


	//   ....[201]....
        /*08f0*/ 	.word	0xffffffff


	//   ....[202]....
        /*08f4*/ 	.word	0xffffffff


	//   ....[203]....
        /*08f8*/ 	.word	0xffffffff


	//   ....[204]....
        /*08fc*/ 	.word	0xffffffff


	//   ....[205]....
        /*0900*/ 	.word	0xffffffff


	//   ....[206]....
        /*0904*/ 	.word	0xffffffff


	//   ....[207]....
        /*0908*/ 	.word	0xffffffff


	//   ....[208]....
        /*090c*/ 	.word	0xffffffff


	//   ....[209]....
        /*0910*/ 	.word	0xffffffff


	//   ....[210]....
        /*0914*/ 	.word	0xffffffff


	//   ....[211]....
        /*0918*/ 	.word	0xffffffff


	//   ....[212]....
        /*091c*/ 	.word	0xffffffff


	//   ....[213]....
        /*0920*/ 	.word	0xffffffff


	//   ....[214]....
        /*0924*/ 	.word	0xffffffff


	//   ....[215]....
        /*0928*/ 	.word	0xffffffff


	//   ....[216]....
        /*092c*/ 	.word	0xffffffff


	//   ....[217]....
        /*0930*/ 	.word	0xffffffff


	//   ....[218]....
        /*0934*/ 	.word	0xffffffff


	//   ....[219]....
        /*0938*/ 	.word	0xffffffff


	//   ....[220]....
        /*093c*/ 	.word	0xffffffff


	//   ....[221]....
        /*0940*/ 	.word	0xffffffff


	//   ....[222]....
        /*0944*/ 	.word	0xffffffff


	//   ....[223]....
        /*0948*/ 	.word	0xffffffff


	//   ....[224]....
        /*094c*/ 	.word	0xffffffff


	//   ....[225]....
        /*0950*/ 	.word	0xffffffff


	//   ....[226]....
        /*0954*/ 	.word	0xffffffff


	//   ....[227]....
        /*0958*/ 	.word	0xffffffff


	//   ....[228]....
        /*095c*/ 	.word	0xffffffff


	//   ....[229]....
        /*0960*/ 	.word	0xffffffff


	//   ....[230]....
        /*0964*/ 	.word	0xffffffff


	//   ....[231]....
        /*0968*/ 	.word	0xffffffff


	//   ....[232]....
        /*096c*/ 	.word	0xffffffff


	//   ....[233]....
        /*0970*/ 	.word	0xffffffff


	//   ....[234]....
        /*0974*/ 	.word	0xffffffff


	//   ....[235]....
        /*0978*/ 	.word	0xffffffff


	//   ....[236]....
        /*097c*/ 	.word	0xffffffff


	//   ....[237]....
        /*0980*/ 	.word	0xffffffff


	//   ....[238]....
        /*0984*/ 	.word	0xffffffff


	//   ....[239]....
        /*0988*/ 	.word	0xffffffff


	//   ....[240]....
        /*098c*/ 	.word	0xffffffff


	//   ....[241]....
        /*0990*/ 	.word	0xffffffff


	//   ....[242]....
        /*0994*/ 	.word	0xffffffff


	//   ....[243]....
        /*0998*/ 	.word	0xffffffff


	//   ....[244]....
        /*099c*/ 	.word	0xffffffff


	//   ....[245]....
        /*09a0*/ 	.word	0xffffffff


	//   ....[246]....
        /*09a4*/ 	.word	0xffffffff


	//   ....[247]....
        /*09a8*/ 	.word	0xffffffff


	//   ....[248]....
        /*09ac*/ 	.word	0xffffffff


	//   ....[249]....
        /*09b0*/ 	.word	0xffffffff


	//   ....[250]....
        /*09b4*/ 	.word	0xffffffff


	//   ....[251]....
        /*09b8*/ 	.word	0xffffffff


	//   ....[252]....
        /*09bc*/ 	.word	0xffffffff


	//   ....[253]....
        /*09c0*/ 	.word	0xffffffff


	//   ....[254]....
        /*09c4*/ 	.word	0xffffffff


	//   ....[255]....
        /*09c8*/ 	.word	0xffffffff


	//   ....[0]....
        /*09cc*/ 	.word	0xffffffff


	//   ....[1]....
        /*09d0*/ 	.word	0xffffffff


	//   ....[2]....
        /*09d4*/ 	.word	0xffffffff


	//   ....[3]....
        /*09d8*/ 	.word	0xffffffff


	//   ....[4]....
        /*09dc*/ 	.word	0xffffffff


	//   ....[5]....
        /*09e0*/ 	.word	0xffffffff


	//   ....[6]....
        /*09e4*/ 	.word	0xffffffff


	//   ....[7]....
        /*09e8*/ 	.word	0xffffffff


	//   ....[8]....
        /*09ec*/ 	.word	0xffffffff


	//   ....[9]....
        /*09f0*/ 	.word	0xffffffff


	//   ....[10]....
        /*09f4*/ 	.word	0xffffffff


	//   ....[11]....
        /*09f8*/ 	.word	0xffffffff


	//   ....[12]....
        /*09fc*/ 	.word	0xffffffff


	//   ....[13]....
        /*0a00*/ 	.word	0xffffffff


	//   ....[14]....
        /*0a04*/ 	.word	0xffffffff


	//   ....[15]....
        /*0a08*/ 	.word	0xffffffff


	//   ....[16]....
        /*0a0c*/ 	.word	0xffffffff


	//   ....[17]....
        /*0a10*/ 	.word	0xffffffff


	//   ....[18]....
        /*0a14*/ 	.word	0xffffffff


	//----- nvinfo : EIATTR_COOP_GROUP_INSTR_OFFSETS
	.align		4
.L_506:
        /*0a18*/ 	.byte	0x04, 0x28
        /*0a1a*/ 	.short	(.L_508 - .L_507)


	//   ....[0]....
.L_507:
        /*0a1c*/ 	.word	0x00000050


	//   ....[1]....
        /*0a20*/ 	.word	0x00000200


	//   ....[2]....
        /*0a24*/ 	.word	0x00000230


	//   ....[3]....
        /*0a28*/ 	.word	0x00000260


	//   ....[4]....
        /*0a2c*/ 	.word	0x00000290


	//   ....[5]....
        /*0a30*/ 	.word	0x000002c0


	//   ....[6]....
        /*0a34*/ 	.word	0x000002f0


	//   ....[7]....
        /*0a38*/ 	.word	0x00000450


	//   ....[8]....
        /*0a3c*/ 	.word	0x00000490


	//   ....[9]....
        /*0a40*/ 	.word	0x000004c0


	//   ....[10]....
        /*0a44*/ 	.word	0x000004f0


	//   ....[11]....
        /*0a48*/ 	.word	0x00000520


	//   ....[12]....
        /*0a4c*/ 	.word	0x00000550


	//   ....[13]....
        /*0a50*/ 	.word	0x000005e0


	//   ....[14]....
        /*0a54*/ 	.word	0x00000630


	//   ....[15]....
        /*0a58*/ 	.word	0x00000650


	//   ....[16]....
        /*0a5c*/ 	.word	0x000006b0


	//   ....[17]....
        /*0a60*/ 	.word	0x00008910


	//   ....[18]....
        /*0a64*/ 	.word	0x00008930


	//   ....[19]....
        /*0a68*/ 	.word	0x00008a10


	//   ....[20]....
        /*0a6c*/ 	.word	0x00008a20


	//   ....[21]....
        /*0a70*/ 	.word	0x00008af0


	//   ....[22]....
        /*0a74*/ 	.word	0x00008b10


	//   ....[23]....
        /*0a78*/ 	.word	0x00008be0


	//   ....[24]....
        /*0a7c*/ 	.word	0x00008bf0


	//   ....[25]....
        /*0a80*/ 	.word	0x00008cc0


	//   ....[26]....
        /*0a84*/ 	.word	0x00008ce0


	//   ....[27]....
        /*0a88*/ 	.word	0x00008db0


	//   ....[28]....
        /*0a8c*/ 	.word	0x00008dc0


	//   ....[29]....
        /*0a90*/ 	.word	0x00008e90


	//   ....[30]....
        /*0a94*/ 	.word	0x00008eb0


	//   ....[31]....
        /*0a98*/ 	.word	0x00008f80


	//   ....[32]....
        /*0a9c*/ 	.word	0x00008f90


	//   ....[33]....
        /*0aa0*/ 	.word	0x00009670


	//   ....[34]....
        /*0aa4*/ 	.word	0x000096d0


	//   ....[35]....
        /*0aa8*/ 	.word	0x00009730


	//   ....[36]....
        /*0aac*/ 	.word	0x00009760


	//   ....[37]....
        /*0ab0*/ 	.word	0x00009910


	//   ....[38]....
        /*0ab4*/ 	.word	0x00009950


	//   ....[39]....
        /*0ab8*/ 	.word	0x000099a0


	//   ....[40]....
        /*0abc*/ 	.word	0x000099e0


	//   ....[41]....
        /*0ac0*/ 	.word	0x00009bf0


	//   ....[42]....
        /*0ac4*/ 	.word	0x00009c30


	//   ....[43]....
        /*0ac8*/ 	.word	0x00009c80


	//   ....[44]....
        /*0acc*/ 	.word	0x00009cc0


	//   ....[45]....
        /*0ad0*/ 	.word	0x00009ef0


	//   ....[46]....
        /*0ad4*/ 	.word	0x00009f30


	//   ....[47]....
        /*0ad8*/ 	.word	0x00009f80


	//   ....[48]....
        /*0adc*/ 	.word	0x00009fc0


	//   ....[49]....
        /*0ae0*/ 	.word	0x0000bd20


	//   ....[50]....
        /*0ae4*/ 	.word	0x0000bd70


	//   ....[51]....
        /*0ae8*/ 	.word	0x0000bd90


	//   ....[52]....
        /*0aec*/ 	.word	0x0000bdb0


	//   ....[53]....
        /*0af0*/ 	.word	0x0000be90


	//   ....[54]....
        /*0af4*/ 	.word	0x0000bea0


	//   ....[55]....
        /*0af8*/ 	.word	0x0000beb0


	//   ....[56]....
        /*0afc*/ 	.word	0x0000bec0


	//   ....[57]....
        /*0b00*/ 	.word	0x0000c0d0


	//   ....[58]....
        /*0b04*/ 	.word	0x0000c110


	//   ....[59]....
        /*0b08*/ 	.word	0x0000c130


	//   ....[60]....
        /*0b0c*/ 	.word	0x0000c140


	//   ....[61]....
        /*0b10*/ 	.word	0x0000c280


	//   ....[62]....
        /*0b14*/ 	.word	0x0000c320


	//   ....[63]....
        /*0b18*/ 	.word	0x0000c340


	//   ....[64]....
        /*0b1c*/ 	.word	0x0000c350


	//   ....[65]....
        /*0b20*/ 	.word	0x0000ecf0


	//   ....[66]....
        /*0b24*/ 	.word	0x0000eed0


	//   ....[67]....
        /*0b28*/ 	.word	0x0000f070


	//   ....[68]....
        /*0b2c*/ 	.word	0x0000fc70


	//   ....[69]....
        /*0b30*/ 	.word	0x00010650


	//   ....[70]....
        /*0b34*/ 	.word	0x00010700


	//   ....[71]....
        /*0b38*/ 	.word	0x00010af0


	//   ....[72]....
        /*0b3c*/ 	.word	0x00010b10


	//   ....[73]....
        /*0b40*/ 	.word	0x000111f0


	//   ....[74]....
        /*0b44*/ 	.word	0x00011250


	//   ....[75]....
        /*0b48*/ 	.word	0x00011360


	//   ....[76]....
        /*0b4c*/ 	.word	0x00011450


	//   ....[77]....
        /*0b50*/ 	.word	0x000135b0


	//   ....[78]....
        /*0b54*/ 	.word	0x000137d0


	//   ....[79]....
        /*0b58*/ 	.word	0x00013990


	//   ....[80]....
        /*0b5c*/ 	.word	0x000143b0


	//   ....[81]....
        /*0b60*/ 	.word	0x00014f30


	//   ....[82]....
        /*0b64*/ 	.word	0x00015140


	//   ....[83]....
        /*0b68*/ 	.word	0x00015350


	//   ....[84]....
        /*0b6c*/ 	.word	0x00015490


	//   ....[85]....
        /*0b70*/ 	.word	0x000154f0


	//   ....[86]....
        /*0b74*/ 	.word	0x000155c0


	//   ....[87]....
        /*0b78*/ 	.word	0x00015980


	//   ....[88]....
        /*0b7c*/ 	.word	0x00015ae0


	//   ....[89]....
        /*0b80*/ 	.word	0x000186a0


	//   ....[90]....
        /*0b84*/ 	.word	0x00018740


	//   ....[91]....
        /*0b88*/ 	.word	0x000187e0


	//   ....[92]....
        /*0b8c*/ 	.word	0x00018810


	//   ....[93]....
        /*0b90*/ 	.word	0x00018840


	//   ....[94]....
        /*0b94*/ 	.word	0x000188c0


	//   ....[95]....
        /*0b98*/ 	.word	0x000189c0


	//   ....[96]....
        /*0b9c*/ 	.word	0x00018db0


	//   ....[97]....
        /*0ba0*/ 	.word	0x0001b500


	//   ....[98]....
        /*0ba4*/ 	.word	0x0001b7a0


	//   ....[99]....
        /*0ba8*/ 	.word	0x0001b960


	//   ....[100]....
        /*0bac*/ 	.word	0x0001c380


	//   ....[101]....
        /*0bb0*/ 	.word	0x0001cee0


	//   ....[102]....
        /*0bb4*/ 	.word	0x0001d290


	//   ....[103]....
        /*0bb8*/ 	.word	0x0001d2e0


	//   ....[104]....
        /*0bbc*/ 	.word	0x0001d3d0


	//   ....[105]....
        /*0bc0*/ 	.word	0x0001d490


	//   ....[106]....
        /*0bc4*/ 	.word	0x0001d5a0


	//   ....[107]....
        /*0bc8*/ 	.word	0x0001d960


	//   ....[108]....
        /*0bcc*/ 	.word	0x0001da40


	//   ....[109]....
        /*0bd0*/ 	.word	0x0001f500


	//   ....[110]....
        /*0bd4*/ 	.word	0x0001f570


	//   ....[111]....
        /*0bd8*/ 	.word	0x0001f580


	//   ....[112]....
        /*0bdc*/ 	.word	0x0001f590


	//   ....[113]....
        /*0be0*/ 	.word	0x0001f5c0


	//   ....[114]....
        /*0be4*/ 	.word	0x0001f5e0


	//   ....[115]....
        /*0be8*/ 	.word	0x0001f5f0


	//   ....[116]....
        /*0bec*/ 	.word	0x0001f600


	//   ....[117]....
        /*0bf0*/ 	.word	0x00020a60


	//   ....[118]....
        /*0bf4*/ 	.word	0x00020a80


	//   ....[119]....
        /*0bf8*/ 	.word	0x00020a90


	//   ....[120]....
        /*0bfc*/ 	.word	0x00020aa0


	//   ....[121]....
        /*0c00*/ 	.word	0x00020ab0


	//   ....[122]....
        /*0c04*/ 	.word	0x00020ac0


	//   ....[123]....
        /*0c08*/ 	.word	0x00020ae0


	//   ....[124]....
        /*0c0c*/ 	.word	0x00020b50


	//   ....[125]....
        /*0c10*/ 	.word	0x00020ed0


	//   ....[126]....
        /*0c14*/ 	.word	0x00020ef0


	//   ....[127]....
        /*0c18*/ 	.word	0x00020f60


	//   ....[128]....
        /*0c1c*/ 	.word	0x00020f70


	//   ....[129]....
        /*0c20*/ 	.word	0x00020fe0


	//   ....[130]....
        /*0c24*/ 	.word	0x00021000


	//   ....[131]....
        /*0c28*/ 	.word	0x00021070


	//   ....[132]....
        /*0c2c*/ 	.word	0x00021080


	//   ....[133]....
        /*0c30*/ 	.word	0x000210f0


	//   ....[134]....
        /*0c34*/ 	.word	0x00021110


	//   ....[135]....
        /*0c38*/ 	.word	0x00021180


	//   ....[136]....
        /*0c3c*/ 	.word	0x00021190


	//   ....[137]....
        /*0c40*/ 	.word	0x00021200


	//   ....[138]....
        /*0c44*/ 	.word	0x00021220


	//   ....[139]....
        /*0c48*/ 	.word	0x00021290


	//   ....[140]....
        /*0c4c*/ 	.word	0x000212a0


	//   ....[141]....
        /*0c50*/ 	.word	0x00021530


	//   ....[142]....
        /*0c54*/ 	.word	0x00021550


	//   ....[143]....
        /*0c58*/ 	.word	0x000218a0


	//   ....[144]....
        /*0c5c*/ 	.word	0x000218b0


	//   ....[145]....
        /*0c60*/ 	.word	0x00021b10


	//   ....[146]....
        /*0c64*/ 	.word	0x00021b30


	//   ....[147]....
        /*0c68*/ 	.word	0x00021db0


	//   ....[148]....
        /*0c6c*/ 	.word	0x00021dc0


	//   ....[149]....
        /*0c70*/ 	.word	0x00022780


	//   ....[150]....
        /*0c74*/ 	.word	0x000227a0


	//   ....[151]....
        /*0c78*/ 	.word	0x00022810


	//   ....[152]....
        /*0c7c*/ 	.word	0x00022820


	//   ....[153]....
        /*0c80*/ 	.word	0x00022890


	//   ....[154]....
        /*0c84*/ 	.word	0x000228b0


	//   ....[155]....
        /*0c88*/ 	.word	0x00022920


	//   ....[156]....
        /*0c8c*/ 	.word	0x00022930


	//   ....[157]....
        /*0c90*/ 	.word	0x000229a0


	//   ....[158]....
        /*0c94*/ 	.word	0x000229c0


	//   ....[159]....
        /*0c98*/ 	.word	0x00022a30


	//   ....[160]....
        /*0c9c*/ 	.word	0x00022a40


	//   ....[161]....
        /*0ca0*/ 	.word	0x00022ab0


	//   ....[162]....
        /*0ca4*/ 	.word	0x00022ad0


	//   ....[163]....
        /*0ca8*/ 	.word	0x00022b40


	//   ....[164]....
        /*0cac*/ 	.word	0x00022b50


	//   ....[165]....
        /*0cb0*/ 	.word	0x00022c90


	//   ....[166]....
        /*0cb4*/ 	.word	0x00022cb0


	//   ....[167]....
        /*0cb8*/ 	.word	0x00022de0


	//   ....[168]....
        /*0cbc*/ 	.word	0x00022e20


	//   ....[169]....
        /*0cc0*/ 	.word	0x00022e50


	//   ....[170]....
        /*0cc4*/ 	.word	0x00022e80


	//   ....[171]....
        /*0cc8*/ 	.word	0x00022eb0


	//   ....[172]....
        /*0ccc*/ 	.word	0x00022ee0


	//   ....[173]....
        /*0cd0*/ 	.word	0x00023040


	//   ....[174]....
        /*0cd4*/ 	.word	0x00023080


	//   ....[175]....
        /*0cd8*/ 	.word	0x000230b0


	//   ....[176]....
        /*0cdc*/ 	.word	0x000230e0


	//   ....[177]....
        /*0ce0*/ 	.word	0x00023110


	//   ....[178]....
        /*0ce4*/ 	.word	0x00023140


	//   ....[179]....
        /*0ce8*/ 	.word	0x000231d0


	//   ....[180]....
        /*0cec*/ 	.word	0x00023230


	//   ....[181]....
        /*0cf0*/ 	.word	0x00023240


	//   ....[182]....
        /*0cf4*/ 	.word	0x000232a0


	//   ....[183]....
        /*0cf8*/ 	.word	0x00023d00


	//   ....[184]....
        /*0cfc*/ 	.word	0x00023d60


	//   ....[185]....
        /*0d00*/ 	.word	0x00023db0


	//   ....[186]....
        /*0d04*/ 	.word	0x00023e00


	//   ....[187]....
        /*0d08*/ 	.word	0x00023e50


	//   ....[188]....
        /*0d0c*/ 	.word	0x00023ec0


	//   ....[189]....
        /*0d10*/ 	.word	0x00023f10


	//   ....[190]....
        /*0d14*/ 	.word	0x00023f80


	//   ....[191]....
        /*0d18*/ 	.word	0x00023ff0


	//   ....[192]....
        /*0d1c*/ 	.word	0x00024050


	//   ....[193]....
        /*0d20*/ 	.word	0x000240c0


	//   ....[194]....
        /*0d24*/ 	.word	0x00024130


	//   ....[195]....
        /*0d28*/ 	.word	0x000241a0


	//   ....[196]....
        /*0d2c*/ 	.word	0x00024200


	//   ....[197]....
        /*0d30*/ 	.word	0x00024270


	//   ....[198]....
        /*0d34*/ 	.word	0x000242e0


	//   ....[199]....
        /*0d38*/ 	.word	0x00024350


	//   ....[200]....
        /*0d3c*/ 	.word	0x000243b0


	//   ....[201]....
        /*0d40*/ 	.word	0x00024420


	//   ....[202]....
        /*0d44*/ 	.word	0x00024490


	//   ....[203]....
        /*0d48*/ 	.word	0x00024500


	//   ....[204]....
        /*0d4c*/ 	.word	0x00024560


	//   ....[205]....
        /*0d50*/ 	.word	0x000245d0


	//   ....[206]....
        /*0d54*/ 	.word	0x00024640


	//   ....[207]....
        /*0d58*/ 	.word	0x000246b0


	//   ....[208]....
        /*0d5c*/ 	.word	0x00024710


	//   ....[209]....
        /*0d60*/ 	.word	0x00024770


	//   ....[210]....
        /*0d64*/ 	.word	0x000247d0


	//   ....[211]....
        /*0d68*/ 	.word	0x00024820


	//   ....[212]....
        /*0d6c*/ 	.word	0x00024880


	//   ....[213]....
        /*0d70*/ 	.word	0x000248d0


	//   ....[214]....
        /*0d74*/ 	.word	0x00024930


	//   ....[215]....
        /*0d78*/ 	.word	0x00024980


	//   ....[216]....
        /*0d7c*/ 	.word	0x000249e0


	//   ....[217]....
        /*0d80*/ 	.word	0x00024a50


	//   ....[218]....
        /*0d84*/ 	.word	0x00024ac0


	//   ....[219]....
        /*0d88*/ 	.word	0x00024b30


	//   ....[220]....
        /*0d8c*/ 	.word	0x00024b90


	//   ....[221]....
        /*0d90*/ 	.word	0x00024c00


	//   ....[222]....
        /*0d94*/ 	.word	0x00024c70


	//   ....[223]....
        /*0d98*/ 	.word	0x00024ce0


	//   ....[224]....
        /*0d9c*/ 	.word	0x00024d40


	//   ....[225]....
        /*0da0*/ 	.word	0x00024db0


	//   ....[226]....
        /*0da4*/ 	.word	0x00024e20


	//   ....[227]....
        /*0da8*/ 	.word	0x00024e90


	//   ....[228]....
        /*0dac*/ 	.word	0x00024ef0


	//   ....[229]....
        /*0db0*/ 	.word	0x00024f60


	//   ....[230]....
        /*0db4*/ 	.word	0x00024fd0


	//   ....[231]....
        /*0db8*/ 	.word	0x00025040


	//   ....[232]....
        /*0dbc*/ 	.word	0x000250a0


	//   ....[233]....
        /*0dc0*/ 	.word	0x00025110


	//   ....[234]....
        /*0dc4*/ 	.word	0x00025180


	//   ....[235]....
        /*0dc8*/ 	.word	0x000251f0


	//   ....[236]....
        /*0dcc*/ 	.word	0x00025250


	//   ....[237]....
        /*0dd0*/ 	.word	0x000252c0


	//   ....[238]....
        /*0dd4*/ 	.word	0x00025330


	//   ....[239]....
        /*0dd8*/ 	.word	0x000253a0


	//   ....[240]....
        /*0ddc*/ 	.word	0x00025400


	//   ....[241]....
        /*0de0*/ 	.word	0x00025470


	//   ....[242]....
        /*0de4*/ 	.word	0x000254e0


	//   ....[243]....
        /*0de8*/ 	.word	0x00025550


	//   ....[244]....
        /*0dec*/ 	.word	0x000255b0


	//   ....[245]....
        /*0df0*/ 	.word	0x00025620


	//   ....[246]....
        /*0df4*/ 	.word	0x00025690


	//   ....[247]....
        /*0df8*/ 	.word	0x00025700


	//   ....[248]....
        /*0dfc*/ 	.word	0x00025760


	//   ....[249]....
        /*0e00*/ 	.word	0x000257d0


	//   ....[250]....
        /*0e04*/ 	.word	0x00025840


	//   ....[251]....
        /*0e08*/ 	.word	0x000258b0


	//   ....[252]....
        /*0e0c*/ 	.word	0x00025910


	//   ....[253]....
        /*0e10*/ 	.word	0x00025980


	//   ....[254]....
        /*0e14*/ 	.word	0x000259f0


	//   ....[255]....
        /*0e18*/ 	.word	0x00025a60


	//   ....[0]....
        /*0e1c*/ 	.word	0x00025ac0


	//   ....[1]....
        /*0e20*/ 	.word	0x00025b30


	//   ....[2]....
        /*0e24*/ 	.word	0x00025ba0


	//   ....[3]....
        /*0e28*/ 	.word	0x00025bf0


	//   ....[4]....
        /*0e2c*/ 	.word	0x00025c30


	//   ....[5]....
        /*0e30*/ 	.word	0x00025c80


	//   ....[6]....
        /*0e34*/ 	.word	0x00025cd0


	//   ....[7]....
        /*0e38*/ 	.word	0x00025d20


	//   ....[8]....
        /*0e3c*/ 	.word	0x00025d90


	//   ....[9]....
        /*0e40*/ 	.word	0x00025de0


	//   ....[10]....
        /*0e44*/ 	.word	0x00025e30


	//   ....[11]....
        /*0e48*/ 	.word	0x00025e80


	//   ....[12]....
        /*0e4c*/ 	.word	0x00025ed0


	//   ....[13]....
        /*0e50*/ 	.word	0x00025f20


	//   ....[14]....
        /*0e54*/ 	.word	0x00025f90


	//   ....[15]....
        /*0e58*/ 	.word	0x00025fe0


	//   ....[16]....
        /*0e5c*/ 	.word	0x00026050


	//   ....[17]....
        /*0e60*/ 	.word	0x000260b0


	//   ....[18]....
        /*0e64*/ 	.word	0x00026120


	//----- nvinfo : EIATTR_EXIT_INSTR_OFFSETS
	.align		4
.L_508:
        /*0e68*/ 	.byte	0x04, 0x1c
        /*0e6a*/ 	.short	(.L_510 - .L_509)


	//   ....[0]....
.L_509:
        /*0e6c*/ 	.word	0x000010d0


	//   ....[1]....
        /*0e70*/ 	.word	0x00023cc0


	//----- nvinfo : EIATTR_MAX_THREADS
	.align		4
.L_510:
        /*0e74*/ 	.byte	0x04, 0x05
        /*0e76*/ 	.short	(.L_512 - .L_511)
.L_511:
        /*0e78*/ 	.word	0x00000080
        /*0e7c*/ 	.word	0x00000001
        /*0e80*/ 	.word	0x00000001


	//----- nvinfo : EIATTR_CRS_STACK_SIZE
	.align		4
.L_512:
        /*0e84*/ 	.byte	0x04, 0x1e
        /*0e86*/ 	.short	(.L_514 - .L_513)
.L_513:
        /*0e88*/ 	.word	0x00000000
.L_514:


//--------------------- .nv.info._ZN7cutlass13device_kernelIN5flash19enable_sm80_to_sm89INS1_16FlashAttnFwdSm80INS1_25CollectiveMainloopFwdSm80ILi4ELi1ELb0EN4cute5tupleIJNS5_1CILi128EEENS7_ILi112EEENS7_ILi64EEEEEELi64ENS_10bfloat16_tEfNS_4arch4Sm80ELb1ELb0ELb0ELb0ELb0ELb0ELb1ELb1EEENS1_21CollectiveEpilogueFwdINS6_IJS8_SA_S9_EEENS6_IJNS7_ILi1EEESI_SI_EEESC_SE_Li128ELb0ELb1ELb1ELb0EEENS1_30DynamicPersistentTileSchedulerILi128ELi128ELb1ELb1ELb0EEEEEEEEEvNT_6ParamsE --------------------------
	.section	.nv.info._ZN7cutlass13device_kernelIN5flash19enable_sm80_to_sm89INS1_16FlashAttnFwdSm80INS1_25CollectiveMainloopFwdSm80ILi4ELi1ELb0EN4cute5tupleIJNS5_1CILi128EEENS7_ILi112EEENS7_ILi64EEEEEELi64ENS_10bfloat16_tEfNS_4arch4Sm80ELb1ELb0ELb0ELb0ELb0ELb0ELb1ELb1EEENS1_21CollectiveEpilogueFwdINS6_IJS8_SA_S9_EEENS6_IJNS7_ILi1EEESI_SI_EEESC_SE_Li128ELb0ELb1ELb1ELb0EEENS1_30DynamicPersistentTileSchedulerILi128ELi128ELb1ELb1ELb0EEEEEEEEEvNT_6ParamsE,"",@"SHT_CUDA_INFO"
	.sectionflags	@""
	.align	4


	//----- nvinfo : EIATTR_CUDA_API_VERSION
	.align		4
        /*0000*/ 	.byte	0x04, 0x37
        /*0002*/ 	.short	(.L_516 - .L_515)
.L_515:
        /*0004*/ 	.word	0x00000082


	//----- nvinfo : EIATTR_SW2861232_WAR
	.align		4
.L_516:
        /*0008*/ 	.byte	0x01, 0x35
	.zero		2


	//----- nvinfo : EIATTR_PARAM_CBANK
	.align		4
        /*000c*/ 	.byte	0x04, 0x0a
        /*000e*/ 	.short	(.L_518 - .L_517)
	.align		4
.L_517:
        /*0010*/ 	.word	index@(.nv.constant0._ZN7cutlass13device_kernelIN5flash19enable_sm80_to_sm89INS1_16FlashAttnFwdSm80INS1_25CollectiveMainloopFwdSm80ILi4ELi1ELb0EN4cute5tupleIJNS5_1CILi128EEENS7_ILi112EEENS7_ILi64EEEEEELi64ENS_10bfloat16_tEfNS_4arch4Sm80ELb1ELb0ELb0ELb0ELb0ELb0ELb1ELb1EEENS1_21CollectiveEpilogueFwdINS6_IJS8_SA_S9_EEENS6_IJNS7_ILi1EEESI_SI_EEESC_SE_Li128ELb0ELb1ELb1ELb0EEENS1_30DynamicPersistentTileSchedulerILi128ELi128ELb1ELb1ELb0EEEEEEEEEvNT_6ParamsE)
        /*0014*/ 	.short	0x0160
        /*0016*/ 	.short	0x0428


	//----- nvinfo : EIATTR_CBANK_PARAM_SIZE
	.align		4
.L_518:
        /*0018*/ 	.byte	0x03, 0x19
        /*001a*/ 	.short	0x0428


	//----- nvinfo : EIATTR_KPARAM_INFO
	.align		4
        /*001c*/ 	.byte	0x04, 0x17
        /*001e*/ 	.short	(.L_520 - .L_519)
.L_519:
        /*0020*/ 	.word	0x00000000
        /*0024*/ 	.short	0x0000
        /*0026*/ 	.short	0x0000
        /*0028*/ 	.byte	0x00, 0xf0, 0xa1, 0x10


	//----- nvinfo : EIATTR_MAXREG_COUNT
	.align		4
.L_520:
        /*002c*/ 	.byte	0x03, 0x1b
        /*002e*/ 	.short	0x00ff


	//----- nvinfo : EIATTR_NUM_BARRIERS
	.align		4
        /*0030*/ 	.byte	0x02, 0x4c
        /*0032*/ 	.byte	0x06
	.zero		1


	//----- nvinfo : EIATTR_ANNOTATIONS
	.align		4
        /*0034*/ 	.byte	0x04, 0x55
        /*0036*/ 	.short	(.L_522 - .L_521)


	//   ....[0]....
.L_521:
        /* <DEDUP_REMOVED lines=94> */


	//----- nvinfo : EIATTR_MERCURY_ISA_VERSION
	.align		4
.L_522:
        /*0600*/ 	.byte	0x03, 0x5f
        /*0602*/ 	.short	0x0000


	//----- nvinfo : EIATTR_INT_WARP_WIDE_INSTR_OFFSETS
	.align		4
        /*0604*/ 	.byte	0x04, 0x31
        /*0606*/ 	.short	(.L_524 - .L_523)


	//   ....[0]....
.L_523:
        /*0608*/ 	.word	0x000129c0


	//   ....[1]....
        /*060c*/ 	.word	0x00012a40


	//----- nvinfo : EIATTR_COOP_GROUP_MASK_REGIDS
	.align		4
.L_524:
        /*0610*/ 	.byte	0x04, 0x29
        /*0612*/ 	.short	(.L_526 - .L_525)


	//   ....[0]....
.L_525:
        /*0614*/ 	.word	0xffffffff


	//   ....[1]....
        /*0618*/ 	.word	0xffffffff


	//   ....[2]....
        /*061c*/ 	.word	0xffffffff


	//   ....[3]....
        /*0620*/ 	.word	0xffffffff


	//   ....[4]....
        /*0624*/ 	.word	0xffffffff


	//   ....[5]....
        /*0628*/ 	.word	0xffffffff


	//   ....[6]....
        /*062c*/ 	.word	0xffffffff


	//   ....[7]....
        /*0630*/ 	.word	0xffffffff


	//   ....[8]....
        /*0634*/ 	.word	0xffffffff


	//   ....[9]....
        /*0638*/ 	.word	0xffffffff


	//   ....[10]....
        /*063c*/ 	.word	0xffffffff


	//   ....[11]....
        /*0640*/ 	.word	0xffffffff


	//   ....[12]....
        /*0644*/ 	.word	0xffffffff


	//   ....[13]....
        /*0648*/ 	.word	0xffffffff


	//   ....[14]....
        /*064c*/ 	.word	0xffffffff


	//   ....[15]....
        /*0650*/ 	.word	0xffffffff


	//   ....[16]....
        /*0654*/ 	.word	0xffffffff


	//   ....[17]....
        /*0658*/ 	.word	0xffffffff


	//   ....[18]....
        /*065c*/ 	.word	0xffffffff


	//   ....[19]....
        /*0660*/ 	.word	0xffffffff


	//   ....[20]....
        /*0664*/ 	.word	0xffffffff


	//   ....[21]....
        /*0668*/ 	.word	0xffffffff


	//   ....[22]....
        /*066c*/ 	.word	0xffffffff


	//   ....[23]....
        /*0670*/ 	.word	0xffffffff


	//   ....[24]....
        /*0674*/ 	.word	0xffffffff


	//   ....[25]....
        /*0678*/ 	.word	0xffffffff


	//   ....[26]....
        /*067c*/ 	.word	0xffffffff


	//   ....[27]....
        /*0680*/ 	.word	0xffffffff


	//   ....[28]....
        /*0684*/ 	.word	0xffffffff


	//   ....[29]....
        /*0688*/ 	.word	0xffffffff


	//   ....[30]....
        /*068c*/ 	.word	0xffffffff


	//   ....[31]....
        /*0690*/ 	.word	0xffffffff


	//   ....[32]....
        /*0694*/ 	.word	0xffffffff


	//   ....[33]....
        /*0698*/ 	.word	0xffffffff


	//   ....[34]....
        /*069c*/ 	.word	0xffffffff


	//   ....[35]....
        /*06a0*/ 	.word	0xffffffff


	//   ....[36]....
        /*06a4*/ 	.word	0xffffffff


	//   ....[37]....
        /*06a8*/ 	.word	0xffffffff


	//   ....[38]....
        /*06ac*/ 	.word	0xffffffff


	//   ....[39]....
        /*06b0*/ 	.word	0xffffffff


	//   ....[40]....
        /*06b4*/ 	.word	0xffffffff


	//   ....[41]....
        /*06b8*/ 	.word	0xffffffff


	//   ....[42]....
        /*06bc*/ 	.word	0xffffffff


	//   ....[43]....
        /*06c0*/ 	.word	0xffffffff


	//   ....[44]....
        /*06c4*/ 	.word	0xffffffff


	//   ....[45]....
        /*06c8*/ 	.word	0xffffffff


	//   ....[46]....
        /*06cc*/ 	.word	0xffffffff


	//   ....[47]....
        /*06d0*/ 	.word	0xffffffff


	//   ....[48]....
        /*06d4*/ 	.word	0xffffffff


	//   ....[49]....
        /*06d8*/ 	.word	0xffffffff


	//   ....[50]....
        /*06dc*/ 	.word	0xffffffff


	//   ....[51]....
        /*06e0*/ 	.word	0xffffffff


	//   ....[52]....
        /*06e4*/ 	.word	0xffffffff


	//   ....[53]....
        /*06e8*/ 	.word	0xffffffff


	//   ....[54]....
        /*06ec*/ 	.word	0xffffffff


	//   ....[55]....
        /*06f0*/ 	.word	0xffffffff


	//   ....[56]....
        /*06f4*/ 	.word	0xffffffff


	//   ....[57]....
        /*06f8*/ 	.word	0xffffffff


	//   ....[58]....
        /*06fc*/ 	.word	0xffffffff


	//   ....[59]....
        /*0700*/ 	.word	0xffffffff


	//   ....[60]....
        /*0704*/ 	.word	0xffffffff


	//   ....[61]....
        /*0708*/ 	.word	0xffffffff


	//   ....[62]....
        /*070c*/ 	.word	0xffffffff


	//   ....[63]....
        /*0710*/ 	.word	0xffffffff


	//   ....[64]....
        /*0714*/ 	.word	0xffffffff


	//   ....[65]....
        /*0718*/ 	.word	0xffffffff


	//   ....[66]....
        /*071c*/ 	.word	0xffffffff


	//   ....[67]....
        /*0720*/ 	.word	0xffffffff


	//   ....[68]....
        /*0724*/ 	.word	0xffffffff


	//   ....[69]....
        /*0728*/ 	.word	0xffffffff


	//   ....[70]....
        /*072c*/ 	.word	0xffffffff


	//   ....[71]....
        /*0730*/ 	.word	0xffffffff


	//   ....[72]....
        /*0734*/ 	.word	0xffffffff


	//   ....[73]....
        /*0738*/ 	.word	0xffffffff


	//   ....[74]....
        /*073c*/ 	.word	0xffffffff


	//   ....[75]....
        /*0740*/ 	.word	0xffffffff


	//   ....[76]....
        /*0744*/ 	.word	0xffffffff


	//   ....[77]....
        /*0748*/ 	.word	0xffffffff


	//   ....[78]....
        /*074c*/ 	.word	0xffffffff


	//   ....[79]....
        /*0750*/ 	.word	0xffffffff


	//   ....[80]....
        /*0754*/ 	.word	0xffffffff


	//   ....[81]....
        /*0758*/ 	.word	0xffffffff


	//   ....[82]....
        /*075c*/ 	.word	0xffffffff


	//   ....[83]....
        /*0760*/ 	.word	0xffffffff


	//   ....[84]....
        /*0764*/ 	.word	0xffffffff


	//   ....[85]....
        /*0768*/ 	.word	0xffffffff


	//   ....[86]....
        /*076c*/ 	.word	0xffffffff


	//   ....[87]....
        /*0770*/ 	.word	0xffffffff


	//   ....[88]....
        /*0774*/ 	.word	0xffffffff


	//   ....[89]....
        /*0778*/ 	.word	0xffffffff


	//   ....[90]....
        /*077c*/ 	.word	0xffffffff


	//   ....[91]....
        /*0780*/ 	.word	0xffffffff


	//   ....[92]....
        /*0784*/ 	.word	0xffffffff


	//   ....[93]....
        /*0788*/ 	.word	0xffffffff


	//   ....[94]....
        /*078c*/ 	.word	0xffffffff


	//   ....[95]....
        /*0790*/ 	.word	0xffffffff


	//   ....[96]....
        /*0794*/ 	.word	0xffffffff


	//   ....[97]....
        /*0798*/ 	.word	0xffffffff


	//   ....[98]....
        /*079c*/ 	.word	0xffffffff


	//   ....[99]....
        /*07a0*/ 	.word	0xffffffff


	//----- nvinfo : EIATTR_COOP_GROUP_INSTR_OFFSETS
	.align		4
.L_526:
        /*07a4*/ 	.byte	0x04, 0x28
        /*07a6*/ 	.short	(.L_528 - .L_527)


	//   ....[0]....
.L_527:
        /*07a8*/ 	.word	0x00000050


	//   ....[1]....
        /*07ac*/ 	.word	0x00001570


	//   ....[2]....
        /*07b0*/ 	.word	0x00001590


	//   ....[3]....
        /*07b4*/ 	.word	0x00001680


	//   ....[4]....
        /*07b8*/ 	.word	0x00001690


	//   ....[5]....
        /*07bc*/ 	.word	0x00001770


	//   ....[6]....
        /*07c0*/ 	.word	0x00001790


	//   ....[7]....
        /*07c4*/ 	.word	0x00001870


	//   ....[8]....
        /*07c8*/ 	.word	0x00001880


	//   ....[9]....
        /*07cc*/ 	.word	0x00001960


	//   ....[10]....
        /*07d0*/ 	.word	0x00001980


	//   ....[11]....
        /*07d4*/ 	.word	0x00001a60


	//   ....[12]....
        /*07d8*/ 	.word	0x00001a70


	//   ....[13]....
        /*07dc*/ 	.word	0x00001b50


	//   ....[14]....
        /*07e0*/ 	.word	0x00001b70


	//   ....[15]....
        /*07e4*/ 	.word	0x00001c50


	//   ....[16]....
        /*07e8*/ 	.word	0x00001c60


	//   ....[17]....
        /*07ec*/ 	.word	0x00003270


	//   ....[18]....
        /*07f0*/ 	.word	0x00003290


	//   ....[19]....
        /*07f4*/ 	.word	0x000032d0


	//   ....[20]....
        /*07f8*/ 	.word	0x000040c0


	//   ....[21]....
        /*07fc*/ 	.word	0x00004100


	//   ....[22]....
        /*0800*/ 	.word	0x000042b0


	//   ....[23]....
        /*0804*/ 	.word	0x00004350


	//   ....[24]....
        /*0808*/ 	.word	0x00004380


	//   ....[25]....
        /*080c*/ 	.word	0x00004440


	//   ....[26]....
        /*0810*/ 	.word	0x00004520


	//   ....[27]....
        /*0814*/ 	.word	0x00004b40


	//   ....[28]....
        /*0818*/ 	.word	0x00004bb0


	//   ....[29]....
        /*081c*/ 	.word	0x00008510


	//   ....[30]....
        /*0820*/ 	.word	0x00008530


	//   ....[31]....
        /*0824*/ 	.word	0x00008550


	//   ....[32]....
        /*0828*/ 	.word	0x00008570


	//   ....[33]....
        /*082c*/ 	.word	0x00009850


	//   ....[34]....
        /*0830*/ 	.word	0x00009d20


	//   ....[35]....
        /*0834*/ 	.word	0x00009e10


	//   ....[36]....
        /*0838*/ 	.word	0x00009fe0


	//   ....[37]....
        /*083c*/ 	.word	0x0000a020


	//   ....[38]....
        /*0840*/ 	.word	0x0000a140


	//   ....[39]....
        /*0844*/ 	.word	0x0000a2c0


	//   ....[40]....
        /*0848*/ 	.word	0x0000a330


	//   ....[41]....
        /*084c*/ 	.word	0x0000f2d0


	//   ....[42]....
        /*0850*/ 	.word	0x0000f360


	//   ....[43]....
        /*0854*/ 	.word	0x0000f420


	//   ....[44]....
        /*0858*/ 	.word	0x0000f480


	//   ....[45]....
        /*085c*/ 	.word	0x0000f4c0


	//   ....[46]....
        /*0860*/ 	.word	0x0000f610


	//   ....[47]....
        /*0864*/ 	.word	0x0000f720


	//   ....[48]....
        /*0868*/ 	.word	0x0000fa40


	//   ....[49]....
        /*086c*/ 	.word	0x000121c0


	//   ....[50]....
        /*0870*/ 	.word	0x00012230


	//   ....[51]....
        /*0874*/ 	.word	0x00012240


	//   ....[52]....
        /*0878*/ 	.word	0x00012250


	//   ....[53]....
        /*087c*/ 	.word	0x00012280


	//   ....[54]....
        /*0880*/ 	.word	0x000122a0


	//   ....[55]....
        /*0884*/ 	.word	0x000122b0


	//   ....[56]....
        /*0888*/ 	.word	0x000122c0


	//   ....[57]....
        /*088c*/ 	.word	0x00012b80


	//   ....[58]....
        /*0890*/ 	.word	0x00012fe0


	//   ....[59]....
        /*0894*/ 	.word	0x00012ff0


	//   ....[60]....
        /*0898*/ 	.word	0x00013020


	//   ....[61]....
        /*089c*/ 	.word	0x00013040


	//   ....[62]....
        /*08a0*/ 	.word	0x00013060


	//   ....[63]....
        /*08a4*/ 	.word	0x00013070


	//   ....[64]....
        /*08a8*/ 	.word	0x00013080


	//   ....[65]....
        /*08ac*/ 	.word	0x00013090


	//   ....[66]....
        /*08b0*/ 	.word	0x000131f0


	//   ....[67]....
        /*08b4*/ 	.word	0x00013220


	//   ....[68]....
        /*08b8*/ 	.word	0x00013520


	//   ....[69]....
        /*08bc*/ 	.word	0x00013540


	//   ....[70]....
        /*08c0*/ 	.word	0x00013770


	//   ....[71]....
        /*08c4*/ 	.word	0x00013790


	//   ....[72]....
        /*08c8*/ 	.word	0x000139c0


	//   ....[73]....
        /*08cc*/ 	.word	0x000139d0


	//   ....[74]....
        /*08d0*/ 	.word	0x00013f70


	//   ....[75]....
        /*08d4*/ 	.word	0x00014080


	//   ....[76]....
        /*08d8*/ 	.word	0x000140f0


	//   ....[77]....
        /*08dc*/ 	.word	0x00014160


	//   ....[78]....
        /*08e0*/ 	.word	0x000141c0


	//   ....[79]....
        /*08e4*/ 	.word	0x00014230


	//   ....[80]....
        /*08e8*/ 	.word	0x000142a0


	//   ....[81]....
        /*08ec*/ 	.word	0x00014310


	//   ....[82]....
        /*08f0*/ 	.word	0x00014370


	//   ....[83]....
        /*08f4*/ 	.word	0x000143e0


	//   ....[84]....
        /*08f8*/ 	.word	0x00014450


	//   ....[85]....
        /*08fc*/ 	.word	0x000144c0


	//   ....[86]....
        /*0900*/ 	.word	0x00014520


	//   ....[87]....
        /*0904*/ 	.word	0x00014590


	//   ....[88]....
        /*0908*/ 	.word	0x00014600


	//   ....[89]....
        /*090c*/ 	.word	0x00014670


	//   ....[90]....
        /*0910*/ 	.word	0x000146d0


	//   ....[91]....
        /*0914*/ 	.word	0x00014730


	//   ....[92]....
        /*0918*/ 	.word	0x00014790


	//   ....[93]....
        /*091c*/ 	.word	0x000147e0


	//   ....[94]....
        /*0920*/ 	.word	0x00014840


	//   ....[95]....
        /*0924*/ 	.word	0x00014890


	//   ....[96]....
        /*0928*/ 	.word	0x000148f0


	//   ....[97]....
        /*092c*/ 	.word	0x00014940


	//   ....[98]....
        /*0930*/ 	.word	0x000149a0


	//   ....[99]....
        /*0934*/ 	.word	0x00014a10


	//----- nvinfo : EIATTR_EXIT_INSTR_OFFSETS
	.align		4
.L_528:
        /*0938*/ 	.byte	0x04, 0x1c
        /*093a*/ 	.short	(.L_530 - .L_529)


	//   ....[0]....
.L_529:
        /*093c*/ 	.word	0x000000a0


	//   ....[1]....
        /*0940*/ 	.word	0x00014030


	//----- nvinfo : EIATTR_MAX_THREADS
	.align		4
.L_530:
        /*0944*/ 	.byte	0x04, 0x05
        /*0946*/ 	.short	(.L_532 - .L_531)
.L_531:
        /*0948*/ 	.word	0x00000080
        /*094c*/ 	.word	0x00000001
        /*0950*/ 	.word	0x00000001


	//----- nvinfo : EIATTR_CRS_STACK_SIZE
	.align		4
.L_532:
        /*0954*/ 	.byte	0x04, 0x1e
        /*0956*/ 	.short	(.L_534 - .L_533)
.L_533:
        /*0958*/ 	.word	0x00000000
.L_534:


//--------------------- .nv.info._ZN7cutlass13device_kernelIN5flash19enable_sm80_to_sm89INS1_16FlashAttnFwdSm80INS1_25CollectiveMainloopFwdSm80ILi4ELi1ELb0EN4cute5tupleIJNS5_1CILi128EEENS7_ILi80EEENS7_ILi64EEEEEELi64ENS_10bfloat16_tEfNS_4arch4Sm80ELb1ELb0ELb0ELb1ELb0ELb0ELb1ELb1EEENS1_21CollectiveEpilogueFwdINS6_IJS8_SA_S9_EEENS6_IJNS7_ILi1EEESI_SI_EEESC_SE_Li128ELb1ELb1ELb1ELb0EEENS1_36VarlenDynamicPersistentTileSchedulerILi128ELi80ELi128ELi128ELb1ELb1ELb0ELb1ELb1ELb1EEEEEEEEEvNT_6ParamsE --------------------------
	.section	.nv.info._ZN7cutlass13device_kernelIN5flash19enable_sm80_to_sm89INS1_16FlashAttnFwdSm80INS1_25CollectiveMainloopFwdSm80ILi4ELi1ELb0EN4cute5tupleIJNS5_1CILi128EEENS7_ILi80EEENS7_ILi64EEEEEELi64ENS_10bfloat16_tEfNS_4arch4Sm80ELb1ELb0ELb0ELb1ELb0ELb0ELb1ELb1EEENS1_21CollectiveEpilogueFwdINS6_IJS8_SA_S9_EEENS6_IJNS7_ILi1EEESI_SI_EEESC_SE_Li128ELb1ELb1ELb1ELb0EEENS1_36VarlenDynamicPersistentTileSchedulerILi128ELi80ELi128ELi128ELb1ELb1ELb0ELb1ELb1ELb1EEEEEEEEEvNT_6ParamsE,"",@"SHT_CUDA_INFO"
	.sectionflags	@""
	.align	4


	//----- nvinfo : EIATTR_CUDA_API_VERSION
	.align		4
        /*0000*/ 	.byte	0x04, 0x37
        /*0002*/ 	.short	(.L_536 - .L_535)
.L_535:
        /*0004*/ 	.word	0x00000082


	//----- nvinfo : EIATTR_SW2861232_WAR
	.align		4
.L_536:
        /*0008*/ 	.byte	0x01, 0x35
	.zero		2


	//----- nvinfo : EIATTR_PARAM_CBANK
	.align		4
        /*000c*/ 	.byte	0x04, 0x0a
        /*000e*/ 	.short	(.L_538 - .L_537)
	.align		4
.L_537:
        /*0010*/ 	.word	index@(.nv.constant0._ZN7cutlass13device_kernelIN5flash19enable_sm80_to_sm89INS1_16FlashAttnFwdSm80INS1_25CollectiveMainloopFwdSm80ILi4ELi1ELb0EN4cute5tupleIJNS5_1CILi128EEENS7_ILi80EEENS7_ILi64EEEEEELi64ENS_10bfloat16_tEfNS_4arch4Sm80ELb1ELb0ELb0ELb1ELb0ELb0ELb1ELb1EEENS1_21CollectiveEpilogueFwdINS6_IJS8_SA_S9_EEENS6_IJNS7_ILi1EEESI_SI_EEESC_SE_Li128ELb1ELb1ELb1ELb0EEENS1_36VarlenDynamicPersistentTileSchedulerILi128ELi80ELi128ELi128ELb1ELb1ELb0ELb1ELb1ELb1EEEEEEEEEvNT_6ParamsE)
        /*0014*/ 	.short	0x0160
        /*0016*/ 	.short	0x0438


	//----- nvinfo : EIATTR_CBANK_PARAM_SIZE
	.align		4
.L_538:
        /*0018*/ 	.byte	0x03, 0x19
        /*001a*/ 	.short	0x0438


	//----- nvinfo : EIATTR_KPARAM_INFO
	.align		4
        /*001c*/ 	.byte	0x04, 0x17
        /*001e*/ 	.short	(.L_540 - .L_539)
.L_539:
        /*0020*/ 	.word	0x00000000
        /*0024*/ 	.short	0x0000
        /*0026*/ 	.short	0x0000
        /*0028*/ 	.byte	0x00, 0xf0, 0xe1, 0x10


	//----- nvinfo : EIATTR_MAXREG_COUNT
	.align		4
.L_540:
        /*002c*/ 	.byte	0x03, 0x1b
        /*002e*/ 	.short	0x00ff


	//----- nvinfo : EIATTR_NUM_BARRIERS
	.align		4
        /*0030*/ 	.byte	0x02, 0x4c
        /*0032*/ 	.byte	0x06
	.zero		1


	//----- nvinfo : EIATTR_ANNOTATIONS
	.align		4
        /*0034*/ 	.byte	0x04, 0x55
        /*0036*/ 	.short	(.L_542 - .L_541)


	//   ....[0]....
.L_541:
        /* <DEDUP_REMOVED lines=100> */


	//----- nvinfo : EIATTR_MERCURY_ISA_VERSION
	.align		4
.L_542:
        /*0668*/ 	.byte	0x03, 0x5f
        /*066a*/ 	.short	0x0000


	//----- nvinfo : EIATTR_INT_WARP_WIDE_INSTR_OFFSETS
	.align		4
        /*066c*/ 	.byte	0x04, 0x31
        /*066e*/ 	.short	(.L_544 - .L_543)


	//   ....[0]....
.L_543:
        /*0670*/ 	.word	0x0000e090


	//   ....[1]....
        /*0674*/ 	.word	0x0000e110


	//----- nvinfo : EIATTR_COOP_GROUP_MASK_REGIDS
	.align		4
.L_544:
        /*0678*/ 	.byte	0x04, 0x29
        /*067a*/ 	.short	(.L_546 - .L_545)


	//   ....[0]....
.L_545:
        /*067c*/ 	.word	0xffffffff


	//   ....[1]....
        /*0680*/ 	.word	0xffffffff


	//   ....[2]....
        /*0684*/ 	.word	0xffffffff


	//   ....[3]....
        /*0688*/ 	.word	0xffffffff


	//   ....[4]....
        /*068c*/ 	.word	0xffffffff


	//   ....[5]....
        /*0690*/ 	.word	0xffffffff


	//   ....[6]....
        /*0694*/ 	.word	0xffffffff


	//   ....[7]....
        /*0698*/ 	.word	0xffffffff


	//   ....[8]....
        /*069c*/ 	.word	0xffffffff


	//   ....[9]....
        /*06a0*/ 	.word	0xffffffff


	//   ....[10]....
        /*06a4*/ 	.word	0xffffffff


	//   ....[11]....
        /*06a8*/ 	.word	0xffffffff


	//   ....[12]....
        /*06ac*/ 	.word	0xffffffff


	//   ....[13]....
        /*06b0*/ 	.word	0xffffffff


	//   ....[14]....
        /*06b4*/ 	.word	0xffffffff


	//   ....[15]....
        /*06b8*/ 	.word	0xffffffff


	//   ....[16]....
        /*06bc*/ 	.word	0xffffffff


	//   ....[17]....
        /*06c0*/ 	.word	0xffffffff


	//   ....[18]....
        /*06c4*/ 	.word	0xffffffff


	//   ....[19]....
        /*06c8*/ 	.word	0xffffffff


	//   ....[20]....
        /*06cc*/ 	.word	0xffffffff


	//   ....[21]....
        /*06d0*/ 	.word	0xffffffff


	//   ....[22]....
        /*06d4*/ 	.word	0xffffffff


	//   ....[23]....
        /*06d8*/ 	.word	0xffffffff


	//   ....[24]....
        /*06dc*/ 	.word	0xffffffff


	//   ....[25]....
        /*06e0*/ 	.word	0xffffffff


	//   ....[26]....
        /*06e4*/ 	.word	0xffffffff


	//   ....[27]....
        /*06e8*/ 	.word	0xffffffff


	//   ....[28]....
        /*06ec*/ 	.word	0xffffffff


	//   ....[29]....
        /*06f0*/ 	.word	0xffffffff


	//   ....[30]....
        /*06f4*/ 	.word	0xffffffff


	//   ....[31]....
        /*06f8*/ 	.word	0xffffffff


	//   ....[32]....
        /*06fc*/ 	.word	0xffffffff


	//   ....[33]....
        /*0700*/ 	.word	0xffffffff


	//   ....[34]....
        /*0704*/ 	.word	0xffffffff


	//   ....[35]....
        /*0708*/ 	.word	0xffffffff


	//   ....[36]....
        /*070c*/ 	.word	0xffffffff


	//   ....[37]....
        /*0710*/ 	.word	0xffffffff


	//   ....[38]....
        /*0714*/ 	.word	0xffffffff


	//   ....[39]....
        /*0718*/ 	.word	0xffffffff


	//   ....[40]....
        /*071c*/ 	.word	0xffffffff


	//   ....[41]....
        /*0720*/ 	.word	0xffffffff


	//   ....[42]....
        /*0724*/ 	.word	0xffffffff


	//   ....[43]....
        /*0728*/ 	.word	0xffffffff


	//   ....[44]....
        /*072c*/ 	.word	0xffffffff


	//   ....[45]....
        /*0730*/ 	.word	0xffffffff


	//   ....[46]....
        /*0734*/ 	.word	0xffffffff


	//   ....[47]....
        /*0738*/ 	.word	0xffffffff


	//   ....[48]....
        /*073c*/ 	.word	0xffffffff


	//   ....[49]....
        /*0740*/ 	.word	0xffffffff


	//   ....[50]....
        /*0744*/ 	.word	0xffffffff


	//   ....[51]....
        /*0748*/ 	.word	0xffffffff


	//   ....[52]....
        /*074c*/ 	.word	0xffffffff


	//   ....[53]....
        /*0750*/ 	.word	0xffffffff


	//   ....[54]....
        /*0754*/ 	.word	0xffffffff


	//   ....[55]....
        /*0758*/ 	.word	0xffffffff


	//   ....[56]....
        /*075c*/ 	.word	0xffffffff


	//   ....[57]....
        /*0760*/ 	.word	0xffffffff


	//   ....[58]....
        /*0764*/ 	.word	0xffffffff


	//   ....[59]....
        /*0768*/ 	.word	0xffffffff


	//   ....[60]....
        /*076c*/ 	.word	0xffffffff


	//   ....[61]....
        /*0770*/ 	.word	0xffffffff


	//   ....[62]....
        /*0774*/ 	.word	0xffffffff


	//   ....[63]....
        /*0778*/ 	.word	0xffffffff


	//   ....[64]....
        /*077c*/ 	.word	0xffffffff


	//   ....[65]....
        /*0780*/ 	.word	0xffffffff


	//   ....[66]....
        /*0784*/ 	.word	0xffffffff


	//   ....[67]....
        /*0788*/ 	.word	0xffffffff


	//   ....[68]....
        /*078c*/ 	.word	0xffffffff


	//   ....[69]....
        /*0790*/ 	.word	0xffffffff


	//   ....[70]....
        /*0794*/ 	.word	0xffffffff


	//   ....[71]....
        /*0798*/ 	.word	0xffffffff


	//   ....[72]....
        /*079c*/ 	.word	0xffffffff


	//   ....[73]....
        /*07a0*/ 	.word	0xffffffff


	//   ....[74]....
        /*07a4*/ 	.word	0xffffffff


	//   ....[75]....
        /*07a8*/ 	.word	0xffffffff


	//   ....[76]....
        /*07ac*/ 	.word	0xffffffff


	//   ....[77]....
        /*07b0*/ 	.word	0xffffffff


	//   ....[78]....
        /*07b4*/ 	.word	0xffffffff


	//   ....[79]....
        /*07b8*/ 	.word	0xffffffff


	//   ....[80]....
        /*07bc*/ 	.word	0xffffffff


	//   ....[81]....
        /*07c0*/ 	.word	0xffffffff


	//   ....[82]....
        /*07c4*/ 	.word	0xffffffff


	//   ....[83]....
        /*07c8*/ 	.word	0xffffffff


	//   ....[84]....
        /*07cc*/ 	.word	0xffffffff


	//   ....[85]....
        /*07d0*/ 	.word	0xffffffff


	//   ....[86]....
        /*07d4*/ 	.word	0xffffffff


	//   ....[87]....
        /*07d8*/ 	.word	0xffffffff


	//   ....[88]....
        /*07dc*/ 	.word	0xffffffff


	//   ....[89]....
        /*07e0*/ 	.word	0xffffffff


	//   ....[90]....
        /*07e4*/ 	.word	0xffffffff


	//   ....[91]....
        /*07e8*/ 	.word	0xffffffff


	//   ....[92]....
        /*07ec*/ 	.word	0xffffffff


	//   ....[93]....
        /*07f0*/ 	.word	0xffffffff


	//   ....[94]....
        /*07f4*/ 	.word	0xffffffff


	//   ....[95]....
        /*07f8*/ 	.word	0xffffffff


	//   ....[96]....
        /*07fc*/ 	.word	0xffffffff


	//   ....[97]....
        /*0800*/ 	.word	0xffffffff


	//   ....[98]....
        /*0804*/ 	.word	0xffffffff


	//   ....[99]....
        /*0808*/ 	.word	0xffffffff


	//   ....[100]....
        /*080c*/ 	.word	0xffffffff


	//   ....[101]....
        /*0810*/ 	.word	0xffffffff


	//   ....[102]....
        /*0814*/ 	.word	0xffffffff


	//   ....[103]....
        /*0818*/ 	.word	0xffffffff


	//   ....[104]....
        /*081c*/ 	.word	0xffffffff


	//   ....[105]....
        /*0820*/ 	.word	0xffffffff


	//   ....[106]....
        /*0824*/ 	.word	0xffffffff


	//   ....[107]....
        /*0828*/ 	.word	0xffffffff


	//   ....[108]....
        /*082c*/ 	.word	0xffffffff


	//   ....[109]....
        /*0830*/ 	.word	0xffffffff


	//   ....[110]....
        /*0834*/ 	.word	0xffffffff


	//   ....[111]....
        /*0838*/ 	.word	0xffffffff


	//   ....[112]....
        /*083c*/ 	.word	0xffffffff


	//   ....[113]....
        /*0840*/ 	.word	0xffffffff


	//   ....[114]....
        /*0844*/ 	.word	0xffffffff


	//   ....[115]....
        /*0848*/ 	.word	0xffffffff


	//   ....[116]....
        /*084c*/ 	.word	0xffffffff


	//   ....[117]....
        /*0850*/ 	.word	0xffffffff


	//   ....[118]....
        /*0854*/ 	.word	0xffffffff


	//   ....[119]....
        /*0858*/ 	.word	0xffffffff


	//   ....[120]....
        /*085c*/ 	.word	0xffffffff


	//   ....[121]....
        /*0860*/ 	.word	0xffffffff


	//   ....[122]....
        /*0864*/ 	.word	0xffffffff


	//   ....[123]....
        /*0868*/ 	.word	0xffffffff


	//   ....[124]....
        /*086c*/ 	.word	0xffffffff


	//   ....[125]....
        /*0870*/ 	.word	0xffffffff


	//   ....[126]....
        /*0874*/ 	.word	0xffffffff


	//   ....[127]....
        /*0878*/ 	.word	0xffffffff


	//   ....[128]....
        /*087c*/ 	.word	0xffffffff


	//   ....[129]....
        /*0880*/ 	.word	0xffffffff


	//   ....[130]....
        /*0884*/ 	.word	0xffffffff


	//   ....[131]....
        /*0888*/ 	.word	0xffffffff


	//   ....[132]....
        /*088c*/ 	.word	0xffffffff


	//   ....[133]....
        /*0890*/ 	.word	0xffffffff


	//   ....[134]....
        /*0894*/ 	.word	0xffffffff


	//   ....[135]....
        /*0898*/ 	.word	0xffffffff


	//   ....[136]....
        /*089c*/ 	.word	0xffffffff


	//   ....[137]....
        /*08a0*/ 	.word	0xffffffff


	//   ....[138]....
        /*08a4*/ 	.word	0xffffffff


	//   ....[139]....
        /*08a8*/ 	.word	0xffffffff


	//   ....[140]....
        /*08ac*/ 	.word	0xffffffff


	//   ....[141]....
        /*08b0*/ 	.word	0xffffffff


	//   ....[142]....
        /*08b4*/ 	.word	0xffffffff


	//   ....[143]....
        /*08b8*/ 	.word	0xffffffff


	//   ....[144]....
        /*08bc*/ 	.word	0xffffffff


	//   ....[145]....
        /*08c0*/ 	.word	0xffffffff


	//   ....[146]....
        /*08c4*/ 	.word	0xffffffff


	//   ....[147]....
        /*08c8*/ 	.word	0xffffffff


	//   ....[148]....
        /*08cc*/ 	.word	0xffffffff


	//   ....[149]....
        /*08d0*/ 	.word	0xffffffff


	//   ....[150]....
        /*08d4*/ 	.word	0xffffffff


	//   ....[151]....
        /*08d8*/ 	.word	0xffffffff


	//   ....[152]....
        /*08dc*/ 	.word	0xffffffff


	//   ....[153]....
        /*08e0*/ 	.word	0xffffffff


	//   ....[154]....
        /*08e4*/ 	.word	0xffffffff


	//   ....[155]....
        /*08e8*/ 	.word	0xffffffff


	//   ....[156]....
        /*08ec*/ 	.word	0xffffffff


	//   ....[157]....
        /*08f0*/ 	.word	0xffffffff


	//   ....[158]....
        /*08f4*/ 	.word	0xffffffff


	//   ....[159]....
        /*08f8*/ 	.word	0xffffffff


	//   ....[160]....
        /*08fc*/ 	.word	0xffffffff


	//   ....[161]....
        /*0900*/ 	.word	0xffffffff


	//   ....[162]....
        /*0904*/ 	.word	0xffffffff


	//   ....[163]....
        /*0908*/ 	.word	0xffffffff


	//   ....[164]....
        /*090c*/ 	.word	0xffffffff


	//   ....[165]....
        /*0910*/ 	.word	0xffffffff


	//   ....[166]....
        /*0914*/ 	.word	0xffffffff


	//   ....[167]....
        /*0918*/ 	.word	0xffffffff


	//   ....[168]....
        /*091c*/ 	.word	0xffffffff


	//   ....[169]....
        /*0920*/ 	.word	0xffffffff


	//   ....[170]....
        /*0924*/ 	.word	0xffffffff


	//   ....[171]....
        /*0928*/ 	.word	0xffffffff


	//   ....[172]....
        /*092c*/ 	.word	0xffffffff


	//   ....[173]....
        /*0930*/ 	.word	0xffffffff


	//   ....[174]....
        /*0934*/ 	.word	0xffffffff


	//   ....[175]....
        /*0938*/ 	.word	0xffffffff


	//   ....[176]....
        /*093c*/ 	.word	0xffffffff


	//   ....[177]....
        /*0940*/ 	.word	0xffffffff


	//   ....[178]....
        /*0944*/ 	.word	0xffffffff


	//   ....[179]....
        /*0948*/ 	.word	0xffffffff


	//   ....[180]....
        /*094c*/ 	.word	0xffffffff


	//   ....[181]....
        /*0950*/ 	.word	0xffffffff


	//   ....[182]....
        /*0954*/ 	.word	0xffffffff


	//   ....[183]....
        /*0958*/ 	.word	0xffffffff


	//   ....[184]....
        /*095c*/ 	.word	0xffffffff


	//   ....[185]....
        /*0960*/ 	.word	0xffffffff


	//   ....[186]....
        /*0964*/ 	.word	0xffffffff


	//   ....[187]....
        /*0968*/ 	.word	0xffffffff


	//   ....[188]....
        /*096c*/ 	.word	0xffffffff


	//   ....[189]....
        /*0970*/ 	.word	0xffffffff


	//   ....[190]....
        /*0974*/ 	.word	0xffffffff


	//   ....[191]....
        /*0978*/ 	.word	0xffffffff


	//   ....[192]....
        /*097c*/ 	.word	0xffffffff


	//   ....[193]....
        /*0980*/ 	.word	0xffffffff


	//   ....[194]....
        /*0984*/ 	.word	0xffffffff


	//   ....[195]....
        /*0988*/ 	.word	0xffffffff


	//   ....[196]....
        /*098c*/ 	.word	0xffffffff


	//   ....[197]....
        /*0990*/ 	.word	0xffffffff


	//   ....[198]....
        /*0994*/ 	.word	0xffffffff


	//   ....[199]....
        /*0998*/ 	.word	0xffffffff


	//   ....[200]....
        /*099c*/ 	.word	0xffffffff


	//   ....[201]....
        /*09a0*/ 	.word	0xffffffff


	//   ....[202]....
        /*09a4*/ 	.word	0xffffffff


	//   ....[203]....
        /*09a8*/ 	.word	0xffffffff


	//   ....[204]....
        /*09ac*/ 	.word	0xffffffff


	//   ....[205]....
        /*09b0*/ 	.word	0xffffffff


	//   ....[206]....
        /*09b4*/ 	.word	0xffffffff


	//   ....[207]....
        /*09b8*/ 	.word	0xffffffff


	//   ....[208]....
        /*09bc*/ 	.word	0xffffffff


	//   ....[209]....
        /*09c0*/ 	.word	0xffffffff


	//   ....[210]....
        /*09c4*/ 	.word	0xffffffff


	//   ....[211]....
        /*09c8*/ 	.word	0xffffffff


	//   ....[212]....
        /*09cc*/ 	.word	0xffffffff


	//   ....[213]....
        /*09d0*/ 	.word	0xffffffff


	//   ....[214]....
        /*09d4*/ 	.word	0xffffffff


	//   ....[215]....
        /*09d8*/ 	.word	0xffffffff


	//   ....[216]....
        /*09dc*/ 	.word	0xffffffff


	//   ....[217]....
        /*09e0*/ 	.word	0xffffffff


	//   ....[218]....
        /*09e4*/ 	.word	0xffffffff


	//   ....[219]....
        /*09e8*/ 	.word	0xffffffff


	//   ....[220]....
        /*09ec*/ 	.word	0xffffffff


	//   ....[221]....
        /*09f0*/ 	.word	0xffffffff


	//   ....[222]....
        /*09f4*/ 	.word	0xffffffff


	//   ....[223]....
        /*09f8*/ 	.word	0xffffffff


	//   ....[224]....
        /*09fc*/ 	.word	0xffffffff


	//   ....[225]....
        /*0a00*/ 	.word	0xffffffff


	//   ....[226]....
        /*0a04*/ 	.word	0xffffffff


	//   ....[227]....
        /*0a08*/ 	.word	0xffffffff


	//   ....[228]....
        /*0a0c*/ 	.word	0xffffffff


	//   ....[229]....
        /*0a10*/ 	.word	0xffffffff


	//   ....[230]....
        /*0a14*/ 	.word	0xffffffff


	//----- nvinfo : EIATTR_COOP_GROUP_INSTR_OFFSETS
	.align		4
.L_546:
        /*0a18*/ 	.byte	0x04, 0x28
        /*0a1a*/ 	.short	(.L_548 - .L_547)


	//   ....[0]....
.L_547:
        /*0a1c*/ 	.word	0x00000050


	//   ....[1]....
        /*0a20*/ 	.word	0x00000210


	//   ....[2]....
        /*0a24*/ 	.word	0x00000240


	//   ....[3]....
        /*0a28*/ 	.word	0x00000270


	//   ....[4]....
        /*0a2c*/ 	.word	0x000002a0


	//   ....[5]....
        /*0a30*/ 	.word	0x000002d0


	//   ....[6]....
        /*0a34*/ 	.word	0x00000300


	//   ....[7]....
        /*0a38*/ 	.word	0x00000470


	//   ....[8]....
        /*0a3c*/ 	.word	0x000004b0


	//   ....[9]....
        /*0a40*/ 	.word	0x000004e0


	//   ....[10]....
        /*0a44*/ 	.word	0x00000510


	//   ....[11]....
        /*0a48*/ 	.word	0x00000540


	//   ....[12]....
        /*0a4c*/ 	.word	0x00000570


	//   ....[13]....
        /*0a50*/ 	.word	0x00000600


	//   ....[14]....
        /*0a54*/ 	.word	0x00000650


	//   ....[15]....
        /*0a58*/ 	.word	0x00000670


	//   ....[16]....
        /*0a5c*/ 	.word	0x000006d0


	//   ....[17]....
        /*0a60*/ 	.word	0x00002900


	//   ....[18]....
        /*0a64*/ 	.word	0x00002920


	//   ....[19]....
        /*0a68*/ 	.word	0x00002a10


	//   ....[20]....
        /*0a6c*/ 	.word	0x00002a20


	//   ....[21]....
        /*0a70*/ 	.word	0x00002b00


	//   ....[22]....
        /*0a74*/ 	.word	0x00002b20


	//   ....[23]....
        /*0a78*/ 	.word	0x00002c00


	//   ....[24]....
        /*0a7c*/ 	.word	0x00002c10


	//   ....[25]....
        /*0a80*/ 	.word	0x00002cf0


	//   ....[26]....
        /*0a84*/ 	.word	0x00002d10


	//   ....[27]....
        /*0a88*/ 	.word	0x00002df0


	//   ....[28]....
        /*0a8c*/ 	.word	0x00002e00


	//   ....[29]....
        /*0a90*/ 	.word	0x00002ee0


	//   ....[30]....
        /*0a94*/ 	.word	0x00002f00


	//   ....[31]....
        /*0a98*/ 	.word	0x00002fe0


	//   ....[32]....
        /*0a9c*/ 	.word	0x00002ff0


	//   ....[33]....
        /*0aa0*/ 	.word	0x000040a0


	//   ....[34]....
        /*0aa4*/ 	.word	0x000040b0


	//   ....[35]....
        /*0aa8*/ 	.word	0x000040d0


	//   ....[36]....
        /*0aac*/ 	.word	0x000040e0


	//   ....[37]....
        /*0ab0*/ 	.word	0x00004cb0


	//   ....[38]....
        /*0ab4*/ 	.word	0x00004d40


	//   ....[39]....
        /*0ab8*/ 	.word	0x00004ed0


	//   ....[40]....
        /*0abc*/ 	.word	0x00004f60


	//   ....[41]....
        /*0ac0*/ 	.word	0x00004f90


	//   ....[42]....
        /*0ac4*/ 	.word	0x00005110


	//   ....[43]....
        /*0ac8*/ 	.word	0x00005170


	//   ....[44]....
        /*0acc*/ 	.word	0x00005250


	//   ....[45]....
        /*0ad0*/ 	.word	0x00007420


	//   ....[46]....
        /*0ad4*/ 	.word	0x00007440


	//   ....[47]....
        /*0ad8*/ 	.word	0x00007460


	//   ....[48]....
        /*0adc*/ 	.word	0x00007480


	//   ....[49]....
        /*0ae0*/ 	.word	0x00007e20


	//   ....[50]....
        /*0ae4*/ 	.word	0x00008000


	//   ....[51]....
        /*0ae8*/ 	.word	0x00008160


	//   ....[52]....
        /*0aec*/ 	.word	0x00008340


	//   ....[53]....
        /*0af0*/ 	.word	0x00008460


	//   ....[54]....
        /*0af4*/ 	.word	0x000085f0


	//   ....[55]....
        /*0af8*/ 	.word	0x00008670


	//   ....[56]....
        /*0afc*/ 	.word	0x00008770


	//   ....[57]....
        /*0b00*/ 	.word	0x0000b620


	//   ....[58]....
        /*0b04*/ 	.word	0x0000b730


	//   ....[59]....
        /*0b08*/ 	.word	0x0000b780


	//   ....[60]....
        /*0b0c*/ 	.word	0x0000b7b0


	//   ....[61]....
        /*0b10*/ 	.word	0x0000b800


	//   ....[62]....
        /*0b14*/ 	.word	0x0000b8a0


	//   ....[63]....
        /*0b18*/ 	.word	0x0000b980


	//   ....[64]....
        /*0b1c*/ 	.word	0x0000bdb0


	//   ....[65]....
        /*0b20*/ 	.word	0x0000d890


	//   ....[66]....
        /*0b24*/ 	.word	0x0000d900


	//   ....[67]....
        /*0b28*/ 	.word	0x0000d910


	//   ....[68]....
        /*0b2c*/ 	.word	0x0000d920


	//   ....[69]....
        /*0b30*/ 	.word	0x0000d950


	//   ....[70]....
        /*0b34*/ 	.word	0x0000d970


	//   ....[71]....
        /*0b38*/ 	.word	0x0000d980


	//   ....[72]....
        /*0b3c*/ 	.word	0x0000d990


	//   ....[73]....
        /*0b40*/ 	.word	0x0000eba0


	//   ....[74]....
        /*0b44*/ 	.word	0x0000ebb0


	//   ....[75]....
        /*0b48*/ 	.word	0x0000ebc0


	//   ....[76]....
        /*0b4c*/ 	.word	0x0000ebd0


	//   ....[77]....
        /*0b50*/ 	.word	0x0000ebe0


	//   ....[78]....
        /*0b54*/ 	.word	0x0000ebf0


	//   ....[79]....
        /*0b58*/ 	.word	0x0000ec00


	//   ....[80]....
        /*0b5c*/ 	.word	0x0000ec10


	//   ....[81]....
        /*0b60*/ 	.word	0x0000f000


	//   ....[82]....
        /*0b64*/ 	.word	0x0000f020


	//   ....[83]....
        /*0b68*/ 	.word	0x0000f0a0


	//   ....[84]....
        /*0b6c*/ 	.word	0x0000f0b0


	//   ....[85]....
        /*0b70*/ 	.word	0x0000f130


	//   ....[86]....
        /*0b74*/ 	.word	0x0000f150


	//   ....[87]....
        /*0b78*/ 	.word	0x0000f1d0


	//   ....[88]....
        /*0b7c*/ 	.word	0x0000f1e0


	//   ....[89]....
        /*0b80*/ 	.word	0x0000f260


	//   ....[90]....
        /*0b84*/ 	.word	0x0000f280


	//   ....[91]....
        /*0b88*/ 	.word	0x0000f300


	//   ....[92]....
        /*0b8c*/ 	.word	0x0000f310


	//   ....[93]....
        /*0b90*/ 	.word	0x0000f390


	//   ....[94]....
        /*0b94*/ 	.word	0x0000f3b0


	//   ....[95]....
        /*0b98*/ 	.word	0x0000f430


	//   ....[96]....
        /*0b9c*/ 	.word	0x0000f440


	//   ....[97]....
        /*0ba0*/ 	.word	0x0000f6e0


	//   ....[98]....
        /*0ba4*/ 	.word	0x0000f700


	//   ....[99]....
        /*0ba8*/ 	.word	0x0000fa50


	//   ....[100]....
        /*0bac*/ 	.word	0x0000fa60


	//   ....[101]....
        /*0bb0*/ 	.word	0x0000fcc0


	//   ....[102]....
        /*0bb4*/ 	.word	0x0000fce0


	//   ....[103]....
        /*0bb8*/ 	.word	0x0000ff40


	//   ....[104]....
        /*0bbc*/ 	.word	0x0000ff50


	//   ....[105]....
        /*0bc0*/ 	.word	0x00010960


	//   ....[106]....
        /*0bc4*/ 	.word	0x00010980


	//   ....[107]....
        /*0bc8*/ 	.word	0x00010a00


	//   ....[108]....
        /*0bcc*/ 	.word	0x00010a10


	//   ....[109]....
        /*0bd0*/ 	.word	0x00010a90


	//   ....[110]....
        /*0bd4*/ 	.word	0x00010ab0


	//   ....[111]....
        /*0bd8*/ 	.word	0x00010b30


	//   ....[112]....
        /*0bdc*/ 	.word	0x00010b40


	//   ....[113]....
        /*0be0*/ 	.word	0x00010bc0


	//   ....[114]....
        /*0be4*/ 	.word	0x00010be0


	//   ....[115]....
        /*0be8*/ 	.word	0x00010c60


	//   ....[116]....
        /*0bec*/ 	.word	0x00010c70


	//   ....[117]....
        /*0bf0*/ 	.word	0x00010cf0


	//   ....[118]....
        /*0bf4*/ 	.word	0x00010d10


	//   ....[119]....
        /*0bf8*/ 	.word	0x00010d90


	//   ....[120]....
        /*0bfc*/ 	.word	0x00010da0


	//   ....[121]....
        /*0c00*/ 	.word	0x00010f00


	//   ....[122]....
        /*0c04*/ 	.word	0x00010f20


	//   ....[123]....
        /*0c08*/ 	.word	0x00011050


	//   ....[124]....
        /*0c0c*/ 	.word	0x00011090


	//   ....[125]....
        /*0c10*/ 	.word	0x000110c0


	//   ....[126]....
        /*0c14*/ 	.word	0x000110f0


	//   ....[127]....
        /*0c18*/ 	.word	0x00011120


	//   ....[128]....
        /*0c1c*/ 	.word	0x00011150


	//   ....[129]....
        /*0c20*/ 	.word	0x000112b0


	//   ....[130]....
        /*0c24*/ 	.word	0x000112f0


	//   ....[131]....
        /*0c28*/ 	.word	0x00011320


	//   ....[132]....
        /*0c2c*/ 	.word	0x00011350


	//   ....[133]....
        /*0c30*/ 	.word	0x00011380


	//   ....[134]....
        /*0c34*/ 	.word	0x000113b0


	//   ....[135]....
        /*0c38*/ 	.word	0x00011440


	//   ....[136]....
        /*0c3c*/ 	.word	0x000114a0


	//   ....[137]....
        /*0c40*/ 	.word	0x000114b0


	//   ....[138]....
        /*0c44*/ 	.word	0x00011510


	//   ....[139]....
        /*0c48*/ 	.word	0x00011f70


	//   ....[140]....
        /*0c4c*/ 	.word	0x00011fd0


	//   ....[141]....
        /*0c50*/ 	.word	0x00012020


	//   ....[142]....
        /*0c54*/ 	.word	0x00012070


	//   ....[143]....
        /*0c58*/ 	.word	0x000120c0


	//   ....[144]....
        /*0c5c*/ 	.word	0x00012130


	//   ....[145]....
        /*0c60*/ 	.word	0x00012180


	//   ....[146]....
        /*0c64*/ 	.word	0x000121f0


	//   ....[147]....
        /*0c68*/ 	.word	0x00012260


	//   ....[148]....
        /*0c6c*/ 	.word	0x000122c0


	//   ....[149]....
        /*0c70*/ 	.word	0x00012330


	//   ....[150]....
        /*0c74*/ 	.word	0x000123a0


	//   ....[151]....
        /*0c78*/ 	.word	0x00012410


	//   ....[152]....
        /*0c7c*/ 	.word	0x00012470


	//   ....[153]....
        /*0c80*/ 	.word	0x000124e0


	//   ....[154]....
        /*0c84*/ 	.word	0x00012550


	//   ....[155]....
        /*0c88*/ 	.word	0x000125c0


	//   ....[156]....
        /*0c8c*/ 	.word	0x00012620


	//   ....[157]....
        /*0c90*/ 	.word	0x00012690


	//   ....[158]....
        /*0c94*/ 	.word	0x00012700


	//   ....[159]....
        /*0c98*/ 	.word	0x00012770


	//   ....[160]....
        /*0c9c*/ 	.word	0x000127d0


	//   ....[161]....
        /*0ca0*/ 	.word	0x00012840


	//   ....[162]....
        /*0ca4*/ 	.word	0x000128b0


	//   ....[163]....
        /*0ca8*/ 	.word	0x00012920


	//   ....[164]....
        /*0cac*/ 	.word	0x00012980


	//   ....[165]....
        /*0cb0*/ 	.word	0x000129e0


	//   ....[166]....
        /*0cb4*/ 	.word	0x00012a30


	//   ....[167]....
        /*0cb8*/ 	.word	0x00012a80


	//   ....[168]....
        /*0cbc*/ 	.word	0x00012ae0


	//   ....[169]....
        /*0cc0*/ 	.word	0x00012b30


	//   ....[170]....
        /*0cc4*/ 	.word	0x00012b90


	//   ....[171]....
        /*0cc8*/ 	.word	0x00012be0


	//   ....[172]....
        /*0ccc*/ 	.word	0x00012c40


	//   ....[173]....
        /*0cd0*/ 	.word	0x00012cb0


	//   ....[174]....
        /*0cd4*/ 	.word	0x00012d20


	//   ....[175]....
        /*0cd8*/ 	.word	0x00012d90


	//   ....[176]....
        /*0cdc*/ 	.word	0x00012df0


	//   ....[177]....
        /*0ce0*/ 	.word	0x00012e60


	//   ....[178]....
        /*0ce4*/ 	.word	0x00012ed0


	//   ....[179]....
        /*0ce8*/ 	.word	0x00012f40


	//   ....[180]....
        /*0cec*/ 	.word	0x00012fa0


	//   ....[181]....
        /*0cf0*/ 	.word	0x00013010


	//   ....[182]....
        /*0cf4*/ 	.word	0x00013080


	//   ....[183]....
        /*0cf8*/ 	.word	0x000130f0


	//   ....[184]....
        /*0cfc*/ 	.word	0x00013150


	//   ....[185]....
        /*0d00*/ 	.word	0x000131c0


	//   ....[186]....
        /*0d04*/ 	.word	0x00013230


	//   ....[187]....
        /*0d08*/ 	.word	0x000132a0


	//   ....[188]....
        /*0d0c*/ 	.word	0x00013300


	//   ....[189]....
        /*0d10*/ 	.word	0x00013370


	//   ....[190]....
        /*0d14*/ 	.word	0x000133e0


	//   ....[191]....
        /*0d18*/ 	.word	0x00013450


	//   ....[192]....
        /*0d1c*/ 	.word	0x000134b0


	//   ....[193]....
        /*0d20*/ 	.word	0x00013520


	//   ....[194]....
        /*0d24*/ 	.word	0x00013590


	//   ....[195]....
        /*0d28*/ 	.word	0x00013600


	//   ....[196]....
        /*0d2c*/ 	.word	0x00013660


	//   ....[197]....
        /*0d30*/ 	.word	0x000136d0


	//   ....[198]....
        /*0d34*/ 	.word	0x00013740


	//   ....[199]....
        /*0d38*/ 	.word	0x000137b0


	//   ....[200]....
        /*0d3c*/ 	.word	0x00013810


	//   ....[201]....
        /*0d40*/ 	.word	0x00013880


	//   ....[202]....
        /*0d44*/ 	.word	0x000138f0


	//   ....[203]....
        /*0d48*/ 	.word	0x00013960


	//   ....[204]....
        /*0d4c*/ 	.word	0x000139c0


	//   ....[205]....
        /*0d50*/ 	.word	0x00013a30


	//   ....[206]....
        /*0d54*/ 	.word	0x00013aa0


	//   ....[207]....
        /*0d58*/ 	.word	0x00013b10


	//   ....[208]....
        /*0d5c*/ 	.word	0x00013b70


	//   ....[209]....
        /*0d60*/ 	.word	0x00013be0


	//   ....[210]....
        /*0d64*/ 	.word	0x00013c50


	//   ....[211]....
        /*0d68*/ 	.word	0x00013cc0


	//   ....[212]....
        /*0d6c*/ 	.word	0x00013d20


	//   ....[213]....
        /*0d70*/ 	.word	0x00013d90


	//   ....[214]....
        /*0d74*/ 	.word	0x00013e00


	//   ....[215]....
        /*0d78*/ 	.word	0x00013e50


	//   ....[216]....
        /*0d7c*/ 	.word	0x00013e90


	//   ....[217]....
        /*0d80*/ 	.word	0x00013ee0


	//   ....[218]....
        /*0d84*/ 	.word	0x00013f30


	//   ....[219]....
        /*0d88*/ 	.word	0x00013f80


	//   ....[220]....
        /*0d8c*/ 	.word	0x00013ff0


	//   ....[221]....
        /*0d90*/ 	.word	0x00014040


	//   ....[222]....
        /*0d94*/ 	.word	0x00014090


	//   ....[223]....
        /*0d98*/ 	.word	0x000140e0


	//   ....[224]....
        /*0d9c*/ 	.word	0x00014130


	//   ....[225]....
        /*0da0*/ 	.word	0x00014180


	//   ....[226]....
        /*0da4*/ 	.word	0x000141f0


	//   ....[227]....
        /*0da8*/ 	.word	0x00014240


	//   ....[228]....
        /*0dac*/ 	.word	0x000142b0


	//   ....[229]....
        /*0db0*/ 	.word	0x00014310


	//   ....[230]....
        /*0db4*/ 	.word	0x00014380


	//----- nvinfo : EIATTR_EXIT_INSTR_OFFSETS
	.align		4
.L_548:
        /*0db8*/ 	.byte	0x04, 0x1c
        /*0dba*/ 	.short	(.L_550 - .L_549)


	//   ....[0]....
.L_549:
        /*0dbc*/ 	.word	0x000010f0


	//   ....[1]....
        /*0dc0*/ 	.word	0x00011f30


	//----- nvinfo : EIATTR_MAX_THREADS
	.align		4
.L_550:
        /*0dc4*/ 	.byte	0x04, 0x05
        /*0dc6*/ 	.short	(.L_552 - .L_551)
.L_551:
        /*0dc8*/ 	.word	0x00000080
        /*0dcc*/ 	.word	0x00000001
        /*0dd0*/ 	.word	0x00000001


	//----- nvinfo : EIATTR_CRS_STACK_SIZE
	.align		4
.L_552:
        /*0dd4*/ 	.byte	0x04, 0x1e
        /*0dd6*/ 	.short	(.L_554 - .L_553)
.L_553:
        /*0dd8*/ 	.word	0x00000000
.L_554:


//--------------------- .nv.info._ZN7cutlass13device_kernelIN5flash19enable_sm80_to_sm89INS1_16FlashAttnFwdSm80INS1_25CollectiveMainloopFwdSm80ILi4ELi1ELb0EN4cute5tupleIJNS5_1CILi128EEENS7_ILi80EEENS7_ILi64EEEEEELi64ENS_10bfloat16_tEfNS_4arch4Sm80ELb1ELb0ELb0ELb1ELb0ELb1ELb1ELb1EEENS1_21CollectiveEpilogueFwdINS6_IJS8_SA_S9_EEENS6_IJNS7_ILi1EEESI_SI_EEESC_SE_Li128ELb1ELb1ELb1ELb0EEENS1_36VarlenDynamicPersistentTileSchedulerILi128ELi80ELi128ELi128ELb1ELb1ELb0ELb1ELb1ELb1EEEEEEEEEvNT_6ParamsE --------------------------
	.section	.nv.info._ZN7cutlass13device_kernelIN5flash19enable_sm80_to_sm89INS1_16FlashAttnFwdSm80INS1_25CollectiveMainloopFwdSm80ILi4ELi1ELb0EN4cute5tupleIJNS5_1CILi128EEENS7_ILi80EEENS7_ILi64EEEEEELi64ENS_10bfloat16_tEfNS_4arch4Sm80ELb1ELb0ELb0ELb1ELb0ELb1ELb1ELb1EEENS1_21CollectiveEpilogueFwdINS6_IJS8_SA_S9_EEENS6_IJNS7_ILi1EEESI_SI_EEESC_SE_Li128ELb1ELb1ELb1ELb0EEENS1_36VarlenDynamicPersistentTileSchedulerILi128ELi80ELi128ELi128ELb1ELb1ELb0ELb1ELb1ELb1EEEEEEEEEvNT_6ParamsE,"",@"SHT_CUDA_INFO"
	.sectionflags	@""
	.align	4


	//----- nvinfo : EIATTR_CUDA_API_VERSION
	.align		4
        /*0000*/ 	.byte	0x04, 0x37
        /*0002*/ 	.short	(.L_556 - .L_555)
.L_555:
        /*0004*/ 	.word	0x00000082


	//----- nvinfo : EIATTR_SW2861232_WAR
	.align		4
.L_556:
        /*0008*/ 	.byte	0x01, 0x35
	.zero		2


	//----- nvinfo : EIATTR_PARAM_CBANK
	.align		4
        /*000c*/ 	.byte	0x04, 0x0a
        /*000e*/ 	.short	(.L_558 - .L_557)
	.align		4
.L_557:
        /*0010*/ 	.word	index@(.nv.constant0._ZN7cutlass13device_kernelIN5flash19enable_sm80_to_sm89INS1_16FlashAttnFwdSm80INS1_25CollectiveMainloopFwdSm80ILi4ELi1ELb0EN4cute5tupleIJNS5_1CILi128EEENS7_ILi80EEENS7_ILi64EEEEEELi64ENS_10bfloat16_tEfNS_4arch4Sm80ELb1ELb0ELb0ELb1ELb0ELb1ELb1ELb1EEENS1_21CollectiveEpilogueFwdINS6_IJS8_SA_S9_EEENS6_IJNS7_ILi1EEESI_SI_EEESC_SE_Li128ELb1ELb1ELb1ELb0EEENS1_36VarlenDynamicPersistentTileSchedulerILi128ELi80ELi128ELi128ELb1ELb1ELb0ELb1ELb1ELb1EEEEEEEEEvNT_6ParamsE)
        /*0014*/ 	.short	0x0160
        /*0016*/ 	.short	0x0438


	//----- nvinfo : EIATTR_CBANK_PARAM_SIZE
	.align		4
.L_558:
        /*0018*/ 	.byte	0x03, 0x19
        /*001a*/ 	.short	0x0438


	//----- nvinfo : EIATTR_KPARAM_INFO
	.align		4
        /*001c*/ 	.byte	0x04, 0x17
        /*001e*/ 	.short	(.L_560 - .L_559)
.L_559:
        /*0020*/ 	.word	0x00000000
        /*0024*/ 	.short	0x0000
        /*0026*/ 	.short	0x0000
        /*0028*/ 	.byte	0x00, 0xf0, 0xe1, 0x10


	//----- nvinfo : EIATTR_MAXREG_COUNT
	.align		4
.L_560:
        /*002c*/ 	.byte	0x03, 0x1b
        /*002e*/ 	.short	0x00ff


	//----- nvinfo : EIATTR_NUM_BARRIERS
	.align		4
        /*0030*/ 	.byte	0x02, 0x4c
        /*0032*/ 	.byte	0x06
	.zero		1


	//----- nvinfo : EIATTR_ANNOTATIONS
	.align		4
        /*0034*/ 	.byte	0x04, 0x55
        /*0036*/ 	.short	(.L_562 - .L_561)


	//   ....[0]....
.L_561:
        /* <DEDUP_REMOVED lines=80> */


	//----- nvinfo : EIATTR_MERCURY_ISA_VERSION
	.align		4
.L_562:
        /*0528*/ 	.byte	0x03, 0x5f
        /*052a*/ 	.short	0x0000


	//----- nvinfo : EIATTR_INT_WARP_WIDE_INSTR_OFFSETS
	.align		4
        /*052c*/ 	.byte	0x04, 0x31
        /*052e*/ 	.short	(.L_564 - .L_563)


	//   ....[0]....
.L_563:
        /*0530*/ 	.word	0x00018700


	//   ....[1]....
        /*0534*/ 	.word	0x00018780


	//----- nvinfo : EIATTR_COOP_GROUP_MASK_REGIDS
	.align		4
.L_564:
        /*0538*/ 	.byte	0x04, 0x29
        /*053a*/ 	.short	(.L_566 - .L_565)


	//   ....[0]....
.L_565:
        /*053c*/ 	.word	0xffffffff


	//   ....[1]....
        /*0540*/ 	.word	0xffffffff


	//   ....[2]....
        /*0544*/ 	.word	0xffffffff


	//   ....[3]....
        /*0548*/ 	.word	0xffffffff


	//   ....[4]....
        /*054c*/ 	.word	0xffffffff


	//   ....[5]....
        /*0550*/ 	.word	0xffffffff


	//   ....[6]....
        /*0554*/ 	.word	0xffffffff


	//   ....[7]....
        /*0558*/ 	.word	0xffffffff


	//   ....[8]....
        /*055c*/ 	.word	0xffffffff


	//   ....[9]....
        /*0560*/ 	.word	0xffffffff


	//   ....[10]....
        /*0564*/ 	.word	0xffffffff


	//   ....[11]....
        /*0568*/ 	.word	0xffffffff


	//   ....[12]....
        /*056c*/ 	.word	0xffffffff


	//   ....[13]....
        /*0570*/ 	.word	0xffffffff


	//   ....[14]....
        /*0574*/ 	.word	0xffffffff


	//   ....[15]....
        /*0578*/ 	.word	0xffffffff


	//   ....[16]....
        /*057c*/ 	.word	0xffffffff


	//   ....[17]....
        /*0580*/ 	.word	0xffffffff


	//   ....[18]....
        /*0584*/ 	.word	0xffffffff


	//   ....[19]....
        /*0588*/ 	.word	0xffffffff


	//   ....[20]....
        /*058c*/ 	.word	0xffffffff


	//   ....[21]....
        /*0590*/ 	.word	0xffffffff


	//   ....[22]....
        /*0594*/ 	.word	0xffffffff


	//   ....[23]....
        /*0598*/ 	.word	0xffffffff


	//   ....[24]....
        /*059c*/ 	.word	0xffffffff


	//   ....[25]....
        /*05a0*/ 	.word	0xffffffff


	//   ....[26]....
        /*05a4*/ 	.word	0xffffffff


	//   ....[27]....
        /*05a8*/ 	.word	0xffffffff


	//   ....[28]....
        /*05ac*/ 	.word	0xffffffff


	//   ....[29]....
        /*05b0*/ 	.word	0xffffffff


	//   ....[30]....
        /*05b4*/ 	.word	0xffffffff


	//   ....[31]....
        /*05b8*/ 	.word	0xffffffff


	//   ....[32]....
        /*05bc*/ 	.word	0xffffffff


	//   ....[33]....
        /*05c0*/ 	.word	0xffffffff


	//   ....[34]....
        /*05c4*/ 	.word	0xffffffff


	//   ....[35]....
        /*05c8*/ 	.word	0xffffffff


	//   ....[36]....
        /*05cc*/ 	.word	0xffffffff


	//   ....[37]....
        /*05d0*/ 	.word	0xffffffff


	//   ....[38]....
        /*05d4*/ 	.word	0xffffffff


	//   ....[39]....
        /*05d8*/ 	.word	0xffffffff


	//   ....[40]....
        /*05dc*/ 	.word	0xffffffff


	//   ....[41]....
        /*05e0*/ 	.word	0xffffffff


	//   ....[42]....
        /*05e4*/ 	.word	0xffffffff


	//   ....[43]....
        /*05e8*/ 	.word	0xffffffff


	//   ....[44]....
        /*05ec*/ 	.word	0xffffffff


	//   ....[45]....
        /*05f0*/ 	.word	0xffffffff


	//   ....[46]....
        /*05f4*/ 	.word	0xffffffff


	//   ....[47]....
        /*05f8*/ 	.word	0xffffffff


	//   ....[48]....
        /*05fc*/ 	.word	0xffffffff


	//   ....[49]....
        /*0600*/ 	.word	0xffffffff


	//   ....[50]....
        /*0604*/ 	.word	0xffffffff


	//   ....[51]....
        /*0608*/ 	.word	0xffffffff


	//   ....[52]....
        /*060c*/ 	.word	0xffffffff


	//   ....[53]....
        /*0610*/ 	.word	0xffffffff


	//   ....[54]....
        /*0614*/ 	.word	0xffffffff


	//   ....[55]....
        /*0618*/ 	.word	0xffffffff


	//   ....[56]....
        /*061c*/ 	.word	0xffffffff


	//   ....[57]....
        /*0620*/ 	.word	0xffffffff


	//   ....[58]....
        /*0624*/ 	.word	0xffffffff


	//   ....[59]....
        /*0628*/ 	.word	0xffffffff


	//   ....[60]....
        /*062c*/ 	.word	0xffffffff


	//   ....[61]....
        /*0630*/ 	.word	0xffffffff


	//   ....[62]....
        /*0634*/ 	.word	0xffffffff


	//   ....[63]....
        /*0638*/ 	.word	0xffffffff


	//   ....[64]....
        /*063c*/ 	.word	0xffffffff


	//   ....[65]....
        /*0640*/ 	.word	0xffffffff


	//   ....[66]....
        /*0644*/ 	.word	0xffffffff


	//   ....[67]....
        /*0648*/ 	.word	0xffffffff


	//   ....[68]....
        /*064c*/ 	.word	0xffffffff


	//   ....[69]....
        /*0650*/ 	.word	0xffffffff


	//   ....[70]....
        /*0654*/ 	.word	0xffffffff


	//   ....[71]....
        /*0658*/ 	.word	0xffffffff


	//   ....[72]....
        /*065c*/ 	.word	0xffffffff


	//   ....[73]....
        /*0660*/ 	.word	0xffffffff


	//   ....[74]....
        /*0664*/ 	.word	0xffffffff


	//   ....[75]....
        /*0668*/ 	.word	0xffffffff


	//   ....[76]....
        /*066c*/ 	.word	0xffffffff


	//   ....[77]....
        /*0670*/ 	.word	0xffffffff


	//   ....[78]....
        /*0674*/ 	.word	0xffffffff


	//   ....[79]....
        /*0678*/ 	.word	0xffffffff


	//   ....[80]....
        /*067c*/ 	.word	0xffffffff


	//   ....[81]....
        /*0680*/ 	.word	0xffffffff


	//   ....[82]....
        /*0684*/ 	.word	0xffffffff


	//   ....[83]....
        /*0688*/ 	.word	0xffffffff


	//   ....[84]....
        /*068c*/ 	.word	0xffffffff


	//   ....[85]....
        /*0690*/ 	.word	0xffffffff


	//   ....[86]....
        /*0694*/ 	.word	0xffffffff


	//   ....[87]....
        /*0698*/ 	.word	0xffffffff


	//   ....[88]....
        /*069c*/ 	.word	0xffffffff


	//   ....[89]....
        /*06a0*/ 	.word	0xffffffff


	//   ....[90]....
        /*06a4*/ 	.word	0xffffffff


	//   ....[91]....
        /*06a8*/ 	.word	0xffffffff


	//   ....[92]....
        /*06ac*/ 	.word	0xffffffff


	//   ....[93]....
        /*06b0*/ 	.word	0xffffffff


	//   ....[94]....
        /*06b4*/ 	.word	0xffffffff


	//   ....[95]....
        /*06b8*/ 	.word	0xffffffff


	//   ....[96]....
        /*06bc*/ 	.word	0xffffffff


	//   ....[97]....
        /*06c0*/ 	.word	0xffffffff


	//   ....[98]....
        /*06c4*/ 	.word	0xffffffff


	//   ....[99]....
        /*06c8*/ 	.word	0xffffffff


	//   ....[100]....
        /*06cc*/ 	.word	0xffffffff


	//   ....[101]....
        /*06d0*/ 	.word	0xffffffff


	//   ....[102]....
        /*06d4*/ 	.word	0xffffffff


	//   ....[103]....
        /*06d8*/ 	.word	0xffffffff


	//   ....[104]....
        /*06dc*/ 	.word	0xffffffff


	//   ....[105]....
        /*06e0*/ 	.word	0xffffffff


	//   ....[106]....
        /*06e4*/ 	.word	0xffffffff


	//   ....[107]....
        /*06e8*/ 	.word	0xffffffff


	//   ....[108]....
        /*06ec*/ 	.word	0xffffffff


	//   ....[109]....
        /*06f0*/ 	.word	0xffffffff


	//   ....[110]....
        /*06f4*/ 	.word	0xffffffff


	//   ....[111]....
        /*06f8*/ 	.word	0xffffffff


	//   ....[112]....
        /*06fc*/ 	.word	0xffffffff


	//   ....[113]....
        /*0700*/ 	.word	0xffffffff


	//   ....[114]....
        /*0704*/ 	.word	0xffffffff


	//   ....[115]....
        /*0708*/ 	.word	0xffffffff


	//   ....[116]....
        /*070c*/ 	.word	0xffffffff


	//   ....[117]....
        /*0710*/ 	.word	0xffffffff


	//   ....[118]....
        /*0714*/ 	.word	0xffffffff


	//   ....[119]....
        /*0718*/ 	.word	0xffffffff


	//   ....[120]....
        /*071c*/ 	.word	0xffffffff


	//   ....[121]....
        /*0720*/ 	.word	0xffffffff


	//   ....[122]....
        /*0724*/ 	.word	0xffffffff


	//   ....[123]....
        /*0728*/ 	.word	0xffffffff


	//   ....[124]....
        /*072c*/ 	.word	0xffffffff


	//   ....[125]....
        /*0730*/ 	.word	0xffffffff


	//   ....[126]....
        /*0734*/ 	.word	0xffffffff


	//   ....[127]....
        /*0738*/ 	.word	0xffffffff


	//   ....[128]....
        /*073c*/ 	.word	0xffffffff


	//   ....[129]....
        /*0740*/ 	.word	0xffffffff


	//   ....[130]....
        /*0744*/ 	.word	0xffffffff


	//   ....[131]....
        /*0748*/ 	.word	0xffffffff


	//   ....[132]....
        /*074c*/ 	.word	0xffffffff


	//   ....[133]....
        /*0750*/ 	.word	0xffffffff


	//   ....[134]....
        /*0754*/ 	.word	0xffffffff


	//   ....[135]....
        /*0758*/ 	.word	0xffffffff


	//   ....[136]....
        /*075c*/ 	.word	0xffffffff


	//   ....[137]....
        /*0760*/ 	.word	0xffffffff


	//   ....[138]....
        /*0764*/ 	.word	0xffffffff


	//   ....[139]....
        /*0768*/ 	.word	0xffffffff


	//   ....[140]....
        /*076c*/ 	.word	0xffffffff


	//   ....[141]....
        /*0770*/ 	.word	0xffffffff


	//   ....[142]....
        /*0774*/ 	.word	0xffffffff


	//   ....[143]....
        /*0778*/ 	.word	0xffffffff


	//   ....[144]....
        /*077c*/ 	.word	0xffffffff


	//   ....[145]....
        /*0780*/ 	.word	0xffffffff


	//   ....[146]....
        /*0784*/ 	.word	0xffffffff


	//   ....[147]....
        /*0788*/ 	.word	0xffffffff


	//   ....[148]....
        /*078c*/ 	.word	0xffffffff


	//   ....[149]....
        /*0790*/ 	.word	0xffffffff


	//   ....[150]....
        /*0794*/ 	.word	0xffffffff


	//   ....[151]....
        /*0798*/ 	.word	0xffffffff


	//   ....[152]....
        /*079c*/ 	.word	0xffffffff


	//   ....[153]....
        /*07a0*/ 	.word	0xffffffff


	//   ....[154]....
        /*07a4*/ 	.word	0xffffffff


	//   ....[155]....
        /*07a8*/ 	.word	0xffffffff


	//   ....[156]....
        /*07ac*/ 	.word	0xffffffff


	//   ....[157]....
        /*07b0*/ 	.word	0xffffffff


	//   ....[158]....
        /*07b4*/ 	.word	0xffffffff


	//   ....[159]....
        /*07b8*/ 	.word	0xffffffff


	//   ....[160]....
        /*07bc*/ 	.word	0xffffffff


	//   ....[161]....
        /*07c0*/ 	.word	0xffffffff


	//   ....[162]....
        /*07c4*/ 	.word	0xffffffff


	//   ....[163]....
        /*07c8*/ 	.word	0xffffffff


	//   ....[164]....
        /*07cc*/ 	.word	0xffffffff


	//   ....[165]....
        /*07d0*/ 	.word	0xffffffff


	//   ....[166]....
        /*07d4*/ 	.word	0xffffffff


	//   ....[167]....
        /*07d8*/ 	.word	0xffffffff


	//   ....[168]....
        /*07dc*/ 	.word	0xffffffff


	//   ....[169]....
        /*07e0*/ 	.word	0xffffffff


	//   ....[170]....
        /*07e4*/ 	.word	0xffffffff


	//   ....[171]....
        /*07e8*/ 	.word	0xffffffff


	//   ....[172]....
        /*07ec*/ 	.word	0xffffffff


	//   ....[173]....
        /*07f0*/ 	.word	0xffffffff


	//   ....[174]....
        /*07f4*/ 	.word	0xffffffff


	//   ....[175]....
        /*07f8*/ 	.word	0xffffffff


	//   ....[176]....
        /*07fc*/ 	.word	0xffffffff


	//   ....[177]....
        /*0800*/ 	.word	0xffffffff


	//   ....[178]....
        /*0804*/ 	.word	0xffffffff


	//   ....[179]....
        /*0808*/ 	.word	0xffffffff


	//   ....[180]....
        /*080c*/ 	.word	0xffffffff


	//   ....[181]....
        /*0810*/ 	.word	0xffffffff


	//   ....[182]....
        /*0814*/ 	.word	0xffffffff


	//   ....[183]....
        /*0818*/ 	.word	0xffffffff


	//   ....[184]....
        /*081c*/ 	.word	0xffffffff


	//   ....[185]....
        /*0820*/ 	.word	0xffffffff


	//   ....[186]....
        /*0824*/ 	.word	0xffffffff


	//   ....[187]....
        /*0828*/ 	.word	0xffffffff


	//   ....[188]....
        /*082c*/ 	.word	0xffffffff


	//   ....[189]....
        /*0830*/ 	.word	0xffffffff


	//   ....[190]....
        /*0834*/ 	.word	0xffffffff


	//   ....[191]....
        /*0838*/ 	.word	0xffffffff


	//   ....[192]....
        /*083c*/ 	.word	0xffffffff


	//   ....[193]....
        /*0840*/ 	.word	0xffffffff


	//   ....[194]....
        /*0844*/ 	.word	0xffffffff


	//   ....[195]....
        /*0848*/ 	.word	0xffffffff


	//   ....[196]....
        /*084c*/ 	.word	0xffffffff


	//   ....[197]....
        /*0850*/ 	.word	0xffffffff


	//   ....[198]....
        /*0854*/ 	.word	0xffffffff


	//   ....[199]....
        /*0858*/ 	.word	0xffffffff


	//   ....[200]....
        /*085c*/ 	.word	0xffffffff


	//   ....[201]....
        /*0860*/ 	.word	0xffffffff


	//   ....[202]....
        /*0864*/ 	.word	0xffffffff


	//   ....[203]....
        /*0868*/ 	.word	0xffffffff


	//   ....[204]....
        /*086c*/ 	.word	0xffffffff


	//   ....[205]....
        /*0870*/ 	.word	0xffffffff


	//   ....[206]....
        /*0874*/ 	.word	0xffffffff


	//   ....[207]....
        /*0878*/ 	.word	0xffffffff


	//   ....[208]....
        /*087c*/ 	.word	0xffffffff


	//   ....[209]....
        /*0880*/ 	.word	0xffffffff


	//   ....[210]....
        /*0884*/ 	.word	0xffffffff


	//   ....[211]....
        /*0888*/ 	.word	0xffffffff


	//   ....[212]....
        /*088c*/ 	.word	0xffffffff


	//   ....[213]....
        /*0890*/ 	.word	0xffffffff


	//   ....[214]....
        /*0894*/ 	.word	0xffffffff


	//   ....[215]....
        /*0898*/ 	.word	0xffffffff


	//   ....[216]....
        /*089c*/ 	.word	0xffffffff


	//   ....[217]....
        /*08a0*/ 	.word	0xffffffff


	//   ....[218]....
        /*08a4*/ 	.word	0xffffffff


	//   ....[219]....
        /*08a8*/ 	.word	0xffffffff


	//   ....[220]....
        /*08ac*/ 	.word	0xffffffff


	//   ....[221]....
        /*08b0*/ 	.word	0xffffffff


	//   ....[222]....
        /*08b4*/ 	.word	0xffffffff


	//   ....[223]....
        /*08b8*/ 	.word	0xffffffff


	//   ....[224]....
        /*08bc*/ 	.word	0xffffffff


	//   ....[225]....
        /*08c0*/ 	.word	0xffffffff


	//   ....[226]....
        /*08c4*/ 	.word	0xffffffff


	//   ....[227]....
        /*08c8*/ 	.word	0xffffffff


	//   ....[228]....
        /*08cc*/ 	.word	0xffffffff


	//   ....[229]....
        /*08d0*/ 	.word	0xffffffff


	//   ....[230]....
        /*08d4*/ 	.word	0xffffffff


	//   ....[231]....
        /*08d8*/ 	.word	0xffffffff


	//   ....[232]....
        /*08dc*/ 	.word	0xffffffff


	//   ....[233]....
        /*08e0*/ 	.word	0xffffffff


	//   ....[234]....
        /*08e4*/ 	.word	0xffffffff


	//   ....[235]....
        /*08e8*/ 	.word	0xffffffff


	//   ....[236]....
        /*08ec*/ 	.word	0xffffffff


	//   ....[237]....
        /*08f0*/ 	.word	0xffffffff


	//   ....[238]....
        /*08f4*/ 	.word	0xffffffff


	//   ....[239]....
        /*08f8*/ 	.word	0xffffffff


	//   ....[240]....
        /*08fc*/ 	.word	0xffffffff


	//   ....[241]....
        /*0900*/ 	.word	0xffffffff


	//   ....[242]....
        /*0904*/ 	.word	0xffffffff


	//   ....[243]....
        /*0908*/ 	.word	0xffffffff


	//   ....[244]....
        /*090c*/ 	.word	0xffffffff


	//   ....[245]....
        /*0910*/ 	.word	0xffffffff


	//   ....[246]....
        /*0914*/ 	.word	0xffffffff


	//   ....[247]....
        /*0918*/ 	.word	0xffffffff


	//   ....[248]....
        /*091c*/ 	.word	0xffffffff


	//   ....[249]....
        /*0920*/ 	.word	0xffffffff


	//   ....[250]....
        /*0924*/ 	.word	0xffffffff


	//   ....[251]....
        /*0928*/ 	.word	0xffffffff


	//   ....[252]....
        /*092c*/ 	.word	0xffffffff


	//   ....[253]....
        /*0930*/ 	.word	0xffffffff


	//   ....[254]....
        /*0934*/ 	.word	0xffffffff


	//   ....[255]....
        /*0938*/ 	.word	0xffffffff


	//   ....[0]....
        /*093c*/ 	.word	0xffffffff


	//   ....[1]....
        /*0940*/ 	.word	0xffffffff


	//   ....[2]....
        /*0944*/ 	.word	0xffffffff


	//   ....[3]....
        /*0948*/ 	.word	0xffffffff


	//   ....[4]....
        /*094c*/ 	.word	0xffffffff


	//   ....[5]....
        /*0950*/ 	.word	0xffffffff


	//   ....[6]....
        /*0954*/ 	.word	0xffffffff


	//----- nvinfo : EIATTR_COOP_GROUP_INSTR_OFFSETS
	.align		4
.L_566:
        /*0958*/ 	.byte	0x04, 0x28
        /*095a*/ 	.short	(.L_568 - .L_567)


	//   ....[0]....
.L_567:
        /*095c*/ 	.word	0x00000050


	//   ....[1]....
        /*0960*/ 	.word	0x00000200


	//   ....[2]....
        /*0964*/ 	.word	0x00000230


	//   ....[3]....
        /*0968*/ 	.word	0x00000260


	//   ....[4]....
        /*096c*/ 	.word	0x00000290


	//   ....[5]....
        /*0970*/ 	.word	0x000002c0


	//   ....[6]....
        /*0974*/ 	.word	0x000002f0


	//   ....[7]....
        /*0978*/ 	.word	0x00000450


	//   ....[8]....
        /*097c*/ 	.word	0x00000490


	//   ....[9]....
        /*0980*/ 	.word	0x000004c0


	//   ....[10]....
        /*0984*/ 	.word	0x000004f0


	//   ....[11]....
        /*0988*/ 	.word	0x00000520


	//   ....[12]....
        /*098c*/ 	.word	0x00000550


	//   ....[13]....
        /*0990*/ 	.word	0x000005e0


	//   ....[14]....
        /*0994*/ 	.word	0x00000630


	//   ....[15]....
        /*0998*/ 	.word	0x00000650


	//   ....[16]....
        /*099c*/ 	.word	0x000006b0


	//   ....[17]....
        /*09a0*/ 	.word	0x00008340


	//   ....[18]....
        /*09a4*/ 	.word	0x00008360


	//   ....[19]....
        /*09a8*/ 	.word	0x00008440


	//   ....[20]....
        /*09ac*/ 	.word	0x00008450


	//   ....[21]....
        /*09b0*/ 	.word	0x00008520


	//   ....[22]....
        /*09b4*/ 	.word	0x00008540


	//   ....[23]....
        /*09b8*/ 	.word	0x00008610


	//   ....[24]....
        /*09bc*/ 	.word	0x00008620


	//   ....[25]....
        /*09c0*/ 	.word	0x000086f0


	//   ....[26]....
        /*09c4*/ 	.word	0x00008710


	//   ....[27]....
        /*09c8*/ 	.word	0x000087e0


	//   ....[28]....
        /*09cc*/ 	.word	0x000087f0


	//   ....[29]....
        /*09d0*/ 	.word	0x000088c0


	//   ....[30]....
        /*09d4*/ 	.word	0x000088e0


	//   ....[31]....
        /*09d8*/ 	.word	0x000089b0


	//   ....[32]....
        /*09dc*/ 	.word	0x000089c0


	//   ....[33]....
        /*09e0*/ 	.word	0x000090a0


	//   ....[34]....
        /*09e4*/ 	.word	0x00009100


	//   ....[35]....
        /*09e8*/ 	.word	0x00009160


	//   ....[36]....
        /*09ec*/ 	.word	0x00009190


	//   ....[37]....
        /*09f0*/ 	.word	0x00009340


	//   ....[38]....
        /*09f4*/ 	.word	0x00009380


	//   ....[39]....
        /*09f8*/ 	.word	0x000093d0


	//   ....[40]....
        /*09fc*/ 	.word	0x00009410


	//   ....[41]....
        /*0a00*/ 	.word	0x00009620


	//   ....[42]....
        /*0a04*/ 	.word	0x00009660


	//   ....[43]....
        /*0a08*/ 	.word	0x000096b0


	//   ....[44]....
        /*0a0c*/ 	.word	0x000096f0


	//   ....[45]....
        /*0a10*/ 	.word	0x00009920


	//   ....[46]....
        /*0a14*/ 	.word	0x00009960


	//   ....[47]....
        /*0a18*/ 	.word	0x000099b0


	//   ....[48]....
        /*0a1c*/ 	.word	0x000099f0


	//   ....[49]....
        /*0a20*/ 	.word	0x0000b750


	//   ....[50]....
        /*0a24*/ 	.word	0x0000b7a0


	//   ....[51]....
        /*0a28*/ 	.word	0x0000b7c0


	//   ....[52]....
        /*0a2c*/ 	.word	0x0000b7e0


	//   ....[53]....
        /*0a30*/ 	.word	0x0000b8c0


	//   ....[54]....
        /*0a34*/ 	.word	0x0000b8d0


	//   ....[55]....
        /*0a38*/ 	.word	0x0000b8e0


	//   ....[56]....
        /*0a3c*/ 	.word	0x0000b8f0


	//   ....[57]....
        /*0a40*/ 	.word	0x0000bb00


	//   ....[58]....
        /*0a44*/ 	.word	0x0000bb40


	//   ....[59]....
        /*0a48*/ 	.word	0x0000bb60


	//   ....[60]....
        /*0a4c*/ 	.word	0x0000bb70


	//   ....[61]....
        /*0a50*/ 	.word	0x0000bcb0


	//   ....[62]....
        /*0a54*/ 	.word	0x0000bd50


	//   ....[63]....
        /*0a58*/ 	.word	0x0000bd70


	//   ....[64]....
        /*0a5c*/ 	.word	0x0000bd80


	//   ....[65]....
        /*0a60*/ 	.word	0x0000e6d0


	//   ....[66]....
        /*0a64*/ 	.word	0x0000e6e0


	//   ....[67]....
        /*0a68*/ 	.word	0x0000e700


	//   ....[68]....
        /*0a6c*/ 	.word	0x0000e710


	//   ....[69]....
        /*0a70*/ 	.word	0x0000f2e0


	//   ....[70]....
        /*0a74*/ 	.word	0x0000f370


	//   ....[71]....
        /*0a78*/ 	.word	0x0000f500


	//   ....[72]....
        /*0a7c*/ 	.word	0x0000f590


	//   ....[73]....
        /*0a80*/ 	.word	0x0000f5c0


	//   ....[74]....
        /*0a84*/ 	.word	0x0000f740


	//   ....[75]....
        /*0a88*/ 	.word	0x0000f7a0


	//   ....[76]....
        /*0a8c*/ 	.word	0x0000f880


	//   ....[77]....
        /*0a90*/ 	.word	0x00011910


	//   ....[78]....
        /*0a94*/ 	.word	0x00011930


	//   ....[79]....
        /*0a98*/ 	.word	0x00011950


	//   ....[80]....
        /*0a9c*/ 	.word	0x00011970


	//   ....[81]....
        /*0aa0*/ 	.word	0x000124d0


	//   ....[82]....
        /*0aa4*/ 	.word	0x00012690


	//   ....[83]....
        /*0aa8*/ 	.word	0x000127f0


	//   ....[84]....
        /*0aac*/ 	.word	0x000129e0


	//   ....[85]....
        /*0ab0*/ 	.word	0x00012af0


	//   ....[86]....
        /*0ab4*/ 	.word	0x00012c90


	//   ....[87]....
        /*0ab8*/ 	.word	0x00012d20


	//   ....[88]....
        /*0abc*/ 	.word	0x00012e10


	//   ....[89]....
        /*0ac0*/ 	.word	0x00015c90


	//   ....[90]....
        /*0ac4*/ 	.word	0x00015db0


	//   ....[91]....
        /*0ac8*/ 	.word	0x00015e00


	//   ....[92]....
        /*0acc*/ 	.word	0x00015e30


	//   ....[93]....
        /*0ad0*/ 	.word	0x00015e80


	//   ....[94]....
        /*0ad4*/ 	.word	0x00015f10


	//   ....[95]....
        /*0ad8*/ 	.word	0x00016000


	//   ....[96]....
        /*0adc*/ 	.word	0x000163c0


	//   ....[97]....
        /*0ae0*/ 	.word	0x00017f00


	//   ....[98]....
        /*0ae4*/ 	.word	0x00017f70


	//   ....[99]....
        /*0ae8*/ 	.word	0x00017f90


	//   ....[100]....
        /*0aec*/ 	.word	0x00017fa0


	//   ....[101]....
        /*0af0*/ 	.word	0x00017fb0


	//   ....[102]....
        /*0af4*/ 	.word	0x00017fe0


	//   ....[103]....
        /*0af8*/ 	.word	0x00018000


	//   ....[104]....
        /*0afc*/ 	.word	0x00018010


	//   ....[105]....
        /*0b00*/ 	.word	0x00019450


	//   ....[106]....
        /*0b04*/ 	.word	0x00019470


	//   ....[107]....
        /*0b08*/ 	.word	0x00019490


	//   ....[108]....
        /*0b0c*/ 	.word	0x000194a0


	//   ....[109]....
        /*0b10*/ 	.word	0x000194b0


	//   ....[110]....
        /*0b14*/ 	.word	0x000194c0


	//   ....[111]....
        /*0b18*/ 	.word	0x000194e0


	//   ....[112]....
        /*0b1c*/ 	.word	0x00019550


	//   ....[113]....
        /*0b20*/ 	.word	0x000198d0


	//   ....[114]....
        /*0b24*/ 	.word	0x000198f0


	//   ....[115]....
        /*0b28*/ 	.word	0x00019960


	//   ....[116]....
        /*0b2c*/ 	.word	0x00019970


	//   ....[117]....
        /*0b30*/ 	.word	0x000199e0


	//   ....[118]....
        /*0b34*/ 	.word	0x00019a00


	//   ....[119]....
        /*0b38*/ 	.word	0x00019a70


	//   ....[120]....
        /*0b3c*/ 	.word	0x00019a80


	//   ....[121]....
        /*0b40*/ 	.word	0x00019af0


	//   ....[122]....
        /*0b44*/ 	.word	0x00019b10


	//   ....[123]....
        /*0b48*/ 	.word	0x00019b80


	//   ....[124]....
        /*0b4c*/ 	.word	0x00019b90


	//   ....[125]....
        /*0b50*/ 	.word	0x00019c00


	//   ....[126]....
        /*0b54*/ 	.word	0x00019c20


	//   ....[127]....
        /*0b58*/ 	.word	0x00019c90


	//   ....[128]....
        /*0b5c*/ 	.word	0x00019ca0


	//   ....[129]....
        /*0b60*/ 	.word	0x00019f30


	//   ....[130]....
        /*0b64*/ 	.word	0x00019f50


	//   ....[131]....
        /*0b68*/ 	.word	0x0001a2a0


	//   ....[132]....
        /*0b6c*/ 	.word	0x0001a2b0


	//   ....[133]....
        /*0b70*/ 	.word	0x0001a510


	//   ....[134]....
        /*0b74*/ 	.word	0x0001a530


	//   ....[135]....
        /*0b78*/ 	.word	0x0001a7b0


	//   ....[136]....
        /*0b7c*/ 	.word	0x0001a7c0


	//   ....[137]....
        /*0b80*/ 	.word	0x0001b190


	//   ....[138]....
        /*0b84*/ 	.word	0x0001b1b0


	//   ....[139]....
        /*0b88*/ 	.word	0x0001b220


	//   ....[140]....
        /*0b8c*/ 	.word	0x0001b230


	//   ....[141]....
        /*0b90*/ 	.word	0x0001b2a0


	//   ....[142]....
        /*0b94*/ 	.word	0x0001b2c0


	//   ....[143]....
        /*0b98*/ 	.word	0x0001b330


	//   ....[144]....
        /*0b9c*/ 	.word	0x0001b340


	//   ....[145]....
        /*0ba0*/ 	.word	0x0001b3b0


	//   ....[146]....
        /*0ba4*/ 	.word	0x0001b3d0


	//   ....[147]....
        /*0ba8*/ 	.word	0x0001b440


	//   ....[148]....
        /*0bac*/ 	.word	0x0001b450


	//   ....[149]....
        /*0bb0*/ 	.word	0x0001b4c0


	//   ....[150]....
        /*0bb4*/ 	.word	0x0001b4e0


	//   ....[151]....
        /*0bb8*/ 	.word	0x0001b550


	//   ....[152]....
        /*0bbc*/ 	.word	0x0001b560


	//   ....[153]....
        /*0bc0*/ 	.word	0x0001b6b0


	//   ....[154]....
        /*0bc4*/ 	.word	0x0001b6d0


	//   ....[155]....
        /*0bc8*/ 	.word	0x0001b800


	//   ....[156]....
        /*0bcc*/ 	.word	0x0001b840


	//   ....[157]....
        /*0bd0*/ 	.word	0x0001b870


	//   ....[158]....
        /*0bd4*/ 	.word	0x0001b8a0


	//   ....[159]....
        /*0bd8*/ 	.word	0x0001b8d0


	//   ....[160]....
        /*0bdc*/ 	.word	0x0001b900


	//   ....[161]....
        /*0be0*/ 	.word	0x0001ba60


	//   ....[162]....
        /*0be4*/ 	.word	0x0001baa0


	//   ....[163]....
        /*0be8*/ 	.word	0x0001bad0


	//   ....[164]....
        /*0bec*/ 	.word	0x0001bb00


	//   ....[165]....
        /*0bf0*/ 	.word	0x0001bb30


	//   ....[166]....
        /*0bf4*/ 	.word	0x0001bb60


	//   ....[167]....
        /*0bf8*/ 	.word	0x0001bbf0


	//   ....[168]....
        /*0bfc*/ 	.word	0x0001bc50


	//   ....[169]....
        /*0c00*/ 	.word	0x0001bc60


	//   ....[170]....
        /*0c04*/ 	.word	0x0001bcc0


	//   ....[171]....
        /*0c08*/ 	.word	0x0001c720


	//   ....[172]....
        /*0c0c*/ 	.word	0x0001c780


	//   ....[173]....
        /*0c10*/ 	.word	0x0001c7d0


	//   ....[174]....
        /*0c14*/ 	.word	0x0001c820


	//   ....[175]....
        /*0c18*/ 	.word	0x0001c870


	//   ....[176]....
        /*0c1c*/ 	.word	0x0001c8e0


	//   ....[177]....
        /*0c20*/ 	.word	0x0001c930


	//   ....[178]....
        /*0c24*/ 	.word	0x0001c9a0


	//   ....[179]....
        /*0c28*/ 	.word	0x0001ca10


	//   ....[180]....
        /*0c2c*/ 	.word	0x0001ca70


	//   ....[181]....
        /*0c30*/ 	.word	0x0001cae0


	//   ....[182]....
        /*0c34*/ 	.word	0x0001cb50


	//   ....[183]....
        /*0c38*/ 	.word	0x0001cbc0


	//   ....[184]....
        /*0c3c*/ 	.word	0x0001cc20


	//   ....[185]....
        /*0c40*/ 	.word	0x0001cc90


	//   ....[186]....
        /*0c44*/ 	.word	0x0001cd00


	//   ....[187]....
        /*0c48*/ 	.word	0x0001cd70


	//   ....[188]....
        /*0c4c*/ 	.word	0x0001cdd0


	//   ....[189]....
        /*0c50*/ 	.word	0x0001ce40


	//   ....[190]....
        /*0c54*/ 	.word	0x0001ceb0


	//   ....[191]....
        /*0c58*/ 	.word	0x0001cf20


	//   ....[192]....
        /*0c5c*/ 	.word	0x0001cf80


	//   ....[193]....
        /*0c60*/ 	.word	0x0001cff0


	//   ....[194]....
        /*0c64*/ 	.word	0x0001d060


	//   ....[195]....
        /*0c68*/ 	.word	0x0001d0d0


	//   ....[196]....
        /*0c6c*/ 	.word	0x0001d130


	//   ....[197]....
        /*0c70*/ 	.word	0x0001d190


	//   ....[198]....
        /*0c74*/ 	.word	0x0001d1f0


	//   ....[199]....
        /*0c78*/ 	.word	0x0001d240


	//   ....[200]....
        /*0c7c*/ 	.word	0x0001d2a0


	//   ....[201]....
        /*0c80*/ 	.word	0x0001d2f0


	//   ....[202]....
        /*0c84*/ 	.word	0x0001d350


	//   ....[203]....
        /*0c88*/ 	.word	0x0001d3a0


	//   ....[204]....
        /*0c8c*/ 	.word	0x0001d400


	//   ....[205]....
        /*0c90*/ 	.word	0x0001d470


	//   ....[206]....
        /*0c94*/ 	.word	0x0001d4e0


	//   ....[207]....
        /*0c98*/ 	.word	0x0001d550


	//   ....[208]....
        /*0c9c*/ 	.word	0x0001d5b0


	//   ....[209]....
        /*0ca0*/ 	.word	0x0001d620


	//   ....[210]....
        /*0ca4*/ 	.word	0x0001d690


	//   ....[211]....
        /*0ca8*/ 	.word	0x0001d700


	//   ....[212]....
        /*0cac*/ 	.word	0x0001d760


	//   ....[213]....
        /*0cb0*/ 	.word	0x0001d7d0


	//   ....[214]....
        /*0cb4*/ 	.word	0x0001d840


	//   ....[215]....
        /*0cb8*/ 	.word	0x0001d8b0


	//   ....[216]....
        /*0cbc*/ 	.word	0x0001d910


	//   ....[217]....
        /*0cc0*/ 	.word	0x0001d980


	//   ....[218]....
        /*0cc4*/ 	.word	0x0001d9f0


	//   ....[219]....
        /*0cc8*/ 	.word	0x0001da60


	//   ....[220]....
        /*0ccc*/ 	.word	0x0001dac0


	//   ....[221]....
        /*0cd0*/ 	.word	0x0001db30


	//   ....[222]....
        /*0cd4*/ 	.word	0x0001dba0


	//   ....[223]....
        /*0cd8*/ 	.word	0x0001dc10


	//   ....[224]....
        /*0cdc*/ 	.word	0x0001dc70


	//   ....[225]....
        /*0ce0*/ 	.word	0x0001dce0


	//   ....[226]....
        /*0ce4*/ 	.word	0x0001dd50


	//   ....[227]....
        /*0ce8*/ 	.word	0x0001ddc0


	//   ....[228]....
        /*0cec*/ 	.word	0x0001de20


	//   ....[229]....
        /*0cf0*/ 	.word	0x0001de90


	//   ....[230]....
        /*0cf4*/ 	.word	0x0001df00


	//   ....[231]....
        /*0cf8*/ 	.word	0x0001df70


	//   ....[232]....
        /*0cfc*/ 	.word	0x0001dfd0


	//   ....[233]....
        /*0d00*/ 	.word	0x0001e040


	//   ....[234]....
        /*0d04*/ 	.word	0x0001e0b0


	//   ....[235]....
        /*0d08*/ 	.word	0x0001e120


	//   ....[236]....
        /*0d0c*/ 	.word	0x0001e180


	//   ....[237]....
        /*0d10*/ 	.word	0x0001e1f0


	//   ....[238]....
        /*0d14*/ 	.word	0x0001e260


	//   ....[239]....
        /*0d18*/ 	.word	0x0001e2d0


	//   ....[240]....
        /*0d1c*/ 	.word	0x0001e330


	//   ....[241]....
        /*0d20*/ 	.word	0x0001e3a0


	//   ....[242]....
        /*0d24*/ 	.word	0x0001e410


	//   ....[243]....
        /*0d28*/ 	.word	0x0001e480


	//   ....[244]....
        /*0d2c*/ 	.word	0x0001e4e0


	//   ....[245]....
        /*0d30*/ 	.word	0x0001e550


	//   ....[246]....
        /*0d34*/ 	.word	0x0001e5c0


	//   ....[247]....
        /*0d38*/ 	.word	0x0001e610


	//   ....[248]....
        /*0d3c*/ 	.word	0x0001e650


	//   ....[249]....
        /*0d40*/ 	.word	0x0001e6a0


	//   ....[250]....
        /*0d44*/ 	.word	0x0001e6f0


	//   ....[251]....
        /*0d48*/ 	.word	0x0001e740


	//   ....[252]....
        /*0d4c*/ 	.word	0x0001e7b0


	//   ....[253]....
        /*0d50*/ 	.word	0x0001e800


	//   ....[254]....
        /*0d54*/ 	.word	0x0001e850


	//   ....[255]....
        /*0d58*/ 	.word	0x0001e8a0


	//   ....[0]....
        /*0d5c*/ 	.word	0x0001e8f0


	//   ....[1]....
        /*0d60*/ 	.word	0x0001e940


	//   ....[2]....
        /*0d64*/ 	.word	0x0001e9b0


	//   ....[3]....
        /*0d68*/ 	.word	0x0001ea00


	//   ....[4]....
        /*0d6c*/ 	.word	0x0001ea70


	//   ....[5]....
        /*0d70*/ 	.word	0x0001ead0


	//   ....[6]....
        /*0d74*/ 	.word	0x0001eb40


	//----- nvinfo : EIATTR_EXIT_INSTR_OFFSETS
	.align		4
.L_568:
        /*0d78*/ 	.byte	0x04, 0x1c
        /*0d7a*/ 	.short	(.L_570 - .L_569)


	//   ....[0]....
.L_569:
        /*0d7c*/ 	.word	0x000010d0


	//   ....[1]....
        /*0d80*/ 	.word	0x0001c6e0


	//----- nvinfo : EIATTR_MAX_THREADS
	.align		4
.L_570:
        /*0d84*/ 	.byte	0x04, 0x05
        /*0d86*/ 	.short	(.L_572 - .L_571)
.L_571:
        /*0d88*/ 	.word	0x00000080
        /*0d8c*/ 	.word	0x00000001
        /*0d90*/ 	.word	0x00000001


	//----- nvinfo : EIATTR_CRS_STACK_SIZE
	.align		4
.L_572:
        /*0d94*/ 	.byte	0x04, 0x1e
        /*0d96*/ 	.short	(.L_574 - .L_573)
.L_573:
        /*0d98*/ 	.word	0x00000000
.L_574:


//--------------------- .nv.callgraph             --------------------------
	.section	.nv.callgraph,"",@"SHT_CUDA_CALLGRAPH"
	.align	4
	.sectionentsize	8
	.align		4
        /*0000*/ 	.word	0x00000000
	.align		4
        /*0004*/ 	.word	0xffffffff
	.align		4
        /*0008*/ 	.word	0x00000000
	.align		4
        /*000c*/ 	.word	0xfffffffe
	.align		4
        /*0010*/ 	.word	0x00000000
	.align		4
        /*0014*/ 	.word	0xfffffffd
	.align		4
        /*0018*/ 	.word	0x00000000
	.align		4
        /*001c*/ 	.word	0xfffffffc


//--------------------- .nv.rel.action            --------------------------
	.section	.nv.rel.action,"",@"SHT_CUDA_RELOCINFO"
	.align	8
	.sectionentsize	8
        /*0000*/ 	.byte	0x73, 0x00, 0x00, 0x00, 0x00, 0x00, 0x00, 0x00, 0x00, 0x00, 0x00, 0x11, 0x25, 0x00, 0x05, 0x36


//--------------------- .nv.constant4             --------------------------
	.section	.nv.constant4,"a",@progbits
	.align	8
	.align		8
.nv.constant4:
        /*0000*/ 	.dword	_ZN82_INTERNAL_21a4f107_46_flash_fwd_hdim64_bf16_split_softcapall_sm80_cu_9afb97bd_38834cuda3std3__45__cpo5beginE
	.align		8
        /*0008*/ 	.dword	_ZN82_INTERNAL_21a4f107_46_flash_fwd_hdim64_bf16_split_softcapall_sm80_cu_9afb97bd_38834cuda3std3__45__cpo3endE
	.align		8
        /*0010*/ 	.dword	_ZN82_INTERNAL_21a4f107_46_flash_fwd_hdim64_bf16_split_softcapall_sm80_cu_9afb97bd_38834cuda3std3__45__cpo6cbeginE
	.align		8
        /*0018*/ 	.dword	_ZN82_INTERNAL_21a4f107_46_flash_fwd_hdim64_bf16_split_softcapall_sm80_cu_9afb97bd_38834cuda3std3__45__cpo4cendE
	.align		8
        /*0020*/ 	.dword	_ZN82_INTERNAL_21a4f107_46_flash_fwd_hdim64_bf16_split_softcapall_sm80_cu_9afb97bd_38834cuda3std3__484_GLOBAL__N__21a4f107_46_flash_fwd_hdim64_bf16_split_softcapall_sm80_cu_9afb97bd_38836ignoreE
	.align		8
        /*0028*/ 	.dword	_ZN82_INTERNAL_21a4f107_46_flash_fwd_hdim64_bf16_split_softcapall_sm80_cu_9afb97bd_38834cuda3std3__419piecewise_constructE
	.align		8
        /*0030*/ 	.dword	_ZN82_INTERNAL_21a4f107_46_flash_fwd_hdim64_bf16_split_softcapall_sm80_cu_9afb97bd_38834cuda3std3__48in_placeE
	.align		8
        /*0038*/ 	.dword	_ZN82_INTERNAL_21a4f107_46_flash_fwd_hdim64_bf16_split_softcapall_sm80_cu_9afb97bd_38834cuda3std6ranges3__45__cpo4swapE
	.align		8
        /*0040*/ 	.dword	_ZN82_INTERNAL_21a4f107_46_flash_fwd_hdim64_bf16_split_softcapall_sm80_cu_9afb97bd_38834cuda3std6ranges3__45__cpo9iter_moveE
	.align		8
        /*0048*/ 	.dword	_ZN82_INTERNAL_21a4f107_46_flash_fwd_hdim64_bf16_split_softcapall_sm80_cu_9afb97bd_38834cute7productE
	.align		8
        /*0050*/ 	.dword	_ZN82_INTERNAL_21a4f107_46_flash_fwd_hdim64_bf16_split_softcapall_sm80_cu_9afb97bd_38834cute1_E


//--------------------- .nv.constant0._ZN7cutlass13device_kernelIN5flash19enable_sm80_to_sm89INS1_16FlashAttnFwdSm80INS1_25CollectiveMainloopFwdSm80ILi4ELi1ELb0EN4cute5tupleIJNS5_1CILi128EEENS7_ILi112EEENS7_ILi64EEEEEELi64ENS_10bfloat16_tEfNS_4arch4Sm80ELb0ELb0ELb1ELb0ELb0ELb0ELb1ELb1EEENS1_21CollectiveEpilogueFwdINS6_IJS8_SA_S9_EEENS6_IJNS7_ILi1EEESI_SI_EEESC_SE_Li128ELb0ELb1ELb1ELb0EEENS1_19SingleTileSchedulerILb0ELb1ELb1ELi128EEEEEEEEEvNT_6ParamsE --------------------------
	.section	.nv.constant0._ZN7cutlass13device_kernelIN5flash19enable_sm80_to_sm89INS1_16FlashAttnFwdSm80INS1_25CollectiveMainloopFwdSm80ILi4ELi1ELb0EN4cute5tupleIJNS5_1CILi128EEENS7_ILi112EEENS7_ILi64EEEEEELi64ENS_10bfloat16_tEfNS_4arch4Sm80ELb0ELb0ELb1ELb0ELb0ELb0ELb1ELb1EEENS1_21CollectiveEpilogueFwdINS6_IJS8_SA_S9_EEENS6_IJNS7_ILi1EEESI_SI_EEESC_SE_Li128ELb0ELb1ELb1ELb0EEENS1_19SingleTileSchedulerILb0ELb1ELb1ELi128EEEEEEEEEvNT_6ParamsE,"a",@progbits
	.sectionflags	@""
	.align	4
.nv.constant0._ZN7cutlass13device_kernelIN5flash19enable_sm80_to_sm89INS1_16FlashAttnFwdSm80INS1_25CollectiveMainloopFwdSm80ILi4ELi1ELb0EN4cute5tupleIJNS5_1CILi128EEENS7_ILi112EEENS7_ILi64EEEEEELi64ENS_10bfloat16_tEfNS_4arch4Sm80ELb0ELb0ELb1ELb0ELb0ELb0ELb1ELb1EEENS1_21CollectiveEpilogueFwdINS6_IJS8_SA_S9_EEENS6_IJNS7_ILi1EEESI_SI_EEESC_SE_Li128ELb0ELb1ELb1ELb0EEENS1_19SingleTileSchedulerILb0ELb1ELb1ELi128EEEEEEEEEvNT_6ParamsE:
	.zero		1400


//--------------------- .nv.constant0._ZN7cutlass13device_kernelIN5flash19enable_sm80_to_sm89INS1_16FlashAttnFwdSm80INS1_25CollectiveMainloopFwdSm80ILi4ELi1ELb0EN4cute5tupleIJNS5_1CILi128EEENS7_ILi80EEENS7_ILi64EEEEEELi64ENS_10bfloat16_tEfNS_4arch4Sm80ELb0ELb0ELb1ELb1ELb0ELb0ELb1ELb1EEENS1_21CollectiveEpilogueFwdINS6_IJS8_SA_S9_EEENS6_IJNS7_ILi1EEESI_SI_EEESC_SE_Li128ELb1ELb1ELb1ELb0EEENS1_36VarlenDynamicPersistentTileSchedulerILi128ELi80ELi128ELi128ELb1ELb1ELb0ELb0ELb1ELb1EEEEEEEEEvNT_6ParamsE --------------------------
	.section	.nv.constant0._ZN7cutlass13device_kernelIN5flash19enable_sm80_to_sm89INS1_16FlashAttnFwdSm80INS1_25CollectiveMainloopFwdSm80ILi4ELi1ELb0EN4cute5tupleIJNS5_1CILi128EEENS7_ILi80EEENS7_ILi64EEEEEELi64ENS_10bfloat16_tEfNS_4arch4Sm80ELb0ELb0ELb1ELb1ELb0ELb0ELb1ELb1EEENS1_21CollectiveEpilogueFwdINS6_IJS8_SA_S9_EEENS6_IJNS7_ILi1EEESI_SI_EEESC_SE_Li128ELb1ELb1ELb1ELb0EEENS1_36VarlenDynamicPersistentTileSchedulerILi128ELi80ELi128ELi128ELb1ELb1ELb0ELb0ELb1ELb1EEEEEEEEEvNT_6ParamsE,"a",@progbits
	.sectionflags	@""
	.align	4
.nv.constant0._ZN7cutlass13device_kernelIN5flash19enable_sm80_to_sm89INS1_16FlashAttnFwdSm80INS1_25CollectiveMainloopFwdSm80ILi4ELi1ELb0EN4cute5tupleIJNS5_1CILi128EEENS7_ILi80EEENS7_ILi64EEEEEELi64ENS_10bfloat16_tEfNS_4arch4Sm80ELb0ELb0ELb1ELb1ELb0ELb0ELb1ELb1EEENS1_21CollectiveEpilogueFwdINS6_IJS8_SA_S9_EEENS6_IJNS7_ILi1EEESI_SI_EEESC_SE_Li128ELb1ELb1ELb1ELb0EEENS1_36VarlenDynamicPersistentTileSchedulerILi128ELi80ELi128ELi128ELb1ELb1ELb0ELb0ELb1ELb1EEEEEEEEEvNT_6ParamsE:
	.zero		1432


//--------------------- .nv.constant0._ZN7cutlass13device_kernelIN5flash19enable_sm80_to_sm89INS1_16FlashAttnFwdSm80INS1_25CollectiveMainloopFwdSm80ILi4ELi1ELb0EN4cute5tupleIJNS5_1CILi128EEENS7_ILi80EEENS7_ILi64EEEEEELi64ENS_10bfloat16_tEfNS_4arch4Sm80ELb0ELb0ELb1ELb1ELb0ELb1ELb1ELb1EEENS1_21CollectiveEpilogueFwdINS6_IJS8_SA_S9_EEENS6_IJNS7_ILi1EEESI_SI_EEESC_SE_Li128ELb1ELb1ELb1ELb0EEENS1_36VarlenDynamicPersistentTileSchedulerILi128ELi80ELi128ELi128ELb1ELb1ELb0ELb0ELb1ELb1EEEEEEEEEvNT_6ParamsE --------------------------
	.section	.nv.constant0._ZN7cutlass13device_kernelIN5flash19enable_sm80_to_sm89INS1_16FlashAttnFwdSm80INS1_25CollectiveMainloopFwdSm80ILi4ELi1ELb0EN4cute5tupleIJNS5_1CILi128EEENS7_ILi80EEENS7_ILi64EEEEEELi64ENS_10bfloat16_tEfNS_4arch4Sm80ELb0ELb0ELb1ELb1ELb0ELb1ELb1ELb1EEENS1_21CollectiveEpilogueFwdINS6_IJS8_SA_S9_EEENS6_IJNS7_ILi1EEESI_SI_EEESC_SE_Li128ELb1ELb1ELb1ELb0EEENS1_36VarlenDynamicPersistentTileSchedulerILi128ELi80ELi128ELi128ELb1ELb1ELb0ELb0ELb1ELb1EEEEEEEEEvNT_6ParamsE,"a",@progbits
	.sectionflags	@""
	.align	4
.nv.constant0._ZN7cutlass13device_kernelIN5flash19enable_sm80_to_sm89INS1_16FlashAttnFwdSm80INS1_25CollectiveMainloopFwdSm80ILi4ELi1ELb0EN4cute5tupleIJNS5_1CILi128EEENS7_ILi80EEENS7_ILi64EEEEEELi64ENS_10bfloat16_tEfNS_4arch4Sm80ELb0ELb0ELb1ELb1ELb0ELb1ELb1ELb1EEENS1_21CollectiveEpilogueFwdINS6_IJS8_SA_S9_EEENS6_IJNS7_ILi1EEESI_SI_EEESC_SE_Li128ELb1ELb1ELb1ELb0EEENS1_36VarlenDynamicPersistentTileSchedulerILi128ELi80ELi128ELi128ELb1ELb1ELb0ELb0ELb1ELb1EEEEEEEEEvNT_6ParamsE:
	.zero		1432


//--------------------- .nv.constant0._ZN7cutlass13device_kernelIN5flash19enable_sm80_to_sm89INS1_16FlashAttnFwdSm80INS1_25CollectiveMainloopFwdSm80ILi4ELi1ELb0EN4cute5tupleIJNS5_1CILi128EEENS7_ILi96EEENS7_ILi64EEEEEELi64ENS_10bfloat16_tEfNS_4arch4Sm80ELb0ELb1ELb1ELb0ELb0ELb0ELb1ELb1EEENS1_21CollectiveEpilogueFwdINS6_IJS8_SA_S9_EEENS6_IJNS7_ILi1EEESI_SI_EEESC_SE_Li128ELb0ELb1ELb1ELb0EEENS1_19SingleTileSchedulerILb0ELb1ELb1ELi128EEEEEEEEEvNT_6ParamsE --------------------------
	.section	.nv.constant0._ZN7cutlass13device_kernelIN5flash19enable_sm80_to_sm89INS1_16FlashAttnFwdSm80INS1_25CollectiveMainloopFwdSm80ILi4ELi1ELb0EN4cute5tupleIJNS5_1CILi128EEENS7_ILi96EEENS7_ILi64EEEEEELi64ENS_10bfloat16_tEfNS_4arch4Sm80ELb0ELb1ELb1ELb0ELb0ELb0ELb1ELb1EEENS1_21CollectiveEpilogueFwdINS6_IJS8_SA_S9_EEENS6_IJNS7_ILi1EEESI_SI_EEESC_SE_Li128ELb0ELb1ELb1ELb0EEENS1_19SingleTileSchedulerILb0ELb1ELb1ELi128EEEEEEEEEvNT_6ParamsE,"a",@progbits
	.sectionflags	@""
	.align	4
.nv.constant0._ZN7cutlass13device_kernelIN5flash19enable_sm80_to_sm89INS1_16FlashAttnFwdSm80INS1_25CollectiveMainloopFwdSm80ILi4ELi1ELb0EN4cute5tupleIJNS5_1CILi128EEENS7_ILi96EEENS7_ILi64EEEEEELi64ENS_10bfloat16_tEfNS_4arch4Sm80ELb0ELb1ELb1ELb0ELb0ELb0ELb1ELb1EEENS1_21CollectiveEpilogueFwdINS6_IJS8_SA_S9_EEENS6_IJNS7_ILi1EEESI_SI_EEESC_SE_Li128ELb0ELb1ELb1ELb0EEENS1_19SingleTileSchedulerILb0ELb1ELb1ELi128EEEEEEEEEvNT_6ParamsE:
	.zero		1400


//--------------------- .nv.constant0._ZN7cutlass13device_kernelIN5flash19enable_sm80_to_sm89INS1_16FlashAttnFwdSm80INS1_25CollectiveMainloopFwdSm80ILi4ELi1ELb0EN4cute5tupleIJNS5_1CILi128EEENS7_ILi80EEENS7_ILi64EEEEEELi64ENS_10bfloat16_tEfNS_4arch4Sm80ELb0ELb1ELb1ELb1ELb0ELb0ELb1ELb1EEENS1_21CollectiveEpilogueFwdINS6_IJS8_SA_S9_EEENS6_IJNS7_ILi1EEESI_SI_EEESC_SE_Li128ELb1ELb1ELb1ELb0EEENS1_36VarlenDynamicPersistentTileSchedulerILi128ELi80ELi128ELi128ELb1ELb1ELb0ELb1ELb0ELb1EEEEEEEEEvNT_6ParamsE --------------------------
	.section	.nv.constant0._ZN7cutlass13device_kernelIN5flash19enable_sm80_to_sm89INS1_16FlashAttnFwdSm80INS1_25CollectiveMainloopFwdSm80ILi4ELi1ELb0EN4cute5tupleIJNS5_1CILi128EEENS7_ILi80EEENS7_ILi64EEEEEELi64ENS_10bfloat16_tEfNS_4arch4Sm80ELb0ELb1ELb1ELb1ELb0ELb0ELb1ELb1EEENS1_21CollectiveEpilogueFwdINS6_IJS8_SA_S9_EEENS6_IJNS7_ILi1EEESI_SI_EEESC_SE_Li128ELb1ELb1ELb1ELb0EEENS1_36VarlenDynamicPersistentTileSchedulerILi128ELi80ELi128ELi128ELb1ELb1ELb0ELb1ELb0ELb1EEEEEEEEEvNT_6ParamsE,"a",@progbits
	.sectionflags	@""
	.align	4
.nv.constant0._ZN7cutlass13device_kernelIN5flash19enable_sm80_to_sm89INS1_16FlashAttnFwdSm80INS1_25CollectiveMainloopFwdSm80ILi4ELi1ELb0EN4cute5tupleIJNS5_1CILi128EEENS7_ILi80EEENS7_ILi64EEEEEELi64ENS_10bfloat16_tEfNS_4arch4Sm80ELb0ELb1ELb1ELb1ELb0ELb0ELb1ELb1EEENS1_21CollectiveEpilogueFwdINS6_IJS8_SA_S9_EEENS6_IJNS7_ILi1EEESI_SI_EEESC_SE_Li128ELb1ELb1ELb1ELb0EEENS1_36VarlenDynamicPersistentTileSchedulerILi128ELi80ELi128ELi128ELb1ELb1ELb0ELb1ELb0ELb1EEEEEEEEEvNT_6ParamsE:
	.zero		1432


//--------------------- .nv.constant0._ZN7cutlass13device_kernelIN5flash19enable_sm80_to_sm89INS1_16FlashAttnFwdSm80INS1_25CollectiveMainloopFwdSm80ILi4ELi1ELb0EN4cute5tupleIJNS5_1CILi128EEENS7_ILi80EEENS7_ILi64EEEEEELi64ENS_10bfloat16_tEfNS_4arch4Sm80ELb0ELb1ELb1ELb1ELb0ELb1ELb1ELb1EEENS1_21CollectiveEpilogueFwdINS6_IJS8_SA_S9_EEENS6_IJNS7_ILi1EEESI_SI_EEESC_SE_Li128ELb1ELb1ELb1ELb0EEENS1_36VarlenDynamicPersistentTileSchedulerILi128ELi80ELi128ELi128ELb1ELb1ELb0ELb1ELb0ELb1EEEEEEEEEvNT_6ParamsE --------------------------
	.section	.nv.constant0._ZN7cutlass13device_kernelIN5flash19enable_sm80_to_sm89INS1_16FlashAttnFwdSm80INS1_25CollectiveMainloopFwdSm80ILi4ELi1ELb0EN4cute5tupleIJNS5_1CILi128EEENS7_ILi80EEENS7_ILi64EEEEEELi64ENS_10bfloat16_tEfNS_4arch4Sm80ELb0ELb1ELb1ELb1ELb0ELb1ELb1ELb1EEENS1_21CollectiveEpilogueFwdINS6_IJS8_SA_S9_EEENS6_IJNS7_ILi1EEESI_SI_EEESC_SE_Li128ELb1ELb1ELb1ELb0EEENS1_36VarlenDynamicPersistentTileSchedulerILi128ELi80ELi128ELi128ELb1ELb1ELb0ELb1ELb0ELb1EEEEEEEEEvNT_6ParamsE,"a",@progbits
	.sectionflags	@""
	.align	4
.nv.constant0._ZN7cutlass13device_kernelIN5flash19enable_sm80_to_sm89INS1_16FlashAttnFwdSm80INS1_25CollectiveMainloopFwdSm80ILi4ELi1ELb0EN4cute5tupleIJNS5_1CILi128EEENS7_ILi80EEENS7_ILi64EEEEEELi64ENS_10bfloat16_tEfNS_4arch4Sm80ELb0ELb1ELb1ELb1ELb0ELb1ELb1ELb1EEENS1_21CollectiveEpilogueFwdINS6_IJS8_SA_S9_EEENS6_IJNS7_ILi1EEESI_SI_EEESC_SE_Li128ELb1ELb1ELb1ELb0EEENS1_36VarlenDynamicPersistentTileSchedulerILi128ELi80ELi128ELi128ELb1ELb1ELb0ELb1ELb0ELb1EEEEEEEEEvNT_6ParamsE:
	.zero		1432


//--------------------- .nv.constant0._ZN7cutlass13device_kernelIN5flash19enable_sm80_to_sm89INS1_16FlashAttnFwdSm80INS1_25CollectiveMainloopFwdSm80ILi4ELi1ELb0EN4cute5tupleIJNS5_1CILi128EEENS7_ILi112EEENS7_ILi64EEEEEELi64ENS_10bfloat16_tEfNS_4arch4Sm80ELb1ELb0ELb1ELb0ELb0ELb0ELb1ELb1EEENS1_21CollectiveEpilogueFwdINS6_IJS8_SA_S9_EEENS6_IJNS7_ILi1EEESI_SI_EEESC_SE_Li128ELb0ELb1ELb1ELb0EEENS1_30DynamicPersistentTileSchedulerILi128ELi128ELb1ELb1ELb0EEEEEEEEEvNT_6ParamsE --------------------------
	.section	.nv.constant0._ZN7cutlass13device_kernelIN5flash19enable_sm80_to_sm89INS1_16FlashAttnFwdSm80INS1_25CollectiveMainloopFwdSm80ILi4ELi1ELb0EN4cute5tupleIJNS5_1CILi128EEENS7_ILi112EEENS7_ILi64EEEEEELi64ENS_10bfloat16_tEfNS_4arch4Sm80ELb1ELb0ELb1ELb0ELb0ELb0ELb1ELb1EEENS1_21CollectiveEpilogueFwdINS6_IJS8_SA_S9_EEENS6_IJNS7_ILi1EEESI_SI_EEESC_SE_Li128ELb0ELb1ELb1ELb0EEENS1_30DynamicPersistentTileSchedulerILi128ELi128ELb1ELb1ELb0EEEEEEEEEvNT_6ParamsE,"a",@progbits
	.sectionflags	@""
	.align	4
.nv.constant0._ZN7cutlass13device_kernelIN5flash19enable_sm80_to_sm89INS1_16FlashAttnFwdSm80INS1_25CollectiveMainloopFwdSm80ILi4ELi1ELb0EN4cute5tupleIJNS5_1CILi128EEENS7_ILi112EEENS7_ILi64EEEEEELi64ENS_10bfloat16_tEfNS_4arch4Sm80ELb1ELb0ELb1ELb0ELb0ELb0ELb1ELb1EEENS1_21CollectiveEpilogueFwdINS6_IJS8_SA_S9_EEENS6_IJNS7_ILi1EEESI_SI_EEESC_SE_Li128ELb0ELb1ELb1ELb0EEENS1_30DynamicPersistentTileSchedulerILi128ELi128ELb1ELb1ELb0EEEEEEEEEvNT_6ParamsE:
	.zero		1416


//--------------------- .nv.constant0._ZN7cutlass13device_kernelIN5flash19enable_sm80_to_sm89INS1_16FlashAttnFwdSm80INS1_25CollectiveMainloopFwdSm80ILi4ELi1ELb0EN4cute5tupleIJNS5_1CILi128EEENS7_ILi80EEENS7_ILi64EEEEEELi64ENS_10bfloat16_tEfNS_4arch4Sm80ELb1ELb0ELb1ELb1ELb0ELb0ELb1ELb1EEENS1_21CollectiveEpilogueFwdINS6_IJS8_SA_S9_EEENS6_IJNS7_ILi1EEESI_SI_EEESC_SE_Li128ELb1ELb1ELb1ELb0EEENS1_36VarlenDynamicPersistentTileSchedulerILi128ELi80ELi128ELi128ELb1ELb1ELb0ELb1ELb1ELb1EEEEEEEEEvNT_6ParamsE --------------------------
	.section	.nv.constant0._ZN7cutlass13device_kernelIN5flash19enable_sm80_to_sm89INS1_16FlashAttnFwdSm80INS1_25CollectiveMainloopFwdSm80ILi4ELi1ELb0EN4cute5tupleIJNS5_1CILi128EEENS7_ILi80EEENS7_ILi64EEEEEELi64ENS_10bfloat16_tEfNS_4arch4Sm80ELb1ELb0ELb1ELb1ELb0ELb0ELb1ELb1EEENS1_21CollectiveEpilogueFwdINS6_IJS8_SA_S9_EEENS6_IJNS7_ILi1EEESI_SI_EEESC_SE_Li128ELb1ELb1ELb1ELb0EEENS1_36VarlenDynamicPersistentTileSchedulerILi128ELi80ELi128ELi128ELb1ELb1ELb0ELb1ELb1ELb1EEEEEEEEEvNT_6ParamsE,"a",@progbits
	.sectionflags	@""
	.align	4
.nv.constant0._ZN7cutlass13device_kernelIN5flash19enable_sm80_to_sm89INS1_16FlashAttnFwdSm80INS1_25CollectiveMainloopFwdSm80ILi4ELi1ELb0EN4cute5tupleIJNS5_1CILi128EEENS7_ILi80EEENS7_ILi64EEEEEELi64ENS_10bfloat16_tEfNS_4arch4Sm80ELb1ELb0ELb1ELb1ELb0ELb0ELb1ELb1EEENS1_21CollectiveEpilogueFwdINS6_IJS8_SA_S9_EEENS6_IJNS7_ILi1EEESI_SI_EEESC_SE_Li128ELb1ELb1ELb1ELb0EEENS1_36VarlenDynamicPersistentTileSchedulerILi128ELi80ELi128ELi128ELb1ELb1ELb0ELb1ELb1ELb1EEEEEEEEEvNT_6ParamsE:
	.zero		1432


//--------------------- .nv.constant0._ZN7cutlass13device_kernelIN5flash19enable_sm80_to_sm89INS1_16FlashAttnFwdSm80INS1_25CollectiveMainloopFwdSm80ILi4ELi1ELb0EN4cute5tupleIJNS5_1CILi128EEENS7_ILi80EEENS7_ILi64EEEEEELi64ENS_10bfloat16_tEfNS_4arch4Sm80ELb1ELb0ELb1ELb1ELb0ELb1ELb1ELb1EEENS1_21CollectiveEpilogueFwdINS6_IJS8_SA_S9_EEENS6_IJNS7_ILi1EEESI_SI_EEESC_SE_Li128ELb1ELb1ELb1ELb0EEENS1_36VarlenDynamicPersistentTileSchedulerILi128ELi80ELi128ELi128ELb1ELb1ELb0ELb1ELb1ELb1EEEEEEEEEvNT_6ParamsE --------------------------
	.section	.nv.constant0._ZN7cutlass13device_kernelIN5flash19enable_sm80_to_sm89INS1_16FlashAttnFwdSm80INS1_25CollectiveMainloopFwdSm80ILi4ELi1ELb0EN4cute5tupleIJNS5_1CILi128EEENS7_ILi80EEENS7_ILi64EEEEEELi64ENS_10bfloat16_tEfNS_4arch4Sm80ELb1ELb0ELb1ELb1ELb0ELb1ELb1ELb1EEENS1_21CollectiveEpilogueFwdINS6_IJS8_SA_S9_EEENS6_IJNS7_ILi1EEESI_SI_EEESC_SE_Li128ELb1ELb1ELb1ELb0EEENS1_36VarlenDynamicPersistentTileSchedulerILi128ELi80ELi128ELi128ELb1ELb1ELb0ELb1ELb1ELb1EEEEEEEEEvNT_6ParamsE,"a",@progbits
	.sectionflags	@""
	.align	4
.nv.constant0._ZN7cutlass13device_kernelIN5flash19enable_sm80_to_sm89INS1_16FlashAttnFwdSm80INS1_25CollectiveMainloopFwdSm80ILi4ELi1ELb0EN4cute5tupleIJNS5_1CILi128EEENS7_ILi80EEENS7_ILi64EEEEEELi64ENS_10bfloat16_tEfNS_4arch4Sm80ELb1ELb0ELb1ELb1ELb0ELb1ELb1ELb1EEENS1_21CollectiveEpilogueFwdINS6_IJS8_SA_S9_EEENS6_IJNS7_ILi1EEESI_SI_EEESC_SE_Li128ELb1ELb1ELb1ELb0EEENS1_36VarlenDynamicPersistentTileSchedulerILi128ELi80ELi128ELi128ELb1ELb1ELb0ELb1ELb1ELb1EEEEEEEEEvNT_6ParamsE:
	.zero		1432


//--------------------- .nv.constant0._ZN7cutlass13device_kernelIN5flash19enable_sm80_to_sm89INS1_16FlashAttnFwdSm80INS1_25CollectiveMainloopFwdSm80ILi4ELi1ELb0EN4cute5tupleIJNS5_1CILi128EEENS7_ILi112EEENS7_ILi64EEEEEELi64ENS_10bfloat16_tEfNS_4arch4Sm80ELb0ELb0ELb0ELb0ELb0ELb0ELb1ELb1EEENS1_21CollectiveEpilogueFwdINS6_IJS8_SA_S9_EEENS6_IJNS7_ILi1EEESI_SI_EEESC_SE_Li128ELb0ELb1ELb1ELb0EEENS1_19SingleTileSchedulerILb0ELb1ELb1ELi128EEEEEEEEEvNT_6ParamsE --------------------------
	.section	.nv.constant0._ZN7cutlass13device_kernelIN5flash19enable_sm80_to_sm89INS1_16FlashAttnFwdSm80INS1_25CollectiveMainloopFwdSm80ILi4ELi1ELb0EN4cute5tupleIJNS5_1CILi128EEENS7_ILi112EEENS7_ILi64EEEEEELi64ENS_10bfloat16_tEfNS_4arch4Sm80ELb0ELb0ELb0ELb0ELb0ELb0ELb1ELb1EEENS1_21CollectiveEpilogueFwdINS6_IJS8_SA_S9_EEENS6_IJNS7_ILi1EEESI_SI_EEESC_SE_Li128ELb0ELb1ELb1ELb0EEENS1_19SingleTileSchedulerILb0ELb1ELb1ELi128EEEEEEEEEvNT_6ParamsE,"a",@progbits
	.sectionflags	@""
	.align	4
.nv.constant0._ZN7cutlass13device_kernelIN5flash19enable_sm80_to_sm89INS1_16FlashAttnFwdSm80INS1_25CollectiveMainloopFwdSm80ILi4ELi1ELb0EN4cute5tupleIJNS5_1CILi128EEENS7_ILi112EEENS7_ILi64EEEEEELi64ENS_10bfloat16_tEfNS_4arch4Sm80ELb0ELb0ELb0ELb0ELb0ELb0ELb1ELb1EEENS1_21CollectiveEpilogueFwdINS6_IJS8_SA_S9_EEENS6_IJNS7_ILi1EEESI_SI_EEESC_SE_Li128ELb0ELb1ELb1ELb0EEENS1_19SingleTileSchedulerILb0ELb1ELb1ELi128EEEEEEEEEvNT_6ParamsE:
	.zero		1400


//--------------------- .nv.constant0._ZN7cutlass13device_kernelIN5flash19enable_sm80_to_sm89INS1_16FlashAttnFwdSm80INS1_25CollectiveMainloopFwdSm80ILi4ELi1ELb0EN4cute5tupleIJNS5_1CILi128EEENS7_ILi80EEENS7_ILi64EEEEEELi64ENS_10bfloat16_tEfNS_4arch4Sm80ELb0ELb0ELb0ELb1ELb0ELb0ELb1ELb1EEENS1_21CollectiveEpilogueFwdINS6_IJS8_SA_S9_EEENS6_IJNS7_ILi1EEESI_SI_EEESC_SE_Li128ELb1ELb1ELb1ELb0EEENS1_36VarlenDynamicPersistentTileSchedulerILi128ELi80ELi128ELi128ELb1ELb1ELb0ELb0ELb1ELb1EEEEEEEEEvNT_6ParamsE --------------------------
	.section	.nv.constant0._ZN7cutlass13device_kernelIN5flash19enable_sm80_to_sm89INS1_16FlashAttnFwdSm80INS1_25CollectiveMainloopFwdSm80ILi4ELi1ELb0EN4cute5tupleIJNS5_1CILi128EEENS7_ILi80EEENS7_ILi64EEEEEELi64ENS_10bfloat16_tEfNS_4arch4Sm80ELb0ELb0ELb0ELb1ELb0ELb0ELb1ELb1EEENS1_21CollectiveEpilogueFwdINS6_IJS8_SA_S9_EEENS6_IJNS7_ILi1EEESI_SI_EEESC_SE_Li128ELb1ELb1ELb1ELb0EEENS1_36VarlenDynamicPersistentTileSchedulerILi128ELi80ELi128ELi128ELb1ELb1ELb0ELb0ELb1ELb1EEEEEEEEEvNT_6ParamsE,"a",@progbits
	.sectionflags	@""
	.align	4
.nv.constant0._ZN7cutlass13device_kernelIN5flash19enable_sm80_to_sm89INS1_16FlashAttnFwdSm80INS1_25CollectiveMainloopFwdSm80ILi4ELi1ELb0EN4cute5tupleIJNS5_1CILi128EEENS7_ILi80EEENS7_ILi64EEEEEELi64ENS_10bfloat16_tEfNS_4arch4Sm80ELb0ELb0ELb0ELb1ELb0ELb0ELb1ELb1EEENS1_21CollectiveEpilogueFwdINS6_IJS8_SA_S9_EEENS6_IJNS7_ILi1EEESI_SI_EEESC_SE_Li128ELb1ELb1ELb1ELb0EEENS1_36VarlenDynamicPersistentTileSchedulerILi128ELi80ELi128ELi128ELb1ELb1ELb0ELb0ELb1ELb1EEEEEEEEEvNT_6ParamsE:
	.zero		1432


//--------------------- .nv.constant0._ZN7cutlass13device_kernelIN5flash19enable_sm80_to_sm89INS1_16FlashAttnFwdSm80INS1_25CollectiveMainloopFwdSm80ILi4ELi1ELb0EN4cute5tupleIJNS5_1CILi128EEENS7_ILi80EEENS7_ILi64EEEEEELi64ENS_10bfloat16_tEfNS_4arch4Sm80ELb0ELb0ELb0ELb1ELb0ELb1ELb1ELb1EEENS1_21CollectiveEpilogueFwdINS6_IJS8_SA_S9_EEENS6_IJNS7_ILi1EEESI_SI_EEESC_SE_Li128ELb1ELb1ELb1ELb0EEENS1_36VarlenDynamicPersistentTileSchedulerILi128ELi80ELi128ELi128ELb1ELb1ELb0ELb0ELb1ELb1EEEEEEEEEvNT_6ParamsE --------------------------
	.section	.nv.constant0._ZN7cutlass13device_kernelIN5flash19enable_sm80_to_sm89INS1_16FlashAttnFwdSm80INS1_25CollectiveMainloopFwdSm80ILi4ELi1ELb0EN4cute5tupleIJNS5_1CILi128EEENS7_ILi80EEENS7_ILi64EEEEEELi64ENS_10bfloat16_tEfNS_4arch4Sm80ELb0ELb0ELb0ELb1ELb0ELb1ELb1ELb1EEENS1_21CollectiveEpilogueFwdINS6_IJS8_SA_S9_EEENS6_IJNS7_ILi1EEESI_SI_EEESC_SE_Li128ELb1ELb1ELb1ELb0EEENS1_36VarlenDynamicPersistentTileSchedulerILi128ELi80ELi128ELi128ELb1ELb1ELb0ELb0ELb1ELb1EEEEEEEEEvNT_6ParamsE,"a",@progbits
	.sectionflags	@""
	.align	4
.nv.constant0._ZN7cutlass13device_kernelIN5flash19enable_sm80_to_sm89INS1_16FlashAttnFwdSm80INS1_25CollectiveMainloopFwdSm80ILi4ELi1ELb0EN4cute5tupleIJNS5_1CILi128EEENS7_ILi80EEENS7_ILi64EEEEEELi64ENS_10bfloat16_tEfNS_4arch4Sm80ELb0ELb0ELb0ELb1ELb0ELb1ELb1ELb1EEENS1_21CollectiveEpilogueFwdINS6_IJS8_SA_S9_EEENS6_IJNS7_ILi1EEESI_SI_EEESC_SE_Li128ELb1ELb1ELb1ELb0EEENS1_36VarlenDynamicPersistentTileSchedulerILi128ELi80ELi128ELi128ELb1ELb1ELb0ELb0ELb1ELb1EEEEEEEEEvNT_6ParamsE:
	.zero		1432


//--------------------- .nv.constant0._ZN7cutlass13device_kernelIN5flash19enable_sm80_to_sm89INS1_16FlashAttnFwdSm80INS1_25CollectiveMainloopFwdSm80ILi4ELi1ELb0EN4cute5tupleIJNS5_1CILi128EEENS7_ILi96EEENS7_ILi64EEEEEELi64ENS_10bfloat16_tEfNS_4arch4Sm80ELb0ELb1ELb0ELb0ELb0ELb0ELb1ELb1EEENS1_21CollectiveEpilogueFwdINS6_IJS8_SA_S9_EEENS6_IJNS7_ILi1EEESI_SI_EEESC_SE_Li128ELb0ELb1ELb1ELb0EEENS1_19SingleTileSchedulerILb0ELb1ELb1ELi128EEEEEEEEEvNT_6ParamsE --------------------------
	.section	.nv.constant0._ZN7cutlass13device_kernelIN5flash19enable_sm80_to_sm89INS1_16FlashAttnFwdSm80INS1_25CollectiveMainloopFwdSm80ILi4ELi1ELb0EN4cute5tupleIJNS5_1CILi128EEENS7_ILi96EEENS7_ILi64EEEEEELi64ENS_10bfloat16_tEfNS_4arch4Sm80ELb0ELb1ELb0ELb0ELb0ELb0ELb1ELb1EEENS1_21CollectiveEpilogueFwdINS6_IJS8_SA_S9_EEENS6_IJNS7_ILi1EEESI_SI_EEESC_SE_Li128ELb0ELb1ELb1ELb0EEENS1_19SingleTileSchedulerILb0ELb1ELb1ELi128EEEEEEEEEvNT_6ParamsE,"a",@progbits
	.sectionflags	@""
	.align	4
.nv.constant0._ZN7cutlass13device_kernelIN5flash19enable_sm80_to_sm89INS1_16FlashAttnFwdSm80INS1_25CollectiveMainloopFwdSm80ILi4ELi1ELb0EN4cute5tupleIJNS5_1CILi128EEENS7_ILi96EEENS7_ILi64EEEEEELi64ENS_10bfloat16_tEfNS_4arch4Sm80ELb0ELb1ELb0ELb0ELb0ELb0ELb1ELb1EEENS1_21CollectiveEpilogueFwdINS6_IJS8_SA_S9_EEENS6_IJNS7_ILi1EEESI_SI_EEESC_SE_Li128ELb0ELb1ELb1ELb0EEENS1_19SingleTileSchedulerILb0ELb1ELb1ELi128EEEEEEEEEvNT_6ParamsE:
	.zero		1400


//--------------------- .nv.constant0._ZN7cutlass13device_kernelIN5flash19enable_sm80_to_sm89INS1_16FlashAttnFwdSm80INS1_25CollectiveMainloopFwdSm80ILi4ELi1ELb0EN4cute5tupleIJNS5_1CILi128EEENS7_ILi80EEENS7_ILi64EEEEEELi64ENS_10bfloat16_tEfNS_4arch4Sm80ELb0ELb1ELb0ELb1ELb0ELb0ELb1ELb1EEENS1_21CollectiveEpilogueFwdINS6_IJS8_SA_S9_EEENS6_IJNS7_ILi1EEESI_SI_EEESC_SE_Li128ELb1ELb1ELb1ELb0EEENS1_36VarlenDynamicPersistentTileSchedulerILi128ELi80ELi128ELi128ELb1ELb1ELb0ELb1ELb0ELb1EEEEEEEEEvNT_6ParamsE --------------------------
	.section	.nv.constant0._ZN7cutlass13device_kernelIN5flash19enable_sm80_to_sm89INS1_16FlashAttnFwdSm80INS1_25CollectiveMainloopFwdSm80ILi4ELi1ELb0EN4cute5tupleIJNS5_1CILi128EEENS7_ILi80EEENS7_ILi64EEEEEELi64ENS_10bfloat16_tEfNS_4arch4Sm80ELb0ELb1ELb0ELb1ELb0ELb0ELb1ELb1EEENS1_21CollectiveEpilogueFwdINS6_IJS8_SA_S9_EEENS6_IJNS7_ILi1EEESI_SI_EEESC_SE_Li128ELb1ELb1ELb1ELb0EEENS1_36VarlenDynamicPersistentTileSchedulerILi128ELi80ELi128ELi128ELb1ELb1ELb0ELb1ELb0ELb1EEEEEEEEEvNT_6ParamsE,"a",@progbits
	.sectionflags	@""
	.align	4
.nv.constant0._ZN7cutlass13device_kernelIN5flash19enable_sm80_to_sm89INS1_16FlashAttnFwdSm80INS1_25CollectiveMainloopFwdSm80ILi4ELi1ELb0EN4cute5tupleIJNS5_1CILi128EEENS7_ILi80EEENS7_ILi64EEEEEELi64ENS_10bfloat16_tEfNS_4arch4Sm80ELb0ELb1ELb0ELb1ELb0ELb0ELb1ELb1EEENS1_21CollectiveEpilogueFwdINS6_IJS8_SA_S9_EEENS6_IJNS7_ILi1EEESI_SI_EEESC_SE_Li128ELb1ELb1ELb1ELb0EEENS1_36VarlenDynamicPersistentTileSchedulerILi128ELi80ELi128ELi128ELb1ELb1ELb0ELb1ELb0ELb1EEEEEEEEEvNT_6ParamsE:
	.zero		1432


//--------------------- .nv.constant0._ZN7cutlass13device_kernelIN5flash19enable_sm80_to_sm89INS1_16FlashAttnFwdSm80INS1_25CollectiveMainloopFwdSm80ILi4ELi1ELb0EN4cute5tupleIJNS5_1CILi128EEENS7_ILi80EEENS7_ILi64EEEEEELi64ENS_10bfloat16_tEfNS_4arch4Sm80ELb0ELb1ELb0ELb1ELb0ELb1ELb1ELb1EEENS1_21CollectiveEpilogueFwdINS6_IJS8_SA_S9_EEENS6_IJNS7_ILi1EEESI_SI_EEESC_SE_Li128ELb1ELb1ELb1ELb0EEENS1_36VarlenDynamicPersistentTileSchedulerILi128ELi80ELi128ELi128ELb1ELb1ELb0ELb1ELb0ELb1EEEEEEEEEvNT_6ParamsE --------------------------
	.section	.nv.constant0._ZN7cutlass13device_kernelIN5flash19enable_sm80_to_sm89INS1_16FlashAttnFwdSm80INS1_25CollectiveMainloopFwdSm80ILi4ELi1ELb0EN4cute5tupleIJNS5_1CILi128EEENS7_ILi80EEENS7_ILi64EEEEEELi64ENS_10bfloat16_tEfNS_4arch4Sm80ELb0ELb1ELb0ELb1ELb0ELb1ELb1ELb1EEENS1_21CollectiveEpilogueFwdINS6_IJS8_SA_S9_EEENS6_IJNS7_ILi1EEESI_SI_EEESC_SE_Li128ELb1ELb1ELb1ELb0EEENS1_36VarlenDynamicPersistentTileSchedulerILi128ELi80ELi128ELi128ELb1ELb1ELb0ELb1ELb0ELb1EEEEEEEEEvNT_6ParamsE,"a",@progbits
	.sectionflags	@""
	.align	4
.nv.constant0._ZN7cutlass13device_kernelIN5flash19enable_sm80_to_sm89INS1_16FlashAttnFwdSm80INS1_25CollectiveMainloopFwdSm80ILi4ELi1ELb0EN4cute5tupleIJNS5_1CILi128EEENS7_ILi80EEENS7_ILi64EEEEEELi64ENS_10bfloat16_tEfNS_4arch4Sm80ELb0ELb1ELb0ELb1ELb0ELb1ELb1ELb1EEENS1_21CollectiveEpilogueFwdINS6_IJS8_SA_S9_EEENS6_IJNS7_ILi1EEESI_SI_EEESC_SE_Li128ELb1ELb1ELb1ELb0EEENS1_36VarlenDynamicPersistentTileSchedulerILi128ELi80ELi128ELi128ELb1ELb1ELb0ELb1ELb0ELb1EEEEEEEEEvNT_6ParamsE:
	.zero		1432


//--------------------- .nv.constant0._ZN7cutlass13device_kernelIN5flash19enable_sm80_to_sm89INS1_16FlashAttnFwdSm80INS1_25CollectiveMainloopFwdSm80ILi4ELi1ELb0EN4cute5tupleIJNS5_1CILi128EEENS7_ILi112EEENS7_ILi64EEEEEELi64ENS_10bfloat16_tEfNS_4arch4Sm80ELb1ELb0ELb0ELb0ELb0ELb0ELb1ELb1EEENS1_21CollectiveEpilogueFwdINS6_IJS8_SA_S9_EEENS6_IJNS7_ILi1EEESI_SI_EEESC_SE_Li128ELb0ELb1ELb1ELb0EEENS1_30DynamicPersistentTileSchedulerILi128ELi128ELb1ELb1ELb0EEEEEEEEEvNT_6ParamsE --------------------------
	.section	.nv.constant0._ZN7cutlass13device_kernelIN5flash19enable_sm80_to_sm89INS1_16FlashAttnFwdSm80INS1_25CollectiveMainloopFwdSm80ILi4ELi1ELb0EN4cute5tupleIJNS5_1CILi128EEENS7_ILi112EEENS7_ILi64EEEEEELi64ENS_10bfloat16_tEfNS_4arch4Sm80ELb1ELb0ELb0ELb0ELb0ELb0ELb1ELb1EEENS1_21CollectiveEpilogueFwdINS6_IJS8_SA_S9_EEENS6_IJNS7_ILi1EEESI_SI_EEESC_SE_Li128ELb0ELb1ELb1ELb0EEENS1_30DynamicPersistentTileSchedulerILi128ELi128ELb1ELb1ELb0EEEEEEEEEvNT_6ParamsE,"a",@progbits
	.sectionflags	@""
	.align	4
.nv.constant0._ZN7cutlass13device_kernelIN5flash19enable_sm80_to_sm89INS1_16FlashAttnFwdSm80INS1_25CollectiveMainloopFwdSm80ILi4ELi1ELb0EN4cute5tupleIJNS5_1CILi128EEENS7_ILi112EEENS7_ILi64EEEEEELi64ENS_10bfloat16_tEfNS_4arch4Sm80ELb1ELb0ELb0ELb0ELb0ELb0ELb1ELb1EEENS1_21CollectiveEpilogueFwdINS6_IJS8_SA_S9_EEENS6_IJNS7_ILi1EEESI_SI_EEESC_SE_Li128ELb0ELb1ELb1ELb0EEENS1_30DynamicPersistentTileSchedulerILi128ELi128ELb1ELb1ELb0EEEEEEEEEvNT_6ParamsE:
	.zero		1416


//--------------------- .nv.constant0._ZN7cutlass13device_kernelIN5flash19enable_sm80_to_sm89INS1_16FlashAttnFwdSm80INS1_25CollectiveMainloopFwdSm80ILi4ELi1ELb0EN4cute5tupleIJNS5_1CILi128EEENS7_ILi80EEENS7_ILi64EEEEEELi64ENS_10bfloat16_tEfNS_4arch4Sm80ELb1ELb0ELb0ELb1ELb0ELb0ELb1ELb1EEENS1_21CollectiveEpilogueFwdINS6_IJS8_SA_S9_EEENS6_IJNS7_ILi1EEESI_SI_EEESC_SE_Li128ELb1ELb1ELb1ELb0EEENS1_36VarlenDynamicPersistentTileSchedulerILi128ELi80ELi128ELi128ELb1ELb1ELb0ELb1ELb1ELb1EEEEEEEEEvNT_6ParamsE --------------------------
	.section	.nv.constant0._ZN7cutlass13device_kernelIN5flash19enable_sm80_to_sm89INS1_16FlashAttnFwdSm80INS1_25CollectiveMainloopFwdSm80ILi4ELi1ELb0EN4cute5tupleIJNS5_1CILi128EEENS7_ILi80EEENS7_ILi64EEEEEELi64ENS_10bfloat16_tEfNS_4arch4Sm80ELb1ELb0ELb0ELb1ELb0ELb0ELb1ELb1EEENS1_21CollectiveEpilogueFwdINS6_IJS8_SA_S9_EEENS6_IJNS7_ILi1EEESI_SI_EEESC_SE_Li128ELb1ELb1ELb1ELb0EEENS1_36VarlenDynamicPersistentTileSchedulerILi128ELi80ELi128ELi128ELb1ELb1ELb0ELb1ELb1ELb1EEEEEEEEEvNT_6ParamsE,"a",@progbits
	.sectionflags	@""
	.align	4
.nv.constant0._ZN7cutlass13device_kernelIN5flash19enable_sm80_to_sm89INS1_16FlashAttnFwdSm80INS1_25CollectiveMainloopFwdSm80ILi4ELi1ELb0EN4cute5tupleIJNS5_1CILi128EEENS7_ILi80EEENS7_ILi64EEEEEELi64ENS_10bfloat16_tEfNS_4arch4Sm80ELb1ELb0ELb0ELb1ELb0ELb0ELb1ELb1EEENS1_21CollectiveEpilogueFwdINS6_IJS8_SA_S9_EEENS6_IJNS7_ILi1EEESI_SI_EEESC_SE_Li128ELb1ELb1ELb1ELb0EEENS1_36VarlenDynamicPersistentTileSchedulerILi128ELi80ELi128ELi128ELb1ELb1ELb0ELb1ELb1ELb1EEEEEEEEEvNT_6ParamsE:
	.zero		1432


//--------------------- .nv.constant0._ZN7cutlass13device_kernelIN5flash19enable_sm80_to_sm89INS1_16FlashAttnFwdSm80INS1_25CollectiveMainloopFwdSm80ILi4ELi1ELb0EN4cute5tupleIJNS5_1CILi128EEENS7_ILi80EEENS7_ILi64EEEEEELi64ENS_10bfloat16_tEfNS_4arch4Sm80ELb1ELb0ELb0ELb1ELb0ELb1ELb1ELb1EEENS1_21CollectiveEpilogueFwdINS6_IJS8_SA_S9_EEENS6_IJNS7_ILi1EEESI_SI_EEESC_SE_Li128ELb1ELb1ELb1ELb0EEENS1_36VarlenDynamicPersistentTileSchedulerILi128ELi80ELi128ELi128ELb1ELb1ELb0ELb1ELb1ELb1EEEEEEEEEvNT_6ParamsE --------------------------
	.section	.nv.constant0._ZN7cutlass13device_kernelIN5flash19enable_sm80_to_sm89INS1_16FlashAttnFwdSm80INS1_25CollectiveMainloopFwdSm80ILi4ELi1ELb0EN4cute5tupleIJNS5_1CILi128EEENS7_ILi80EEENS7_ILi64EEEEEELi64ENS_10bfloat16_tEfNS_4arch4Sm80ELb1ELb0ELb0ELb1ELb0ELb1ELb1ELb1EEENS1_21CollectiveEpilogueFwdINS6_IJS8_SA_S9_EEENS6_IJNS7_ILi1EEESI_SI_EEESC_SE_Li128ELb1ELb1ELb1ELb0EEENS1_36VarlenDynamicPersistentTileSchedulerILi128ELi80ELi128ELi128ELb1ELb1ELb0ELb1ELb1ELb1EEEEEEEEEvNT_6ParamsE,"a",@progbits
	.sectionflags	@""
	.align	4
.nv.constant0._ZN7cutlass13device_kernelIN5flash19enable_sm80_to_sm89INS1_16FlashAttnFwdSm80INS1_25CollectiveMainloopFwdSm80ILi4ELi1ELb0EN4cute5tupleIJNS5_1CILi128EEENS7_ILi80EEENS7_ILi64EEEEEELi64ENS_10bfloat16_tEfNS_4arch4Sm80ELb1ELb0ELb0ELb1ELb0ELb1ELb1ELb1EEENS1_21CollectiveEpilogueFwdINS6_IJS8_SA_S9_EEENS6_IJNS7_ILi1EEESI_SI_EEESC_SE_Li128ELb1ELb1ELb1ELb0EEENS1_36VarlenDynamicPersistentTileSchedulerILi128ELi80ELi128ELi128ELb1ELb1ELb0ELb1ELb1ELb1EEEEEEEEEvNT_6ParamsE:
	.zero		1432


//--------------------- .text._ZN7cutlass13device_kernelIN5flash19enable_sm80_to_sm89INS1_16FlashAttnFwdSm80INS1_25CollectiveMainloopFwdSm80ILi4ELi1ELb0EN4cute5tupleIJNS5_1CILi128EEENS7_ILi112EEENS7_ILi64EEEEEELi64ENS_10bfloat16_tEfNS_4arch4Sm80ELb0ELb0ELb1ELb0ELb0ELb0ELb1ELb1EEENS1_21CollectiveEpilogueFwdINS6_IJS8_SA_S9_EEENS6_IJNS7_ILi1EEESI_SI_EEESC_SE_Li128ELb0ELb1ELb1ELb0EEENS1_19SingleTileSchedulerILb0ELb1ELb1ELi128EEEEEEEEEvNT_6ParamsE --------------------------
	.section	.text._ZN7cutlass13device_kernelIN5flash19enable_sm80_to_sm89INS1_16FlashAttnFwdSm80INS1_25CollectiveMainloopFwdSm80ILi4ELi1ELb0EN4cute5tupleIJNS5_1CILi128EEENS7_ILi112EEENS7_ILi64EEEEEELi64ENS_10bfloat16_tEfNS_4arch4Sm80ELb0ELb0ELb1ELb0ELb0ELb0ELb1ELb1EEENS1_21CollectiveEpilogueFwdINS6_IJS8_SA_S9_EEENS6_IJNS7_ILi1EEESI_SI_EEESC_SE_Li128ELb0ELb1ELb1ELb0EEENS1_19SingleTileSchedulerILb0ELb1ELb1ELi128EEEEEEEEEvNT_6ParamsE,"ax",@progbits
	.sectioninfo	@"SHI_REGISTERS=255"
	.align	128
.text._ZN7cutlass13device_kernelIN5flash19enable_sm80_to_sm89INS1_16FlashAttnFwdSm80INS1_25CollectiveMainloopFwdSm80ILi4ELi1ELb0EN4cute5tupleIJNS5_1CILi128EEENS7_ILi112EEENS7_ILi64EEEEEELi64ENS_10bfloat16_tEfNS_4arch4Sm80ELb0ELb0ELb1ELb0ELb0ELb0ELb1ELb1EEENS1_21CollectiveEpilogueFwdINS6_IJS8_SA_S9_EEENS6_IJNS7_ILi1EEESI_SI_EEESC_SE_Li128ELb0ELb1ELb1ELb0EEENS1_19SingleTileSchedulerILb0ELb1ELb1ELi128EEEEEEEEEvNT_6ParamsE:
        .type           _ZN7cutlass13device_kernelIN5flash19enable_sm80_to_sm89INS1_16FlashAttnFwdSm80INS1_25CollectiveMainloopFwdSm80ILi4ELi1ELb0EN4cute5tupleIJNS5_1CILi128EEENS7_ILi112EEENS7_ILi64EEEEEELi64ENS_10bfloat16_tEfNS_4arch4Sm80ELb0ELb0ELb1ELb0ELb0ELb0ELb1ELb1EEENS1_21CollectiveEpilogueFwdINS6_IJS8_SA_S9_EEENS6_IJNS7_ILi1EEESI_SI_EEESC_SE_Li128ELb0ELb1ELb1ELb0EEENS1_19SingleTileSchedulerILb0ELb1ELb1ELi128EEEEEEEEEvNT_6ParamsE,@function
        .size           _ZN7cutlass13device_kernelIN5flash19enable_sm80_to_sm89INS1_16FlashAttnFwdSm80INS1_25CollectiveMainloopFwdSm80ILi4ELi1ELb0EN4cute5tupleIJNS5_1CILi128EEENS7_ILi112EEENS7_ILi64EEEEEELi64ENS_10bfloat16_tEfNS_4arch4Sm80ELb0ELb0ELb1ELb0ELb0ELb0ELb1ELb1EEENS1_21CollectiveEpilogueFwdINS6_IJS8_SA_S9_EEENS6_IJNS7_ILi1EEESI_SI_EEESC_SE_Li128ELb0ELb1ELb1ELb0EEENS1_19SingleTileSchedulerILb0ELb1ELb1ELi128EEEEEEEEEvNT_6ParamsE,(.L_x_3228 - _ZN7cutlass13device_kernelIN5flash19enable_sm80_to_sm89INS1_16FlashAttnFwdSm80INS1_25CollectiveMainloopFwdSm80ILi4ELi1ELb0EN4cute5tupleIJNS5_1CILi128EEENS7_ILi112EEENS7_ILi64EEEEEELi64ENS_10bfloat16_tEfNS_4arch4Sm80ELb0ELb0ELb1ELb0ELb0ELb0ELb1ELb1EEENS1_21CollectiveEpilogueFwdINS6_IJS8_SA_S9_EEENS6_IJNS7_ILi1EEESI_SI_EEESC_SE_Li128ELb0ELb1ELb1ELb0EEENS1_19SingleTileSchedulerILb0ELb1ELb1ELi128EEEEEEEEEvNT_6ParamsE)
        .other          _ZN7cutlass13device_kernelIN5flash19enable_sm80_to_sm89INS1_16FlashAttnFwdSm80INS1_25CollectiveMainloopFwdSm80ILi4ELi1ELb0EN4cute5tupleIJNS5_1CILi128EEENS7_ILi112EEENS7_ILi64EEEEEELi64ENS_10bfloat16_tEfNS_4arch4Sm80ELb0ELb0ELb1ELb0ELb0ELb0ELb1ELb1EEENS1_21CollectiveEpilogueFwdINS6_IJS8_SA_S9_EEENS6_IJNS7_ILi1EEESI_SI_EEESC_SE_Li128ELb0ELb1ELb1ELb0EEENS1_19SingleTileSchedulerILb0ELb1ELb1ELi128EEEEEEEEEvNT_6ParamsE,@"STO_CUDA_ENTRY STV_DEFAULT"
_ZN7cutlass13device_kernelIN5flash19enable_sm80_to_sm89INS1_16FlashAttnFwdSm80INS1_25CollectiveMainloopFwdSm80ILi4ELi1ELb0EN4cute5tupleIJNS5_1CILi128EEENS7_ILi112EEENS7_ILi64EEEEEELi64ENS_10bfloat16_tEfNS_4arch4Sm80ELb0ELb0ELb1ELb0ELb0ELb0ELb1ELb1EEENS1_21CollectiveEpilogueFwdINS6_IJS8_SA_S9_EEENS6_IJNS7_ILi1EEESI_SI_EEESC_SE_Li128ELb0ELb1ELb1ELb0EEENS1_19SingleTileSchedulerILb0ELb1ELb1ELi128EEEEEEEEEvNT_6ParamsE:
[----:B------:R-:W-:-:S03]  /*0000*/  MOV R1, c[0x0][0x28] ;  /* 0x00000a0000017a02 */ /* 0x000fc60000000f00 */
[----:B------:R-:W1:Y:S01]  /*0010*/  S2R R192, SR_TID.X ;  /* 0x0000000000c07919 */ /* 0x000e620000002100 */
[----:B------:R-:W-:-:S03]  /*0020*/  IADD3 R1, R1, -0x68, RZ ;  /* 0xffffff9801017810 */ /* 0x000fc60007ffe0ff */
[----:B------:R-:W2:Y:S04]  /*0030*/  S2R R2, SR_CTAID.Y ;  /* 0x0000000000027919 */ /* 0x000ea80000002600 */
[----:B------:R-:W3:Y:S01]  /*0040*/  S2R R28, SR_CTAID.Z ;  /* 0x00000000001c7919 */ /* 0x000ee20000002700 */
[----:B-1----:R-:W-:-:S06]  /*0050*/  SHF.R.U32.HI R0, RZ, 0x5, R192 ;  /* 0x00000005ff007819 */ /* 0x002fcc00000116c0 */
[----:B------:R-:W1:Y:S02]  /*0060*/  SHFL.IDX PT, R0, R0, RZ, 0x1f ;  /* 0x00001fff00007589 */ /* 0x000e6400000e0000 */
[----:B-1----:R-:W-:-:S13]  /*0070*/  ISETP.NE.AND P0, PT, R0, RZ, PT ;  /* 0x000000ff0000720c */ /* 0x002fda0003f05270 */
[----:B------:R-:W-:Y:S05]  /*0080*/  @!P0 BRA `(.L_x_0) ;  /* 0x0000008000008947 */ /* 0x000fea0003800000 */
[----:B--23--:R1:W-:Y:S01]  /*0090*/  STL [R1+0x30], R2 ;  /* 0x0000300201007387 */ /* 0x00c3e20000100800 */
[----:B------:R-:W-:-:S04]  /*00a0*/  MOV R0, c[0x0][0x550] ;  /* 0x0001540000007a02 */ /* 0x000fc80000000f00 */
[----:B------:R-:W-:-:S13]  /*00b0*/  ISETP.NE.AND P0, PT, R0, 0x1, PT ;  /* 0x000000010000780c */ /* 0x000fda0003f05270 */
[----:B------:R-:W-:Y:S05]  /*00c0*/  @!P0 BRA `(.L_x_1) ;  /* 0x000000a000008947 */ /* 0x000fea0003800000 */
[----:B------:R-:W-:-:S05]  /*00d0*/  IMAD.HI.U32 R0, R2, c[0x0][0x554], RZ ;  /* 0x0001550002007a27 */ /* 0x000fca00078e00ff */
[----:B------:R-:W-:-:S05]  /*00e0*/  SHF.R.U32.HI R0, RZ, c[0x0][0x558], R0 ;  /* 0x00015600ff007a19 */ /* 0x000fca0000011600 */
[----:B------:R2:W-:Y:S01]  /*00f0*/  STL [R1+0x30], R0 ;  /* 0x0000300001007387 */ /* 0x0005e20000100800 */
[----:B------:R-:W-:Y:S05]  /*0100*/  BRA `(.L_x_1) ;  /* 0x0000006000007947 */ /* 0x000fea0003800000 */
.L_x_0:
[----:B--23--:R-:W-:Y:S01]  /*0110*/  IMAD.MOV.U32 R0, RZ, RZ, c[0x0][0x550] ;  /* 0x00015400ff007624 */ /* 0x00cfe200078e00ff */
[----:B------:R-:W-:-:S04]  /*0120*/  MOV R3, R2 ;  /* 0x0000000200037202 */ /* 0x000fc80000000f00 */
[----:B------:R-:W-:-:S13]  /*0130*/  ISETP.NE.AND P0, PT, R0, 0x1, PT ;  /* 0x000000010000780c */ /* 0x000fda0003f05270 */
[----:B------:R-:W-:-:S05]  /*0140*/  @P0 IMAD.HI.U32 R0, R2, c[0x0][0x554], RZ ;  /* 0x0001550002000a27 */ /* 0x000fca00078e00ff */
[----:B------:R-:W-:-:S05]  /*0150*/  @P0 SHF.R.U32.HI R3, RZ, c[0x0][0x558], R0 ;  /* 0x00015600ff030a19 */ /* 0x000fca0000011600 */
[----:B------:R1:W-:Y:S02]  /*0160*/  STL [R1+0x30], R3 ;  /* 0x0000300301007387 */ /* 0x0003e40000100800 */
.L_x_1:
[----:B------:R-:W3:Y:S01]  /*0170*/  LDL R19, [R1+0x30] ;  /* 0x0000300001137983 */ /* 0x000ee20000100800 */
[----:B------:R-:W-:Y:S02]  /*0180*/  ISETP.GE.AND P0, PT, R28, RZ, PT ;  /* 0x000000ff1c00720c */ /* 0x000fe40003f06270 */
[----:B--23--:R-:W-:-:S05]  /*0190*/  IADD3 R0, -R19, RZ, RZ ;  /* 0x000000ff13007210 */ /* 0x00cfca0007ffe1ff */
[----:B------:R-:W-:-:S06]  /*01a0*/  IMAD R11, R0, c[0x0][0x550], R2 ;  /* 0x00015400000b7a24 */ /* 0x000fcc00078e0202 */
[----:B------:R-:W-:Y:S05]  /*01b0*/  @!P0 EXIT ;  /* 0x000000000000894d */ /* 0x000fea0003800000 */
[----:B------:R-:W-:Y:S02]  /*01c0*/  IMAD.MOV.U32 R0, RZ, RZ, c[0x0][0x1d0] ;  /* 0x00007400ff007624 */ /* 0x000fe400078e00ff */
[----:B-1----:R-:W-:-:S03]  /*01d0*/  IMAD.MOV.U32 R2, RZ, RZ, RZ ;  /* 0x000000ffff027224 */ /* 0x002fc600078e00ff */
[C---:B------:R-:W-:Y:S02]  /*01e0*/  ISETP.GE.AND P0, PT, R0.reuse, 0x1, PT ;  /* 0x000000010000780c */ /* 0x040fe40003f06270 */
[----:B------:R-:W-:Y:S01]  /*01f0*/  IADD3 R3, R0, 0x6f, RZ ;  /* 0x0000006f00037810 */ /* 0x000fe20007ffe0ff */
[----:B------:R-:W-:-:S04]  /*0200*/  IMAD.MOV.U32 R0, RZ, RZ, RZ ;  /* 0x000000ffff007224 */ /* 0x000fc800078e00ff */
[----:B------:R-:W-:-:S05]  /*0210*/  IMAD.HI R2, R3, -0x6db6db6d, R2 ;  /* 0x9249249303027827 */ /* 0x000fca00078e0202 */
[----:B------:R-:W-:-:S04]  /*0220*/  SHF.R.U32.HI R3, RZ, 0x1f, R2 ;  /* 0x0000001fff037819 */ /* 0x000fc80000011602 */
[----:B------:R-:W-:Y:S01]  /*0230*/  LEA.HI.SX32 R10, R2, R3, 0x1a ;  /* 0x00000003020a7211 */ /* 0x000fe200078fd2ff */
[----:B------:R-:W-:Y:S05]  /*0240*/  @!P0 BRA `(.L_x_2) ;  /* 0x0000020000008947 */ /* 0x000fea0003800000 */
[----:B------:R-:W-:-:S04]  /*0250*/  SHF.R.U32.HI R0, RZ, 0x10, R11 ;  /* 0x00000010ff007819 */ /* 0x000fc8000001160b */
[----:B------:R-:W-:-:S04]  /*0260*/  ISETP.NE.AND P0, PT, R0, RZ, PT ;  /* 0x000000ff0000720c */ /* 0x000fc80003f05270 */
[----:B------:R-:W-:-:S04]  /*0270*/  SEL R5, R0, c[0x0][0x338], P0 ;  /* 0x0000ce0000057a07 */ /* 0x000fc80000000000 */
[----:B------:R-:W-:Y:S02]  /*0280*/  IABS R0, R5 ;  /* 0x0000000500007213 */ /* 0x000fe40000000000 */
[----:B------:R-:W-:-:S03]  /*0290*/  IADD3 R7, R10, -0x1, R5 ;  /* 0xffffffff0a077810 */ /* 0x000fc60007ffe005 */
[----:B------:R-:W-:Y:S01]  /*02a0*/  IMAD.MOV.U32 R4, RZ, RZ, R0 ;  /* 0x000000ffff047224 */ /* 0x000fe200078e0000 */
[----:B------:R-:W-:-:S03]  /*02b0*/  IABS R9, R7 ;  /* 0x0000000700097213 */ /* 0x000fc60000000000 */
[----:B------:R-:W1:Y:S08]  /*02c0*/  I2F.RP R2, R4 ;  /* 0x0000000400027306 */ /* 0x000e700000209400 */
[----:B-1----:R-:W1:Y:S02]  /*02d0*/  MUFU.RCP R2, R2 ;  /* 0x0000000200027308 */ /* 0x002e640000001000 */
[----:B-1----:R-:W-:-:S06]  /*02e0*/  IADD3 R2, R2, 0xffffffe, RZ ;  /* 0x0ffffffe02027810 */ /* 0x002fcc0007ffe0ff */
[----:B------:R-:W1:Y:S02]  /*02f0*/  F2I.FTZ.U32.TRUNC.NTZ R3, R2 ;  /* 0x0000000200037305 */ /* 0x000e64000021f000 */
[----:B-1----:R-:W-:Y:S02]  /*0300*/  IMAD.MOV R0, RZ, RZ, -R3 ;  /* 0x000000ffff007224 */ /* 0x002fe400078e0a03 */
[----:B------:R-:W-:Y:S02]  /*0310*/  IMAD.MOV.U32 R2, RZ, RZ, RZ ;  /* 0x000000ffff027224 */ /* 0x000fe400078e00ff */
[----:B------:R-:W-:Y:S01]  /*0320*/  IMAD.MOV.U32 R6, RZ, RZ, R0 ;  /* 0x000000ffff067224 */ /* 0x000fe200078e0000 */
[----:B------:R-:W-:-:S03]  /*0330*/  IABS R0, R5 ;  /* 0x0000000500007213 */ /* 0x000fc60000000000 */
[----:B------:R-:W-:Y:S02]  /*0340*/  IMAD R6, R6, R4, RZ ;  /* 0x0000000406067224 */ /* 0x000fe400078e02ff */
[----:B------:R-:W-:Y:S02]  /*0350*/  IMAD.MOV R8, RZ, RZ, -R0 ;  /* 0x000000ffff087224 */ /* 0x000fe400078e0a00 */
[----:B------:R-:W-:-:S04]  /*0360*/  IMAD.HI.U32 R0, R3, R6, R2 ;  /* 0x0000000603007227 */ /* 0x000fc800078e0002 */
[----:B------:R-:W-:Y:S02]  /*0370*/  IMAD.MOV.U32 R2, RZ, RZ, R9 ;  /* 0x000000ffff027224 */ /* 0x000fe400078e0009 */
[----:B------:R-:W-:Y:S02]  /*0380*/  IMAD.MOV.U32 R3, RZ, RZ, R8 ;  /* 0x000000ffff037224 */ /* 0x000fe400078e0008 */
[----:B------:R-:W-:-:S04]  /*0390*/  IMAD.HI.U32 R0, R0, R2, RZ ;  /* 0x0000000200007227 */ /* 0x000fc800078e00ff */
[----:B------:R-:W-:-:S05]  /*03a0*/  IMAD R2, R0, R3, R2 ;  /* 0x0000000300027224 */ /* 0x000fca00078e0202 */
[----:B------:R-:W-:-:S13]  /*03b0*/  ISETP.GT.U32.AND P1, PT, R4, R2, PT ;  /* 0x000000020400720c */ /* 0x000fda0003f24070 */
[----:B------:R-:W-:Y:S01]  /*03c0*/  @!P1 IMAD.IADD R2, R2, 0x1, -R4 ;  /* 0x0000000102029824 */ /* 0x000fe200078e0a04 */
[----:B------:R-:W-:Y:S02]  /*03d0*/  @!P1 IADD3 R0, R0, 0x1, RZ ;  /* 0x0000000100009810 */ /* 0x000fe40007ffe0ff */
[----:B------:R-:W-:Y:S02]  /*03e0*/  ISETP.NE.AND P1, PT, R5, RZ, PT ;  /* 0x000000ff0500720c */ /* 0x000fe40003f25270 */
[----:B------:R-:W-:Y:S02]  /*03f0*/  ISETP.GE.U32.AND P2, PT, R2, R4, PT ;  /* 0x000000040200720c */ /* 0x000fe40003f46070 */
[----:B------:R-:W-:-:S04]  /*0400*/  LOP3.LUT R2, R7, R5, RZ, 0x3c, !PT ;  /* 0x0000000507027212 */ /* 0x000fc800078e3cff */
[----:B------:R-:W-:-:S07]  /*0410*/  ISETP.GE.AND P0, PT, R2, RZ, PT ;  /* 0x000000ff0200720c */ /* 0x000fce0003f06270 */
[----:B------:R-:W-:-:S06]  /*0420*/  @P2 IADD3 R0, R0, 0x1, RZ ;  /* 0x0000000100002810 */ /* 0x000fcc0007ffe0ff */
[----:B------:R-:W-:Y:S01]  /*0430*/  @!P0 IMAD.MOV R0, RZ, RZ, -R0 ;  /* 0x000000ffff008224 */ /* 0x000fe200078e0a00 */
[----:B------:R-:W-:Y:S02]  /*0440*/  @!P1 LOP3.LUT R0, RZ, R5, RZ, 0x33, !PT ;  /* 0x00000005ff009212 */ /* 0x000fe400078e33ff */
.L_x_2:
[----:B------:R-:W-:Y:S01]  /*0450*/  LOP3.LUT R2, R11, 0xffff, RZ, 0xc0, !PT ;  /* 0x0000ffff0b027812 */ /* 0x000fe200078ec0ff */
[----:B------:R-:W-:Y:S01]  /*0460*/  ULDC.64 UR8, c[0x0][0x118] ;  /* 0x0000460000087ab9 */ /* 0x000fe20000000a00 */
[----:B------:R-:W-:Y:S01]  /*0470*/  PLOP3.LUT P4, PT, PT, PT, PT, 0x80, 0x0 ;  /* 0x000000000000781c */ /* 0x000fe20003f8f070 */
[----:B------:R-:W-:Y:S01]  /*0480*/  CS2R R22, SRZ ;  /* 0x0000000000167805 */ /* 0x000fe2000001ff00 */
[----:B------:R-:W-:Y:S01]  /*0490*/  CS2R R20, SRZ ;  /* 0x0000000000147805 */ /* 0x000fe2000001ff00 */
[----:B------:R-:W-:Y:S01]  /*04a0*/  IMAD R199, R2, R0, RZ ;  /* 0x0000000002c77224 */ /* 0x000fe200078e02ff */
[----:B------:R-:W-:Y:S01]  /*04b0*/  CS2R R178, SRZ ;  /* 0x0000000000b27805 */ /* 0x000fe2000001ff00 */
[----:B------:R-:W-:Y:S01]  /*04c0*/  CS2R R176, SRZ ;  /* 0x0000000000b07805 */ /* 0x000fe2000001ff00 */
[----:B------:R-:W-:Y:S01]  /*04d0*/  CS2R R182, SRZ ;  /* 0x0000000000b67805 */ /* 0x000fe2000001ff00 */
[----:B------:R-:W-:Y:S01]  /*04e0*/  IMAD.IADD R0, R199, 0x1, R0 ;  /* 0x00000001c7007824 */ /* 0x000fe200078e0200 */
[----:B------:R1:W-:Y:S01]  /*04f0*/  STL [R1+0x34], R199 ;  /* 0x000034c701007387 */ /* 0x0003e20000100800 */
[----:B------:R-:W-:Y:S01]  /*0500*/  CS2R R180, SRZ ;  /* 0x0000000000b47805 */ /* 0x000fe2000001ff00 */
[----:B------:R-:W-:Y:S01]  /*0510*/  CS2R R174, SRZ ;  /* 0x0000000000ae7805 */ /* 0x000fe2000001ff00 */
[----:B------:R-:W-:Y:S01]  /*0520*/  CS2R R172, SRZ ;  /* 0x0000000000ac7805 */ /* 0x000fe2000001ff00 */
[----:B------:R-:W-:Y:S01]  /*0530*/  IMNMX R200, R10, R0, PT ;  /* 0x000000000ac87217 */ /* 0x000fe20003800200 */
[----:B------:R-:W-:Y:S01]  /*0540*/  CS2R R170, SRZ ;  /* 0x0000000000aa7805 */ /* 0x000fe2000001ff00 */
[----:B------:R-:W-:Y:S01]  /*0550*/  CS2R R168, SRZ ;  /* 0x0000000000a87805 */ /* 0x000fe2000001ff00 */
[----:B------:R-:W-:Y:S01]  /*0560*/  CS2R R162, SRZ ;  /* 0x0000000000a27805 */ /* 0x000fe2000001ff00 */
[----:B------:R-:W-:Y:S01]  /*0570*/  ISETP.GT.AND P0, PT, R200, R199, PT ;  /* 0x000000c7c800720c */ /* 0x000fe20003f04270 */
[----:B------:R-:W-:Y:S01]  /*0580*/  CS2R R160, SRZ ;  /* 0x0000000000a07805 */ /* 0x000fe2000001ff00 */
        /* <DEDUP_REMOVED lines=22> */
[----:B------:R-:W-:Y:S05]  /*06f0*/  @!P0 BRA `(.L_x_3) ;  /* 0x0000cc3000008947 */ /* 0x000fea0003800000 */
[----:B-1----:R-:W-:-:S04]  /*0700*/  ISETP.NE.U32.AND P1, PT, RZ, c[0x0][0x340], PT ;  /* 0x0000d000ff007a0c */ /* 0x002fc80003f25070 */
[----:B------:R-:W-:-:S13]  /*0710*/  ISETP.NE.AND.EX P1, PT, RZ, c[0x0][0x344], PT, P1 ;  /* 0x0000d100ff007a0c */ /* 0x000fda0003f25310 */
[----:B------:R-:W-:-:S04]  /*0720*/  @P1 IMAD.MOV.U32 R2, RZ, RZ, 0x4 ;  /* 0x00000004ff021424 */ /* 0x000fc800078e00ff */
[----:B------:R-:W-:-:S05]  /*0730*/  @P1 IMAD.WIDE R2, R28, R2, c[0x0][0x340] ;  /* 0x0000d0001c021625 */ /* 0x000fca00078e0202 */
[----:B------:R1:W2:Y:S01]  /*0740*/  @P1 LDG.E R18, [R2.64] ;  /* 0x0000000802121981 */ /* 0x0002a2000c1e1900 */
[----:B------:R-:W-:Y:S01]  /*0750*/  SHF.R.S32.HI R27, RZ, 0x1f, R192 ;  /* 0x0000001fff1b7819 */ /* 0x000fe200000114c0 */
[----:B------:R-:W-:Y:S01]  /*0760*/  IMAD.MOV.U32 R0, RZ, RZ, c[0x0][0x2c4] ;  /* 0x0000b100ff007624 */ /* 0x000fe200078e00ff */
[----:B------:R-:W-:Y:S01]  /*0770*/  SHF.R.S32.HI R16, RZ, 0x1f, R19 ;  /* 0x0000001fff107819 */ /* 0x000fe20000011413 */
[----:B------:R-:W3:Y:S01]  /*0780*/  S2R R22, SR_CTAID.X ;  /* 0x0000000000167919 */ /* 0x000ee20000002500 */
[-C--:B------:R-:W-:Y:S01]  /*0790*/  LEA.HI R5, R27, R192.reuse, RZ, 0x3 ;  /* 0x000000c01b057211 */ /* 0x080fe200078f18ff */
[----:B------:R-:W-:Y:S01]  /*07a0*/  ULDC UR5, c[0x0][0x2c4] ;  /* 0x0000b10000057ab9 */ /* 0x000fe20000000800 */
[----:B------:R-:W-:Y:S01]  /*07b0*/  ISETP.NE.AND P0, PT, R0, 0x1, PT ;  /* 0x000000010000780c */ /* 0x000fe20003f05270 */
[----:B------:R-:W-:Y:S01]  /*07c0*/  IMAD R4, R16, c[0x0][0x1b8], RZ ;  /* 0x00006e0010047a24 */ /* 0x000fe200078e02ff */
[----:B------:R-:W-:Y:S01]  /*07d0*/  LOP3.LUT R0, R5, 0xfffffff8, RZ, 0xc0, !PT ;  /* 0xfffffff805007812 */ /* 0x000fe200078ec0ff */
[----:B------:R-:W-:Y:S01]  /*07e0*/  ULDC UR4, c[0x0][0x168] ;  /* 0x00005a0000047ab9 */ /* 0x000fe20000000800 */
[----:B------:R-:W-:Y:S01]  /*07f0*/  SHF.R.S32.HI R15, RZ, 0x3, R5 ;  /* 0x00000003ff0f7819 */ /* 0x000fe20000011405 */
[----:B------:R-:W-:Y:S01]  /*0800*/  UIMAD UR4, UR5, UR4, URZ ;  /* 0x00000004050472a4 */ /* 0x000fe2000f8e023f */
[-C--:B------:R-:W-:Y:S01]  /*0810*/  IADD3 R21, -R0, R192.reuse, RZ ;  /* 0x000000c000157210 */ /* 0x080fe20007ffe1ff */
[----:B------:R-:W-:Y:S01]  /*0820*/  IMAD R0, R19, c[0x0][0x1bc], R4 ;  /* 0x00006f0013007a24 */ /* 0x000fe200078e0204 */
[----:B------:R-:W-:Y:S01]  /*0830*/  SHF.R.S32.HI R20, RZ, 0x1f, R28 ;  /* 0x0000001fff147819 */ /* 0x000fe2000001141c */
[----:B------:R-:W-:Y:S01]  /*0840*/  BSSY B0, `(.L_x_4) ;  /* 0x000005c000007945 */ /* 0x000fe20003800000 */
[--C-:B------:R-:W-:Y:S01]  /*0850*/  SHF.R.S32.HI R7, RZ, 0x1f, R15.reuse ;  /* 0x0000001fff077819 */ /* 0x100fe2000001140f */
[----:B------:R-:W-:Y:S01]  /*0860*/  IMAD R4, R21, 0x10, R15 ;  /* 0x0000001015047824 */ /* 0x000fe200078e020f */
[----:B------:R-:W-:Y:S01]  /*0870*/  LEA.HI R26, R27, R192, RZ, 0x4 ;  /* 0x000000c01b1a7211 */ /* 0x000fe200078f20ff */
[----:B------:R-:W-:Y:S01]  /*0880*/  IMAD R5, R20, c[0x0][0x1c0], RZ ;  /* 0x0000700014057a24 */ /* 0x000fe200078e02ff */
[----:B------:R-:W-:Y:S01]  /*0890*/  SHF.L.U32 R14, R15, 0x6, RZ ;  /* 0x000000060f0e7819 */ /* 0x000fe200000006ff */
[----:B------:R-:W-:-:S02]  /*08a0*/  IMAD.SHL.U32 R6, R21, 0x8, RZ ;  /* 0x0000000815067824 */ /* 0x000fc400078e00ff */
[----:B------:R-:W-:Y:S02]  /*08b0*/  IMAD R5, R28, c[0x0][0x1c4], R5 ;  /* 0x000071001c057a24 */ /* 0x000fe400078e0205 */
[----:B-1----:R-:W-:-:S04]  /*08c0*/  IMAD.WIDE.U32 R2, R19, c[0x0][0x1b8], RZ ;  /* 0x00006e0013027a25 */ /* 0x002fc800078e00ff */
[----:B---3--:R-:W-:Y:S01]  /*08d0*/  IMAD R11, R22, 0x80, R4 ;  /* 0x00000080160b7824 */ /* 0x008fe200078e0204 */
[----:B------:R-:W-:-:S03]  /*08e0*/  IADD3 R3, R3, R0, RZ ;  /* 0x0000000003037210 */ /* 0x000fc60007ffe0ff */
[----:B------:R-:W-:Y:S01]  /*08f0*/  @P0 IMAD.HI.U32 R4, R11, c[0x0][0x2c8], RZ ;  /* 0x0000b2000b040a27 */ /* 0x000fe200078e00ff */
[----:B------:R-:W-:-:S03]  /*0900*/  MOV R0, R11 ;  /* 0x0000000b00007202 */ /* 0x000fc60000000f00 */
[----:B------:R-:W-:Y:S01]  /*0910*/  IMAD.WIDE.U32 R2, R28, c[0x0][0x1c0], R2 ;  /* 0x000070001c027a25 */ /* 0x000fe200078e0002 */
[----:B------:R-:W-:-:S03]  /*0920*/  @P0 SHF.R.U32.HI R0, RZ, c[0x0][0x2cc], R4 ;  /* 0x0000b300ff000a19 */ /* 0x000fc60000011604 */
[----:B------:R-:W-:Y:S01]  /*0930*/  IMAD R4, R7, c[0x0][0x208], RZ ;  /* 0x0000820007047a24 */ /* 0x000fe200078e02ff */
[----:B------:R-:W-:Y:S02]  /*0940*/  SHF.R.S32.HI R8, RZ, 0x1f, R0 ;  /* 0x0000001fff087819 */ /* 0x000fe40000011400 */
[----:B------:R-:W-:Y:S01]  /*0950*/  IADD3 R3, R3, R5, RZ ;  /* 0x0000000503037210 */ /* 0x000fe20007ffe0ff */
[----:B------:R-:W-:Y:S01]  /*0960*/  IMAD R5, R7, c[0x0][0x1e0], RZ ;  /* 0x0000780007057a24 */ /* 0x000fe200078e02ff */
[----:B------:R-:W-:Y:S01]  /*0970*/  SHF.R.S32.HI R7, RZ, 0x1f, R6 ;  /* 0x0000001fff077819 */ /* 0x000fe20000011406 */
[----:B------:R-:W-:Y:S02]  /*0980*/  IMAD R10, R8, c[0x0][0x1b0], RZ ;  /* 0x00006c00080a7a24 */ /* 0x000fe400078e02ff */
[----:B------:R-:W-:-:S04]  /*0990*/  IMAD.WIDE.U32 R2, R0, c[0x0][0x1b0], R2 ;  /* 0x00006c0000027a25 */ /* 0x000fc800078e0002 */
[----:B------:R-:W-:Y:S02]  /*09a0*/  IMAD R10, R0, c[0x0][0x1b4], R10 ;  /* 0x00006d00000a7a24 */ /* 0x000fe400078e020a */
[C---:B------:R-:W-:Y:S02]  /*09b0*/  IMAD R12, R15.reuse, c[0x0][0x1e4], R5 ;  /* 0x000079000f0c7a24 */ /* 0x040fe400078e0205 */
[----:B------:R-:W-:Y:S01]  /*09c0*/  IMAD.WIDE.U32 R8, R15, c[0x0][0x1e0], R6 ;  /* 0x000078000f087a25 */ /* 0x000fe200078e0006 */
[----:B------:R-:W-:Y:S02]  /*09d0*/  IADD3 R3, R3, R10, RZ ;  /* 0x0000000a03037210 */ /* 0x000fe40007ffe0ff */
[----:B------:R-:W-:Y:S01]  /*09e0*/  LOP3.LUT R10, R26, 0xfffffff0, RZ, 0xc0, !PT ;  /* 0xfffffff01a0a7812 */ /* 0x000fe200078ec0ff */
[----:B------:R-:W-:Y:S01]  /*09f0*/  IMAD.MOV R0, RZ, RZ, -R0 ;  /* 0x000000ffff007224 */ /* 0x000fe200078e0a00 */
[----:B------:R-:W-:Y:S01]  /*0a00*/  IADD3 R9, R9, R12, RZ ;  /* 0x0000000c09097210 */ /* 0x000fe20007ffe0ff */
[----:B------:R-:W-:-:S02]  /*0a10*/  IMAD R12, R16, c[0x0][0x210], RZ ;  /* 0x00008400100c7a24 */ /* 0x000fc400078e02ff */
[----:B------:R-:W-:Y:S02]  /*0a20*/  IMAD R11, R0, c[0x0][0x2c4], R11 ;  /* 0x0000b100000b7a24 */ /* 0x000fe400078e020b */
[----:B------:R-:W-:Y:S02]  /*0a30*/  IMAD.IADD R10, R192, 0x1, -R10 ;  /* 0x00000001c00a7824 */ /* 0x000fe400078e0a0a */
[C---:B------:R-:W-:Y:S02]  /*0a40*/  IMAD R13, R15.reuse, c[0x0][0x20c], R4 ;  /* 0x000083000f0d7a24 */ /* 0x040fe400078e0204 */
[----:B------:R-:W-:Y:S01]  /*0a50*/  IMAD.WIDE.U32 R4, R15, c[0x0][0x208], R6 ;  /* 0x000082000f047a25 */ /* 0x000fe200078e0006 */
[----:B------:R-:W-:-:S03]  /*0a60*/  SHF.R.S32.HI R17, RZ, 0x1f, R10 ;  /* 0x0000001fff117819 */ /* 0x000fc6000001140a */
[----:B------:R-:W-:Y:S01]  /*0a70*/  IMAD R0, R16, c[0x0][0x1e8], RZ ;  /* 0x00007a0010007a24 */ /* 0x000fe200078e02ff */
[----:B------:R-:W-:Y:S01]  /*0a80*/  LEA.HI R25, R17, R10, RZ, 0x3 ;  /* 0x0000000a11197211 */ /* 0x000fe200078f18ff */
[----:B------:R-:W-:Y:S01]  /*0a90*/  IMAD R16, R19, c[0x0][0x214], R12 ;  /* 0x0000850013107a24 */ /* 0x000fe200078e020c */
[----:B------:R-:W-:Y:S01]  /*0aa0*/  SHF.R.S32.HI R12, RZ, 0x1f, R11 ;  /* 0x0000001fff0c7819 */ /* 0x000fe2000001140b */
[----:B------:R-:W-:Y:S02]  /*0ab0*/  IMAD.IADD R5, R5, 0x1, R13 ;  /* 0x0000000105057824 */ /* 0x000fe400078e020d */
[----:B------:R-:W-:Y:S01]  /*0ac0*/  IMAD R13, R19, c[0x0][0x1ec], R0 ;  /* 0x00007b00130d7a24 */ /* 0x000fe200078e0200 */
[----:B------:R-:W-:Y:S01]  /*0ad0*/  LOP3.LUT R0, R14, 0x1c0, RZ, 0xc0, !PT ;  /* 0x000001c00e007812 */ /* 0x000fe200078ec0ff */
[----:B------:R-:W-:Y:S02]  /*0ae0*/  IMAD R12, R12, c[0x0][0x1a8], RZ ;  /* 0x00006a000c0c7a24 */ /* 0x000fe400078e02ff */
[----:B------:R-:W-:Y:S01]  /*0af0*/  IMAD.WIDE.U32 R2, R11, c[0x0][0x1a8], R2 ;  /* 0x00006a000b027a25 */ /* 0x000fe200078e0002 */
[----:B------:R-:W-:-:S02]  /*0b00*/  LOP3.LUT R17, R0, 0x38, R6, 0xf8, !PT ;  /* 0x0000003800117812 */ /* 0x000fc400078ef806 */
[----:B------:R-:W-:Y:S01]  /*0b10*/  SHF.R.U32.HI R14, RZ, 0x3, R0 ;  /* 0x00000003ff0e7819 */ /* 0x000fe20000011600 */
[----:B------:R-:W-:Y:S01]  /*0b20*/  IMAD R12, R11, c[0x0][0x1ac], R12 ;  /* 0x00006b000b0c7a24 */ /* 0x000fe200078e020c */
[----:B------:R-:W-:Y:S01]  /*0b30*/  LOP3.LUT R0, R25, 0xfffffff8, RZ, 0xc0, !PT ;  /* 0xfffffff819007812 */ /* 0x000fe200078ec0ff */
[C---:B------:R-:W-:Y:S01]  /*0b40*/  IMAD.WIDE.U32 R4, R19.reuse, c[0x0][0x210], R4 ;  /* 0x0000840013047a25 */ /* 0x040fe200078e0004 */
[----:B------:R-:W-:Y:S02]  /*0b50*/  LEA R11, P0, R2, c[0x0][0x160], 0x1 ;  /* 0x00005800020b7a11 */ /* 0x000fe400078008ff */
[----:B------:R-:W-:Y:S01]  /*0b60*/  IADD3 R24, R10, -R0, RZ ;  /* 0x800000000a187210 */ /* 0x000fe20007ffe0ff */
[----:B------:R-:W-:Y:S01]  /*0b70*/  IMAD.WIDE.U32 R8, R19, c[0x0][0x1e8], R8 ;  /* 0x00007a0013087a25 */ /* 0x000fe200078e0008 */
[----:B------:R-:W-:Y:S02]  /*0b80*/  IADD3 R10, R3, R12, RZ ;  /* 0x0000000c030a7210 */ /* 0x000fe40007ffe0ff */
[----:B------:R-:W-:Y:S01]  /*0b90*/  LOP3.LUT R19, R17, R14, RZ, 0x3c, !PT ;  /* 0x0000000e11137212 */ /* 0x000fe200078e3cff */
[----:B------:R-:W-:Y:S01]  /*0ba0*/  IMAD.IADD R5, R5, 0x1, R16 ;  /* 0x0000000105057824 */ /* 0x000fe200078e0210 */
[----:B------:R-:W-:Y:S01]  /*0bb0*/  LEA.HI.X R10, R2, c[0x0][0x164], R10, 0x1, P0 ;  /* 0x00005900020a7a11 */ /* 0x000fe200000f0c0a */
[----:B------:R-:W-:Y:S01]  /*0bc0*/  IMAD.IADD R9, R9, 0x1, R13 ;  /* 0x0000000109097824 */ /* 0x000fe200078e020d */
[----:B------:R-:W-:Y:S01]  /*0bd0*/  LEA.HI R13, R27, R192, RZ, 0x6 ;  /* 0x000000c01b0d7211 */ /* 0x000fe200078f30ff */
[----:B------:R1:W3:Y:S01]  /*0be0*/  SHFL.IDX PT, R16, R11, RZ, 0x181f ;  /* 0x00181fff0b107589 */ /* 0x0002e200000e0000 */
[----:B------:R-:W-:-:S03]  /*0bf0*/  ISETP.GE.AND P0, PT, R6, c[0x0][0x198], PT ;  /* 0x0000660006007a0c */ /* 0x000fc60003f06270 */
[----:B------:R-:W-:Y:S01]  /*0c00*/  IMAD.SHL.U32 R13, R13, 0x8, RZ ;  /* 0x000000080d0d7824 */ /* 0x000fe200078e00ff */
[----:B------:R1:W4:Y:S01]  /*0c10*/  SHFL.IDX PT, R17, R10, RZ, 0x181f ;  /* 0x00181fff0a117589 */ /* 0x00032200000e0000 */
[----:B--2---:R-:W-:Y:S01]  /*0c20*/  @P1 SHF.R.S32.HI R3, RZ, 0x1f, R18 ;  /* 0x0000001fff031819 */ /* 0x004fe20000011412 */
[----:B------:R-:W-:Y:S02]  /*0c30*/  @!P1 IMAD.MOV.U32 R3, RZ, RZ, R20 ;  /* 0x000000ffff039224 */ /* 0x000fe400078e0014 */
[----:B------:R-:W-:Y:S01]  /*0c40*/  @P1 IMAD.MOV.U32 R2, RZ, RZ, R18 ;  /* 0x000000ffff021224 */ /* 0x000fe200078e0012 */
[----:B------:R-:W-:Y:S01]  /*0c50*/  @!P1 MOV R2, R28 ;  /* 0x0000001c00029202 */ /* 0x000fe20000000f00 */
[C---:B------:R-:W-:Y:S01]  /*0c60*/  IMAD R12, R3.reuse, c[0x0][0x1f0], RZ ;  /* 0x00007c00030c7a24 */ /* 0x040fe200078e02ff */
[----:B------:R-:W-:Y:S01]  /*0c70*/  LEA R18, R22, R15, 0x7 ;  /* 0x0000000f16127211 */ /* 0x000fe200078e38ff */
[----:B------:R-:W-:Y:S01]  /*0c80*/  IMAD R0, R3, c[0x0][0x218], RZ ;  /* 0x0000860003007a24 */ /* 0x000fe200078e02ff */
[----:B------:R-:W-:Y:S01]  /*0c90*/  MOV R22, 0x20 ;  /* 0x0000002000167802 */ /* 0x000fe20000000f00 */
[----:B------:R-:W-:Y:S01]  /*0ca0*/  IMAD R14, R2, c[0x0][0x1f4], R12 ;  /* 0x00007d00020e7a24 */ /* 0x000fe200078e020c */
[----:B------:R-:W-:Y:S01]  /*0cb0*/  ISETP.GE.AND P3, PT, R18, UR4, PT ;  /* 0x0000000412007c0c */ /* 0x000fe2000bf66270 */
[C---:B------:R-:W-:Y:S01]  /*0cc0*/  IMAD R12, R2.reuse, c[0x0][0x21c], R0 ;  /* 0x00008700020c7a24 */ /* 0x040fe200078e0200 */
[----:B------:R-:W-:Y:S01]  /*0cd0*/  LOP3.LUT R0, R19, 0xfffffe00, R13, 0xf8, !PT ;  /* 0xfffffe0013007812 */ /* 0x000fe200078ef80d */
[----:B------:R-:W-:Y:S01]  /*0ce0*/  IMAD.WIDE.U32 R30, R2, c[0x0][0x218], R4 ;  /* 0x00008600021e7a25 */ /* 0x000fe200078e0004 */
[----:B------:R-:W-:-:S03]  /*0cf0*/  R2P PR, R24, 0x6 ;  /* 0x0000000618007804 */ /* 0x000fc60000000000 */
[----:B------:R-:W-:Y:S01]  /*0d00*/  IMAD.WIDE.U32 R34, R2, c[0x0][0x1f0], R8 ;  /* 0x00007c0002227a25 */ /* 0x000fe200078e0008 */
[----:B------:R-:W-:Y:S02]  /*0d10*/  IADD3 R33, R31, R12, RZ ;  /* 0x0000000c1f217210 */ /* 0x000fe40007ffe0ff */
[----:B------:R-:W-:Y:S01]  /*0d20*/  SEL R4, R22, 0xffffffe0, !P2 ;  /* 0xffffffe016047807 */ /* 0x000fe20005000000 */
[----:B------:R-:W-:Y:S01]  /*0d30*/  IMAD.MOV.U32 R20, RZ, RZ, 0x10 ;  /* 0x00000010ff147424 */ /* 0x000fe200078e00ff */
[----:B------:R-:W-:Y:S01]  /*0d40*/  IADD3 R37, R35, R14, RZ ;  /* 0x0000000e23257210 */ /* 0x000fe20007ffe0ff */
[----:B------:R1:W-:Y:S03]  /*0d50*/  STL.64 [R1+0x38], R34 ;  /* 0x0000382201007387 */ /* 0x0003e60000100a00 */
[----:B------:R-:W-:Y:S01]  /*0d60*/  SEL R3, R20, 0xfffffff0, !P1 ;  /* 0xfffffff014037807 */ /* 0x000fe20004800000 */
[----:B------:R1:W-:Y:S04]  /*0d70*/  STL.64 [R1+0x8], R30 ;  /* 0x0000081e01007387 */ /* 0x0003e80000100a00 */
[----:B------:R1:W-:Y:S04]  /*0d80*/  STL [R1+0x4], R33 ;  /* 0x0000042101007387 */ /* 0x0003e80000100800 */
[----:B------:R1:W-:Y:S01]  /*0d90*/  STL [R1+0x2c], R37 ;  /* 0x00002c2501007387 */ /* 0x0003e20000100800 */
[----:B------:R-:W-:Y:S05]  /*0da0*/  @P3 BRA `(.L_x_5) ;  /* 0x0000005000003947 */ /* 0x000fea0003800000 */
[----:B---34-:R-:W-:Y:S01]  /*0db0*/  LEA R8, P1, R6, R16, 0x1 ;  /* 0x0000001006087211 */ /* 0x018fe200078208ff */
[----:B------:R-:W-:-:S03]  /*0dc0*/  IMAD.SHL.U32 R2, R0, 0x2, RZ ;  /* 0x0000000200027824 */ /* 0x000fc600078e00ff */
[----:B------:R-:W-:-:S05]  /*0dd0*/  LEA.HI.X R9, R6, R17, R7, 0x1, P1 ;  /* 0x0000001106097211 */ /* 0x000fca00008f0c07 */
[----:B------:R-:W-:Y:S01]  /*0de0*/  @!PT LDS RZ, [RZ] ;  /* 0x00000000fffff984 */ /* 0x000fe20000000800 */
[----:B------:R2:W-:Y:S04]  /*0df0*/  LDGSTS.E.BYPASS.LTC128B.128 [R2+0x7100], [R8.64], !P0 ;  /* 0x0710000008027fae */ /* 0x0005e8000c101d48 */
.L_x_5:
[----:B---34-:R-:W-:Y:S05]  /*0e00*/  BSYNC B0 ;  /* 0x0000000000007941 */ /* 0x018fea0003800000 */
.L_x_4:
[----:B------:R-:W-:Y:S01]  /*0e10*/  IADD3 R5, R18, 0x10, RZ ;  /* 0x0000001012057810 */ /* 0x000fe20007ffe0ff */
[----:B--2---:R2:W3:Y:S01]  /*0e20*/  SHFL.IDX PT, R2, R10, 0x1, 0x181f ;  /* 0x00381f000a027f89 */ /* 0x0044e200000e0000 */
[----:B------:R-:W-:Y:S02]  /*0e30*/  BSSY B0, `(.L_x_6) ;  /* 0x0000009000007945 */ /* 0x000fe40003800000 */
[----:B------:R-:W-:Y:S01]  /*0e40*/  ISETP.GE.AND P1, PT, R5, UR4, PT ;  /* 0x0000000405007c0c */ /* 0x000fe2000bf26270 */
[----:B------:R2:W4:-:S12]  /*0e50*/  SHFL.IDX PT, R8, R11, 0x1, 0x181f ;  /* 0x00381f000b087f89 */ /* 0x00051800000e0000 */
[----:B------:R-:W-:Y:S05]  /*0e60*/  @P1 BRA `(.L_x_7) ;  /* 0x0000005000001947 */ /* 0x000fea0003800000 */
[----:B----4-:R-:W-:-:S04]  /*0e70*/  LEA R8, P1, R6, R8, 0x1 ;  /* 0x0000000806087211 */ /* 0x010fc800078208ff */
[----:B---3--:R-:W-:Y:S01]  /*0e80*/  LEA.HI.X R9, R6, R2, R7, 0x1, P1 ;  /* 0x0000000206097211 */ /* 0x008fe200008f0c07 */
[----:B------:R-:W-:-:S05]  /*0e90*/  IMAD.SHL.U32 R2, R0, 0x2, RZ ;  /* 0x0000000200027824 */ /* 0x000fca00078e00ff */
[----:B------:R-:W-:Y:S01]  /*0ea0*/  @!PT LDS RZ, [RZ] ;  /* 0x00000000fffff984 */ /* 0x000fe20000000800 */
[----:B------:R3:W-:Y:S03]  /*0eb0*/  LDGSTS.E.BYPASS.LTC128B.128 [R2+0x7900], [R8.64], !P0 ;  /* 0x0790000008027fae */ /* 0x0007e6000c101d48 */
.L_x_7:
[----:B------:R-:W-:Y:S05]  /*0ec0*/  BSYNC B0 ;  /* 0x0000000000007941 */ /* 0x000fea0003800000 */
.L_x_6:
[----:B------:R-:W-:Y:S01]  /*0ed0*/  IADD3 R5, R18, 0x20, RZ ;  /* 0x0000002012057810 */ /* 0x000fe20007ffe0ff */
[----:B---3--:R3:W1:Y:S01]  /*0ee0*/  SHFL.IDX PT, R2, R10, 0x2, 0x181f ;  /* 0x00581f000a027f89 */ /* 0x00866200000e0000 */
[----:B------:R-:W-:Y:S02]  /*0ef0*/  BSSY B0, `(.L_x_8) ;  /* 0x0000009000007945 */ /* 0x000fe40003800000 */
[----:B------:R-:W-:Y:S01]  /*0f00*/  ISETP.GE.AND P1, PT, R5, UR4, PT ;  /* 0x0000000405007c0c */ /* 0x000fe2000bf26270 */
[----:B----4-:R3:W4:-:S12]  /*0f10*/  SHFL.IDX PT, R8, R11, 0x2, 0x181f ;  /* 0x00581f000b087f89 */ /* 0x01071800000e0000 */
[----:B------:R-:W-:Y:S05]  /*0f20*/  @P1 BRA `(.L_x_9) ;  /* 0x0000005000001947 */ /* 0x000fea0003800000 */
[----:B----4-:R-:W-:-:S04]  /*0f30*/  LEA R8, P1, R6, R8, 0x1 ;  /* 0x0000000806087211 */ /* 0x010fc800078208ff */
[----:B-1----:R-:W-:Y:S01]  /*0f40*/  LEA.HI.X R9, R6, R2, R7, 0x1, P1 ;  /* 0x0000000206097211 */ /* 0x002fe200008f0c07 */
[----:B------:R-:W-:-:S05]  /*0f50*/  IMAD.SHL.U32 R2, R0, 0x2, RZ ;  /* 0x0000000200027824 */ /* 0x000fca00078e00ff */
[----:B------:R-:W-:Y:S01]  /*0f60*/  @!PT LDS RZ, [RZ] ;  /* 0x00000000fffff984 */ /* 0x000fe20000000800 */
[----:B------:R1:W-:Y:S03]  /*0f70*/  LDGSTS.E.BYPASS.LTC128B.128 [R2+0x8100], [R8.64], !P0 ;  /* 0x0810000008027fae */ /* 0x0003e6000c101d48 */
.L_x_9:
[----:B------:R-:W-:Y:S05]  /*0f80*/  BSYNC B0 ;  /* 0x0000000000007941 */ /* 0x000fea0003800000 */
.L_x_8:
[----:B------:R-:W-:Y:S01]  /*0f90*/  IADD3 R5, R18, 0x30, RZ ;  /* 0x0000003012057810 */ /* 0x000fe20007ffe0ff */
[----:B-1----:R1:W2:Y:S01]  /*0fa0*/  SHFL.IDX PT, R2, R10, 0x3, 0x181f ;  /* 0x00781f000a027f89 */ /* 0x0022a200000e0000 */
[----:B------:R-:W-:Y:S02]  /*0fb0*/  BSSY B0, `(.L_x_10) ;  /* 0x0000009000007945 */ /* 0x000fe40003800000 */
[----:B------:R-:W-:Y:S01]  /*0fc0*/  ISETP.GE.AND P1, PT, R5, UR4, PT ;  /* 0x0000000405007c0c */ /* 0x000fe2000bf26270 */
[----:B----4-:R1:W4:-:S12]  /*0fd0*/  SHFL.IDX PT, R8, R11, 0x3, 0x181f ;  /* 0x00781f000b087f89 */ /* 0x01031800000e0000 */
[----:B------:R-:W-:Y:S05]  /*0fe0*/  @P1 BRA `(.L_x_11) ;  /* 0x0000005000001947 */ /* 0x000fea0003800000 */
[----:B----4-:R-:W-:-:S04]  /*0ff0*/  LEA R8, P1, R6, R8, 0x1 ;  /* 0x0000000806087211 */ /* 0x010fc800078208ff */
[----:B--2---:R-:W-:Y:S01]  /*1000*/  LEA.HI.X R9, R6, R2, R7, 0x1, P1 ;  /* 0x0000000206097211 */ /* 0x004fe200008f0c07 */
[----:B------:R-:W-:-:S05]  /*1010*/  IMAD.SHL.U32 R2, R0, 0x2, RZ ;  /* 0x0000000200027824 */ /* 0x000fca00078e00ff */
[----:B------:R-:W-:Y:S01]  /*1020*/  @!PT LDS RZ, [RZ] ;  /* 0x00000000fffff984 */ /* 0x000fe20000000800 */
[----:B------:R2:W-:Y:S03]  /*1030*/  LDGSTS.E.BYPASS.LTC128B.128 [R2+0x8900], [R8.64], !P0 ;  /* 0x0890000008027fae */ /* 0x0005e6000c101d48 */
.L_x_11:
[----:B------:R-:W-:Y:S05]  /*1040*/  BSYNC B0 ;  /* 0x0000000000007941 */ /* 0x000fea0003800000 */
.L_x_10:
[----:B------:R-:W-:Y:S01]  /*1050*/  IADD3 R5, R18, 0x40, RZ ;  /* 0x0000004012057810 */ /* 0x000fe20007ffe0ff */
[----:B--2---:R2:W1:Y:S01]  /*1060*/  SHFL.IDX PT, R2, R10, 0x4, 0x181f ;  /* 0x00981f000a027f89 */ /* 0x00446200000e0000 */
        /* <DEDUP_REMOVED lines=9> */
.L_x_13:
[----:B------:R-:W-:Y:S05]  /*1100*/  BSYNC B0 ;  /* 0x0000000000007941 */ /* 0x000fea0003800000 */
.L_x_12:
        /* <DEDUP_REMOVED lines=11> */
.L_x_15:
[----:B------:R-:W-:Y:S05]  /*11c0*/  BSYNC B0 ;  /* 0x0000000000007941 */ /* 0x000fea0003800000 */
.L_x_14:
        /* <DEDUP_REMOVED lines=11> */
.L_x_17:
[----:B------:R-:W-:Y:S05]  /*1280*/  BSYNC B0 ;  /* 0x0000000000007941 */ /* 0x000fea0003800000 */
.L_x_16:
[----:B-1--4-:R-:W1:Y:S01]  /*1290*/  SHFL.IDX PT, R8, R11, 0x7, 0x181f ;  /* 0x00f81f000b087f89 */ /* 0x012e6200000e0000 */
[----:B------:R-:W-:Y:S01]  /*12a0*/  IADD3 R5, R18, 0x70, RZ ;  /* 0x0000007012057810 */ /* 0x000fe20007ffe0ff */
[----:B------:R-:W-:Y:S01]  /*12b0*/  UMOV UR6, 0x5 ;  /* 0x0000000500067882 */ /* 0x000fe20000000000 */
[----:B------:R-:W-:Y:S01]  /*12c0*/  SHF.L.U32 R241, R0, 0x1, RZ ;  /* 0x0000000100f17819 */ /* 0x000fe200000006ff */
[----:B------:R4:W5:Y:S01]  /*12d0*/  SHFL.IDX PT, R2, R10, 0x7, 0x181f ;  /* 0x00f81f000a027f89 */ /* 0x00096200000e0000 */
[----:B------:R-:W-:Y:S01]  /*12e0*/  ISETP.GE.AND P1, PT, R5, UR4, PT ;  /* 0x0000000405007c0c */ /* 0x000fe2000bf26270 */
[----:B------:R-:W-:Y:S01]  /*12f0*/  ULDC.64 UR4, c[0x0][0x208] ;  /* 0x0000820000047ab9 */ /* 0x000fe20000000a00 */
[----:B------:R-:W-:Y:S01]  /*1300*/  MOV R5, 0x70 ;  /* 0x0000007000057802 */ /* 0x000fe20000000f00 */
[----:B------:R-:W-:Y:S01]  /*1310*/  USHF.L.U32 UR7, UR4, 0x5, URZ ;  /* 0x0000000504077899 */ /* 0x000fe2000800063f */
[C---:B------:R-:W-:Y:S01]  /*1320*/  IADD3 R169, R200.reuse, -0x1, RZ ;  /* 0xffffffffc8a97810 */ /* 0x040fe20007ffe0ff */
[----:B------:R-:W-:Y:S01]  /*1330*/  USHF.L.U64.HI UR5, UR4, UR6, UR5 ;  /* 0x0000000604057299 */ /* 0x000fe20008010205 */
[----:B------:R-:W-:Y:S01]  /*1340*/  MOV R202, R36 ;  /* 0x0000002400ca7202 */ /* 0x000fe20000000f00 */
[----:B------:R-:W-:Y:S01]  /*1350*/  IMAD R155, R200, -0x70, R5 ;  /* 0xffffff90c89b7824 */ /* 0x000fe200078e0205 */
[----:B------:R-:W-:Y:S01]  /*1360*/  MOV R203, R37 ;  /* 0x0000002500cb7202 */ /* 0x000fe20000000f00 */
[----:B------:R-:W-:Y:S01]  /*1370*/  IMAD.WIDE.U32 R196, R5, c[0x0][0x1e0], RZ ;  /* 0x0000780005c47a25 */ /* 0x000fe200078e00ff */
[----:B------:R-:W-:-:S02]  /*1380*/  SHF.R.S32.HI R17, RZ, 0x1f, R169 ;  /* 0x0000001fff117819 */ /* 0x000fc400000114a9 */
[----:B------:R-:W-:Y:S02]  /*1390*/  IADD3 R20, R155, c[0x0][0x1d0], -R15 ;  /* 0x000074009b147a10 */ /* 0x000fe40007ffe80f */
[----:B------:R-:W-:Y:S02]  /*13a0*/  MOV R202, R34 ;  /* 0x0000002200ca7202 */ /* 0x000fe40000000f00 */
[C---:B------:R-:W-:Y:S02]  /*13b0*/  ISETP.GE.AND P5, PT, R20.reuse, 0x1, PT ;  /* 0x000000011400780c */ /* 0x040fe40003fa6270 */
[----:B------:R-:W-:Y:S01]  /*13c0*/  ISETP.GE.AND P3, PT, R20, 0x21, PT ;  /* 0x000000211400780c */ /* 0x000fe20003f66270 */
[----:B------:R-:W-:Y:S01]  /*13d0*/  STL.64 [R1+0x28], R202 ;  /* 0x000028ca01007387 */ /* 0x000fe20000100a00 */
[----:B-1----:R-:W-:Y:S01]  /*13e0*/  @!P1 LEA R8, P2, R6, R8, 0x1 ;  /* 0x0000000806089211 */ /* 0x002fe200078408ff */
[----:B--234-:R-:W-:Y:S01]  /*13f0*/  IMAD R10, R5, c[0x0][0x1e4], RZ ;  /* 0x00007900050a7a24 */ /* 0x01cfe200078e02ff */
[----:B------:R-:W-:-:S02]  /*1400*/  MOV R193, c[0x0][0x1e0] ;  /* 0x0000780000c17a02 */ /* 0x000fc40000000f00 */
[----:B-----5:R-:W-:Y:S02]  /*1410*/  @!P1 LEA.HI.X R9, R6, R2, R7, 0x1, P2 ;  /* 0x0000000206099211 */ /* 0x020fe400010f0c07 */
[----:B------:R-:W-:Y:S01]  /*1420*/  IADD3 R191, R197, R10, RZ ;  /* 0x0000000ac5bf7210 */ /* 0x000fe20007ffe0ff */
[----:B------:R-:W-:Y:S01]  /*1430*/  IMAD.WIDE.U32 R12, R193, 0x20, RZ ;  /* 0x00000020c10c7825 */ /* 0x000fe200078e00ff */
[C---:B------:R-:W-:Y:S01]  /*1440*/  ISETP.GE.AND P6, PT, R20.reuse, 0x31, PT ;  /* 0x000000311400780c */ /* 0x040fe20003fc6270 */
[----:B------:R-:W-:Y:S01]  /*1450*/  @!PT LDS RZ, [RZ] ;  /* 0x00000000fffff984 */ /* 0x000fe20000000800 */
[----:B------:R1:W-:Y:S01]  /*1460*/  @!P1 LDGSTS.E.BYPASS.LTC128B.128 [R241+0xa900], [R8.64], !P0 ;  /* 0x0a90000008f19fae */ /* 0x0003e2000c101d48 */
[----:B------:R-:W-:Y:S01]  /*1470*/  ISETP.GE.AND P0, PT, R20, 0x11, PT ;  /* 0x000000111400780c */ /* 0x000fe20003f06270 */
[----:B------:R-:W-:Y:S01]  /*1480*/  IMAD R0, R191, R169, RZ ;  /* 0x000000a9bf007224 */ /* 0x000fe200078e02ff */
[----:B------:R-:W-:Y:S01]  /*1490*/  ISETP.GE.AND P1, PT, R6, c[0x0][0x1d4], PT ;  /* 0x0000750006007a0c */ /* 0x000fe20003f26270 */
[----:B------:R-:W0:Y:S01]  /*14a0*/  LDGDEPBAR ;  /* 0x00000000000079af */ /* 0x000e220000000000 */
[----:B------:R-:W-:Y:S01]  /*14b0*/  MOV R194, c[0x0][0x1e4] ;  /* 0x0000790000c27a02 */ /* 0x000fe20000000f00 */
[----:B------:R-:W-:Y:S01]  /*14c0*/  IMAD R0, R17, R196, R0 ;  /* 0x000000c411007224 */ /* 0x000fe200078e0200 */
[----:B------:R-:W-:-:S02]  /*14d0*/  SHF.R.S32.HI R16, RZ, 0x4, R26 ;  /* 0x00000004ff107819 */ /* 0x000fc4000001141a */
[----:B------:R-:W-:Y:S02]  /*14e0*/  SHF.L.U32 R7, R194, 0x5, RZ ;  /* 0x00000005c2077819 */ /* 0x000fe400000006ff */
[----:B------:R-:W-:Y:S02]  /*14f0*/  SHF.L.U32 R15, R15, 0x3, RZ ;  /* 0x000000030f0f7819 */ /* 0x000fe400000006ff */
[----:B------:R-:W-:Y:S02]  /*1500*/  LEA.HI R14, R26, R16, RZ, 0x1 ;  /* 0x000000101a0e7211 */ /* 0x000fe400078f08ff */
[----:B------:R-:W-:Y:S02]  /*1510*/  MOV R28, R32 ;  /* 0x00000020001c7202 */ /* 0x000fe40000000f00 */
[----:B------:R-:W-:Y:S02]  /*1520*/  MOV R29, R33 ;  /* 0x00000021001d7202 */ /* 0x000fe40000000f00 */
[----:B------:R-:W-:-:S02]  /*1530*/  MOV R28, R30 ;  /* 0x0000001e001c7202 */ /* 0x000fc40000000f00 */
[----:B------:R-:W-:-:S03]  /*1540*/  LEA.HI R190, R27, R192, RZ, 0x5 ;  /* 0x000000c01bbe7211 */ /* 0x000fc600078f28ff */
[----:B------:R-:W-:Y:S01]  /*1550*/  STL.64 [R1], R28 ;  /* 0x0000001c01007387 */ /* 0x000fe20000100a00 */
[----:B-1----:R-:W-:-:S03]  /*1560*/  IMAD.WIDE.U32 R8, R169, R196, R202 ;  /* 0x000000c4a9087225 */ /* 0x002fc600078e00ca */
[----:B------:R-:W-:Y:S02]  /*1570*/  BAR.SYNC.DEFER_BLOCKING 0x0 ;  /* 0x0000000000007b1d */ /* 0x000fe40000010000 */
[C---:B------:R-:W-:Y:S02]  /*1580*/  @P5 LEA R10, P2, R8.reuse, c[0x0][0x1c8], 0x1 ;  /* 0x00007200080a5a11 */ /* 0x040fe400078408ff */
[----:B------:R-:W-:Y:S02]  /*1590*/  IADD3 R9, R9, R0, RZ ;  /* 0x0000000009097210 */ /* 0x000fe40007ffe0ff */
[----:B------:R-:W-:Y:S02]  /*15a0*/  @P0 LEA R0, P4, R193, R8, 0x4 ;  /* 0x00000008c1000211 */ /* 0x000fe400078820ff */
[C---:B------:R-:W-:Y:S02]  /*15b0*/  @P5 LEA.HI.X R11, R8.reuse, c[0x0][0x1cc], R9, 0x1, P2 ;  /* 0x00007300080b5a11 */ /* 0x040fe400010f0c09 */
[----:B------:R-:W-:-:S02]  /*15c0*/  @P3 IADD3 R2, P2, R8, R12, RZ ;  /* 0x0000000c08023210 */ /* 0x000fc40007f5e0ff */
[----:B------:R-:W-:Y:S02]  /*15d0*/  @P0 LEA.HI.X R5, R193, R9, R194, 0x4, P4 ;  /* 0x00000009c1050211 */ /* 0x000fe400020f24c2 */
[C---:B------:R-:W-:Y:S02]  /*15e0*/  @P0 LEA R12, P4, R0.reuse, c[0x0][0x1c8], 0x1 ;  /* 0x00007200000c0a11 */ /* 0x040fe400078808ff */
[----:B------:R-:W-:Y:S02]  /*15f0*/  @P3 IADD3.X R7, R9, R13, R7, P2, !PT ;  /* 0x0000000d09073210 */ /* 0x000fe400017fe407 */
[----:B------:R-:W-:Y:S01]  /*1600*/  @P0 LEA.HI.X R13, R0, c[0x0][0x1cc], R5, 0x1, P4 ;  /* 0x00007300000d0a11 */ /* 0x000fe200020f0c05 */
[----:B------:R-:W-:Y:S01]  /*1610*/  @P6 IMAD R0, R194, 0x30, RZ ;  /* 0x00000030c2006824 */ /* 0x000fe200078e02ff */
[C---:B------:R-:W-:Y:S01]  /*1620*/  ISETP.GE.AND P4, PT, R20.reuse, 0x51, PT ;  /* 0x000000511400780c */ /* 0x040fe20003f86270 */
[----:B------:R-:W-:Y:S01]  /*1630*/  @!PT LDS RZ, [RZ] ;  /* 0x00000000fffff984 */ /* 0x000fe20000000800 */
[----:B------:R-:W-:Y:S01]  /*1640*/  @!PT LDS RZ, [RZ] ;  /* 0x00000000fffff984 */ /* 0x000fe20000000800 */
[----:B------:R-:W-:Y:S01]  /*1650*/  @!PT LDS RZ, [RZ] ;  /* 0x00000000fffff984 */ /* 0x000fe20000000800 */
[----:B------:R1:W-:Y:S01]  /*1660*/  @P5 LDGSTS.E.BYPASS.LTC128B.128 [R241+0x3900], [R10.64], !P1 ;  /* 0x039000000af15fae */ /* 0x0003e2000c901d48 */
[----:B------:R-:W-:-:S03]  /*1670*/  ISETP.GE.AND P5, PT, R20, 0x41, PT ;  /* 0x000000411400780c */ /* 0x000fc60003fa6270 */
[----:B------:R2:W-:Y:S01]  /*1680*/  @P0 LDGSTS.E.BYPASS.LTC128B.128 [R241+0x4100], [R12.64], !P1 ;  /* 0x041000000cf10fae */ /* 0x0005e2000c901d48 */
[----:B-1----:R-:W-:Y:S01]  /*1690*/  @P6 IMAD.WIDE.U32 R10, R193, 0x30, R8 ;  /* 0x00000030c10a6825 */ /* 0x002fe200078e0008 */
[----:B--2---:R-:W-:-:S04]  /*16a0*/  @P3 LEA R12, P2, R2, c[0x0][0x1c8], 0x1 ;  /* 0x00007200020c3a11 */ /* 0x004fc800078408ff */
[----:B------:R-:W-:Y:S02]  /*16b0*/  @P6 IADD3 R0, R11, R0, RZ ;  /* 0x000000000b006210 */ /* 0x000fe40007ffe0ff */
[----:B------:R-:W-:Y:S02]  /*16c0*/  @P6 LEA R22, P0, R10, c[0x0][0x1c8], 0x1 ;  /* 0x000072000a166a11 */ /* 0x000fe400078008ff */
[----:B------:R-:W-:Y:S01]  /*16d0*/  @P3 LEA.HI.X R13, R2, c[0x0][0x1cc], R7, 0x1, P2 ;  /* 0x00007300020d3a11 */ /* 0x000fe200010f0c07 */
[----:B------:R-:W-:Y:S01]  /*16e0*/  @P4 IMAD R7, R194, 0x50, RZ ;  /* 0x00000050c2074824 */ /* 0x000fe200078e02ff */
[----:B------:R-:W-:Y:S02]  /*16f0*/  @P6 LEA.HI.X R23, R10, c[0x0][0x1cc], R0, 0x1, P0 ;  /* 0x000073000a176a11 */ /* 0x000fe400000f0c00 */
[----:B------:R-:W-:Y:S01]  /*1700*/  @P5 LEA R0, P0, R193, R8, 0x6 ;  /* 0x00000008c1005211 */ /* 0x000fe200078030ff */
[----:B------:R1:W-:Y:S01]  /*1710*/  @P3 LDGSTS.E.BYPASS.LTC128B.128 [R241+0x4900], [R12.64], !P1 ;  /* 0x049000000cf13fae */ /* 0x0003e2000c901d48 */
[----:B------:R-:W-:-:S02]  /*1720*/  SHF.L.U32 R2, R21, 0x6, RZ ;  /* 0x0000000615027819 */ /* 0x000fc400000006ff */
[----:B------:R-:W-:Y:S01]  /*1730*/  @P4 MOV R10, R8 ;  /* 0x00000008000a4202 */ /* 0x000fe20000000f00 */
[----:B------:R2:W-:Y:S01]  /*1740*/  @P6 LDGSTS.E.BYPASS.LTC128B.128 [R241+0x5100], [R22.64], !P1 ;  /* 0x0510000016f16fae */ /* 0x0005e2000c901d48 */
[-C--:B------:R-:W-:Y:S02]  /*1750*/  @P4 MOV R11, R9.reuse ;  /* 0x00000009000b4202 */ /* 0x080fe40000000f00 */
[C---:B------:R-:W-:Y:S02]  /*1760*/  @P5 LEA.HI.X R5, R193.reuse, R9, R194, 0x6, P0 ;  /* 0x00000009c1055211 */ /* 0x040fe400000f34c2 */
[----:B------:R-:W-:Y:S01]  /*1770*/  ISETP.GE.AND P2, PT, R20, 0x61, PT ;  /* 0x000000611400780c */ /* 0x000fe20003f46270 */
[----:B------:R-:W-:Y:S01]  /*1780*/  @P4 IMAD.WIDE.U32 R10, R193, 0x50, R10 ;  /* 0x00000050c10a4825 */ /* 0x000fe200078e000a */
[----:B------:R-:W-:Y:S02]  /*1790*/  @P5 LEA R18, P0, R0, c[0x0][0x1c8], 0x1 ;  /* 0x0000720000125a11 */ /* 0x000fe400078008ff */
[----:B------:R-:W-:-:S02]  /*17a0*/  LOP3.LUT R2, R2, 0x1c0, RZ, 0xc0, !PT ;  /* 0x000001c002027812 */ /* 0x000fc400078ec0ff */
[----:B------:R-:W-:Y:S02]  /*17b0*/  @P5 LEA.HI.X R19, R0, c[0x0][0x1cc], R5, 0x1, P0 ;  /* 0x0000730000135a11 */ /* 0x000fe400000f0c05 */
[----:B------:R-:W-:Y:S02]  /*17c0*/  LOP3.LUT R5, R14, 0xfffffffe, RZ, 0xc0, !PT ;  /* 0xfffffffe0e057812 */ /* 0x000fe400078ec0ff */
[----:B------:R-:W-:Y:S01]  /*17d0*/  LOP3.LUT R0, R2, 0x8, R15, 0xf8, !PT ;  /* 0x0000000802007812 */ /* 0x000fe200078ef80f */
[----:B------:R3:W-:Y:S01]  /*17e0*/  @P5 LDGSTS.E.BYPASS.LTC128B.128 [R241+0x5900], [R18.64], !P1 ;  /* 0x0590000012f15fae */ /* 0x0007e2000c901d48 */
[----:B------:R-:W-:Y:S01]  /*17f0*/  SHF.R.U32.HI R2, RZ, 0x3, R2 ;  /* 0x00000003ff027819 */ /* 0x000fe20000011602 */
[----:B------:R-:W-:Y:S01]  /*1800*/  @P2 IMAD.WIDE.U32 R8, R193, 0x60, R8 ;  /* 0x00000060c1082825 */ /* 0x000fe200078e0008 */
[----:B------:R-:W-:Y:S02]  /*1810*/  @P4 IADD3 R7, R11, R7, RZ ;  /* 0x000000070b074210 */ /* 0x000fe40007ffe0ff */
[----:B------:R-:W-:-:S02]  /*1820*/  @P4 LEA R14, P0, R10, c[0x0][0x1c8], 0x1 ;  /* 0x000072000a0e4a11 */ /* 0x000fc400078008ff */
[----:B------:R-:W-:Y:S01]  /*1830*/  IADD3 R5, R16, -R5, RZ ;  /* 0x8000000510057210 */ /* 0x000fe20007ffe0ff */
[----:B-1----:R-:W-:Y:S01]  /*1840*/  IMAD R13, R17, c[0x0][0x208], RZ ;  /* 0x00008200110d7a24 */ /* 0x002fe200078e02ff */
[----:B------:R-:W-:Y:S02]  /*1850*/  LOP3.LUT R16, R0, R2, RZ, 0x3c, !PT ;  /* 0x0000000200107212 */ /* 0x000fe400078e3cff */
[----:B------:R-:W-:Y:S01]  /*1860*/  SHF.L.U32 R0, R24, 0x6, RZ ;  /* 0x0000000618007819 */ /* 0x000fe200000006ff */
[C---:B------:R-:W-:Y:S01]  /*1870*/  IMAD R13, R169.reuse, c[0x0][0x20c], R13 ;  /* 0x00008300a90d7a24 */ /* 0x040fe200078e020d */
[----:B------:R-:W-:Y:S01]  /*1880*/  @P4 LEA.HI.X R15, R10, c[0x0][0x1cc], R7, 0x1, P0 ;  /* 0x000073000a0f4a11 */ /* 0x000fe200000f0c07 */
[----:B------:R-:W-:Y:S01]  /*1890*/  @P2 IMAD R7, R194, 0x60, RZ ;  /* 0x00000060c2072824 */ /* 0x000fe200078e02ff */
[----:B------:R-:W-:Y:S01]  /*18a0*/  LOP3.LUT R2, R0, 0x1c0, RZ, 0xc0, !PT ;  /* 0x000001c000027812 */ /* 0x000fe200078ec0ff */
[----:B------:R-:W-:Y:S01]  /*18b0*/  IMAD.WIDE.U32 R10, R169, c[0x0][0x208], RZ ;  /* 0x00008200a90a7a25 */ /* 0x000fe200078e00ff */
[C---:B------:R-:W-:Y:S01]  /*18c0*/  LEA R0, R5.reuse, R16, 0x9 ;  /* 0x0000001005007211 */ /* 0x040fe200078e48ff */
[----:B------:R1:W-:Y:S01]  /*18d0*/  @P4 LDGSTS.E.BYPASS.LTC128B.128 [R241+0x6100], [R14.64], !P1 ;  /* 0x061000000ef14fae */ /* 0x0003e2000c901d48 */
[----:B------:R-:W-:-:S02]  /*18e0*/  SHF.L.U32 R16, R5, 0x3, RZ ;  /* 0x0000000305107819 */ /* 0x000fc400000006ff */
[----:B------:R-:W-:Y:S02]  /*18f0*/  @P2 IADD3 R5, R9, R7, RZ ;  /* 0x0000000709052210 */ /* 0x000fe40007ffe0ff */
[----:B------:R-:W-:Y:S02]  /*1900*/  @P2 LEA R12, P0, R8, c[0x0][0x1c8], 0x1 ;  /* 0x00007200080c2a11 */ /* 0x000fe400078008ff */
[----:B------:R-:W-:Y:S01]  /*1910*/  IADD3 R7, R11, R13, RZ ;  /* 0x0000000d0b077210 */ /* 0x000fe20007ffe0ff */
[----:B------:R-:W-:Y:S01]  /*1920*/  IMAD.WIDE.U32 R10, R10, 0x70, R28 ;  /* 0x000000700a0a7825 */ /* 0x000fe200078e001c */
[----:B------:R-:W-:Y:S02]  /*1930*/  @P2 LEA.HI.X R13, R8, c[0x0][0x1cc], R5, 0x1, P0 ;  /* 0x00007300080d2a11 */ /* 0x000fe400000f0c05 */
[----:B------:R-:W-:Y:S02]  /*1940*/  LOP3.LUT P3, RZ, R21, 0x2, RZ, 0xc0, !PT ;  /* 0x0000000215ff7812 */ /* 0x000fe4000786c0ff */
[----:B------:R-:W-:Y:S01]  /*1950*/  SHF.L.U32 R119, R0, 0x1, RZ ;  /* 0x0000000100777819 */ /* 0x000fe200000006ff */
[----:B------:R4:W-:Y:S01]  /*1960*/  @P2 LDGSTS.E.BYPASS.LTC128B.128 [R241+0x6900], [R12.64], !P1 ;  /* 0x069000000cf12fae */ /* 0x0009e2000c901d48 */
[----:B------:R-:W-:Y:S01]  /*1970*/  IMAD R0, R7, 0x70, RZ ;  /* 0x0000007007007824 */ /* 0x000fe200078e02ff */
[----:B------:R-:W-:-:S02]  /*1980*/  LOP3.LUT R8, R2, 0x8, R16, 0xf8, !PT ;  /* 0x0000000802087812 */ /* 0x000fc400078ef810 */
[----:B------:R-:W0:Y:S01]  /*1990*/  LDGDEPBAR ;  /* 0x00000000000079af */ /* 0x000e220000000000 */
[----:B------:R-:W-:Y:S02]  /*19a0*/  IADD3 R5, R119, 0x3900, RZ ;  /* 0x0000390077057810 */ /* 0x000fe40007ffe0ff */
[----:B------:R-:W-:Y:S02]  /*19b0*/  SHF.R.U32.HI R2, RZ, 0x3, R2 ;  /* 0x00000003ff027819 */ /* 0x000fe40000011602 */
[----:B------:R-:W-:Y:S02]  /*19c0*/  LEA R16, P0, R10, c[0x0][0x1f8], 0x1 ;  /* 0x00007e000a107a11 */ /* 0x000fe400078008ff */
[----:B------:R-:W-:Y:S02]  /*19d0*/  IADD3 R0, R11, R0, RZ ;  /* 0x000000000b007210 */ /* 0x000fe40007ffe0ff */
[----:B------:R-:W-:Y:S02]  /*19e0*/  IADD3 R234, R119, 0x3920, RZ ;  /* 0x0000392077ea7810 */ /* 0x000fe40007ffe0ff */
[----:B------:R-:W-:-:S02]  /*19f0*/  @P3 IADD3 R234, R5, -0x20, RZ ;  /* 0xffffffe005ea3810 */ /* 0x000fc40007ffe0ff */
[----:B------:R-:W-:Y:S02]  /*1a00*/  LOP3.LUT R5, R8, R2, RZ, 0x3c, !PT ;  /* 0x0000000208057212 */ /* 0x000fe400078e3cff */
[----:B------:R-:W-:Y:S02]  /*1a10*/  LEA.HI.X R17, R10, c[0x0][0x1fc], R0, 0x1, P0 ;  /* 0x00007f000a117a11 */ /* 0x000fe400000f0c00 */
[----:B------:R-:W-:Y:S02]  /*1a20*/  SHF.L.U32 R2, R25, 0x6, RZ ;  /* 0x0000000619027819 */ /* 0x000fe400000006ff */
[----:B------:R-:W-:Y:S02]  /*1a30*/  SHF.L.U32 R0, R190, 0x5, RZ ;  /* 0x00000005be007819 */ /* 0x000fe400000006ff */
[----:B------:R-:W-:Y:S02]  /*1a40*/  LOP3.LUT R2, R2, 0xfffffe00, RZ, 0xc0, !PT ;  /* 0xfffffe0002027812 */ /* 0x000fe400078ec0ff */
[----:B------:R-:W-:Y:S01]  /*1a50*/  LOP3.LUT R0, R0, 0x7ffffc00, RZ, 0xc0, !PT ;  /* 0x7ffffc0000007812 */ /* 0x000fe200078ec0ff */
[----:B------:R-:W-:-:S04]  /*1a60*/  DEPBAR.LE SB0, 0x1 ;  /* 0x000080400000791a */ /* 0x000fc80000000000 */
[----:B------:R-:W-:-:S04]  /*1a70*/  DEPBAR.LE SB0, 0x0 ;  /* 0x000080000000791a */ /* 0x000fc80000000000 */
[----:B------:R-:W-:Y:S01]  /*1a80*/  BAR.SYNC.DEFER_BLOCKING 0x0 ;  /* 0x0000000000007b1d */ /* 0x000fe20000010000 */
[----:B------:R-:W-:Y:S02]  /*1a90*/  IADD3 R0, R5, R2, R0 ;  /* 0x0000000205007210 */ /* 0x000fe40007ffe000 */
[----:B------:R-:W-:Y:S02]  /*1aa0*/  ISETP.GE.AND P3, PT, R6, c[0x0][0x1d4], PT ;  /* 0x0000750006007a0c */ /* 0x000fe40003f66270 */
[----:B------:R-:W-:Y:S02]  /*1ab0*/  SHF.L.U32 R230, R0, 0x1, RZ ;  /* 0x0000000100e67819 */ /* 0x000fe400000006ff */
[----:B------:R-:W-:Y:S02]  /*1ac0*/  ISETP.LT.OR P6, PT, R20, 0x1, P3 ;  /* 0x000000011400780c */ /* 0x000fe40001fc1670 */
[----:B----4-:R-:W-:Y:S02]  /*1ad0*/  IADD3 R12, P2, R16, UR7, RZ ;  /* 0x00000007100c7c10 */ /* 0x010fe4000ff5e0ff */
[----:B------:R-:W-:-:S02]  /*1ae0*/  LEA R233, R3, R230, 0x1 ;  /* 0x000000e603e97211 */ /* 0x000fc400078e08ff */
[----:B------:R-:W-:Y:S02]  /*1af0*/  ISETP.LT.OR P5, PT, R20, 0x11, P3 ;  /* 0x000000111400780c */ /* 0x000fe40001fa1670 */
[----:B------:R-:W-:Y:S02]  /*1b00*/  IADD3 R10, P4, R12, UR7, RZ ;  /* 0x000000070c0a7c10 */ /* 0x000fe4000ff9e0ff */
[----:B------:R-:W-:Y:S02]  /*1b10*/  ISETP.LT.OR P0, PT, R20, 0x21, P3 ;  /* 0x000000211400780c */ /* 0x000fe40001f01670 */
[----:B------:R-:W-:Y:S02]  /*1b20*/  IADD3.X R13, R17, UR5, RZ, P2, !PT ;  /* 0x00000005110d7c10 */ /* 0x000fe400097fe4ff */
[----:B------:R-:W-:Y:S02]  /*1b30*/  IADD3 R8, P2, R10, UR7, RZ ;  /* 0x000000070a087c10 */ /* 0x000fe4000ff5e0ff */
[----:B------:R-:W-:Y:S01]  /*1b40*/  IADD3.X R11, R13, UR5, RZ, P4, !PT ;  /* 0x000000050d0b7c10 */ /* 0x000fe2000a7fe4ff */
[----:B------:R-:W-:Y:S01]  /*1b50*/  LDSM.16.M88.4 R36, [R230+0x7100] ;  /* 0x00710000e624783b */ /* 0x000fe20000000200 */
[----:B------:R-:W-:-:S02]  /*1b60*/  IADD3 R6, P4, R8, UR7, RZ ;  /* 0x0000000708067c10 */ /* 0x000fc4000ff9e0ff */
[----:B------:R-:W-:Y:S01]  /*1b70*/  IADD3.X R9, R11, UR5, RZ, P2, !PT ;  /* 0x000000050b097c10 */ /* 0x000fe200097fe4ff */
[----:B------:R-:W4:Y:S01]  /*1b80*/  LDSM.16.M88.4 R48, [R119+0x3900] ;  /* 0x003900007730783b */ /* 0x000f220000000200 */
[----:B------:R-:W-:Y:S02]  /*1b90*/  LOP3.LUT P2, RZ, R21, 0x4, RZ, 0xc0, !PT ;  /* 0x0000000415ff7812 */ /* 0x000fe4000784c0ff */
[----:B------:R-:W-:Y:S01]  /*1ba0*/  IADD3.X R7, R9, UR5, RZ, P4, !PT ;  /* 0x0000000509077c10 */ /* 0x000fe2000a7fe4ff */
[----:B------:R-:W5:Y:S01]  /*1bb0*/  LDSM.16.M88.4 R32, [R230+0x9100] ;  /* 0x00910000e620783b */ /* 0x000f620000000200 */
[----:B------:R-:W-:Y:S02]  /*1bc0*/  ISETP.LT.OR P4, PT, R20, 0x51, P3 ;  /* 0x000000511400780c */ /* 0x000fe40001f81670 */
[----:B------:R-:W-:Y:S01]  /*1bd0*/  MOV R0, 0x40 ;  /* 0x0000004000007802 */ /* 0x000fe20000000f00 */
[----:B------:R-:W-:Y:S01]  /*1be0*/  LDSM.16.M88.4 R80, [R119+0x4100] ;  /* 0x004100007750783b */ /* 0x000fe20000000200 */
[----:B------:R-:W-:-:S02]  /*1bf0*/  LEA R231, R4, R230, 0x1 ;  /* 0x000000e604e77211 */ /* 0x000fc400078e08ff */
[----:B------:R-:W-:Y:S01]  /*1c00*/  SEL R0, R0, 0xffffffc0, !P2 ;  /* 0xffffffc000007807 */ /* 0x000fe20005000000 */
[----:B------:R-:W-:Y:S01]  /*1c10*/  LDSM.16.M88.4 R88, [R119+0x4900] ;  /* 0x004900007758783b */ /* 0x000fe20000000200 */
[----:B------:R-:W-:Y:S02]  /*1c20*/  LEA R232, R3, R231, 0x1 ;  /* 0x000000e703e87211 */ /* 0x000fe400078e08ff */
[----:B------:R-:W-:Y:S01]  /*1c30*/  IADD3 R229, R119, R0, RZ ;  /* 0x0000000077e57210 */ /* 0x000fe20007ffe0ff */
[----:B------:R-:W-:Y:S01]  /*1c40*/  LDSM.16.M88.4 R96, [R119+0x5100] ;  /* 0x005100007760783b */ /* 0x000fe20000000200 */
[----:B------:R-:W-:Y:S02]  /*1c50*/  IADD3 R228, R0, R234, RZ ;  /* 0x000000ea00e47210 */ /* 0x000fe40007ffe0ff */
[C---:B------:R-:W-:Y:S01]  /*1c60*/  IADD3 R240, R234.reuse, 0x800, RZ ;  /* 0x00000800eaf07810 */ /* 0x040fe20007ffe0ff */
[----:B------:R-:W-:Y:S01]  /*1c70*/  LDSM.16.M88.4 R104, [R119+0x5900] ;  /* 0x005900007768783b */ /* 0x000fe20000000200 */
[----:B------:R-:W-:-:S02]  /*1c80*/  IADD3 R239, R234, 0x1000, RZ ;  /* 0x00001000eaef7810 */ /* 0x000fc40007ffe0ff */
[C---:B------:R-:W-:Y:S01]  /*1c90*/  IADD3 R238, R234.reuse, 0x1800, RZ ;  /* 0x00001800eaee7810 */ /* 0x040fe20007ffe0ff */
[----:B------:R-:W-:Y:S01]  /*1ca0*/  LDSM.16.M88.4 R112, [R119+0x6100] ;  /* 0x006100007770783b */ /* 0x000fe20000000200 */
[C---:B------:R-:W-:Y:S02]  /*1cb0*/  IADD3 R237, R234.reuse, 0x2000, RZ ;  /* 0x00002000eaed7810 */ /* 0x040fe40007ffe0ff */
[C---:B------:R-:W-:Y:S01]  /*1cc0*/  IADD3 R236, R234.reuse, 0x2800, RZ ;  /* 0x00002800eaec7810 */ /* 0x040fe20007ffe0ff */
[----:B------:R-:W-:Y:S01]  /*1cd0*/  LDSM.16.M88.4 R124, [R119+0x6900] ;  /* 0x00690000777c783b */ /* 0x000fe20000000200 */
[----:B------:R-:W-:-:S03]  /*1ce0*/  IADD3 R235, R234, 0x3000, RZ ;  /* 0x00003000eaeb7810 */ /* 0x000fc60007ffe0ff */
[----:B------:R-:W-:Y:S04]  /*1cf0*/  LDSM.16.M88.4 R28, [R233+0x7100] ;  /* 0x00710000e91c783b */ /* 0x000fe80000000200 */
[----:B------:R-:W-:Y:S04]  /*1d00*/  LDSM.16.M88.4 R24, [R233+0x9100] ;  /* 0x00910000e918783b */ /* 0x000fe80000000200 */
[----:B------:R-:W1:Y:S01]  /*1d10*/  LDSM.16.M88.4 R52, [R234] ;  /* 0x00000000ea34783b */ /* 0x000e620000000200 */
[----:B----4-:R-:W-:Y:S03]  /*1d20*/  HMMA.16816.F32.BF16 R68, R36, R50, RZ ;  /* 0x000000322444723c */ /* 0x010fe600000418ff */
[----:B------:R-:W-:Y:S04]  /*1d30*/  LDSM.16.M88.4 R84, [R234+0x800] ;  /* 0x00080000ea54783b */ /* 0x000fe80000000200 */
[----:B------:R-:W-:Y:S01]  /*1d40*/  LDSM.16.M88.4 R92, [R234+0x1000] ;  /* 0x00100000ea5c783b */ /* 0x000fe20000000200 */
[----:B-----5:R-:W-:Y:S03]  /*1d50*/  HMMA.16816.F32.BF16 R56, R32, R48, RZ ;  /* 0x000000302038723c */ /* 0x020fe600000418ff */
[----:B------:R-:W-:Y:S04]  /*1d60*/  LDSM.16.M88.4 R100, [R234+0x1800] ;  /* 0x00180000ea64783b */ /* 0x000fe80000000200 */
[----:B------:R-:W-:Y:S04]  /*1d70*/  LDSM.16.M88.4 R108, [R234+0x2000] ;  /* 0x00200000ea6c783b */ /* 0x000fe80000000200 */
[----:B------:R-:W-:Y:S04]  /*1d80*/  LDSM.16.M88.4 R120, [R234+0x2800] ;  /* 0x00280000ea78783b */ /* 0x000fe80000000200 */
[----:B------:R-:W-:Y:S04]  /*1d90*/  LDSM.16.M88.4 R128, [R234+0x3000] ;  /* 0x00300000ea80783b */ /* 0x000fe80000000200 */
[----:B------:R-:W-:Y:S01]  /*1da0*/  @!PT LDS RZ, [RZ] ;  /* 0x00000000fffff984 */ /* 0x000fe20000000800 */
[----:B------:R-:W-:Y:S01]  /*1db0*/  @!PT LDS RZ, [RZ] ;  /* 0x00000000fffff984 */ /* 0x000fe20000000800 */
[----:B------:R-:W-:Y:S01]  /*1dc0*/  @!PT LDS RZ, [RZ] ;  /* 0x00000000fffff984 */ /* 0x000fe20000000800 */
[----:B------:R3:W-:Y:S01]  /*1dd0*/  LDGSTS.E.BYPASS.LTC128B.128 [R241+0x100], [R16.64], !P6 ;  /* 0x0010000010f17fae */ /* 0x0007e2000f101d48 */
[----:B------:R-:W-:-:S03]  /*1de0*/  ISETP.LT.OR P6, PT, R20, 0x31, P3 ;  /* 0x000000311400780c */ /* 0x000fc60001fc1670 */
[----:B------:R4:W-:Y:S01]  /*1df0*/  LDGSTS.E.BYPASS.LTC128B.128 [R241+0x900], [R12.64], !P5 ;  /* 0x009000000cf17fae */ /* 0x0009e2000e901d48 */
[C---:B------:R-:W-:Y:S02]  /*1e00*/  ISETP.LT.OR P5, PT, R20.reuse, 0x41, P3 ;  /* 0x000000411400780c */ /* 0x040fe40001fa1670 */
[----:B------:R-:W-:Y:S01]  /*1e10*/  ISETP.LT.OR P3, PT, R20, 0x61, P3 ;  /* 0x000000611400780c */ /* 0x000fe20001f61670 */
[----:B------:R5:W-:Y:S01]  /*1e20*/  LDGSTS.E.BYPASS.LTC128B.128 [R241+0x1100], [R10.64], !P0 ;  /* 0x011000000af17fae */ /* 0x000be2000c101d48 */
[----:B-1----:R-:W-:Y:S05]  /*1e30*/  HMMA.16816.F32.BF16 R56, R24, R52, R56 ;  /* 0x000000341838723c */ /* 0x002fea0000041838 */
[----:B------:R1:W-:Y:S04]  /*1e40*/  LDGSTS.E.BYPASS.LTC128B.128 [R241+0x1900], [R8.64], !P6 ;  /* 0x0190000008f17fae */ /* 0x0003e8000f101d48 */
[----:B------:R2:W-:Y:S01]  /*1e50*/  LDGSTS.E.BYPASS.LTC128B.128 [R241+0x2100], [R6.64], !P5 ;  /* 0x0210000006f17fae */ /* 0x0005e2000e901d48 */
[----:B----4-:R-:W-:Y:S01]  /*1e60*/  HMMA.16816.F32.BF16 R12, R36, R48, RZ ;  /* 0x00000030240c723c */ /* 0x010fe200000418ff */
[----:B-----5:R-:W-:-:S04]  /*1e70*/  IADD3 R10, P0, R6, UR7, RZ ;  /* 0x00000007060a7c10 */ /* 0x020fc8000ff1e0ff */
[----:B------:R-:W-:Y:S02]  /*1e80*/  IADD3.X R11, R7, UR5, RZ, P0, !PT ;  /* 0x00000005070b7c10 */ /* 0x000fe400087fe4ff */
[----:B-1----:R-:W-:Y:S02]  /*1e90*/  IADD3 R8, P2, R10, UR7, RZ ;  /* 0x000000070a087c10 */ /* 0x002fe4000ff5e0ff */
[----:B------:R-:W-:Y:S01]  /*1ea0*/  ISETP.GT.AND P0, PT, R169, R199, PT ;  /* 0x000000c7a900720c */ /* 0x000fe20003f04270 */
[----:B------:R1:W-:Y:S01]  /*1eb0*/  LDGSTS.E.BYPASS.LTC128B.128 [R241+0x2900], [R10.64], !P4 ;  /* 0x029000000af17fae */ /* 0x0003e2000e101d48 */
[----:B------:R-:W-:-:S05]  /*1ec0*/  IADD3.X R9, R11, UR5, RZ, P2, !PT ;  /* 0x000000050b097c10 */ /* 0x000fca00097fe4ff */
[----:B------:R1:W-:Y:S04]  /*1ed0*/  LDGSTS.E.BYPASS.LTC128B.128 [R241+0x3100], [R8.64], !P3 ;  /* 0x0310000008f17fae */ /* 0x0003e8000d901d48 */
[----:B------:R-:W-:Y:S04]  /*1ee0*/  LDSM.16.M88.4 R40, [R229+0x3900] ;  /* 0x00390000e528783b */ /* 0x000fe80000000200 */
[----:B------:R-:W-:Y:S01]  /*1ef0*/  HMMA.16816.F32.BF16 R60, R28, R52, R12 ;  /* 0x000000341c3c723c */ /* 0x000fe2000004180c */
[----:B--2---:R-:W2:Y:S04]  /*1f00*/  LDSM.16.M88.4 R20, [R231+0x7100] ;  /* 0x00710000e714783b */ /* 0x004ea80000000200 */
[----:B---3--:R-:W3:Y:S04]  /*1f10*/  LDSM.16.M88.4 R16, [R231+0x9100] ;  /* 0x00910000e710783b */ /* 0x008ee80000000200 */
[----:B------:R-:W-:Y:S04]  /*1f20*/  LDSM.16.M88.4 R44, [R228] ;  /* 0x00000000e42c783b */ /* 0x000fe80000000200 */
[----:B------:R-:W4:Y:S04]  /*1f30*/  LDSM.16.M88.4 R12, [R232+0x7100] ;  /* 0x00710000e80c783b */ /* 0x000f280000000200 */
[----:B------:R-:W0:Y:S04]  /*1f40*/  LDGDEPBAR ;  /* 0x00000000000079af */ /* 0x000e280000000000 */
[----:B-1----:R-:W1:Y:S03]  /*1f50*/  LDSM.16.M88.4 R8, [R232+0x9100] ;  /* 0x00910000e808783b */ /* 0x002e660000000200 */
[----:B--2---:R-:W-:Y:S08]  /*1f60*/  HMMA.16816.F32.BF16 R64, R20, R40, R60 ;  /* 0x000000281440723c */ /* 0x004ff0000004183c */
[----:B------:R-:W-:Y:S08]  /*1f70*/  HMMA.16816.F32.BF16 R60, R32, R50, RZ ;  /* 0x00000032203c723c */ /* 0x000ff000000418ff */
[----:B---3--:R-:W-:Y:S08]  /*1f80*/  HMMA.16816.F32.BF16 R48, R16, R40, R56 ;  /* 0x000000281030723c */ /* 0x008ff00000041838 */
[----:B------:R-:W-:Y:S08]  /*1f90*/  HMMA.16816.F32.BF16 R56, R28, R54, R68 ;  /* 0x000000361c38723c */ /* 0x000ff00000041844 */
[----:B----4-:R-:W-:Y:S08]  /*1fa0*/  HMMA.16816.F32.BF16 R68, R12, R44, R64 ;  /* 0x0000002c0c44723c */ /* 0x010ff00000041840 */
[----:B------:R-:W-:Y:S08]  /*1fb0*/  HMMA.16816.F32.BF16 R64, R24, R54, R60 ;  /* 0x000000361840723c */ /* 0x000ff0000004183c */
[----:B------:R-:W-:Y:S08]  /*1fc0*/  HMMA.16816.F32.BF16 R60, R36, R80, RZ ;  /* 0x00000050243c723c */ /* 0x000ff000000418ff */
[----:B-1----:R-:W-:Y:S01]  /*1fd0*/  HMMA.16816.F32.BF16 R76, R8, R44, R48 ;  /* 0x0000002c084c723c */ /* 0x002fe20000041830 */
[----:B------:R-:W1:Y:S01]  /*1fe0*/  LDSM.16.M88.4 R48, [R229+0x4100] ;  /* 0x00410000e530783b */ /* 0x000e620000000200 */
[----:B------:R-:W-:-:S04]  /*1ff0*/  FMUL.FTZ R0, R68, c[0x0][0x320] ;  /* 0x0000c80044007a20 */ /* 0x000fc80000410000 */
[----:B------:R2:W3:Y:S02]  /*2000*/  MUFU.TANH R189, R0 ;  /* 0x0000000000bd7308 */ /* 0x0004e40000002400 */
[----:B------:R-:W-:Y:S08]  /*2010*/  HMMA.16816.F32.BF16 R52, R20, R42, R56 ;  /* 0x0000002a1434723c */ /* 0x000ff00000041838 */
[----:B------:R-:W-:Y:S01]  /*2020*/  HMMA.16816.F32.BF16 R56, R32, R80, RZ ;  /* 0x000000502038723c */ /* 0x000fe200000418ff */
[----:B--2---:R-:W-:-:S07]  /*2030*/  FMUL.FTZ R0, R69, c[0x0][0x320] ;  /* 0x0000c80045007a20 */ /* 0x004fce0000410000 */
[----:B------:R-:W-:Y:S01]  /*2040*/  HMMA.16816.F32.BF16 R60, R28, R84, R60 ;  /* 0x000000541c3c723c */ /* 0x000fe2000004183c */
[----:B------:R2:W4:Y:S07]  /*2050*/  MUFU.TANH R188, R0 ;  /* 0x0000000000bc7308 */ /* 0x00052e0000002400 */
[----:B------:R-:W-:Y:S01]  /*2060*/  HMMA.16816.F32.BF16 R64, R16, R42, R64 ;  /* 0x0000002a1040723c */ /* 0x000fe20000041840 */
[----:B------:R-:W5:Y:S01]  /*2070*/  LDSM.16.M88.4 R40, [R228+0x800] ;  /* 0x00080000e428783b */ /* 0x000f620000000200 */
[----:B--2---:R-:W-:-:S04]  /*2080*/  FMUL.FTZ R0, R70, c[0x0][0x320] ;  /* 0x0000c80046007a20 */ /* 0x004fc80000410000 */
[----:B------:R2:W2:Y:S10]  /*2090*/  MUFU.TANH R187, R0 ;  /* 0x0000000000bb7308 */ /* 0x0004b40000002400 */
[----:B-1----:R-:W-:Y:S08]  /*20a0*/  HMMA.16816.F32.BF16 R60, R20, R48, R60 ;  /* 0x00000030143c723c */ /* 0x002ff0000004183c */
[----:B------:R-:W-:Y:S01]  /*20b0*/  HMMA.16816.F32.BF16 R72, R8, R46, R64 ;  /* 0x0000002e0848723c */ /* 0x000fe20000041840 */
[----:B--2---:R-:W-:-:S07]  /*20c0*/  FMUL.FTZ R0, R71, c[0x0][0x320] ;  /* 0x0000c80047007a20 */ /* 0x004fce0000410000 */
[----:B------:R-:W-:Y:S01]  /*20d0*/  HMMA.16816.F32.BF16 R68, R12, R46, R52 ;  /* 0x0000002e0c44723c */ /* 0x000fe20000041834 */
[----:B------:R1:W2:Y:S07]  /*20e0*/  MUFU.TANH R186, R0 ;  /* 0x0000000000ba7308 */ /* 0x0002ae0000002400 */
[----:B------:R-:W-:Y:S08]  /*20f0*/  HMMA.16816.F32.BF16 R52, R24, R84, R56 ;  /* 0x000000541834723c */ /* 0x000ff00000041838 */
[----:B------:R-:W-:Y:S01]  /*2100*/  HMMA.16816.F32.BF16 R56, R36, R82, RZ ;  /* 0x000000522438723c */ /* 0x000fe200000418ff */
[----:B-1----:R-:W-:-:S04]  /*2110*/  FMUL.FTZ R0, R76, c[0x0][0x320] ;  /* 0x0000c8004c007a20 */ /* 0x002fc80000410000 */
[----:B------:R1:W1:Y:S03]  /*2120*/  MUFU.TANH R185, R0 ;  /* 0x0000000000b97308 */ /* 0x0002660000002400 */
[----:B------:R-:W-:Y:S08]  /*2130*/  HMMA.16816.F32.BF16 R64, R32, R82, RZ ;  /* 0x000000522040723c */ /* 0x000ff000000418ff */
[----:B------:R-:W-:Y:S01]  /*2140*/  HMMA.16816.F32.BF16 R44, R16, R48, R52 ;  /* 0x00000030102c723c */ /* 0x000fe20000041834 */
[----:B-1----:R-:W-:-:S07]  /*2150*/  FMUL.FTZ R0, R77, c[0x0][0x320] ;  /* 0x0000c8004d007a20 */ /* 0x002fce0000410000 */
[-C--:B------:R-:W-:Y:S01]  /*2160*/  HMMA.16816.F32.BF16 R52, R28, R86.reuse, R56 ;  /* 0x000000561c34723c */ /* 0x080fe20000041838 */
[----:B------:R1:W1:Y:S07]  /*2170*/  MUFU.TANH R184, R0 ;  /* 0x0000000000b87308 */ /* 0x00026e0000002400 */
[----:B------:R-:W-:Y:S08]  /*2180*/  HMMA.16816.F32.BF16 R64, R24, R86, R64 ;  /* 0x000000561840723c */ /* 0x000ff00000041840 */
[----:B------:R-:W-:Y:S01]  /*2190*/  HMMA.16816.F32.BF16 R56, R32, R88, RZ ;  /* 0x000000582038723c */ /* 0x000fe200000418ff */
[----:B-1----:R-:W-:-:S04]  /*21a0*/  FMUL.FTZ R0, R78, c[0x0][0x320] ;  /* 0x0000c8004e007a20 */ /* 0x002fc80000410000 */
[----:B------:R1:W1:Y:S03]  /*21b0*/  MUFU.TANH R180, R0 ;  /* 0x0000000000b47308 */ /* 0x0002660000002400 */
[-C--:B------:R-:W-:Y:S08]  /*21c0*/  HMMA.16816.F32.BF16 R52, R20, R50.reuse, R52 ;  /* 0x000000321434723c */ /* 0x080ff00000041834 */
[----:B------:R-:W-:Y:S01]  /*21d0*/  HMMA.16816.F32.BF16 R64, R16, R50, R64 ;  /* 0x000000321040723c */ /* 0x000fe20000041840 */
[----:B------:R-:W-:Y:S01]  /*21e0*/  LDSM.16.M88.4 R48, [R228+0x1000] ;  /* 0x00100000e430783b */ /* 0x000fe20000000200 */
[----:B-1----:R-:W-:-:S06]  /*21f0*/  FMUL.FTZ R0, R79, c[0x0][0x320] ;  /* 0x0000c8004f007a20 */ /* 0x002fcc0000410000 */
[----:B-----5:R-:W-:Y:S01]  /*2200*/  HMMA.16816.F32.BF16 R76, R8, R40, R44 ;  /* 0x00000028084c723c */ /* 0x020fe2000004182c */
[----:B------:R-:W1:Y:S01]  /*2210*/  LDSM.16.M88.4 R44, [R229+0x4900] ;  /* 0x00490000e52c783b */ /* 0x000e620000000200 */
[----:B------:R5:W1:Y:S02]  /*2220*/  MUFU.TANH R181, R0 ;  /* 0x0000000000b57308 */ /* 0x000a640000002400 */
[----:B-----5:R-:W-:-:S06]  /*2230*/  FMUL.FTZ R0, R68, c[0x0][0x320] ;  /* 0x0000c80044007a20 */ /* 0x020fcc0000410000 */
[----:B------:R5:W1:Y:S02]  /*2240*/  MUFU.TANH R183, R0 ;  /* 0x0000000000b77308 */ /* 0x000a640000002400 */
[----:B-----5:R-:W-:-:S06]  /*2250*/  FMUL.FTZ R0, R69, c[0x0][0x320] ;  /* 0x0000c80045007a20 */ /* 0x020fcc0000410000 */
[----:B------:R5:W1:Y:S02]  /*2260*/  MUFU.TANH R182, R0 ;  /* 0x0000000000b67308 */ /* 0x000a640000002400 */
[----:B-----5:R-:W-:-:S06]  /*2270*/  FMUL.FTZ R0, R70, c[0x0][0x320] ;  /* 0x0000c80046007a20 */ /* 0x020fcc0000410000 */
[----:B------:R5:W1:Y:S02]  /*2280*/  MUFU.TANH R179, R0 ;  /* 0x0000000000b37308 */ /* 0x000a640000002400 */
[----:B-----5:R-:W-:Y:S02]  /*2290*/  FMUL.FTZ R0, R71, c[0x0][0x320] ;  /* 0x0000c80047007a20 */ /* 0x020fe40000410000 */
[----:B------:R-:W-:Y:S04]  /*22a0*/  HMMA.16816.F32.BF16 R68, R12, R40, R60 ;  /* 0x000000280c44723c */ /* 0x000fe8000004183c */
[----:B------:R5:W1:Y:S04]  /*22b0*/  MUFU.TANH R178, R0 ;  /* 0x0000000000b27308 */ /* 0x000a680000002400 */
[----:B------:R-:W-:Y:S01]  /*22c0*/  HMMA.16816.F32.BF16 R60, R36, R88, RZ ;  /* 0x00000058243c723c */ /* 0x000fe200000418ff */
[----:B-----5:R-:W-:-:S04]  /*22d0*/  FMUL.FTZ R0, R72, c[0x0][0x320] ;  /* 0x0000c80048007a20 */ /* 0x020fc80000410000 */
[----:B------:R5:W1:Y:S11]  /*22e0*/  MUFU.TANH R177, R0 ;  /* 0x0000000000b17308 */ /* 0x000a760000002400 */
[----:B------:R-:W-:Y:S08]  /*22f0*/  @!UPT UIADD3 URZ, URZ, URZ, URZ ;  /* 0x0000003f3f3ff290 */ /* 0x000ff0000fffe03f */
[----:B------:R-:W-:Y:S01]  /*2300*/  HMMA.16816.F32.BF16 R60, R28, R92, R60 ;  /* 0x0000005c1c3c723c */ /* 0x000fe2000004183c */
[----:B-----5:R-:W-:-:S04]  /*2310*/  FMUL.FTZ R0, R73, c[0x0][0x320] ;  /* 0x0000c80049007a20 */ /* 0x020fc80000410000 */
[----:B------:R5:W2:Y:S11]  /*2320*/  MUFU.TANH R176, R0 ;  /* 0x0000000000b07308 */ /* 0x000ab60000002400 */
[----:B------:R-:W-:Y:S08]  /*2330*/  @!UPT UIADD3 URZ, URZ, URZ, URZ ;  /* 0x0000003f3f3ff290 */ /* 0x000ff0000fffe03f */
[----:B-1----:R-:W-:Y:S01]  /*2340*/  HMMA.16816.F32.BF16 R60, R20, R44, R60 ;  /* 0x0000002c143c723c */ /* 0x002fe2000004183c */
[----:B-----5:R-:W-:-:S04]  /*2350*/  FMUL.FTZ R0, R74, c[0x0][0x320] ;  /* 0x0000c8004a007a20 */ /* 0x020fc80000410000 */
[----:B------:R1:W1:Y:S02]  /*2360*/  MUFU.TANH R172, R0 ;  /* 0x0000000000ac7308 */ /* 0x0002640000002400 */
[----:B-1----:R-:W-:Y:S02]  /*2370*/  FMUL.FTZ R0, R75, c[0x0][0x320] ;  /* 0x0000c8004b007a20 */ /* 0x002fe40000410000 */
[----:B------:R-:W-:Y:S04]  /*2380*/  HMMA.16816.F32.BF16 R72, R8, R42, R64 ;  /* 0x0000002a0848723c */ /* 0x000fe80000041840 */
[----:B------:R1:W1:Y:S04]  /*2390*/  MUFU.TANH R173, R0 ;  /* 0x0000000000ad7308 */ /* 0x0002680000002400 */
[----:B------:R-:W-:Y:S01]  /*23a0*/  HMMA.16816.F32.BF16 R64, R32, R90, RZ ;  /* 0x0000005a2040723c */ /* 0x000fe200000418ff */
[----:B-1----:R-:W-:-:S04]  /*23b0*/  FMUL.FTZ R0, R68, c[0x0][0x320] ;  /* 0x0000c80044007a20 */ /* 0x002fc80000410000 */
[----:B------:R1:W1:Y:S11]  /*23c0*/  MUFU.TANH R175, R0 ;  /* 0x0000000000af7308 */ /* 0x0002760000002400 */
[----:B------:R-:W-:Y:S08]  /*23d0*/  @!UPT UIADD3 URZ, URZ, URZ, URZ ;  /* 0x0000003f3f3ff290 */ /* 0x000ff0000fffe03f */
[----:B------:R-:W-:Y:S01]  /*23e0*/  HMMA.16816.F32.BF16 R64, R24, R94, R64 ;  /* 0x0000005e1840723c */ /* 0x000fe20000041840 */
[----:B-1----:R-:W-:-:S04]  /*23f0*/  FMUL.FTZ R0, R69, c[0x0][0x320] ;  /* 0x0000c80045007a20 */ /* 0x002fc80000410000 */
[----:B------:R1:W1:Y:S11]  /*2400*/  MUFU.TANH R174, R0 ;  /* 0x0000000000ae7308 */ /* 0x0002760000002400 */
[----:B------:R-:W-:Y:S08]  /*2410*/  @!UPT UIADD3 URZ, URZ, URZ, URZ ;  /* 0x0000003f3f3ff290 */ /* 0x000ff0000fffe03f */
[----:B------:R-:W-:Y:S01]  /*2420*/  HMMA.16816.F32.BF16 R64, R16, R46, R64 ;  /* 0x0000002e1040723c */ /* 0x000fe20000041840 */
[----:B-1----:R-:W-:-:S04]  /*2430*/  FMUL.FTZ R0, R70, c[0x0][0x320] ;  /* 0x0000c80046007a20 */ /* 0x002fc80000410000 */
[----:B------:R1:W1:Y:S02]  /*2440*/  MUFU.TANH R171, R0 ;  /* 0x0000000000ab7308 */ /* 0x0002640000002400 */
[----:B-1----:R-:W-:Y:S02]  /*2450*/  FMUL.FTZ R0, R71, c[0x0][0x320] ;  /* 0x0000c80047007a20 */ /* 0x002fe40000410000 */
[----:B------:R-:W-:Y:S04]  /*2460*/  HMMA.16816.F32.BF16 R68, R12, R42, R52 ;  /* 0x0000002a0c44723c */ /* 0x000fe80000041834 */
[----:B------:R1:W1:Y:S04]  /*2470*/  MUFU.TANH R170, R0 ;  /* 0x0000000000aa7308 */ /* 0x0002680000002400 */
[----:B------:R-:W-:Y:S08]  /*2480*/  HMMA.16816.F32.BF16 R52, R24, R92, R56 ;  /* 0x0000005c1834723c */ /* 0x000ff00000041838 */
[----:B------:R-:W-:Y:S01]  /*2490*/  HMMA.16816.F32.BF16 R56, R36, R90, RZ ;  /* 0x0000005a2438723c */ /* 0x000fe200000418ff */
[----:B-1----:R-:W-:-:S04]  /*24a0*/  FMUL.FTZ R0, R76, c[0x0][0x320] ;  /* 0x0000c8004c007a20 */ /* 0x002fc80000410000 */
[----:B------:R1:W1:Y:S11]  /*24b0*/  MUFU.TANH R168, R0 ;  /* 0x0000000000a87308 */ /* 0x0002760000002400 */
[----:B------:R-:W-:Y:S01]  /*24c0*/  HMMA.16816.F32.BF16 R40, R16, R44, R52 ;  /* 0x0000002c1028723c */ /* 0x000fe20000041834 */
[----:B-1----:R-:W-:-:S07]  /*24d0*/  FMUL.FTZ R0, R77, c[0x0][0x320] ;  /* 0x0000c8004d007a20 */ /* 0x002fce0000410000 */
[----:B------:R-:W-:Y:S01]  /*24e0*/  HMMA.16816.F32.BF16 R52, R28, R94, R56 ;  /* 0x0000005e1c34723c */ /* 0x000fe20000041838 */
[----:B------:R1:W1:Y:S07]  /*24f0*/  MUFU.TANH R167, R0 ;  /* 0x0000000000a77308 */ /* 0x00026e0000002400 */
[----:B------:R-:W-:Y:S01]  /*2500*/  HMMA.16816.F32.BF16 R56, R32, R96, RZ ;  /* 0x000000602038723c */ /* 0x000fe200000418ff */
[----:B-1----:R-:W-:-:S04]  /*2510*/  FMUL.FTZ R0, R78, c[0x0][0x320] ;  /* 0x0000c8004e007a20 */ /* 0x002fc80000410000 */
[----:B------:R1:W1:Y:S02]  /*2520*/  MUFU.TANH R92, R0 ;  /* 0x00000000005c7308 */ /* 0x0002640000002400 */
[----:B-1----:R-:W-:Y:S02]  /*2530*/  FMUL.FTZ R0, R79, c[0x0][0x320] ;  /* 0x0000c8004f007a20 */ /* 0x002fe40000410000 */
[----:B------:R-:W-:Y:S04]  /*2540*/  HMMA.16816.F32.BF16 R76, R8, R48, R40 ;  /* 0x00000030084c723c */ /* 0x000fe80000041828 */
[----:B------:R1:W1:Y:S04]  /*2550*/  MUFU.TANH R164, R0 ;  /* 0x0000000000a47308 */ /* 0x0002680000002400 */
[----:B------:R-:W-:Y:S01]  /*2560*/  HMMA.16816.F32.BF16 R40, R20, R46, R52 ;  /* 0x0000002e1428723c */ /* 0x000fe20000041834 */
[----:B------:R-:W5:Y:S07]  /*2570*/  LDSM.16.M88.4 R52, [R229+0x5100] ;  /* 0x00510000e534783b */ /* 0x000f6e0000000200 */
[----:B------:R-:W-:Y:S01]  /*2580*/  HMMA.16816.F32.BF16 R44, R24, R100, R56 ;  /* 0x00000064182c723c */ /* 0x000fe20000041838 */
[----:B-1----:R-:W-:-:S04]  /*2590*/  FMUL.FTZ R0, R68, c[0x0][0x320] ;  /* 0x0000c80044007a20 */ /* 0x002fc80000410000 */
[----:B------:R1:W1:Y:S02]  /*25a0*/  MUFU.TANH R166, R0 ;  /* 0x0000000000a67308 */ /* 0x0002640000002400 */
[----:B-1----:R-:W-:-:S06]  /*25b0*/  FMUL.FTZ R0, R69, c[0x0][0x320] ;  /* 0x0000c80045007a20 */ /* 0x002fcc0000410000 */
[----:B------:R1:W1:Y:S11]  /*25c0*/  MUFU.TANH R165, R0 ;  /* 0x0000000000a57308 */ /* 0x0002760000002400 */
[----:B-----5:R-:W-:Y:S01]  /*25d0*/  HMMA.16816.F32.BF16 R44, R16, R52, R44 ;  /* 0x00000034102c723c */ /* 0x020fe2000004182c */
[----:B-1----:R-:W-:-:S04]  /*25e0*/  FMUL.FTZ R0, R70, c[0x0][0x320] ;  /* 0x0000c80046007a20 */ /* 0x002fc80000410000 */
        /* <DEDUP_REMOVED lines=14> */
[----:B------:R1:W1:Y:S03]  /*26d0*/  MUFU.TANH R156, R0 ;  /* 0x00000000009c7308 */ /* 0x0002660000002400 */
[----:B------:R-:W-:Y:S01]  /*26e0*/  HMMA.16816.F32.BF16 R60, R32, R98, RZ ;  /* 0x00000062203c723c */ /* 0x000fe200000418ff */
[----:B-1----:R-:W-:-:S07]  /*26f0*/  FMUL.FTZ R0, R75, c[0x0][0x320] ;  /* 0x0000c8004b007a20 */ /* 0x002fce0000410000 */
[----:B------:R-:W-:Y:S01]  /*2700*/  HMMA.16816.F32.BF16 R72, R8, R50, R64 ;  /* 0x000000320848723c */ /* 0x000fe20000041840 */
[----:B------:R1:W1:Y:S11]  /*2710*/  MUFU.TANH R157, R0 ;  /* 0x00000000009d7308 */ /* 0x0002760000002400 */
[----:B------:R-:W-:Y:S04]  /*2720*/  @!UPT UIADD3 URZ, URZ, URZ, URZ ;  /* 0x0000003f3f3ff290 */ /* 0x000fe8000fffe03f */
[----:B------:R-:W-:Y:S08]  /*2730*/  HMMA.16816.F32.BF16 R64, R24, R102, R60 ;  /* 0x000000661840723c */ /* 0x000ff0000004183c */
[----:B------:R-:W-:Y:S01]  /*2740*/  HMMA.16816.F32.BF16 R60, R36, R104, RZ ;  /* 0x00000068243c723c */ /* 0x000fe200000418ff */
[----:B-1----:R-:W-:-:S04]  /*2750*/  FMUL.FTZ R0, R68, c[0x0][0x320] ;  /* 0x0000c80044007a20 */ /* 0x002fc80000410000 */
[----:B------:R1:W1:Y:S11]  /*2760*/  MUFU.TANH R158, R0 ;  /* 0x00000000009e7308 */ /* 0x0002760000002400 */
[----:B------:R-:W-:Y:S01]  /*2770*/  HMMA.16816.F32.BF16 R64, R16, R54, R64 ;  /* 0x000000361040723c */ /* 0x000fe20000041840 */
[----:B-1----:R-:W-:-:S07]  /*2780*/  FMUL.FTZ R0, R69, c[0x0][0x320] ;  /* 0x0000c80045007a20 */ /* 0x002fce0000410000 */
[----:B------:R-:W-:Y:S01]  /*2790*/  HMMA.16816.F32.BF16 R60, R28, R108, R60 ;  /* 0x0000006c1c3c723c */ /* 0x000fe2000004183c */
[----:B------:R1:W1:Y:S02]  /*27a0*/  MUFU.TANH R159, R0 ;  /* 0x00000000009f7308 */ /* 0x0002640000002400 */
[----:B-1----:R-:W-:-:S06]  /*27b0*/  FMUL.FTZ R0, R70, c[0x0][0x320] ;  /* 0x0000c80046007a20 */ /* 0x002fcc0000410000 */
[----:B------:R1:W1:Y:S02]  /*27c0*/  MUFU.TANH R154, R0 ;  /* 0x00000000009a7308 */ /* 0x0002640000002400 */
[----:B-1----:R-:W-:Y:S02]  /*27d0*/  FMUL.FTZ R0, R71, c[0x0][0x320] ;  /* 0x0000c80047007a20 */ /* 0x002fe40000410000 */
[----:B------:R-:W-:Y:S01]  /*27e0*/  HMMA.16816.F32.BF16 R68, R12, R50, R40 ;  /* 0x000000320c44723c */ /* 0x000fe20000041828 */
[----:B------:R-:W1:Y:S03]  /*27f0*/  LDSM.16.M88.4 R40, [R228+0x1800] ;  /* 0x00180000e428783b */ /* 0x000e660000000200 */
[----:B------:R5:W1:Y:S04]  /*2800*/  MUFU.TANH R153, R0 ;  /* 0x0000000000997308 */ /* 0x000a680000002400 */
[----:B------:R-:W-:Y:S01]  /*2810*/  HMMA.16816.F32.BF16 R48, R36, R98, RZ ;  /* 0x000000622430723c */ /* 0x000fe200000418ff */
[----:B-----5:R-:W-:-:S04]  /*2820*/  FMUL.FTZ R0, R76, c[0x0][0x320] ;  /* 0x0000c8004c007a20 */ /* 0x020fc80000410000 */
[----:B------:R5:W1:Y:S11]  /*2830*/  MUFU.TANH R117, R0 ;  /* 0x0000000000757308 */ /* 0x000a760000002400 */
[----:B------:R-:W-:Y:S08]  /*2840*/  @!UPT UIADD3 URZ, URZ, URZ, URZ ;  /* 0x0000003f3f3ff290 */ /* 0x000ff0000fffe03f */
[----:B------:R-:W-:Y:S01]  /*2850*/  HMMA.16816.F32.BF16 R48, R28, R102, R48 ;  /* 0x000000661c30723c */ /* 0x000fe20000041830 */
[----:B-----5:R-:W-:-:S04]  /*2860*/  FMUL.FTZ R0, R77, c[0x0][0x320] ;  /* 0x0000c8004d007a20 */ /* 0x020fc80000410000 */
[----:B------:R5:W1:Y:S11]  /*2870*/  MUFU.TANH R152, R0 ;  /* 0x0000000000987308 */ /* 0x000a760000002400 */
[----:B------:R-:W-:Y:S08]  /*2880*/  @!UPT UIADD3 URZ, URZ, URZ, URZ ;  /* 0x0000003f3f3ff290 */ /* 0x000ff0000fffe03f */
[----:B------:R-:W-:Y:S01]  /*2890*/  HMMA.16816.F32.BF16 R48, R20, R54, R48 ;  /* 0x000000361430723c */ /* 0x000fe20000041830 */
[----:B-----5:R-:W-:-:S04]  /*28a0*/  FMUL.FTZ R0, R78, c[0x0][0x320] ;  /* 0x0000c8004e007a20 */ /* 0x020fc80000410000 */
[----:B------:R5:W1:Y:S02]  /*28b0*/  MUFU.TANH R116, R0 ;  /* 0x0000000000747308 */ /* 0x000a640000002400 */
[----:B-----5:R-:W-:Y:S02]  /*28c0*/  FMUL.FTZ R0, R79, c[0x0][0x320] ;  /* 0x0000c8004f007a20 */ /* 0x020fe40000410000 */
[----:B-1----:R-:W-:Y:S01]  /*28d0*/  HMMA.16816.F32.BF16 R76, R8, R40, R44 ;  /* 0x00000028084c723c */ /* 0x002fe2000004182c */
[----:B------:R-:W1:Y:S03]  /*28e0*/  LDSM.16.M88.4 R44, [R229+0x5900] ;  /* 0x00590000e52c783b */ /* 0x000e660000000200 */
[----:B------:R5:W1:Y:S02]  /*28f0*/  MUFU.TANH R147, R0 ;  /* 0x0000000000937308 */ /* 0x000a640000002400 */
[----:B-----5:R-:W-:-:S06]  /*2900*/  FMUL.FTZ R0, R68, c[0x0][0x320] ;  /* 0x0000c80044007a20 */ /* 0x020fcc0000410000 */
[----:B------:R5:W1:Y:S02]  /*2910*/  MUFU.TANH R148, R0 ;  /* 0x0000000000947308 */ /* 0x000a640000002400 */
[----:B-----5:R-:W-:Y:S01]  /*2920*/  FMUL.FTZ R0, R69, c[0x0][0x320] ;  /* 0x0000c80045007a20 */ /* 0x020fe20000410000 */
[----:B-1----:R-:W-:Y:S05]  /*2930*/  HMMA.16816.F32.BF16 R60, R20, R44, R60 ;  /* 0x0000002c143c723c */ /* 0x002fea000004183c */
[----:B------:R1:W1:Y:S02]  /*2940*/  MUFU.TANH R150, R0 ;  /* 0x0000000000967308 */ /* 0x0002640000002400 */
[----:B-1----:R-:W-:-:S06]  /*2950*/  FMUL.FTZ R0, R70, c[0x0][0x320] ;  /* 0x0000c80046007a20 */ /* 0x002fcc0000410000 */
        /* <DEDUP_REMOVED lines=9> */
[----:B-1----:R-:W-:-:S07]  /*29f0*/  FMUL.FTZ R0, R73, c[0x0][0x320] ;  /* 0x0000c80049007a20 */ /* 0x002fce0000410000 */
[----:B------:R-:W-:Y:S01]  /*2a00*/  HMMA.16816.F32.BF16 R56, R36, R106, RZ ;  /* 0x0000006a2438723c */ /* 0x000fe200000418ff */
        /* <DEDUP_REMOVED lines=18> */
[----:B------:R-:W-:Y:S01]  /*2b30*/  HMMA.16816.F32.BF16 R68, R12, R42, R48 ;  /* 0x0000002a0c44723c */ /* 0x000fe20000041830 */
[----:B------:R-:W1:Y:S03]  /*2b40*/  LDSM.16.M88.4 R48, [R228+0x2000] ;  /* 0x00200000e430783b */ /* 0x000e660000000200 */
[----:B------:R5:W1:Y:S04]  /*2b50*/  MUFU.TANH R144, R0 ;  /* 0x0000000000907308 */ /* 0x000a680000002400 */
[----:B------:R-:W-:Y:S08]  /*2b60*/  HMMA.16816.F32.BF16 R40, R16, R44, R52 ;  /* 0x0000002c1028723c */ /* 0x000ff00000041834 */
[----:B------:R-:W-:Y:S01]  /*2b70*/  HMMA.16816.F32.BF16 R52, R28, R110, R56 ;  /* 0x0000006e1c34723c */ /* 0x000fe20000041838 */
[----:B-----5:R-:W-:-:S04]  /*2b80*/  FMUL.FTZ R0, R76, c[0x0][0x320] ;  /* 0x0000c8004c007a20 */ /* 0x020fc80000410000 */
[----:B------:R5:W1:Y:S03]  /*2b90*/  MUFU.TANH R133, R0 ;  /* 0x0000000000857308 */ /* 0x000a660000002400 */
[----:B------:R-:W-:Y:S01]  /*2ba0*/  HMMA.16816.F32.BF16 R56, R32, R112, RZ ;  /* 0x000000702038723c */ /* 0x000fe200000418ff */
[----:B-----5:R-:W-:-:S04]  /*2bb0*/  FMUL.FTZ R0, R77, c[0x0][0x320] ;  /* 0x0000c8004d007a20 */ /* 0x020fc80000410000 */
[----:B------:R5:W1:Y:S02]  /*2bc0*/  MUFU.TANH R132, R0 ;  /* 0x0000000000847308 */ /* 0x000a640000002400 */
[----:B-----5:R-:W-:-:S06]  /*2bd0*/  FMUL.FTZ R0, R78, c[0x0][0x320] ;  /* 0x0000c8004e007a20 */ /* 0x020fcc0000410000 */
[----:B------:R5:W1:Y:S02]  /*2be0*/  MUFU.TANH R135, R0 ;  /* 0x0000000000877308 */ /* 0x000a640000002400 */
[----:B-----5:R-:W-:Y:S02]  /*2bf0*/  FMUL.FTZ R0, R79, c[0x0][0x320] ;  /* 0x0000c8004f007a20 */ /* 0x020fe40000410000 */
[----:B-1----:R-:W-:Y:S04]  /*2c00*/  HMMA.16816.F32.BF16 R76, R8, R48, R40 ;  /* 0x00000030084c723c */ /* 0x002fe80000041828 */
        /* <DEDUP_REMOVED lines=33> */
[----:B------:R1:W1:Y:S02]  /*2e20*/  MUFU.TANH R103, R0 ;  /* 0x0000000000677308 */ /* 0x0002640000002400 */
[----:B-1----:R-:W-:Y:S11]  /*2e30*/  FMUL.FTZ R0, R69, c[0x0][0x320] ;  /* 0x0000c80045007a20 */ /* 0x002ff60000410000 */
[----:B------:R-:W-:Y:S06]  /*2e40*/  @!UPT UIADD3 URZ, URZ, URZ, URZ ;  /* 0x0000003f3f3ff290 */ /* 0x000fec000fffe03f */
        /* <DEDUP_REMOVED lines=8> */
[C---:B------:R-:W-:Y:S08]  /*2ed0*/  HMMA.16816.F32.BF16 R48, R36.reuse, R114, RZ ;  /* 0x000000722430723c */ /* 0x040ff000000418ff */
[----:B------:R-:W-:Y:S01]  /*2ee0*/  HMMA.16816.F32.BF16 R36, R36, R126, RZ ;  /* 0x0000007e2424723c */ /* 0x000fe200000418ff */
[----:B-----5:R-:W-:-:S04]  /*2ef0*/  FMUL.FTZ R0, R76, c[0x0][0x320] ;  /* 0x0000c8004c007a20 */ /* 0x020fc80000410000 */
[----:B------:R5:W1:Y:S11]  /*2f00*/  MUFU.TANH R93, R0 ;  /* 0x00000000005d7308 */ /* 0x000a760000002400 */
[----:B------:R-:W-:Y:S01]  /*2f10*/  HMMA.16816.F32.BF16 R48, R28, R122, R48 ;  /* 0x0000007a1c30723c */ /* 0x000fe20000041830 */
[----:B-----5:R-:W-:-:S07]  /*2f20*/  FMUL.FTZ R0, R77, c[0x0][0x320] ;  /* 0x0000c8004d007a20 */ /* 0x020fce0000410000 */
[----:B------:R-:W-:Y:S01]  /*2f30*/  HMMA.16816.F32.BF16 R28, R28, R130, R36 ;  /* 0x000000821c1c723c */ /* 0x000fe20000041824 */
[----:B------:R5:W1:Y:S11]  /*2f40*/  MUFU.TANH R91, R0 ;  /* 0x00000000005b7308 */ /* 0x000a760000002400 */
[----:B------:R-:W-:Y:S04]  /*2f50*/  @!UPT UIADD3 URZ, URZ, URZ, URZ ;  /* 0x0000003f3f3ff290 */ /* 0x000fe8000fffe03f */
[----:B------:R-:W-:Y:S01]  /*2f60*/  HMMA.16816.F32.BF16 R48, R20, R54, R48 ;  /* 0x000000361430723c */ /* 0x000fe20000041830 */
[----:B-----5:R-:W-:-:S04]  /*2f70*/  FMUL.FTZ R0, R78, c[0x0][0x320] ;  /* 0x0000c8004e007a20 */ /* 0x020fc80000410000 */
[----:B------:R5:W1:Y:S03]  /*2f80*/  MUFU.TANH R90, R0 ;  /* 0x00000000005a7308 */ /* 0x000a660000002400 */
[----:B------:R-:W-:Y:S01]  /*2f90*/  HMMA.16816.F32.BF16 R52, R16, R54, R64 ;  /* 0x000000361034723c */ /* 0x000fe20000041840 */
[----:B-----5:R-:W-:-:S07]  /*2fa0*/  FMUL.FTZ R0, R79, c[0x0][0x320] ;  /* 0x0000c8004f007a20 */ /* 0x020fce0000410000 */
[C---:B-1----:R-:W-:Y:S01]  /*2fb0*/  HMMA.16816.F32.BF16 R76, R8.reuse, R40, R44 ;  /* 0x00000028084c723c */ /* 0x042fe2000004182c */
[----:B------:R-:W1:Y:S01]  /*2fc0*/  LDSM.16.M88.4 R44, [R229+0x6900] ;  /* 0x00690000e52c783b */ /* 0x000e620000000200 */
[----:B------:R5:W1:Y:S11]  /*2fd0*/  MUFU.TANH R89, R0 ;  /* 0x0000000000597308 */ /* 0x000a760000002400 */
[----:B------:R-:W-:Y:S03]  /*2fe0*/  @!UPT UIADD3 URZ, URZ, URZ, URZ ;  /* 0x0000003f3f3ff290 */ /* 0x000fe6000fffe03f */
[----:B------:R-:W-:Y:S08]  /*2ff0*/  HMMA.16816.F32.BF16 R64, R8, R42, R52 ;  /* 0x0000002a0840723c */ /* 0x000ff00000041834 */
[----:B------:R-:W-:Y:S01]  /*3000*/  HMMA.16816.F32.BF16 R52, R32, R126, RZ ;  /* 0x0000007e2034723c */ /* 0x000fe200000418ff */
[----:B-----5:R-:W-:-:S04]  /*3010*/  FMUL.FTZ R0, R68, c[0x0][0x320] ;  /* 0x0000c80044007a20 */ /* 0x020fc80000410000 */
[----:B------:R5:W1:Y:S01]  /*3020*/  MUFU.TANH R88, R0 ;  /* 0x0000000000587308 */ /* 0x000a620000002400 */
[----:B------:R-:W-:Y:S02]  /*3030*/  FMUL.FTZ R77, R77, c[0x0][0x320] ;  /* 0x0000c8004d4d7a20 */ /* 0x000fe40000410000 */
[----:B------:R-:W-:Y:S02]  /*3040*/  FMUL.FTZ R78, R78, c[0x0][0x320] ;  /* 0x0000c8004e4e7a20 */ /* 0x000fe40000410000 */
[----:B------:R-:W-:-:S03]  /*3050*/  FMUL.FTZ R79, R79, c[0x0][0x320] ;  /* 0x0000c8004f4f7a20 */ /* 0x000fc60000410000 */
[----:B------:R-:W1:Y:S03]  /*3060*/  MUFU.TANH R77, R77 ;  /* 0x0000004d004d7308 */ /* 0x000e660000002400 */
[----:B------:R-:W-:Y:S02]  /*3070*/  FMUL.FTZ R64, R64, c[0x0][0x320] ;  /* 0x0000c80040407a20 */ /* 0x000fe40000410000 */
[----:B------:R-:W-:Y:S02]  /*3080*/  FMUL.FTZ R65, R65, c[0x0][0x320] ;  /* 0x0000c80041417a20 */ /* 0x000fe40000410000 */
[----:B------:R-:W-:Y:S02]  /*3090*/  FMUL.FTZ R66, R66, c[0x0][0x320] ;  /* 0x0000c80042427a20 */ /* 0x000fe40000410000 */
[----:B-----5:R-:W-:Y:S01]  /*30a0*/  FMUL.FTZ R0, R69, c[0x0][0x320] ;  /* 0x0000c80045007a20 */ /* 0x020fe20000410000 */
[----:B------:R-:W1:Y:S01]  /*30b0*/  MUFU.TANH R78, R78 ;  /* 0x0000004e004e7308 */ /* 0x000e620000002400 */
[----:B------:R-:W-:Y:S07]  /*30c0*/  HMMA.16816.F32.BF16 R36, R24, R130, R52 ;  /* 0x000000821824723c */ /* 0x000fee0000041834 */
[----:B------:R5:W1:Y:S08]  /*30d0*/  MUFU.TANH R87, R0 ;  /* 0x0000000000577308 */ /* 0x000a700000002400 */
[----:B------:R-:W1:Y:S01]  /*30e0*/  MUFU.TANH R79, R79 ;  /* 0x0000004f004f7308 */ /* 0x000e620000002400 */
[----:B-----5:R-:W-:-:S07]  /*30f0*/  FMUL.FTZ R0, R70, c[0x0][0x320] ;  /* 0x0000c80046007a20 */ /* 0x020fce0000410000 */
[----:B------:R-:W1:Y:S08]  /*3100*/  MUFU.TANH R64, R64 ;  /* 0x0000004000407308 */ /* 0x000e700000002400 */
[----:B------:R5:W1:Y:S08]  /*3110*/  MUFU.TANH R86, R0 ;  /* 0x0000000000567308 */ /* 0x000a700000002400 */
[----:B------:R-:W1:Y:S01]  /*3120*/  MUFU.TANH R65, R65 ;  /* 0x0000004100417308 */ /* 0x000e620000002400 */
[----:B-----5:R-:W-:-:S07]  /*3130*/  FMUL.FTZ R0, R71, c[0x0][0x320] ;  /* 0x0000c80047007a20 */ /* 0x020fce0000410000 */
[----:B------:R-:W1:Y:S01]  /*3140*/  MUFU.TANH R66, R66 ;  /* 0x0000004200427308 */ /* 0x000e620000002400 */
[----:B------:R-:W-:Y:S07]  /*3150*/  HMMA.16816.F32.BF16 R68, R12, R40, R56 ;  /* 0x000000280c44723c */ /* 0x000fee0000041838 */
[----:B------:R5:W1:Y:S01]  /*3160*/  MUFU.TANH R85, R0 ;  /* 0x0000000000557308 */ /* 0x000a620000002400 */
[----:B------:R-:W-:Y:S01]  /*3170*/  HMMA.16816.F32.BF16 R56, R32, R124, RZ ;  /* 0x0000007c2038723c */ /* 0x000fe200000418ff */
[----:B-----5:R-:W-:-:S06]  /*3180*/  FMUL.FTZ R0, R72, c[0x0][0x320] ;  /* 0x0000c80048007a20 */ /* 0x020fcc0000410000 */
[----:B------:R5:W1:Y:S11]  /*3190*/  MUFU.TANH R84, R0 ;  /* 0x0000000000547308 */ /* 0x000a760000002400 */
[----:B------:R-:W-:Y:S06]  /*31a0*/  @!UPT UIADD3 URZ, URZ, URZ, URZ ;  /* 0x0000003f3f3ff290 */ /* 0x000fec000fffe03f */
[----:B------:R-:W-:Y:S01]  /*31b0*/  HMMA.16816.F32.BF16 R56, R24, R128, R56 ;  /* 0x000000801838723c */ /* 0x000fe20000041838 */
[----:B-----5:R-:W-:-:S04]  /*31c0*/  FMUL.FTZ R0, R73, c[0x0][0x320] ;  /* 0x0000c80049007a20 */ /* 0x020fc80000410000 */
[----:B------:R5:W2:Y:S11]  /*31d0*/  MUFU.TANH R83, R0 ;  /* 0x0000000000537308 */ /* 0x000ab60000002400 */
[----:B------:R-:W-:Y:S08]  /*31e0*/  @!UPT UIADD3 URZ, URZ, URZ, URZ ;  /* 0x0000003f3f3ff290 */ /* 0x000ff0000fffe03f */
[----:B-1----:R-:W-:Y:S01]  /*31f0*/  HMMA.16816.F32.BF16 R32, R16, R44, R56 ;  /* 0x0000002c1020723c */ /* 0x002fe20000041838 */
[----:B-----5:R-:W-:-:S07]  /*3200*/  FMUL.FTZ R0, R74, c[0x0][0x320] ;  /* 0x0000c8004a007a20 */ /* 0x020fce0000410000 */
[----:B------:R-:W-:Y:S01]  /*3210*/  HMMA.16816.F32.BF16 R16, R16, R46, R36 ;  /* 0x0000002e1010723c */ /* 0x000fe20000041824 */
[----:B------:R1:W1:Y:S02]  /*3220*/  MUFU.TANH R82, R0 ;  /* 0x0000000000527308 */ /* 0x0002640000002400 */
[----:B-1----:R-:W-:-:S06]  /*3230*/  FMUL.FTZ R0, R75, c[0x0][0x320] ;  /* 0x0000c8004b007a20 */ /* 0x002fcc0000410000 */
[----:B------:R1:W1:Y:S02]  /*3240*/  MUFU.TANH R81, R0 ;  /* 0x0000000000517308 */ /* 0x0002640000002400 */
[----:B-1----:R-:W-:-:S06]  /*3250*/  FMUL.FTZ R0, R68, c[0x0][0x320] ;  /* 0x0000c80044007a20 */ /* 0x002fcc0000410000 */
[----:B------:R1:W1:Y:S02]  /*3260*/  MUFU.TANH R80, R0 ;  /* 0x0000000000507308 */ /* 0x0002640000002400 */
[----:B-1----:R-:W-:-:S06]  /*3270*/  FMUL.FTZ R0, R69, c[0x0][0x320] ;  /* 0x0000c80045007a20 */ /* 0x002fcc0000410000 */
[----:B------:R1:W1:Y:S02]  /*3280*/  MUFU.TANH R75, R0 ;  /* 0x00000000004b7308 */ /* 0x0002640000002400 */
[----:B-1----:R-:W-:-:S06]  /*3290*/  FMUL.FTZ R0, R70, c[0x0][0x320] ;  /* 0x0000c80046007a20 */ /* 0x002fcc0000410000 */
[----:B------:R1:W1:Y:S02]  /*32a0*/  MUFU.TANH R74, R0 ;  /* 0x00000000004a7308 */ /* 0x0002640000002400 */
[----:B-1----:R-:W-:Y:S02]  /*32b0*/  FMUL.FTZ R0, R71, c[0x0][0x320] ;  /* 0x0000c80047007a20 */ /* 0x002fe40000410000 */
[----:B------:R-:W-:Y:S01]  /*32c0*/  HMMA.16816.F32.BF16 R68, R12, R42, R48 ;  /* 0x0000002a0c44723c */ /* 0x000fe20000041830 */
[----:B------:R-:W1:Y:S03]  /*32d0*/  LDSM.16.M88.4 R48, [R228+0x3000] ;  /* 0x00300000e430783b */ /* 0x000e660000000200 */
[----:B------:R5:W1:Y:S01]  /*32e0*/  MUFU.TANH R73, R0 ;  /* 0x0000000000497308 */ /* 0x000a620000002400 */
[----:B------:R-:W-:-:S04]  /*32f0*/  DEPBAR.LE SB0, 0x0 ;  /* 0x000080000000791a */ /* 0x000fc80000000000 */
[C---:B------:R-:W-:Y:S08]  /*3300*/  HMMA.16816.F32.BF16 R40, R20.reuse, R44, R60 ;  /* 0x0000002c1428723c */ /* 0x040ff0000004183c */
[----:B------:R-:W-:Y:S01]  /*3310*/  HMMA.16816.F32.BF16 R20, R20, R46, R28 ;  /* 0x0000002e1414723c */ /* 0x000fe2000004181c */
[----:B-----5:R-:W-:-:S04]  /*3320*/  FMUL.FTZ R0, R76, c[0x0][0x320] ;  /* 0x0000c8004c007a20 */ /* 0x020fc80000410000 */
[----:B------:R5:W1:Y:S02]  /*3330*/  MUFU.TANH R72, R0 ;  /* 0x0000000000487308 */ /* 0x000a640000002400 */
[----:B------:R-:W-:Y:S02]  /*3340*/  FMUL.FTZ R68, R68, c[0x0][0x320] ;  /* 0x0000c80044447a20 */ /* 0x000fe40000410000 */
[----:B------:R-:W-:Y:S02]  /*3350*/  FMUL.FTZ R69, R69, c[0x0][0x320] ;  /* 0x0000c80045457a20 */ /* 0x000fe40000410000 */
[----:B------:R-:W-:Y:S02]  /*3360*/  FMUL.FTZ R70, R70, c[0x0][0x320] ;  /* 0x0000c80046467a20 */ /* 0x000fe40000410000 */
[----:B------:R-:W-:Y:S01]  /*3370*/  FMUL.FTZ R71, R71, c[0x0][0x320] ;  /* 0x0000c80047477a20 */ /* 0x000fe20000410000 */
[----:B------:R-:W2:Y:S01]  /*3380*/  MUFU.TANH R68, R68 ;  /* 0x0000004400447308 */ /* 0x000ea20000002400 */
[----:B-----5:R-:W-:-:S07]  /*3390*/  FMUL.FTZ R0, R67, c[0x0][0x320] ;  /* 0x0000c80043007a20 */ /* 0x020fce0000410000 */
[----:B------:R-:W2:Y:S01]  /*33a0*/  MUFU.TANH R69, R69 ;  /* 0x0000004500457308 */ /* 0x000ea20000002400 */
[-C--:B-1----:R-:W-:Y:S07]  /*33b0*/  HMMA.16816.F32.BF16 R24, R8, R48.reuse, R32 ;  /* 0x000000300818723c */ /* 0x082fee0000041820 */
[----:B------:R-:W1:Y:S01]  /*33c0*/  MUFU.TANH R60, R70 ;  /* 0x00000046003c7308 */ /* 0x000e620000002400 */
[C---:B------:R-:W-:Y:S07]  /*33d0*/  HMMA.16816.F32.BF16 R40, R12.reuse, R48, R40 ;  /* 0x000000300c28723c */ /* 0x040fee0000041828 */
[----:B------:R-:W1:Y:S01]  /*33e0*/  MUFU.TANH R56, R71 ;  /* 0x0000004700387308 */ /* 0x000e620000002400 */
[-C--:B------:R-:W-:Y:S07]  /*33f0*/  HMMA.16816.F32.BF16 R12, R12, R50.reuse, R20 ;  /* 0x000000320c0c723c */ /* 0x080fee0000041814 */
[----:B------:R5:W1:Y:S01]  /*3400*/  MUFU.TANH R52, R0 ;  /* 0x0000000000347308 */ /* 0x000a620000002400 */
[----:B------:R-:W-:Y:S01]  /*3410*/  HMMA.16816.F32.BF16 R8, R8, R50, R16 ;  /* 0x000000320808723c */ /* 0x000fe20000041810 */
[----:B------:R-:W-:-:S02]  /*3420*/  FMUL.FTZ R24, R24, c[0x0][0x320] ;  /* 0x0000c80018187a20 */ /* 0x000fc40000410000 */
[----:B------:R-:W-:Y:S02]  /*3430*/  FMUL.FTZ R25, R25, c[0x0][0x320] ;  /* 0x0000c80019197a20 */ /* 0x000fe40000410000 */
[----:B------:R-:W-:Y:S02]  /*3440*/  FMUL.FTZ R26, R26, c[0x0][0x320] ;  /* 0x0000c8001a1a7a20 */ /* 0x000fe40000410000 */
[----:B------:R-:W1:Y:S01]  /*3450*/  MUFU.TANH R34, R24 ;  /* 0x0000001800227308 */ /* 0x000e620000002400 */
[----:B------:R-:W-:Y:S02]  /*3460*/  FMUL.FTZ R27, R27, c[0x0][0x320] ;  /* 0x0000c8001b1b7a20 */ /* 0x000fe40000410000 */
[----:B------:R-:W-:Y:S02]  /*3470*/  FMUL.FTZ R40, R40, c[0x0][0x320] ;  /* 0x0000c80028287a20 */ /* 0x000fe40000410000 */
[----:B------:R-:W-:Y:S02]  /*3480*/  FMUL.FTZ R41, R41, c[0x0][0x320] ;  /* 0x0000c80029297a20 */ /* 0x000fe40000410000 */
[----:B------:R-:W-:Y:S01]  /*3490*/  FMUL.FTZ R42, R42, c[0x0][0x320] ;  /* 0x0000c8002a2a7a20 */ /* 0x000fe20000410000 */
[----:B------:R-:W1:Y:S01]  /*34a0*/  MUFU.TANH R35, R25 ;  /* 0x0000001900237308 */ /* 0x000e620000002400 */
[----:B-----5:R-:W-:-:S02]  /*34b0*/  FMUL.FTZ R0, R43, c[0x0][0x320] ;  /* 0x0000c8002b007a20 */ /* 0x020fc40000410000 */
[----:B------:R-:W-:Y:S02]  /*34c0*/  FMUL.FTZ R12, R12, c[0x0][0x320] ;  /* 0x0000c8000c0c7a20 */ /* 0x000fe40000410000 */
[----:B------:R-:W-:Y:S02]  /*34d0*/  FMUL.FTZ R13, R13, c[0x0][0x320] ;  /* 0x0000c8000d0d7a20 */ /* 0x000fe40000410000 */
[----:B------:R-:W-:Y:S01]  /*34e0*/  FMUL.FTZ R14, R14, c[0x0][0x320] ;  /* 0x0000c8000e0e7a20 */ /* 0x000fe20000410000 */
[----:B------:R-:W1:Y:S01]  /*34f0*/  MUFU.TANH R37, R26 ;  /* 0x0000001a00257308 */ /* 0x000e620000002400 */
[----:B------:R-:W-:Y:S02]  /*3500*/  FMUL.FTZ R15, R15, c[0x0][0x320] ;  /* 0x0000c8000f0f7a20 */ /* 0x000fe40000410000 */
[----:B------:R-:W-:Y:S02]  /*3510*/  FMUL.FTZ R8, R8, c[0x0][0x320] ;  /* 0x0000c80008087a20 */ /* 0x000fe40000410000 */
[----:B------:R-:W-:-:S02]  /*3520*/  FMUL.FTZ R9, R9, c[0x0][0x320] ;  /* 0x0000c80009097a20 */ /* 0x000fc40000410000 */
[----:B------:R-:W-:Y:S01]  /*3530*/  FMUL.FTZ R10, R10, c[0x0][0x320] ;  /* 0x0000c8000a0a7a20 */ /* 0x000fe20000410000 */
[----:B------:R-:W1:Y:S01]  /*3540*/  MUFU.TANH R36, R27 ;  /* 0x0000001b00247308 */ /* 0x000e620000002400 */
[----:B------:R-:W-:-:S07]  /*3550*/  FMUL.FTZ R11, R11, c[0x0][0x320] ;  /* 0x0000c8000b0b7a20 */ /* 0x000fce0000410000 */
[----:B------:R-:W1:Y:S08]  /*3560*/  MUFU.TANH R33, R40 ;  /* 0x0000002800217308 */ /* 0x000e700000002400 */
        /* <DEDUP_REMOVED lines=10> */
[----:B------:R5:W1:Y:S02]  /*3610*/  MUFU.TANH R48, R0 ;  /* 0x0000000000307308 */ /* 0x000a640000002400 */
[----:B-----5:R-:W-:Y:S01]  /*3620*/  LOP3.LUT R0, R5, R2, RZ, 0xfc, !PT ;  /* 0x0000000205007212 */ /* 0x020fe200078efcff */
[----:B------:R-:W-:Y:S06]  /*3630*/  BAR.SYNC.DEFER_BLOCKING 0x0 ;  /* 0x0000000000007b1d */ /* 0x000fec0000010000 */
[----:B------:R-:W-:Y:S05]  /*3640*/  @!P0 BRA `(.L_x_18) ;  /* 0x0000020000008947 */ /* 0x000fea0003800000 */
[----:B-1234-:R-:W-:Y:S01]  /*3650*/  IADD3 R8, R200, -0x2, RZ ;  /* 0xfffffffec8087810 */ /* 0x01efe20007ffe0ff */
[----:B------:R-:W-:-:S03]  /*3660*/  IMAD.SHL.U32 R18, R193, 0x20, RZ ;  /* 0x00000020c1127824 */ /* 0x000fc600078e00ff */
[----:B------:R-:W-:Y:S01]  /*3670*/  SHF.R.S32.HI R5, RZ, 0x1f, R8 ;  /* 0x0000001fff057819 */ /* 0x000fe20000011408 */
[----:B------:R-:W-:Y:S02]  /*3680*/  IMAD R2, R191, R8, RZ ;  /* 0x00000008bf027224 */ /* 0x000fe400078e02ff */
[----:B------:R-:W-:-:S04]  /*3690*/  IMAD.WIDE.U32 R8, R8, R196, R202 ;  /* 0x000000c408087225 */ /* 0x000fc800078e00ca */
[----:B------:R-:W-:Y:S01]  /*36a0*/  IMAD R2, R5, R196, R2 ;  /* 0x000000c405027224 */ /* 0x000fe200078e0202 */
[----:B------:R-:W-:Y:S02]  /*36b0*/  LEA R6, P0, R8, c[0x0][0x1c8], 0x1 ;  /* 0x0000720008067a11 */ /* 0x000fe400078008ff */
[----:B------:R-:W-:Y:S01]  /*36c0*/  SHF.L.U64.HI R5, R193, 0x5, R194 ;  /* 0x00000005c1057819 */ /* 0x000fe200000102c2 */
[----:B------:R-:W-:Y:S01]  /*36d0*/  IMAD.IADD R2, R9, 0x1, R2 ;  /* 0x0000000109027824 */ /* 0x000fe200078e0202 */
[----:B------:R-:W-:-:S04]  /*36e0*/  IADD3 R14, P2, R18, R6, RZ ;  /* 0x00000006120e7210 */ /* 0x000fc80007f5e0ff */
[----:B------:R-:W-:Y:S02]  /*36f0*/  LEA.HI.X R7, R8, c[0x0][0x1cc], R2, 0x1, P0 ;  /* 0x0000730008077a11 */ /* 0x000fe400000f0c02 */
[----:B------:R-:W-:-:S03]  /*3700*/  IADD3 R12, P0, R14, R18, RZ ;  /* 0x000000120e0c7210 */ /* 0x000fc60007f1e0ff */
[----:B------:R-:W-:Y:S01]  /*3710*/  IMAD.X R15, R5, 0x1, R7, P2 ;  /* 0x00000001050f7824 */ /* 0x000fe200010e0607 */
[-C--:B------:R-:W-:Y:S01]  /*3720*/  IADD3 R10, P2, R12, R18.reuse, RZ ;  /* 0x000000120c0a7210 */ /* 0x080fe20007f5e0ff */
[----:B------:R-:W-:Y:S01]  /*3730*/  @!PT LDS RZ, [RZ] ;  /* 0x00000000fffff984 */ /* 0x000fe20000000800 */
[----:B------:R-:W-:Y:S01]  /*3740*/  @!PT LDS RZ, [RZ] ;  /* 0x00000000fffff984 */ /* 0x000fe20000000800 */
[----:B------:R-:W-:Y:S01]  /*3750*/  @!PT LDS RZ, [RZ] ;  /* 0x00000000fffff984 */ /* 0x000fe20000000800 */
[----:B------:R1:W-:Y:S02]  /*3760*/  LDGSTS.E.BYPASS.LTC128B.128 [R241+0x3900], [R6.64], !P1 ;  /* 0x0390000006f17fae */ /* 0x0003e4000c901d48 */
[--C-:B------:R-:W-:Y:S01]  /*3770*/  IMAD.X R13, R15, 0x1, R5.reuse, P0 ;  /* 0x000000010f0d7824 */ /* 0x100fe200000e0605 */
[----:B------:R-:W-:Y:S01]  /*3780*/  IADD3 R8, P0, R10, R18, RZ ;  /* 0x000000120a087210 */ /* 0x000fe20007f1e0ff */
[----:B------:R2:W-:Y:S02]  /*3790*/  LDGSTS.E.BYPASS.LTC128B.128 [R241+0x4100], [R14.64], !P1 ;  /* 0x041000000ef17fae */ /* 0x0005e4000c901d48 */
[--C-:B------:R-:W-:Y:S02]  /*37a0*/  IMAD.X R11, R13, 0x1, R5.reuse, P2 ;  /* 0x000000010d0b7824 */ /* 0x100fe400010e0605 */
[----:B------:R3:W-:Y:S02]  /*37b0*/  LDGSTS.E.BYPASS.LTC128B.128 [R241+0x4900], [R12.64], !P1 ;  /* 0x049000000cf17fae */ /* 0x0007e4000c901d48 */
[----:B------:R-:W-:-:S02]  /*37c0*/  IMAD.X R9, R11, 0x1, R5, P0 ;  /* 0x000000010b097824 */ /* 0x000fc400000e0605 */
[----:B------:R3:W-:Y:S04]  /*37d0*/  LDGSTS.E.BYPASS.LTC128B.128 [R241+0x5100], [R10.64], !P1 ;  /* 0x051000000af17fae */ /* 0x0007e8000c901d48 */
[----:B------:R3:W-:Y:S01]  /*37e0*/  LDGSTS.E.BYPASS.LTC128B.128 [R241+0x5900], [R8.64], !P1 ;  /* 0x0590000008f17fae */ /* 0x0007e2000c901d48 */
[----:B-1----:R-:W-:-:S04]  /*37f0*/  IADD3 R6, P2, R8, R18, RZ ;  /* 0x0000001208067210 */ /* 0x002fc80007f5e0ff */
[----:B--2---:R-:W-:Y:S01]  /*3800*/  IADD3 R14, P0, R6, R18, RZ ;  /* 0x00000012060e7210 */ /* 0x004fe20007f1e0ff */
[----:B------:R-:W-:-:S04]  /*3810*/  IMAD.X R7, R9, 0x1, R5, P2 ;  /* 0x0000000109077824 */ /* 0x000fc800010e0605 */
[----:B------:R-:W-:Y:S01]  /*3820*/  IMAD.X R15, R7, 0x1, R5, P0 ;  /* 0x00000001070f7824 */ /* 0x000fe200000e0605 */
[----:B------:R3:W-:Y:S04]  /*3830*/  LDGSTS.E.BYPASS.LTC128B.128 [R241+0x6100], [R6.64], !P1 ;  /* 0x0610000006f17fae */ /* 0x0007e8000c901d48 */
[----:B------:R3:W-:Y:S03]  /*3840*/  LDGSTS.E.BYPASS.LTC128B.128 [R241+0x6900], [R14.64], !P1 ;  /* 0x069000000ef17fae */ /* 0x0007e6000c901d48 */
.L_x_18:
[----:B-1234-:R-:W-:Y:S01]  /*3850*/  LOP3.LUT R2, R190, 0xffffffe0, RZ, 0xc0, !PT ;  /* 0xffffffe0be027812 */ /* 0x01efe200078ec0ff */
[----:B------:R-:W-:Y:S01]  /*3860*/  IMAD.SHL.U32 R224, R0, 0x2, RZ ;  /* 0x0000000200e07824 */ /* 0x000fe200078e00ff */
[----:B------:R-:W-:Y:S01]  /*3870*/  IADD3 R6, R155, c[0x0][0x1d0], RZ ;  /* 0x000074009b067a10 */ /* 0x000fe20007ffe0ff */
[----:B------:R-:W-:Y:S01]  /*3880*/  IMAD.MOV.U32 R190, RZ, RZ, R200 ;  /* 0x000000ffffbe7224 */ /* 0x000fe200078e00c8 */
[----:B------:R-:W0:Y:S01]  /*3890*/  LDGDEPBAR ;  /* 0x00000000000079af */ /* 0x000e220000000000 */
[----:B------:R-:W-:-:S02]  /*38a0*/  IMAD.IADD R2, R192, 0x1, -R2 ;  /* 0x00000001c0027824 */ /* 0x000fc400078e0a02 */
[--C-:B------:R-:W-:Y:S02]  /*38b0*/  IMAD R225, R4, 0x2, R224.reuse ;  /* 0x0000000204e17824 */ /* 0x100fe400078e02e0 */
[C---:B------:R-:W-:Y:S01]  /*38c0*/  IMAD R227, R3.reuse, 0x2, R224 ;  /* 0x0000000203e37824 */ /* 0x040fe200078e02e0 */
[----:B------:R-:W-:Y:S01]  /*38d0*/  SHF.R.S32.HI R5, RZ, 0x1f, R2 ;  /* 0x0000001fff057819 */ /* 0x000fe20000011402 */
[----:B------:R-:W-:Y:S02]  /*38e0*/  IMAD R226, R3, 0x2, R225 ;  /* 0x0000000203e27824 */ /* 0x000fe400078e02e1 */
[----:B------:R-:W-:Y:S01]  /*38f0*/  IMAD.MOV.U32 R192, RZ, RZ, R199 ;  /* 0x000000ffffc07224 */ /* 0x000fe200078e00c7 */
[----:B------:R-:W-:-:S04]  /*3900*/  LEA.HI R5, R5, R2, RZ, 0x2 ;  /* 0x0000000205057211 */ /* 0x000fc800078f10ff */
[----:B------:R-:W-:-:S05]  /*3910*/  LOP3.LUT R5, R5, 0x7ffffffc, RZ, 0xc0, !PT ;  /* 0x7ffffffc05057812 */ /* 0x000fca00078ec0ff */
[----:B------:R-:W-:-:S04]  /*3920*/  IMAD.IADD R2, R2, 0x1, -R5 ;  /* 0x0000000102027824 */ /* 0x000fc800078e0a05 */
[----:B------:R-:W-:-:S05]  /*3930*/  IMAD R2, R2, -0x2, R6 ;  /* 0xfffffffe02027824 */ /* 0x000fca00078e0206 */
[C---:B------:R-:W-:Y:S02]  /*3940*/  ISETP.GT.AND P4, PT, R2.reuse, RZ, PT ;  /* 0x000000ff0200720c */ /* 0x040fe40003f84270 */
[C---:B------:R-:W-:Y:S02]  /*3950*/  ISETP.GT.AND P3, PT, R2.reuse, 0x1, PT ;  /* 0x000000010200780c */ /* 0x040fe40003f64270 */
[----:B------:R-:W-:Y:S02]  /*3960*/  ISETP.GT.AND P2, PT, R2, 0x8, PT ;  /* 0x000000080200780c */ /* 0x000fe40003f44270 */
[----:B------:R-:W-:Y:S02]  /*3970*/  FSEL R10, R189, -INF , P4 ;  /* 0xff800000bd0a7808 */ /* 0x000fe40002000000 */
[----:B------:R-:W-:Y:S02]  /*3980*/  FSEL R11, R188, -INF , P3 ;  /* 0xff800000bc0b7808 */ /* 0x000fe40001800000 */
[----:B------:R-:W-:-:S02]  /*3990*/  ISETP.GT.AND P0, PT, R2, 0x9, PT ;  /* 0x000000090200780c */ /* 0x000fc40003f04270 */
[----:B------:R-:W-:Y:S02]  /*39a0*/  FSEL R12, R183, -INF , P2 ;  /* 0xff800000b70c7808 */ /* 0x000fe40001000000 */
[----:B------:R-:W-:Y:S02]  /*39b0*/  FMNMX.FTZ R70, R10, R11, !PT ;  /* 0x0000000b0a467209 */ /* 0x000fe40007810000 */
[----:B------:R-:W-:Y:S02]  /*39c0*/  ISETP.GT.AND P6, PT, R2, 0x10, PT ;  /* 0x000000100200780c */ /* 0x000fe40003fc4270 */
[----:B------:R-:W-:Y:S02]  /*39d0*/  FSEL R13, R182, -INF , P0 ;  /* 0xff800000b60d7808 */ /* 0x000fe40000000000 */
[----:B------:R-:W-:Y:S02]  /*39e0*/  FMNMX.FTZ R70, R12, R70, !PT ;  /* 0x000000460c467209 */ /* 0x000fe40007810000 */
[----:B------:R-:W-:-:S02]  /*39f0*/  ISETP.GT.AND P5, PT, R2, 0x11, PT ;  /* 0x000000110200780c */ /* 0x000fc40003fa4270 */
[----:B------:R-:W-:Y:S02]  /*3a00*/  FSEL R14, R175, -INF , P6 ;  /* 0xff800000af0e7808 */ /* 0x000fe40003000000 */
[----:B------:R-:W-:Y:S02]  /*3a10*/  FMNMX.FTZ R70, R13, R70, !PT ;  /* 0x000000460d467209 */ /* 0x000fe40007810000 */
[----:B------:R-:W-:Y:S02]  /*3a20*/  FSEL R21, R180, -INF , P4 ;  /* 0xff800000b4157808 */ /* 0x000fe40002000000 */
[----:B------:R-:W-:Y:S02]  /*3a30*/  FSEL R15, R185, -INF , P4 ;  /* 0xff800000b90f7808 */ /* 0x000fe40002000000 */
[----:B------:R-:W-:Y:S02]  /*3a40*/  FSEL R40, R187, -INF , P4 ;  /* 0xff800000bb287808 */ /* 0x000fe40002000000 */
        /* <DEDUP_REMOVED lines=18> */
[----:B------:R-:W-:-:S02]  /*3b70*/  FSEL R108, R117, -INF , P2 ;  /* 0xff800000756c7808 */ /* 0x000fc40001000000 */
[----:B------:R-:W-:Y:S02]  /*3b80*/  ISETP.GT.AND P0, PT, R2, 0x21, PT ;  /* 0x000000210200780c */ /* 0x000fe40003f04270 */
[----:B------:R-:W-:Y:S02]  /*3b90*/  FSEL R117, R158, -INF , P2 ;  /* 0xff8000009e757808 */ /* 0x000fe40001000000 */
[----:B------:R-:W-:Y:S02]  /*3ba0*/  FMNMX.FTZ R70, R31, R70, !PT ;  /* 0x000000461f467209 */ /* 0x000fe40007810000 */
[----:B------:R-:W-:Y:S02]  /*3bb0*/  FSEL R71, R92, -INF , P6 ;  /* 0xff8000005c477808 */ /* 0x000fe40003000000 */
[----:B------:R-:W-:Y:S02]  /*3bc0*/  FSEL R44, R168, -INF , P6 ;  /* 0xff800000a82c7808 */ /* 0x000fe40003000000 */
[----:B------:R-:W-:-:S02]  /*3bd0*/  FSEL R98, R171, -INF , P6 ;  /* 0xff800000ab627808 */ /* 0x000fc40003000000 */
[----:B------:R-:W-:Y:S02]  /*3be0*/  ISETP.GT.AND P6, PT, R2, 0x28, PT ;  /* 0x000000280200780c */ /* 0x000fe40003fc4270 */
[----:B------:R-:W-:Y:S02]  /*3bf0*/  FSEL R112, R116, -INF , P2 ;  /* 0xff80000074707808 */ /* 0x000fe40001000000 */
[----:B------:R-:W-:Y:S02]  /*3c00*/  FSEL R116, R159, -INF , P0 ;  /* 0xff8000009f747808 */ /* 0x000fe40000000000 */
[----:B------:R-:W-:Y:S02]  /*3c10*/  FMNMX.FTZ R70, R117, R70, !PT ;  /* 0x0000004675467209 */ /* 0x000fe40007810000 */
[----:B------:R-:W-:Y:S02]  /*3c20*/  FSEL R92, R164, -INF , P5 ;  /* 0xff800000a45c7808 */ /* 0x000fe40002800000 */
[----:B------:R-:W-:-:S02]  /*3c30*/  FSEL R45, R167, -INF , P5 ;  /* 0xff800000a72d7808 */ /* 0x000fc40002800000 */
[----:B------:R-:W-:Y:S02]  /*3c40*/  FSEL R99, R170, -INF , P5 ;  /* 0xff800000aa637808 */ /* 0x000fe40002800000 */
[----:B------:R-:W-:Y:S02]  /*3c50*/  FSEL R114, R118, -INF , P6 ;  /* 0xff80000076727808 */ /* 0x000fe40003000000 */
[----:B------:R-:W-:Y:S02]  /*3c60*/  ISETP.GT.AND P5, PT, R2, 0x29, PT ;  /* 0x000000290200780c */ /* 0x000fe40003fa4270 */
[----:B------:R-:W-:Y:S02]  /*3c70*/  FSEL R118, R148, -INF , P6 ;  /* 0xff80000094767808 */ /* 0x000fe40003000000 */
[----:B------:R-:W-:Y:S02]  /*3c80*/  FMNMX.FTZ R70, R116, R70, !PT ;  /* 0x0000004674467209 */ /* 0x000fe40007810000 */
        /* <DEDUP_REMOVED lines=61> */
[----:B------:R-:W-:Y:S02]  /*4060*/  FMNMX.FTZ R70, R242, R70, !PT ;  /* 0x00000046f2467209 */ /* 0x000fe40007810000 */
[----:B------:R-:W-:Y:S02]  /*4070*/  ISETP.GT.AND P3, PT, R2, 0x58, PT ;  /* 0x000000580200780c */ /* 0x000fe40003f64270 */
        /* <DEDUP_REMOVED lines=28> */
[----:B------:R-:W-:Y:S02]  /*4240*/  FMNMX.FTZ R70, R188, R70, !PT ;  /* 0x00000046bc467209 */ /* 0x000fe40007810000 */
[----:B------:R-:W-:Y:S02]  /*4250*/  FMNMX.FTZ R68, R15, R18, !PT ;  /* 0x000000120f447209 */ /* 0x000fe40007810000 */
[----:B------:R-:W-:Y:S02]  /*4260*/  FMNMX.FTZ R70, R197, R70, !PT ;  /* 0x00000046c5467209 */ /* 0x000fe40007810000 */
[----:B------:R-:W-:Y:S02]  /*4270*/  FMNMX.FTZ R68, R19, R68, !PT ;  /* 0x0000004413447209 */ /* 0x000fe40007810000 */
[----:B------:R-:W-:Y:S01]  /*4280*/  FSEL R179, R79, -INF , P0 ;  /* 0xff8000004fb37808 */ /* 0x000fe20000000000 */
[----:B------:R-:W1:Y:S01]  /*4290*/  SHFL.BFLY PT, R5, R70, 0x2, 0x1f ;  /* 0x0c401f0046057f89 */ /* 0x000e6200000e0000 */
[----:B------:R-:W-:-:S02]  /*42a0*/  FMNMX.FTZ R68, R20, R68, !PT ;  /* 0x0000004414447209 */ /* 0x000fc40007810000 */
[----:B------:R-:W-:Y:S02]  /*42b0*/  FSEL R174, R77, -INF , P0 ;  /* 0xff8000004dae7808 */ /* 0x000fe40000000000 */
[----:B------:R-:W-:Y:S02]  /*42c0*/  FMNMX.FTZ R68, R44, R68, !PT ;  /* 0x000000442c447209 */ /* 0x000fe40007810000 */
[----:B------:R-:W-:Y:S02]  /*42d0*/  FSEL R248, R73, -INF , P0 ;  /* 0xff80000049f87808 */ /* 0x000fe40000000000 */
[----:B------:R-:W-:Y:S02]  /*42e0*/  FMNMX.FTZ R68, R45, R68, !PT ;  /* 0x000000442d447209 */ /* 0x000fe40007810000 */
[----:B------:R-:W-:Y:S02]  /*42f0*/  FSEL R166, R65, -INF , P6 ;  /* 0xff80000041a67808 */ /* 0x000fe40003000000 */
[----:B------:R-:W-:-:S02]  /*4300*/  FMNMX.FTZ R68, R46, R68, !PT ;  /* 0x000000442e447209 */ /* 0x000fc40007810000 */
[----:B------:R-:W-:Y:S02]  /*4310*/  FSEL R181, R34, -INF , P5 ;  /* 0xff80000022b57808 */ /* 0x000fe40002800000 */
[----:B------:R-:W-:Y:S02]  /*4320*/  FMNMX.FTZ R68, R47, R68, !PT ;  /* 0x000000442f447209 */ /* 0x000fe40007810000 */
[----:B------:R-:W-:Y:S02]  /*4330*/  FSEL R208, R35, -INF , P4 ;  /* 0xff80000023d07808 */ /* 0x000fe40002000000 */
[----:B------:R-:W-:Y:S01]  /*4340*/  FMNMX.FTZ R68, R108, R68, !PT ;  /* 0x000000446c447209 */ /* 0x000fe20007810000 */
[----:B------:R-:W-:Y:S01]  /*4350*/  LDSM.16.MT88.4 R32, [R225+0x100] ;  /* 0x00010000e120783b */ /* 0x000fe20000004200 */
[----:B------:R-:W-:Y:S02]  /*4360*/  FSEL R211, R24, -INF , P3 ;  /* 0xff80000018d37808 */ /* 0x000fe40001800000 */
[----:B-1----:R-:W-:-:S02]  /*4370*/  FMNMX.FTZ R70, R70, R5, !PT ;  /* 0x0000000546467209 */ /* 0x002fc40007810000 */
[----:B------:R-:W-:Y:S02]  /*4380*/  FMNMX.FTZ R68, R109, R68, !PT ;  /* 0x000000446d447209 */ /* 0x000fe40007810000 */
[----:B------:R-:W-:Y:S01]  /*4390*/  FSEL R212, R25, -INF , P2 ;  /* 0xff80000019d47808 */ /* 0x000fe20001000000 */
[----:B------:R-:W1:Y:S01]  /*43a0*/  SHFL.BFLY PT, R5, R70, 0x1, 0x1f ;  /* 0x0c201f0046057f89 */ /* 0x000e6200000e0000 */
[----:B------:R-:W-:Y:S02]  /*43b0*/  FMNMX.FTZ R68, R110, R68, !PT ;  /* 0x000000446e447209 */ /* 0x000fe40007810000 */
[----:B------:R-:W-:Y:S02]  /*43c0*/  FSEL R167, R52, -INF , P6 ;  /* 0xff80000034a77808 */ /* 0x000fe40003000000 */
[----:B------:R-:W-:Y:S02]  /*43d0*/  FMNMX.FTZ R68, R111, R68, !PT ;  /* 0x000000446f447209 */ /* 0x000fe40007810000 */
[----:B------:R-:W-:-:S02]  /*43e0*/  FSEL R183, R37, -INF , P5 ;  /* 0xff80000025b77808 */ /* 0x000fc40002800000 */
[----:B------:R-:W-:Y:S02]  /*43f0*/  FMNMX.FTZ R68, R131, R68, !PT ;  /* 0x0000004483447209 */ /* 0x000fe40007810000 */
[----:B------:R-:W-:Y:S02]  /*4400*/  FSEL R209, R36, -INF , P4 ;  /* 0xff80000024d17808 */ /* 0x000fe40002000000 */
[----:B------:R-:W-:Y:S02]  /*4410*/  FMNMX.FTZ R68, R132, R68, !PT ;  /* 0x0000004484447209 */ /* 0x000fe40007810000 */
[----:B------:R-:W-:Y:S02]  /*4420*/  FSEL R222, R27, -INF , P3 ;  /* 0xff8000001bde7808 */ /* 0x000fe40001800000 */
[----:B------:R-:W-:Y:S02]  /*4430*/  FMNMX.FTZ R68, R133, R68, !PT ;  /* 0x0000004485447209 */ /* 0x000fe40007810000 */
[----:B------:R-:W-:-:S02]  /*4440*/  FSEL R243, R26, -INF , P2 ;  /* 0xff8000001af37808 */ /* 0x000fc40001000000 */
[----:B------:R-:W-:Y:S01]  /*4450*/  FMNMX.FTZ R68, R134, R68, !PT ;  /* 0x0000004486447209 */ /* 0x000fe20007810000 */
[----:B------:R-:W-:Y:S01]  /*4460*/  LDSM.16.MT88.4 R24, [R227+0x100] ;  /* 0x00010000e318783b */ /* 0x000fe20000004200 */
[----:B------:R-:W-:Y:S02]  /*4470*/  FSEL R173, R56, -INF , P6 ;  /* 0xff80000038ad7808 */ /* 0x000fe40003000000 */
[----:B-1----:R-:W-:Y:S02]  /*4480*/  FMNMX.FTZ R70, R70, R5, !PT ;  /* 0x0000000546467209 */ /* 0x002fe40007810000 */
[----:B------:R-:W-:Y:S02]  /*4490*/  FMNMX.FTZ R5, R21, R22, !PT ;  /* 0x0000001615057209 */ /* 0x000fe40007810000 */
[C---:B------:R-:W-:Y:S01]  /*44a0*/  FSETP.NEU.FTZ.AND P0, PT, R70.reuse, -INF , PT ;  /* 0xff8000004600780b */ /* 0x040fe20003f1d000 */
[----:B------:R-:W-:Y:S01]  /*44b0*/  FMUL.FTZ R7, R70, c[0x0][0x2d0] ;  /* 0x0000b40046077a20 */ /* 0x000fe20000410000 */
[----:B------:R-:W-:-:S02]  /*44c0*/  FMNMX.FTZ R5, R23, R5, !PT ;  /* 0x0000000517057209 */ /* 0x000fc40007810000 */
[----:B------:R-:W-:Y:S02]  /*44d0*/  FMNMX.FTZ R68, R153, R68, !PT ;  /* 0x0000004499447209 */ /* 0x000fe40007810000 */
[----:B------:R-:W-:Y:S02]  /*44e0*/  FMNMX.FTZ R5, R28, R5, !PT ;  /* 0x000000051c057209 */ /* 0x000fe40007810000 */
[----:B------:R-:W-:Y:S02]  /*44f0*/  FSEL R7, R7, RZ, P0 ;  /* 0x000000ff07077208 */ /* 0x000fe40000000000 */
[----:B------:R-:W-:Y:S02]  /*4500*/  FMNMX.FTZ R5, R71, R5, !PT ;  /* 0x0000000547057209 */ /* 0x000fe40007810000 */
[----:B------:R-:W-:Y:S02]  /*4510*/  ISETP.GT.AND P0, PT, R2, 0x58, PT ;  /* 0x000000580200780c */ /* 0x000fe40003f04270 */
[----:B------:R-:W-:-:S02]  /*4520*/  FMNMX.FTZ R5, R92, R5, !PT ;  /* 0x000000055c057209 */ /* 0x000fc40007810000 */
[----:B------:R-:W-:Y:S02]  /*4530*/  FMNMX.FTZ R68, R155, R68, !PT ;  /* 0x000000449b447209 */ /* 0x000fe40007810000 */
[----:B------:R-:W-:Y:S02]  /*4540*/  FMNMX.FTZ R5, R96, R5, !PT ;  /* 0x0000000560057209 */ /* 0x000fe40007810000 */
[----:B------:R-:W-:Y:S02]  /*4550*/  FMNMX.FTZ R68, R154, R68, !PT ;  /* 0x000000449a447209 */ /* 0x000fe40007810000 */
[----:B------:R-:W-:Y:S02]  /*4560*/  FMNMX.FTZ R5, R97, R5, !PT ;  /* 0x0000000561057209 */ /* 0x000fe40007810000 */
[----:B------:R-:W-:Y:S02]  /*4570*/  FMNMX.FTZ R68, R152, R68, !PT ;  /* 0x0000004498447209 */ /* 0x000fe40007810000 */
[----:B------:R-:W-:-:S02]  /*4580*/  FMNMX.FTZ R5, R112, R5, !PT ;  /* 0x0000000570057209 */ /* 0x000fc40007810000 */
[----:B------:R-:W-:Y:S02]  /*4590*/  FMNMX.FTZ R68, R175, R68, !PT ;  /* 0x00000044af447209 */ /* 0x000fe40007810000 */
[----:B------:R-:W-:Y:S02]  /*45a0*/  FMNMX.FTZ R5, R113, R5, !PT ;  /* 0x0000000571057209 */ /* 0x000fe40007810000 */
[----:B------:R-:W-:Y:S02]  /*45b0*/  FSEL R165, R64, -INF , P0 ;  /* 0xff80000040a57808 */ /* 0x000fe40000000000 */
[----:B------:R-:W-:Y:S02]  /*45c0*/  FMNMX.FTZ R5, R114, R5, !PT ;  /* 0x0000000572057209 */ /* 0x000fe40007810000 */
[----:B------:R-:W-:Y:S02]  /*45d0*/  FMNMX.FTZ R68, R174, R68, !PT ;  /* 0x00000044ae447209 */ /* 0x000fe40007810000 */
        /* <DEDUP_REMOVED lines=24> */
[----:B------:R-:W-:-:S02]  /*4760*/  FSEL R164, R66, -INF , P0 ;  /* 0xff80000042a47808 */ /* 0x000fc40000000000 */
[----:B------:R-:W-:Y:S02]  /*4770*/  FMNMX.FTZ R2, R179, R2, !PT ;  /* 0x00000002b3027209 */ /* 0x000fe40007810000 */
[----:B------:R-:W-:Y:S02]  /*4780*/  FMNMX.FTZ R5, R127, R5, !PT ;  /* 0x000000057f057209 */ /* 0x000fe40007810000 */
[----:B------:R-:W-:Y:S02]  /*4790*/  FMNMX.FTZ R68, R212, R68, !PT ;  /* 0x00000044d4447209 */ /* 0x000fe40007810000 */
[----:B------:R-:W-:Y:S02]  /*47a0*/  FMNMX.FTZ R2, R164, R2, !PT ;  /* 0x00000002a4027209 */ /* 0x000fe40007810000 */
[----:B------:R-:W-:Y:S01]  /*47b0*/  FMNMX.FTZ R5, R128, R5, !PT ;  /* 0x0000000580057209 */ /* 0x000fe20007810000 */
[----:B------:R-:W1:Y:S01]  /*47c0*/  SHFL.BFLY PT, R6, R68, 0x2, 0x1f ;  /* 0x0c401f0044067f89 */ /* 0x000e6200000e0000 */
        /* <DEDUP_REMOVED lines=10> */
[----:B------:R-:W-:Y:S01]  /*4870*/  FSEL R172, R60, -INF , P0 ;  /* 0xff8000003cac7808 */ /* 0x000fe20000000000 */
[----:B------:R-:W2:Y:S01]  /*4880*/  SHFL.BFLY PT, R8, R2, 0x2, 0x1f ;  /* 0x0c401f0002087f89 */ /* 0x000ea200000e0000 */
[----:B------:R-:W-:Y:S02]  /*4890*/  FMNMX.FTZ R5, R169, R5, !PT ;  /* 0x00000005a9057209 */ /* 0x000fe40007810000 */
[----:B-1----:R-:W-:Y:S01]  /*48a0*/  FMNMX.FTZ R68, R68, R6, !PT ;  /* 0x0000000644447209 */ /* 0x002fe20007810000 */
[----:B------:R-:W-:Y:S01]  /*48b0*/  FFMA.FTZ R6, R10, c[0x0][0x2d0], -R7 ;  /* 0x0000b4000a067a23 */ /* 0x000fe20000010807 */
[----:B------:R-:W-:-:S02]  /*48c0*/  FMNMX.FTZ R5, R170, R5, !PT ;  /* 0x00000005aa057209 */ /* 0x000fc40007810000 */
[----:B------:R-:W-:Y:S01]  /*48d0*/  FSEL R220, R49, -INF , P5 ;  /* 0xff80000031dc7808 */ /* 0x000fe20002800000 */
[----:B------:R-:W1:Y:S01]  /*48e0*/  SHFL.BFLY PT, R9, R68, 0x1, 0x1f ;  /* 0x0c201f0044097f89 */ /* 0x000e6200000e0000 */
[----:B------:R-:W-:Y:S01]  /*48f0*/  FMNMX.FTZ R5, R168, R5, !PT ;  /* 0x00000005a8057209 */ /* 0x000fe20007810000 */
[----:B------:R3:W-:Y:S01]  /*4900*/  MUFU.EX2 R250, R6 ;  /* 0x0000000600fa7308 */ /* 0x0007e20000000800 */
[----:B------:R-:W-:Y:S02]  /*4910*/  FSEL R217, R48, -INF , P4 ;  /* 0xff80000030d97808 */ /* 0x000fe40002000000 */
[----:B------:R-:W-:Y:S02]  /*4920*/  FMNMX.FTZ R5, R249, R5, !PT ;  /* 0x00000005f9057209 */ /* 0x000fe40007810000 */
[----:B------:R-:W-:Y:S02]  /*4930*/  FSEL R213, R39, -INF , P3 ;  /* 0xff80000027d57808 */ /* 0x000fe40001800000 */
[----:B------:R-:W-:-:S02]  /*4940*/  FMNMX.FTZ R5, R248, R5, !PT ;  /* 0x00000005f8057209 */ /* 0x000fc40007810000 */
[----:B------:R-:W-:Y:S02]  /*4950*/  FSEL R210, R38, -INF , P2 ;  /* 0xff80000026d27808 */ /* 0x000fe40001000000 */
[----:B------:R-:W-:Y:S01]  /*4960*/  LDSM.16.MT88.4 R36, [R226+0x100] ;  /* 0x00010000e224783b */ /* 0x000fe20000004200 */
[----:B--2---:R-:W-:Y:S01]  /*4970*/  FMNMX.FTZ R2, R2, R8, !PT ;  /* 0x0000000802027209 */ /* 0x004fe20007810000 */
[----:B---3--:R-:W-:-:S04]  /*4980*/  FFMA.FTZ R6, R11, c[0x0][0x2d0], -R7 ;  /* 0x0000b4000b067a23 */ /* 0x008fc80000010807 */
[----:B------:R-:W2:Y:S01]  /*4990*/  SHFL.BFLY PT, R11, R2, 0x1, 0x1f ;  /* 0x0c201f00020b7f89 */ /* 0x000ea200000e0000 */
[----:B------:R3:W4:Y:S01]  /*49a0*/  MUFU.EX2 R244, R6 ;  /* 0x0000000600f47308 */ /* 0x0007220000000800 */
[----:B-1----:R-:W-:-:S04]  /*49b0*/  FMNMX.FTZ R68, R68, R9, !PT ;  /* 0x0000000944447209 */ /* 0x002fc80007810000 */
[C---:B------:R-:W-:Y:S01]  /*49c0*/  FSETP.NEU.FTZ.AND P0, PT, R68.reuse, -INF , PT ;  /* 0xff8000004400780b */ /* 0x040fe20003f1d000 */
[----:B------:R-:W-:Y:S01]  /*49d0*/  FMUL.FTZ R9, R68, c[0x0][0x2d0] ;  /* 0x0000b40044097a20 */ /* 0x000fe20000410000 */
[----:B---3--:R-:W-:Y:S01]  /*49e0*/  FMNMX.FTZ R6, R172, R5, !PT ;  /* 0x00000005ac067209 */ /* 0x008fe20007810000 */
[--C-:B------:R-:W-:Y:S01]  /*49f0*/  FFMA.FTZ R5, R12, c[0x0][0x2d0], -R7.reuse ;  /* 0x0000b4000c057a23 */ /* 0x100fe20000010807 */
[----:B----4-:R-:W-:Y:S02]  /*4a00*/  F2FP.BF16.PACK_AB R12, R244, R250 ;  /* 0x000000faf40c723e */ /* 0x010fe400000010ff */
[----:B------:R-:W-:Y:S01]  /*4a10*/  FMNMX.FTZ R6, R173, R6, !PT ;  /* 0x00000006ad067209 */ /* 0x000fe20007810000 */
[----:B------:R1:W-:Y:S01]  /*4a20*/  MUFU.EX2 R198, R5 ;  /* 0x0000000500c67308 */ /* 0x0003e20000000800 */
[----:B--2---:R-:W-:Y:S02]  /*4a30*/  FMNMX.FTZ R2, R2, R11, !PT ;  /* 0x0000000b02027209 */ /* 0x004fe40007810000 */
[----:B-1----:R-:W-:Y:S01]  /*4a40*/  FMNMX.FTZ R5, R220, R6, !PT ;  /* 0x00000006dc057209 */ /* 0x002fe20007810000 */
[----:B------:R-:W-:-:S03]  /*4a50*/  FFMA.FTZ R6, R13, c[0x0][0x2d0], -R7 ;  /* 0x0000b4000d067a23 */ /* 0x000fc60000010807 */
[----:B------:R-:W-:Y:S01]  /*4a60*/  FMNMX.FTZ R5, R217, R5, !PT ;  /* 0x00000005d9057209 */ /* 0x000fe20007810000 */
[----:B------:R1:W2:Y:S03]  /*4a70*/  MUFU.EX2 R191, R6 ;  /* 0x0000000600bf7308 */ /* 0x0002a60000000800 */
[----:B------:R-:W-:Y:S01]  /*4a80*/  FMNMX.FTZ R8, R213, R5, !PT ;  /* 0x00000005d5087209 */ /* 0x000fe20007810000 */
[----:B------:R-:W-:-:S03]  /*4a90*/  FFMA.FTZ R5, R14, c[0x0][0x2d0], -R7 ;  /* 0x0000b4000e057a23 */ /* 0x000fc60000010807 */
[----:B------:R-:W-:Y:S01]  /*4aa0*/  FMNMX.FTZ R8, R210, R8, !PT ;  /* 0x00000008d2087209 */ /* 0x000fe20007810000 */
[----:B------:R3:W-:Y:S04]  /*4ab0*/  MUFU.EX2 R185, R5 ;  /* 0x0000000500b97308 */ /* 0x0007e80000000800 */
[----:B------:R-:W4:Y:S01]  /*4ac0*/  SHFL.BFLY PT, R10, R8, 0x2, 0x1f ;  /* 0x0c401f00080a7f89 */ /* 0x000f2200000e0000 */
[----:B-1----:R-:W-:Y:S02]  /*4ad0*/  FSEL R6, R9, RZ, P0 ;  /* 0x000000ff09067208 */ /* 0x002fe40000000000 */
[----:B------:R-:W-:Y:S02]  /*4ae0*/  FSETP.NEU.FTZ.AND P0, PT, R2, -INF , PT ;  /* 0xff8000000200780b */ /* 0x000fe40003f1d000 */
[----:B--2---:R-:W-:Y:S01]  /*4af0*/  F2FP.BF16.PACK_AB R14, R191, R198 ;  /* 0x000000c6bf0e723e */ /* 0x004fe200000010ff */
[----:B------:R-:W-:-:S02]  /*4b00*/  FFMA.FTZ R9, R19, c[0x0][0x2d0], -R6 ;  /* 0x0000b40013097a23 */ /* 0x000fc40000010806 */
[--C-:B---3--:R-:W-:Y:S02]  /*4b10*/  FFMA.FTZ R5, R15, c[0x0][0x2d0], -R6.reuse ;  /* 0x0000b4000f057a23 */ /* 0x108fe40000010806 */
[----:B------:R1:W-:Y:S08]  /*4b20*/  MUFU.EX2 R189, R9 ;  /* 0x0000000900bd7308 */ /* 0x0003f00000000800 */
[----:B------:R2:W-:Y:S01]  /*4b30*/  MUFU.EX2 R182, R5 ;  /* 0x0000000500b67308 */ /* 0x0005e20000000800 */
[----:B----4-:R-:W-:Y:S01]  /*4b40*/  FMNMX.FTZ R8, R8, R10, !PT ;  /* 0x0000000a08087209 */ /* 0x010fe20007810000 */
[----:B-1----:R-:W-:-:S06]  /*4b50*/  FFMA.FTZ R9, R20, c[0x0][0x2d0], -R6 ;  /* 0x0000b40014097a23 */ /* 0x002fcc0000010806 */
[----:B------:R-:W1:Y:S01]  /*4b60*/  MUFU.EX2 R201, R9 ;  /* 0x0000000900c97308 */ /* 0x000e620000000800 */
[----:B--2---:R-:W-:Y:S02]  /*4b70*/  FFMA.FTZ R5, R18, c[0x0][0x2d0], -R6 ;  /* 0x0000b40012057a23 */ /* 0x004fe40000010806 */
[----:B------:R-:W-:Y:S05]  /*4b80*/  LDSM.16.MT88.4 R16, [R224+0x100] ;  /* 0x00010000e010783b */ /* 0x000fea0000004200 */
[----:B------:R2:W3:Y:S01]  /*4b90*/  MUFU.EX2 R180, R5 ;  /* 0x0000000500b47308 */ /* 0x0004e20000000800 */
[----:B-1----:R-:W-:Y:S01]  /*4ba0*/  F2FP.BF16.PACK_AB R10, R201, R189 ;  /* 0x000000bdc90a723e */ /* 0x002fe200000010ff */
[----:B--2---:R-:W-:-:S05]  /*4bb0*/  FMUL.FTZ R5, R2, c[0x0][0x2d0] ;  /* 0x0000b40002057a20 */ /* 0x004fca0000410000 */
[----:B------:R-:W-:-:S05]  /*4bc0*/  FSEL R5, R5, RZ, P0 ;  /* 0x000000ff05057208 */ /* 0x000fca0000000000 */
[--C-:B------:R-:W-:Y:S02]  /*4bd0*/  FFMA.FTZ R9, R21, c[0x0][0x2d0], -R5.reuse ;  /* 0x0000b40015097a23 */ /* 0x100fe40000010805 */
[--C-:B------:R-:W-:Y:S02]  /*4be0*/  FFMA.FTZ R0, R22, c[0x0][0x2d0], -R5.reuse ;  /* 0x0000b40016007a23 */ /* 0x100fe40000010805 */
[----:B------:R1:W-:Y:S08]  /*4bf0*/  MUFU.EX2 R145, R9 ;  /* 0x0000000900917308 */ /* 0x0003f00000000800 */
[----:B------:R2:W4:Y:S01]  /*4c00*/  MUFU.EX2 R247, R0 ;  /* 0x0000000000f77308 */ /* 0x0005220000000800 */
[----:B-1----:R-:W1:Y:S01]  /*4c10*/  SHFL.BFLY PT, R9, R8, 0x1, 0x1f ;  /* 0x0c201f0008097f89 */ /* 0x002e6200000e0000 */
[----:B--2---:R-:W-:-:S03]  /*4c20*/  FFMA.FTZ R0, R23, c[0x0][0x2d0], -R5 ;  /* 0x0000b40017007a23 */ /* 0x004fc60000010805 */
[----:B------:R-:W2:Y:S03]  /*4c30*/  LDSM.16.MT88.4 R20, [R224+0x900] ;  /* 0x00090000e014783b */ /* 0x000ea60000004200 */
[----:B------:R5:W-:Y:S01]  /*4c40*/  MUFU.EX2 R146, R0 ;  /* 0x0000000000927308 */ /* 0x000be20000000800 */
[----:B-1----:R-:W-:Y:S02]  /*4c50*/  FMNMX.FTZ R69, R8, R9, !PT ;  /* 0x0000000908457209 */ /* 0x002fe40007810000 */
[----:B---3--:R-:W-:Y:S01]  /*4c60*/  F2FP.BF16.PACK_AB R8, R180, R182 ;  /* 0x000000b6b408723e */ /* 0x008fe200000010ff */
[----:B-----5:R-:W-:Y:S01]  /*4c70*/  FFMA.FTZ R0, R28, c[0x0][0x2d0], -R5 ;  /* 0x0000b4001c007a23 */ /* 0x020fe20000010805 */
[C---:B------:R-:W-:Y:S01]  /*4c80*/  FSETP.NEU.FTZ.AND P0, PT, R69.reuse, -INF , PT ;  /* 0xff8000004500780b */ /* 0x040fe20003f1d000 */
[----:B------:R-:W-:Y:S01]  /*4c90*/  FMUL.FTZ R3, R69, c[0x0][0x2d0] ;  /* 0x0000b40045037a20 */ /* 0x000fe20000410000 */
[----:B----4-:R-:W-:Y:S01]  /*4ca0*/  F2FP.BF16.PACK_AB R9, R247, R145 ;  /* 0x00000091f709723e */ /* 0x010fe200000010ff */
[----:B------:R1:W3:Y:S02]  /*4cb0*/  MUFU.EX2 R196, R0 ;  /* 0x0000000000c47308 */ /* 0x0002e40000000800 */
[----:B-1----:R-:W-:Y:S01]  /*4cc0*/  FFMA.FTZ R0, R29, c[0x0][0x2d0], -R7 ;  /* 0x0000b4001d007a23 */ /* 0x002fe20000010807 */
[----:B---3--:R-:W-:-:S05]  /*4cd0*/  F2FP.BF16.PACK_AB R11, R196, R146 ;  /* 0x00000092c40b723e */ /* 0x008fca00000010ff */
[----:B------:R1:W-:Y:S02]  /*4ce0*/  MUFU.EX2 R120, R0 ;  /* 0x0000000000787308 */ /* 0x0003e40000000800 */
[C---:B------:R-:W-:Y:S08]  /*4cf0*/  HMMA.16816.F32.BF16 R80, R8.reuse, R16, RZ ;  /* 0x000000100850723c */ /* 0x040ff000000418ff */
[----:B------:R-:W-:Y:S01]  /*4d00*/  HMMA.16816.F32.BF16 R60, R8, R18, RZ ;  /* 0x00000012083c723c */ /* 0x000fe200000418ff */
[----:B-1----:R-:W-:-:S04]  /*4d10*/  FFMA.FTZ R0, R30, c[0x0][0x2d0], -R7 ;  /* 0x0000b4001e007a23 */ /* 0x002fc80000010807 */
[----:B------:R1:W-:Y:S03]  /*4d20*/  MUFU.EX2 R184, R0 ;  /* 0x0000000000b87308 */ /* 0x0003e60000000800 */
[C---:B------:R-:W-:Y:S08]  /*4d30*/  HMMA.16816.F32.BF16 R76, R8.reuse, R24, RZ ;  /* 0x00000018084c723c */ /* 0x040ff000000418ff */
[----:B------:R-:W-:Y:S01]  /*4d40*/  HMMA.16816.F32.BF16 R56, R8, R26, RZ ;  /* 0x0000001a0838723c */ /* 0x000fe200000418ff */
[----:B-1----:R-:W-:Y:S01]  /*4d50*/  FSEL R0, R3, RZ, P0 ;  /* 0x000000ff03007208 */ /* 0x002fe20000000000 */
[----:B------:R-:W-:-:S06]  /*4d60*/  FFMA.FTZ R3, R31, c[0x0][0x2d0], -R7 ;  /* 0x0000b4001f037a23 */ /* 0x000fcc0000010807 */
[C---:B------:R-:W-:Y:S01]  /*4d70*/  HMMA.16816.F32.BF16 R72, R8.reuse, R32, RZ ;  /* 0x000000200848723c */ /* 0x040fe200000418ff */
[----:B------:R-:W1:Y:S01]  /*4d80*/  LDSM.16.MT88.4 R28, [R226+0x900] ;  /* 0x00090000e21c783b */ /* 0x000e620000004200 */
[----:B------:R3:W-:Y:S06]  /*4d90*/  MUFU.EX2 R193, R3 ;  /* 0x0000000300c17308 */ /* 0x0007ec0000000800 */
[C---:B------:R-:W-:Y:S08]  /*4da0*/  HMMA.16816.F32.BF16 R64, R8.reuse, R36, RZ ;  /* 0x000000240840723c */ /* 0x040ff000000418ff */
[----:B------:R-:W-:Y:S01]  /*4db0*/  HMMA.16816.F32.BF16 R52, R8, R34, RZ ;  /* 0x000000220834723c */ /* 0x000fe200000418ff */
[----:B---3--:R-:W-:-:S04]  /*4dc0*/  FFMA.FTZ R3, R40, c[0x0][0x2d0], -R0 ;  /* 0x0000b40028037a23 */ /* 0x008fc80000010800 */
[----:B------:R3:W-:Y:S03]  /*4dd0*/  MUFU.EX2 R177, R3 ;  /* 0x0000000300b17308 */ /* 0x0007e60000000800 */
[----:B------:R-:W-:Y:S01]  /*4de0*/  HMMA.16816.F32.BF16 R48, R8, R38, RZ ;  /* 0x000000260830723c */ /* 0x000fe200000418ff */
[----:B---3--:R-:W-:-:S04]  /*4df0*/  FFMA.FTZ R3, R41, c[0x0][0x2d0], -R0 ;  /* 0x0000b40029037a23 */ /* 0x008fc80000010800 */
[----:B------:R3:W4:Y:S02]  /*4e00*/  MUFU.EX2 R176, R3 ;  /* 0x0000000300b07308 */ /* 0x0007240000000800 */
[----:B---3--:R-:W-:Y:S01]  /*4e10*/  FFMA.FTZ R3, R42, c[0x0][0x2d0], -R0 ;  /* 0x0000b4002a037a23 */ /* 0x008fe20000010800 */
[----:B----4-:R-:W-:-:S05]  /*4e20*/  F2FP.BF16.PACK_AB R13, R176, R177 ;  /* 0x000000b1b00d723e */ /* 0x010fca00000010ff */
[----:B------:R3:W-:Y:S02]  /*4e30*/  MUFU.EX2 R219, R3 ;  /* 0x0000000300db7308 */ /* 0x0007e40000000800 */
[----:B---3--:R-:W-:-:S06]  /*4e40*/  FFMA.FTZ R3, R43, c[0x0][0x2d0], -R0 ;  /* 0x0000b4002b037a23 */ /* 0x008fcc0000010800 */
[----:B------:R3:W4:Y:S02]  /*4e50*/  MUFU.EX2 R223, R3 ;  /* 0x0000000300df7308 */ /* 0x0007240000000800 */
[----:B---3--:R-:W-:Y:S01]  /*4e60*/  FFMA.FTZ R3, R44, c[0x0][0x2d0], -R6 ;  /* 0x0000b4002c037a23 */ /* 0x008fe20000010806 */
[----:B----4-:R-:W-:-:S05]  /*4e70*/  F2FP.BF16.PACK_AB R15, R223, R219 ;  /* 0x000000dbdf0f723e */ /* 0x010fca00000010ff */
[----:B------:R3:W-:Y:S02]  /*4e80*/  MUFU.EX2 R195, R3 ;  /* 0x0000000300c37308 */ /* 0x0007e40000000800 */
[C---:B------:R-:W-:Y:S08]  /*4e90*/  HMMA.16816.F32.BF16 R84, R12.reuse, R16, RZ ;  /* 0x000000100c54723c */ /* 0x040ff000000418ff */
[----:B------:R-:W-:Y:S01]  /*4ea0*/  HMMA.16816.F32.BF16 R88, R12, R18, RZ ;  /* 0x000000120c58723c */ /* 0x000fe200000418ff */
[----:B------:R-:W4:Y:S01]  /*4eb0*/  LDSM.16.MT88.4 R16, [R227+0x900] ;  /* 0x00090000e310783b */ /* 0x000f220000004200 */
[----:B---3--:R-:W-:-:S04]  /*4ec0*/  FFMA.FTZ R3, R45, c[0x0][0x2d0], -R6 ;  /* 0x0000b4002d037a23 */ /* 0x008fc80000010806 */
[----:B------:R3:W5:Y:S02]  /*4ed0*/  MUFU.EX2 R186, R3 ;  /* 0x0000000300ba7308 */ /* 0x0007640000000800 */
[C---:B------:R-:W-:Y:S08]  /*4ee0*/  HMMA.16816.F32.BF16 R40, R12.reuse, R32, RZ ;  /* 0x000000200c28723c */ /* 0x040ff000000418ff */
[----:B------:R-:W-:Y:S01]  /*4ef0*/  HMMA.16816.F32.BF16 R100, R12, R34, RZ ;  /* 0x000000220c64723c */ /* 0x000fe200000418ff */
[----:B---3--:R-:W-:Y:S01]  /*4f00*/  FFMA.FTZ R3, R46, c[0x0][0x2d0], -R6 ;  /* 0x0000b4002e037a23 */ /* 0x008fe20000010806 */
[----:B-----5:R-:W-:-:S06]  /*4f10*/  F2FP.BF16.PACK_AB R8, R186, R195 ;  /* 0x000000c3ba08723e */ /* 0x020fcc00000010ff */
[----:B------:R-:W-:Y:S01]  /*4f20*/  HMMA.16816.F32.BF16 R32, R12, R36, RZ ;  /* 0x000000240c20723c */ /* 0x000fe200000418ff */
[----:B------:R3:W-:Y:S02]  /*4f30*/  MUFU.EX2 R4, R3 ;  /* 0x0000000300047308 */ /* 0x0007e40000000800 */
[----:B---3--:R-:W-:-:S05]  /*4f40*/  FFMA.FTZ R3, R47, c[0x0][0x2d0], -R6 ;  /* 0x0000b4002f037a23 */ /* 0x008fca0000010806 */
[----:B------:R-:W-:Y:S01]  /*4f50*/  HMMA.16816.F32.BF16 R44, R12, R24, RZ ;  /* 0x000000180c2c723c */ /* 0x000fe200000418ff */
[----:B------:R3:W5:Y:S02]  /*4f60*/  MUFU.EX2 R194, R3 ;  /* 0x0000000300c27308 */ /* 0x0007640000000800 */
[----:B---3--:R-:W-:Y:S01]  /*4f70*/  FFMA.FTZ R3, R71, c[0x0][0x2d0], -R5 ;  /* 0x0000b40047037a23 */ /* 0x008fe20000010805 */
[----:B-----5:R-:W-:Y:S01]  /*4f80*/  F2FP.BF16.PACK_AB R10, R194, R4 ;  /* 0x00000004c20a723e */ /* 0x020fe200000010ff */
[----:B------:R-:W-:-:S04]  /*4f90*/  IMAD.MOV.U32 R71, RZ, RZ, R120 ;  /* 0x000000ffff477224 */ /* 0x000fc800078e0078 */
[----:B------:R3:W-:Y:S02]  /*4fa0*/  MUFU.EX2 R252, R3 ;  /* 0x0000000300fc7308 */ /* 0x0007e40000000800 */
[--C-:B---3--:R-:W-:Y:S02]  /*4fb0*/  FFMA.FTZ R3, R92, c[0x0][0x2d0], -R5.reuse ;  /* 0x0000b4005c037a23 */ /* 0x108fe40000010805 */
[----:B------:R-:W-:Y:S01]  /*4fc0*/  HMMA.16816.F32.BF16 R92, R12, R26, RZ ;  /* 0x0000001a0c5c723c */ /* 0x000fe200000418ff */
[----:B------:R-:W3:Y:S03]  /*4fd0*/  LDSM.16.MT88.4 R24, [R225+0x900] ;  /* 0x00090000e118783b */ /* 0x000ee60000004200 */
[----:B------:R5:W1:Y:S02]  /*4fe0*/  MUFU.EX2 R251, R3 ;  /* 0x0000000300fb7308 */ /* 0x000a640000000800 */
[----:B-----5:R-:W-:Y:S01]  /*4ff0*/  FFMA.FTZ R3, R96, c[0x0][0x2d0], -R5 ;  /* 0x0000b40060037a23 */ /* 0x020fe20000010805 */
[----:B-1----:R-:W-:-:S05]  /*5000*/  F2FP.BF16.PACK_AB R9, R251, R252 ;  /* 0x000000fcfb09723e */ /* 0x002fca00000010ff */
[----:B------:R1:W-:Y:S02]  /*5010*/  MUFU.EX2 R157, R3 ;  /* 0x00000003009d7308 */ /* 0x0003e40000000800 */
[----:B-1----:R-:W-:-:S06]  /*5020*/  FFMA.FTZ R3, R97, c[0x0][0x2d0], -R5 ;  /* 0x0000b40061037a23 */ /* 0x002fcc0000010805 */
[----:B------:R1:W5:Y:S02]  /*5030*/  MUFU.EX2 R156, R3 ;  /* 0x00000003009c7308 */ /* 0x0003640000000800 */
[----:B-1----:R-:W-:Y:S01]  /*5040*/  FFMA.FTZ R3, R98, c[0x0][0x2d0], -R0 ;  /* 0x0000b40062037a23 */ /* 0x002fe20000010800 */
[----:B-----5:R-:W-:-:S05]  /*5050*/  F2FP.BF16.PACK_AB R11, R156, R157 ;  /* 0x0000009d9c0b723e */ /* 0x020fca00000010ff */
[----:B------:R1:W-:Y:S02]  /*5060*/  MUFU.EX2 R216, R3 ;  /* 0x0000000300d87308 */ /* 0x0003e40000000800 */
[C---:B--2---:R-:W-:Y:S08]  /*5070*/  HMMA.16816.F32.BF16 R120, R8.reuse, R20, R80 ;  /* 0x000000140878723c */ /* 0x044ff00000041850 */
[----:B------:R-:W-:Y:S01]  /*5080*/  HMMA.16816.F32.BF16 R48, R8, R30, R48 ;  /* 0x0000001e0830723c */ /* 0x000fe20000041830 */
[----:B-1----:R-:W-:-:S04]  /*5090*/  FFMA.FTZ R3, R99, c[0x0][0x2d0], -R0 ;  /* 0x0000b40063037a23 */ /* 0x002fc80000010800 */
[----:B------:R1:W2:Y:S03]  /*50a0*/  MUFU.EX2 R215, R3 ;  /* 0x0000000300d77308 */ /* 0x0002a60000000800 */
[----:B------:R-:W-:Y:S01]  /*50b0*/  HMMA.16816.F32.BF16 R96, R12, R38, RZ ;  /* 0x000000260c60723c */ /* 0x000fe200000418ff */
[----:B------:R-:W-:Y:S01]  /*50c0*/  LDSM.16.MT88.4 R12, [R224+0x1100] ;  /* 0x00110000e00c783b */ /* 0x000fe20000004200 */
[----:B-1----:R-:W-:-:S04]  /*50d0*/  FFMA.FTZ R3, R104, c[0x0][0x2d0], -R0 ;  /* 0x0000b40068037a23 */ /* 0x002fc80000010800 */
[----:B------:R1:W-:Y:S02]  /*50e0*/  MUFU.EX2 R218, R3 ;  /* 0x0000000300da7308 */ /* 0x0003e40000000800 */
[----:B-1----:R-:W-:Y:S02]  /*50f0*/  FFMA.FTZ R3, R105, c[0x0][0x2d0], -R0 ;  /* 0x0000b40069037a23 */ /* 0x002fe40000010800 */
[C---:B----4-:R-:W-:Y:S04]  /*5100*/  HMMA.16816.F32.BF16 R104, R8.reuse, R16, R76 ;  /* 0x000000100868723c */ /* 0x050fe8000004184c */
[----:B------:R1:W4:Y:S04]  /*5110*/  MUFU.EX2 R214, R3 ;  /* 0x0000000300d67308 */ /* 0x0003280000000800 */
[C---:B---3--:R-:W-:Y:S08]  /*5120*/  HMMA.16816.F32.BF16 R76, R8.reuse, R24, R72 ;  /* 0x00000018084c723c */ /* 0x048ff00000041848 */
[----:B------:R-:W-:Y:S01]  /*5130*/  HMMA.16816.F32.BF16 R72, R8, R28, R64 ;  /* 0x0000001c0848723c */ /* 0x000fe20000041840 */
[----:B-1----:R-:W-:-:S04]  /*5140*/  FFMA.FTZ R3, R108, c[0x0][0x2d0], -R6 ;  /* 0x0000b4006c037a23 */ /* 0x002fc80000010806 */
[----:B------:R1:W-:Y:S03]  /*5150*/  MUFU.EX2 R207, R3 ;  /* 0x0000000300cf7308 */ /* 0x0003e60000000800 */
[C---:B------:R-:W-:Y:S08]  /*5160*/  HMMA.16816.F32.BF16 R64, R8.reuse, R22, R60 ;  /* 0x000000160840723c */ /* 0x040ff0000004183c */
[----:B------:R-:W-:Y:S01]  /*5170*/  HMMA.16816.F32.BF16 R60, R8, R18, R56 ;  /* 0x00000012083c723c */ /* 0x000fe20000041838 */
[----:B-1----:R-:W-:-:S07]  /*5180*/  FFMA.FTZ R3, R109, c[0x0][0x2d0], -R6 ;  /* 0x0000b4006d037a23 */ /* 0x002fce0000010806 */
[----:B------:R-:W-:Y:S01]  /*5190*/  HMMA.16816.F32.BF16 R56, R8, R26, R52 ;  /* 0x0000001a0838723c */ /* 0x000fe20000041834 */
[----:B------:R1:W3:Y:S06]  /*51a0*/  MUFU.EX2 R206, R3 ;  /* 0x0000000300ce7308 */ /* 0x0002ec0000000800 */
[----:B------:R-:W-:Y:S02]  /*51b0*/  F2FP.BF16.PACK_AB R8, R71, R185 ;  /* 0x000000b94708723e */ /* 0x000fe400000010ff */
[----:B--2---:R-:W-:Y:S02]  /*51c0*/  F2FP.BF16.PACK_AB R9, R215, R216 ;  /* 0x000000d8d709723e */ /* 0x004fe400000010ff */
[----:B------:R-:W-:-:S02]  /*51d0*/  F2FP.BF16.PACK_AB R10, R193, R184 ;  /* 0x000000b8c10a723e */ /* 0x000fc400000010ff */
[----:B----4-:R-:W-:Y:S01]  /*51e0*/  F2FP.BF16.PACK_AB R11, R214, R218 ;  /* 0x000000dad60b723e */ /* 0x010fe200000010ff */
[----:B-1----:R-:W-:-:S06]  /*51f0*/  FFMA.FTZ R3, R110, c[0x0][0x2d0], -R6 ;  /* 0x0000b4006e037a23 */ /* 0x002fcc0000010806 */
[C---:B------:R-:W-:Y:S01]  /*5200*/  HMMA.16816.F32.BF16 R44, R8.reuse, R16, R44 ;  /* 0x00000010082c723c */ /* 0x040fe2000004182c */
[----:B------:R1:W-:Y:S07]  /*5210*/  MUFU.EX2 R205, R3 ;  /* 0x0000000300cd7308 */ /* 0x0003ee0000000800 */
[C---:B------:R-:W-:Y:S07]  /*5220*/  HMMA.16816.F32.BF16 R16, R8.reuse, R18, R92 ;  /* 0x000000120810723c */ /* 0x040fee000004185c */
[----:B------:R-:W-:Y:S01]  /*5230*/  IMAD.MOV.U32 R95, RZ, RZ, R201 ;  /* 0x000000ffff5f7224 */ /* 0x000fe200078e00c9 */
[----:B------:R-:W-:Y:S01]  /*5240*/  MOV R94, R197 ;  /* 0x000000c5005e7202 */ /* 0x000fe20000000f00 */
[----:B------:R-:W-:Y:S01]  /*5250*/  HMMA.16816.F32.BF16 R80, R8, R24, R40 ;  /* 0x000000180850723c */ /* 0x000fe20000041828 */
[----:B-1----:R-:W-:Y:S01]  /*5260*/  FFMA.FTZ R3, R111, c[0x0][0x2d0], -R6 ;  /* 0x0000b4006f037a23 */ /* 0x002fe20000010806 */
[----:B------:R-:W-:Y:S01]  /*5270*/  MOV R92, R188 ;  /* 0x000000bc005c7202 */ /* 0x000fe20000000f00 */
[----:B------:R-:W-:-:S02]  /*5280*/  IMAD.MOV.U32 R93, RZ, RZ, R157 ;  /* 0x000000ffff5d7224 */ /* 0x000fc400078e009d */
[----:B------:R1:W2:Y:S03]  /*5290*/  MUFU.EX2 R204, R3 ;  /* 0x0000000300cc7308 */ /* 0x0002a60000000800 */
[C---:B------:R-:W-:Y:S01]  /*52a0*/  HMMA.16816.F32.BF16 R108, R8.reuse, R28, R32 ;  /* 0x0000001c086c723c */ /* 0x040fe20000041820 */
[----:B------:R-:W4:Y:S06]  /*52b0*/  LDSM.16.MT88.4 R32, [R225+0x1100] ;  /* 0x00110000e120783b */ /* 0x000f2c0000004200 */
[----:B------:R-:W-:Y:S01]  /*52c0*/  IMAD.MOV.U32 R29, RZ, RZ, R194 ;  /* 0x000000ffff1d7224 */ /* 0x000fe200078e00c2 */
[----:B------:R-:W-:Y:S01]  /*52d0*/  HMMA.16816.F32.BF16 R40, R8, R26, R100 ;  /* 0x0000001a0828723c */ /* 0x000fe20000041864 */
[----:B------:R-:W5:Y:S01]  /*52e0*/  LDSM.16.MT88.4 R24, [R226+0x1100] ;  /* 0x00110000e218783b */ /* 0x000f620000004200 */
[----:B------:R-:W-:-:S02]  /*52f0*/  IMAD.MOV.U32 R28, RZ, RZ, R156 ;  /* 0x000000ffff1c7224 */ /* 0x000fc400078e009c */
[----:B-1----:R-:W-:Y:S02]  /*5300*/  FFMA.FTZ R3, R112, c[0x0][0x2d0], -R5 ;  /* 0x0000b40070037a23 */ /* 0x002fe40000010805 */
[----:B------:R-:W-:Y:S02]  /*5310*/  IMAD.MOV.U32 R112, RZ, RZ, R198 ;  /* 0x000000ffff707224 */ /* 0x000fe400078e00c6 */
[----:B------:R-:W-:Y:S01]  /*5320*/  HMMA.16816.F32.BF16 R52, R8, R20, R84 ;  /* 0x000000140834723c */ /* 0x000fe20000041854 */
[----:B------:R1:W-:Y:S01]  /*5330*/  MUFU.EX2 R203, R3 ;  /* 0x0000000300cb7308 */ /* 0x0003e20000000800 */
[----:B------:R-:W-:Y:S02]  /*5340*/  IMAD.MOV.U32 R102, RZ, RZ, R193 ;  /* 0x000000ffff667224 */ /* 0x000fe400078e00c1 */
[----:B------:R-:W-:Y:S02]  /*5350*/  IMAD.MOV.U32 R103, RZ, RZ, R191 ;  /* 0x000000ffff677224 */ /* 0x000fe400078e00bf */
[----:B------:R-:W-:-:S02]  /*5360*/  IMAD.MOV.U32 R101, RZ, RZ, R4 ;  /* 0x000000ffff657224 */ /* 0x000fc400078e0004 */
[C---:B------:R-:W-:Y:S01]  /*5370*/  HMMA.16816.F32.BF16 R36, R8.reuse, R22, R88 ;  /* 0x000000160824723c */ /* 0x040fe20000041858 */
[----:B------:R-:W4:Y:S01]  /*5380*/  LDSM.16.MT88.4 R20, [R227+0x1100] ;  /* 0x00110000e314783b */ /* 0x000f220000004200 */
[----:B------:R-:W-:Y:S02]  /*5390*/  IMAD.MOV.U32 R4, RZ, RZ, R147 ;  /* 0x000000ffff047224 */ /* 0x000fe400078e0093 */
[----:B------:R-:W-:Y:S02]  /*53a0*/  IMAD.MOV.U32 R147, RZ, RZ, R190 ;  /* 0x000000ffff937224 */ /* 0x000fe400078e00be */
[----:B------:R-:W-:Y:S02]  /*53b0*/  IMAD.MOV.U32 R100, RZ, RZ, R186 ;  /* 0x000000ffff647224 */ /* 0x000fe400078e00ba */
[----:B------:R-:W-:Y:S01]  /*53c0*/  HMMA.16816.F32.BF16 R84, R8, R30, R96 ;  /* 0x0000001e0854723c */ /* 0x000fe20000041860 */
[----:B-1----:R-:W-:Y:S02]  /*53d0*/  FFMA.FTZ R3, R113, c[0x0][0x2d0], -R5 ;  /* 0x0000b40071037a23 */ /* 0x002fe40000010805 */
[----:B------:R-:W-:-:S02]  /*53e0*/  IMAD.MOV.U32 R113, RZ, RZ, R195 ;  /* 0x000000ffff717224 */ /* 0x000fc400078e00c3 */
[----:B------:R1:W1:Y:S01]  /*53f0*/  MUFU.EX2 R202, R3 ;  /* 0x0000000300ca7308 */ /* 0x0002620000000800 */
[----:B------:R-:W-:Y:S01]  /*5400*/  FFMA.FTZ R4, R4, c[0x0][0x2d0], -R7 ;  /* 0x0000b40004047a23 */ /* 0x000fe20000010807 */
[----:B---3--:R-:W-:Y:S01]  /*5410*/  F2FP.BF16.PACK_AB R8, R206, R207 ;  /* 0x000000cfce08723e */ /* 0x008fe200000010ff */
[----:B------:R-:W-:Y:S01]  /*5420*/  IMAD.MOV.U32 R99, RZ, RZ, R145 ;  /* 0x000000ffff637224 */ /* 0x000fe200078e0091 */
[----:B--2---:R-:W-:Y:S01]  /*5430*/  F2FP.BF16.PACK_AB R10, R204, R205 ;  /* 0x000000cdcc0a723e */ /* 0x004fe200000010ff */
[--C-:B-1----:R-:W-:Y:S01]  /*5440*/  FFMA.FTZ R3, R114, c[0x0][0x2d0], -R5.reuse ;  /* 0x0000b40072037a23 */ /* 0x102fe20000010805 */
[----:B------:R-:W-:Y:S01]  /*5450*/  F2FP.BF16.PACK_AB R9, R202, R203 ;  /* 0x000000cbca09723e */ /* 0x000fe200000010ff */
[----:B------:R-:W-:Y:S02]  /*5460*/  IMAD.MOV.U32 R114, RZ, RZ, R196 ;  /* 0x000000ffff727224 */ /* 0x000fe400078e00c4 */
[----:B------:R1:W-:Y:S02]  /*5470*/  MUFU.EX2 R201, R3 ;  /* 0x0000000300c97308 */ /* 0x0003e40000000800 */
[----:B-1----:R-:W-:-:S02]  /*5480*/  FFMA.FTZ R3, R115, c[0x0][0x2d0], -R5 ;  /* 0x0000b40073037a23 */ /* 0x002fc40000010805 */
[----:B------:R-:W-:-:S04]  /*5490*/  IMAD.MOV.U32 R115, RZ, RZ, R189 ;  /* 0x000000ffff737224 */ /* 0x000fc800078e00bd */
[----:B------:R1:W2:Y:S02]  /*54a0*/  MUFU.EX2 R200, R3 ;  /* 0x0000000300c87308 */ /* 0x0002a40000000800 */
[----:B-1----:R-:W-:Y:S01]  /*54b0*/  FFMA.FTZ R3, R117, c[0x0][0x2d0], -R7 ;  /* 0x0000b40075037a23 */ /* 0x002fe20000010807 */
[----:B--2---:R-:W-:-:S05]  /*54c0*/  F2FP.BF16.PACK_AB R11, R200, R201 ;  /* 0x000000c9c80b723e */ /* 0x004fca00000010ff */
[----:B------:R1:W-:Y:S02]  /*54d0*/  MUFU.EX2 R199, R3 ;  /* 0x0000000300c77308 */ /* 0x0003e40000000800 */
[C---:B----4-:R-:W-:Y:S08]  /*54e0*/  HMMA.16816.F32.BF16 R156, R8.reuse, R32, R76 ;  /* 0x00000020089c723c */ /* 0x050ff0000004184c */
[----:B------:R-:W-:Y:S01]  /*54f0*/  HMMA.16816.F32.BF16 R76, R8, R14, R64 ;  /* 0x0000000e084c723c */ /* 0x000fe20000041840 */
[----:B-1----:R-:W-:-:S04]  /*5500*/  FFMA.FTZ R3, R116, c[0x0][0x2d0], -R7 ;  /* 0x0000b40074037a23 */ /* 0x002fc80000010807 */
[----:B------:R1:W2:Y:S03]  /*5510*/  MUFU.EX2 R198, R3 ;  /* 0x0000000300c67308 */ /* 0x0002a60000000800 */
[C---:B-----5:R-:W-:Y:S08]  /*5520*/  HMMA.16816.F32.BF16 R88, R8.reuse, R24, R72 ;  /* 0x000000180858723c */ /* 0x060ff00000041848 */
[----:B------:R-:W-:Y:S01]  /*5530*/  HMMA.16816.F32.BF16 R64, R8, R34, R56 ;  /* 0x000000220840723c */ /* 0x000fe20000041838 */
[----:B-1----:R-:W-:-:S07]  /*5540*/  FFMA.FTZ R3, R118, c[0x0][0x2d0], -R7 ;  /* 0x0000b40076037a23 */ /* 0x002fce0000010807 */
[C---:B------:R-:W-:Y:S01]  /*5550*/  HMMA.16816.F32.BF16 R120, R8.reuse, R12, R120 ;  /* 0x0000000c0878723c */ /* 0x040fe20000041878 */
[----:B------:R1:W-:Y:S07]  /*5560*/  MUFU.EX2 R197, R3 ;  /* 0x0000000300c57308 */ /* 0x0003ee0000000800 */
[C---:B------:R-:W-:Y:S08]  /*5570*/  HMMA.16816.F32.BF16 R104, R8.reuse, R20, R104 ;  /* 0x000000140868723c */ /* 0x040ff00000041868 */
[----:B------:R-:W-:Y:S01]  /*5580*/  HMMA.16816.F32.BF16 R72, R8, R22, R60 ;  /* 0x000000160848723c */ /* 0x000fe2000004183c */
[----:B-1----:R-:W-:-:S04]  /*5590*/  FFMA.FTZ R3, R124, c[0x0][0x2d0], -R7 ;  /* 0x0000b4007c037a23 */ /* 0x002fc80000010807 */
[----:B------:R1:W3:Y:S03]  /*55a0*/  MUFU.EX2 R196, R3 ;  /* 0x0000000300c47308 */ /* 0x0002e60000000800 */
[----:B------:R-:W-:Y:S07]  /*55b0*/  HMMA.16816.F32.BF16 R56, R8, R26, R48 ;  /* 0x0000001a0838723c */ /* 0x000fee0000041830 */
[----:B--2---:R-:W-:Y:S01]  /*55c0*/  F2FP.BF16.PACK_AB R8, R198, R199 ;  /* 0x000000c7c608723e */ /* 0x004fe200000010ff */
[----:B-1----:R-:W-:Y:S01]  /*55d0*/  FFMA.FTZ R3, R125, c[0x0][0x2d0], -R0 ;  /* 0x0000b4007d037a23 */ /* 0x002fe20000010800 */
[----:B---3--:R-:W-:-:S03]  /*55e0*/  F2FP.BF16.PACK_AB R10, R196, R197 ;  /* 0x000000c5c40a723e */ /* 0x008fc600000010ff */
[----:B------:R1:W-:Y:S02]  /*55f0*/  MUFU.EX2 R195, R3 ;  /* 0x0000000300c37308 */ /* 0x0003e40000000800 */
[----:B-1----:R-:W-:-:S06]  /*5600*/  FFMA.FTZ R3, R126, c[0x0][0x2d0], -R0 ;  /* 0x0000b4007e037a23 */ /* 0x002fcc0000010800 */
[----:B------:R1:W2:Y:S02]  /*5610*/  MUFU.EX2 R194, R3 ;  /* 0x0000000300c27308 */ /* 0x0002a40000000800 */
[----:B-1----:R-:W-:Y:S01]  /*5620*/  FFMA.FTZ R3, R127, c[0x0][0x2d0], -R0 ;  /* 0x0000b4007f037a23 */ /* 0x002fe20000010800 */
[----:B--2---:R-:W-:Y:S01]  /*5630*/  F2FP.BF16.PACK_AB R9, R194, R195 ;  /* 0x000000c3c209723e */ /* 0x004fe200000010ff */
[----:B------:R-:W-:-:S04]  /*5640*/  IMAD.MOV.U32 R127, RZ, RZ, R93 ;  /* 0x000000ffff7f7224 */ /* 0x000fc800078e005d */
[----:B------:R1:W-:Y:S01]  /*5650*/  MUFU.EX2 R193, R3 ;  /* 0x0000000300c17308 */ /* 0x0003e20000000800 */
[----:B------:R-:W-:Y:S02]  /*5660*/  IMAD.MOV.U32 R93, RZ, RZ, R71 ;  /* 0x000000ffff5d7224 */ /* 0x000fe400078e0047 */
[----:B------:R-:W-:Y:S02]  /*5670*/  IMAD.MOV.U32 R71, RZ, RZ, R146 ;  /* 0x000000ffff477224 */ /* 0x000fe400078e0092 */
[----:B------:R-:W-:Y:S02]  /*5680*/  IMAD.MOV.U32 R146, RZ, RZ, R192 ;  /* 0x000000ffff927224 */ /* 0x000fe400078e00c0 */
[----:B------:R-:W-:Y:S02]  /*5690*/  IMAD.MOV.U32 R117, RZ, RZ, R71 ;  /* 0x000000ffff757224 */ /* 0x000fe400078e0047 */
[----:B------:R-:W-:Y:S02]  /*56a0*/  IMAD.MOV.U32 R71, RZ, RZ, R187 ;  /* 0x000000ffff477224 */ /* 0x000fe400078e00bb */
[----:B-1----:R-:W-:-:S04]  /*56b0*/  FFMA.FTZ R3, R128, c[0x0][0x2d0], -R0 ;  /* 0x0000b40080037a23 */ /* 0x002fc80000010800 */
[----:B------:R1:W2:Y:S02]  /*56c0*/  MUFU.EX2 R192, R3 ;  /* 0x0000000300c07308 */ /* 0x0002a40000000800 */
[----:B-1----:R-:W-:Y:S01]  /*56d0*/  FFMA.FTZ R3, R129, c[0x0][0x2d0], -R7 ;  /* 0x0000b40081037a23 */ /* 0x002fe20000010807 */
[----:B--2---:R-:W-:-:S05]  /*56e0*/  F2FP.BF16.PACK_AB R11, R192, R193 ;  /* 0x000000c1c00b723e */ /* 0x004fca00000010ff */
[----:B------:R1:W-:Y:S02]  /*56f0*/  MUFU.EX2 R191, R3 ;  /* 0x0000000300bf7308 */ /* 0x0003e40000000800 */
[C---:B------:R-:W-:Y:S08]  /*5700*/  HMMA.16816.F32.BF16 R52, R8.reuse, R12, R52 ;  /* 0x0000000c0834723c */ /* 0x040ff00000041834 */
[----:B------:R-:W-:Y:S01]  /*5710*/  HMMA.16816.F32.BF16 R48, R8, R14, R36 ;  /* 0x0000000e0830723c */ /* 0x000fe20000041824 */
[----:B------:R-:W-:Y:S01]  /*5720*/  LDSM.16.MT88.4 R12, [R227+0x1900] ;  /* 0x00190000e30c783b */ /* 0x000fe20000004200 */
[----:B-1----:R-:W-:-:S04]  /*5730*/  FFMA.FTZ R3, R130, c[0x0][0x2d0], -R7 ;  /* 0x0000b40082037a23 */ /* 0x002fc80000010807 */
[----:B------:R1:W-:Y:S02]  /*5740*/  MUFU.EX2 R190, R3 ;  /* 0x0000000300be7308 */ /* 0x0003e40000000800 */
[C---:B------:R-:W-:Y:S01]  /*5750*/  HMMA.16816.F32.BF16 R36, R8.reuse, R22, R16 ;  /* 0x000000160824723c */ /* 0x040fe20000041810 */
[----:B------:R-:W2:Y:S07]  /*5760*/  LDSM.16.MT88.4 R16, [R224+0x1900] ;  /* 0x00190000e010783b */ /* 0x000eae0000004200 */
[----:B------:R-:W-:Y:S01]  /*5770*/  HMMA.16816.F32.BF16 R60, R8, R24, R108 ;  /* 0x00000018083c723c */ /* 0x000fe2000004186c */
[----:B-1----:R-:W-:-:S07]  /*5780*/  FFMA.FTZ R3, R131, c[0x0][0x2d0], -R6 ;  /* 0x0000b40083037a23 */ /* 0x002fce0000010806 */
[C---:B------:R-:W-:Y:S01]  /*5790*/  HMMA.16816.F32.BF16 R84, R8.reuse, R26, R84 ;  /* 0x0000001a0854723c */ /* 0x040fe20000041854 */
[----:B------:R-:W1:Y:S01]  /*57a0*/  LDSM.16.MT88.4 R24, [R226+0x1900] ;  /* 0x00190000e218783b */ /* 0x000e620000004200 */
[----:B------:R3:W-:Y:S06]  /*57b0*/  MUFU.EX2 R189, R3 ;  /* 0x0000000300bd7308 */ /* 0x0007ec0000000800 */
[C---:B------:R-:W-:Y:S01]  /*57c0*/  HMMA.16816.F32.BF16 R44, R8.reuse, R20, R44 ;  /* 0x00000014082c723c */ /* 0x040fe2000004182c */
[----:B------:R-:W4:Y:S07]  /*57d0*/  LDSM.16.MT88.4 R20, [R225+0x1900] ;  /* 0x00190000e114783b */ /* 0x000f2e0000004200 */
[----:B------:R-:W-:Y:S01]  /*57e0*/  HMMA.16816.F32.BF16 R40, R8, R34, R40 ;  /* 0x000000220828723c */ /* 0x000fe20000041828 */
[----:B---3--:R-:W-:-:S04]  /*57f0*/  FFMA.FTZ R3, R132, c[0x0][0x2d0], -R6 ;  /* 0x0000b40084037a23 */ /* 0x008fc80000010806 */
[----:B------:R3:W5:Y:S02]  /*5800*/  MUFU.EX2 R188, R3 ;  /* 0x0000000300bc7308 */ /* 0x0007640000000800 */
[----:B---3--:R-:W-:Y:S02]  /*5810*/  FFMA.FTZ R3, R133, c[0x0][0x2d0], -R6 ;  /* 0x0000b40085037a23 */ /* 0x008fe40000010806 */
[----:B------:R-:W-:-:S04]  /*5820*/  IMAD.MOV.U32 R133, RZ, RZ, R101 ;  /* 0x000000ffff857224 */ /* 0x000fc800078e0065 */
[----:B------:R3:W-:Y:S01]  /*5830*/  MUFU.EX2 R187, R3 ;  /* 0x0000000300bb7308 */ /* 0x0007e20000000800 */
[----:B------:R-:W-:Y:S02]  /*5840*/  IMAD.MOV.U32 R101, RZ, RZ, R115 ;  /* 0x000000ffff657224 */ /* 0x000fe400078e0073 */
[----:B------:R-:W-:Y:S02]  /*5850*/  IMAD.MOV.U32 R115, RZ, RZ, R113 ;  /* 0x000000ffff737224 */ /* 0x000fe400078e0071 */
[----:B------:R-:W-:Y:S02]  /*5860*/  IMAD.MOV.U32 R113, RZ, RZ, R185 ;  /* 0x000000ffff717224 */ /* 0x000fe400078e00b9 */
[----:B------:R-:W-:Y:S02]  /*5870*/  IMAD.MOV.U32 R98, RZ, RZ, R115 ;  /* 0x000000ffff627224 */ /* 0x000fe400078e0073 */
[----:B---3--:R-:W-:Y:S02]  /*5880*/  FFMA.FTZ R3, R134, c[0x0][0x2d0], -R6 ;  /* 0x0000b40086037a23 */ /* 0x008fe40000010806 */
[----:B------:R-:W-:-:S02]  /*5890*/  IMAD.MOV.U32 R134, RZ, RZ, R102 ;  /* 0x000000ffff867224 */ /* 0x000fc400078e0066 */
[----:B------:R3:W1:Y:S01]  /*58a0*/  MUFU.EX2 R186, R3 ;  /* 0x0000000300ba7308 */ /* 0x0006620000000800 */
[----:B------:R-:W-:Y:S02]  /*58b0*/  IMAD.MOV.U32 R102, RZ, RZ, R92 ;  /* 0x000000ffff667224 */ /* 0x000fe400078e005c */
[----:B------:R-:W-:Y:S02]  /*58c0*/  IMAD.MOV.U32 R92, RZ, RZ, R114 ;  /* 0x000000ffff5c7224 */ /* 0x000fe400078e0072 */
[----:B------:R-:W-:Y:S02]  /*58d0*/  IMAD.MOV.U32 R114, RZ, RZ, R29 ;  /* 0x000000ffff727224 */ /* 0x000fe400078e001d */
[----:B------:R-:W-:Y:S02]  /*58e0*/  IMAD.MOV.U32 R132, RZ, RZ, R102 ;  /* 0x000000ffff847224 */ /* 0x000fe400078e0066 */
[----:B------:R-:W-:Y:S02]  /*58f0*/  IMAD.MOV.U32 R102, RZ, RZ, R113 ;  /* 0x000000ffff667224 */ /* 0x000fe400078e0071 */
[----:B---3--:R-:W-:Y:S01]  /*5900*/  FFMA.FTZ R3, R135, c[0x0][0x2d0], -R5 ;  /* 0x0000b40087037a23 */ /* 0x008fe20000010805 */
[----:B------:R-:W-:Y:S01]  /*5910*/  MOV R135, R103 ;  /* 0x0000006700877202 */ /* 0x000fe20000000f00 */
[----:B------:R-:W-:-:S02]  /*5920*/  IMAD.MOV.U32 R103, RZ, RZ, R93 ;  /* 0x000000ffff677224 */ /* 0x000fc400078e005d */
[----:B------:R3:W-:Y:S01]  /*5930*/  MUFU.EX2 R185, R3 ;  /* 0x0000000300b97308 */ /* 0x0007e20000000800 */
[----:B------:R-:W-:Y:S02]  /*5940*/  IMAD.MOV.U32 R93, RZ, RZ, R94 ;  /* 0x000000ffff5d7224 */ /* 0x000fe400078e005e */
[----:B------:R-:W-:Y:S02]  /*5950*/  IMAD.MOV.U32 R97, RZ, RZ, R103 ;  /* 0x000000ffff617224 */ /* 0x000fe400078e0067 */
[----:B------:R-:W-:Y:S02]  /*5960*/  IMAD.MOV.U32 R103, RZ, RZ, R114 ;  /* 0x000000ffff677224 */ /* 0x000fe400078e0072 */
[----:B------:R-:W-:Y:S02]  /*5970*/  IMAD.MOV.U32 R94, RZ, RZ, R28 ;  /* 0x000000ffff5e7224 */ /* 0x000fe400078e001c */
[----:B------:R-:W-:Y:S01]  /*5980*/  HMMA.16816.F32.BF16 R28, R8, R32, R80 ;  /* 0x00000020081c723c */ /* 0x000fe20000041850 */
[----:B------:R-:W-:-:S02]  /*5990*/  IMAD.MOV.U32 R126, RZ, RZ, R103 ;  /* 0x000000ffff7e7224 */ /* 0x000fc400078e0067 */
[----:B---3--:R-:W-:-:S04]  /*59a0*/  FFMA.FTZ R3, R137, c[0x0][0x2d0], -R5 ;  /* 0x0000b40089037a23 */ /* 0x008fc80000010805 */
[----:B-----5:R-:W-:Y:S01]  /*59b0*/  F2FP.BF16.PACK_AB R8, R188, R189 ;  /* 0x000000bdbc08723e */ /* 0x020fe200000010ff */
[----:B------:R-:W-:Y:S01]  /*59c0*/  IMAD.MOV.U32 R137, RZ, RZ, R184 ;  /* 0x000000ffff897224 */ /* 0x000fe200078e00b8 */
[----:B-1----:R-:W-:Y:S01]  /*59d0*/  F2FP.BF16.PACK_AB R10, R186, R187 ;  /* 0x000000bbba0a723e */ /* 0x002fe200000010ff */
[----:B------:R1:W3:Y:S02]  /*59e0*/  MUFU.EX2 R184, R3 ;  /* 0x0000000300b87308 */ /* 0x0002e40000000800 */
[----:B-1----:R-:W-:Y:S01]  /*59f0*/  FFMA.FTZ R3, R136, c[0x0][0x2d0], -R5 ;  /* 0x0000b40088037a23 */ /* 0x002fe20000010805 */
[----:B------:R-:W-:Y:S02]  /*5a00*/  MOV R136, R117 ;  /* 0x0000007500887202 */ /* 0x000fe40000000f00 */
[----:B---3--:R-:W-:-:S03]  /*5a10*/  F2FP.BF16.PACK_AB R9, R184, R185 ;  /* 0x000000b9b809723e */ /* 0x008fc600000010ff */
[----:B------:R1:W-:Y:S02]  /*5a20*/  MUFU.EX2 R117, R3 ;  /* 0x0000000300757308 */ /* 0x0003e40000000800 */
[----:B-1----:R-:W-:Y:S02]  /*5a30*/  FFMA.FTZ R3, R138, c[0x0][0x2d0], -R5 ;  /* 0x0000b4008a037a23 */ /* 0x002fe40000010805 */
[----:B------:R-:W-:-:S04]  /*5a40*/  IMAD.MOV.U32 R138, RZ, RZ, R100 ;  /* 0x000000ffff8a7224 */ /* 0x000fc800078e0064 */
[----:B------:R1:W3:Y:S01]  /*5a50*/  MUFU.EX2 R118, R3 ;  /* 0x0000000300767308 */ /* 0x0002e20000000800 */
[----:B------:R-:W-:-:S04]  /*5a60*/  IMAD.MOV.U32 R100, RZ, RZ, R146 ;  /* 0x000000ffff647224 */ /* 0x000fc800078e0092 */
[----:B------:R-:W-:Y:S02]  /*5a70*/  IMAD.MOV.U32 R125, RZ, RZ, R100 ;  /* 0x000000ffff7d7224 */ /* 0x000fe400078e0064 */
[----:B-1----:R-:W-:Y:S01]  /*5a80*/  FFMA.FTZ R3, R140, c[0x0][0x2d0], -R7 ;  /* 0x0000b4008c037a23 */ /* 0x002fe20000010807 */
[----:B---3--:R-:W-:-:S03]  /*5a90*/  F2FP.BF16.PACK_AB R11, R118, R117 ;  /* 0x00000075760b723e */ /* 0x008fc600000010ff */
[----:B------:R1:W-:Y:S04]  /*5aa0*/  MUFU.EX2 R116, R3 ;  /* 0x0000000300747308 */ /* 0x0003e80000000800 */
[C---:B--2---:R-:W-:Y:S08]  /*5ab0*/  HMMA.16816.F32.BF16 R128, R8.reuse, R18, R76 ;  /* 0x000000120880723c */ /* 0x044ff0000004184c */
[----:B------:R-:W-:Y:S01]  /*5ac0*/  HMMA.16816.F32.BF16 R76, R8, R24, R88 ;  /* 0x00000018084c723c */ /* 0x000fe20000041858 */
[----:B-1----:R-:W-:-:S02]  /*5ad0*/  FFMA.FTZ R3, R139, c[0x0][0x2d0], -R7 ;  /* 0x0000b4008b037a23 */ /* 0x002fc40000010807 */
[----:B------:R-:W-:Y:S01]  /*5ae0*/  IMAD.MOV.U32 R139, RZ, RZ, R101 ;  /* 0x000000ffff8b7224 */ /* 0x000fe200078e0065 */
[----:B------:R-:W-:Y:S01]  /*5af0*/  MOV R101, R147 ;  /* 0x0000009300657202 */ /* 0x000fe20000000f00 */
[----:B------:R1:W2:Y:S02]  /*5b00*/  MUFU.EX2 R115, R3 ;  /* 0x0000000300737308 */ /* 0x0002a40000000800 */
[----:B------:R-:W-:Y:S01]  /*5b10*/  IMAD.MOV.U32 R90, RZ, RZ, R112 ;  /* 0x000000ffff5a7224 */ /* 0x000fe200078e0070 */
[----:B------:R-:W-:Y:S01]  /*5b20*/  HMMA.16816.F32.BF16 R120, R8, R16, R120 ;  /* 0x000000100878723c */ /* 0x000fe20000041878 */
[----:B------:R-:W-:Y:S02]  /*5b30*/  IMAD.MOV.U32 R91, RZ, RZ, R102 ;  /* 0x000000ffff5b7224 */ /* 0x000fe400078e0066 */
[----:B------:R-:W-:-:S05]  /*5b40*/  IMAD.MOV.U32 R124, RZ, RZ, R101 ;  /* 0x000000ffff7c7224 */ /* 0x000fca00078e0065 */
[----:B----4-:R-:W-:Y:S01]  /*5b50*/  HMMA.16816.F32.BF16 R156, R8, R20, R156 ;  /* 0x00000014089c723c */ /* 0x010fe2000004189c */
[----:B-1----:R-:W-:-:S07]  /*5b60*/  FFMA.FTZ R3, R141, c[0x0][0x2d0], -R7 ;  /* 0x0000b4008d037a23 */ /* 0x002fce0000010807 */
[----:B------:R-:W-:Y:S01]  /*5b70*/  HMMA.16816.F32.BF16 R80, R8, R22, R64 ;  /* 0x000000160850723c */ /* 0x000fe20000041840 */
[----:B------:R1:W-:Y:S02]  /*5b80*/  MUFU.EX2 R114, R3 ;  /* 0x0000000300727308 */ /* 0x0003e40000000800 */
[----:B-1----:R-:W-:-:S06]  /*5b90*/  FFMA.FTZ R3, R142, c[0x0][0x2d0], -R7 ;  /* 0x0000b4008e037a23 */ /* 0x002fcc0000010807 */
[----:B------:R1:W-:Y:S02]  /*5ba0*/  MUFU.EX2 R113, R3 ;  /* 0x0000000300717308 */ /* 0x0003e40000000800 */
[--C-:B-1----:R-:W-:Y:S02]  /*5bb0*/  FFMA.FTZ R3, R143, c[0x0][0x2d0], -R0.reuse ;  /* 0x0000b4008f037a23 */ /* 0x102fe40000010800 */
[----:B------:R-:W-:Y:S04]  /*5bc0*/  HMMA.16816.F32.BF16 R140, R8, R12, R104 ;  /* 0x0000000c088c723c */ /* 0x000fe80000041868 */
[----:B------:R1:W-:Y:S02]  /*5bd0*/  MUFU.EX2 R111, R3 ;  /* 0x00000003006f7308 */ /* 0x0003e40000000800 */
[----:B-1----:R-:W-:-:S02]  /*5be0*/  FFMA.FTZ R3, R144, c[0x0][0x2d0], -R0 ;  /* 0x0000b40090037a23 */ /* 0x002fc40000010800 */
[C---:B------:R-:W-:Y:S04]  /*5bf0*/  HMMA.16816.F32.BF16 R144, R8.reuse, R14, R72 ;  /* 0x0000000e0890723c */ /* 0x040fe80000041848 */
[----:B------:R1:W3:Y:S04]  /*5c00*/  MUFU.EX2 R110, R3 ;  /* 0x00000003006e7308 */ /* 0x0002e80000000800 */
[----:B------:R-:W-:Y:S07]  /*5c10*/  HMMA.16816.F32.BF16 R72, R8, R26, R56 ;  /* 0x0000001a0848723c */ /* 0x000fee0000041838 */
[----:B------:R-:W-:-:S02]  /*5c20*/  F2FP.BF16.PACK_AB R8, R190, R191 ;  /* 0x000000bfbe08723e */ /* 0x000fc400000010ff */
[----:B--2---:R-:W-:Y:S01]  /*5c30*/  F2FP.BF16.PACK_AB R10, R115, R116 ;  /* 0x00000074730a723e */ /* 0x004fe200000010ff */
[--C-:B-1----:R-:W-:Y:S01]  /*5c40*/  FFMA.FTZ R3, R149, c[0x0][0x2d0], -R0.reuse ;  /* 0x0000b40095037a23 */ /* 0x102fe20000010800 */
[----:B---3--:R-:W-:Y:S01]  /*5c50*/  F2FP.BF16.PACK_AB R9, R110, R111 ;  /* 0x0000006f6e09723e */ /* 0x008fe200000010ff */
[----:B------:R-:W-:Y:S02]  /*5c60*/  IMAD.MOV.U32 R149, RZ, RZ, R97 ;  /* 0x000000ffff957224 */ /* 0x000fe400078e0061 */
[----:B------:R1:W-:Y:S02]  /*5c70*/  MUFU.EX2 R108, R3 ;  /* 0x00000003006c7308 */ /* 0x0003e40000000800 */
[----:B-1----:R-:W-:Y:S02]  /*5c80*/  FFMA.FTZ R3, R151, c[0x0][0x2d0], -R0 ;  /* 0x0000b40097037a23 */ /* 0x002fe40000010800 */
[----:B------:R-:W-:-:S04]  /*5c90*/  IMAD.MOV.U32 R151, RZ, RZ, R98 ;  /* 0x000000ffff977224 */ /* 0x000fc800078e0062 */
[----:B------:R1:W2:Y:S02]  /*5ca0*/  MUFU.EX2 R107, R3 ;  /* 0x00000003006b7308 */ /* 0x0002a40000000800 */
[----:B-1----:R-:W-:Y:S01]  /*5cb0*/  FFMA.FTZ R3, R148, c[0x0][0x2d0], -R7 ;  /* 0x0000b40094037a23 */ /* 0x002fe20000010807 */
[----:B--2---:R-:W-:Y:S01]  /*5cc0*/  F2FP.BF16.PACK_AB R11, R107, R108 ;  /* 0x0000006c6b0b723e */ /* 0x004fe200000010ff */
[----:B------:R-:W-:-:S04]  /*5cd0*/  IMAD.MOV.U32 R148, RZ, RZ, R99 ;  /* 0x000000ffff947224 */ /* 0x000fc800078e0063 */
[----:B------:R1:W-:Y:S02]  /*5ce0*/  MUFU.EX2 R112, R3 ;  /* 0x0000000300707308 */ /* 0x0003e40000000800 */
[C---:B------:R-:W-:Y:S08]  /*5cf0*/  HMMA.16816.F32.BF16 R64, R8.reuse, R16, R52 ;  /* 0x000000100840723c */ /* 0x040ff00000041834 */
[----:B------:R-:W-:Y:S01]  /*5d00*/  HMMA.16816.F32.BF16 R56, R8, R18, R48 ;  /* 0x000000120838723c */ /* 0x000fe20000041830 */
[----:B------:R-:W2:Y:S01]  /*5d10*/  LDSM.16.MT88.4 R16, [R224+0x2100] ;  /* 0x00210000e010783b */ /* 0x000ea20000004200 */
[----:B-1----:R-:W-:-:S04]  /*5d20*/  FFMA.FTZ R3, R150, c[0x0][0x2d0], -R7 ;  /* 0x0000b40096037a23 */ /* 0x002fc80000010807 */
[----:B------:R1:W-:Y:S02]  /*5d30*/  MUFU.EX2 R109, R3 ;  /* 0x00000003006d7308 */ /* 0x0003e40000000800 */
[C---:B------:R-:W-:Y:S08]  /*5d40*/  HMMA.16816.F32.BF16 R52, R8.reuse, R12, R44 ;  /* 0x0000000c0834723c */ /* 0x040ff0000004182c */
[----:B------:R-:W-:Y:S01]  /*5d50*/  HMMA.16816.F32.BF16 R48, R8, R14, R36 ;  /* 0x0000000e0830723c */ /* 0x000fe20000041824 */
[----:B------:R-:W3:Y:S01]  /*5d60*/  LDSM.16.MT88.4 R12, [R227+0x2100] ;  /* 0x00210000e30c783b */ /* 0x000ee20000004200 */
[----:B-1----:R-:W-:-:S06]  /*5d70*/  FFMA.FTZ R3, R153, c[0x0][0x2d0], -R6 ;  /* 0x0000b40099037a23 */ /* 0x002fcc0000010806 */
[C---:B------:R-:W-:Y:S01]  /*5d80*/  HMMA.16816.F32.BF16 R32, R8.reuse, R20, R28 ;  /* 0x000000140820723c */ /* 0x040fe2000004181c */
[----:B------:R-:W-:Y:S01]  /*5d90*/  LDSM.16.MT88.4 R28, [R226+0x2100] ;  /* 0x00210000e21c783b */ /* 0x000fe20000004200 */
[----:B------:R1:W-:Y:S06]  /*5da0*/  MUFU.EX2 R106, R3 ;  /* 0x00000003006a7308 */ /* 0x0003ec0000000800 */
[C---:B------:R-:W-:Y:S01]  /*5db0*/  HMMA.16816.F32.BF16 R40, R8.reuse, R22, R40 ;  /* 0x000000160828723c */ /* 0x040fe20000041828 */
[----:B------:R-:W4:Y:S07]  /*5dc0*/  LDSM.16.MT88.4 R20, [R225+0x2100] ;  /* 0x00210000e114783b */ /* 0x000f2e0000004200 */
[----:B------:R-:W-:Y:S01]  /*5dd0*/  HMMA.16816.F32.BF16 R36, R8, R26, R84 ;  /* 0x0000001a0824723c */ /* 0x000fe20000041854 */
[----:B-1----:R-:W-:-:S04]  /*5de0*/  FFMA.FTZ R3, R155, c[0x0][0x2d0], -R6 ;  /* 0x0000b4009b037a23 */ /* 0x002fc80000010806 */
[----:B------:R1:W5:Y:S03]  /*5df0*/  MUFU.EX2 R105, R3 ;  /* 0x0000000300697308 */ /* 0x0003660000000800 */
[----:B------:R-:W-:Y:S01]  /*5e00*/  HMMA.16816.F32.BF16 R44, R8, R24, R60 ;  /* 0x00000018082c723c */ /* 0x000fe2000004183c */
[----:B------:R-:W2:Y:S01]  /*5e10*/  LDSM.16.MT88.4 R24, [R224+0x2900] ;  /* 0x00290000e018783b */ /* 0x000ea20000004200 */
[----:B-1----:R-:W-:-:S05]  /*5e20*/  FFMA.FTZ R3, R154, c[0x0][0x2d0], -R6 ;  /* 0x0000b4009a037a23 */ /* 0x002fca0000010806 */
[----:B-----5:R-:W-:Y:S01]  /*5e30*/  F2FP.BF16.PACK_AB R8, R105, R106 ;  /* 0x0000006a6908723e */ /* 0x020fe200000010ff */
[----:B------:R1:W-:Y:S02]  /*5e40*/  MUFU.EX2 R104, R3 ;  /* 0x0000000300687308 */ /* 0x0003e40000000800 */
[----:B-1----:R-:W-:-:S06]  /*5e50*/  FFMA.FTZ R3, R152, c[0x0][0x2d0], -R6 ;  /* 0x0000b40098037a23 */ /* 0x002fcc0000010806 */
[----:B------:R1:W5:Y:S02]  /*5e60*/  MUFU.EX2 R103, R3 ;  /* 0x0000000300677308 */ /* 0x0003640000000800 */
[----:B-1----:R-:W-:Y:S01]  /*5e70*/  FFMA.FTZ R3, R161, c[0x0][0x2d0], -R5 ;  /* 0x0000b400a1037a23 */ /* 0x002fe20000010805 */
[----:B-----5:R-:W-:-:S05]  /*5e80*/  F2FP.BF16.PACK_AB R10, R103, R104 ;  /* 0x00000068670a723e */ /* 0x020fca00000010ff */
        /* <DEDUP_REMOVED lines=15> */
[C---:B---3--:R-:W-:Y:S08]  /*5f80*/  HMMA.16816.F32.BF16 R140, R8.reuse, R12, R140 ;  /* 0x0000000c088c723c */ /* 0x048ff0000004188c */
[----:B------:R-:W-:Y:S01]  /*5f90*/  HMMA.16816.F32.BF16 R144, R8, R14, R144 ;  /* 0x0000000e0890723c */ /* 0x000fe20000041890 */
[----:B-1----:R-:W-:-:S07]  /*5fa0*/  FFMA.FTZ R3, R170, c[0x0][0x2d0], -R0 ;  /* 0x0000b400aa037a23 */ /* 0x002fce0000010800 */
[C---:B----4-:R-:W-:Y:S01]  /*5fb0*/  HMMA.16816.F32.BF16 R156, R8.reuse, R20, R156 ;  /* 0x00000014089c723c */ /* 0x050fe2000004189c */
[----:B------:R1:W-:Y:S07]  /*5fc0*/  MUFU.EX2 R96, R3 ;  /* 0x0000000300607308 */ /* 0x0003ee0000000800 */
[C---:B------:R-:W-:Y:S08]  /*5fd0*/  HMMA.16816.F32.BF16 R80, R8.reuse, R22, R80 ;  /* 0x000000160850723c */ /* 0x040ff00000041850 */
[----:B------:R-:W-:Y:S01]  /*5fe0*/  HMMA.16816.F32.BF16 R76, R8, R28, R76 ;  /* 0x0000001c084c723c */ /* 0x000fe2000004184c */
[----:B-1----:R-:W-:-:S02]  /*5ff0*/  FFMA.FTZ R3, R168, c[0x0][0x2d0], -R0 ;  /* 0x0000b400a8037a23 */ /* 0x002fc40000010800 */
[----:B------:R-:W-:Y:S01]  /*6000*/  IMAD.MOV.U32 R168, RZ, RZ, R90 ;  /* 0x000000ffffa87224 */ /* 0x000fe200078e005a */
[----:B------:R-:W-:Y:S01]  /*6010*/  MOV R90, R91 ;  /* 0x0000005b005a7202 */ /* 0x000fe20000000f00 */
[----:B------:R-:W-:-:S03]  /*6020*/  IMAD.MOV.U32 R91, RZ, RZ, R148 ;  /* 0x000000ffff5b7224 */ /* 0x000fc600078e0094 */
[----:B------:R-:W-:Y:S01]  /*6030*/  HMMA.16816.F32.BF16 R72, R8, R30, R72 ;  /* 0x0000001e0848723c */ /* 0x000fe20000041848 */
[----:B------:R-:W-:Y:S02]  /*6040*/  IMAD.MOV.U32 R148, RZ, RZ, R151 ;  /* 0x000000ffff947224 */ /* 0x000fe400078e0097 */
[----:B------:R-:W-:Y:S02]  /*6050*/  IMAD.MOV.U32 R151, RZ, RZ, R149 ;  /* 0x000000ffff977224 */ /* 0x000fe400078e0095 */
[----:B------:R-:W-:Y:S02]  /*6060*/  IMAD.MOV.U32 R149, RZ, RZ, R139 ;  /* 0x000000ffff957224 */ /* 0x000fe400078e008b */
[----:B------:R-:W-:Y:S01]  /*6070*/  IMAD.MOV.U32 R139, RZ, RZ, R138 ;  /* 0x000000ffff8b7224 */ /* 0x000fe200078e008a */
[----:B------:R-:W-:Y:S01]  /*6080*/  F2FP.BF16.PACK_AB R8, R113, R114 ;  /* 0x000000727108723e */ /* 0x000fe200000010ff */
[----:B------:R-:W-:Y:S01]  /*6090*/  IMAD.MOV.U32 R138, RZ, RZ, R136 ;  /* 0x000000ffff8a7224 */ /* 0x000fe200078e0088 */
[----:B--2---:R-:W-:Y:S01]  /*60a0*/  F2FP.BF16.PACK_AB R9, R97, R98 ;  /* 0x000000626109723e */ /* 0x004fe200000010ff */
[----:B------:R-:W-:Y:S01]  /*60b0*/  IMAD.MOV.U32 R136, RZ, RZ, R137 ;  /* 0x000000ffff887224 */ /* 0x000fe200078e0089 */
[----:B------:R-:W-:Y:S01]  /*60c0*/  F2FP.BF16.PACK_AB R10, R109, R112 ;  /* 0x000000706d0a723e */ /* 0x000fe200000010ff */
[----:B------:R-:W-:-:S02]  /*60d0*/  IMAD.MOV.U32 R137, RZ, RZ, R135 ;  /* 0x000000ffff897224 */ /* 0x000fc400078e0087 */
[----:B------:R-:W-:Y:S01]  /*60e0*/  IMAD.MOV.U32 R135, RZ, RZ, R134 ;  /* 0x000000ffff877224 */ /* 0x000fe200078e0086 */
[----:B------:R-:W-:Y:S01]  /*60f0*/  MOV R134, R133 ;  /* 0x0000008500867202 */ /* 0x000fe20000000f00 */
[----:B------:R-:W-:Y:S02]  /*6100*/  IMAD.MOV.U32 R133, RZ, RZ, R127 ;  /* 0x000000ffff857224 */ /* 0x000fe400078e007f */
[----:B------:R-:W-:Y:S02]  /*6110*/  IMAD.MOV.U32 R89, RZ, RZ, R148 ;  /* 0x000000ffff597224 */ /* 0x000fe400078e0094 */
[----:B------:R-:W-:Y:S02]  /*6120*/  IMAD.MOV.U32 R127, RZ, RZ, R95 ;  /* 0x000000ffff7f7224 */ /* 0x000fe400078e005f */
[----:B------:R-:W-:Y:S01]  /*6130*/  IMAD.MOV.U32 R148, RZ, RZ, R149 ;  /* 0x000000ffff947224 */ /* 0x000fe200078e0095 */
[----:B------:R-:W1:Y:S01]  /*6140*/  MUFU.EX2 R95, R3 ;  /* 0x00000003005f7308 */ /* 0x000e620000000800 */
[----:B------:R-:W-:-:S02]  /*6150*/  IMAD.MOV.U32 R149, RZ, RZ, R138 ;  /* 0x000000ffff957224 */ /* 0x000fc400078e008a */
[----:B------:R-:W-:Y:S02]  /*6160*/  IMAD.MOV.U32 R138, RZ, RZ, R137 ;  /* 0x000000ffff8a7224 */ /* 0x000fe400078e0089 */
[----:B------:R-:W-:Y:S02]  /*6170*/  IMAD.MOV.U32 R137, RZ, RZ, R134 ;  /* 0x000000ffff897224 */ /* 0x000fe400078e0086 */
[----:B------:R-:W-:Y:S02]  /*6180*/  IMAD.MOV.U32 R134, RZ, RZ, R127 ;  /* 0x000000ffff867224 */ /* 0x000fe400078e007f */
[----:B------:R-:W-:Y:S02]  /*6190*/  IMAD.MOV.U32 R127, RZ, RZ, R126 ;  /* 0x000000ffff7f7224 */ /* 0x000fe400078e007e */
[----:B------:R-:W-:Y:S02]  /*61a0*/  IMAD.MOV.U32 R126, RZ, RZ, R94 ;  /* 0x000000ffff7e7224 */ /* 0x000fe400078e005e */
[----:B------:R-:W-:-:S02]  /*61b0*/  IMAD.MOV.U32 R88, RZ, RZ, R91 ;  /* 0x000000ffff587224 */ /* 0x000fc400078e005b */
[----:B------:R-:W-:Y:S01]  /*61c0*/  IMAD.MOV.U32 R170, RZ, RZ, R89 ;  /* 0x000000ffffaa7224 */ /* 0x000fe200078e0059 */
[----:B-1----:R-:W-:Y:S01]  /*61d0*/  F2FP.BF16.PACK_AB R11, R95, R96 ;  /* 0x000000605f0b723e */ /* 0x002fe200000010ff */
[----:B------:R-:W-:Y:S02]  /*61e0*/  FFMA.FTZ R3, R175, c[0x0][0x2d0], -R6 ;  /* 0x0000b400af037a23 */ /* 0x000fe40000010806 */
[----:B------:R-:W-:Y:S02]  /*61f0*/  IMAD.MOV.U32 R175, RZ, RZ, R90 ;  /* 0x000000ffffaf7224 */ /* 0x000fe400078e005a */
[----:B------:R-:W-:Y:S01]  /*6200*/  IMAD.MOV.U32 R90, RZ, RZ, R151 ;  /* 0x000000ffff5a7224 */ /* 0x000fe200078e0097 */
[----:B------:R1:W-:Y:S01]  /*6210*/  MUFU.EX2 R94, R3 ;  /* 0x00000003005e7308 */ /* 0x0003e20000000800 */
[----:B------:R-:W-:Y:S01]  /*6220*/  IMAD.MOV.U32 R151, RZ, RZ, R139 ;  /* 0x000000ffff977224 */ /* 0x000fe200078e008b */
[----:B------:R-:W-:Y:S01]  /*6230*/  MOV R139, R136 ;  /* 0x00000088008b7202 */ /* 0x000fe20000000f00 */
[----:B------:R-:W-:Y:S01]  /*6240*/  IMAD.MOV.U32 R136, RZ, RZ, R135 ;  /* 0x000000ffff887224 */ /* 0x000fe200078e0087 */
[----:B------:R-:W-:Y:S01]  /*6250*/  HMMA.16816.F32.BF16 R64, R8, R16, R64 ;  /* 0x000000100840723c */ /* 0x000fe20000041840 */
[----:B------:R-:W-:-:S02]  /*6260*/  IMAD.MOV.U32 R135, RZ, RZ, R133 ;  /* 0x000000ffff877224 */ /* 0x000fc400078e0085 */
[----:B------:R-:W-:Y:S02]  /*6270*/  IMAD.MOV.U32 R133, RZ, RZ, R93 ;  /* 0x000000ffff857224 */ /* 0x000fe400078e005d */
[----:B------:R-:W-:Y:S02]  /*6280*/  IMAD.MOV.U32 R169, RZ, RZ, R90 ;  /* 0x000000ffffa97224 */ /* 0x000fe400078e005a */
[----:B------:R-:W-:Y:S01]  /*6290*/  IMAD.MOV.U32 R171, RZ, RZ, R148 ;  /* 0x000000ffffab7224 */ /* 0x000fe200078e0094 */
[----:B------:R-:W-:Y:S01]  /*62a0*/  HMMA.16816.F32.BF16 R56, R8, R18, R56 ;  /* 0x000000120838723c */ /* 0x000fe20000041838 */
[----:B------:R-:W-:Y:S01]  /*62b0*/  LDSM.16.MT88.4 R16, [R225+0x2900] ;  /* 0x00290000e110783b */ /* 0x000fe20000004200 */
[----:B------:R-:W-:Y:S02]  /*62c0*/  IMAD.MOV.U32 R154, RZ, RZ, R149 ;  /* 0x000000ffff9a7224 */ /* 0x000fe400078e0095 */
[----:B-1----:R-:W-:Y:S02]  /*62d0*/  FFMA.FTZ R3, R174, c[0x0][0x2d0], -R6 ;  /* 0x0000b400ae037a23 */ /* 0x002fe40000010806 */
[----:B------:R-:W-:-:S02]  /*62e0*/  IMAD.MOV.U32 R174, RZ, RZ, R92 ;  /* 0x000000ffffae7224 */ /* 0x000fc400078e005c */
[----:B------:R1:W2:Y:S01]  /*62f0*/  MUFU.EX2 R93, R3 ;  /* 0x00000003005d7308 */ /* 0x0002a20000000800 */
[C---:B------:R-:W-:Y:S01]  /*6300*/  HMMA.16816.F32.BF16 R52, R8.reuse, R12, R52 ;  /* 0x0000000c0834723c */ /* 0x040fe20000041834 */
[----:B------:R-:W-:Y:S02]  /*6310*/  IMAD.MOV.U32 R153, RZ, RZ, R138 ;  /* 0x000000ffff997224 */ /* 0x000fe400078e008a */
[----:B------:R-:W-:Y:S02]  /*6320*/  IMAD.MOV.U32 R138, RZ, RZ, R137 ;  /* 0x000000ffff8a7224 */ /* 0x000fe400078e0089 */
[----:B------:R-:W-:Y:S02]  /*6330*/  IMAD.MOV.U32 R137, RZ, RZ, R134 ;  /* 0x000000ffff897224 */ /* 0x000fe400078e0086 */
[----:B------:R-:W-:Y:S01]  /*6340*/  IMAD.MOV.U32 R152, RZ, RZ, R151 ;  /* 0x000000ffff987224 */ /* 0x000fe200078e0097 */
[----:B------:R-:W-:Y:S01]  /*6350*/  HMMA.16816.F32.BF16 R48, R8, R14, R48 ;  /* 0x0000000e0830723c */ /* 0x000fe20000041830 */
[----:B------:R-:W-:Y:S01]  /*6360*/  LDSM.16.MT88.4 R12, [R226+0x2900] ;  /* 0x00290000e20c783b */ /* 0x000fe20000004200 */
[----:B------:R-:W-:-:S02]  /*6370*/  IMAD.MOV.U32 R155, RZ, RZ, R139 ;  /* 0x000000ffff9b7224 */ /* 0x000fc400078e008b */
[----:B------:R-:W-:Y:S01]  /*6380*/  IMAD.MOV.U32 R139, RZ, RZ, R136 ;  /* 0x000000ffff8b7224 */ /* 0x000fe200078e0088 */
[----:B------:R-:W-:Y:S01]  /*6390*/  MOV R136, R135 ;  /* 0x0000008700887202 */ /* 0x000fe20000000f00 */
[----:B------:R-:W-:Y:S01]  /*63a0*/  LDSM.16.MT88.4 R148, [R227+0x3100] ;  /* 0x00310000e394783b */ /* 0x000fe20000004200 */
[--C-:B-1----:R-:W-:Y:S01]  /*63b0*/  FFMA.FTZ R3, R165, c[0x0][0x2d0], -R6.reuse ;  /* 0x0000b400a5037a23 */ /* 0x102fe20000010806 */
[C---:B------:R-:W-:Y:S03]  /*63c0*/  HMMA.16816.F32.BF16 R32, R8.reuse, R20, R32 ;  /* 0x000000140820723c */ /* 0x040fe60000041820 */
[----:B------:R1:W-:Y:S05]  /*63d0*/  MUFU.EX2 R92, R3 ;  /* 0x00000003005c7308 */ /* 0x0003ea0000000800 */
[C---:B------:R-:W-:Y:S01]  /*63e0*/  HMMA.16816.F32.BF16 R40, R8.reuse, R22, R40 ;  /* 0x000000160828723c */ /* 0x040fe20000041828 */
[----:B------:R-:W3:Y:S07]  /*63f0*/  LDSM.16.MT88.4 R20, [R227+0x2900] ;  /* 0x00290000e314783b */ /* 0x000eee0000004200 */
[----:B------:R-:W-:Y:S01]  /*6400*/  HMMA.16816.F32.BF16 R44, R8, R28, R44 ;  /* 0x0000001c082c723c */ /* 0x000fe2000004182c */
[----:B-1----:R-:W-:-:S04]  /*6410*/  FFMA.FTZ R3, R166, c[0x0][0x2d0], -R6 ;  /* 0x0000b400a6037a23 */ /* 0x002fc80000010806 */
[----:B------:R1:W4:Y:S03]  /*6420*/  MUFU.EX2 R91, R3 ;  /* 0x00000003005b7308 */ /* 0x0003260000000800 */
[----:B------:R-:W-:Y:S07]  /*6430*/  HMMA.16816.F32.BF16 R36, R8, R30, R36 ;  /* 0x0000001e0824723c */ /* 0x000fee0000041824 */
[----:B--2---:R-:W-:Y:S01]  /*6440*/  F2FP.BF16.PACK_AB R8, R93, R94 ;  /* 0x0000005e5d08723e */ /* 0x004fe200000010ff */
[----:B-1----:R-:W-:Y:S01]  /*6450*/  FFMA.FTZ R3, R178, c[0x0][0x2d0], -R5 ;  /* 0x0000b400b2037a23 */ /* 0x002fe20000010805 */
[----:B------:R-:W-:-:S02]  /*6460*/  MOV R178, R88 ;  /* 0x0000005800b27202 */ /* 0x000fc40000000f00 */
[----:B----4-:R-:W-:Y:S01]  /*6470*/  F2FP.BF16.PACK_AB R10, R91, R92 ;  /* 0x0000005c5b0a723e */ /* 0x010fe200000010ff */
[----:B------:R1:W-:Y:S02]  /*6480*/  MUFU.EX2 R90, R3 ;  /* 0x00000003005a7308 */ /* 0x0003e40000000800 */
[----:B-1----:R-:W-:Y:S02]  /*6490*/  FFMA.FTZ R3, R179, c[0x0][0x2d0], -R5 ;  /* 0x0000b400b3037a23 */ /* 0x002fe40000010805 */
[----:B------:R-:W-:-:S04]  /*64a0*/  IMAD.MOV.U32 R179, RZ, RZ, R133 ;  /* 0x000000ffffb37224 */ /* 0x000fc800078e0085 */
[----:B------:R1:W2:Y:S02]  /*64b0*/  MUFU.EX2 R89, R3 ;  /* 0x0000000300597308 */ /* 0x0002a40000000800 */
[----:B-1----:R-:W-:Y:S01]  /*64c0*/  FFMA.FTZ R3, R164, c[0x0][0x2d0], -R5 ;  /* 0x0000b400a4037a23 */ /* 0x002fe20000010805 */
[----:B--2---:R-:W-:-:S05]  /*64d0*/  F2FP.BF16.PACK_AB R9, R89, R90 ;  /* 0x0000005a5909723e */ /* 0x004fca00000010ff */
[----:B------:R1:W-:Y:S02]  /*64e0*/  MUFU.EX2 R87, R3 ;  /* 0x0000000300577308 */ /* 0x0003e40000000800 */
[----:B-1----:R-:W-:Y:S02]  /*64f0*/  FFMA.FTZ R3, R167, c[0x0][0x2d0], -R5 ;  /* 0x0000b400a7037a23 */ /* 0x002fe40000010805 */
[----:B------:R-:W-:Y:S04]  /*6500*/  LDSM.16.MT88.4 R164, [R225+0x3100] ;  /* 0x00310000e1a4783b */ /* 0x000fe80000004200 */
[----:B------:R1:W2:Y:S02]  /*6510*/  MUFU.EX2 R88, R3 ;  /* 0x0000000300587308 */ /* 0x0002a40000000800 */
[----:B-1----:R-:W-:Y:S01]  /*6520*/  FFMA.FTZ R3, R242, c[0x0][0x2d0], -R7 ;  /* 0x0000b400f2037a23 */ /* 0x002fe20000010807 */
[----:B--2---:R-:W-:Y:S01]  /*6530*/  F2FP.BF16.PACK_AB R11, R88, R87 ;  /* 0x00000057580b723e */ /* 0x004fe200000010ff */
[----:B------:R-:W-:-:S04]  /*6540*/  IMAD.MOV.U32 R242, RZ, RZ, R132 ;  /* 0x000000fffff27224 */ /* 0x000fc800078e0084 */
[----:B------:R1:W-:Y:S01]  /*6550*/  MUFU.EX2 R86, R3 ;  /* 0x0000000300567308 */ /* 0x0003e20000000800 */
[----:B------:R-:W2:Y:S01]  /*6560*/  LDSM.16.MT88.4 R132, [R224+0x3100] ;  /* 0x00310000e084783b */ /* 0x000ea20000004200 */
[C---:B------:R-:W-:Y:S08]  /*6570*/  HMMA.16816.F32.BF16 R120, R8.reuse, R24, R120 ;  /* 0x000000180878723c */ /* 0x040ff00000041878 */
[----:B------:R-:W-:Y:S01]  /*6580*/  HMMA.16816.F32.BF16 R128, R8, R26, R128 ;  /* 0x0000001a0880723c */ /* 0x000fe20000041880 */
[----:B-1----:R-:W-:-:S02]  /*6590*/  FFMA.FTZ R3, R221, c[0x0][0x2d0], -R7 ;  /* 0x0000b400dd037a23 */ /* 0x002fc40000010807 */
[----:B------:R-:W-:Y:S02]  /*65a0*/  IMAD.MOV.U32 R221, RZ, RZ, R71 ;  /* 0x000000ffffdd7224 */ /* 0x000fe400078e0047 */
[----:B------:R1:W4:Y:S03]  /*65b0*/  MUFU.EX2 R85, R3 ;  /* 0x0000000300557308 */ /* 0x0003260000000800 */
[C---:B---3--:R-:W-:Y:S08]  /*65c0*/  HMMA.16816.F32.BF16 R140, R8.reuse, R20, R140 ;  /* 0x00000014088c723c */ /* 0x048ff0000004188c */
[----:B------:R-:W-:Y:S01]  /*65d0*/  HMMA.16816.F32.BF16 R144, R8, R22, R144 ;  /* 0x000000160890723c */ /* 0x000fe20000041890 */
[----:B-1----:R-:W-:-:S07]  /*65e0*/  FFMA.FTZ R3, R245, c[0x0][0x2d0], -R7 ;  /* 0x0000b400f5037a23 */ /* 0x002fce0000010807 */
[C---:B------:R-:W-:Y:S01]  /*65f0*/  HMMA.16816.F32.BF16 R156, R8.reuse, R16, R156 ;  /* 0x00000010089c723c */ /* 0x040fe2000004189c */
[----:B------:R-:W-:Y:S01]  /*6600*/  IMAD.MOV.U32 R245, RZ, RZ, R126 ;  /* 0x000000fffff57224 */ /* 0x000fe200078e007e */
[----:B------:R1:W-:Y:S06]  /*6610*/  MUFU.EX2 R84, R3 ;  /* 0x0000000300547308 */ /* 0x0003ec0000000800 */
[C---:B------:R-:W-:Y:S07]  /*6620*/  HMMA.16816.F32.BF16 R160, R8.reuse, R18, R80 ;  /* 0x0000001208a0723c */ /* 0x040fee0000041850 */
[----:B------:R-:W-:Y:S01]  /*6630*/  IMAD.MOV.U32 R81, RZ, RZ, R174 ;  /* 0x000000ffff517224 */ /* 0x000fe200078e00ae */
[----:B------:R-:W-:Y:S01]  /*6640*/  HMMA.16816.F32.BF16 R76, R8, R12, R76 ;  /* 0x0000000c084c723c */ /* 0x000fe2000004184c */
[----:B------:R-:W-:-:S02]  /*6650*/  IMAD.MOV.U32 R82, RZ, RZ, R175 ;  /* 0x000000ffff527224 */ /* 0x000fc400078e00af */
[----:B-1----:R-:W-:Y:S02]  /*6660*/  FFMA.FTZ R3, R246, c[0x0][0x2d0], -R7 ;  /* 0x0000b400f6037a23 */ /* 0x002fe40000010807 */
[----:B------:R-:W-:Y:S02]  /*6670*/  IMAD.MOV.U32 R83, RZ, RZ, R138 ;  /* 0x000000ffff537224 */ /* 0x000fe400078e008a */
[----:B------:R1:W3:Y:S01]  /*6680*/  MUFU.EX2 R71, R3 ;  /* 0x0000000300477308 */ /* 0x0002e20000000800 */
[----:B------:R-:W-:Y:S01]  /*6690*/  HMMA.16816.F32.BF16 R72, R8, R14, R72 ;  /* 0x0000000e0848723c */ /* 0x000fe20000041848 */
[----:B------:R-:W-:-:S06]  /*66a0*/  IMAD.MOV.U32 R246, RZ, RZ, R127 ;  /* 0x000000fffff67224 */ /* 0x000fcc00078e007f */
[----:B----4-:R-:W-:Y:S01]  /*66b0*/  F2FP.BF16.PACK_AB R8, R85, R86 ;  /* 0x000000565508723e */ /* 0x010fe200000010ff */
[--C-:B-1----:R-:W-:Y:S01]  /*66c0*/  FFMA.FTZ R3, R249, c[0x0][0x2d0], -R0.reuse ;  /* 0x0000b400f9037a23 */ /* 0x102fe20000010800 */
[----:B---3--:R-:W-:Y:S01]  /*66d0*/  F2FP.BF16.PACK_AB R10, R71, R84 ;  /* 0x00000054470a723e */ /* 0x008fe200000010ff */
[----:B------:R-:W-:Y:S02]  /*66e0*/  IMAD.MOV.U32 R249, RZ, RZ, R139 ;  /* 0x000000fffff97224 */ /* 0x000fe400078e008b */
[----:B------:R1:W-:Y:S02]  /*66f0*/  MUFU.EX2 R63, R3 ;  /* 0x00000003003f7308 */ /* 0x0003e40000000800 */
[----:B-1----:R-:W-:Y:S02]  /*6700*/  FFMA.FTZ R3, R248, c[0x0][0x2d0], -R0 ;  /* 0x0000b400f8037a23 */ /* 0x002fe40000010800 */
[----:B------:R-:W-:-:S04]  /*6710*/  IMAD.MOV.U32 R248, RZ, RZ, R136 ;  /* 0x000000fffff87224 */ /* 0x000fc800078e0088 */
[----:B------:R1:W3:Y:S02]  /*6720*/  MUFU.EX2 R62, R3 ;  /* 0x00000003003e7308 */ /* 0x0002e40000000800 */
[----:B-1----:R-:W-:Y:S01]  /*6730*/  FFMA.FTZ R3, R172, c[0x0][0x2d0], -R0 ;  /* 0x0000b400ac037a23 */ /* 0x002fe20000010800 */
[----:B---3--:R-:W-:-:S05]  /*6740*/  F2FP.BF16.PACK_AB R9, R62, R63 ;  /* 0x0000003f3e09723e */ /* 0x008fca00000010ff */
[----:B------:R1:W-:Y:S02]  /*6750*/  MUFU.EX2 R61, R3 ;  /* 0x00000003003d7308 */ /* 0x0003e40000000800 */
[----:B-1----:R-:W-:-:S06]  /*6760*/  FFMA.FTZ R3, R173, c[0x0][0x2d0], -R0 ;  /* 0x0000b400ad037a23 */ /* 0x002fcc0000010800 */
[----:B------:R1:W3:Y:S02]  /*6770*/  MUFU.EX2 R60, R3 ;  /* 0x00000003003c7308 */ /* 0x0002e40000000800 */
[----:B-1----:R-:W-:Y:S01]  /*6780*/  FFMA.FTZ R3, R181, c[0x0][0x2d0], -R6 ;  /* 0x0000b400b5037a23 */ /* 0x002fe20000010806 */
[----:B---3--:R-:W-:-:S05]  /*6790*/  F2FP.BF16.PACK_AB R11, R60, R61 ;  /* 0x0000003d3c0b723e */ /* 0x008fca00000010ff */
[----:B------:R1:W-:Y:S02]  /*67a0*/  MUFU.EX2 R29, R3 ;  /* 0x00000003001d7308 */ /* 0x0003e40000000800 */
[C---:B------:R-:W-:Y:S08]  /*67b0*/  HMMA.16816.F32.BF16 R56, R8.reuse, R26, R56 ;  /* 0x0000001a0838723c */ /* 0x040ff00000041838 */
[----:B------:R-:W-:Y:S01]  /*67c0*/  HMMA.16816.F32.BF16 R64, R8, R24, R64 ;  /* 0x000000180840723c */ /* 0x000fe20000041840 */
[----:B-1----:R-:W-:-:S04]  /*67d0*/  FFMA.FTZ R3, R208, c[0x0][0x2d0], -R6 ;  /* 0x0000b400d0037a23 */ /* 0x002fc80000010806 */
[----:B------:R1:W3:Y:S03]  /*67e0*/  MUFU.EX2 R31, R3 ;  /* 0x00000003001f7308 */ /* 0x0002e60000000800 */
[C---:B------:R-:W-:Y:S05]  /*67f0*/  HMMA.16816.F32.BF16 R48, R8.reuse, R22, R48 ;  /* 0x000000160830723c */ /* 0x040fea0000041830 */
[----:B------:R4:W-:Y:S03]  /*6800*/  MUFU.EX2 R23, R4 ;  /* 0x0000000400177308 */ /* 0x0009e60000000800 */
[----:B------:R-:W-:Y:S01]  /*6810*/  HMMA.16816.F32.BF16 R44, R8, R12, R44 ;  /* 0x0000000c082c723c */ /* 0x000fe2000004182c */
[----:B-1----:R-:W-:-:S07]  /*6820*/  FFMA.FTZ R3, R211, c[0x0][0x2d0], -R6 ;  /* 0x0000b400d3037a23 */ /* 0x002fce0000010806 */
[----:B------:R-:W-:Y:S01]  /*6830*/  HMMA.16816.F32.BF16 R52, R8, R20, R52 ;  /* 0x000000140834723c */ /* 0x000fe20000041834 */
[----:B------:R-:W-:Y:S01]  /*6840*/  FFMA.FTZ R12, R213, c[0x0][0x2d0], -R0 ;  /* 0x0000b400d50c7a23 */ /* 0x000fe20000010800 */
[----:B------:R1:W-:Y:S01]  /*6850*/  MUFU.EX2 R30, R3 ;  /* 0x00000003001e7308 */ /* 0x0003e20000000800 */
[----:B------:R-:W-:Y:S02]  /*6860*/  FADD.FTZ R13, R250, R244 ;  /* 0x000000f4fa0d7221 */ /* 0x000fe40000010000 */
[----:B----4-:R-:W-:-:S03]  /*6870*/  FFMA.FTZ R4, R217, c[0x0][0x2d0], -R0 ;  /* 0x0000b400d9047a23 */ /* 0x010fc60000010800 */
[----:B------:R-:W-:Y:S01]  /*6880*/  HMMA.16816.F32.BF16 R36, R8, R14, R36 ;  /* 0x0000000e0824723c */ /* 0x000fe20000041824 */
[----:B------:R-:W-:Y:S01]  /*6890*/  FADD.FTZ R20, R177, R176 ;  /* 0x000000b0b1147221 */ /* 0x000fe20000010000 */
[----:B---3--:R-:W-:Y:S01]  /*68a0*/  F2FP.BF16.PACK_AB R176, R31, R29 ;  /* 0x0000001d1fb0723e */ /* 0x008fe200000010ff */
[----:B------:R-:W-:-:S05]  /*68b0*/  FADD.FTZ R21, R182, R180 ;  /* 0x000000b4b6157221 */ /* 0x000fca0000010000 */
[C---:B------:R-:W-:Y:S01]  /*68c0*/  HMMA.16816.F32.BF16 R32, R8.reuse, R16, R32 ;  /* 0x000000100820723c */ /* 0x040fe20000041820 */
[----:B-1----:R-:W-:Y:S02]  /*68d0*/  FFMA.FTZ R3, R212, c[0x0][0x2d0], -R6 ;  /* 0x0000b400d4037a23 */ /* 0x002fe40000010806 */
[--C-:B------:R-:W-:Y:S02]  /*68e0*/  FFMA.FTZ R6, R220, c[0x0][0x2d0], -R0.reuse ;  /* 0x0000b400dc067a23 */ /* 0x100fe40000010800 */
[----:B------:R1:W-:Y:S01]  /*68f0*/  MUFU.EX2 R28, R3 ;  /* 0x00000003001c7308 */ /* 0x0003e20000000800 */
[----:B------:R-:W-:Y:S02]  /*6900*/  FFMA.FTZ R0, R210, c[0x0][0x2d0], -R0 ;  /* 0x0000b400d2007a23 */ /* 0x000fe40000010800 */
[----:B------:R-:W-:Y:S01]  /*6910*/  HMMA.16816.F32.BF16 R40, R8, R18, R40 ;  /* 0x000000120828723c */ /* 0x000fe20000041828 */
[----:B------:R-:W3:Y:S04]  /*6920*/  LDSM.16.MT88.4 R16, [R226+0x3100] ;  /* 0x00310000e210783b */ /* 0x000ee80000004200 */
[----:B------:R4:W-:Y:S01]  /*6930*/  MUFU.EX2 R9, R4 ;  /* 0x0000000400097308 */ /* 0x0009e20000000800 */
[----:B-1----:R-:W-:-:S07]  /*6940*/  FFMA.FTZ R3, R183, c[0x0][0x2d0], -R5 ;  /* 0x0000b400b7037a23 */ /* 0x002fce0000010805 */
[----:B------:R-:W-:Y:S01]  /*6950*/  MUFU.EX2 R11, R12 ;  /* 0x0000000c000b7308 */ /* 0x000fe20000000800 */
[----:B----4-:R-:W-:-:S07]  /*6960*/  FADD.FTZ R4, R168, R13 ;  /* 0x0000000da8047221 */ /* 0x010fce0000010000 */
[----:B------:R1:W-:Y:S01]  /*6970*/  MUFU.EX2 R27, R3 ;  /* 0x00000003001b7308 */ /* 0x0003e20000000800 */
[----:B------:R-:W-:Y:S02]  /*6980*/  IMAD.MOV.U32 R168, RZ, RZ, R170 ;  /* 0x000000ffffa87224 */ /* 0x000fe400078e00aa */
[----:B------:R-:W-:Y:S02]  /*6990*/  FADD.FTZ R4, R153, R4 ;  /* 0x0000000499047221 */ /* 0x000fe40000010000 */
[----:B------:R-:W-:Y:S01]  /*69a0*/  IMAD.MOV.U32 R170, RZ, RZ, R169 ;  /* 0x000000ffffaa7224 */ /* 0x000fe200078e00a9 */
[----:B------:R-:W-:Y:S02]  /*69b0*/  MOV R169, R152 ;  /* 0x0000009800a97202 */ /* 0x000fe40000000f00 */
[----:B------:R4:W5:Y:S01]  /*69c0*/  MUFU.EX2 R12, R0 ;  /* 0x00000000000c7308 */ /* 0x0009620000000800 */
[----:B-1----:R-:W-:-:S07]  /*69d0*/  FFMA.FTZ R3, R209, c[0x0][0x2d0], -R5 ;  /* 0x0000b400d1037a23 */ /* 0x002fce0000010805 */
[----:B------:R-:W1:Y:S01]  /*69e0*/  MUFU.EX2 R10, R6 ;  /* 0x00000006000a7308 */ /* 0x000e620000000800 */
[----:B----4-:R-:W-:-:S07]  /*69f0*/  FADD.FTZ R0, R171, R21 ;  /* 0x00000015ab007221 */ /* 0x010fce0000010000 */
[----:B------:R4:W2:Y:S01]  /*6a00*/  MUFU.EX2 R26, R3 ;  /* 0x00000003001a7308 */ /* 0x0008a20000000800 */
[----:B------:R-:W-:Y:S01]  /*6a10*/  IMAD.MOV.U32 R171, RZ, RZ, R155 ;  /* 0x000000ffffab7224 */ /* 0x000fe200078e009b */
[----:B-----5:R-:W-:Y:S02]  /*6a20*/  F2FP.BF16.PACK_AB R183, R12, R11 ;  /* 0x0000000b0cb7723e */ /* 0x020fe400000010ff */
[----:B-1----:R-:W-:Y:S01]  /*6a30*/  F2FP.BF16.PACK_AB R181, R9, R10 ;  /* 0x0000000a09b5723e */ /* 0x002fe200000010ff */
[----:B----4-:R-:W-:Y:S01]  /*6a40*/  FFMA.FTZ R3, R222, c[0x0][0x2d0], -R5 ;  /* 0x0000b400de037a23 */ /* 0x010fe20000010805 */
[----:B--2---:R-:W-:-:S03]  /*6a50*/  F2FP.BF16.PACK_AB R177, R26, R27 ;  /* 0x0000001b1ab1723e */ /* 0x004fc600000010ff */
[----:B------:R1:W-:Y:S02]  /*6a60*/  MUFU.EX2 R25, R3 ;  /* 0x0000000300197308 */ /* 0x0003e40000000800 */
[----:B-1----:R-:W-:Y:S02]  /*6a70*/  FFMA.FTZ R3, R243, c[0x0][0x2d0], -R5 ;  /* 0x0000b400f3037a23 */ /* 0x002fe40000010805 */
[----:B------:R-:W-:-:S04]  /*6a80*/  FFMA.FTZ R5, R242, c[0x0][0x2d0], -R7 ;  /* 0x0000b400f2057a23 */ /* 0x000fc80000010807 */
[----:B------:R1:W2:Y:S01]  /*6a90*/  MUFU.EX2 R24, R3 ;  /* 0x0000000300187308 */ /* 0x0002a20000000800 */
[----:B------:R-:W-:Y:S01]  /*6aa0*/  IMAD.MOV.U32 R242, RZ, RZ, R178 ;  /* 0x000000fffff27224 */ /* 0x000fe200078e00b2 */
[----:B------:R-:W-:-:S06]  /*6ab0*/  F2FP.BF16.PACK_AB R178, R28, R30 ;  /* 0x0000001e1cb2723e */ /* 0x000fcc00000010ff */
[----:B------:R4:W-:Y:S01]  /*6ac0*/  MUFU.EX2 R15, R5 ;  /* 0x00000005000f7308 */ /* 0x0009e20000000800 */
[--C-:B-1----:R-:W-:Y:S02]  /*6ad0*/  FFMA.FTZ R3, R221, c[0x0][0x2d0], -R7.reuse ;  /* 0x0000b400dd037a23 */ /* 0x102fe40000010807 */
[----:B------:R-:W-:Y:S01]  /*6ae0*/  FFMA.FTZ R7, R179, c[0x0][0x2d0], -R7 ;  /* 0x0000b400b3077a23 */ /* 0x000fe20000010807 */
[----:B--2---:R-:W-:-:S04]  /*6af0*/  F2FP.BF16.PACK_AB R179, R24, R25 ;  /* 0x0000001918b3723e */ /* 0x004fc800000010ff */
[----:B------:R1:W2:Y:S01]  /*6b00*/  MUFU.EX2 R22, R3 ;  /* 0x0000000300167308 */ /* 0x0002a20000000800 */
[----:B------:R-:W-:Y:S02]  /*6b10*/  IMAD.MOV.U32 R221, RZ, RZ, R125 ;  /* 0x000000ffffdd7224 */ /* 0x000fe400078e007d */
[----:B----4-:R-:W-:Y:S02]  /*6b20*/  FADD.FTZ R5, R242, R247 ;  /* 0x000000f7f2057221 */ /* 0x010fe40000010000 */
[----:B------:R-:W-:Y:S01]  /*6b30*/  IMAD.MOV.U32 R242, RZ, RZ, R124 ;  /* 0x000000fffff27224 */ /* 0x000fe200078e007c */
[----:B------:R-:W-:Y:S01]  /*6b40*/  HMMA.16816.F32.BF16 R120, R176, R132, R120 ;  /* 0x00000084b078723c */ /* 0x000fe20000041878 */
[----:B------:R-:W-:Y:S01]  /*6b50*/  FADD.FTZ R6, R154, R5 ;  /* 0x000000059a067221 */ /* 0x000fe20000010000 */
[----:B------:R-:W4:Y:S02]  /*6b60*/  MUFU.EX2 R14, R7 ;  /* 0x00000007000e7308 */ /* 0x000f240000000800 */
[----:B------:R-:W-:-:S04]  /*6b70*/  IADD3 R242, R242, -0x2, RZ ;  /* 0xfffffffef2f27810 */ /* 0x000fc80007ffe0ff */
[----:B------:R-:W-:Y:S01]  /*6b80*/  ISETP.GE.AND P0, PT, R242, R221, PT ;  /* 0x000000ddf200720c */ /* 0x000fe20003f06270 */
[----:B-1----:R-:W-:Y:S01]  /*6b90*/  FADD.FTZ R3, R219, R20 ;  /* 0x00000014db037221 */ /* 0x002fe20000010000 */
[----:B--2---:R-:W-:Y:S01]  /*6ba0*/  F2FP.BF16.PACK_AB R180, R22, R23 ;  /* 0x0000001716b4723e */ /* 0x004fe200000010ff */
[C---:B------:R-:W-:Y:S02]  /*6bb0*/  HMMA.16816.F32.BF16 R128, R176.reuse, R134, R128 ;  /* 0x00000086b080723c */ /* 0x040fe40000041880 */
[----:B------:R-:W-:Y:S02]  /*6bc0*/  FADD.FTZ R5, R223, R3 ;  /* 0x00000003df057221 */ /* 0x000fe40000010000 */
[----:B------:R-:W-:Y:S02]  /*6bd0*/  FADD.FTZ R3, R81, R6 ;  /* 0x0000000651037221 */ /* 0x000fe40000010000 */
[----:B------:R-:W-:Y:S01]  /*6be0*/  FADD.FTZ R5, R216, R5 ;  /* 0x00000005d8057221 */ /* 0x000fe20000010000 */
[----:B----4-:R-:W-:Y:S01]  /*6bf0*/  F2FP.BF16.PACK_AB R182, R14, R15 ;  /* 0x0000000f0eb6723e */ /* 0x010fe200000010ff */
[----:B------:R-:W-:Y:S01]  /*6c00*/  FADD.FTZ R7, R137, R0 ;  /* 0x0000000089077221 */ /* 0x000fe20000010000 */
[----:B------:R-:W-:Y:S01]  /*6c10*/  HMMA.16816.F32.BF16 R140, R176, R148, R140 ;  /* 0x00000094b08c723c */ /* 0x000fe2000004188c */
[----:B------:R-:W-:-:S02]  /*6c20*/  FADD.FTZ R0, R82, R4 ;  /* 0x0000000452007221 */ /* 0x000fc40000010000 */
[----:B------:R-:W-:Y:S02]  /*6c30*/  FADD.FTZ R4, R168, R7 ;  /* 0x00000007a8047221 */ /* 0x000fe40000010000 */
[----:B------:R-:W-:Y:S02]  /*6c40*/  FADD.FTZ R3, R252, R3 ;  /* 0x00000003fc037221 */ /* 0x000fe40000010000 */
[----:B------:R-:W-:Y:S01]  /*6c50*/  FADD.FTZ R0, R170, R0 ;  /* 0x00000000aa007221 */ /* 0x000fe20000010000 */
[----:B------:R-:W-:Y:S01]  /*6c60*/  HMMA.16816.F32.BF16 R144, R176, R150, R144 ;  /* 0x00000096b090723c */ /* 0x000fe20000041890 */
[----:B------:R-:W-:Y:S02]  /*6c70*/  FADD.FTZ R8, R215, R5 ;  /* 0x00000005d7087221 */ /* 0x000fe40000010000 */
[----:B------:R-:W-:Y:S02]  /*6c80*/  FADD.FTZ R7, R169, R4 ;  /* 0x00000004a9077221 */ /* 0x000fe40000010000 */
[----:B------:R-:W-:-:S02]  /*6c90*/  FADD.FTZ R6, R251, R3 ;  /* 0x00000003fb067221 */ /* 0x000fc40000010000 */
[----:B------:R-:W-:Y:S01]  /*6ca0*/  FADD.FTZ R5, R171, R0 ;  /* 0x00000000ab057221 */ /* 0x000fe20000010000 */
[C---:B------:R-:W-:Y:S01]  /*6cb0*/  HMMA.16816.F32.BF16 R156, R176.reuse, R164, R156 ;  /* 0x000000a4b09c723c */ /* 0x040fe2000004189c */
[----:B------:R-:W-:Y:S02]  /*6cc0*/  FADD.FTZ R4, R218, R8 ;  /* 0x00000008da047221 */ /* 0x000fe40000010000 */
[----:B------:R-:W-:Y:S02]  /*6cd0*/  FADD.FTZ R3, R83, R7 ;  /* 0x0000000753037221 */ /* 0x000fe40000010000 */
[----:B------:R-:W-:Y:S02]  /*6ce0*/  FADD.FTZ R0, R248, R6 ;  /* 0x00000006f8007221 */ /* 0x000fe40000010000 */
        /* <DEDUP_REMOVED lines=21> */
[----:B---3--:R-:W-:Y:S01]  /*6e40*/  HMMA.16816.F32.BF16 R172, R176, R16, R76 ;  /* 0x00000010b0ac723c */ /* 0x008fe2000004184c */
        /* <DEDUP_REMOVED lines=19> */
[----:B------:R-:W-:Y:S01]  /*6f80*/  HMMA.16816.F32.BF16 R168, R180, R16, R44 ;  /* 0x00000010b4a8723c */ /* 0x000fe2000004182c */
        /* <DEDUP_REMOVED lines=13> */
[----:B------:R-:W-:Y:S02]  /*7060*/  FADD.FTZ R0, R112, R0 ;  /* 0x0000000070007221 */ /* 0x000fe40000010000 */
[----:B------:R-:W-:Y:S02]  /*7070*/  FADD.FTZ R4, R96, R4 ;  /* 0x0000000460047221 */ /* 0x000fe40000010000 */
[----:B------:R-:W-:Y:S02]  /*7080*/  FADD.FTZ R5, R104, R5 ;  /* 0x0000000568057221 */ /* 0x000fe40000010000 */
        /* <DEDUP_REMOVED lines=35> */
[----:B------:R-:W-:Y:S01]  /*72c0*/  FADD.FTZ R0, R24, R0 ;  /* 0x0000000018007221 */ /* 0x000fe20000010000 */
[----:B------:R1:W-:Y:S01]  /*72d0*/  STL [R1+0x10], R5 ;  /* 0x0000100501007387 */ /* 0x0003e20000100800 */
[----:B------:R-:W-:-:S03]  /*72e0*/  FADD.FTZ R3, R28, R3 ;  /* 0x000000031c037221 */ /* 0x000fc60000010000 */
[----:B------:R1:W-:Y:S04]  /*72f0*/  STL [R1+0x14], R4 ;  /* 0x0000140401007387 */ /* 0x0003e80000100800 */
[----:B------:R1:W-:Y:S04]  /*7300*/  STL [R1+0x18], R0 ;  /* 0x0000180001007387 */ /* 0x0003e80000100800 */
[----:B------:R1:W-:Y:S01]  /*7310*/  STL [R1+0x1c], R3 ;  /* 0x00001c0301007387 */ /* 0x0003e20000100800 */
[----:B------:R-:W-:Y:S05]  /*7320*/  @!P0 BRA `(.L_x_19) ;  /* 0x0000587000008947 */ /* 0x000fea0003800000 */
[----:B------:R-:W2:Y:S01]  /*7330*/  LDL.LU.64 R82, [R1] ;  /* 0x0000000001527983 */ /* 0x000ea20000300a00 */
[----:B------:R-:W-:Y:S01]  /*7340*/  IMAD.MOV.U32 R116, RZ, RZ, R69 ;  /* 0x000000ffff747224 */ /* 0x000fe200078e0045 */
[----:B------:R-:W-:Y:S01]  /*7350*/  MOV R118, R2 ;  /* 0x0000000200767202 */ /* 0x000fe20000000f00 */
[----:B-1----:R-:W-:Y:S01]  /*7360*/  IMAD.MOV.U32 R3, RZ, RZ, R70 ;  /* 0x000000ffff037224 */ /* 0x002fe200078e0046 */
[----:B------:R-:W3:Y:S01]  /*7370*/  LDL.LU.64 R248, [R1+0x8] ;  /* 0x0000080001f87983 */ /* 0x000ee20000300a00 */
[----:B------:R-:W-:Y:S01]  /*7380*/  IMAD.MOV.U32 R117, RZ, RZ, R68 ;  /* 0x000000ffff757224 */ /* 0x000fe200078e0044 */
[----:B--2---:R-:W-:-:S02]  /*7390*/  MOV R5, R83 ;  /* 0x0000005300057202 */ /* 0x004fc40000000f00 */
[----:B---3--:R-:W-:-:S05]  /*73a0*/  MOV R4, R248 ;  /* 0x000000f800047202 */ /* 0x008fca0000000f00 */
[----:B------:R1:W-:Y:S02]  /*73b0*/  STL.64 [R1+0x20], R4 ;  /* 0x0000200401007387 */ /* 0x0003e40000100a00 */
.L_x_20:
[----:B--2---:R-:W2:Y:S01]  /*73c0*/  LDL.64 R72, [R1+0x20] ;  /* 0x0000200001487983 */ /* 0x004ea20000100a00 */
[----:B------:R-:W-:Y:S04]  /*73d0*/  DEPBAR.LE SB0, 0x0 ;  /* 0x000080000000791a */ /* 0x000fe80000000000 */
[----:B------:R-:W-:Y:S01]  /*73e0*/  SHF.R.S32.HI R0, RZ, 0x1f, R242 ;  /* 0x0000001fff007819 */ /* 0x000fe200000114f2 */
[----:B------:R-:W-:Y:S01]  /*73f0*/  BAR.SYNC.DEFER_BLOCKING 0x0 ;  /* 0x0000000000007b1d */ /* 0x000fe20000010000 */
[----:B------:R-:W-:Y:S04]  /*7400*/  IMAD.WIDE.U32 R84, R242, c[0x0][0x208], RZ ;  /* 0x00008200f2547a25 */ /* 0x000fe800078e00ff */
[----:B------:R-:W-:Y:S03]  /*7410*/  IMAD R0, R0, c[0x0][0x208], RZ ;  /* 0x0000820000007a24 */ /* 0x000fe600078e02ff */
[----:B-----5:R-:W-:Y:S01]  /*7420*/  STL [R1+0x40], R230 ;  /* 0x000040e601007387 */ /* 0x020fe20000100800 */
[----:B------:R-:W-:Y:S03]  /*7430*/  IMAD R0, R242, c[0x0][0x20c], R0 ;  /* 0x00008300f2007a24 */ /* 0x000fe600078e0200 */
[----:B------:R-:W-:Y:S02]  /*7440*/  STL [R1+0x44], R119 ;  /* 0x0000447701007387 */ /* 0x000fe40000100800 */
[----:B------:R-:W-:Y:S02]  /*7450*/  IADD3 R0, R85, R0, RZ ;  /* 0x0000000055007210 */ /* 0x000fe40007ffe0ff */
[----:B------:R-:W-:Y:S03]  /*7460*/  STL [R1+0x48], R234 ;  /* 0x000048ea01007387 */ /* 0x000fe60000100800 */
[----:B------:R-:W-:Y:S01]  /*7470*/  IMAD R0, R0, 0x70, RZ ;  /* 0x0000007000007824 */ /* 0x000fe200078e02ff */
[----:B------:R-:W-:Y:S04]  /*7480*/  STL [R1+0x4c], R233 ;  /* 0x00004ce901007387 */ /* 0x000fe80000100800 */
[----:B------:R-:W-:Y:S08]  /*7490*/  LDSM.16.M88.4 R112, [R230+0x7100] ;  /* 0x00710000e670783b */ /* 0x000ff00000000200 */
[----:B------:R-:W3:Y:S08]  /*74a0*/  LDSM.16.M88.4 R16, [R119+0x3900] ;  /* 0x003900007710783b */ /* 0x000ef00000000200 */
[----:B------:R-:W4:Y:S08]  /*74b0*/  LDSM.16.M88.4 R108, [R230+0x9100] ;  /* 0x00910000e66c783b */ /* 0x000f300000000200 */
[----:B------:R-:W1:Y:S08]  /*74c0*/  LDSM.16.M88.4 R32, [R119+0x4100] ;  /* 0x004100007720783b */ /* 0x000e700000000200 */
[----:B------:R-:W1:Y:S08]  /*74d0*/  LDSM.16.M88.4 R48, [R119+0x4900] ;  /* 0x004900007730783b */ /* 0x000e700000000200 */
[----:B------:R-:W1:Y:S08]  /*74e0*/  LDSM.16.M88.4 R64, [R119+0x5100] ;  /* 0x005100007740783b */ /* 0x000e700000000200 */
[----:B------:R-:W1:Y:S08]  /*74f0*/  LDSM.16.M88.4 R80, [R119+0x5900] ;  /* 0x005900007750783b */ /* 0x000e700000000200 */
[----:B------:R-:W1:Y:S08]  /*7500*/  LDSM.16.M88.4 R96, [R119+0x6100] ;  /* 0x006100007760783b */ /* 0x000e700000000200 */
[----:B------:R-:W1:Y:S08]  /*7510*/  LDSM.16.M88.4 R184, [R119+0x6900] ;  /* 0x0069000077b8783b */ /* 0x000e700000000200 */
[----:B------:R-:W-:Y:S08]  /*7520*/  LDSM.16.M88.4 R188, [R233+0x7100] ;  /* 0x00710000e9bc783b */ /* 0x000ff00000000200 */
[----:B------:R-:W1:Y:S08]  /*7530*/  LDSM.16.M88.4 R192, [R234] ;  /* 0x00000000eac0783b */ /* 0x000e700000000200 */
[----:B------:R-:W1:Y:S08]  /*7540*/  LDSM.16.M88.4 R196, [R233+0x9100] ;  /* 0x00910000e9c4783b */ /* 0x000e700000000200 */
[----:B------:R-:W1:Y:S08]  /*7550*/  LDSM.16.M88.4 R200, [R240] ;  /* 0x00000000f0c8783b */ /* 0x000e700000000200 */
[----:B------:R-:W1:Y:S08]  /*7560*/  LDSM.16.M88.4 R204, [R239] ;  /* 0x00000000efcc783b */ /* 0x000e700000000200 */
[----:B------:R-:W1:Y:S08]  /*7570*/  LDSM.16.M88.4 R208, [R238] ;  /* 0x00000000eed0783b */ /* 0x000e700000000200 */
[----:B------:R-:W1:Y:S08]  /*7580*/  LDSM.16.M88.4 R212, [R237] ;  /* 0x00000000edd4783b */ /* 0x000e700000000200 */
[----:B------:R-:W1:Y:S08]  /*7590*/  LDSM.16.M88.4 R216, [R236] ;  /* 0x00000000ecd8783b */ /* 0x000e700000000200 */
[----:B------:R-:W1:Y:S08]  /*75a0*/  LDSM.16.M88.4 R220, [R235] ;  /* 0x00000000ebdc783b */ /* 0x000e700000000200 */
[----:B------:R-:W-:Y:S04]  /*75b0*/  STL [R1+0x50], R240 ;  /* 0x000050f001007387 */ /* 0x000fe80000100800 */
[----:B------:R-:W-:Y:S04]  /*75c0*/  STL [R1+0x54], R239 ;  /* 0x000054ef01007387 */ /* 0x000fe80000100800 */
[----:B------:R-:W-:Y:S04]  /*75d0*/  STL [R1+0x58], R238 ;  /* 0x000058ee01007387 */ /* 0x000fe80000100800 */
[----:B------:R-:W-:Y:S04]  /*75e0*/  STL [R1+0x5c], R237 ;  /* 0x00005ced01007387 */ /* 0x000fe80000100800 */
[----:B------:R-:W-:Y:S01]  /*75f0*/  STL [R1+0x60], R236 ;  /* 0x000060ec01007387 */ /* 0x000fe20000100800 */
[----:B--2---:R-:W-:Y:S01]  /*7600*/  IMAD.WIDE.U32 R84, R84, 0x70, R72 ;  /* 0x0000007054547825 */ /* 0x004fe200078e0048 */
[-C--:B-1-3--:R-:W-:Y:S04]  /*7610*/  HMMA.16816.F32.BF16 R4, R112, R16.reuse, RZ ;  /* 0x000000107004723c */ /* 0x08afe800000418ff */
[C---:B------:R-:W-:Y:S02]  /*7620*/  LEA R88, P0, R84.reuse, c[0x0][0x1f8], 0x1 ;  /* 0x00007e0054587a11 */ /* 0x040fe400078008ff */
[----:B------:R-:W-:Y:S02]  /*7630*/  IADD3 R0, R85, R0, RZ ;  /* 0x0000000055007210 */ /* 0x000fe40007ffe0ff */
[C---:B----4-:R-:W-:Y:S04]  /*7640*/  HMMA.16816.F32.BF16 R8, R108.reuse, R16, RZ ;  /* 0x000000106c08723c */ /* 0x050fe800000418ff */
[----:B------:R-:W-:Y:S02]  /*7650*/  LEA.HI.X R89, R84, c[0x0][0x1fc], R0, 0x1, P0 ;  /* 0x00007f0054597a11 */ /* 0x000fe400000f0c00 */
[----:B------:R-:W-:Y:S02]  /*7660*/  IADD3 R92, P2, R88, UR7, RZ ;  /* 0x00000007585c7c10 */ /* 0x000fe4000ff5e0ff */
[-C--:B------:R-:W-:Y:S01]  /*7670*/  HMMA.16816.F32.BF16 R12, R108, R18.reuse, RZ ;  /* 0x000000126c0c723c */ /* 0x080fe200000418ff */
[----:B------:R-:W-:Y:S01]  /*7680*/  @!PT LDS RZ, [RZ] ;  /* 0x00000000fffff984 */ /* 0x000fe20000000800 */
[----:B------:R-:W-:Y:S01]  /*7690*/  @!PT LDS RZ, [RZ] ;  /* 0x00000000fffff984 */ /* 0x000fe20000000800 */
[----:B------:R-:W-:Y:S01]  /*76a0*/  @!PT LDS RZ, [RZ] ;  /* 0x00000000fffff984 */ /* 0x000fe20000000800 */
[----:B------:R1:W-:Y:S03]  /*76b0*/  LDGSTS.E.BYPASS.LTC128B.128 [R241+0x100], [R88.64], !P1 ;  /* 0x0010000058f17fae */ /* 0x0003e6000c901d48 */
[----:B------:R-:W-:Y:S02]  /*76c0*/  IADD3.X R93, R89, UR5, RZ, P2, !PT ;  /* 0x00000005595d7c10 */ /* 0x000fe400097fe4ff */
[----:B------:R-:W-:Y:S02]  /*76d0*/  IADD3 R94, P0, R92, UR7, RZ ;  /* 0x000000075c5e7c10 */ /* 0x000fe4000ff1e0ff */
[C---:B------:R-:W-:Y:S01]  /*76e0*/  HMMA.16816.F32.BF16 R16, R112.reuse, R18, RZ ;  /* 0x000000127010723c */ /* 0x040fe200000418ff */
[----:B------:R2:W-:Y:S03]  /*76f0*/  LDGSTS.E.BYPASS.LTC128B.128 [R241+0x900], [R92.64], !P1 ;  /* 0x009000005cf17fae */ /* 0x0005e6000c901d48 */
[----:B------:R-:W-:Y:S02]  /*7700*/  IADD3.X R95, R93, UR5, RZ, P0, !PT ;  /* 0x000000055d5f7c10 */ /* 0x000fe400087fe4ff */
[----:B------:R-:W-:Y:S02]  /*7710*/  IADD3 R102, P2, R94, UR7, RZ ;  /* 0x000000075e667c10 */ /* 0x000fe4000ff5e0ff */
[-C--:B------:R-:W-:Y:S01]  /*7720*/  HMMA.16816.F32.BF16 R20, R112, R32.reuse, RZ ;  /* 0x000000207014723c */ /* 0x080fe200000418ff */
[----:B------:R2:W-:Y:S03]  /*7730*/  LDGSTS.E.BYPASS.LTC128B.128 [R241+0x1100], [R94.64], !P1 ;  /* 0x011000005ef17fae */ /* 0x0005e6000c901d48 */
[----:B------:R-:W-:Y:S04]  /*7740*/  IADD3.X R103, R95, UR5, RZ, P2, !PT ;  /* 0x000000055f677c10 */ /* 0x000fe800097fe4ff */
[C---:B------:R-:W-:Y:S01]  /*7750*/  HMMA.16816.F32.BF16 R24, R108.reuse, R32, RZ ;  /* 0x000000206c18723c */ /* 0x040fe200000418ff */
[----:B------:R3:W-:Y:S07]  /*7760*/  LDGSTS.E.BYPASS.LTC128B.128 [R241+0x1900], [R102.64], !P1 ;  /* 0x0190000066f17fae */ /* 0x0007ee000c901d48 */
[-C--:B------:R-:W-:Y:S08]  /*7770*/  HMMA.16816.F32.BF16 R28, R108, R34.reuse, RZ ;  /* 0x000000226c1c723c */ /* 0x080ff000000418ff */
[C---:B------:R-:W-:Y:S08]  /*7780*/  HMMA.16816.F32.BF16 R32, R112.reuse, R34, RZ ;  /* 0x000000227020723c */ /* 0x040ff000000418ff */
        /* <DEDUP_REMOVED lines=13> */
[C---:B-1----:R-:W-:Y:S07]  /*7860*/  HMMA.16816.F32.BF16 R88, R108.reuse, R96, RZ ;  /* 0x000000606c58723c */ /* 0x042fee00000418ff */
[----:B------:R-:W-:Y:S01]  /*7870*/  IADD3 R96, P0, R102, UR7, RZ ;  /* 0x0000000766607c10 */ /* 0x000fe2000ff1e0ff */
[-C--:B--2---:R-:W-:Y:S04]  /*7880*/  HMMA.16816.F32.BF16 R92, R108, R98.reuse, RZ ;  /* 0x000000626c5c723c */ /* 0x084fe800000418ff */
[----:B------:R-:W-:Y:S02]  /*7890*/  IADD3.X R97, R103, UR5, RZ, P0, !PT ;  /* 0x0000000567617c10 */ /* 0x000fe400087fe4ff */
[----:B------:R-:W-:Y:S03]  /*78a0*/  IADD3 R100, P2, R96, UR7, RZ ;  /* 0x0000000760647c10 */ /* 0x000fe6000ff5e0ff */
[----:B------:R1:W-:Y:S03]  /*78b0*/  LDGSTS.E.BYPASS.LTC128B.128 [R241+0x2100], [R96.64], !P1 ;  /* 0x0210000060f17fae */ /* 0x0003e6000c901d48 */
[----:B------:R-:W-:Y:S02]  /*78c0*/  IADD3.X R101, R97, UR5, RZ, P2, !PT ;  /* 0x0000000561657c10 */ /* 0x000fe400097fe4ff */
[----:B---3--:R-:W-:Y:S03]  /*78d0*/  IADD3 R102, P0, R100, UR7, RZ ;  /* 0x0000000764667c10 */ /* 0x008fe6000ff1e0ff */
[----:B------:R2:W-:Y:S01]  /*78e0*/  LDGSTS.E.BYPASS.LTC128B.128 [R241+0x2900], [R100.64], !P1 ;  /* 0x0290000064f17fae */ /* 0x0005e2000c901d48 */
[----:B------:R-:W-:Y:S07]  /*78f0*/  IADD3.X R103, R101, UR5, RZ, P0, !PT ;  /* 0x0000000565677c10 */ /* 0x000fee00087fe4ff */
[----:B------:R2:W-:Y:S08]  /*7900*/  LDGSTS.E.BYPASS.LTC128B.128 [R241+0x3100], [R102.64], !P1 ;  /* 0x0310000066f17fae */ /* 0x0005f0000c901d48 */
[----:B------:R-:W0:Y:S01]  /*7910*/  LDGDEPBAR ;  /* 0x00000000000079af */ /* 0x000e220000000000 */
[C---:B-1----:R-:W-:Y:S08]  /*7920*/  HMMA.16816.F32.BF16 R96, R112.reuse, R98, RZ ;  /* 0x000000627060723c */ /* 0x042ff000000418ff */
[-C--:B--2---:R-:W-:Y:S08]  /*7930*/  HMMA.16816.F32.BF16 R100, R112, R184.reuse, RZ ;  /* 0x000000b87064723c */ /* 0x084ff000000418ff */
[C---:B------:R-:W-:Y:S08]  /*7940*/  HMMA.16816.F32.BF16 R104, R108.reuse, R184, RZ ;  /* 0x000000b86c68723c */ /* 0x040ff000000418ff */
[-C--:B------:R-:W-:Y:S08]  /*7950*/  HMMA.16816.F32.BF16 R108, R108, R186.reuse, RZ ;  /* 0x000000ba6c6c723c */ /* 0x080ff000000418ff */
[----:B------:R-:W-:Y:S01]  /*7960*/  HMMA.16816.F32.BF16 R112, R112, R186, RZ ;  /* 0x000000ba7070723c */ /* 0x000fe200000418ff */
[----:B------:R-:W-:Y:S07]  /*7970*/  LDSM.16.M88.4 R184, [R231+0x7100] ;  /* 0x00710000e7b8783b */ /* 0x000fee0000000200 */
[-C--:B------:R-:W-:Y:S08]  /*7980*/  HMMA.16816.F32.BF16 R4, R188, R192.reuse, R4 ;  /* 0x000000c0bc04723c */ /* 0x080ff00000041804 */
[C---:B------:R-:W-:Y:S08]  /*7990*/  HMMA.16816.F32.BF16 R8, R196.reuse, R192, R8 ;  /* 0x000000c0c408723c */ /* 0x040ff00000041808 */
[-C--:B------:R-:W-:Y:S08]  /*79a0*/  HMMA.16816.F32.BF16 R12, R196, R194.reuse, R12 ;  /* 0x000000c2c40c723c */ /* 0x080ff0000004180c */
[C---:B------:R-:W-:Y:S01]  /*79b0*/  HMMA.16816.F32.BF16 R16, R188.reuse, R194, R16 ;  /* 0x000000c2bc10723c */ /* 0x040fe20000041810 */
[----:B------:R-:W1:Y:S07]  /*79c0*/  LDSM.16.M88.4 R192, [R229+0x3900] ;  /* 0x00390000e5c0783b */ /* 0x000e6e0000000200 */
[-C--:B------:R-:W-:Y:S08]  /*79d0*/  HMMA.16816.F32.BF16 R20, R188, R200.reuse, R20 ;  /* 0x000000c8bc14723c */ /* 0x080ff00000041814 */
[C---:B------:R-:W-:Y:S08]  /*79e0*/  HMMA.16816.F32.BF16 R24, R196.reuse, R200, R24 ;  /* 0x000000c8c418723c */ /* 0x040ff00000041818 */
[-C--:B------:R-:W-:Y:S08]  /*79f0*/  HMMA.16816.F32.BF16 R28, R196, R202.reuse, R28 ;  /* 0x000000cac41c723c */ /* 0x080ff0000004181c */
[C---:B------:R-:W-:Y:S01]  /*7a00*/  HMMA.16816.F32.BF16 R32, R188.reuse, R202, R32 ;  /* 0x000000cabc20723c */ /* 0x040fe20000041820 */
[----:B------:R-:W2:Y:S07]  /*7a10*/  LDSM.16.M88.4 R200, [R231+0x9100] ;  /* 0x00910000e7c8783b */ /* 0x000eae0000000200 */
[-C--:B------:R-:W-:Y:S08]  /*7a20*/  HMMA.16816.F32.BF16 R36, R188, R204.reuse, R36 ;  /* 0x000000ccbc24723c */ /* 0x080ff00000041824 */
[C---:B------:R-:W-:Y:S08]  /*7a30*/  HMMA.16816.F32.BF16 R40, R196.reuse, R204, R40 ;  /* 0x000000ccc428723c */ /* 0x040ff00000041828 */
[-C--:B------:R-:W-:Y:S08]  /*7a40*/  HMMA.16816.F32.BF16 R44, R196, R206.reuse, R44 ;  /* 0x000000cec42c723c */ /* 0x080ff0000004182c */
[C---:B------:R-:W-:Y:S01]  /*7a50*/  HMMA.16816.F32.BF16 R48, R188.reuse, R206, R48 ;  /* 0x000000cebc30723c */ /* 0x040fe20000041830 */
[----:B------:R-:W3:Y:S07]  /*7a60*/  LDSM.16.M88.4 R204, [R229+0x4100] ;  /* 0x00410000e5cc783b */ /* 0x000eee0000000200 */
[-C--:B------:R-:W-:Y:S08]  /*7a70*/  HMMA.16816.F32.BF16 R52, R188, R208.reuse, R52 ;  /* 0x000000d0bc34723c */ /* 0x080ff00000041834 */
[C---:B------:R-:W-:Y:S08]  /*7a80*/  HMMA.16816.F32.BF16 R56, R196.reuse, R208, R56 ;  /* 0x000000d0c438723c */ /* 0x040ff00000041838 */
[-C--:B------:R-:W-:Y:S08]  /*7a90*/  HMMA.16816.F32.BF16 R60, R196, R210.reuse, R60 ;  /* 0x000000d2c43c723c */ /* 0x080ff0000004183c */
[C---:B------:R-:W-:Y:S01]  /*7aa0*/  HMMA.16816.F32.BF16 R64, R188.reuse, R210, R64 ;  /* 0x000000d2bc40723c */ /* 0x040fe20000041840 */
[----:B------:R-:W-:Y:S07]  /*7ab0*/  LDSM.16.M88.4 R208, [R229+0x6100] ;  /* 0x00610000e5d0783b */ /* 0x000fee0000000200 */
        /* <DEDUP_REMOVED lines=9> */
[----:B------:R-:W-:Y:S07]  /*7b50*/  LDSM.16.M88.4 R216, [R228] ;  /* 0x00000000e4d8783b */ /* 0x000fee0000000200 */
[-C--:B------:R-:W-:Y:S08]  /*7b60*/  HMMA.16816.F32.BF16 R100, R188, R220.reuse, R100 ;  /* 0x000000dcbc64723c */ /* 0x080ff00000041864 */
[C---:B------:R-:W-:Y:S08]  /*7b70*/  HMMA.16816.F32.BF16 R104, R196.reuse, R220, R104 ;  /* 0x000000dcc468723c */ /* 0x040ff00000041868 */
[-C--:B------:R-:W-:Y:S01]  /*7b80*/  HMMA.16816.F32.BF16 R108, R196, R222.reuse, R108 ;  /* 0x000000dec46c723c */ /* 0x080fe2000004186c */
[----:B------:R-:W-:Y:S07]  /*7b90*/  LDSM.16.M88.4 R196, [R229+0x5100] ;  /* 0x00510000e5c4783b */ /* 0x000fee0000000200 */
[----:B------:R-:W-:Y:S01]  /*7ba0*/  HMMA.16816.F32.BF16 R112, R188, R222, R112 ;  /* 0x000000debc70723c */ /* 0x000fe20000041870 */
[----:B------:R-:W4:Y:S07]  /*7bb0*/  LDSM.16.M88.4 R188, [R229+0x4900] ;  /* 0x00490000e5bc783b */ /* 0x000f2e0000000200 */
[-C--:B-1----:R-:W-:Y:S08]  /*7bc0*/  HMMA.16816.F32.BF16 R4, R184, R192.reuse, R4 ;  /* 0x000000c0b804723c */ /* 0x082ff00000041804 */
[C---:B--2---:R-:W-:Y:S08]  /*7bd0*/  HMMA.16816.F32.BF16 R8, R200.reuse, R192, R8 ;  /* 0x000000c0c808723c */ /* 0x044ff00000041808 */
[-C--:B------:R-:W-:Y:S08]  /*7be0*/  HMMA.16816.F32.BF16 R12, R200, R194.reuse, R12 ;  /* 0x000000c2c80c723c */ /* 0x080ff0000004180c */
[C---:B------:R-:W-:Y:S01]  /*7bf0*/  HMMA.16816.F32.BF16 R16, R184.reuse, R194, R16 ;  /* 0x000000c2b810723c */ /* 0x040fe20000041810 */
[----:B------:R-:W1:Y:S07]  /*7c00*/  LDSM.16.M88.4 R192, [R229+0x5900] ;  /* 0x00590000e5c0783b */ /* 0x000e6e0000000200 */
[-C--:B---3--:R-:W-:Y:S08]  /*7c10*/  HMMA.16816.F32.BF16 R20, R184, R204.reuse, R20 ;  /* 0x000000ccb814723c */ /* 0x088ff00000041814 */
[C---:B------:R-:W-:Y:S08]  /*7c20*/  HMMA.16816.F32.BF16 R24, R200.reuse, R204, R24 ;  /* 0x000000ccc818723c */ /* 0x040ff00000041818 */
[-C--:B------:R-:W-:Y:S08]  /*7c30*/  HMMA.16816.F32.BF16 R28, R200, R206.reuse, R28 ;  /* 0x000000cec81c723c */ /* 0x080ff0000004181c */
[C---:B------:R-:W-:Y:S01]  /*7c40*/  HMMA.16816.F32.BF16 R32, R184.reuse, R206, R32 ;  /* 0x000000ceb820723c */ /* 0x040fe20000041820 */
[----:B------:R-:W2:Y:S07]  /*7c50*/  LDSM.16.M88.4 R204, [R232+0x7100] ;  /* 0x00710000e8cc783b */ /* 0x000eae0000000200 */
[-C--:B----4-:R-:W-:Y:S08]  /*7c60*/  HMMA.16816.F32.BF16 R36, R184, R188.reuse, R36 ;  /* 0x000000bcb824723c */ /* 0x090ff00000041824 */
[C---:B------:R-:W-:Y:S08]  /*7c70*/  HMMA.16816.F32.BF16 R40, R200.reuse, R188, R40 ;  /* 0x000000bcc828723c */ /* 0x040ff00000041828 */
[-C--:B------:R-:W-:Y:S08]  /*7c80*/  HMMA.16816.F32.BF16 R44, R200, R190.reuse, R44 ;  /* 0x000000bec82c723c */ /* 0x080ff0000004182c */
[C---:B------:R-:W-:Y:S01]  /*7c90*/  HMMA.16816.F32.BF16 R48, R184.reuse, R190, R48 ;  /* 0x000000beb830723c */ /* 0x040fe20000041830 */
[----:B------:R-:W3:Y:S07]  /*7ca0*/  LDSM.16.M88.4 R188, [R232+0x9100] ;  /* 0x00910000e8bc783b */ /* 0x000eee0000000200 */
[-C--:B------:R-:W-:Y:S08]  /*7cb0*/  HMMA.16816.F32.BF16 R52, R184, R196.reuse, R52 ;  /* 0x000000c4b834723c */ /* 0x080ff00000041834 */
[C---:B------:R-:W-:Y:S08]  /*7cc0*/  HMMA.16816.F32.BF16 R56, R200.reuse, R196, R56 ;  /* 0x000000c4c838723c */ /* 0x040ff00000041838 */
[-C--:B------:R-:W-:Y:S08]  /*7cd0*/  HMMA.16816.F32.BF16 R60, R200, R198.reuse, R60 ;  /* 0x000000c6c83c723c */ /* 0x080ff0000004183c */
[C---:B------:R-:W-:Y:S08]  /*7ce0*/  HMMA.16816.F32.BF16 R64, R184.reuse, R198, R64 ;  /* 0x000000c6b840723c */ /* 0x040ff00000041840 */
[-C--:B-1----:R-:W-:Y:S08]  /*7cf0*/  HMMA.16816.F32.BF16 R68, R184, R192.reuse, R68 ;  /* 0x000000c0b844723c */ /* 0x082ff00000041844 */
[C---:B------:R-:W-:Y:S08]  /*7d00*/  HMMA.16816.F32.BF16 R72, R200.reuse, R192, R72 ;  /* 0x000000c0c848723c */ /* 0x040ff00000041848 */
[-C--:B------:R-:W-:Y:S08]  /*7d10*/  HMMA.16816.F32.BF16 R76, R200, R194.reuse, R76 ;  /* 0x000000c2c84c723c */ /* 0x080ff0000004184c */
        /* <DEDUP_REMOVED lines=8> */
[----:B------:R-:W-:Y:S08]  /*7da0*/  HMMA.16816.F32.BF16 R112, R184, R214, R112 ;  /* 0x000000d6b870723c */ /* 0x000ff00000041870 */
[-C--:B--2---:R-:W-:Y:S08]  /*7db0*/  HMMA.16816.F32.BF16 R4, R204, R216.reuse, R4 ;  /* 0x000000d8cc04723c */ /* 0x084ff00000041804 */
[C---:B---3--:R-:W-:Y:S08]  /*7dc0*/  HMMA.16816.F32.BF16 R8, R188.reuse, R216, R8 ;  /* 0x000000d8bc08723c */ /* 0x048ff00000041808 */
[-C--:B------:R-:W-:Y:S08]  /*7dd0*/  HMMA.16816.F32.BF16 R12, R188, R218.reuse, R12 ;  /* 0x000000dabc0c723c */ /* 0x080ff0000004180c */
[----:B------:R-:W-:Y:S01]  /*7de0*/  FMUL.FTZ R4, R4, c[0x0][0x320] ;  /* 0x0000c80004047a20 */ /* 0x000fe20000410000 */
[C---:B------:R-:W-:Y:S03]  /*7df0*/  HMMA.16816.F32.BF16 R16, R204.reuse, R218, R16 ;  /* 0x000000dacc10723c */ /* 0x040fe60000041810 */
[----:B------:R-:W1:Y:S01]  /*7e00*/  MUFU.TANH R185, R4 ;  /* 0x0000000400b97308 */ /* 0x000e620000002400 */
[----:B------:R-:W-:Y:S02]  /*7e10*/  FMUL.FTZ R6, R6, c[0x0][0x320] ;  /* 0x0000c80006067a20 */ /* 0x000fe40000410000 */
[----:B------:R-:W-:Y:S02]  /*7e20*/  FMUL.FTZ R5, R5, c[0x0][0x320] ;  /* 0x0000c80005057a20 */ /* 0x000fe40000410000 */
[----:B------:R-:W-:Y:S04]  /*7e30*/  FMUL.FTZ R7, R7, c[0x0][0x320] ;  /* 0x0000c80007077a20 */ /* 0x000fe80000410000 */
[----:B------:R-:W-:Y:S01]  /*7e40*/  FMUL.FTZ R8, R8, c[0x0][0x320] ;  /* 0x0000c80008087a20 */ /* 0x000fe20000410000 */
[----:B------:R-:W2:Y:S01]  /*7e50*/  MUFU.TANH R187, R6 ;  /* 0x0000000600bb7308 */ /* 0x000ea20000002400 */
[----:B------:R-:W-:Y:S02]  /*7e60*/  FMUL.FTZ R9, R9, c[0x0][0x320] ;  /* 0x0000c80009097a20 */ /* 0x000fe40000410000 */
[----:B------:R-:W-:Y:S02]  /*7e70*/  FMUL.FTZ R10, R10, c[0x0][0x320] ;  /* 0x0000c8000a0a7a20 */ /* 0x000fe40000410000 */
[----:B------:R-:W-:Y:S02]  /*7e80*/  FMUL.FTZ R11, R11, c[0x0][0x320] ;  /* 0x0000c8000b0b7a20 */ /* 0x000fe40000410000 */
[----:B------:R-:W-:Y:S02]  /*7e90*/  FMUL.FTZ R12, R12, c[0x0][0x320] ;  /* 0x0000c8000c0c7a20 */ /* 0x000fe40000410000 */
[----:B------:R-:W-:Y:S01]  /*7ea0*/  FMUL.FTZ R14, R14, c[0x0][0x320] ;  /* 0x0000c8000e0e7a20 */ /* 0x000fe20000410000 */
[----:B------:R-:W-:Y:S01]  /*7eb0*/  MUFU.TANH R184, R5 ;  /* 0x0000000500b87308 */ /* 0x000fe20000002400 */
[----:B------:R-:W-:Y:S02]  /*7ec0*/  FMUL.FTZ R13, R13, c[0x0][0x320] ;  /* 0x0000c8000d0d7a20 */ /* 0x000fe40000410000 */
[----:B------:R-:W-:Y:S01]  /*7ed0*/  FMUL.FTZ R15, R15, c[0x0][0x320] ;  /* 0x0000c8000f0f7a20 */ /* 0x000fe20000410000 */
[----:B-1----:R-:W-:Y:S01]  /*7ee0*/  FMNMX.FTZ R0, R185, R3, !PT ;  /* 0x00000003b9007209 */ /* 0x002fe20007810000 */
[----:B------:R-:W-:Y:S02]  /*7ef0*/  FMUL.FTZ R19, R19, c[0x0][0x320] ;  /* 0x0000c80013137a20 */ /* 0x000fe40000410000 */
[----:B------:R-:W-:Y:S02]  /*7f00*/  FMUL.FTZ R17, R17, c[0x0][0x320] ;  /* 0x0000c80011117a20 */ /* 0x000fe40000410000 */
[----:B------:R-:W-:Y:S01]  /*7f10*/  FMUL.FTZ R18, R18, c[0x0][0x320] ;  /* 0x0000c80012127a20 */ /* 0x000fe20000410000 */
[----:B------:R-:W-:Y:S01]  /*7f20*/  MUFU.TANH R12, R12 ;  /* 0x0000000c000c7308 */ /* 0x000fe20000002400 */
[----:B------:R-:W-:Y:S01]  /*7f30*/  FMUL.FTZ R16, R16, c[0x0][0x320] ;  /* 0x0000c80010107a20 */ /* 0x000fe20000410000 */
[----:B--2---:R-:W-:Y:S08]  /*7f40*/  FMNMX.FTZ R2, R187, R116, !PT ;  /* 0x00000074bb027209 */ /* 0x004ff00007810000 */
[----:B------:R1:W-:Y:S10]  /*7f50*/  MUFU.TANH R186, R7 ;  /* 0x0000000700ba7308 */ /* 0x0003f40000002400 */
[----:B------:R-:W-:Y:S10]  /*7f60*/  MUFU.TANH R13, R13 ;  /* 0x0000000d000d7308 */ /* 0x000ff40000002400 */
[----:B------:R-:W2:Y:S01]  /*7f70*/  MUFU.TANH R197, R8 ;  /* 0x0000000800c57308 */ /* 0x000ea20000002400 */
[----:B-1----:R-:W1:Y:S09]  /*7f80*/  LDSM.16.M88.4 R4, [R228+0x800] ;  /* 0x00080000e404783b */ /* 0x002e720000000200 */
[----:B------:R-:W3:Y:S10]  /*7f90*/  MUFU.TANH R192, R9 ;  /* 0x0000000900c07308 */ /* 0x000ef40000002400 */
[----:B------:R-:W-:Y:S10]  /*7fa0*/  MUFU.TANH R196, R10 ;  /* 0x0000000a00c47308 */ /* 0x000ff40000002400 */
[----:B------:R4:W-:Y:S10]  /*7fb0*/  MUFU.TANH R195, R11 ;  /* 0x0000000b00c37308 */ /* 0x0009f40000002400 */
[----:B------:R-:W2:Y:S01]  /*7fc0*/  MUFU.TANH R18, R18 ;  /* 0x0000001200127308 */ /* 0x000ea20000002400 */
[-C--:B-1----:R-:W-:Y:S09]  /*7fd0*/  HMMA.16816.F32.BF16 R20, R204, R4.reuse, R20 ;  /* 0x00000004cc14723c */ /* 0x082ff20000041814 */
[----:B------:R-:W1:Y:S01]  /*7fe0*/  MUFU.TANH R16, R16 ;  /* 0x0000001000107308 */ /* 0x000e620000002400 */
[C---:B------:R-:W-:Y:S01]  /*7ff0*/  HMMA.16816.F32.BF16 R24, R188.reuse, R4, R24 ;  /* 0x00000004bc18723c */ /* 0x040fe20000041818 */
[----:B----4-:R-:W4:Y:S08]  /*8000*/  LDSM.16.M88.4 R8, [R228+0x1000] ;  /* 0x00100000e408783b */ /* 0x010f300000000200 */
[----:B------:R-:W1:Y:S01]  /*8010*/  MUFU.TANH R19, R19 ;  /* 0x0000001300137308 */ /* 0x000e620000002400 */
[-C--:B------:R-:W-:Y:S04]  /*8020*/  HMMA.16816.F32.BF16 R28, R188, R6.reuse, R28 ;  /* 0x00000006bc1c723c */ /* 0x080fe8000004181c */
[----:B------:R-:W-:Y:S04]  /*8030*/  FMUL.FTZ R22, R22, c[0x0][0x320] ;  /* 0x0000c80016167a20 */ /* 0x000fe80000410000 */
[C---:B------:R-:W-:Y:S01]  /*8040*/  HMMA.16816.F32.BF16 R32, R204.reuse, R6, R32 ;  /* 0x00000006cc20723c */ /* 0x040fe20000041820 */
[----:B------:R-:W1:Y:S01]  /*8050*/  MUFU.TANH R17, R17 ;  /* 0x0000001100117308 */ /* 0x000e620000002400 */
[----:B------:R-:W1:Y:S02]  /*8060*/  LDSM.16.M88.4 R4, [R228+0x1800] ;  /* 0x00180000e404783b */ /* 0x000e640000000200 */
[----:B------:R-:W-:Y:S02]  /*8070*/  FMUL.FTZ R20, R20, c[0x0][0x320] ;  /* 0x0000c80014147a20 */ /* 0x000fe40000410000 */
[----:B------:R-:W-:Y:S02]  /*8080*/  FMUL.FTZ R23, R23, c[0x0][0x320] ;  /* 0x0000c80017177a20 */ /* 0x000fe40000410000 */
[----:B------:R-:W-:Y:S03]  /*8090*/  FMUL.FTZ R24, R24, c[0x0][0x320] ;  /* 0x0000c80018187a20 */ /* 0x000fe60000410000 */
[----:B------:R-:W1:Y:S01]  /*80a0*/  MUFU.TANH R22, R22 ;  /* 0x0000001600167308 */ /* 0x000e620000002400 */
        /* <DEDUP_REMOVED lines=8> */
[-C--:B----4-:R-:W-:Y:S03]  /*8130*/  HMMA.16816.F32.BF16 R36, R204, R8.reuse, R36 ;  /* 0x00000008cc24723c */ /* 0x090fe60000041824 */
[----:B------:R-:W-:Y:S02]  /*8140*/  FMUL.FTZ R34, R34, c[0x0][0x320] ;  /* 0x0000c80022227a20 */ /* 0x000fe40000410000 */
[----:B------:R-:W-:Y:S01]  /*8150*/  FMUL.FTZ R33, R33, c[0x0][0x320] ;  /* 0x0000c80021217a20 */ /* 0x000fe20000410000 */
[----:B------:R-:W3:Y:S01]  /*8160*/  MUFU.TANH R20, R20 ;  /* 0x0000001400147308 */ /* 0x000ee20000002400 */
[----:B------:R-:W-:Y:S01]  /*8170*/  FMUL.FTZ R35, R35, c[0x0][0x320] ;  /* 0x0000c80023237a20 */ /* 0x000fe20000410000 */
[C---:B------:R-:W-:Y:S04]  /*8180*/  HMMA.16816.F32.BF16 R40, R188.reuse, R8, R40 ;  /* 0x00000008bc28723c */ /* 0x040fe80000041828 */
[----:B------:R-:W-:Y:S02]  /*8190*/  FMUL.FTZ R30, R30, c[0x0][0x320] ;  /* 0x0000c8001e1e7a20 */ /* 0x000fe40000410000 */
[----:B------:R-:W-:Y:S02]  /*81a0*/  FMUL.FTZ R31, R31, c[0x0][0x320] ;  /* 0x0000c8001f1f7a20 */ /* 0x000fe40000410000 */
[----:B------:R-:W-:Y:S01]  /*81b0*/  MUFU.TANH R25, R25 ;  /* 0x0000001900197308 */ /* 0x000fe20000002400 */
[-C--:B------:R-:W-:Y:S07]  /*81c0*/  HMMA.16816.F32.BF16 R44, R188, R10.reuse, R44 ;  /* 0x0000000abc2c723c */ /* 0x080fee000004182c */
[----:B------:R-:W-:Y:S01]  /*81d0*/  FMUL.FTZ R38, R38, c[0x0][0x320] ;  /* 0x0000c80026267a20 */ /* 0x000fe20000410000 */
[C---:B------:R-:W-:Y:S01]  /*81e0*/  HMMA.16816.F32.BF16 R48, R204.reuse, R10, R48 ;  /* 0x0000000acc30723c */ /* 0x040fe20000041830 */
[----:B------:R-:W2:Y:S01]  /*81f0*/  MUFU.TANH R23, R23 ;  /* 0x0000001700177308 */ /* 0x000ea20000002400 */
[----:B------:R-:W2:Y:S02]  /*8200*/  LDSM.16.M88.4 R8, [R228+0x2000] ;  /* 0x00200000e408783b */ /* 0x000ea40000000200 */
[----:B------:R-:W-:Y:S02]  /*8210*/  FMUL.FTZ R36, R36, c[0x0][0x320] ;  /* 0x0000c80024247a20 */ /* 0x000fe40000410000 */
[----:B------:R-:W-:Y:S02]  /*8220*/  FMUL.FTZ R39, R39, c[0x0][0x320] ;  /* 0x0000c80027277a20 */ /* 0x000fe40000410000 */
[-C--:B-1----:R-:W-:Y:S03]  /*8230*/  HMMA.16816.F32.BF16 R52, R204, R4.reuse, R52 ;  /* 0x00000004cc34723c */ /* 0x082fe60000041834 */
[----:B------:R-:W-:Y:S01]  /*8240*/  MUFU.TANH R34, R34 ;  /* 0x0000002200227308 */ /* 0x000fe20000002400 */
[----:B------:R-:W-:Y:S02]  /*8250*/  FMUL.FTZ R37, R37, c[0x0][0x320] ;  /* 0x0000c80025257a20 */ /* 0x000fe40000410000 */
[----:B------:R-:W-:Y:S02]  /*8260*/  FMUL.FTZ R40, R40, c[0x0][0x320] ;  /* 0x0000c80028287a20 */ /* 0x000fe40000410000 */
[C---:B------:R-:W-:Y:S04]  /*8270*/  HMMA.16816.F32.BF16 R56, R188.reuse, R4, R56 ;  /* 0x00000004bc38723c */ /* 0x040fe80000041838 */
[----:B------:R-:W-:Y:S01]  /*8280*/  FMUL.FTZ R46, R46, c[0x0][0x320] ;  /* 0x0000c8002e2e7a20 */ /* 0x000fe20000410000 */
[----:B------:R-:W1:Y:S01]  /*8290*/  MUFU.TANH R21, R21 ;  /* 0x0000001500157308 */ /* 0x000e620000002400 */
[----:B------:R-:W-:Y:S02]  /*82a0*/  FMUL.FTZ R47, R47, c[0x0][0x320] ;  /* 0x0000c8002f2f7a20 */ /* 0x000fe40000410000 */
[-C--:B------:R-:W-:Y:S04]  /*82b0*/  HMMA.16816.F32.BF16 R60, R188, R6.reuse, R60 ;  /* 0x00000006bc3c723c */ /* 0x080fe8000004183c */
[----:B------:R-:W-:Y:S02]  /*82c0*/  FMUL.FTZ R50, R50, c[0x0][0x320] ;  /* 0x0000c80032327a20 */ /* 0x000fe40000410000 */
[----:B------:R-:W-:Y:S01]  /*82d0*/  FMUL.FTZ R51, R51, c[0x0][0x320] ;  /* 0x0000c80033337a20 */ /* 0x000fe20000410000 */
[----:B------:R-:W-:Y:S01]  /*82e0*/  MUFU.TANH R28, R28 ;  /* 0x0000001c001c7308 */ /* 0x000fe20000002400 */
[C---:B------:R-:W-:Y:S01]  /*82f0*/  HMMA.16816.F32.BF16 R64, R204.reuse, R6, R64 ;  /* 0x00000006cc40723c */ /* 0x040fe20000041840 */
[----:B------:R-:W1:Y:S03]  /*8300*/  LDSM.16.M88.4 R4, [R228+0x2800] ;  /* 0x00280000e404783b */ /* 0x000e660000000200 */
[----:B------:R-:W-:Y:S02]  /*8310*/  FMUL.FTZ R54, R54, c[0x0][0x320] ;  /* 0x0000c80036367a20 */ /* 0x000fe40000410000 */
[----:B------:R-:W-:Y:S02]  /*8320*/  FMUL.FTZ R52, R52, c[0x0][0x320] ;  /* 0x0000c80034347a20 */ /* 0x000fe40000410000 */
[----:B------:R-:W-:Y:S01]  /*8330*/  FMUL.FTZ R55, R55, c[0x0][0x320] ;  /* 0x0000c80037377a20 */ /* 0x000fe20000410000 */
[----:B------:R-:W-:Y:S01]  /*8340*/  MUFU.TANH R214, R46 ;  /* 0x0000002e00d67308 */ /* 0x000fe20000002400 */
[-C--:B--2---:R-:W-:Y:S03]  /*8350*/  HMMA.16816.F32.BF16 R68, R204, R8.reuse, R68 ;  /* 0x00000008cc44723c */ /* 0x084fe60000041844 */
[----:B------:R-:W-:Y:S02]  /*8360*/  FMUL.FTZ R53, R53, c[0x0][0x320] ;  /* 0x0000c80035357a20 */ /* 0x000fe40000410000 */
[----:B------:R-:W-:Y:S02]  /*8370*/  FMUL.FTZ R49, R49, c[0x0][0x320] ;  /* 0x0000c80031317a20 */ /* 0x000fe40000410000 */
[----:B------:R-:W-:Y:S01]  /*8380*/  FMUL.FTZ R63, R63, c[0x0][0x320] ;  /* 0x0000c8003f3f7a20 */ /* 0x000fe20000410000 */
[C---:B------:R-:W-:Y:S01]  /*8390*/  HMMA.16816.F32.BF16 R72, R188.reuse, R8, R72 ;  /* 0x00000008bc48723c */ /* 0x040fe20000041848 */
[----:B------:R-:W2:Y:S03]  /*83a0*/  MUFU.TANH R35, R35 ;  /* 0x0000002300237308 */ /* 0x000ea60000002400 */
[----:B------:R-:W-:Y:S02]  /*83b0*/  FMUL.FTZ R41, R41, c[0x0][0x320] ;  /* 0x0000c80029297a20 */ /* 0x000fe40000410000 */
[----:B------:R-:W-:Y:S02]  /*83c0*/  FMUL.FTZ R66, R66, c[0x0][0x320] ;  /* 0x0000c80042427a20 */ /* 0x000fe40000410000 */
[-C--:B------:R-:W-:Y:S03]  /*83d0*/  HMMA.16816.F32.BF16 R76, R188, R10.reuse, R76 ;  /* 0x0000000abc4c723c */ /* 0x080fe6000004184c */
[----:B------:R-:W2:Y:S01]  /*83e0*/  MUFU.TANH R32, R32 ;  /* 0x0000002000207308 */ /* 0x000ea20000002400 */
[----:B------:R-:W-:Y:S02]  /*83f0*/  FMUL.FTZ R45, R45, c[0x0][0x320] ;  /* 0x0000c8002d2d7a20 */ /* 0x000fe40000410000 */
[----:B------:R-:W-:Y:S02]  /*8400*/  FMUL.FTZ R62, R62, c[0x0][0x320] ;  /* 0x0000c8003e3e7a20 */ /* 0x000fe40000410000 */
[C---:B------:R-:W-:Y:S01]  /*8410*/  HMMA.16816.F32.BF16 R80, R204.reuse, R10, R80 ;  /* 0x0000000acc50723c */ /* 0x040fe20000041850 */
[----:B------:R-:W2:Y:S01]  /*8420*/  LDSM.16.M88.4 R8, [R228+0x3000] ;  /* 0x00300000e408783b */ /* 0x000ea20000000200 */
[----:B------:R-:W-:Y:S04]  /*8430*/  DEPBAR.LE SB0, 0x0 ;  /* 0x000080000000791a */ /* 0x000fe80000000000 */
[----:B------:R-:W2:Y:S01]  /*8440*/  MUFU.TANH R33, R33 ;  /* 0x0000002100217308 */ /* 0x000ea20000002400 */
[----:B------:R-:W-:Y:S01]  /*8450*/  FMUL.FTZ R70, R70, c[0x0][0x320] ;  /* 0x0000c80046467a20 */ /* 0x000fe20000410000 */
[-C--:B-1----:R-:W-:Y:S01]  /*8460*/  HMMA.16816.F32.BF16 R84, R204, R4.reuse, R84 ;  /* 0x00000004cc54723c */ /* 0x082fe20000041854 */
[----:B------:R-:W-:Y:S04]  /*8470*/  BAR.SYNC.DEFER_BLOCKING 0x0 ;  /* 0x0000000000007b1d */ /* 0x000fe80000010000 */
[----:B------:R-:W-:Y:S02]  /*8480*/  FMUL.FTZ R69, R69, c[0x0][0x320] ;  /* 0x0000c80045457a20 */ /* 0x000fe40000410000 */
[----:B------:R-:W-:Y:S01]  /*8490*/  FMUL.FTZ R71, R71, c[0x0][0x320] ;  /* 0x0000c80047477a20 */ /* 0x000fe20000410000 */
[----:B------:R1:W-:Y:S01]  /*84a0*/  MUFU.TANH R46, R70 ;  /* 0x00000046002e7308 */ /* 0x0003e20000002400 */
[C---:B------:R-:W-:Y:S04]  /*84b0*/  HMMA.16816.F32.BF16 R88, R188.reuse, R4, R88 ;  /* 0x00000004bc58723c */ /* 0x040fe80000041858 */
[----:B------:R-:W-:Y:S02]  /*84c0*/  FMUL.FTZ R77, R77, c[0x0][0x320] ;  /* 0x0000c8004d4d7a20 */ /* 0x000fe40000410000 */
[----:B------:R-:W-:Y:S01]  /*84d0*/  FMUL.FTZ R78, R78, c[0x0][0x320] ;  /* 0x0000c8004e4e7a20 */ /* 0x000fe20000410000 */
[----:B------:R-:W-:Y:S01]  /*84e0*/  FMNMX.FTZ R4, R197, R117, !PT ;  /* 0x00000075c5047209 */ /* 0x000fe20007810000 */
[-C--:B------:R-:W-:Y:S01]  /*84f0*/  HMMA.16816.F32.BF16 R92, R188, R6.reuse, R92 ;  /* 0x00000006bc5c723c */ /* 0x080fe2000004185c */
[----:B------:R-:W3:Y:S03]  /*8500*/  MUFU.TANH R29, R29 ;  /* 0x0000001d001d7308 */ /* 0x000ee60000002400 */
[----:B------:R-:W-:Y:S02]  /*8510*/  FMUL.FTZ R82, R82, c[0x0][0x320] ;  /* 0x0000c80052527a20 */ /* 0x000fe40000410000 */
[----:B------:R-:W-:Y:S02]  /*8520*/  FMUL.FTZ R80, R80, c[0x0][0x320] ;  /* 0x0000c80050507a20 */ /* 0x000fe40000410000 */
[C---:B------:R-:W-:Y:S01]  /*8530*/  HMMA.16816.F32.BF16 R96, R204.reuse, R6, R96 ;  /* 0x00000006cc60723c */ /* 0x040fe20000041860 */
[----:B------:R-:W4:Y:S02]  /*8540*/  LDL R7, [R1+0x34] ;  /* 0x0000340001077983 */ /* 0x000f240000100800 */
[----:B------:R-:W3:Y:S01]  /*8550*/  MUFU.TANH R198, R38 ;  /* 0x0000002600c67308 */ /* 0x000ee20000002400 */
[----:B------:R-:W-:Y:S02]  /*8560*/  FMUL.FTZ R86, R86, c[0x0][0x320] ;  /* 0x0000c80056567a20 */ /* 0x000fe40000410000 */
[----:B------:R-:W-:Y:S01]  /*8570*/  FMUL.FTZ R81, R81, c[0x0][0x320] ;  /* 0x0000c80051517a20 */ /* 0x000fe20000410000 */
[----:B-1----:R-:W-:Y:S01]  /*8580*/  FMNMX.FTZ R70, R184, R0, !PT ;  /* 0x00000000b8467209 */ /* 0x002fe20007810000 */
[-C--:B--2---:R-:W-:Y:S04]  /*8590*/  HMMA.16816.F32.BF16 R100, R204, R8.reuse, R100 ;  /* 0x00000008cc64723c */ /* 0x084fe80000041864 */
[----:B------:R-:W-:Y:S01]  /*85a0*/  FMNMX.FTZ R0, R186, R2, !PT ;  /* 0x00000002ba007209 */ /* 0x000fe20007810000 */
[----:B------:R-:W-:Y:S01]  /*85b0*/  MUFU.TANH R194, R26 ;  /* 0x0000001a00c27308 */ /* 0x000fe20000002400 */
[----:B---3--:R-:W-:Y:S01]  /*85c0*/  FMNMX.FTZ R2, R192, R4, !PT ;  /* 0x00000004c0027209 */ /* 0x008fe20007810000 */
[----:B------:R-:W-:Y:S01]  /*85d0*/  FMUL.FTZ R83, R83, c[0x0][0x320] ;  /* 0x0000c80053537a20 */ /* 0x000fe20000410000 */
[----:B------:R-:W-:Y:S01]  /*85e0*/  FMNMX.FTZ R0, R18, R0, !PT ;  /* 0x0000000012007209 */ /* 0x000fe20007810000 */
[----:B------:R-:W-:Y:S01]  /*85f0*/  FMUL.FTZ R95, R95, c[0x0][0x320] ;  /* 0x0000c8005f5f7a20 */ /* 0x000fe20000410000 */
[C---:B------:R-:W-:Y:S04]  /*8600*/  HMMA.16816.F32.BF16 R104, R188.reuse, R8, R104 ;  /* 0x00000008bc68723c */ /* 0x040fe80000041868 */
[----:B------:R-:W-:Y:S01]  /*8610*/  FMNMX.FTZ R2, R12, R2, !PT ;  /* 0x000000020c027209 */ /* 0x000fe20007810000 */
[----:B------:R-:W1:Y:S01]  /*8620*/  MUFU.TANH R26, R36 ;  /* 0x00000024001a7308 */ /* 0x000e620000002400 */
[----:B------:R-:W-:Y:S01]  /*8630*/  FMNMX.FTZ R70, R16, R70, !PT ;  /* 0x0000004610467209 */ /* 0x000fe20007810000 */
[----:B------:R-:W-:Y:S01]  /*8640*/  FMUL.FTZ R84, R84, c[0x0][0x320] ;  /* 0x0000c80054547a20 */ /* 0x000fe20000410000 */
[----:B------:R-:W-:Y:S01]  /*8650*/  FMNMX.FTZ R2, R13, R2, !PT ;  /* 0x000000020d027209 */ /* 0x000fe20007810000 */
[-C--:B------:R-:W-:Y:S03]  /*8660*/  HMMA.16816.F32.BF16 R108, R188, R10.reuse, R108 ;  /* 0x0000000abc6c723c */ /* 0x080fe6000004186c */
[----:B------:R-:W-:Y:S01]  /*8670*/  FMNMX.FTZ R0, R19, R0, !PT ;  /* 0x0000000013007209 */ /* 0x000fe20007810000 */
[----:B------:R-:W-:Y:S01]  /*8680*/  FMUL.FTZ R87, R87, c[0x0][0x320] ;  /* 0x0000c80057577a20 */ /* 0x000fe20000410000 */
[----:B------:R-:W-:Y:S01]  /*8690*/  FMNMX.FTZ R70, R17, R70, !PT ;  /* 0x0000004611467209 */ /* 0x000fe20007810000 */
[----:B------:R-:W-:Y:S01]  /*86a0*/  MUFU.TANH R201, R39 ;  /* 0x0000002700c97308 */ /* 0x000fe20000002400 */
[----:B------:R-:W-:Y:S01]  /*86b0*/  FMNMX.FTZ R4, R22, R0, !PT ;  /* 0x0000000016047209 */ /* 0x000fe20007810000 */
[----:B------:R-:W-:Y:S04]  /*86c0*/  HMMA.16816.F32.BF16 R112, R204, R10, R112 ;  /* 0x0000000acc70723c */ /* 0x000fe80000041870 */
[----:B------:R-:W-:Y:S01]  /*86d0*/  FMNMX.FTZ R70, R20, R70, !PT ;  /* 0x0000004614467209 */ /* 0x000fe20007810000 */
[----:B------:R-:W-:Y:S01]  /*86e0*/  FMUL.FTZ R102, R102, c[0x0][0x320] ;  /* 0x0000c80066667a20 */ /* 0x000fe20000410000 */
[----:B------:R-:W-:Y:S01]  /*86f0*/  FMNMX.FTZ R4, R23, R4, !PT ;  /* 0x0000000417047209 */ /* 0x000fe20007810000 */
[----:B------:R-:W-:Y:S01]  /*8700*/  FMUL.FTZ R106, R106, c[0x0][0x320] ;  /* 0x0000c8006a6a7a20 */ /* 0x000fe20000410000 */
[----:B------:R-:W2:Y:S01]  /*8710*/  MUFU.TANH R208, R40 ;  /* 0x0000002800d07308 */ /* 0x000ea20000002400 */
[----:B------:R-:W-:Y:S03]  /*8720*/  FMUL.FTZ R48, R48, c[0x0][0x320] ;  /* 0x0000c80030307a20 */ /* 0x000fe60000410000 */
[----:B------:R-:W-:Y:S01]  /*8730*/  FMNMX.FTZ R70, R21, R70, !PT ;  /* 0x0000004615467209 */ /* 0x000fe20007810000 */
[----:B------:R-:W-:Y:S01]  /*8740*/  FMUL.FTZ R104, R104, c[0x0][0x320] ;  /* 0x0000c80068687a20 */ /* 0x000fe20000410000 */
[----:B------:R-:W-:Y:S01]  /*8750*/  FMNMX.FTZ R4, R34, R4, !PT ;  /* 0x0000000422047209 */ /* 0x000fe20007810000 */
[----:B------:R-:W-:Y:S01]  /*8760*/  FMUL.FTZ R85, R85, c[0x0][0x320] ;  /* 0x0000c80055557a20 */ /* 0x000fe20000410000 */
[----:B------:R-:W-:Y:S01]  /*8770*/  FMNMX.FTZ R0, R24, R2, !PT ;  /* 0x0000000218007209 */ /* 0x000fe20007810000 */
[----:B------:R-:W-:Y:S01]  /*8780*/  FMUL.FTZ R98, R98, c[0x0][0x320] ;  /* 0x0000c80062627a20 */ /* 0x000fe20000410000 */
[----:B------:R-:W-:Y:S01]  /*8790*/  MUFU.TANH R193, R27 ;  /* 0x0000001b00c17308 */ /* 0x000fe20000002400 */
[----:B------:R-:W-:Y:S01]  /*87a0*/  FMUL.FTZ R96, R96, c[0x0][0x320] ;  /* 0x0000c80060607a20 */ /* 0x000fe20000410000 */
[----:B------:R-:W-:Y:S01]  /*87b0*/  FMNMX.FTZ R4, R35, R4, !PT ;  /* 0x0000000423047209 */ /* 0x000fe20007810000 */
[----:B------:R-:W-:Y:S01]  /*87c0*/  FMUL.FTZ R99, R99, c[0x0][0x320] ;  /* 0x0000c80063637a20 */ /* 0x000fe20000410000 */
[----:B------:R-:W-:Y:S01]  /*87d0*/  FMNMX.FTZ R0, R25, R0, !PT ;  /* 0x0000000019007209 */ /* 0x000fe20007810000 */
[----:B------:R-:W-:Y:S01]  /*87e0*/  FMUL.FTZ R97, R97, c[0x0][0x320] ;  /* 0x0000c80061617a20 */ /* 0x000fe20000410000 */
[----:B------:R-:W-:Y:S01]  /*87f0*/  FMNMX.FTZ R70, R32, R70, !PT ;  /* 0x0000004620467209 */ /* 0x000fe20007810000 */
[----:B------:R-:W-:Y:S01]  /*8800*/  FMUL.FTZ R100, R100, c[0x0][0x320] ;  /* 0x0000c80064647a20 */ /* 0x000fe20000410000 */
[----:B------:R-:W-:Y:S01]  /*8810*/  FMNMX.FTZ R0, R28, R0, !PT ;  /* 0x000000001c007209 */ /* 0x000fe20007810000 */
[----:B------:R-:W-:Y:S01]  /*8820*/  FMUL.FTZ R101, R101, c[0x0][0x320] ;  /* 0x0000c80065657a20 */ /* 0x000fe20000410000 */
[----:B------:R-:W3:Y:S01]  /*8830*/  MUFU.TANH R27, R37 ;  /* 0x00000025001b7308 */ /* 0x000ee20000002400 */
[----:B------:R-:W-:Y:S01]  /*8840*/  FMUL.FTZ R103, R103, c[0x0][0x320] ;  /* 0x0000c80067677a20 */ /* 0x000fe20000410000 */
[----:B------:R-:W-:Y:S01]  /*8850*/  FMNMX.FTZ R70, R33, R70, !PT ;  /* 0x0000004621467209 */ /* 0x000fe20007810000 */
[----:B------:R-:W-:Y:S01]  /*8860*/  FMUL.FTZ R88, R88, c[0x0][0x320] ;  /* 0x0000c80058587a20 */ /* 0x000fe20000410000 */
[----:B------:R-:W-:Y:S01]  /*8870*/  FMNMX.FTZ R0, R29, R0, !PT ;  /* 0x000000001d007209 */ /* 0x000fe20007810000 */
[----:B------:R-:W-:Y:S01]  /*8880*/  FMUL.FTZ R89, R89, c[0x0][0x320] ;  /* 0x0000c80059597a20 */ /* 0x000fe20000410000 */
[----:B------:R-:W-:Y:S01]  /*8890*/  FMNMX.FTZ R4, R198, R4, !PT ;  /* 0x00000004c6047209 */ /* 0x000fe20007810000 */
[----:B------:R-:W-:Y:S01]  /*88a0*/  FMUL.FTZ R93, R93, c[0x0][0x320] ;  /* 0x0000c8005d5d7a20 */ /* 0x000fe20000410000 */
[----:B-1----:R-:W-:Y:S01]  /*88b0*/  FMNMX.FTZ R70, R26, R70, !PT ;  /* 0x000000461a467209 */ /* 0x002fe20007810000 */
[----:B------:R-:W-:Y:S01]  /*88c0*/  FMUL.FTZ R90, R90, c[0x0][0x320] ;  /* 0x0000c8005a5a7a20 */ /* 0x000fe20000410000 */
[----:B------:R-:W1:Y:S01]  /*88d0*/  MUFU.TANH R50, R50 ;  /* 0x0000003200327308 */ /* 0x000e620000002400 */
[----:B------:R-:W-:Y:S01]  /*88e0*/  FMUL.FTZ R91, R91, c[0x0][0x320] ;  /* 0x0000c8005b5b7a20 */ /* 0x000fe20000410000 */
[----:B--2---:R-:W-:Y:S01]  /*88f0*/  FMNMX.FTZ R2, R208, R0, !PT ;  /* 0x00000000d0027209 */ /* 0x004fe20007810000 */
[----:B------:R-:W-:Y:S01]  /*8900*/  FMUL.FTZ R94, R94, c[0x0][0x320] ;  /* 0x0000c8005e5e7a20 */ /* 0x000fe20000410000 */
[----:B------:R-:W-:Y:S01]  /*8910*/  FMNMX.FTZ R0, R201, R4, !PT ;  /* 0x00000004c9007209 */ /* 0x000fe20007810000 */
[----:B------:R-:W-:Y:S01]  /*8920*/  FMUL.FTZ R107, R107, c[0x0][0x320] ;  /* 0x0000c8006b6b7a20 */ /* 0x000fe20000410000 */
[----:B------:R-:W-:Y:S01]  /*8930*/  FMNMX.FTZ R4, R196, R118, !PT ;  /* 0x00000076c4047209 */ /* 0x000fe20007810000 */
[----:B------:R-:W-:Y:S02]  /*8940*/  FMUL.FTZ R92, R92, c[0x0][0x320] ;  /* 0x0000c8005c5c7a20 */ /* 0x000fe40000410000 */
[----:B------:R-:W-:Y:S01]  /*8950*/  FMUL.FTZ R59, R59, c[0x0][0x320] ;  /* 0x0000c8003b3b7a20 */ /* 0x000fe20000410000 */
[----:B------:R-:W2:Y:S01]  /*8960*/  MUFU.TANH R48, R48 ;  /* 0x0000003000307308 */ /* 0x000ea20000002400 */
[----:B------:R-:W-:Y:S01]  /*8970*/  FMUL.FTZ R60, R60, c[0x0][0x320] ;  /* 0x0000c8003c3c7a20 */ /* 0x000fe20000410000 */
[----:B------:R-:W-:Y:S01]  /*8980*/  FMNMX.FTZ R4, R195, R4, !PT ;  /* 0x00000004c3047209 */ /* 0x000fe20007810000 */
[----:B------:R-:W-:Y:S01]  /*8990*/  FMUL.FTZ R61, R61, c[0x0][0x320] ;  /* 0x0000c8003d3d7a20 */ /* 0x000fe20000410000 */
[----:B---3--:R-:W-:Y:S01]  /*89a0*/  FMNMX.FTZ R70, R27, R70, !PT ;  /* 0x000000461b467209 */ /* 0x008fe20007810000 */
        /* <DEDUP_REMOVED lines=10> */
[----:B------:R-:W1:Y:S01]  /*8a50*/  MUFU.TANH R51, R51 ;  /* 0x0000003300337308 */ /* 0x000e620000002400 */
[----:B------:R-:W-:Y:S02]  /*8a60*/  FMUL.FTZ R65, R65, c[0x0][0x320] ;  /* 0x0000c80041417a20 */ /* 0x000fe40000410000 */
[----:B------:R-:W-:Y:S01]  /*8a70*/  FMUL.FTZ R44, R44, c[0x0][0x320] ;  /* 0x0000c8002c2c7a20 */ /* 0x000fe20000410000 */
[----:B--2---:R-:W-:Y:S01]  /*8a80*/  FMNMX.FTZ R70, R48, R70, !PT ;  /* 0x0000004630467209 */ /* 0x004fe20007810000 */
[----:B------:R-:W-:Y:S02]  /*8a90*/  FMUL.FTZ R68, R68, c[0x0][0x320] ;  /* 0x0000c80044447a20 */ /* 0x000fe40000410000 */
[----:B------:R-:W-:Y:S02]  /*8aa0*/  FMUL.FTZ R56, R56, c[0x0][0x320] ;  /* 0x0000c80038387a20 */ /* 0x000fe40000410000 */
[----:B------:R-:W-:Y:S01]  /*8ab0*/  FMUL.FTZ R72, R72, c[0x0][0x320] ;  /* 0x0000c80048487a20 */ /* 0x000fe20000410000 */
[----:B------:R-:W2:Y:S01]  /*8ac0*/  MUFU.TANH R49, R49 ;  /* 0x0000003100317308 */ /* 0x000ea20000002400 */
[----:B------:R-:W-:Y:S02]  /*8ad0*/  FMUL.FTZ R76, R76, c[0x0][0x320] ;  /* 0x0000c8004c4c7a20 */ /* 0x000fe40000410000 */
[----:B------:R-:W-:Y:S02]  /*8ae0*/  FMUL.FTZ R112, R112, c[0x0][0x320] ;  /* 0x0000c80070707a20 */ /* 0x000fe40000410000 */
[----:B------:R-:W-:Y:S02]  /*8af0*/  FMUL.FTZ R114, R114, c[0x0][0x320] ;  /* 0x0000c80072727a20 */ /* 0x000fe40000410000 */
[----:B------:R-:W-:Y:S02]  /*8b00*/  FMUL.FTZ R108, R108, c[0x0][0x320] ;  /* 0x0000c8006c6c7a20 */ /* 0x000fe40000410000 */
[----:B------:R-:W-:Y:S01]  /*8b10*/  FMUL.FTZ R43, R43, c[0x0][0x320] ;  /* 0x0000c8002b2b7a20 */ /* 0x000fe20000410000 */
[----:B------:R-:W3:Y:S01]  /*8b20*/  MUFU.TANH R221, R54 ;  /* 0x0000003600dd7308 */ /* 0x000ee20000002400 */
[----:B------:R-:W-:Y:S02]  /*8b30*/  FMUL.FTZ R113, R113, c[0x0][0x320] ;  /* 0x0000c80071717a20 */ /* 0x000fe40000410000 */
[----:B------:R-:W-:Y:S01]  /*8b40*/  FMUL.FTZ R58, R58, c[0x0][0x320] ;  /* 0x0000c8003a3a7a20 */ /* 0x000fe20000410000 */
[----:B-1----:R-:W-:Y:S01]  /*8b50*/  FMNMX.FTZ R0, R51, R0, !PT ;  /* 0x0000000033007209 */ /* 0x002fe20007810000 */
[----:B------:R-:W-:Y:S02]  /*8b60*/  FMUL.FTZ R74, R74, c[0x0][0x320] ;  /* 0x0000c8004a4a7a20 */ /* 0x000fe40000410000 */
[----:B------:R-:W-:Y:S02]  /*8b70*/  FMUL.FTZ R109, R109, c[0x0][0x320] ;  /* 0x0000c8006d6d7a20 */ /* 0x000fe40000410000 */
[----:B------:R-:W-:Y:S01]  /*8b80*/  FMUL.FTZ R57, R57, c[0x0][0x320] ;  /* 0x0000c80039397a20 */ /* 0x000fe20000410000 */
[----:B------:R-:W1:Y:S01]  /*8b90*/  MUFU.TANH R215, R52 ;  /* 0x0000003400d77308 */ /* 0x000e620000002400 */
[----:B--2---:R-:W-:Y:S09]  /*8ba0*/  FMNMX.FTZ R70, R49, R70, !PT ;  /* 0x0000004631467209 */ /* 0x004ff20007810000 */
[----:B------:R-:W2:Y:S01]  /*8bb0*/  MUFU.TANH R219, R55 ;  /* 0x0000003700db7308 */ /* 0x000ea20000002400 */
[----:B---3--:R-:W-:Y:S09]  /*8bc0*/  FMNMX.FTZ R0, R221, R0, !PT ;  /* 0x00000000dd007209 */ /* 0x008ff20007810000 */
[----:B------:R-:W3:Y:S01]  /*8bd0*/  MUFU.TANH R218, R53 ;  /* 0x0000003500da7308 */ /* 0x000ee20000002400 */
[----:B-1----:R-:W-:Y:S09]  /*8be0*/  FMNMX.FTZ R70, R215, R70, !PT ;  /* 0x00000046d7467209 */ /* 0x002ff20007810000 */
[----:B------:R-:W-:Y:S01]  /*8bf0*/  MUFU.TANH R217, R47 ;  /* 0x0000002f00d97308 */ /* 0x000fe20000002400 */
[----:B--2---:R-:W-:Y:S09]  /*8c00*/  FMNMX.FTZ R0, R219, R0, !PT ;  /* 0x00000000db007209 */ /* 0x004ff20007810000 */
[----:B------:R-:W1:Y:S01]  /*8c10*/  MUFU.TANH R47, R66 ;  /* 0x00000042002f7308 */ /* 0x000e620000002400 */
[----:B---3--:R-:W-:Y:S09]  /*8c20*/  FMNMX.FTZ R70, R218, R70, !PT ;  /* 0x00000046da467209 */ /* 0x008ff20007810000 */
[----:B------:R-:W2:Y:S10]  /*8c30*/  MUFU.TANH R212, R64 ;  /* 0x0000004000d47308 */ /* 0x000eb40000002400 */
        /* <DEDUP_REMOVED lines=8> */
[----:B-1----:R-:W-:Y:S04]  /*8cc0*/  FMNMX.FTZ R0, R57, R0, !PT ;  /* 0x0000000039007209 */ /* 0x002fe80007810000 */
[----:B------:R-:W-:Y:S05]  /*8cd0*/  FMNMX.FTZ R0, R46, R0, !PT ;  /* 0x000000002e007209 */ /* 0x000fea0007810000 */
[----:B------:R-:W1:Y:S01]  /*8ce0*/  MUFU.TANH R251, R68 ;  /* 0x0000004400fb7308 */ /* 0x000e620000002400 */
[----:B--2---:R-:W-:Y:S09]  /*8cf0*/  FMNMX.FTZ R70, R211, R70, !PT ;  /* 0x00000046d3467209 */ /* 0x004ff20007810000 */
[----:B------:R-:W2:Y:S01]  /*8d00*/  MUFU.TANH R210, R45 ;  /* 0x0000002d00d27308 */ /* 0x000ea20000002400 */
[----:B---3--:R-:W-:Y:S09]  /*8d10*/  FMNMX.FTZ R2, R209, R2, !PT ;  /* 0x00000002d1027209 */ /* 0x008ff20007810000 */
[----:B------:R-:W-:Y:S01]  /*8d20*/  MUFU.TANH R238, R63 ;  /* 0x0000003f00ee7308 */ /* 0x000fe20000002400 */
[----:B-1----:R-:W-:Y:S09]  /*8d30*/  FMNMX.FTZ R70, R251, R70, !PT ;  /* 0x00000046fb467209 */ /* 0x002ff20007810000 */
[----:B------:R-:W1:Y:S01]  /*8d40*/  MUFU.TANH R63, R71 ;  /* 0x00000047003f7308 */ /* 0x000e620000002400 */
[----:B--2---:R-:W-:Y:S09]  /*8d50*/  FMNMX.FTZ R2, R210, R2, !PT ;  /* 0x00000002d2027209 */ /* 0x004ff20007810000 */
[----:B------:R-:W2:Y:S10]  /*8d60*/  MUFU.TANH R239, R69 ;  /* 0x0000004500ef7308 */ /* 0x000eb40000002400 */
[----:B------:R-:W3:Y:S01]  /*8d70*/  MUFU.TANH R249, R56 ;  /* 0x0000003800f97308 */ /* 0x000ee20000002400 */
[----:B-1----:R-:W-:Y:S02]  /*8d80*/  FMNMX.FTZ R0, R63, R0, !PT ;  /* 0x000000003f007209 */ /* 0x002fe40007810000 */
[C---:B----4-:R-:W-:Y:S07]  /*8d90*/  ISETP.GT.AND P0, PT, R242.reuse, R7, PT ;  /* 0x00000007f200720c */ /* 0x050fee0003f04270 */
[----:B------:R1:W-:Y:S01]  /*8da0*/  MUFU.TANH R247, R59 ;  /* 0x0000003b00f77308 */ /* 0x0003e20000002400 */
[----:B------:R-:W-:Y:S02]  /*8db0*/  IADD3 R242, R242, -0x1, RZ ;  /* 0xfffffffff2f27810 */ /* 0x000fe40007ffe0ff */
[----:B--2---:R-:W-:Y:S07]  /*8dc0*/  FMNMX.FTZ R70, R239, R70, !PT ;  /* 0x00000046ef467209 */ /* 0x004fee0007810000 */
[----:B------:R-:W-:Y:S01]  /*8dd0*/  MUFU.TANH R246, R62 ;  /* 0x0000003e00f67308 */ /* 0x000fe20000002400 */
[----:B---3--:R-:W-:Y:S09]  /*8de0*/  FMNMX.FTZ R2, R249, R2, !PT ;  /* 0x00000002f9027209 */ /* 0x008ff20007810000 */
[----:B------:R-:W2:Y:S01]  /*8df0*/  MUFU.TANH R62, R82 ;  /* 0x00000052003e7308 */ /* 0x000ea20000002400 */
[----:B-1----:R-:W-:Y:S04]  /*8e00*/  MOV R59, R202 ;  /* 0x000000ca003b7202 */ /* 0x002fe80000000f00 */
[----:B------:R-:W-:Y:S05]  /*8e10*/  FMNMX.FTZ R2, R59, R2, !PT ;  /* 0x000000023b027209 */ /* 0x000fea0007810000 */
[----:B------:R-:W1:Y:S10]  /*8e20*/  MUFU.TANH R14, R14 ;  /* 0x0000000e000e7308 */ /* 0x000e740000002400 */
[----:B------:R-:W3:Y:S01]  /*8e30*/  MUFU.TANH R199, R60 ;  /* 0x0000003c00c77308 */ /* 0x000ee20000002400 */
[----:B--2---:R-:W-:Y:S09]  /*8e40*/  FMNMX.FTZ R0, R62, R0, !PT ;  /* 0x000000003e007209 */ /* 0x004ff20007810000 */
[----:B------:R3:W2:Y:S01]  /*8e50*/  MUFU.TANH R60, R80 ;  /* 0x00000050003c7308 */ /* 0x0006a20000002400 */
[----:B-1----:R-:W-:Y:S09]  /*8e60*/  FMNMX.FTZ R4, R14, R4, !PT ;  /* 0x000000040e047209 */ /* 0x002ff20007810000 */
[----:B------:R-:W1:Y:S10]  /*8e70*/  MUFU.TANH R222, R81 ;  /* 0x0000005100de7308 */ /* 0x000e740000002400 */
[----:B------:R-:W-:Y:S01]  /*8e80*/  MUFU.TANH R237, R86 ;  /* 0x0000005600ed7308 */ /* 0x000fe20000002400 */
[----:B---3--:R-:W-:Y:S02]  /*8e90*/  MOV R80, R199 ;  /* 0x000000c700507202 */ /* 0x008fe40000000f00 */
[----:B--2---:R-:W-:Y:S02]  /*8ea0*/  FMNMX.FTZ R70, R60, R70, !PT ;  /* 0x000000463c467209 */ /* 0x004fe40007810000 */
[----:B------:R-:W-:Y:S05]  /*8eb0*/  FMNMX.FTZ R2, R80, R2, !PT ;  /* 0x0000000250027209 */ /* 0x000fea0007810000 */
[----:B------:R-:W2:Y:S01]  /*8ec0*/  MUFU.TANH R41, R102 ;  /* 0x0000006600297308 */ /* 0x000ea20000002400 */
[----:B-1----:R-:W-:Y:S04]  /*8ed0*/  MOV R82, R222 ;  /* 0x000000de00527202 */ /* 0x002fe80000000f00 */
[----:B------:R-:W-:Y:S05]  /*8ee0*/  FMNMX.FTZ R70, R82, R70, !PT ;  /* 0x0000004652467209 */ /* 0x000fea0007810000 */
[----:B------:R2:W-:Y:S10]  /*8ef0*/  MUFU.TANH R86, R104 ;  /* 0x0000006800567308 */ /* 0x0005f40000002400 */
[----:B------:R-:W1:Y:S10]  /*8f00*/  MUFU.TANH R220, R83 ;  /* 0x0000005300dc7308 */ /* 0x000e740000002400 */
[----:B------:R-:W3:Y:S01]  /*8f10*/  MUFU.TANH R15, R15 ;  /* 0x0000000f000f7308 */ /* 0x000ee20000002400 */
[----:B--2---:R-:W-:Y:S09]  /*8f20*/  MOV R104, R41 ;  /* 0x0000002900687202 */ /* 0x004ff20000000f00 */
[----:B------:R-:W2:Y:S01]  /*8f30*/  MUFU.TANH R36, R84 ;  /* 0x0000005400247308 */ /* 0x000ea20000002400 */
[----:B-1----:R-:W-:Y:S04]  /*8f40*/  FMNMX.FTZ R0, R220, R0, !PT ;  /* 0x00000000dc007209 */ /* 0x002fe80007810000 */
[----:B------:R-:W-:Y:S05]  /*8f50*/  FMNMX.FTZ R0, R237, R0, !PT ;  /* 0x00000000ed007209 */ /* 0x000fea0007810000 */
[----:B------:R-:W1:Y:S01]  /*8f60*/  MUFU.TANH R240, R61 ;  /* 0x0000003d00f07308 */ /* 0x000e620000002400 */
[----:B---3--:R-:W-:Y:S04]  /*8f70*/  FMNMX.FTZ R4, R15, R4, !PT ;  /* 0x000000040f047209 */ /* 0x008fe80007810000 */
[----:B------:R-:W-:Y:S05]  /*8f80*/  FMNMX.FTZ R4, R194, R4, !PT ;  /* 0x00000004c2047209 */ /* 0x000fea0007810000 */
[----:B------:R-:W3:Y:S01]  /*8f90*/  MUFU.TANH R236, R87 ;  /* 0x0000005700ec7308 */ /* 0x000ee20000002400 */
[----:B------:R-:W-:Y:S02]  /*8fa0*/  FMNMX.FTZ R4, R193, R4, !PT ;  /* 0x00000004c1047209 */ /* 0x000fe40007810000 */
[----:B--2---:R-:W-:Y:S02]  /*8fb0*/  MOV R205, R36 ;  /* 0x0000002400cd7202 */ /* 0x004fe40000000f00 */
[----:B------:R-:W-:Y:S02]  /*8fc0*/  MOV R84, R247 ;  /* 0x000000f700547202 */ /* 0x000fe40000000f00 */
[----:B------:R-:W-:Y:S03]  /*8fd0*/  FMNMX.FTZ R70, R205, R70, !PT ;  /* 0x00000046cd467209 */ /* 0x000fe60007810000 */
[----:B------:R2:W4:Y:S01]  /*8fe0*/  MUFU.TANH R40, R85 ;  /* 0x0000005500287308 */ /* 0x0005220000002400 */
[----:B-1----:R-:W-:Y:S04]  /*8ff0*/  MOV R83, R240 ;  /* 0x000000f000537202 */ /* 0x002fe80000000f00 */
[----:B------:R-:W-:Y:S05]  /*9000*/  FMNMX.FTZ R2, R83, R2, !PT ;  /* 0x0000000253027209 */ /* 0x000fea0007810000 */
[----:B------:R-:W1:Y:S01]  /*9010*/  MUFU.TANH R45, R72 ;  /* 0x00000048002d7308 */ /* 0x000e620000002400 */
[----:B---3--:R-:W-:Y:S09]  /*9020*/  FMNMX.FTZ R0, R236, R0, !PT ;  /* 0x00000000ec007209 */ /* 0x008ff20007810000 */
[----:B------:R-:W3:Y:S01]  /*9030*/  MUFU.TANH R200, R73 ;  /* 0x0000004900c87308 */ /* 0x000ee20000002400 */
[----:B--2---:R-:W-:Y:S02]  /*9040*/  MOV R85, R246 ;  /* 0x000000f600557202 */ /* 0x004fe40000000f00 */
[----:B----4-:R-:W-:Y:S07]  /*9050*/  FMNMX.FTZ R70, R40, R70, !PT ;  /* 0x0000004628467209 */ /* 0x010fee0007810000 */
[----:B------:R-:W2:Y:S01]  /*9060*/  MUFU.TANH R98, R98 ;  /* 0x0000006200627308 */ /* 0x000ea20000002400 */
[----:B-1----:R-:W-:Y:S09]  /*9070*/  FMNMX.FTZ R2, R45, R2, !PT ;  /* 0x000000022d027209 */ /* 0x002ff20007810000 */
[----:B------:R-:W1:Y:S01]  /*9080*/  MUFU.TANH R30, R30 ;  /* 0x0000001e001e7308 */ /* 0x000e620000002400 */
[----:B---3--:R-:W-:Y:S04]  /*9090*/  MOV R207, R200 ;  /* 0x000000c800cf7202 */ /* 0x008fe80000000f00 */
[----:B------:R-:W-:Y:S05]  /*90a0*/  FMNMX.FTZ R2, R207, R2, !PT ;  /* 0x00000002cf027209 */ /* 0x000fea0007810000 */
[----:B------:R-:W3:Y:S01]  /*90b0*/  MUFU.TANH R96, R96 ;  /* 0x0000006000607308 */ /* 0x000ee20000002400 */
[----:B--2---:R-:W-:Y:S09]  /*90c0*/  FMNMX.FTZ R0, R98, R0, !PT ;  /* 0x0000000062007209 */ /* 0x004ff20007810000 */
[----:B------:R-:W2:Y:S01]  /*90d0*/  MUFU.TANH R99, R99 ;  /* 0x0000006300637308 */ /* 0x000ea20000002400 */
[----:B-1----:R-:W-:Y:S09]  /*90e0*/  FMNMX.FTZ R4, R30, R4, !PT ;  /* 0x000000041e047209 */ /* 0x002ff20007810000 */
[----:B------:R-:W1:Y:S01]  /*90f0*/  MUFU.TANH R31, R31 ;  /* 0x0000001f001f7308 */ /* 0x000e620000002400 */
[----:B---3--:R-:W-:Y:S09]  /*9100*/  FMNMX.FTZ R70, R96, R70, !PT ;  /* 0x0000004660467209 */ /* 0x008ff20007810000 */
[----:B------:R-:W3:Y:S01]  /*9110*/  MUFU.TANH R97, R97 ;  /* 0x0000006100617308 */ /* 0x000ee20000002400 */
[----:B--2---:R-:W-:Y:S04]  /*9120*/  FMNMX.FTZ R0, R99, R0, !PT ;  /* 0x0000000063007209 */ /* 0x004fe80007810000 */
[----:B------:R-:W-:Y:S05]  /*9130*/  FMNMX.FTZ R0, R104, R0, !PT ;  /* 0x0000000068007209 */ /* 0x000fea0007810000 */
[----:B------:R-:W2:Y:S01]  /*9140*/  MUFU.TANH R38, R100 ;  /* 0x0000006400267308 */ /* 0x000ea20000002400 */
[----:B-1----:R-:W-:Y:S09]  /*9150*/  FMNMX.FTZ R4, R31, R4, !PT ;  /* 0x000000041f047209 */ /* 0x002ff20007810000 */
[----:B------:R2:W1:Y:S01]  /*9160*/  MUFU.TANH R39, R101 ;  /* 0x0000006500277308 */ /* 0x0004620000002400 */
[----:B---3--:R-:W-:Y:S09]  /*9170*/  FMNMX.FTZ R70, R97, R70, !PT ;  /* 0x0000004661467209 */ /* 0x008ff20007810000 */
[----:B------:R-:W3:Y:S10]  /*9180*/  MUFU.TANH R61, R76 ;  /* 0x0000004c003d7308 */ /* 0x000ef40000002400 */
[----:B------:R-:W4:Y:S01]  /*9190*/  MUFU.TANH R213, R42 ;  /* 0x0000002a00d57308 */ /* 0x000f220000002400 */
[----:B--2---:R-:W-:Y:S02]  /*91a0*/  MOV R101, R38 ;  /* 0x0000002600657202 */ /* 0x004fe40000000f00 */
[----:B-1----:R-:W-:Y:S02]  /*91b0*/  MOV R102, R39 ;  /* 0x0000002700667202 */ /* 0x002fe40000000f00 */
[----:B------:R-:W2:Y:S01]  /*91c0*/  LDL.64 R38, [R1+0x28] ;  /* 0x0000280001267983 */ /* 0x000ea20000100a00 */
[----:B------:R-:W-:Y:S04]  /*91d0*/  FMNMX.FTZ R70, R101, R70, !PT ;  /* 0x0000004665467209 */ /* 0x000fe80007810000 */
[----:B------:R-:W1:Y:S01]  /*91e0*/  MUFU.TANH R119, R77 ;  /* 0x0000004d00777308 */ /* 0x000e620000002400 */
[----:B------:R-:W-:Y:S02]  /*91f0*/  FMNMX.FTZ R70, R102, R70, !PT ;  /* 0x0000004666467209 */ /* 0x000fe40007810000 */
[----:B---3--:R-:W-:Y:S07]  /*9200*/  FMNMX.FTZ R2, R61, R2, !PT ;  /* 0x000000023d027209 */ /* 0x008fee0007810000 */
[----:B------:R-:W-:Y:S01]  /*9210*/  MUFU.TANH R234, R88 ;  /* 0x0000005800ea7308 */ /* 0x000fe20000002400 */
[----:B----4-:R-:W-:Y:S09]  /*9220*/  FMNMX.FTZ R4, R213, R4, !PT ;  /* 0x00000004d5047209 */ /* 0x010ff20007810000 */
[----:B------:R-:W3:Y:S01]  /*9230*/  MUFU.TANH R233, R103 ;  /* 0x0000006700e97308 */ /* 0x000ee20000002400 */
[----:B-1----:R-:W-:Y:S09]  /*9240*/  FMNMX.FTZ R2, R119, R2, !PT ;  /* 0x0000000277027209 */ /* 0x002ff20007810000 */
[----:B------:R-:W1:Y:S10]  /*9250*/  MUFU.TANH R103, R112 ;  /* 0x0000007000677308 */ /* 0x000e740000002400 */
[----:B------:R-:W4:Y:S01]  /*9260*/  MUFU.TANH R5, R114 ;  /* 0x0000007200057308 */ /* 0x000f220000002400 */
[----:B---3--:R-:W-:Y:S09]  /*9270*/  FMNMX.FTZ R0, R233, R0, !PT ;  /* 0x00000000e9007209 */ /* 0x008ff20007810000 */
[----:B------:R3:W3:Y:S01]  /*9280*/  MUFU.TANH R112, R115 ;  /* 0x0000007300707308 */ /* 0x0006e20000002400 */
[----:B-1----:R-:W-:Y:S09]  /*9290*/  FMNMX.FTZ R70, R103, R70, !PT ;  /* 0x0000004667467209 */ /* 0x002ff20007810000 */
[----:B------:R4:W-:Y:S10]  /*92a0*/  MUFU.TANH R41, R108 ;  /* 0x0000006c00297308 */ /* 0x0009f40000002400 */
[----:B------:R-:W1:Y:S01]  /*92b0*/  MUFU.TANH R216, R43 ;  /* 0x0000002b00d87308 */ /* 0x000e620000002400 */
[----:B---3--:R-:W-:Y:S04]  /*92c0*/  MOV R115, R234 ;  /* 0x000000ea00737202 */ /* 0x008fe80000000f00 */
[----:B------:R-:W-:Y:S05]  /*92d0*/  FMNMX.FTZ R2, R115, R2, !PT ;  /* 0x0000000273027209 */ /* 0x000fea0007810000 */
[----:B------:R-:W-:Y:S01]  /*92e0*/  MUFU.TANH R234, R106 ;  /* 0x0000006a00ea7308 */ /* 0x000fe20000002400 */
[----:B----4-:R-:W-:Y:S04]  /*92f0*/  MOV R108, R5 ;  /* 0x00000005006c7202 */ /* 0x010fe80000000f00 */
[----:B------:R-:W-:Y:S05]  /*9300*/  FMNMX.FTZ R0, R108, R0, !PT ;  /* 0x000000006c007209 */ /* 0x000fea0007810000 */
[----:B------:R-:W3:Y:S01]  /*9310*/  MUFU.TANH R37, R89 ;  /* 0x0000005900257308 */ /* 0x000ee20000002400 */
[----:B------:R-:W-:Y:S02]  /*9320*/  FMNMX.FTZ R0, R112, R0, !PT ;  /* 0x0000000070007209 */ /* 0x000fe40007810000 */
[----:B-1----:R-:W-:Y:S03]  /*9330*/  FMNMX.FTZ R4, R216, R4, !PT ;  /* 0x00000004d8047209 */ /* 0x002fe60007810000 */
[----:B------:R-:W1:Y:S01]  /*9340*/  SHFL.BFLY PT, R69, R0, 0x2, 0x1f ;  /* 0x0c401f0000457f89 */ /* 0x000e6200000e0000 */
[----:B------:R-:W-:Y:S03]  /*9350*/  FMNMX.FTZ R4, R214, R4, !PT ;  /* 0x00000004d6047209 */ /* 0x000fe60007810000 */
[----:B------:R-:W4:Y:S01]  /*9360*/  MUFU.TANH R113, R113 ;  /* 0x0000007100717308 */ /* 0x000f220000002400 */
[----:B------:R-:W-:Y:S09]  /*9370*/  FMNMX.FTZ R4, R217, R4, !PT ;  /* 0x00000004d9047209 */ /* 0x000ff20007810000 */
[----:B------:R-:W4:Y:S01]  /*9380*/  MUFU.TANH R250, R93 ;  /* 0x0000005d00fa7308 */ /* 0x000f220000002400 */
[----:B---3--:R-:W-:Y:S02]  /*9390*/  MOV R204, R37 ;  /* 0x0000002500cc7202 */ /* 0x008fe40000000f00 */
[----:B------:R-:W3:Y:S02]  /*93a0*/  LDL.64 R36, [R1+0x38] ;  /* 0x0000380001247983 */ /* 0x000ee40000100a00 */
[----:B------:R-:W-:Y:S05]  /*93b0*/  FMNMX.FTZ R2, R204, R2, !PT ;  /* 0x00000002cc027209 */ /* 0x000fea0007810000 */
[----:B------:R-:W4:Y:S01]  /*93c0*/  MUFU.TANH R252, R58 ;  /* 0x0000003a00fc7308 */ /* 0x000f220000002400 */
[----:B-1----:R-:W-:Y:S02]  /*93d0*/  FMNMX.FTZ R69, R0, R69, !PT ;  /* 0x0000004500457209 */ /* 0x002fe40007810000 */
[----:B------:R-:W-:Y:S02]  /*93e0*/  FMNMX.FTZ R2, R248, R2, !PT ;  /* 0x00000002f8027209 */ /* 0x000fe40007810000 */
[----:B----4-:R-:W-:Y:S05]  /*93f0*/  FMNMX.FTZ R70, R113, R70, !PT ;  /* 0x0000004671467209 */ /* 0x010fea0007810000 */
[----:B------:R-:W1:Y:S01]  /*9400*/  MUFU.TANH R43, R105 ;  /* 0x00000069002b7308 */ /* 0x000e620000002400 */
[----:B------:R-:W4:Y:S01]  /*9410*/  SHFL.BFLY PT, R5, R70, 0x2, 0x1f ;  /* 0x0c401f0046057f89 */ /* 0x000f2200000e0000 */
[----:B------:R-:W-:Y:S04]  /*9420*/  MOV R206, R250 ;  /* 0x000000fa00ce7202 */ /* 0x000fe80000000f00 */
[----:B------:R-:W-:Y:S04]  /*9430*/  FMNMX.FTZ R2, R206, R2, !PT ;  /* 0x00000002ce027209 */ /* 0x000fe80007810000 */
[----:B------:R-:W4:Y:S01]  /*9440*/  MUFU.TANH R223, R74 ;  /* 0x0000004a00df7308 */ /* 0x000f220000002400 */
[----:B------:R-:W-:Y:S02]  /*9450*/  FMNMX.FTZ R2, R86, R2, !PT ;  /* 0x0000000256027209 */ /* 0x000fe40007810000 */
[----:B------:R-:W-:Y:S04]  /*9460*/  FMNMX.FTZ R4, R252, R4, !PT ;  /* 0x00000004fc047209 */ /* 0x000fe80007810000 */
[----:B------:R-:W-:Y:S03]  /*9470*/  FMNMX.FTZ R4, R84, R4, !PT ;  /* 0x0000000454047209 */ /* 0x000fe60007810000 */
[----:B------:R-:W4:Y:S01]  /*9480*/  MUFU.TANH R58, R109 ;  /* 0x0000006d003a7308 */ /* 0x000f220000002400 */
[----:B------:R-:W-:Y:S02]  /*9490*/  FMNMX.FTZ R4, R85, R4, !PT ;  /* 0x0000000455047209 */ /* 0x000fe40007810000 */
[----:B-1----:R-:W-:Y:S02]  /*94a0*/  FMNMX.FTZ R2, R43, R2, !PT ;  /* 0x000000022b027209 */ /* 0x002fe40007810000 */
[----:B------:R-:W-:Y:S02]  /*94b0*/  FMNMX.FTZ R4, R238, R4, !PT ;  /* 0x00000004ee047209 */ /* 0x000fe40007810000 */
[----:B----4-:R-:W-:Y:S03]  /*94c0*/  FMNMX.FTZ R70, R70, R5, !PT ;  /* 0x0000000546467209 */ /* 0x010fe60007810000 */
[----:B------:R-:W1:Y:S01]  /*94d0*/  MUFU.TANH R56, R75 ;  /* 0x0000004b00387308 */ /* 0x000e620000002400 */
[----:B------:R-:W4:Y:S01]  /*94e0*/  SHFL.BFLY PT, R5, R69, 0x1, 0x1f ;  /* 0x0c201f0045057f89 */ /* 0x000f2200000e0000 */
[----:B------:R-:W-:Y:S02]  /*94f0*/  FMNMX.FTZ R2, R41, R2, !PT ;  /* 0x0000000229027209 */ /* 0x000fe40007810000 */
[----:B------:R-:W-:Y:S05]  /*9500*/  FMNMX.FTZ R4, R223, R4, !PT ;  /* 0x00000004df047209 */ /* 0x000fea0007810000 */
[----:B------:R-:W4:Y:S01]  /*9510*/  SHFL.BFLY PT, R6, R70, 0x1, 0x1f ;  /* 0x0c201f0046067f89 */ /* 0x000f2200000e0000 */
[----:B------:R-:W4:Y:S01]  /*9520*/  MUFU.TANH R230, R78 ;  /* 0x0000004e00e67308 */ /* 0x000f220000002400 */
[----:B------:R-:W-:Y:S06]  /*9530*/  FMNMX.FTZ R2, R58, R2, !PT ;  /* 0x000000023a027209 */ /* 0x000fec0007810000 */
[----:B------:R-:W4:Y:S03]  /*9540*/  SHFL.BFLY PT, R68, R2, 0x2, 0x1f ;  /* 0x0c401f0002447f89 */ /* 0x000f2600000e0000 */
[----:B------:R-:W4:Y:S01]  /*9550*/  MUFU.TANH R243, R79 ;  /* 0x0000004f00f37308 */ /* 0x000f220000002400 */
[----:B-1----:R-:W-:Y:S01]  /*9560*/  FMNMX.FTZ R4, R56, R4, !PT ;  /* 0x0000000438047209 */ /* 0x002fe20007810000 */
[----:B------:R-:W-:Y:S01]  /*9570*/  FMUL.FTZ R75, R110, c[0x0][0x320] ;  /* 0x0000c8006e4b7a20 */ /* 0x000fe20000410000 */
[----:B------:R-:W-:Y:S02]  /*9580*/  MOV R110, R86 ;  /* 0x00000056006e7202 */ /* 0x000fe40000000f00 */
[----:B----4-:R-:W-:Y:S05]  /*9590*/  FMNMX.FTZ R69, R69, R5, !PT ;  /* 0x0000000545457209 */ /* 0x010fea0007810000 */
[----:B------:R-:W1:Y:S01]  /*95a0*/  MUFU.TANH R245, R90 ;  /* 0x0000005a00f57308 */ /* 0x000e620000002400 */
[----:B------:R-:W-:Y:S01]  /*95b0*/  FMNMX.FTZ R70, R70, R6, !PT ;  /* 0x0000000646467209 */ /* 0x000fe20007810000 */
[----:B------:R-:W-:Y:S01]  /*95c0*/  FMUL.FTZ R100, R69, c[0x0][0x2d0] ;  /* 0x0000b40045647a20 */ /* 0x000fe20000410000 */
[----:B------:R-:W-:Y:S03]  /*95d0*/  FMNMX.FTZ R0, R230, R4, !PT ;  /* 0x00000004e6007209 */ /* 0x000fe60007810000 */
[--C-:B------:R-:W-:Y:S04]  /*95e0*/  FFMA.FTZ R7, R23, c[0x0][0x2d0], -R100.reuse ;  /* 0x0000b40017077a23 */ /* 0x100fe80000010864 */
[----:B------:R-:W4:Y:S01]  /*95f0*/  MUFU.TANH R244, R91 ;  /* 0x0000005b00f47308 */ /* 0x000f220000002400 */
[--C-:B------:R-:W-:Y:S02]  /*9600*/  FFMA.FTZ R9, R35, c[0x0][0x2d0], -R100.reuse ;  /* 0x0000b40023097a23 */ /* 0x100fe40000010864 */
[----:B------:R-:W-:Y:S01]  /*9610*/  FMUL.FTZ R105, R70, c[0x0][0x2d0] ;  /* 0x0000b40046697a20 */ /* 0x000fe20000410000 */
[----:B------:R-:W-:Y:S01]  /*9620*/  MOV R81, R243 ;  /* 0x000000f300517202 */ /* 0x000fe20000000f00 */
[--C-:B------:R-:W-:Y:S01]  /*9630*/  FFMA.FTZ R104, R104, c[0x0][0x2d0], -R100.reuse ;  /* 0x0000b40068687a23 */ /* 0x100fe20000010864 */
[----:B------:R-:W-:Y:S01]  /*9640*/  FMNMX.FTZ R68, R2, R68, !PT ;  /* 0x0000004402447209 */ /* 0x000fe20007810000 */
[--C-:B------:R-:W-:Y:S01]  /*9650*/  FFMA.FTZ R5, R21, c[0x0][0x2d0], -R105.reuse ;  /* 0x0000b40015057a23 */ /* 0x100fe20000010869 */
[----:B------:R-:W-:Y:S01]  /*9660*/  FMNMX.FTZ R0, R81, R0, !PT ;  /* 0x0000000051007209 */ /* 0x000fe20007810000 */
[--C-:B------:R-:W-:Y:S01]  /*9670*/  FFMA.FTZ R6, R20, c[0x0][0x2d0], -R105.reuse ;  /* 0x0000b40014067a23 */ /* 0x100fe20000010869 */
[----:B------:R-:W4:Y:S01]  /*9680*/  MUFU.TANH R189, R94 ;  /* 0x0000005e00bd7308 */ /* 0x000f220000002400 */
[--C-:B------:R-:W-:Y:S02]  /*9690*/  FFMA.FTZ R101, R101, c[0x0][0x2d0], -R105.reuse ;  /* 0x0000b40065657a23 */ /* 0x100fe40000010869 */
[--C-:B------:R-:W-:Y:S01]  /*96a0*/  FFMA.FTZ R102, R102, c[0x0][0x2d0], -R105.reuse ;  /* 0x0000b40066667a23 */ /* 0x100fe20000010869 */
[----:B-1----:R-:W-:Y:S01]  /*96b0*/  MOV R109, R245 ;  /* 0x000000f5006d7202 */ /* 0x002fe20000000f00 */
[----:B------:R-:W-:Y:S02]  /*96c0*/  FFMA.FTZ R103, R103, c[0x0][0x2d0], -R105 ;  /* 0x0000b40067677a23 */ /* 0x000fe40000010869 */
[--C-:B------:R-:W-:Y:S01]  /*96d0*/  FFMA.FTZ R108, R108, c[0x0][0x2d0], -R100.reuse ;  /* 0x0000b4006c6c7a23 */ /* 0x100fe20000010864 */
[----:B------:R-:W-:Y:S01]  /*96e0*/  FMNMX.FTZ R4, R109, R0, !PT ;  /* 0x000000006d047209 */ /* 0x000fe20007810000 */
[----:B------:R-:W-:Y:S01]  /*96f0*/  FMUL.FTZ R0, R111, c[0x0][0x320] ;  /* 0x0000c8006f007a20 */ /* 0x000fe20000410000 */
[----:B------:R-:W1:Y:S01]  /*9700*/  MUFU.TANH R188, R95 ;  /* 0x0000005f00bc7308 */ /* 0x000e620000002400 */
[----:B------:R-:W-:Y:S02]  /*9710*/  MOV R111, R43 ;  /* 0x0000002b006f7202 */ /* 0x000fe40000000f00 */
[----:B----4-:R-:W-:Y:S04]  /*9720*/  MOV R114, R244 ;  /* 0x000000f400727202 */ /* 0x010fe80000000f00 */
[----:B------:R-:W-:Y:S03]  /*9730*/  FMNMX.FTZ R2, R114, R4, !PT ;  /* 0x0000000472027209 */ /* 0x000fe60007810000 */
[----:B------:R4:W-:Y:S01]  /*9740*/  MUFU.TANH R74, R0 ;  /* 0x00000000004a7308 */ /* 0x0009e20000002400 */
[----:B------:R-:W4:Y:S01]  /*9750*/  SHFL.BFLY PT, R4, R68, 0x1, 0x1f ;  /* 0x0c201f0044047f89 */ /* 0x000f2200000e0000 */
[----:B------:R-:W-:Y:S08]  /*9760*/  FMNMX.FTZ R2, R189, R2, !PT ;  /* 0x00000002bd027209 */ /* 0x000ff00007810000 */
[----:B------:R-:W4:Y:S01]  /*9770*/  MUFU.TANH R240, R107 ;  /* 0x0000006b00f07308 */ /* 0x000f220000002400 */
[----:B-1----:R-:W-:Y:S09]  /*9780*/  FMNMX.FTZ R2, R188, R2, !PT ;  /* 0x00000002bc027209 */ /* 0x002ff20007810000 */
[----:B------:R-:W1:Y:S01]  /*9790*/  MUFU.TANH R75, R75 ;  /* 0x0000004b004b7308 */ /* 0x000e620000002400 */
[----:B----4-:R-:W-:Y:S01]  /*97a0*/  FADD.FTZ R0, -R70, R3 ;  /* 0x0000000346007221 */ /* 0x010fe20000010100 */
[----:B------:R-:W-:Y:S02]  /*97b0*/  FMNMX.FTZ R3, R234, R2, !PT ;  /* 0x00000002ea037209 */ /* 0x000fe40007810000 */
[----:B------:R-:W-:Y:S01]  /*97c0*/  FMNMX.FTZ R68, R68, R4, !PT ;  /* 0x0000000444447209 */ /* 0x000fe20007810000 */
[----:B------:R-:W-:Y:S05]  /*97d0*/  FMUL.FTZ R2, R0, c[0x0][0x2d0] ;  /* 0x0000b40000027a20 */ /* 0x000fea0000410000 */
[----:B------:R4:W-:Y:S01]  /*97e0*/  MUFU.EX2 R88, R5 ;  /* 0x0000000500587308 */ /* 0x0009e20000000800 */
[--C-:B------:R-:W-:Y:S01]  /*97f0*/  FFMA.FTZ R4, R185, c[0x0][0x2d0], -R105.reuse ;  /* 0x0000b400b9047a23 */ /* 0x100fe20000010869 */
[----:B------:R-:W-:Y:S01]  /*9800*/  FMNMX.FTZ R0, R240, R3, !PT ;  /* 0x00000003f0007209 */ /* 0x000fe20007810000 */
[----:B------:R-:W-:Y:S07]  /*9810*/  FMUL.FTZ R107, R68, c[0x0][0x2d0] ;  /* 0x0000b400446b7a20 */ /* 0x000fee0000410000 */
[----:B------:R2:W2:Y:S01]  /*9820*/  MUFU.EX2 R73, R2 ;  /* 0x0000000200497308 */ /* 0x0004a20000000800 */
[----:B-1----:R-:W-:Y:S04]  /*9830*/  FMNMX.FTZ R0, R75, R0, !PT ;  /* 0x000000004b007209 */ /* 0x002fe80007810000 */
[----:B------:R-:W-:Y:S05]  /*9840*/  FMNMX.FTZ R0, R74, R0, !PT ;  /* 0x000000004a007209 */ /* 0x000fea0007810000 */
[----:B------:R-:W-:Y:S01]  /*9850*/  MUFU.EX2 R245, R4 ;  /* 0x0000000400f57308 */ /* 0x000fe20000000800 */
[----:B------:R-:W1:Y:S01]  /*9860*/  SHFL.BFLY PT, R3, R0, 0x2, 0x1f ;  /* 0x0c401f0000037f89 */ /* 0x000e6200000e0000 */
[----:B----4-:R-:W-:Y:S08]  /*9870*/  FFMA.FTZ R5, R22, c[0x0][0x2d0], -R100 ;  /* 0x0000b40016057a23 */ /* 0x010ff00000010864 */
[----:B------:R-:W-:Y:S01]  /*9880*/  MUFU.EX2 R87, R6 ;  /* 0x0000000600577308 */ /* 0x000fe20000000800 */
[----:B--2---:R-:W-:Y:S01]  /*9890*/  FADD.FTZ R2, -R69, R116 ;  /* 0x0000007445027221 */ /* 0x004fe20000010100 */
[----:B------:R-:W-:Y:S03]  /*98a0*/  MOV R116, R85 ;  /* 0x0000005500747202 */ /* 0x000fe60000000f00 */
[----:B------:R-:W-:Y:S05]  /*98b0*/  FMUL.FTZ R2, R2, c[0x0][0x2d0] ;  /* 0x0000b40002027a20 */ /* 0x000fea0000410000 */
[----:B------:R2:W-:Y:S01]  /*98c0*/  MUFU.EX2 R89, R7 ;  /* 0x0000000700597308 */ /* 0x0005e20000000800 */
[----:B-1----:R-:W-:Y:S01]  /*98d0*/  FMNMX.FTZ R0, R0, R3, !PT ;  /* 0x0000000300007209 */ /* 0x002fe20007810000 */
[----:B------:R-:W-:Y:S08]  /*98e0*/  FFMA.FTZ R3, R17, c[0x0][0x2d0], -R105 ;  /* 0x0000b40011037a23 */ /* 0x000ff00000010869 */
[----:B------:R1:W-:Y:S01]  /*98f0*/  MUFU.EX2 R71, R2 ;  /* 0x0000000200477308 */ /* 0x0003e20000000800 */
[----:B------:R-:W-:Y:S01]  /*9900*/  FMUL.FTZ R17, R73, R133 ;  /* 0x0000008549117220 */ /* 0x000fe20000410000 */
[----:B------:R-:W-:Y:S08]  /*9910*/  MOV R133, R45 ;  /* 0x0000002d00857202 */ /* 0x000ff00000000f00 */
[----:B------:R4:W4:Y:S01]  /*9920*/  MUFU.EX2 R10, R3 ;  /* 0x00000003000a7308 */ /* 0x0009220000000800 */
[----:B--2---:R-:W-:Y:S09]  /*9930*/  @P0 MOV R7, R39 ;  /* 0x0000002700070202 */ /* 0x004ff20000000f00 */
[----:B------:R-:W-:Y:S01]  /*9940*/  MUFU.EX2 R94, R9 ;  /* 0x00000009005e7308 */ /* 0x000fe20000000800 */
[----:B-1----:R-:W-:Y:S01]  /*9950*/  FADD.FTZ R2, -R68, R117 ;  /* 0x0000007544027221 */ /* 0x002fe20000010100 */
[----:B------:R-:W-:Y:S03]  /*9960*/  MOV R117, R220 ;  /* 0x000000dc00757202 */ /* 0x000fe60000000f00 */
[----:B------:R-:W-:Y:S05]  /*9970*/  FMUL.FTZ R2, R2, c[0x0][0x2d0] ;  /* 0x0000b40002027a20 */ /* 0x000fea0000410000 */
[----:B------:R-:W-:Y:S01]  /*9980*/  MUFU.EX2 R108, R108 ;  /* 0x0000006c006c7308 */ /* 0x000fe20000000800 */
[--C-:B----4-:R-:W-:Y:S01]  /*9990*/  FFMA.FTZ R3, R187, c[0x0][0x2d0], -R100.reuse ;  /* 0x0000b400bb037a23 */ /* 0x110fe20000010864 */
[----:B------:R-:W-:Y:S08]  /*99a0*/  MOV R187, R10 ;  /* 0x0000000a00bb7202 */ /* 0x000ff00000000f00 */
[----:B------:R1:W-:Y:S10]  /*99b0*/  MUFU.EX2 R244, R3 ;  /* 0x0000000300f47308 */ /* 0x0003f40000000800 */
[----:B------:R2:W4:Y:S01]  /*99c0*/  MUFU.EX2 R72, R2 ;  /* 0x0000000200487308 */ /* 0x0005220000000800 */
[--C-:B-1----:R-:W-:Y:S09]  /*99d0*/  FFMA.FTZ R3, R186, c[0x0][0x2d0], -R100.reuse ;  /* 0x0000b400ba037a23 */ /* 0x102ff20000010864 */
[----:B------:R1:W1:Y:S01]  /*99e0*/  MUFU.EX2 R246, R3 ;  /* 0x0000000300f67308 */ /* 0x0002620000000800 */
[----:B--2---:R-:W-:Y:S02]  /*99f0*/  FFMA.FTZ R2, R184, c[0x0][0x2d0], -R105 ;  /* 0x0000b400b8027a23 */ /* 0x004fe40000010869 */
[----:B----4-:R-:W-:Y:S07]  /*9a00*/  FMUL.FTZ R45, R72, R161 ;  /* 0x000000a1482d7220 */ /* 0x010fee0000410000 */
[----:B------:R2:W4:Y:S01]  /*9a10*/  MUFU.EX2 R247, R2 ;  /* 0x0000000200f77308 */ /* 0x0005220000000800 */
[--C-:B-1----:R-:W-:Y:S01]  /*9a20*/  FFMA.FTZ R3, R18, c[0x0][0x2d0], -R100.reuse ;  /* 0x0000b40012037a23 */ /* 0x102fe20000010864 */
[----:B------:R-:W-:Y:S01]  /*9a30*/  F2FP.BF16.PACK_AB R77, R246, R244 ;  /* 0x000000f4f64d723e */ /* 0x000fe200000010ff */
[----:B------:R-:W-:Y:S01]  /*9a40*/  FMUL.FTZ R18, R71, R134 ;  /* 0x0000008647127220 */ /* 0x000fe20000410000 */
[----:B------:R-:W-:Y:S06]  /*9a50*/  MOV R134, R56 ;  /* 0x0000003800867202 */ /* 0x000fec0000000f00 */
[----:B------:R1:W-:Y:S01]  /*9a60*/  MUFU.EX2 R250, R3 ;  /* 0x0000000300fa7308 */ /* 0x0003e20000000800 */
[----:B------:R-:W-:Y:S02]  /*9a70*/  FFMA.FTZ R56, R210, c[0x0][0x2d0], -R107 ;  /* 0x0000b400d2387a23 */ /* 0x000fe4000001086b */
[--C-:B--2---:R-:W-:Y:S01]  /*9a80*/  FFMA.FTZ R2, R16, c[0x0][0x2d0], -R105.reuse ;  /* 0x0000b40010027a23 */ /* 0x104fe20000010869 */
[----:B----4-:R-:W-:Y:S01]  /*9a90*/  F2FP.BF16.PACK_AB R76, R247, R245 ;  /* 0x000000f5f74c723e */ /* 0x010fe200000010ff */
[----:B------:R-:W-:Y:S05]  /*9aa0*/  FFMA.FTZ R16, R27, c[0x0][0x2d0], -R105 ;  /* 0x0000b4001b107a23 */ /* 0x000fea0000010869 */
[----:B------:R2:W4:Y:S01]  /*9ab0*/  MUFU.EX2 R185, R2 ;  /* 0x0000000200b97308 */ /* 0x0005220000000800 */
[----:B---3--:R-:W-:Y:S09]  /*9ac0*/  MOV R37, c[0x0][0x1e4] ;  /* 0x0000790000257a02 */ /* 0x008ff20000000f00 */
[----:B------:R3:W-:Y:S01]  /*9ad0*/  MUFU.EX2 R42, R16 ;  /* 0x00000010002a7308 */ /* 0x0007e20000000800 */
[--C-:B-1----:R-:W-:Y:S09]  /*9ae0*/  FFMA.FTZ R3, R197, c[0x0][0x2d0], -R107.reuse ;  /* 0x0000b400c5037a23 */ /* 0x102ff2000001086b */
[----:B------:R1:W-:Y:S01]  /*9af0*/  MUFU.EX2 R222, R3 ;  /* 0x0000000300de7308 */ /* 0x0003e20000000800 */
[----:B--2---:R-:W2:Y:S01]  /*9b00*/  SHFL.BFLY PT, R2, R0, 0x1, 0x1f ;  /* 0x0c201f0000027f89 */ /* 0x004ea200000e0000 */
[----:B----4-:R-:W-:Y:S01]  /*9b10*/  F2FP.BF16.PACK_AB R78, R187, R185 ;  /* 0x000000b9bb4e723e */ /* 0x010fe200000010ff */
[----:B---3--:R-:W-:Y:S01]  /*9b20*/  FMUL.FTZ R16, R73, R132 ;  /* 0x0000008449107220 */ /* 0x008fe20000410000 */
[----:B------:R-:W-:Y:S01]  /*9b30*/  MOV R132, R58 ;  /* 0x0000003a00847202 */ /* 0x000fe20000000f00 */
[--C-:B-1----:R-:W-:Y:S01]  /*9b40*/  FFMA.FTZ R3, R192, c[0x0][0x2d0], -R107.reuse ;  /* 0x0000b400c0037a23 */ /* 0x102fe2000001086b */
[----:B------:R-:W-:Y:S04]  /*9b50*/  MOV R192, R81 ;  /* 0x0000005100c07202 */ /* 0x000fe80000000f00 */
[----:B------:R1:W3:Y:S01]  /*9b60*/  MUFU.EX2 R243, R3 ;  /* 0x0000000300f37308 */ /* 0x0002e20000000800 */
[----:B--2---:R-:W-:Y:S01]  /*9b70*/  FMNMX.FTZ R2, R0, R2, !PT ;  /* 0x0000000200027209 */ /* 0x004fe20007810000 */
[----:B------:R-:W-:Y:S02]  /*9b80*/  FFMA.FTZ R0, R19, c[0x0][0x2d0], -R100 ;  /* 0x0000b40013007a23 */ /* 0x000fe40000010864 */
[----:B------:R-:W-:Y:S01]  /*9b90*/  FMUL.FTZ R19, R71, R135 ;  /* 0x0000008747137220 */ /* 0x000fe20000410000 */
[----:B------:R-:W-:Y:S05]  /*9ba0*/  MOV R135, R46 ;  /* 0x0000002e00877202 */ /* 0x000fea0000000f00 */
[----:B------:R2:W4:Y:S01]  /*9bb0*/  MUFU.EX2 R186, R0 ;  /* 0x0000000000ba7308 */ /* 0x0005220000000800 */
[--C-:B-1----:R-:W-:Y:S01]  /*9bc0*/  FFMA.FTZ R3, R12, c[0x0][0x2d0], -R107.reuse ;  /* 0x0000b4000c037a23 */ /* 0x102fe2000001086b */
[----:B---3--:R-:W-:Y:S08]  /*9bd0*/  F2FP.BF16.PACK_AB R64, R243, R222 ;  /* 0x000000def340723e */ /* 0x008ff000000010ff */
[----:B------:R1:W-:Y:S01]  /*9be0*/  MUFU.EX2 R106, R3 ;  /* 0x00000003006a7308 */ /* 0x0003e20000000800 */
[----:B--2---:R-:W-:Y:S01]  /*9bf0*/  FADD.FTZ R0, -R2, R118 ;  /* 0x0000007602007221 */ /* 0x004fe20000010100 */
[----:B----4-:R-:W-:Y:S02]  /*9c00*/  F2FP.BF16.PACK_AB R79, R186, R250 ;  /* 0x000000faba4f723e */ /* 0x010fe400000010ff */
[----:B------:R-:W-:Y:S01]  /*9c10*/  MOV R118, R60 ;  /* 0x0000003c00767202 */ /* 0x000fe20000000f00 */
[----:B------:R-:W-:Y:S06]  /*9c20*/  FMUL.FTZ R0, R0, c[0x0][0x2d0] ;  /* 0x0000b40000007a20 */ /* 0x000fec0000410000 */
[----:B------:R-:W2:Y:S01]  /*9c30*/  MUFU.EX2 R0, R0 ;  /* 0x0000000000007308 */ /* 0x000ea20000000800 */
[----:B-1----:R-:W-:Y:S09]  /*9c40*/  FFMA.FTZ R3, R13, c[0x0][0x2d0], -R107 ;  /* 0x0000b4000d037a23 */ /* 0x002ff2000001086b */
[----:B------:R1:W3:Y:S01]  /*9c50*/  MUFU.EX2 R184, R3 ;  /* 0x0000000300b87308 */ /* 0x0002e20000000800 */
[C---:B--2---:R-:W-:Y:S01]  /*9c60*/  FMUL.FTZ R27, R0.reuse, R143 ;  /* 0x0000008f001b7220 */ /* 0x044fe20000410000 */
[----:B------:R-:W-:Y:S01]  /*9c70*/  MOV R143, R62 ;  /* 0x0000003e008f7202 */ /* 0x000fe20000000f00 */
[C---:B------:R-:W-:Y:S01]  /*9c80*/  FMUL.FTZ R43, R0.reuse, R159 ;  /* 0x0000009f002b7220 */ /* 0x040fe20000410000 */
[----:B------:R-:W-:Y:S01]  /*9c90*/  MOV R159, R221 ;  /* 0x000000dd009f7202 */ /* 0x000fe20000000f00 */
[C---:B------:R-:W-:Y:S05]  /*9ca0*/  FMUL.FTZ R46, R0.reuse, R162 ;  /* 0x000000a2002e7220 */ /* 0x040fea0000410000 */
[----:B------:R2:W-:Y:S01]  /*9cb0*/  MUFU.EX2 R221, R56 ;  /* 0x0000003800dd7308 */ /* 0x0005e20000000800 */
[C---:B------:R-:W-:Y:S02]  /*9cc0*/  FMUL.FTZ R58, R0.reuse, R174 ;  /* 0x000000ae003a7220 */ /* 0x040fe40000410000 */
[----:B------:R-:W-:Y:S02]  /*9cd0*/  FMUL.FTZ R62, R0, R178 ;  /* 0x000000b2003e7220 */ /* 0x000fe40000410000 */
[----:B-1----:R-:W-:Y:S01]  /*9ce0*/  FMUL.FTZ R3, R2, c[0x0][0x2d0] ;  /* 0x0000b40002037a20 */ /* 0x002fe20000410000 */
[----:B---3--:R-:W-:Y:S03]  /*9cf0*/  F2FP.BF16.PACK_AB R66, R184, R106 ;  /* 0x0000006ab842723e */ /* 0x008fe600000010ff */
[--C-:B------:R-:W-:Y:S02]  /*9d00*/  FFMA.FTZ R4, R196, c[0x0][0x2d0], -R3.reuse ;  /* 0x0000b400c4047a23 */ /* 0x100fe40000010803 */
[--C-:B------:R-:W-:Y:S02]  /*9d10*/  FFMA.FTZ R60, R213, c[0x0][0x2d0], -R3.reuse ;  /* 0x0000b400d53c7a23 */ /* 0x100fe40000010803 */
[----:B------:R1:W-:Y:S01]  /*9d20*/  MUFU.EX2 R190, R4 ;  /* 0x0000000400be7308 */ /* 0x0003e20000000800 */
[----:B--2---:R-:W-:Y:S02]  /*9d30*/  FMUL.FTZ R56, R72, R172 ;  /* 0x000000ac48387220 */ /* 0x004fe40000410000 */
[--C-:B-1----:R-:W-:Y:S07]  /*9d40*/  FFMA.FTZ R4, R195, c[0x0][0x2d0], -R3.reuse ;  /* 0x0000b400c3047a23 */ /* 0x102fee0000010803 */
[----:B------:R1:W2:Y:S02]  /*9d50*/  MUFU.EX2 R191, R4 ;  /* 0x0000000400bf7308 */ /* 0x0002a40000000800 */
[--C-:B-1----:R-:W-:Y:S01]  /*9d60*/  FFMA.FTZ R4, R14, c[0x0][0x2d0], -R3.reuse ;  /* 0x0000b4000e047a23 */ /* 0x102fe20000010803 */
[----:B--2---:R-:W-:Y:S07]  /*9d70*/  F2FP.BF16.PACK_AB R65, R191, R190 ;  /* 0x000000bebf41723e */ /* 0x004fee00000010ff */
[----:B------:R1:W-:Y:S02]  /*9d80*/  MUFU.EX2 R200, R4 ;  /* 0x0000000400c87308 */ /* 0x0003e40000000800 */
[----:B-1----:R-:W-:Y:S08]  /*9d90*/  FFMA.FTZ R4, R15, c[0x0][0x2d0], -R3 ;  /* 0x0000b4000f047a23 */ /* 0x002ff00000010803 */
[----:B------:R1:W2:Y:S02]  /*9da0*/  MUFU.EX2 R202, R4 ;  /* 0x0000000400ca7308 */ /* 0x0002a40000000800 */
[--C-:B-1----:R-:W-:Y:S01]  /*9db0*/  FFMA.FTZ R4, R32, c[0x0][0x2d0], -R105.reuse ;  /* 0x0000b40020047a23 */ /* 0x102fe20000010869 */
[----:B--2---:R-:W-:Y:S07]  /*9dc0*/  F2FP.BF16.PACK_AB R67, R202, R200 ;  /* 0x000000c8ca43723e */ /* 0x004fee00000010ff */
[----:B------:R-:W-:Y:S10]  /*9dd0*/  MUFU.EX2 R32, R5 ;  /* 0x0000000500207308 */ /* 0x000ff40000000800 */
[----:B------:R1:W-:Y:S02]  /*9de0*/  MUFU.EX2 R90, R4 ;  /* 0x00000004005a7308 */ /* 0x0003e40000000800 */
[----:B-1----:R-:W-:Y:S08]  /*9df0*/  FFMA.FTZ R4, R33, c[0x0][0x2d0], -R105 ;  /* 0x0000b40021047a23 */ /* 0x002ff00000010869 */
[----:B------:R1:W2:Y:S02]  /*9e00*/  MUFU.EX2 R93, R4 ;  /* 0x00000004005d7308 */ /* 0x0002a40000000800 */
[----:B-1----:R-:W-:Y:S05]  /*9e10*/  @P0 SHF.R.S32.HI R4, RZ, 0x1f, R242 ;  /* 0x0000001fff040819 */ /* 0x002fea00000114f2 */
[----:B------:R-:W-:Y:S02]  /*9e20*/  @P0 IMAD R6, R4, c[0x0][0x1e0], RZ ;  /* 0x0000780004060a24 */ /* 0x000fe400078e02ff */
[C---:B------:R-:W-:Y:S04]  /*9e30*/  @P0 IMAD.WIDE.U32 R4, R242.reuse, c[0x0][0x1e0], RZ ;  /* 0x00007800f2040a25 */ /* 0x040fe800078e00ff */
[----:B------:R-:W-:Y:S01]  /*9e40*/  @P0 IMAD R8, R242, c[0x0][0x1e4], R6 ;  /* 0x00007900f2080a24 */ /* 0x000fe200078e0206 */
[----:B------:R-:W-:Y:S02]  /*9e50*/  @P0 MOV R6, R36 ;  /* 0x0000002400060202 */ /* 0x000fe40000000f00 */
[----:B------:R-:W-:Y:S02]  /*9e60*/  MOV R36, c[0x0][0x1e0] ;  /* 0x0000780000247a02 */ /* 0x000fe40000000f00 */
[----:B------:R-:W-:Y:S01]  /*9e70*/  @P0 IADD3 R5, R5, R8, RZ ;  /* 0x0000000805050210 */ /* 0x000fe20007ffe0ff */
[----:B------:R-:W-:Y:S01]  /*9e80*/  @P0 IMAD.WIDE.U32 R6, R4, 0x70, R6 ;  /* 0x0000007004060825 */ /* 0x000fe200078e0006 */
[C---:B------:R-:W-:Y:S02]  /*9e90*/  @P0 SHF.L.U32 R15, R36.reuse, 0x5, RZ ;  /* 0x00000005240f0819 */ /* 0x040fe400000006ff */
[----:B------:R-:W-:Y:S01]  /*9ea0*/  @P0 SHF.L.U64.HI R14, R36, 0x5, R37 ;  /* 0x00000005240e0819 */ /* 0x000fe20000010225 */
[----:B------:R-:W-:Y:S01]  /*9eb0*/  @P0 IMAD R5, R5, 0x70, RZ ;  /* 0x0000007005050824 */ /* 0x000fe200078e02ff */
[----:B------:R-:W-:Y:S01]  /*9ec0*/  @P0 LEA R4, P3, R6, c[0x0][0x1c8], 0x1 ;  /* 0x0000720006040a11 */ /* 0x000fe200078608ff */
[--C-:B------:R-:W-:Y:S03]  /*9ed0*/  FFMA.FTZ R8, R34, c[0x0][0x2d0], -R100.reuse ;  /* 0x0000b40022087a23 */ /* 0x100fe60000010864 */
[----:B------:R-:W-:Y:S01]  /*9ee0*/  @P0 IADD3 R5, R7, R5, RZ ;  /* 0x0000000507050210 */ /* 0x000fe20007ffe0ff */
[----:B------:R1:W-:Y:S03]  /*9ef0*/  MUFU.EX2 R91, R8 ;  /* 0x00000008005b7308 */ /* 0x0003e60000000800 */
[----:B------:R-:W-:Y:S01]  /*9f00*/  @P0 LEA.HI.X R5, R6, c[0x0][0x1cc], R5, 0x1, P3 ;  /* 0x0000730006050a11 */ /* 0x000fe200018f0c05 */
[----:B------:R-:W-:Y:S02]  /*9f10*/  FFMA.FTZ R6, R24, c[0x0][0x2d0], -R107 ;  /* 0x0000b40018067a23 */ /* 0x000fe4000001086b */
[----:B------:R-:W-:Y:S02]  /*9f20*/  FFMA.FTZ R24, R49, c[0x0][0x2d0], -R105 ;  /* 0x0000b40031187a23 */ /* 0x000fe40000010869 */
[----:B------:R3:W-:Y:S01]  /*9f30*/  @P0 LDGSTS.E.BYPASS.LTC128B.128 [R241+0x3900], [R4.64], !P1 ;  /* 0x0390000004f10fae */ /* 0x0007e2000c901d48 */
[----:B------:R-:W-:Y:S01]  /*9f40*/  FMUL.FTZ R49, R73, R165 ;  /* 0x000000a549317220 */ /* 0x000fe20000410000 */
[----:B------:R4:W2:Y:S01]  /*9f50*/  MUFU.EX2 R34, R6 ;  /* 0x0000000600227308 */ /* 0x0008a20000000800 */
[-C--:B-1----:R-:W-:Y:S04]  /*9f60*/  @P0 IADD3 R8, P2, R4, R15.reuse, RZ ;  /* 0x0000000f04080210 */ /* 0x082fe80007f5e0ff */
[-C--:B------:R-:W-:Y:S02]  /*9f70*/  @P0 IADD3.X R9, R5, R14.reuse, RZ, P2, !PT ;  /* 0x0000000e05090210 */ /* 0x080fe400017fe4ff */
[-C--:B------:R-:W-:Y:S03]  /*9f80*/  @P0 IADD3 R12, P4, R8, R15.reuse, RZ ;  /* 0x0000000f080c0210 */ /* 0x080fe60007f9e0ff */
[----:B------:R1:W-:Y:S01]  /*9f90*/  @P0 LDGSTS.E.BYPASS.LTC128B.128 [R241+0x4100], [R8.64], !P1 ;  /* 0x0410000008f10fae */ /* 0x0003e2000c901d48 */
[-C--:B------:R-:W-:Y:S01]  /*9fa0*/  @P0 IADD3.X R13, R9, R14.reuse, RZ, P4, !PT ;  /* 0x0000000e090d0210 */ /* 0x080fe200027fe4ff */
[--C-:B---3--:R-:W-:Y:S01]  /*9fb0*/  FFMA.FTZ R4, R25, c[0x0][0x2d0], -R107.reuse ;  /* 0x0000b40019047a23 */ /* 0x108fe2000001086b */
[----:B------:R-:W-:Y:S01]  /*9fc0*/  @P0 IADD3 R10, P3, R12, R15, RZ ;  /* 0x0000000f0c0a0210 */ /* 0x000fe20007f7e0ff */
[----:B------:R-:W-:Y:S01]  /*9fd0*/  FMUL.FTZ R25, R72, R141 ;  /* 0x0000008d48197220 */ /* 0x000fe20000410000 */
[----:B--2---:R-:W-:Y:S01]  /*9fe0*/  MOV R141, R93 ;  /* 0x0000005d008d7202 */ /* 0x004fe20000000f00 */
[----:B------:R2:W-:Y:S01]  /*9ff0*/  MUFU.EX2 R35, R4 ;  /* 0x0000000400237308 */ /* 0x0005e20000000800 */
[-C--:B------:R-:W-:Y:S01]  /*a000*/  @P0 IADD3.X R11, R13, R14.reuse, RZ, P3, !PT ;  /* 0x0000000e0d0b0210 */ /* 0x080fe20001ffe4ff */
[----:B------:R3:W-:Y:S01]  /*a010*/  @P0 LDGSTS.E.BYPASS.LTC128B.128 [R241+0x4900], [R12.64], !P1 ;  /* 0x049000000cf10fae */ /* 0x0007e2000c901d48 */
[-C--:B----4-:R-:W-:Y:S04]  /*a020*/  @P0 IADD3 R6, P2, R10, R15.reuse, RZ ;  /* 0x0000000f0a060210 */ /* 0x090fe80007f5e0ff */
[-C--:B------:R-:W-:Y:S03]  /*a030*/  @P0 IADD3.X R7, R11, R14.reuse, RZ, P2, !PT ;  /* 0x0000000e0b070210 */ /* 0x080fe600017fe4ff */
[----:B------:R4:W-:Y:S08]  /*a040*/  @P0 LDGSTS.E.BYPASS.LTC128B.128 [R241+0x5100], [R10.64], !P1 ;  /* 0x051000000af10fae */ /* 0x0009f0000c901d48 */
[----:B------:R4:W-:Y:S01]  /*a050*/  @P0 LDGSTS.E.BYPASS.LTC128B.128 [R241+0x5900], [R6.64], !P1 ;  /* 0x0590000006f10fae */ /* 0x0009e2000c901d48 */
[----:B-1----:R-:W-:Y:S02]  /*a060*/  FFMA.FTZ R9, R28, c[0x0][0x2d0], -R107 ;  /* 0x0000b4001c097a23 */ /* 0x002fe4000001086b */
[--C-:B------:R-:W-:Y:S01]  /*a070*/  FFMA.FTZ R28, R198, c[0x0][0x2d0], -R100.reuse ;  /* 0x0000b400c61c7a23 */ /* 0x100fe20000010864 */
[----:B--2---:R-:W-:Y:S01]  /*a080*/  @P0 IADD3 R4, P3, R6, R15, RZ ;  /* 0x0000000f06040210 */ /* 0x004fe20007f7e0ff */
[----:B------:R1:W2:Y:S01]  /*a090*/  MUFU.EX2 R92, R9 ;  /* 0x00000009005c7308 */ /* 0x0002a20000000800 */
[----:B------:R-:W-:Y:S01]  /*a0a0*/  MOV R198, R63 ;  /* 0x0000003f00c67202 */ /* 0x000fe20000000f00 */
[----:B------:R-:W-:Y:S01]  /*a0b0*/  FMUL.FTZ R63, R0, R179 ;  /* 0x000000b3003f7220 */ /* 0x000fe20000410000 */
[----:B------:R-:W-:Y:S01]  /*a0c0*/  @P0 IADD3.X R5, R7, R14, RZ, P3, !PT ;  /* 0x0000000e07050210 */ /* 0x000fe20001ffe4ff */
[----:B---3--:R-:W-:Y:S01]  /*a0d0*/  FFMA.FTZ R12, R26, c[0x0][0x2d0], -R105 ;  /* 0x0000b4001a0c7a23 */ /* 0x008fe20000010869 */
[----:B------:R-:W-:Y:S01]  /*a0e0*/  @P0 IADD3 R8, P2, R4, R15, RZ ;  /* 0x0000000f04080210 */ /* 0x000fe20007f5e0ff */
[----:B------:R-:W-:Y:S01]  /*a0f0*/  FMUL.FTZ R13, R72, R129 ;  /* 0x00000081480d7220 */ /* 0x000fe20000410000 */
[----:B------:R-:W-:Y:S01]  /*a100*/  MOV R129, R32 ;  /* 0x0000002000817202 */ /* 0x000fe20000000f00 */
[----:B------:R3:W-:Y:S01]  /*a110*/  @P0 LDGSTS.E.BYPASS.LTC128B.128 [R241+0x6100], [R4.64], !P1 ;  /* 0x0610000004f10fae */ /* 0x0007e2000c901d48 */
[C---:B------:R-:W-:Y:S01]  /*a120*/  FMUL.FTZ R15, R0.reuse, R131 ;  /* 0x00000083000f7220 */ /* 0x040fe20000410000 */
[----:B------:R3:W-:Y:S01]  /*a130*/  MUFU.EX2 R44, R12 ;  /* 0x0000000c002c7308 */ /* 0x0007e20000000800 */
[--C-:B------:R-:W-:Y:S01]  /*a140*/  FFMA.FTZ R32, R201, c[0x0][0x2d0], -R100.reuse ;  /* 0x0000b400c9207a23 */ /* 0x100fe20000010864 */
[----:B------:R-:W-:Y:S01]  /*a150*/  MOV R201, R251 ;  /* 0x000000fb00c97202 */ /* 0x000fe20000000f00 */
[C---:B----4-:R-:W-:Y:S01]  /*a160*/  FMUL.FTZ R10, R0.reuse, R122 ;  /* 0x0000007a000a7220 */ /* 0x050fe20000410000 */
[----:B------:R-:W-:Y:S01]  /*a170*/  MOV R131, R41 ;  /* 0x0000002900837202 */ /* 0x000fe20000000f00 */
[C---:B------:R-:W-:Y:S01]  /*a180*/  FMUL.FTZ R11, R0.reuse, R123 ;  /* 0x0000007b000b7220 */ /* 0x040fe20000410000 */
[----:B------:R-:W-:Y:S01]  /*a190*/  MOV R123, R34 ;  /* 0x00000022007b7202 */ /* 0x000fe20000000f00 */
[C---:B------:R-:W-:Y:S01]  /*a1a0*/  FMUL.FTZ R26, R0.reuse, R142 ;  /* 0x0000008e001a7220 */ /* 0x040fe20000410000 */
[----:B------:R-:W-:Y:S01]  /*a1b0*/  MOV R122, R88 ;  /* 0x00000058007a7202 */ /* 0x000fe20000000f00 */
[----:B------:R-:W-:Y:S01]  /*a1c0*/  FMUL.FTZ R34, R71, R150 ;  /* 0x0000009647227220 */ /* 0x000fe20000410000 */
[----:B------:R4:W-:Y:S01]  /*a1d0*/  MUFU.EX2 R251, R32 ;  /* 0x0000002000fb7308 */ /* 0x0009e20000000800 */
[----:B------:R-:W-:Y:S01]  /*a1e0*/  FFMA.FTZ R6, R29, c[0x0][0x2d0], -R107 ;  /* 0x0000b4001d067a23 */ /* 0x000fe2000001086b */
[----:B------:R-:W-:Y:S01]  /*a1f0*/  MOV R150, R80 ;  /* 0x0000005000967202 */ /* 0x000fe20000000f00 */
[----:B------:R-:W-:Y:S01]  /*a200*/  FMUL.FTZ R7, R71, R127 ;  /* 0x0000007f47077220 */ /* 0x000fe20000410000 */
[----:B-1----:R-:W-:Y:S01]  /*a210*/  @P0 IADD3.X R9, R5, R14, RZ, P2, !PT ;  /* 0x0000000e05090210 */ /* 0x002fe200017fe4ff */
[----:B------:R-:W-:Y:S01]  /*a220*/  FMUL.FTZ R14, R0, R130 ;  /* 0x00000082000e7220 */ /* 0x000fe20000410000 */
[----:B------:R-:W-:Y:S01]  /*a230*/  MOV R130, R87 ;  /* 0x0000005700827202 */ /* 0x000fe20000000f00 */
[C---:B------:R-:W-:Y:S01]  /*a240*/  FMUL.FTZ R29, R72.reuse, R145 ;  /* 0x00000091481d7220 */ /* 0x040fe20000410000 */
[----:B--2---:R-:W-:Y:S01]  /*a250*/  MOV R142, R92 ;  /* 0x0000005c008e7202 */ /* 0x004fe20000000f00 */
[----:B------:R1:W-:Y:S01]  /*a260*/  @P0 LDGSTS.E.BYPASS.LTC128B.128 [R241+0x6900], [R8.64], !P1 ;  /* 0x0690000008f10fae */ /* 0x0003e2000c901d48 */
[----:B------:R2:W2:Y:S01]  /*a270*/  MUFU.EX2 R33, R6 ;  /* 0x0000000600217308 */ /* 0x0004a20000000800 */
[----:B------:R-:W-:Y:S01]  /*a280*/  FMUL.FTZ R41, R72, R157 ;  /* 0x0000009d48297220 */ /* 0x000fe20000410000 */
[----:B------:R-:W-:Y:S01]  /*a290*/  MOV R157, R47 ;  /* 0x0000002f009d7202 */ /* 0x000fe20000000f00 */
[----:B------:R-:W-:Y:S02]  /*a2a0*/  FMUL.FTZ R47, R0, R163 ;  /* 0x000000a3002f7220 */ /* 0x000fe40000410000 */
[----:B---3--:R-:W-:Y:S01]  /*a2b0*/  FFMA.FTZ R4, R194, c[0x0][0x2d0], -R3 ;  /* 0x0000b400c2047a23 */ /* 0x008fe20000010803 */
[----:B------:R-:W-:Y:S01]  /*a2c0*/  MOV R194, R248 ;  /* 0x000000f800c27202 */ /* 0x000fe20000000f00 */
[----:B------:R-:W3:Y:S01]  /*a2d0*/  LDSM.16.MT88.4 R20, [R224+0x100] ;  /* 0x00010000e014783b */ /* 0x000ee20000004200 */
[----:B------:R-:W-:Y:S01]  /*a2e0*/  FMUL.FTZ R5, R73, R125 ;  /* 0x0000007d49057220 */ /* 0x000fe20000410000 */
[----:B------:R-:W-:Y:S01]  /*a2f0*/  MOV R125, R91 ;  /* 0x0000005b007d7202 */ /* 0x000fe20000000f00 */
[----:B------:R1:W-:Y:S01]  /*a300*/  MUFU.EX2 R195, R4 ;  /* 0x0000000400c37308 */ /* 0x0003e20000000800 */
[C---:B------:R-:W-:Y:S02]  /*a310*/  FMUL.FTZ R12, R72.reuse, R128 ;  /* 0x00000080480c7220 */ /* 0x040fe40000410000 */
[----:B------:R-:W-:Y:S02]  /*a320*/  FFMA.FTZ R92, R215, c[0x0][0x2d0], -R105 ;  /* 0x0000b400d75c7a23 */ /* 0x000fe40000010869 */
[----:B------:R-:W3:Y:S01]  /*a330*/  LDSM.16.MT88.4 R36, [R227+0x100] ;  /* 0x00010000e324783b */ /* 0x000ee20000004200 */
[----:B----4-:R-:W-:Y:S01]  /*a340*/  FMUL.FTZ R32, R73, R148 ;  /* 0x0000009449207220 */ /* 0x010fe20000410000 */
[----:B------:R-:W-:Y:S06]  /*a350*/  MOV R148, R83 ;  /* 0x0000005300947202 */ /* 0x000fec0000000f00 */
[----:B------:R-:W4:Y:S01]  /*a360*/  LDSM.16.MT88.4 R52, [R225+0x100] ;  /* 0x00010000e134783b */ /* 0x000f220000004200 */
[----:B--2---:R-:W-:Y:S01]  /*a370*/  FMUL.FTZ R6, R71, R126 ;  /* 0x0000007e47067220 */ /* 0x004fe20000410000 */
[----:B------:R-:W-:Y:S01]  /*a380*/  MOV R128, R33 ;  /* 0x0000002100807202 */ /* 0x000fe20000000f00 */
[C---:B-1----:R-:W-:Y:S01]  /*a390*/  FMUL.FTZ R9, R72.reuse, R121 ;  /* 0x0000007948097220 */ /* 0x042fe20000410000 */
[----:B------:R-:W-:Y:S01]  /*a3a0*/  MOV R126, R90 ;  /* 0x0000005a007e7202 */ /* 0x000fe20000000f00 */
[----:B------:R-:W-:Y:S01]  /*a3b0*/  FMUL.FTZ R8, R72, R120 ;  /* 0x0000007848087220 */ /* 0x000fe20000410000 */
[----:B------:R-:W-:Y:S01]  /*a3c0*/  MOV R120, R35 ;  /* 0x0000002300787202 */ /* 0x000fe20000000f00 */
[----:B------:R-:W-:Y:S01]  /*a3d0*/  FMUL.FTZ R33, R73, R149 ;  /* 0x0000009549217220 */ /* 0x000fe20000410000 */
[----:B------:R-:W-:Y:S01]  /*a3e0*/  MOV R149, R82 ;  /* 0x0000005200957202 */ /* 0x000fe20000000f00 */
[----:B------:R-:W-:Y:S01]  /*a3f0*/  FMUL.FTZ R35, R71, R151 ;  /* 0x0000009747237220 */ /* 0x000fe20000410000 */
[----:B------:R-:W1:Y:S01]  /*a400*/  LDSM.16.MT88.4 R80, [R226+0x100] ;  /* 0x00010000e250783b */ /* 0x000e620000004200 */
[--C-:B------:R-:W-:Y:S01]  /*a410*/  FFMA.FTZ R4, R193, c[0x0][0x2d0], -R3.reuse ;  /* 0x0000b400c1047a23 */ /* 0x100fe20000010803 */
[----:B------:R-:W-:Y:S01]  /*a420*/  MOV R193, R40 ;  /* 0x0000002800c17202 */ /* 0x000fe20000000f00 */
[--C-:B------:R-:W-:Y:S01]  /*a430*/  FFMA.FTZ R40, R51, c[0x0][0x2d0], -R100.reuse ;  /* 0x0000b40033287a23 */ /* 0x100fe20000010864 */
[----:B------:R-:W-:Y:S01]  /*a440*/  MOV R151, R59 ;  /* 0x0000003b00977202 */ /* 0x000fe20000000f00 */
[----:B------:R2:W1:Y:S01]  /*a450*/  MUFU.EX2 R196, R4 ;  /* 0x0000000400c47308 */ /* 0x0004620000000800 */
[----:B------:R-:W-:Y:S01]  /*a460*/  FMUL.FTZ R51, R71, R167 ;  /* 0x000000a747337220 */ /* 0x000fe20000410000 */
[----:B------:R-:W-:Y:S01]  /*a470*/  MOV R121, R89 ;  /* 0x0000005900797202 */ /* 0x000fe20000000f00 */
[----:B------:R-:W-:Y:S01]  /*a480*/  FMUL.FTZ R59, R0, R175 ;  /* 0x000000af003b7220 */ /* 0x000fe20000410000 */
[----:B------:R-:W-:Y:S08]  /*a490*/  LDSM.16.MT88.4 R88, [R227+0x900] ;  /* 0x00090000e358783b */ /* 0x000ff00000004200 */
[----:B------:R-:W0:Y:S01]  /*a4a0*/  LDGDEPBAR ;  /* 0x00000000000079af */ /* 0x000e220000000000 */
[--C-:B--2---:R-:W-:Y:S02]  /*a4b0*/  FFMA.FTZ R4, R30, c[0x0][0x2d0], -R3.reuse ;  /* 0x0000b4001e047a23 */ /* 0x104fe40000010803 */
[C---:B------:R-:W-:Y:S01]  /*a4c0*/  FMUL.FTZ R30, R0.reuse, R146 ;  /* 0x00000092001e7220 */ /* 0x040fe20000410000 */
[----:B------:R-:W-:Y:S01]  /*a4d0*/  MOV R146, R42 ;  /* 0x0000002a00927202 */ /* 0x000fe20000000f00 */
[----:B------:R2:W-:Y:S01]  /*a4e0*/  MUFU.EX2 R197, R4 ;  /* 0x0000000400c57308 */ /* 0x0005e20000000800 */
[C---:B------:R-:W-:Y:S01]  /*a4f0*/  FMUL.FTZ R42, R0.reuse, R158 ;  /* 0x0000009e002a7220 */ /* 0x040fe20000410000 */
[----:B------:R-:W-:Y:S01]  /*a500*/  MOV R158, R219 ;  /* 0x000000db009e7202 */ /* 0x000fe20000000f00 */
[----:B--2---:R-:W-:Y:S02]  /*a510*/  FFMA.FTZ R4, R31, c[0x0][0x2d0], -R3 ;  /* 0x0000b4001f047a23 */ /* 0x004fe40000010803 */
[----:B------:R-:W-:Y:S01]  /*a520*/  FMUL.FTZ R31, R0, R147 ;  /* 0x00000093001f7220 */ /* 0x000fe20000410000 */
[----:B------:R-:W-:Y:S04]  /*a530*/  MOV R147, R44 ;  /* 0x0000002c00937202 */ /* 0x000fe80000000f00 */
[----:B------:R2:W1:Y:S01]  /*a540*/  MUFU.EX2 R199, R4 ;  /* 0x0000000400c77308 */ /* 0x0004620000000800 */
[----:B------:R-:W-:Y:S09]  /*a550*/  FFMA.FTZ R44, R208, c[0x0][0x2d0], -R107 ;  /* 0x0000b400d02c7a23 */ /* 0x000ff2000001086b */
[----:B------:R1:W-:Y:S01]  /*a560*/  MUFU.EX2 R145, R44 ;  /* 0x0000002c00917308 */ /* 0x0003e20000000800 */
[C---:B--2---:R-:W-:Y:S09]  /*a570*/  FMUL.FTZ R4, R73.reuse, R124 ;  /* 0x0000007c49047220 */ /* 0x044ff20000410000 */
[----:B------:R2:W-:Y:S01]  /*a580*/  MUFU.EX2 R124, R24 ;  /* 0x00000018007c7308 */ /* 0x0005e20000000800 */
[-C--:B---3--:R-:W-:Y:S05]  /*a590*/  HMMA.16816.F32.BF16 R4, R76, R20.reuse, R4 ;  /* 0x000000144c04723c */ /* 0x088fea0000041804 */
[----:B-1----:R-:W-:Y:S03]  /*a5a0*/  FMUL.FTZ R44, R72, R160 ;  /* 0x000000a0482c7220 */ /* 0x002fe60000410000 */
[C---:B------:R-:W-:Y:S07]  /*a5b0*/  HMMA.16816.F32.BF16 R8, R64.reuse, R20, R8 ;  /* 0x000000144008723c */ /* 0x040fee0000041808 */
[----:B------:R-:W-:Y:S01]  /*a5c0*/  FFMA.FTZ R20, R48, c[0x0][0x2d0], -R105 ;  /* 0x0000b40030147a23 */ /* 0x000fe20000010869 */
[-C--:B------:R-:W-:Y:S03]  /*a5d0*/  HMMA.16816.F32.BF16 R12, R64, R22.reuse, R12 ;  /* 0x00000016400c723c */ /* 0x080fe6000004180c */
[----:B------:R1:W3:Y:S01]  /*a5e0*/  MUFU.EX2 R127, R20 ;  /* 0x00000014007f7308 */ /* 0x0002e20000000800 */
[----:B------:R-:W-:Y:S01]  /*a5f0*/  FMUL.FTZ R21, R73, R137 ;  /* 0x0000008949157220 */ /* 0x000fe20000410000 */
[----:B------:R-:W-:Y:S01]  /*a600*/  MOV R137, R84 ;  /* 0x0000005400897202 */ /* 0x000fe20000000f00 */
[C---:B--2---:R-:W-:Y:S01]  /*a610*/  FMUL.FTZ R24, R72.reuse, R140 ;  /* 0x0000008c48187220 */ /* 0x044fe20000410000 */
[----:B------:R-:W2:Y:S01]  /*a620*/  LDSM.16.MT88.4 R84, [R224+0x900] ;  /* 0x00090000e054783b */ /* 0x000ea20000004200 */
[C---:B------:R-:W-:Y:S04]  /*a630*/  HMMA.16816.F32.BF16 R16, R76.reuse, R22, R16 ;  /* 0x000000164c10723c */ /* 0x040fe80000041810 */
[--C-:B------:R-:W-:Y:S01]  /*a640*/  FFMA.FTZ R48, R203, c[0x0][0x2d0], -R107.reuse ;  /* 0x0000b400cb307a23 */ /* 0x100fe2000001086b */
[----:B------:R-:W-:Y:S02]  /*a650*/  MOV R140, R94 ;  /* 0x0000005e008c7202 */ /* 0x000fe40000000f00 */
[C---:B------:R-:W-:Y:S01]  /*a660*/  FMUL.FTZ R22, R71.reuse, R138 ;  /* 0x0000008a47167220 */ /* 0x040fe20000410000 */
[----:B------:R-:W-:Y:S01]  /*a670*/  MOV R138, R252 ;  /* 0x000000fc008a7202 */ /* 0x000fe20000000f00 */
[----:B------:R-:W-:Y:S01]  /*a680*/  FMUL.FTZ R23, R71, R139 ;  /* 0x0000008b47177220 */ /* 0x000fe20000410000 */
[----:B------:R3:W2:Y:S02]  /*a690*/  MUFU.EX2 R252, R28 ;  /* 0x0000001c00fc7308 */ /* 0x0006a40000000800 */
[----:B------:R-:W-:Y:S01]  /*a6a0*/  MOV R139, R61 ;  /* 0x0000003d008b7202 */ /* 0x000fe20000000f00 */
[C---:B------:R-:W-:Y:S02]  /*a6b0*/  FMUL.FTZ R61, R72.reuse, R177 ;  /* 0x000000b1483d7220 */ /* 0x040fe40000410000 */
[----:B-1----:R-:W-:Y:S01]  /*a6c0*/  FMUL.FTZ R20, R73, R136 ;  /* 0x0000008849147220 */ /* 0x002fe20000410000 */
[----:B------:R-:W-:Y:S04]  /*a6d0*/  MOV R136, R223 ;  /* 0x000000df00887202 */ /* 0x000fe80000000f00 */
[----:B------:R1:W-:Y:S02]  /*a6e0*/  MUFU.EX2 R223, R48 ;  /* 0x0000003000df7308 */ /* 0x0003e40000000800 */
[-C--:B------:R-:W-:Y:S08]  /*a6f0*/  HMMA.16816.F32.BF16 R20, R76, R36.reuse, R20 ;  /* 0x000000244c14723c */ /* 0x080ff00000041814 */
[C---:B------:R-:W-:Y:S04]  /*a700*/  HMMA.16816.F32.BF16 R24, R64.reuse, R36, R24 ;  /* 0x000000244018723c */ /* 0x040fe80000041818 */
[----:B---3--:R-:W-:Y:S02]  /*a710*/  FMUL.FTZ R28, R72, R144 ;  /* 0x00000090481c7220 */ /* 0x008fe40000410000 */
[----:B------:R3:W-:Y:S01]  /*a720*/  MUFU.EX2 R144, R60 ;  /* 0x0000003c00907308 */ /* 0x0007e20000000800 */
[--C-:B------:R-:W-:Y:S02]  /*a730*/  FFMA.FTZ R36, R50, c[0x0][0x2d0], -R100.reuse ;  /* 0x0000b40032247a23 */ /* 0x100fe40000010864 */
[----:B------:R-:W-:Y:S02]  /*a740*/  FMUL.FTZ R50, R71, R166 ;  /* 0x000000a647327220 */ /* 0x000fe40000410000 */
[-C--:B------:R-:W-:Y:S03]  /*a750*/  HMMA.16816.F32.BF16 R28, R64, R38.reuse, R28 ;  /* 0x00000026401c723c */ /* 0x080fe6000004181c */
[C---:B-1----:R-:W-:Y:S02]  /*a760*/  FMUL.FTZ R48, R73.reuse, R164 ;  /* 0x000000a449307220 */ /* 0x042fe40000410000 */
[----:B------:R-:W-:Y:S01]  /*a770*/  LDSM.16.MT88.4 R164, [R225+0x3100] ;  /* 0x00310000e1a4783b */ /* 0x000fe20000004200 */
[----:B------:R1:W-:Y:S01]  /*a780*/  MUFU.EX2 R248, R36 ;  /* 0x0000002400f87308 */ /* 0x0003e20000000800 */
[----:B------:R-:W-:Y:S01]  /*a790*/  FMUL.FTZ R37, R73, R153 ;  /* 0x0000009949257220 */ /* 0x000fe20000410000 */
[C---:B------:R-:W-:Y:S07]  /*a7a0*/  HMMA.16816.F32.BF16 R32, R76.reuse, R38, R32 ;  /* 0x000000264c20723c */ /* 0x040fee0000041820 */
[C---:B------:R-:W-:Y:S01]  /*a7b0*/  FMUL.FTZ R39, R71.reuse, R155 ;  /* 0x0000009b47277220 */ /* 0x040fe20000410000 */
[----:B------:R-:W-:Y:S01]  /*a7c0*/  MOV R155, R249 ;  /* 0x000000f9009b7202 */ /* 0x000fe20000000f00 */
[----:B------:R-:W-:Y:S01]  /*a7d0*/  FMUL.FTZ R38, R71, R154 ;  /* 0x0000009a47267220 */ /* 0x000fe20000410000 */
[----:B------:R2:W2:Y:S02]  /*a7e0*/  MUFU.EX2 R249, R40 ;  /* 0x0000002800f97308 */ /* 0x0004a40000000800 */
[C---:B---3--:R-:W-:Y:S02]  /*a7f0*/  FMUL.FTZ R60, R72.reuse, R176 ;  /* 0x000000b0483c7220 */ /* 0x048fe40000410000 */
[----:B-1----:R-:W-:Y:S07]  /*a800*/  FMUL.FTZ R36, R73, R152 ;  /* 0x0000009849247220 */ /* 0x002fee0000410000 */
[-C--:B----4-:R-:W-:Y:S03]  /*a810*/  HMMA.16816.F32.BF16 R36, R76, R52.reuse, R36 ;  /* 0x000000344c24723c */ /* 0x090fe60000041824 */
[C---:B--2---:R-:W-:Y:S01]  /*a820*/  FMUL.FTZ R40, R72.reuse, R156 ;  /* 0x0000009c48287220 */ /* 0x044fe20000410000 */
[----:B------:R-:W-:Y:S01]  /*a830*/  MOV R156, R57 ;  /* 0x00000039009c7202 */ /* 0x000fe20000000f00 */
[----:B------:R-:W-:Y:S05]  /*a840*/  FMUL.FTZ R57, R72, R173 ;  /* 0x000000ad48397220 */ /* 0x000fea0000410000 */
[C---:B------:R-:W-:Y:S07]  /*a850*/  HMMA.16816.F32.BF16 R40, R64.reuse, R52, R40 ;  /* 0x000000344028723c */ /* 0x040fee0000041828 */
[----:B------:R-:W-:Y:S01]  /*a860*/  FFMA.FTZ R52, R209, c[0x0][0x2d0], -R107 ;  /* 0x0000b400d1347a23 */ /* 0x000fe2000001086b */
[-C--:B------:R-:W-:Y:S03]  /*a870*/  HMMA.16816.F32.BF16 R44, R64, R54.reuse, R44 ;  /* 0x00000036402c723c */ /* 0x080fe6000004182c */
[----:B------:R1:W2:Y:S01]  /*a880*/  MUFU.EX2 R220, R52 ;  /* 0x0000003400dc7308 */ /* 0x0002a20000000800 */
[----:B------:R-:W-:Y:S04]  /*a890*/  FMUL.FTZ R53, R73, R169 ;  /* 0x000000a949357220 */ /* 0x000fe80000410000 */
[C---:B------:R-:W-:Y:S07]  /*a8a0*/  HMMA.16816.F32.BF16 R48, R76.reuse, R54, R48 ;  /* 0x000000364c30723c */ /* 0x040fee0000041830 */
[C---:B------:R-:W-:Y:S02]  /*a8b0*/  FMUL.FTZ R55, R71.reuse, R171 ;  /* 0x000000ab47377220 */ /* 0x040fe40000410000 */
[----:B------:R-:W-:Y:S03]  /*a8c0*/  FMUL.FTZ R54, R71, R170 ;  /* 0x000000aa47367220 */ /* 0x000fe60000410000 */
[C---:B-1----:R-:W-:Y:S07]  /*a8d0*/  FMUL.FTZ R52, R73.reuse, R168 ;  /* 0x000000a849347220 */ /* 0x042fee0000410000 */
[-C--:B------:R-:W-:Y:S08]  /*a8e0*/  HMMA.16816.F32.BF16 R52, R76, R80.reuse, R52 ;  /* 0x000000504c34723c */ /* 0x080ff00000041834 */
[C---:B------:R-:W-:Y:S07]  /*a8f0*/  HMMA.16816.F32.BF16 R56, R64.reuse, R80, R56 ;  /* 0x000000504038723c */ /* 0x040fee0000041838 */
[--C-:B------:R-:W-:Y:S01]  /*a900*/  FFMA.FTZ R80, R216, c[0x0][0x2d0], -R3.reuse ;  /* 0x0000b400d8507a23 */ /* 0x100fe20000010803 */
[-C--:B------:R-:W-:Y:S03]  /*a910*/  HMMA.16816.F32.BF16 R60, R64, R82.reuse, R60 ;  /* 0x00000052403c723c */ /* 0x080fe6000004183c */
[----:B------:R1:W3:Y:S01]  /*a920*/  MUFU.EX2 R154, R80 ;  /* 0x00000050009a7308 */ /* 0x0002e20000000800 */
[----:B------:R-:W-:Y:S03]  /*a930*/  F2FP.BF16.PACK_AB R81, R196, R195 ;  /* 0x000000c3c451723e */ /* 0x000fe600000010ff */
[C---:B------:R-:W-:Y:S02]  /*a940*/  FMUL.FTZ R64, R73.reuse, R180 ;  /* 0x000000b449407220 */ /* 0x040fe40000410000 */
[----:B------:R-:W-:Y:S03]  /*a950*/  FMUL.FTZ R65, R73, R181 ;  /* 0x000000b549417220 */ /* 0x000fe60000410000 */
[C---:B------:R-:W-:Y:S02]  /*a960*/  FMUL.FTZ R66, R71.reuse, R182 ;  /* 0x000000b647427220 */ /* 0x040fe40000410000 */
[----:B------:R-:W-:Y:S07]  /*a970*/  FMUL.FTZ R67, R71, R183 ;  /* 0x000000b747437220 */ /* 0x000fee0000410000 */
[----:B------:R-:W-:Y:S04]  /*a980*/  HMMA.16816.F32.BF16 R64, R76, R82, R64 ;  /* 0x000000524c40723c */ /* 0x000fe80000041840 */
[--C-:B-1----:R-:W-:Y:S03]  /*a990*/  FFMA.FTZ R80, R214, c[0x0][0x2d0], -R3.reuse ;  /* 0x0000b400d6507a23 */ /* 0x102fe60000010803 */
[----:B------:R-:W-:Y:S02]  /*a9a0*/  F2FP.BF16.PACK_AB R76, R122, R130 ;  /* 0x000000827a4c723e */ /* 0x000fe400000010ff */
[----:B------:R-:W-:Y:S01]  /*a9b0*/  F2FP.BF16.PACK_AB R78, R141, R126 ;  /* 0x0000007e8d4e723e */ /* 0x000fe200000010ff */
[----:B------:R1:W-:Y:S02]  /*a9c0*/  MUFU.EX2 R152, R80 ;  /* 0x0000005000987308 */ /* 0x0003e40000000800 */
[----:B------:R-:W-:Y:S02]  /*a9d0*/  F2FP.BF16.PACK_AB R77, R121, R129 ;  /* 0x00000081794d723e */ /* 0x000fe400000010ff */
[----:B------:R-:W-:Y:S02]  /*a9e0*/  F2FP.BF16.PACK_AB R79, R140, R125 ;  /* 0x0000007d8c4f723e */ /* 0x000fe400000010ff */
[----:B------:R-:W-:Y:S02]  /*a9f0*/  F2FP.BF16.PACK_AB R82, R128, R142 ;  /* 0x0000008e8052723e */ /* 0x000fe400000010ff */
[----:B------:R-:W-:Y:S03]  /*aa00*/  F2FP.BF16.PACK_AB R83, R199, R197 ;  /* 0x000000c5c753723e */ /* 0x000fe600000010ff */
[-C--:B------:R-:W-:Y:S03]  /*aa10*/  HMMA.16816.F32.BF16 R4, R76, R84.reuse, R4 ;  /* 0x000000544c04723c */ /* 0x080fe60000041804 */
[----:B-1----:R-:W-:Y:S02]  /*aa20*/  FFMA.FTZ R80, R217, c[0x0][0x2d0], -R3 ;  /* 0x0000b400d9507a23 */ /* 0x002fe40000010803 */
[----:B------:R1:W-:Y:S10]  /*aa30*/  MUFU.EX2 R217, R92 ;  /* 0x0000005c00d97308 */ /* 0x0003f40000000800 */
[----:B------:R4:W2:Y:S01]  /*aa40*/  MUFU.EX2 R153, R80 ;  /* 0x0000005000997308 */ /* 0x0008a20000000800 */
[----:B-1----:R-:W1:Y:S01]  /*aa50*/  LDSM.16.MT88.4 R92, [R225+0x900] ;  /* 0x00090000e15c783b */ /* 0x002e620000004200 */
[----:B----4-:R-:W-:Y:S07]  /*aa60*/  F2FP.BF16.PACK_AB R80, R120, R123 ;  /* 0x0000007b7850723e */ /* 0x010fee00000010ff */
[C---:B------:R-:W-:Y:S07]  /*aa70*/  HMMA.16816.F32.BF16 R8, R80.reuse, R84, R8 ;  /* 0x000000545008723c */ /* 0x040fee0000041808 */
[--C-:B------:R-:W-:Y:S01]  /*aa80*/  FFMA.FTZ R84, R218, c[0x0][0x2d0], -R105.reuse ;  /* 0x0000b400da547a23 */ /* 0x100fe20000010869 */
[-C--:B------:R-:W-:Y:S03]  /*aa90*/  HMMA.16816.F32.BF16 R12, R80, R86.reuse, R12 ;  /* 0x00000056500c723c */ /* 0x080fe6000004180c */
[----:B------:R4:W1:Y:S05]  /*aaa0*/  MUFU.EX2 R219, R84 ;  /* 0x0000005400db7308 */ /* 0x00086a0000000800 */
[C---:B------:R-:W-:Y:S08]  /*aab0*/  HMMA.16816.F32.BF16 R16, R76.reuse, R86, R16 ;  /* 0x000000564c10723c */ /* 0x040ff00000041810 */
[-C--:B------:R-:W-:Y:S08]  /*aac0*/  HMMA.16816.F32.BF16 R20, R76, R88.reuse, R20 ;  /* 0x000000584c14723c */ /* 0x080ff00000041814 */
[C---:B------:R-:W-:Y:S04]  /*aad0*/  HMMA.16816.F32.BF16 R24, R80.reuse, R88, R24 ;  /* 0x000000585018723c */ /* 0x040fe80000041818 */
[--C-:B----4-:R-:W-:Y:S04]  /*aae0*/  FFMA.FTZ R84, R212, c[0x0][0x2d0], -R105.reuse ;  /* 0x0000b400d4547a23 */ /* 0x110fe80000010869 */
[-C--:B------:R-:W-:Y:S01]  /*aaf0*/  HMMA.16816.F32.BF16 R28, R80, R90.reuse, R28 ;  /* 0x0000005a501c723c */ /* 0x080fe2000004181c */
[----:B------:R4:W-:Y:S07]  /*ab00*/  MUFU.EX2 R216, R84 ;  /* 0x0000005400d87308 */ /* 0x0009ee0000000800 */
[C---:B------:R-:W-:Y:S08]  /*ab10*/  HMMA.16816.F32.BF16 R32, R76.reuse, R90, R32 ;  /* 0x0000005a4c20723c */ /* 0x040ff00000041820 */
[-C--:B-1----:R-:W-:Y:S08]  /*ab20*/  HMMA.16816.F32.BF16 R36, R76, R92.reuse, R36 ;  /* 0x0000005c4c24723c */ /* 0x082ff00000041824 */
[C---:B------:R-:W-:Y:S04]  /*ab30*/  HMMA.16816.F32.BF16 R40, R80.reuse, R92, R40 ;  /* 0x0000005c5028723c */ /* 0x040fe80000041828 */
[----:B----4-:R-:W-:Y:S04]  /*ab40*/  FFMA.FTZ R84, R211, c[0x0][0x2d0], -R105 ;  /* 0x0000b400d3547a23 */ /* 0x010fe80000010869 */
[-C--:B------:R-:W-:Y:S01]  /*ab50*/  HMMA.16816.F32.BF16 R44, R80, R94.reuse, R44 ;  /* 0x0000005e502c723c */ /* 0x080fe2000004182c */
[----:B------:R1:W4:Y:S07]  /*ab60*/  MUFU.EX2 R218, R84 ;  /* 0x0000005400da7308 */ /* 0x00032e0000000800 */
[C---:B------:R-:W-:Y:S04]  /*ab70*/  HMMA.16816.F32.BF16 R48, R76.reuse, R94, R48 ;  /* 0x0000005e4c30723c */ /* 0x040fe80000041830 */
[--C-:B-1----:R-:W-:Y:S01]  /*ab80*/  FFMA.FTZ R84, R159, c[0x0][0x2d0], -R100.reuse ;  /* 0x0000b4009f547a23 */ /* 0x102fe20000010864 */
[----:B------:R-:W-:Y:S02]  /*ab90*/  MOV R159, R158 ;  /* 0x0000009e009f7202 */ /* 0x000fe40000000f00 */
[----:B------:R-:W-:Y:S01]  /*aba0*/  MOV R158, R157 ;  /* 0x0000009d009e7202 */ /* 0x000fe20000000f00 */
[----:B------:R1:W-:Y:S01]  /*abb0*/  MUFU.EX2 R213, R84 ;  /* 0x0000005400d57308 */ /* 0x0003e20000000800 */
[----:B------:R-:W-:Y:S03]  /*abc0*/  MOV R157, R156 ;  /* 0x0000009c009d7202 */ /* 0x000fe60000000f00 */
[--C-:B------:R-:W-:Y:S01]  /*abd0*/  FFMA.FTZ R88, R159, c[0x0][0x2d0], -R100.reuse ;  /* 0x0000b4009f587a23 */ /* 0x100fe20000010864 */
[----:B------:R-:W-:Y:S02]  /*abe0*/  MOV R156, R155 ;  /* 0x0000009b009c7202 */ /* 0x000fe40000000f00 */
[----:B------:R-:W-:Y:S02]  /*abf0*/  MOV R203, R158 ;  /* 0x0000009e00cb7202 */ /* 0x000fe40000000f00 */
[----:B------:R-:W-:Y:S02]  /*ac00*/  MOV R159, R156 ;  /* 0x0000009c009f7202 */ /* 0x000fe40000000f00 */
[----:B------:R-:W-:Y:S01]  /*ac10*/  MOV R208, R157 ;  /* 0x0000009d00d07202 */ /* 0x000fe20000000f00 */
[----:B------:R2:W2:Y:S01]  /*ac20*/  MUFU.EX2 R215, R88 ;  /* 0x0000005800d77308 */ /* 0x0004a20000000800 */
[----:B------:R-:W-:Y:S02]  /*ac30*/  MOV R155, R151 ;  /* 0x00000097009b7202 */ /* 0x000fe40000000f00 */
[----:B------:R-:W-:Y:S02]  /*ac40*/  MOV R160, R208 ;  /* 0x000000d000a07202 */ /* 0x000fe40000000f00 */
[----:B------:R-:W-:Y:S02]  /*ac50*/  MOV R151, R150 ;  /* 0x0000009600977202 */ /* 0x000fe40000000f00 */
[----:B------:R-:W-:Y:S02]  /*ac60*/  MOV R150, R149 ;  /* 0x0000009500967202 */ /* 0x000fe40000000f00 */
[----:B------:R-:W-:Y:S02]  /*ac70*/  MOV R149, R148 ;  /* 0x0000009400957202 */ /* 0x000fe40000000f00 */
[----:B------:R-:W-:Y:S02]  /*ac80*/  MOV R148, R201 ;  /* 0x000000c900947202 */ /* 0x000fe40000000f00 */
[----:B------:R-:W-:Y:S01]  /*ac90*/  MOV R201, R138 ;  /* 0x0000008a00c97202 */ /* 0x000fe20000000f00 */
[----:B-1----:R-:W1:Y:S01]  /*aca0*/  LDSM.16.MT88.4 R84, [R226+0x900] ;  /* 0x00090000e254783b */ /* 0x002e620000004200 */
[----:B------:R-:W-:Y:S02]  /*acb0*/  MOV R157, R151 ;  /* 0x00000097009d7202 */ /* 0x000fe40000000f00 */
[----:B------:R-:W-:Y:S02]  /*acc0*/  MOV R151, R201 ;  /* 0x000000c900977202 */ /* 0x000fe40000000f00 */
[----:B------:R-:W-:Y:S02]  /*acd0*/  MOV R158, R155 ;  /* 0x0000009b009e7202 */ /* 0x000fe40000000f00 */
[----:B------:R-:W-:Y:S02]  /*ace0*/  MOV R156, R149 ;  /* 0x00000095009c7202 */ /* 0x000fe40000000f00 */
[----:B------:R-:W-:Y:S01]  /*acf0*/  MOV R155, R148 ;  /* 0x00000094009b7202 */ /* 0x000fe20000000f00 */
[--C-:B--2---:R-:W-:Y:S01]  /*ad00*/  FFMA.FTZ R88, R203, c[0x0][0x2d0], -R100.reuse ;  /* 0x0000b400cb587a23 */ /* 0x104fe20000010864 */
[----:B------:R-:W-:Y:S02]  /*ad10*/  MOV R203, R159 ;  /* 0x0000009f00cb7202 */ /* 0x000fe40000000f00 */
[----:B------:R-:W-:Y:S01]  /*ad20*/  MOV R208, R158 ;  /* 0x0000009e00d07202 */ /* 0x000fe20000000f00 */
[----:B------:R2:W-:Y:S01]  /*ad30*/  MUFU.EX2 R159, R88 ;  /* 0x00000058009f7308 */ /* 0x0005e20000000800 */
[----:B------:R-:W-:Y:S02]  /*ad40*/  MOV R158, R157 ;  /* 0x0000009d009e7202 */ /* 0x000fe40000000f00 */
        /* <DEDUP_REMOVED lines=8> */
[----:B------:R3:W5:Y:S01]  /*add0*/  LDL.LU R236, [R1+0x60] ;  /* 0x0000600001ec7983 */ /* 0x0007620000300800 */
[----:B------:R-:W-:Y:S02]  /*ade0*/  MOV R138, R117 ;  /* 0x00000075008a7202 */ /* 0x000fe40000000f00 */
[----:B------:R-:W-:Y:S01]  /*adf0*/  MOV R117, R237 ;  /* 0x000000ed00757202 */ /* 0x000fe20000000f00 */
[--C-:B--2---:R-:W-:Y:S01]  /*ae00*/  FFMA.FTZ R88, R160, c[0x0][0x2d0], -R100.reuse ;  /* 0x0000b400a0587a23 */ /* 0x104fe20000010864 */
[----:B------:R2:W5:Y:S01]  /*ae10*/  LDL.LU R237, [R1+0x5c] ;  /* 0x00005c0001ed7983 */ /* 0x0005620000300800 */
[-C--:B-1----:R-:W-:Y:S02]  /*ae20*/  HMMA.16816.F32.BF16 R52, R76, R84.reuse, R52 ;  /* 0x000000544c34723c */ /* 0x082fe40000041834 */
[----:B------:R1:W1:Y:S01]  /*ae30*/  MUFU.EX2 R214, R88 ;  /* 0x0000005800d67308 */ /* 0x0002620000000800 */
[----:B------:R-:W-:Y:S01]  /*ae40*/  MOV R148, R137 ;  /* 0x0000008900947202 */ /* 0x000fe20000000f00 */
[----:B------:R2:W5:Y:S01]  /*ae50*/  LDL.LU R238, [R1+0x58] ;  /* 0x0000580001ee7983 */ /* 0x0005620000300800 */
[----:B------:R-:W-:Y:S02]  /*ae60*/  MOV R151, R149 ;  /* 0x0000009500977202 */ /* 0x000fe40000000f00 */
[----:B------:R-:W-:Y:S01]  /*ae70*/  MOV R160, R208 ;  /* 0x000000d000a07202 */ /* 0x000fe20000000f00 */
[C---:B------:R-:W-:Y:S04]  /*ae80*/  HMMA.16816.F32.BF16 R56, R80.reuse, R84, R56 ;  /* 0x000000545038723c */ /* 0x040fe80000041838 */
[----:B------:R-:W-:Y:S02]  /*ae90*/  MOV R208, R157 ;  /* 0x0000009d00d07202 */ /* 0x000fe40000000f00 */
[----:B------:R-:W-:Y:S02]  /*aea0*/  MOV R149, R148 ;  /* 0x0000009400957202 */ /* 0x000fe40000000f00 */
[-C--:B------:R-:W-:Y:S04]  /*aeb0*/  HMMA.16816.F32.BF16 R60, R80, R86.reuse, R60 ;  /* 0x00000056503c723c */ /* 0x080fe8000004183c */
[----:B------:R-:W-:Y:S02]  /*aec0*/  MOV R157, R151 ;  /* 0x00000097009d7202 */ /* 0x000fe40000000f00 */
[----:B------:R-:W-:Y:S02]  /*aed0*/  MOV R151, R149 ;  /* 0x0000009500977202 */ /* 0x000fe40000000f00 */
[----:B------:R-:W-:Y:S04]  /*aee0*/  HMMA.16816.F32.BF16 R64, R76, R86, R64 ;  /* 0x000000564c40723c */ /* 0x000fe80000041840 */
[--C-:B-1----:R-:W-:Y:S01]  /*aef0*/  FFMA.FTZ R88, R203, c[0x0][0x2d0], -R107.reuse ;  /* 0x0000b400cb587a23 */ /* 0x102fe2000001086b */
[----:B------:R-:W-:Y:S02]  /*af00*/  MOV R203, R158 ;  /* 0x0000009e00cb7202 */ /* 0x000fe40000000f00 */
[----:B------:R-:W-:Y:S02]  /*af10*/  MOV R158, R155 ;  /* 0x0000009b009e7202 */ /* 0x000fe40000000f00 */
[----:B------:R1:W-:Y:S03]  /*af20*/  MUFU.EX2 R155, R88 ;  /* 0x00000058009b7308 */ /* 0x0003e60000000800 */
[----:B------:R-:W-:Y:S02]  /*af30*/  MOV R161, R203 ;  /* 0x000000cb00a17202 */ /* 0x000fe40000000f00 */
[----:B------:R-:W-:Y:S02]  /*af40*/  MOV R203, R158 ;  /* 0x0000009e00cb7202 */ /* 0x000fe40000000f00 */
[----:B------:R-:W-:Y:S01]  /*af50*/  MOV R148, R201 ;  /* 0x000000c900947202 */ /* 0x000fe20000000f00 */
[--C-:B------:R-:W-:Y:S01]  /*af60*/  FFMA.FTZ R92, R161, c[0x0][0x2d0], -R107.reuse ;  /* 0x0000b400a15c7a23 */ /* 0x100fe2000001086b */
[----:B------:R-:W-:Y:S02]  /*af70*/  F2FP.BF16.PACK_AB R76, R146, R147 ;  /* 0x00000093924c723e */ /* 0x000fe400000010ff */
[----:B------:R-:W-:Y:S01]  /*af80*/  MOV R149, R148 ;  /* 0x0000009400957202 */ /* 0x000fe20000000f00 */
[----:B------:R2:W-:Y:S01]  /*af90*/  MUFU.EX2 R163, R92 ;  /* 0x0000005c00a37308 */ /* 0x0005e20000000800 */
[----:B------:R-:W-:Y:S02]  /*afa0*/  F2FP.BF16.PACK_AB R78, R124, R127 ;  /* 0x0000007f7c4e723e */ /* 0x000fe400000010ff */
[----:B------:R-:W-:Y:S02]  /*afb0*/  F2FP.BF16.PACK_AB R77, R251, R252 ;  /* 0x000000fcfb4d723e */ /* 0x000fe400000010ff */
[----:B------:R-:W-:Y:S02]  /*afc0*/  F2FP.BF16.PACK_AB R79, R249, R248 ;  /* 0x000000f8f94f723e */ /* 0x000fe400000010ff */
[----:B------:R-:W-:Y:S02]  /*afd0*/  F2FP.BF16.PACK_AB R82, R221, R220 ;  /* 0x000000dcdd52723e */ /* 0x000fe400000010ff */
[----:B---3--:R-:W-:Y:S02]  /*afe0*/  F2FP.BF16.PACK_AB R81, R154, R144 ;  /* 0x000000909a51723e */ /* 0x008fe400000010ff */
[----:B------:R-:W-:Y:S01]  /*aff0*/  F2FP.BF16.PACK_AB R83, R153, R152 ;  /* 0x000000989953723e */ /* 0x000fe200000010ff */
[--C-:B-1----:R-:W-:Y:S01]  /*b000*/  FFMA.FTZ R88, R160, c[0x0][0x2d0], -R107.reuse ;  /* 0x0000b400a0587a23 */ /* 0x102fe2000001086b */
[----:B------:R-:W-:Y:S02]  /*b010*/  MOV R160, R208 ;  /* 0x000000d000a07202 */ /* 0x000fe40000000f00 */
[----:B------:R-:W-:Y:S01]  /*b020*/  MOV R208, R157 ;  /* 0x0000009d00d07202 */ /* 0x000fe20000000f00 */
[----:B------:R1:W-:Y:S01]  /*b030*/  MUFU.EX2 R158, R88 ;  /* 0x00000058009e7308 */ /* 0x0003e20000000800 */
[----:B------:R-:W-:Y:S02]  /*b040*/  MOV R157, R151 ;  /* 0x00000097009d7202 */ /* 0x000fe40000000f00 */
[----:B------:R-:W-:Y:S02]  /*b050*/  MOV R161, R160 ;  /* 0x000000a000a17202 */ /* 0x000fe40000000f00 */
[----:B------:R-:W-:Y:S02]  /*b060*/  MOV R160, R203 ;  /* 0x000000cb00a07202 */ /* 0x000fe40000000f00 */
[----:B------:R-:W-:Y:S01]  /*b070*/  MOV R203, R208 ;  /* 0x000000d000cb7202 */ /* 0x000fe20000000f00 */
[----:B--2---:R-:W-:Y:S01]  /*b080*/  FFMA.FTZ R92, R161, c[0x0][0x2d0], -R107 ;  /* 0x0000b400a15c7a23 */ /* 0x004fe2000001086b */
[----:B------:R-:W-:Y:S01]  /*b090*/  MOV R208, R157 ;  /* 0x0000009d00d07202 */ /* 0x000fe20000000f00 */
[--C-:B------:R-:W-:Y:S01]  /*b0a0*/  FFMA.FTZ R84, R160, c[0x0][0x2d0], -R3.reuse ;  /* 0x0000b400a0547a23 */ /* 0x100fe20000010803 */
[----:B------:R-:W-:Y:S01]  /*b0b0*/  MOV R160, R203 ;  /* 0x000000cb00a07202 */ /* 0x000fe20000000f00 */
[----:B------:R2:W3:Y:S01]  /*b0c0*/  MUFU.EX2 R162, R92 ;  /* 0x0000005c00a27308 */ /* 0x0004e20000000800 */
[----:B------:R-:W-:Y:S02]  /*b0d0*/  MOV R203, R208 ;  /* 0x000000d000cb7202 */ /* 0x000fe40000000f00 */
[----:B------:R-:W-:Y:S01]  /*b0e0*/  MOV R151, R149 ;  /* 0x0000009500977202 */ /* 0x000fe20000000f00 */
[--C-:B------:R-:W-:Y:S01]  /*b0f0*/  FFMA.FTZ R80, R160, c[0x0][0x2d0], -R3.reuse ;  /* 0x0000b400a0507a23 */ /* 0x100fe20000010803 */
[----:B------:R-:W-:Y:S02]  /*b100*/  MOV R160, R203 ;  /* 0x000000cb00a07202 */ /* 0x000fe40000000f00 */
[----:B------:R-:W-:Y:S02]  /*b110*/  MOV R203, R156 ;  /* 0x0000009c00cb7202 */ /* 0x000fe40000000f00 */
[----:B------:R-:W-:Y:S01]  /*b120*/  MOV R157, R151 ;  /* 0x00000097009d7202 */ /* 0x000fe20000000f00 */
[----:B------:R3:W-:Y:S01]  /*b130*/  MUFU.EX2 R156, R80 ;  /* 0x00000050009c7308 */ /* 0x0007e20000000800 */
[----:B------:R-:W-:Y:S01]  /*b140*/  MOV R137, R136 ;  /* 0x0000008800897202 */ /* 0x000fe20000000f00 */
[----:B-1----:R-:W1:Y:S01]  /*b150*/  LDSM.16.MT88.4 R88, [R224+0x1100] ;  /* 0x00110000e058783b */ /* 0x002e620000004200 */
[----:B------:R-:W-:Y:S02]  /*b160*/  MOV R208, R157 ;  /* 0x0000009d00d07202 */ /* 0x000fe40000000f00 */
[----:B------:R-:W-:Y:S04]  /*b170*/  MOV R136, R239 ;  /* 0x000000ef00887202 */ /* 0x000fe80000000f00 */
[----:B------:R-:W-:Y:S01]  /*b180*/  MOV R201, R136 ;  /* 0x0000008800c97202 */ /* 0x000fe20000000f00 */
[----:B------:R4:W1:Y:S01]  /*b190*/  MUFU.EX2 R157, R84 ;  /* 0x00000054009d7308 */ /* 0x0008620000000800 */
[----:B------:R1:W5:Y:S01]  /*b1a0*/  LDL.LU R239, [R1+0x54] ;  /* 0x0000540001ef7983 */ /* 0x0003620000300800 */
[----:B------:R-:W-:Y:S01]  /*b1b0*/  MOV R136, R135 ;  /* 0x0000008700887202 */ /* 0x000fe20000000f00 */
[--C-:B--2---:R-:W-:Y:S01]  /*b1c0*/  FFMA.FTZ R92, R208, c[0x0][0x2d0], -R3.reuse ;  /* 0x0000b400d05c7a23 */ /* 0x104fe20000010803 */
[----:B------:R-:W-:Y:S02]  /*b1d0*/  MOV R135, R133 ;  /* 0x0000008500877202 */ /* 0x000fe40000000f00 */
[----:B------:R-:W-:Y:S02]  /*b1e0*/  MOV R133, R240 ;  /* 0x000000f000857202 */ /* 0x000fe40000000f00 */
[----:B------:R2:W5:Y:S01]  /*b1f0*/  LDL.LU R240, [R1+0x50] ;  /* 0x0000500001f07983 */ /* 0x0005620000300800 */
[----:B------:R-:W-:Y:S02]  /*b200*/  MOV R148, R201 ;  /* 0x000000c900947202 */ /* 0x000fe40000000f00 */
[----:B------:R-:W-:Y:S01]  /*b210*/  MOV R201, R136 ;  /* 0x0000008800c97202 */ /* 0x000fe20000000f00 */
[----:B---3--:R-:W-:Y:S01]  /*b220*/  FFMA.FTZ R80, R160, c[0x0][0x2d0], -R3 ;  /* 0x0000b400a0507a23 */ /* 0x008fe20000010803 */
[----:B------:R-:W-:Y:S02]  /*b230*/  MOV R149, R148 ;  /* 0x0000009400957202 */ /* 0x000fe40000000f00 */
[----:B------:R-:W-:Y:S01]  /*b240*/  MOV R148, R201 ;  /* 0x000000c900947202 */ /* 0x000fe20000000f00 */
[----:B------:R3:W-:Y:S01]  /*b250*/  MUFU.EX2 R160, R80 ;  /* 0x0000005000a07308 */ /* 0x0007e20000000800 */
[----:B------:R-:W-:Y:S02]  /*b260*/  MOV R151, R149 ;  /* 0x0000009500977202 */ /* 0x000fe40000000f00 */
[----:B------:R-:W-:Y:S02]  /*b270*/  MOV R149, R148 ;  /* 0x0000009400957202 */ /* 0x000fe40000000f00 */
[----:B------:R-:W-:Y:S01]  /*b280*/  MOV R148, R143 ;  /* 0x0000008f00947202 */ /* 0x000fe20000000f00 */
[----:B----4-:R-:W4:Y:S01]  /*b290*/  LDSM.16.MT88.4 R84, [R227+0x1100] ;  /* 0x00110000e354783b */ /* 0x010f220000004200 */
[----:B------:R-:W-:Y:S02]  /*b2a0*/  MOV R208, R151 ;  /* 0x0000009700d07202 */ /* 0x000fe40000000f00 */
[----:B------:R-:W-:Y:S02]  /*b2b0*/  MOV R143, R139 ;  /* 0x0000008b008f7202 */ /* 0x000fe40000000f00 */
[----:B------:R-:W-:Y:S02]  /*b2c0*/  MOV R139, R118 ;  /* 0x00000076008b7202 */ /* 0x000fe40000000f00 */
[----:B------:R-:W-:Y:S01]  /*b2d0*/  MOV R118, R119 ;  /* 0x0000007700767202 */ /* 0x000fe20000000f00 */
[-C--:B-1----:R-:W-:Y:S03]  /*b2e0*/  HMMA.16816.F32.BF16 R4, R76, R88.reuse, R4 ;  /* 0x000000584c04723c */ /* 0x082fe60000041804 */
[----:B------:R-:W-:Y:S02]  /*b2f0*/  MOV R151, R139 ;  /* 0x0000008b00977202 */ /* 0x000fe40000000f00 */
[----:B------:R-:W-:Y:S02]  /*b300*/  MOV R139, R118 ;  /* 0x00000076008b7202 */ /* 0x000fe40000000f00 */
[----:B------:R1:W1:Y:S01]  /*b310*/  MUFU.EX2 R118, R92 ;  /* 0x0000005c00767308 */ /* 0x0002620000000800 */
[----:B------:R-:W-:Y:S04]  /*b320*/  MOV R136, R135 ;  /* 0x0000008700887202 */ /* 0x000fe80000000f00 */
[----:B---3--:R-:W-:Y:S02]  /*b330*/  F2FP.BF16.PACK_AB R80, R223, R145 ;  /* 0x00000091df50723e */ /* 0x008fe400000010ff */
[----:B------:R-:W-:Y:S02]  /*b340*/  MOV R201, R136 ;  /* 0x0000008800c97202 */ /* 0x000fe40000000f00 */
[----:B------:R-:W-:Y:S02]  /*b350*/  MOV R135, R134 ;  /* 0x0000008600877202 */ /* 0x000fe40000000f00 */
[----:B------:R-:W-:Y:S01]  /*b360*/  MOV R134, R106 ;  /* 0x0000006a00867202 */ /* 0x000fe20000000f00 */
[C---:B------:R-:W-:Y:S04]  /*b370*/  HMMA.16816.F32.BF16 R8, R80.reuse, R88, R8 ;  /* 0x000000585008723c */ /* 0x040fe80000041808 */
[----:B------:R-:W-:Y:S02]  /*b380*/  MOV R106, R233 ;  /* 0x000000e9006a7202 */ /* 0x000fe40000000f00 */
[----:B------:R2:W5:Y:S01]  /*b390*/  LDL.LU R233, [R1+0x4c] ;  /* 0x00004c0001e97983 */ /* 0x0005620000300800 */
[--C-:B------:R-:W-:Y:S01]  /*b3a0*/  FFMA.FTZ R88, R203, c[0x0][0x2d0], -R105.reuse ;  /* 0x0000b400cb587a23 */ /* 0x100fe20000010869 */
[-C--:B------:R-:W-:Y:S03]  /*b3b0*/  HMMA.16816.F32.BF16 R12, R80, R90.reuse, R12 ;  /* 0x0000005a500c723c */ /* 0x080fe6000004180c */
[----:B------:R3:W-:Y:S01]  /*b3c0*/  MUFU.EX2 R161, R88 ;  /* 0x0000005800a17308 */ /* 0x0007e20000000800 */
[----:B-1----:R-:W1:Y:S01]  /*b3d0*/  LDSM.16.MT88.4 R92, [R225+0x1100] ;  /* 0x00110000e15c783b */ /* 0x002e620000004200 */
[--C-:B------:R-:W-:Y:S01]  /*b3e0*/  FFMA.FTZ R106, R106, c[0x0][0x2d0], -R100.reuse ;  /* 0x0000b4006a6a7a23 */ /* 0x100fe20000010864 */
[----:B------:R-:W-:Y:S02]  /*b3f0*/  MOV R136, R135 ;  /* 0x0000008700887202 */ /* 0x000fe40000000f00 */
[C---:B------:R-:W-:Y:S04]  /*b400*/  HMMA.16816.F32.BF16 R16, R76.reuse, R90, R16 ;  /* 0x0000005a4c10723c */ /* 0x040fe80000041810 */
[----:B------:R-:W-:Y:S02]  /*b410*/  MOV R135, R193 ;  /* 0x000000c100877202 */ /* 0x000fe40000000f00 */
[----:B------:R-:W-:Y:S02]  /*b420*/  MOV R193, R194 ;  /* 0x000000c200c17202 */ /* 0x000fe40000000f00 */
[-C--:B----4-:R-:W-:Y:S04]  /*b430*/  HMMA.16816.F32.BF16 R20, R76, R84.reuse, R20 ;  /* 0x000000544c14723c */ /* 0x090fe80000041814 */
[----:B------:R-:W-:Y:S02]  /*b440*/  MOV R194, R234 ;  /* 0x000000ea00c27202 */ /* 0x000fe40000000f00 */
[----:B------:R2:W5:Y:S02]  /*b450*/  LDL.LU R234, [R1+0x48] ;  /* 0x0000480001ea7983 */ /* 0x0005640000300800 */
[C---:B------:R-:W-:Y:S02]  /*b460*/  HMMA.16816.F32.BF16 R24, R80.reuse, R84, R24 ;  /* 0x000000545018723c */ /* 0x040fe40000041818 */
[----:B------:R2:W5:Y:S02]  /*b470*/  LDL.LU R119, [R1+0x44] ;  /* 0x0000440001777983 */ /* 0x0005640000300800 */
[--C-:B---3--:R-:W-:Y:S03]  /*b480*/  FFMA.FTZ R88, R208, c[0x0][0x2d0], -R105.reuse ;  /* 0x0000b400d0587a23 */ /* 0x108fe60000010869 */
[--C-:B------:R-:W-:Y:S01]  /*b490*/  FFMA.FTZ R84, R149, c[0x0][0x2d0], -R100.reuse ;  /* 0x0000b40095547a23 */ /* 0x100fe20000010864 */
[-C--:B------:R-:W-:Y:S01]  /*b4a0*/  HMMA.16816.F32.BF16 R28, R80, R86.reuse, R28 ;  /* 0x00000056501c723c */ /* 0x080fe2000004181c */
[----:B------:R3:W-:Y:S03]  /*b4b0*/  MUFU.EX2 R211, R88 ;  /* 0x0000005800d37308 */ /* 0x0007e60000000800 */
[----:B------:R-:W-:Y:S02]  /*b4c0*/  MOV R149, R132 ;  /* 0x0000008400957202 */ /* 0x000fe40000000f00 */
[----:B------:R-:W-:Y:S02]  /*b4d0*/  MOV R132, R186 ;  /* 0x000000ba00847202 */ /* 0x000fe40000000f00 */
[C---:B------:R-:W-:Y:S03]  /*b4e0*/  HMMA.16816.F32.BF16 R32, R76.reuse, R86, R32 ;  /* 0x000000564c20723c */ /* 0x040fe60000041820 */
[----:B------:R4:W-:Y:S05]  /*b4f0*/  MUFU.EX2 R209, R84 ;  /* 0x0000005400d17308 */ /* 0x0009ea0000000800 */
[-C--:B-1----:R-:W-:Y:S08]  /*b500*/  HMMA.16816.F32.BF16 R36, R76, R92.reuse, R36 ;  /* 0x0000005c4c24723c */ /* 0x082ff00000041824 */
[C---:B------:R-:W-:Y:S04]  /*b510*/  HMMA.16816.F32.BF16 R40, R80.reuse, R92, R40 ;  /* 0x0000005c5028723c */ /* 0x040fe80000041828 */
[----:B---3--:R-:W-:Y:S01]  /*b520*/  FFMA.FTZ R88, R151, c[0x0][0x2d0], -R105 ;  /* 0x0000b40097587a23 */ /* 0x008fe20000010869 */
[----:B------:R-:W-:Y:S03]  /*b530*/  MOV R151, R111 ;  /* 0x0000006f00977202 */ /* 0x000fe60000000f00 */
[-C--:B------:R-:W-:Y:S01]  /*b540*/  HMMA.16816.F32.BF16 R44, R80, R94.reuse, R44 ;  /* 0x0000005e502c723c */ /* 0x080fe2000004182c */
[----:B------:R1:W-:Y:S03]  /*b550*/  MUFU.EX2 R212, R88 ;  /* 0x0000005800d47308 */ /* 0x0003e60000000800 */
[--C-:B----4-:R-:W-:Y:S01]  /*b560*/  FFMA.FTZ R84, R198, c[0x0][0x2d0], -R100.reuse ;  /* 0x0000b400c6547a23 */ /* 0x110fe20000010864 */
[----:B------:R-:W-:Y:S03]  /*b570*/  MOV R198, R207 ;  /* 0x000000cf00c67202 */ /* 0x000fe60000000f00 */
[C---:B------:R-:W-:Y:S03]  /*b580*/  HMMA.16816.F32.BF16 R48, R76.reuse, R94, R48 ;  /* 0x0000005e4c30723c */ /* 0x040fe60000041830 */
[----:B------:R3:W-:Y:S01]  /*b590*/  MUFU.EX2 R207, R84 ;  /* 0x0000005400cf7308 */ /* 0x0007e20000000800 */
[----:B------:R-:W-:Y:S09]  /*b5a0*/  FFMA.FTZ R92, R198, c[0x0][0x2d0], -R107 ;  /* 0x0000b400c65c7a23 */ /* 0x000ff2000001086b */
[----:B------:R4:W-:Y:S01]  /*b5b0*/  MUFU.EX2 R169, R92 ;  /* 0x0000005c00a97308 */ /* 0x0009e20000000800 */
[----:B-1----:R-:W-:Y:S01]  /*b5c0*/  FFMA.FTZ R88, R150, c[0x0][0x2d0], -R105 ;  /* 0x0000b40096587a23 */ /* 0x002fe20000010869 */
[----:B------:R-:W-:Y:S02]  /*b5d0*/  MOV R150, R131 ;  /* 0x0000008300967202 */ /* 0x000fe40000000f00 */
[----:B------:R-:W-:Y:S06]  /*b5e0*/  MOV R131, R184 ;  /* 0x000000b800837202 */ /* 0x000fec0000000f00 */
[----:B------:R1:W-:Y:S01]  /*b5f0*/  MUFU.EX2 R210, R88 ;  /* 0x0000005800d27308 */ /* 0x0003e20000000800 */
[--C-:B---3--:R-:W-:Y:S09]  /*b600*/  FFMA.FTZ R84, R148, c[0x0][0x2d0], -R100.reuse ;  /* 0x0000b40094547a23 */ /* 0x108ff20000010864 */
[----:B------:R3:W-:Y:S01]  /*b610*/  MUFU.EX2 R208, R84 ;  /* 0x0000005400d07308 */ /* 0x0007e20000000800 */
[----:B----4-:R-:W-:Y:S09]  /*b620*/  FFMA.FTZ R92, R143, c[0x0][0x2d0], -R107 ;  /* 0x0000b4008f5c7a23 */ /* 0x010ff2000001086b */
[----:B------:R4:W-:Y:S01]  /*b630*/  MUFU.EX2 R170, R92 ;  /* 0x0000005c00aa7308 */ /* 0x0009e20000000800 */
[----:B-1----:R-:W1:Y:S09]  /*b640*/  LDSM.16.MT88.4 R88, [R226+0x1100] ;  /* 0x00110000e258783b */ /* 0x002e720000004200 */
[----:B------:R-:W-:Y:S01]  /*b650*/  MUFU.EX2 R184, R104 ;  /* 0x0000006800b87308 */ /* 0x000fe20000000800 */
[--C-:B---3--:R-:W-:Y:S01]  /*b660*/  FFMA.FTZ R84, R138, c[0x0][0x2d0], -R100.reuse ;  /* 0x0000b4008a547a23 */ /* 0x108fe20000010864 */
[----:B------:R-:W-:Y:S02]  /*b670*/  MOV R138, R137 ;  /* 0x00000089008a7202 */ /* 0x000fe40000000f00 */
[----:B------:R-:W-:Y:S02]  /*b680*/  MOV R137, R192 ;  /* 0x000000c000897202 */ /* 0x000fe40000000f00 */
[----:B------:R-:W-:Y:S02]  /*b690*/  MOV R192, R117 ;  /* 0x0000007500c07202 */ /* 0x000fe40000000f00 */
[----:B------:R-:W-:Y:S02]  /*b6a0*/  MOV R117, R206 ;  /* 0x000000ce00757202 */ /* 0x000fe40000000f00 */
[----:B------:R3:W-:Y:S01]  /*b6b0*/  MUFU.EX2 R206, R84 ;  /* 0x0000005400ce7308 */ /* 0x0007e20000000800 */
[----:B----4-:R-:W-:Y:S02]  /*b6c0*/  FFMA.FTZ R92, R230, c[0x0][0x2d0], -R3 ;  /* 0x0000b400e65c7a23 */ /* 0x010fe40000010803 */
[----:B------:R2:W5:Y:S01]  /*b6d0*/  LDL.LU R230, [R1+0x40] ;  /* 0x0000400001e67983 */ /* 0x0005620000300800 */
[-C--:B-1----:R-:W-:Y:S03]  /*b6e0*/  HMMA.16816.F32.BF16 R52, R76, R88.reuse, R52 ;  /* 0x000000584c34723c */ /* 0x082fe60000041834 */
[--C-:B---3--:R-:W-:Y:S04]  /*b6f0*/  FFMA.FTZ R84, R201, c[0x0][0x2d0], -R107.reuse ;  /* 0x0000b400c9547a23 */ /* 0x108fe8000001086b */
[----:B------:R1:W-:Y:S01]  /*b700*/  MUFU.EX2 R171, R84 ;  /* 0x0000005400ab7308 */ /* 0x0003e20000000800 */
[C---:B------:R-:W-:Y:S07]  /*b710*/  HMMA.16816.F32.BF16 R56, R80.reuse, R88, R56 ;  /* 0x000000585038723c */ /* 0x040fee0000041838 */
[----:B------:R-:W-:Y:S01]  /*b720*/  FFMA.FTZ R88, R139, c[0x0][0x2d0], -R107 ;  /* 0x0000b4008b587a23 */ /* 0x000fe2000001086b */
[-C--:B------:R-:W-:Y:S03]  /*b730*/  HMMA.16816.F32.BF16 R60, R80, R90.reuse, R60 ;  /* 0x0000005a503c723c */ /* 0x080fe6000004183c */
[----:B------:R3:W-:Y:S01]  /*b740*/  MUFU.EX2 R168, R88 ;  /* 0x0000005800a87308 */ /* 0x0007e20000000800 */
[----:B------:R-:W-:Y:S02]  /*b750*/  MOV R139, R137 ;  /* 0x00000089008b7202 */ /* 0x000fe40000000f00 */
[----:B------:R-:W-:Y:S01]  /*b760*/  MOV R137, R135 ;  /* 0x0000008700897202 */ /* 0x000fe20000000f00 */
[--C-:B------:R-:W-:Y:S01]  /*b770*/  FFMA.FTZ R80, R138, c[0x0][0x2d0], -R3.reuse ;  /* 0x0000b4008a507a23 */ /* 0x100fe20000010803 */
[----:B------:R-:W-:Y:S04]  /*b780*/  HMMA.16816.F32.BF16 R64, R76, R90, R64 ;  /* 0x0000005a4c40723c */ /* 0x000fe80000041840 */
[----:B------:R-:W-:Y:S02]  /*b790*/  MOV R138, R192 ;  /* 0x000000c0008a7202 */ /* 0x000fe40000000f00 */
[----:B------:R-:W-:Y:S01]  /*b7a0*/  MOV R192, R117 ;  /* 0x0000007500c07202 */ /* 0x000fe20000000f00 */
[----:B-1----:R-:W1:Y:S01]  /*b7b0*/  LDSM.16.MT88.4 R84, [R224+0x1900] ;  /* 0x00190000e054783b */ /* 0x002e620000004200 */
[----:B------:R4:W-:Y:S01]  /*b7c0*/  MUFU.EX2 R117, R80 ;  /* 0x0000005000757308 */ /* 0x0009e20000000800 */
[----:B------:R-:W-:Y:S03]  /*b7d0*/  MOV R135, R114 ;  /* 0x0000007200877202 */ /* 0x000fe60000000f00 */
[----:B------:R-:W-:Y:S02]  /*b7e0*/  F2FP.BF16.PACK_AB R76, R219, R217 ;  /* 0x000000d9db4c723e */ /* 0x000fe400000010ff */
[----:B------:R-:W-:Y:S02]  /*b7f0*/  F2FP.BF16.PACK_AB R78, R218, R216 ;  /* 0x000000d8da4e723e */ /* 0x000fe400000010ff */
[----:B------:R-:W-:Y:S02]  /*b800*/  F2FP.BF16.PACK_AB R77, R215, R213 ;  /* 0x000000d5d74d723e */ /* 0x000fe400000010ff */
[----:B------:R-:W-:Y:S01]  /*b810*/  F2FP.BF16.PACK_AB R79, R214, R159 ;  /* 0x0000009fd64f723e */ /* 0x000fe200000010ff */
[----:B---3--:R-:W3:Y:S01]  /*b820*/  LDSM.16.MT88.4 R88, [R227+0x1900] ;  /* 0x00190000e358783b */ /* 0x008ee20000004200 */
[----:B------:R-:W-:Y:S02]  /*b830*/  F2FP.BF16.PACK_AB R82, R162, R163 ;  /* 0x000000a3a252723e */ /* 0x000fe400000010ff */
[----:B------:R-:W-:Y:S02]  /*b840*/  F2FP.BF16.PACK_AB R81, R156, R157 ;  /* 0x0000009d9c51723e */ /* 0x000fe400000010ff */
[----:B------:R-:W-:Y:S01]  /*b850*/  F2FP.BF16.PACK_AB R83, R118, R160 ;  /* 0x000000a07653723e */ /* 0x000fe200000010ff */
[--C-:B----4-:R-:W-:Y:S01]  /*b860*/  FFMA.FTZ R80, R136, c[0x0][0x2d0], -R3.reuse ;  /* 0x0000b40088507a23 */ /* 0x110fe20000010803 */
[----:B------:R-:W-:Y:S02]  /*b870*/  MOV R136, R115 ;  /* 0x0000007300887202 */ /* 0x000fe40000000f00 */
[----:B------:R4:W-:Y:S10]  /*b880*/  MUFU.EX2 R115, R92 ;  /* 0x0000005c00737308 */ /* 0x0009f40000000800 */
[----:B------:R2:W-:Y:S01]  /*b890*/  MUFU.EX2 R114, R80 ;  /* 0x0000005000727308 */ /* 0x0005e20000000800 */
[-C--:B-1----:R-:W-:Y:S01]  /*b8a0*/  HMMA.16816.F32.BF16 R4, R76, R84.reuse, R4 ;  /* 0x000000544c04723c */ /* 0x082fe20000041804 */
[----:B----4-:R-:W1:Y:S02]  /*b8b0*/  LDSM.16.MT88.4 R92, [R225+0x1900] ;  /* 0x00190000e15c783b */ /* 0x010e640000004200 */
[----:B--2---:R-:W-:Y:S07]  /*b8c0*/  F2FP.BF16.PACK_AB R80, R158, R155 ;  /* 0x0000009b9e50723e */ /* 0x004fee00000010ff */
[C---:B------:R-:W-:Y:S07]  /*b8d0*/  HMMA.16816.F32.BF16 R8, R80.reuse, R84, R8 ;  /* 0x000000545008723c */ /* 0x040fee0000041808 */
[----:B------:R-:W-:Y:S01]  /*b8e0*/  FFMA.FTZ R84, R139, c[0x0][0x2d0], -R3 ;  /* 0x0000b4008b547a23 */ /* 0x000fe20000010803 */
[-C--:B------:R-:W-:Y:S04]  /*b8f0*/  HMMA.16816.F32.BF16 R12, R80, R86.reuse, R12 ;  /* 0x00000056500c723c */ /* 0x080fe8000004180c */
[----:B------:R-:W-:Y:S02]  /*b900*/  MOV R139, R138 ;  /* 0x0000008a008b7202 */ /* 0x000fe40000000f00 */
[----:B------:R-:W-:Y:S02]  /*b910*/  MOV R138, R116 ;  /* 0x00000074008a7202 */ /* 0x000fe40000000f00 */
[C---:B------:R-:W-:Y:S01]  /*b920*/  HMMA.16816.F32.BF16 R16, R76.reuse, R86, R16 ;  /* 0x000000564c10723c */ /* 0x040fe20000041810 */
[----:B------:R2:W-:Y:S07]  /*b930*/  MUFU.EX2 R116, R84 ;  /* 0x0000005400747308 */ /* 0x0005ee0000000800 */
[-C--:B---3--:R-:W-:Y:S08]  /*b940*/  HMMA.16816.F32.BF16 R20, R76, R88.reuse, R20 ;  /* 0x000000584c14723c */ /* 0x088ff00000041814 */
[C---:B------:R-:W-:Y:S07]  /*b950*/  HMMA.16816.F32.BF16 R24, R80.reuse, R88, R24 ;  /* 0x000000585018723c */ /* 0x040fee0000041818 */
[--C-:B------:R-:W-:Y:S01]  /*b960*/  FFMA.FTZ R88, R139, c[0x0][0x2d0], -R100.reuse ;  /* 0x0000b4008b587a23 */ /* 0x100fe20000010864 */
[-C--:B------:R-:W-:Y:S01]  /*b970*/  HMMA.16816.F32.BF16 R28, R80, R90.reuse, R28 ;  /* 0x0000005a501c723c */ /* 0x080fe2000004181c */
[----:B------:R-:W3:Y:S02]  /*b980*/  LDL.LU R139, [R1+0x10] ;  /* 0x00001000018b7983 */ /* 0x000ee40000300800 */
[----:B------:R4:W-:Y:S01]  /*b990*/  MUFU.EX2 R174, R88 ;  /* 0x0000005800ae7308 */ /* 0x0009e20000000800 */
[--C-:B--2---:R-:W-:Y:S04]  /*b9a0*/  FFMA.FTZ R84, R205, c[0x0][0x2d0], -R105.reuse ;  /* 0x0000b400cd547a23 */ /* 0x104fe80000010869 */
[C---:B------:R-:W-:Y:S05]  /*b9b0*/  HMMA.16816.F32.BF16 R32, R76.reuse, R90, R32 ;  /* 0x0000005a4c20723c */ /* 0x040fea0000041820 */
[----:B------:R2:W-:Y:S03]  /*b9c0*/  MUFU.EX2 R205, R84 ;  /* 0x0000005400cd7308 */ /* 0x0005e60000000800 */
[-C--:B-1----:R-:W-:Y:S08]  /*b9d0*/  HMMA.16816.F32.BF16 R36, R76, R92.reuse, R36 ;  /* 0x0000005c4c24723c */ /* 0x082ff00000041824 */
[C---:B------:R-:W-:Y:S04]  /*b9e0*/  HMMA.16816.F32.BF16 R40, R80.reuse, R92, R40 ;  /* 0x0000005c5028723c */ /* 0x040fe80000041828 */
[--C-:B----4-:R-:W-:Y:S02]  /*b9f0*/  FFMA.FTZ R88, R138, c[0x0][0x2d0], -R100.reuse ;  /* 0x0000b4008a587a23 */ /* 0x110fe40000010864 */
[----:B------:R-:W4:Y:S02]  /*ba00*/  LDL.LU R138, [R1+0x14] ;  /* 0x00001400018a7983 */ /* 0x000f240000300800 */
[-C--:B------:R-:W-:Y:S01]  /*ba10*/  HMMA.16816.F32.BF16 R44, R80, R94.reuse, R44 ;  /* 0x0000005e502c723c */ /* 0x080fe2000004182c */
[----:B------:R1:W-:Y:S03]  /*ba20*/  MUFU.EX2 R173, R88 ;  /* 0x0000005800ad7308 */ /* 0x0003e60000000800 */
[----:B--2---:R-:W-:Y:S01]  /*ba30*/  FFMA.FTZ R84, R137, c[0x0][0x2d0], -R105 ;  /* 0x0000b40089547a23 */ /* 0x004fe20000010869 */
[----:B------:R-:W-:Y:S03]  /*ba40*/  MOV R137, R136 ;  /* 0x0000008800897202 */ /* 0x000fe60000000f00 */
[C---:B------:R-:W-:Y:S03]  /*ba50*/  HMMA.16816.F32.BF16 R48, R76.reuse, R94, R48 ;  /* 0x0000005e4c30723c */ /* 0x040fe60000041830 */
[----:B------:R2:W-:Y:S01]  /*ba60*/  MUFU.EX2 R175, R84 ;  /* 0x0000005400af7308 */ /* 0x0005e20000000800 */
[----:B------:R-:W-:Y:S02]  /*ba70*/  MOV R136, R135 ;  /* 0x0000008700887202 */ /* 0x000fe40000000f00 */
[----:B------:R-:W-:Y:S06]  /*ba80*/  MOV R135, R204 ;  /* 0x000000cc00877202 */ /* 0x000fec0000000f00 */
[----:B------:R-:W-:Y:S01]  /*ba90*/  FFMA.FTZ R92, R135, c[0x0][0x2d0], -R107 ;  /* 0x0000b400875c7a23 */ /* 0x000fe2000001086b */
[----:B------:R-:W-:Y:S02]  /*baa0*/  MOV R135, R134 ;  /* 0x0000008600877202 */ /* 0x000fe40000000f00 */
[----:B------:R-:W-:Y:S01]  /*bab0*/  MOV R134, R133 ;  /* 0x0000008500867202 */ /* 0x000fe20000000f00 */
[--C-:B-1----:R-:W-:Y:S01]  /*bac0*/  FFMA.FTZ R88, R98, c[0x0][0x2d0], -R100.reuse ;  /* 0x0000b40062587a23 */ /* 0x102fe20000010864 */
[----:B------:R-:W-:Y:S02]  /*bad0*/  MOV R133, R194 ;  /* 0x000000c200857202 */ /* 0x000fe40000000f00 */
[----:B------:R1:W-:Y:S01]  /*bae0*/  MUFU.EX2 R194, R92 ;  /* 0x0000005c00c27308 */ /* 0x0003e20000000800 */
[----:B------:R-:W-:Y:S02]  /*baf0*/  MOV R143, R134 ;  /* 0x00000086008f7202 */ /* 0x000fe40000000f00 */
[----:B------:R-:W-:Y:S02]  /*bb00*/  MOV R148, R133 ;  /* 0x0000008500947202 */ /* 0x000fe40000000f00 */
[----:B------:R-:W-:Y:S01]  /*bb10*/  MOV R133, R187 ;  /* 0x000000bb00857202 */ /* 0x000fe20000000f00 */
[----:B--2---:R-:W-:Y:S01]  /*bb20*/  FFMA.FTZ R84, R96, c[0x0][0x2d0], -R105 ;  /* 0x0000b40060547a23 */ /* 0x004fe20000010869 */
[----:B------:R-:W-:Y:S03]  /*bb30*/  MOV R134, R185 ;  /* 0x000000b900867202 */ /* 0x000fe60000000f00 */
[----:B------:R2:W-:Y:S01]  /*bb40*/  MUFU.EX2 R198, R88 ;  /* 0x0000005800c67308 */ /* 0x0005e20000000800 */
[----:B------:R-:W-:Y:S05]  /*bb50*/  MOV R185, R110 ;  /* 0x0000006e00b97202 */ /* 0x000fea0000000f00 */
[--C-:B------:R-:W-:Y:S04]  /*bb60*/  FFMA.FTZ R104, R185, c[0x0][0x2d0], -R107.reuse ;  /* 0x0000b400b9687a23 */ /* 0x100fe8000001086b */
[----:B------:R2:W-:Y:S01]  /*bb70*/  MUFU.EX2 R204, R84 ;  /* 0x0000005400cc7308 */ /* 0x0005e20000000800 */
[----:B-1----:R-:W-:Y:S09]  /*bb80*/  FFMA.FTZ R92, R193, c[0x0][0x2d0], -R107 ;  /* 0x0000b400c15c7a23 */ /* 0x002ff2000001086b */
[----:B------:R1:W-:Y:S01]  /*bb90*/  MUFU.EX2 R193, R92 ;  /* 0x0000005c00c17308 */ /* 0x0003e20000000800 */
[--C-:B--2---:R-:W-:Y:S09]  /*bba0*/  FFMA.FTZ R88, R99, c[0x0][0x2d0], -R100.reuse ;  /* 0x0000b40063587a23 */ /* 0x104ff20000010864 */
[----:B------:R2:W-:Y:S01]  /*bbb0*/  MUFU.EX2 R201, R88 ;  /* 0x0000005800c97308 */ /* 0x0005e20000000800 */
[--C-:B------:R-:W-:Y:S02]  /*bbc0*/  FFMA.FTZ R84, R97, c[0x0][0x2d0], -R105.reuse ;  /* 0x0000b40061547a23 */ /* 0x100fe40000010869 */
[----:B------:R-:W-:Y:S01]  /*bbd0*/  FFMA.FTZ R105, R113, c[0x0][0x2d0], -R105 ;  /* 0x0000b40071697a23 */ /* 0x000fe20000010869 */
[----:B------:R-:W-:Y:S01]  /*bbe0*/  LDSM.16.MT88.4 R96, [R225+0x2100] ;  /* 0x00210000e160783b */ /* 0x000fe20000004200 */
[----:B------:R-:W-:Y:S05]  /*bbf0*/  FFMA.FTZ R113, R112, c[0x0][0x2d0], -R100 ;  /* 0x0000b40070717a23 */ /* 0x000fea0000010864 */
[----:B------:R2:W-:Y:S01]  /*bc00*/  MUFU.EX2 R203, R84 ;  /* 0x0000005400cb7308 */ /* 0x0005e20000000800 */
[----:B------:R-:W-:Y:S01]  /*bc10*/  FFMA.FTZ R100, R189, c[0x0][0x2d0], -R3 ;  /* 0x0000b400bd647a23 */ /* 0x000fe20000010803 */
[----:B-1----:R-:W-:Y:S08]  /*bc20*/  LDSM.16.MT88.4 R92, [R227+0x2100] ;  /* 0x00210000e35c783b */ /* 0x002ff00000004200 */
[----:B------:R1:W-:Y:S01]  /*bc30*/  MUFU.EX2 R110, R100 ;  /* 0x00000064006e7308 */ /* 0x0003e20000000800 */
[----:B--2---:R-:W-:Y:S02]  /*bc40*/  FFMA.FTZ R88, R137, c[0x0][0x2d0], -R107 ;  /* 0x0000b40089587a23 */ /* 0x004fe4000001086b */
[----:B------:R-:W4:Y:S07]  /*bc50*/  LDL.LU R137, [R1+0x1c] ;  /* 0x00001c0001897983 */ /* 0x000f2e0000300800 */
[----:B------:R1:W-:Y:S01]  /*bc60*/  MUFU.EX2 R172, R88 ;  /* 0x0000005800ac7308 */ /* 0x0003e20000000800 */
[----:B------:R-:W1:Y:S09]  /*bc70*/  LDSM.16.MT88.4 R84, [R226+0x1900] ;  /* 0x00190000e254783b */ /* 0x000e720000004200 */
[----:B------:R1:W-:Y:S02]  /*bc80*/  MUFU.EX2 R186, R105 ;  /* 0x0000006900ba7308 */ /* 0x0003e40000000800 */
[----:B-1----:R-:W-:Y:S08]  /*bc90*/  FFMA.FTZ R100, R148, c[0x0][0x2d0], -R3 ;  /* 0x0000b40094647a23 */ /* 0x002ff00000010803 */
[----:B------:R1:W1:Y:S01]  /*bca0*/  MUFU.EX2 R185, R106 ;  /* 0x0000006a00b97308 */ /* 0x0002620000000800 */
[----:B------:R-:W1:Y:S09]  /*bcb0*/  LDSM.16.MT88.4 R88, [R224+0x2100] ;  /* 0x00210000e058783b */ /* 0x000e720000004200 */
[----:B------:R-:W1:Y:S01]  /*bcc0*/  MUFU.EX2 R113, R113 ;  /* 0x0000007100717308 */ /* 0x000e620000000800 */
[--C-:B------:R-:W-:Y:S09]  /*bcd0*/  FFMA.FTZ R105, R151, c[0x0][0x2d0], -R107.reuse ;  /* 0x0000b40097697a23 */ /* 0x100ff2000001086b */
[----:B------:R-:W1:Y:S01]  /*bce0*/  MUFU.EX2 R187, R103 ;  /* 0x0000006700bb7308 */ /* 0x000e620000000800 */
[-C--:B------:R-:W-:Y:S03]  /*bcf0*/  HMMA.16816.F32.BF16 R52, R76, R84.reuse, R52 ;  /* 0x000000544c34723c */ /* 0x080fe60000041834 */
[--C-:B-1----:R-:W-:Y:S01]  /*bd00*/  FFMA.FTZ R106, R150, c[0x0][0x2d0], -R107.reuse ;  /* 0x0000b400966a7a23 */ /* 0x102fe2000001086b */
[----:B------:R-:W-:Y:S05]  /*bd10*/  F2FP.BF16.PACK_AB R181, R185, R184 ;  /* 0x000000b8b9b5723e */ /* 0x000fea00000010ff */
[----:B------:R-:W-:Y:S01]  /*bd20*/  MUFU.EX2 R105, R105 ;  /* 0x0000006900697308 */ /* 0x000fe20000000800 */
[C---:B------:R-:W-:Y:S04]  /*bd30*/  HMMA.16816.F32.BF16 R56, R80.reuse, R84, R56 ;  /* 0x000000545038723c */ /* 0x040fe80000041838 */
[----:B------:R-:W-:Y:S03]  /*bd40*/  F2FP.BF16.PACK_AB R183, R113, R108 ;  /* 0x0000006c71b7723e */ /* 0x000fe600000010ff */
[--C-:B------:R-:W-:Y:S01]  /*bd50*/  FFMA.FTZ R84, R192, c[0x0][0x2d0], -R107.reuse ;  /* 0x0000b400c0547a23 */ /* 0x100fe2000001086b */
[-C--:B------:R-:W-:Y:S01]  /*bd60*/  HMMA.16816.F32.BF16 R60, R80, R86.reuse, R60 ;  /* 0x00000056503c723c */ /* 0x080fe2000004183c */
[----:B------:R-:W-:Y:S03]  /*bd70*/  MUFU.EX2 R106, R106 ;  /* 0x0000006a006a7308 */ /* 0x000fe60000000800 */
[----:B------:R-:W-:Y:S01]  /*bd80*/  FFMA.FTZ R107, R149, c[0x0][0x2d0], -R107 ;  /* 0x0000b400956b7a23 */ /* 0x000fe2000001086b */
[----:B------:R-:W-:Y:S01]  /*bd90*/  F2FP.BF16.PACK_AB R182, R186, R187 ;  /* 0x000000bbbab6723e */ /* 0x000fe200000010ff */
[----:B------:R-:W-:Y:S01]  /*bda0*/  LDSM.16.MT88.4 R148, [R227+0x3100] ;  /* 0x00310000e394783b */ /* 0x000fe20000004200 */
[--C-:B------:R-:W-:Y:S01]  /*bdb0*/  FFMA.FTZ R80, R109, c[0x0][0x2d0], -R3.reuse ;  /* 0x0000b4006d507a23 */ /* 0x100fe20000010803 */
[----:B------:R-:W-:Y:S03]  /*bdc0*/  HMMA.16816.F32.BF16 R64, R76, R86, R64 ;  /* 0x000000564c40723c */ /* 0x000fe60000041840 */
[----:B------:R1:W-:Y:S01]  /*bdd0*/  MUFU.EX2 R109, R80 ;  /* 0x00000050006d7308 */ /* 0x0003e20000000800 */
[----:B------:R-:W-:Y:S02]  /*bde0*/  F2FP.BF16.PACK_AB R82, R168, R170 ;  /* 0x000000aaa852723e */ /* 0x000fe400000010ff */
[----:B------:R-:W-:Y:S02]  /*bdf0*/  F2FP.BF16.PACK_AB R81, R114, R117 ;  /* 0x000000757251723e */ /* 0x000fe400000010ff */
[----:B------:R-:W-:Y:S04]  /*be00*/  F2FP.BF16.PACK_AB R76, R211, R161 ;  /* 0x000000a1d34c723e */ /* 0x000fe800000010ff */
[----:B------:R-:W-:Y:S01]  /*be10*/  F2FP.BF16.PACK_AB R78, R210, R212 ;  /* 0x000000d4d24e723e */ /* 0x000fe200000010ff */
[----:B------:R1:W-:Y:S01]  /*be20*/  MUFU.EX2 R192, R84 ;  /* 0x0000005400c07308 */ /* 0x0003e20000000800 */
[----:B------:R-:W-:Y:S02]  /*be30*/  F2FP.BF16.PACK_AB R77, R207, R209 ;  /* 0x000000d1cf4d723e */ /* 0x000fe400000010ff */
[----:B------:R-:W-:Y:S02]  /*be40*/  F2FP.BF16.PACK_AB R79, R206, R208 ;  /* 0x000000d0ce4f723e */ /* 0x000fe400000010ff */
[----:B------:R-:W-:Y:S05]  /*be50*/  F2FP.BF16.PACK_AB R83, R116, R115 ;  /* 0x000000737453723e */ /* 0x000fea00000010ff */
[-C--:B------:R-:W-:Y:S01]  /*be60*/  HMMA.16816.F32.BF16 R4, R76, R88.reuse, R4 ;  /* 0x000000584c04723c */ /* 0x080fe20000041804 */
[----:B------:R-:W1:Y:S02]  /*be70*/  MUFU.EX2 R107, R107 ;  /* 0x0000006b006b7308 */ /* 0x000e640000000800 */
[--C-:B-1----:R-:W-:Y:S02]  /*be80*/  FFMA.FTZ R80, R136, c[0x0][0x2d0], -R3.reuse ;  /* 0x0000b40088507a23 */ /* 0x102fe40000010803 */
[----:B------:R-:W2:Y:S06]  /*be90*/  LDL.LU R136, [R1+0x18] ;  /* 0x0000180001887983 */ /* 0x000eac0000300800 */
[----:B------:R1:W-:Y:S01]  /*bea0*/  MUFU.EX2 R112, R80 ;  /* 0x0000005000707308 */ /* 0x0003e20000000800 */
[----:B------:R-:W3:Y:S09]  /*beb0*/  LDSM.16.MT88.4 R84, [R226+0x2100] ;  /* 0x00210000e254783b */ /* 0x000ef20000004200 */
[----:B------:R1:W-:Y:S01]  /*bec0*/  MUFU.EX2 R189, R101 ;  /* 0x0000006500bd7308 */ /* 0x0003e20000000800 */
[----:B------:R-:W-:Y:S09]  /*bed0*/  F2FP.BF16.PACK_AB R178, R107, R106 ;  /* 0x0000006a6bb2723e */ /* 0x000ff200000010ff */
[----:B------:R-:W1:Y:S02]  /*bee0*/  MUFU.EX2 R104, R104 ;  /* 0x0000006800687308 */ /* 0x000e640000000800 */
[----:B-1----:R-:W-:Y:S08]  /*bef0*/  F2FP.BF16.PACK_AB R80, R169, R171 ;  /* 0x000000aba950723e */ /* 0x002ff000000010ff */
[----:B------:R-:W-:Y:S01]  /*bf00*/  MUFU.EX2 R100, R100 ;  /* 0x0000006400647308 */ /* 0x000fe20000000800 */
[C---:B------:R-:W-:Y:S04]  /*bf10*/  HMMA.16816.F32.BF16 R8, R80.reuse, R88, R8 ;  /* 0x000000585008723c */ /* 0x040fe80000041808 */
[--C-:B------:R-:W-:Y:S03]  /*bf20*/  FFMA.FTZ R101, R143, c[0x0][0x2d0], -R3.reuse ;  /* 0x0000b4008f657a23 */ /* 0x100fe60000010803 */
[--C-:B------:R-:W-:Y:S01]  /*bf30*/  FFMA.FTZ R88, R188, c[0x0][0x2d0], -R3.reuse ;  /* 0x0000b400bc587a23 */ /* 0x100fe20000010803 */
[-C--:B------:R-:W-:Y:S01]  /*bf40*/  HMMA.16816.F32.BF16 R12, R80, R90.reuse, R12 ;  /* 0x0000005a500c723c */ /* 0x080fe2000004180c */
[----:B------:R-:W1:Y:S03]  /*bf50*/  MUFU.EX2 R188, R102 ;  /* 0x0000006600bc7308 */ /* 0x000e660000000800 */
[----:B------:R-:W-:Y:S04]  /*bf60*/  F2FP.BF16.PACK_AB R176, R105, R104 ;  /* 0x0000006869b0723e */ /* 0x000fe800000010ff */
[C---:B------:R-:W-:Y:S03]  /*bf70*/  HMMA.16816.F32.BF16 R16, R76.reuse, R90, R16 ;  /* 0x0000005a4c10723c */ /* 0x040fe60000041810 */
[----:B------:R3:W-:Y:S05]  /*bf80*/  MUFU.EX2 R111, R88 ;  /* 0x00000058006f7308 */ /* 0x0007ea0000000800 */
[-C--:B------:R-:W-:Y:S05]  /*bf90*/  HMMA.16816.F32.BF16 R20, R76, R92.reuse, R20 ;  /* 0x0000005c4c14723c */ /* 0x080fea0000041814 */
[----:B------:R-:W3:Y:S03]  /*bfa0*/  MUFU.EX2 R101, R101 ;  /* 0x0000006500657308 */ /* 0x000ee60000000800 */
[C---:B------:R-:W-:Y:S04]  /*bfb0*/  HMMA.16816.F32.BF16 R24, R80.reuse, R92, R24 ;  /* 0x0000005c5018723c */ /* 0x040fe80000041818 */
[----:B-1----:R-:W-:Y:S01]  /*bfc0*/  F2FP.BF16.PACK_AB R180, R188, R189 ;  /* 0x000000bdbcb4723e */ /* 0x002fe200000010ff */
[----:B------:R-:W-:Y:S01]  /*bfd0*/  FFMA.FTZ R102, R75, c[0x0][0x2d0], -R3 ;  /* 0x0000b4004b667a23 */ /* 0x000fe20000010803 */
[----:B------:R-:W-:Y:S01]  /*bfe0*/  F2FP.BF16.PACK_AB R75, R201, R198 ;  /* 0x000000c6c94b723e */ /* 0x000fe200000010ff */
[----:B---3--:R-:W-:Y:S01]  /*bff0*/  FFMA.FTZ R73, R73, R139, R245 ;  /* 0x0000008b49497223 */ /* 0x008fe200000100f5 */
[-C--:B------:R-:W-:Y:S01]  /*c000*/  HMMA.16816.F32.BF16 R28, R80, R94.reuse, R28 ;  /* 0x0000005e501c723c */ /* 0x080fe2000004181c */
[----:B------:R-:W1:Y:S03]  /*c010*/  LDSM.16.MT88.4 R88, [R224+0x2900] ;  /* 0x00290000e058783b */ /* 0x000e660000004200 */
[----:B------:R-:W-:Y:S01]  /*c020*/  FFMA.FTZ R3, R74, c[0x0][0x2d0], -R3 ;  /* 0x0000b4004a037a23 */ /* 0x000fe20000010803 */
[----:B------:R-:W-:Y:S02]  /*c030*/  F2FP.BF16.PACK_AB R74, R203, R204 ;  /* 0x000000cccb4a723e */ /* 0x000fe400000010ff */
[----:B------:R-:W-:Y:S01]  /*c040*/  MOV R245, R124 ;  /* 0x0000007c00f57202 */ /* 0x000fe20000000f00 */
[C---:B------:R-:W-:Y:S01]  /*c050*/  HMMA.16816.F32.BF16 R32, R76.reuse, R94, R32 ;  /* 0x0000005e4c20723c */ /* 0x040fe20000041820 */
[----:B------:R-:W3:Y:S03]  /*c060*/  LDSM.16.MT88.4 R92, [R227+0x2900] ;  /* 0x00290000e35c783b */ /* 0x000ee60000004200 */
[----:B------:R-:W-:Y:S04]  /*c070*/  F2FP.BF16.PACK_AB R177, R101, R100 ;  /* 0x0000006465b1723e */ /* 0x000fe800000010ff */
[-C--:B------:R-:W-:Y:S08]  /*c080*/  HMMA.16816.F32.BF16 R36, R76, R96.reuse, R36 ;  /* 0x000000604c24723c */ /* 0x080ff00000041824 */
[C---:B------:R-:W-:Y:S04]  /*c090*/  HMMA.16816.F32.BF16 R40, R80.reuse, R96, R40 ;  /* 0x000000605028723c */ /* 0x040fe80000041828 */
[----:B----4-:R-:W-:Y:S01]  /*c0a0*/  FFMA.FTZ R71, R71, R138, R244 ;  /* 0x0000008a47477223 */ /* 0x010fe200000100f4 */
[----:B------:R-:W-:Y:S02]  /*c0b0*/  MOV R138, R135 ;  /* 0x00000087008a7202 */ /* 0x000fe40000000f00 */
[----:B------:R-:W-:Y:S01]  /*c0c0*/  MOV R244, R127 ;  /* 0x0000007f00f47202 */ /* 0x000fe20000000f00 */
[-C--:B------:R-:W-:Y:S04]  /*c0d0*/  HMMA.16816.F32.BF16 R44, R80, R98.reuse, R44 ;  /* 0x00000062502c723c */ /* 0x080fe8000004182c */
[----:B------:R-:W-:Y:S04]  /*c0e0*/  FADD.FTZ R71, R246, R71 ;  /* 0x00000047f6477221 */ /* 0x000fe80000010000 */
[C---:B------:R-:W-:Y:S01]  /*c0f0*/  HMMA.16816.F32.BF16 R48, R76.reuse, R98, R48 ;  /* 0x000000624c30723c */ /* 0x040fe20000041830 */
[----:B------:R-:W4:Y:S07]  /*c100*/  LDSM.16.MT88.4 R96, [R225+0x2900] ;  /* 0x00290000e160783b */ /* 0x000f2e0000004200 */
[-C--:B------:R-:W-:Y:S08]  /*c110*/  HMMA.16816.F32.BF16 R52, R76, R84.reuse, R52 ;  /* 0x000000544c34723c */ /* 0x080ff00000041834 */
[C---:B------:R-:W-:Y:S07]  /*c120*/  HMMA.16816.F32.BF16 R56, R80.reuse, R84, R56 ;  /* 0x000000545038723c */ /* 0x040fee0000041838 */
[----:B------:R-:W-:Y:S01]  /*c130*/  FADD.FTZ R84, R247, R73 ;  /* 0x00000049f7547221 */ /* 0x000fe20000010000 */
[-C--:B------:R-:W-:Y:S01]  /*c140*/  HMMA.16816.F32.BF16 R60, R80, R86.reuse, R60 ;  /* 0x00000056503c723c */ /* 0x080fe2000004183c */
[----:B------:R-:W1:Y:S03]  /*c150*/  LDSM.16.MT88.4 R80, [R226+0x2900] ;  /* 0x00290000e250783b */ /* 0x000e660000004200 */
[----:B------:R-:W-:Y:S01]  /*c160*/  FADD.FTZ R84, R134, R84 ;  /* 0x0000005486547221 */ /* 0x000fe20000010000 */
[----:B------:R-:W-:Y:S01]  /*c170*/  F2FP.BF16.PACK_AB R73, R173, R174 ;  /* 0x000000aead49723e */ /* 0x000fe200000010ff */
[----:B------:R-:W-:Y:S02]  /*c180*/  FADD.FTZ R85, R250, R71 ;  /* 0x00000047fa557221 */ /* 0x000fe40000010000 */
[----:B------:R-:W-:Y:S01]  /*c190*/  HMMA.16816.F32.BF16 R64, R76, R86, R64 ;  /* 0x000000564c40723c */ /* 0x000fe20000041840 */
[----:B------:R-:W-:Y:S06]  /*c1a0*/  MUFU.EX2 R86, R3 ;  /* 0x0000000300567308 */ /* 0x000fec0000000800 */
[----:B------:R-:W-:Y:S02]  /*c1b0*/  F2FP.BF16.PACK_AB R76, R194, R172 ;  /* 0x000000acc24c723e */ /* 0x000fe400000010ff */
[----:B------:R-:W-:Y:S02]  /*c1c0*/  F2FP.BF16.PACK_AB R78, R192, R193 ;  /* 0x000000c1c04e723e */ /* 0x000fe400000010ff */
[----:B------:R-:W1:Y:S01]  /*c1d0*/  MUFU.EX2 R87, R102 ;  /* 0x0000006600577308 */ /* 0x000e620000000800 */
[----:B------:R-:W-:Y:S02]  /*c1e0*/  F2FP.BF16.PACK_AB R77, R112, R109 ;  /* 0x0000006d704d723e */ /* 0x000fe400000010ff */
[----:B------:R-:W-:Y:S02]  /*c1f0*/  F2FP.BF16.PACK_AB R79, R111, R110 ;  /* 0x0000006e6f4f723e */ /* 0x000fe400000010ff */
[----:B-1----:R-:W-:Y:S01]  /*c200*/  F2FP.BF16.PACK_AB R179, R86, R87 ;  /* 0x0000005756b3723e */ /* 0x002fe200000010ff */
[----:B------:R-:W-:Y:S01]  /*c210*/  FFMA.FTZ R72, R72, R137, R222 ;  /* 0x0000008948487223 */ /* 0x000fe200000100de */
[----:B------:R-:W-:Y:S02]  /*c220*/  MOV R137, R133 ;  /* 0x0000008500897202 */ /* 0x000fe40000000f00 */
[----:B------:R-:W-:Y:S01]  /*c230*/  MOV R222, R128 ;  /* 0x0000008000de7202 */ /* 0x000fe20000000f00 */
[----:B------:R-:W-:Y:S01]  /*c240*/  FADD.FTZ R103, R243, R72 ;  /* 0x00000048f3677221 */ /* 0x000fe20000010000 */
[----:B------:R-:W-:Y:S03]  /*c250*/  F2FP.BF16.PACK_AB R72, R175, R205 ;  /* 0x000000cdaf48723e */ /* 0x000fe600000010ff */
[----:B------:R-:W-:Y:S04]  /*c260*/  FADD.FTZ R71, R138, R103 ;  /* 0x000000678a477221 */ /* 0x000fe80000010000 */
[-C--:B------:R-:W-:Y:S08]  /*c270*/  HMMA.16816.F32.BF16 R4, R72, R88.reuse, R4 ;  /* 0x000000584804723c */ /* 0x080ff00000041804 */
[C---:B------:R-:W-:Y:S08]  /*c280*/  HMMA.16816.F32.BF16 R8, R76.reuse, R88, R8 ;  /* 0x000000584c08723c */ /* 0x040ff00000041808 */
[-C--:B------:R-:W-:Y:S08]  /*c290*/  HMMA.16816.F32.BF16 R12, R76, R90.reuse, R12 ;  /* 0x0000005a4c0c723c */ /* 0x080ff0000004180c */
[C---:B------:R-:W-:Y:S08]  /*c2a0*/  HMMA.16816.F32.BF16 R16, R72.reuse, R90, R16 ;  /* 0x0000005a4810723c */ /* 0x040ff00000041810 */
[-C--:B---3--:R-:W-:Y:S08]  /*c2b0*/  HMMA.16816.F32.BF16 R20, R72, R92.reuse, R20 ;  /* 0x0000005c4814723c */ /* 0x088ff00000041814 */
[C---:B------:R-:W-:Y:S08]  /*c2c0*/  HMMA.16816.F32.BF16 R24, R76.reuse, R92, R24 ;  /* 0x0000005c4c18723c */ /* 0x040ff00000041818 */
[-C--:B------:R-:W-:Y:S08]  /*c2d0*/  HMMA.16816.F32.BF16 R28, R76, R94.reuse, R28 ;  /* 0x0000005e4c1c723c */ /* 0x080ff0000004181c */
[C---:B------:R-:W-:Y:S08]  /*c2e0*/  HMMA.16816.F32.BF16 R32, R72.reuse, R94, R32 ;  /* 0x0000005e4820723c */ /* 0x040ff00000041820 */
[-C--:B----4-:R-:W-:Y:S08]  /*c2f0*/  HMMA.16816.F32.BF16 R36, R72, R96.reuse, R36 ;  /* 0x000000604824723c */ /* 0x090ff00000041824 */
[C---:B------:R-:W-:Y:S08]  /*c300*/  HMMA.16816.F32.BF16 R40, R76.reuse, R96, R40 ;  /* 0x000000604c28723c */ /* 0x040ff00000041828 */
[-C--:B------:R-:W-:Y:S08]  /*c310*/  HMMA.16816.F32.BF16 R44, R76, R98.reuse, R44 ;  /* 0x000000624c2c723c */ /* 0x080ff0000004182c */
[C---:B------:R-:W-:Y:S04]  /*c320*/  HMMA.16816.F32.BF16 R48, R72.reuse, R98, R48 ;  /* 0x000000624830723c */ /* 0x040fe80000041830 */
[----:B--2---:R-:W-:Y:S01]  /*c330*/  FFMA.FTZ R0, R0, R136, R190 ;  /* 0x0000008800007223 */ /* 0x004fe200000100be */
[----:B------:R-:W-:Y:S02]  /*c340*/  MOV R136, R132 ;  /* 0x0000008400887202 */ /* 0x000fe40000000f00 */
[----:B------:R-:W1:Y:S01]  /*c350*/  LDSM.16.MT88.4 R132, [R224+0x3100] ;  /* 0x00310000e084783b */ /* 0x000e620000004200 */
[----:B------:R-:W-:Y:S01]  /*c360*/  FADD.FTZ R0, R191, R0 ;  /* 0x00000000bf007221 */ /* 0x000fe20000010000 */
[-C--:B------:R-:W-:Y:S03]  /*c370*/  HMMA.16816.F32.BF16 R52, R72, R80.reuse, R52 ;  /* 0x000000504834723c */ /* 0x080fe60000041834 */
[----:B------:R-:W-:Y:S02]  /*c380*/  FADD.FTZ R85, R136, R85 ;  /* 0x0000005588557221 */ /* 0x000fe40000010000 */
[----:B------:R-:W-:Y:S02]  /*c390*/  FADD.FTZ R0, R200, R0 ;  /* 0x00000000c8007221 */ /* 0x000fe40000010000 */
[----:B------:R-:W-:Y:S01]  /*c3a0*/  FADD.FTZ R3, R129, R85 ;  /* 0x0000005581037221 */ /* 0x000fe20000010000 */
[C---:B------:R-:W-:Y:S04]  /*c3b0*/  HMMA.16816.F32.BF16 R56, R76.reuse, R80, R56 ;  /* 0x000000504c38723c */ /* 0x040fe80000041838 */
[----:B------:R-:W-:Y:S03]  /*c3c0*/  FADD.FTZ R3, R121, R3 ;  /* 0x0000000379037221 */ /* 0x000fe60000010000 */
[----:B------:R-:W-:Y:S01]  /*c3d0*/  FADD.FTZ R80, R137, R84 ;  /* 0x0000005489507221 */ /* 0x000fe20000010000 */
[-C--:B------:R-:W-:Y:S04]  /*c3e0*/  HMMA.16816.F32.BF16 R60, R76, R82.reuse, R60 ;  /* 0x000000524c3c723c */ /* 0x080fe8000004183c */
[----:B------:R-:W-:Y:S02]  /*c3f0*/  FADD.FTZ R84, R131, R71 ;  /* 0x0000004783547221 */ /* 0x000fe40000010000 */
[----:B------:R-:W-:Y:S02]  /*c400*/  FADD.FTZ R71, R130, R80 ;  /* 0x0000005082477221 */ /* 0x000fe40000010000 */
[----:B------:R-:W-:Y:S01]  /*c410*/  FADD.FTZ R81, R202, R0 ;  /* 0x00000000ca517221 */ /* 0x000fe20000010000 */
[----:B------:R-:W-:Y:S04]  /*c420*/  HMMA.16816.F32.BF16 R64, R72, R82, R64 ;  /* 0x000000524840723c */ /* 0x000fe80000041840 */
[----:B------:R-:W-:Y:S02]  /*c430*/  FADD.FTZ R0, R123, R84 ;  /* 0x000000547b007221 */ /* 0x000fe40000010000 */
[----:B------:R-:W-:Y:S02]  /*c440*/  FADD.FTZ R71, R122, R71 ;  /* 0x000000477a477221 */ /* 0x000fe40000010000 */
[----:B------:R-:W-:Y:S04]  /*c450*/  FADD.FTZ R76, R120, R0 ;  /* 0x00000000784c7221 */ /* 0x000fe80000010000 */
[----:B------:R-:W-:Y:S02]  /*c460*/  FADD.FTZ R0, R126, R71 ;  /* 0x000000477e007221 */ /* 0x000fe40000010000 */
[----:B------:R-:W-:Y:S02]  /*c470*/  FADD.FTZ R71, R125, R3 ;  /* 0x000000037d477221 */ /* 0x000fe40000010000 */
[----:B------:R-:W-:Y:S01]  /*c480*/  FADD.FTZ R81, R195, R81 ;  /* 0x00000051c3517221 */ /* 0x000fe20000010000 */
[-C--:B-1----:R-:W-:Y:S05]  /*c490*/  HMMA.16816.F32.BF16 R124, R180, R132.reuse, R4 ;  /* 0x00000084b47c723c */ /* 0x082fea0000041804 */
[----:B------:R-:W-:Y:S02]  /*c4a0*/  FADD.FTZ R81, R196, R81 ;  /* 0x00000051c4517221 */ /* 0x000fe40000010000 */
[----:B------:R-:W-:Y:S01]  /*c4b0*/  FADD.FTZ R4, R142, R76 ;  /* 0x0000004c8e047221 */ /* 0x000fe20000010000 */
[C---:B------:R-:W-:Y:S04]  /*c4c0*/  HMMA.16816.F32.BF16 R120, R176.reuse, R132, R8 ;  /* 0x00000084b078723c */ /* 0x040fe80000041808 */
[----:B------:R-:W-:Y:S02]  /*c4d0*/  FADD.FTZ R3, R197, R81 ;  /* 0x00000051c5037221 */ /* 0x000fe40000010000 */
[----:B------:R-:W-:Y:S02]  /*c4e0*/  FADD.FTZ R0, R141, R0 ;  /* 0x000000008d007221 */ /* 0x000fe40000010000 */
[----:B------:R-:W-:Y:S01]  /*c4f0*/  FADD.FTZ R8, R140, R71 ;  /* 0x000000478c087221 */ /* 0x000fe20000010000 */
[-C--:B------:R-:W-:Y:S03]  /*c500*/  HMMA.16816.F32.BF16 R128, R176, R134.reuse, R12 ;  /* 0x00000086b080723c */ /* 0x080fe6000004180c */
[----:B------:R-:W-:Y:S02]  /*c510*/  FADD.FTZ R4, R222, R4 ;  /* 0x00000004de047221 */ /* 0x000fe40000010000 */
        /* <DEDUP_REMOVED lines=14> */
[-C--:B------:R-:W-:Y:S01]  /*c600*/  HMMA.16816.F32.BF16 R144, R176, R150.reuse, R28 ;  /* 0x00000096b090723c */ /* 0x080fe2000004181c */
[----:B------:R-:W1:Y:S02]  /*c610*/  LDSM.16.MT88.4 R4, [R226+0x3100] ;  /* 0x00310000e204783b */ /* 0x000e640000004200 */
[----:B------:R-:W-:Y:S02]  /*c620*/  FADD.FTZ R10, R220, R3 ;  /* 0x00000003dc0a7221 */ /* 0x000fe40000010000 */
[----:B------:R-:W-:Y:S02]  /*c630*/  FADD.FTZ R9, R152, R0 ;  /* 0x0000000098097221 */ /* 0x000fe40000010000 */
[----:B------:R-:W-:Y:S01]  /*c640*/  FADD.FTZ R8, R245, R8 ;  /* 0x00000008f5087221 */ /* 0x000fe20000010000 */
[C---:B------:R-:W-:Y:S04]  /*c650*/  HMMA.16816.F32.BF16 R148, R180.reuse, R150, R32 ;  /* 0x00000096b494723c */ /* 0x040fe80000041820 */
[----:B------:R-:W-:Y:S02]  /*c660*/  FADD.FTZ R3, R249, R11 ;  /* 0x0000000bf9037221 */ /* 0x000fe40000010000 */
[----:B------:R-:W-:Y:S02]  /*c670*/  FADD.FTZ R0, R221, R10 ;  /* 0x0000000add007221 */ /* 0x000fe40000010000 */
[----:B------:R-:W-:Y:S04]  /*c680*/  FADD.FTZ R12, R153, R9 ;  /* 0x00000009990c7221 */ /* 0x000fe80000010000 */
[----:B------:R-:W-:Y:S02]  /*c690*/  FADD.FTZ R11, R217, R8 ;  /* 0x00000008d90b7221 */ /* 0x000fe40000010000 */
[----:B------:R-:W-:Y:S02]  /*c6a0*/  FADD.FTZ R10, R213, R3 ;  /* 0x00000003d50a7221 */ /* 0x000fe40000010000 */
[----:B------:R-:W-:Y:S02]  /*c6b0*/  FADD.FTZ R9, R155, R0 ;  /* 0x000000009b097221 */ /* 0x000fe40000010000 */
[----:B------:R-:W-:Y:S01]  /*c6c0*/  FADD.FTZ R8, R157, R12 ;  /* 0x0000000c9d087221 */ /* 0x000fe20000010000 */
[-C--:B------:R-:W-:Y:S03]  /*c6d0*/  HMMA.16816.F32.BF16 R152, R180, R164.reuse, R36 ;  /* 0x000000a4b498723c */ /* 0x080fe60000041824 */
[----:B------:R-:W-:Y:S02]  /*c6e0*/  FADD.FTZ R3, R219, R11 ;  /* 0x0000000bdb037221 */ /* 0x000fe40000010000 */
[----:B------:R-:W-:Y:S02]  /*c6f0*/  FADD.FTZ R0, R215, R10 ;  /* 0x0000000ad7007221 */ /* 0x000fe40000010000 */
[----:B------:R-:W-:Y:S02]  /*c700*/  FADD.FTZ R12, R158, R9 ;  /* 0x000000099e0c7221 */ /* 0x000fe40000010000 */
[----:B------:R-:W-:Y:S03]  /*c710*/  FADD.FTZ R11, R156, R8 ;  /* 0x000000089c0b7221 */ /* 0x000fe60000010000 */
        /* <DEDUP_REMOVED lines=9> */
[----:B------:R-:W-:Y:S01]  /*c7b0*/  FADD.FTZ R10, R118, R3 ;  /* 0x00000003760a7221 */ /* 0x000fe20000010000 */
[-C--:B------:R-:W-:Y:S03]  /*c7c0*/  HMMA.16816.F32.BF16 R160, R176, R166.reuse, R44 ;  /* 0x000000a6b0a0723c */ /* 0x080fe6000004182c */
[----:B------:R-:W-:Y:S01]  /*c7d0*/  FADD.FTZ R8, R209, R12 ;  /* 0x0000000cd1087221 */ /* 0x000fe20000010000 */
[----:B------:R-:W-:Y:S01]  /*c7e0*/  MOV R118, R2 ;  /* 0x0000000200767202 */ /* 0x000fe20000000f00 */
[----:B------:R-:W-:Y:S02]  /*c7f0*/  FADD.FTZ R3, R171, R11 ;  /* 0x0000000bab037221 */ /* 0x000fe40000010000 */
[----:B------:R-:W-:Y:S01]  /*c800*/  FADD.FTZ R0, R117, R10 ;  /* 0x0000000a75007221 */ /* 0x000fe20000010000 */
[C---:B------:R-:W-:Y:S04]  /*c810*/  HMMA.16816.F32.BF16 R164, R180.reuse, R166, R48 ;  /* 0x000000a6b4a4723c */ /* 0x040fe80000041830 */
[----:B------:R-:W-:Y:S01]  /*c820*/  FADD.FTZ R12, R211, R9 ;  /* 0x00000009d30c7221 */ /* 0x000fe20000010000 */
[----:B------:R-:W-:Y:S01]  /*c830*/  MOV R117, R68 ;  /* 0x0000004400757202 */ /* 0x000fe20000000f00 */
[----:B------:R-:W-:Y:S02]  /*c840*/  FADD.FTZ R11, R207, R8 ;  /* 0x00000008cf0b7221 */ /* 0x000fe40000010000 */
[----:B------:R-:W-:Y:S04]  /*c850*/  FADD.FTZ R10, R169, R3 ;  /* 0x00000003a90a7221 */ /* 0x000fe80000010000 */
[----:B------:R-:W-:Y:S02]  /*c860*/  FADD.FTZ R9, R114, R0 ;  /* 0x0000000072097221 */ /* 0x000fe40000010000 */
[----:B------:R-:W-:Y:S02]  /*c870*/  FADD.FTZ R8, R212, R12 ;  /* 0x0000000cd4087221 */ /* 0x000fe40000010000 */
[----:B------:R-:W-:Y:S02]  /*c880*/  FADD.FTZ R3, R208, R11 ;  /* 0x0000000bd0037221 */ /* 0x000fe40000010000 */
[----:B------:R-:W-:Y:S02]  /*c890*/  FADD.FTZ R0, R170, R10 ;  /* 0x0000000aaa007221 */ /* 0x000fe40000010000 */
[----:B------:R-:W-:Y:S02]  /*c8a0*/  FADD.FTZ R12, R115, R9 ;  /* 0x00000009730c7221 */ /* 0x000fe40000010000 */
[----:B------:R-:W-:Y:S02]  /*c8b0*/  FADD.FTZ R11, R210, R8 ;  /* 0x00000008d20b7221 */ /* 0x000fe40000010000 */
[----:B------:R-:W-:Y:S02]  /*c8c0*/  FADD.FTZ R10, R206, R3 ;  /* 0x00000003ce0a7221 */ /* 0x000fe40000010000 */
[----:B------:R-:W-:Y:S02]  /*c8d0*/  FADD.FTZ R9, R168, R0 ;  /* 0x00000000a8097221 */ /* 0x000fe40000010000 */
[----:B------:R-:W-:Y:S01]  /*c8e0*/  FADD.FTZ R8, R116, R12 ;  /* 0x0000000c74087221 */ /* 0x000fe20000010000 */
[-C--:B-1----:R-:W-:Y:S03]  /*c8f0*/  HMMA.16816.F32.BF16 R168, R180, R4.reuse, R52 ;  /* 0x00000004b4a8723c */ /* 0x082fe60000041834 */
[----:B------:R-:W-:Y:S01]  /*c900*/  FADD.FTZ R3, R205, R11 ;  /* 0x0000000bcd037221 */ /* 0x000fe20000010000 */
[----:B------:R-:W-:Y:S01]  /*c910*/  MOV R116, R69 ;  /* 0x0000004500747202 */ /* 0x000fe20000000f00 */
        /* <DEDUP_REMOVED lines=30> */
[----:B------:R-:W-:Y:S01]  /*cb00*/  STL [R1+0x10], R5 ;  /* 0x0000100501007387 */ /* 0x000fe20000100800 */
[----:B------:R-:W-:Y:S02]  /*cb10*/  FADD.FTZ R3, R107, R3 ;  /* 0x000000036b037221 */ /* 0x000fe40000010000 */
[----:B------:R-:W-:Y:S02]  /*cb20*/  FADD.FTZ R4, R113, R4 ;  /* 0x0000000471047221 */ /* 0x000fe40000010000 */
[----:B------:R-:W-:Y:S03]  /*cb30*/  FADD.FTZ R0, R87, R7 ;  /* 0x0000000757007221 */ /* 0x000fe60000010000 */
[----:B------:R-:W-:Y:S01]  /*cb40*/  STL [R1+0x14], R4 ;  /* 0x0000140401007387 */ /* 0x000fe20000100800 */
[----:B------:R-:W-:Y:S03]  /*cb50*/  FADD.FTZ R0, R86, R0 ;  /* 0x0000000056007221 */ /* 0x000fe60000010000 */
[----:B------:R1:W-:Y:S04]  /*cb60*/  STL [R1+0x1c], R3 ;  /* 0x00001c0301007387 */ /* 0x0003e80000100800 */
[----:B------:R2:W-:Y:S01]  /*cb70*/  STL [R1+0x18], R0 ;  /* 0x0000180001007387 */ /* 0x0005e20000100800 */
[----:B-1----:R-:W-:Y:S01]  /*cb80*/  MOV R3, R70 ;  /* 0x0000004600037202 */ /* 0x002fe20000000f00 */
[----:B------:R-:W-:-:S05]  /*cb90*/  @P0 BRA `(.L_x_20) ;  /* 0xffffa82000000947 */ /* 0x000fca000383ffff */
.L_x_19:
[----:B-12---:R-:W2:Y:S04]  /*cba0*/  LDL.LU R0, [R1+0x10] ;  /* 0x0000100001007983 */ /* 0x006ea80000300800 */
[----:B------:R-:W3:Y:S04]  /*cbb0*/  LDL.LU R4, [R1+0x14] ;  /* 0x0000140001047983 */ /* 0x000ee80000300800 */
[----:B------:R-:W4:Y:S04]  /*cbc0*/  LDL.LU R10, [R1+0x1c] ;  /* 0x00001c00010a7983 */ /* 0x000f280000300800 */
[----:B------:R-:W4:Y:S01]  /*cbd0*/  LDL.LU R8, [R1+0x18] ;  /* 0x0000180001087983 */ /* 0x000f220000300800 */
[----:B------:R-:W-:-:S02]  /*cbe0*/  MOV R20, 0xff800000 ;  /* 0xff80000000147802 */ /* 0x000fc40000000f00 */
[----:B------:R-:W-:Y:S02]  /*cbf0*/  MOV R21, 0xff800000 ;  /* 0xff80000000157802 */ /* 0x000fe40000000f00 */
[----:B------:R-:W-:Y:S02]  /*cc00*/  MOV R22, 0xff800000 ;  /* 0xff80000000167802 */ /* 0x000fe40000000f00 */
[----:B------:R-:W-:Y:S02]  /*cc10*/  MOV R23, 0xff800000 ;  /* 0xff80000000177802 */ /* 0x000fe40000000f00 */
[----:B------:R-:W-:Y:S01]  /*cc20*/  PLOP3.LUT P4, PT, PT, PT, PT, 0x8, 0x0 ;  /* 0x000000000000781c */ /* 0x000fe20003f8e170 */
[----:B--2---:R-:W1:Y:S04]  /*cc30*/  SHFL.BFLY PT, R5, R0, 0x2, 0x1f ;  /* 0x0c401f0000057f89 */ /* 0x004e6800000e0000 */
[----:B---3--:R-:W2:Y:S04]  /*cc40*/  SHFL.BFLY PT, R9, R4, 0x2, 0x1f ;  /* 0x0c401f0004097f89 */ /* 0x008ea800000e0000 */
[----:B----4-:R-:W3:Y:S04]  /*cc50*/  SHFL.BFLY PT, R7, R10, 0x2, 0x1f ;  /* 0x0c401f000a077f89 */ /* 0x010ee800000e0000 */
[----:B------:R-:W4:Y:S01]  /*cc60*/  SHFL.BFLY PT, R6, R8, 0x2, 0x1f ;  /* 0x0c401f0008067f89 */ /* 0x000f2200000e0000 */
[----:B-1----:R-:W-:-:S02]  /*cc70*/  FADD.FTZ R5, R5, R0 ;  /* 0x0000000005057221 */ /* 0x002fc40000010000 */
[----:B--2---:R-:W-:-:S03]  /*cc80*/  FADD.FTZ R9, R9, R4 ;  /* 0x0000000409097221 */ /* 0x004fc60000010000 */
[----:B------:R-:W1:Y:S01]  /*cc90*/  SHFL.BFLY PT, R0, R5, 0x1, 0x1f ;  /* 0x0c201f0005007f89 */ /* 0x000e6200000e0000 */
[----:B---3--:R-:W-:-:S03]  /*cca0*/  FADD.FTZ R7, R7, R10 ;  /* 0x0000000a07077221 */ /* 0x008fc60000010000 */
[----:B------:R-:W2:Y:S01]  /*ccb0*/  SHFL.BFLY PT, R4, R9, 0x1, 0x1f ;  /* 0x0c201f0009047f89 */ /* 0x000ea200000e0000 */
[----:B----4-:R-:W-:-:S03]  /*ccc0*/  FADD.FTZ R6, R6, R8 ;  /* 0x0000000806067221 */ /* 0x010fc60000010000 */
[----:B------:R-:W3:Y:S04]  /*ccd0*/  SHFL.BFLY PT, R3, R7, 0x1, 0x1f ;  /* 0x0c201f0007037f89 */ /* 0x000ee800000e0000 */
[----:B------:R-:W4:Y:S01]  /*cce0*/  SHFL.BFLY PT, R8, R6, 0x1, 0x1f ;  /* 0x0c201f0006087f89 */ /* 0x000f2200000e0000 */
[----:B-1----:R-:W-:Y:S01]  /*ccf0*/  FADD.FTZ R5, R5, R0 ;  /* 0x0000000005057221 */ /* 0x002fe20000010000 */
[----:B------:R-:W-:Y:S01]  /*cd00*/  MOV R0, RZ ;  /* 0x000000ff00007202 */ /* 0x000fe20000000f00 */
[----:B--2---:R-:W-:-:S03]  /*cd10*/  FADD.FTZ R9, R9, R4 ;  /* 0x0000000409097221 */ /* 0x004fc60000010000 */
[----:B------:R-:W-:Y:S02]  /*cd20*/  FSETP.NE.FTZ.AND P3, PT, R5, RZ, PT ;  /* 0x000000ff0500720b */ /* 0x000fe40003f75000 */
[----:B------:R-:W-:Y:S01]  /*cd30*/  MOV R4, RZ ;  /* 0x000000ff00047202 */ /* 0x000fe20000000f00 */
[----:B---3--:R-:W-:Y:S01]  /*cd40*/  FADD.FTZ R7, R7, R3 ;  /* 0x0000000307077221 */ /* 0x008fe20000010000 */
[----:B------:R-:W-:Y:S02]  /*cd50*/  FSETP.NE.FTZ.AND P2, PT, R9, RZ, PT ;  /* 0x000000ff0900720b */ /* 0x000fe40003f55000 */
[----:B------:R-:W-:Y:S01]  /*cd60*/  MOV R3, RZ ;  /* 0x000000ff00037202 */ /* 0x000fe20000000f00 */
[----:B----4-:R-:W-:Y:S01]  /*cd70*/  FADD.FTZ R6, R8, R6 ;  /* 0x0000000608067221 */ /* 0x010fe20000010000 */
[----:B------:R-:W-:-:S04]  /*cd80*/  FSETP.NE.FTZ.AND P1, PT, R7, RZ, PT ;  /* 0x000000ff0700720b */ /* 0x000fc80003f35000 */
[----:B------:R-:W-:Y:S01]  /*cd90*/  FSETP.NE.FTZ.AND P0, PT, R6, RZ, PT ;  /* 0x000000ff0600720b */ /* 0x000fe20003f15000 */
[----:B------:R-:W1:Y:S08]  /*cda0*/  @P3 MUFU.RCP R0, R5 ;  /* 0x0000000500003308 */ /* 0x000e700000001000 */
[----:B------:R-:W2:Y:S04]  /*cdb0*/  @P1 MUFU.RCP R3, R7 ;  /* 0x0000000700031308 */ /* 0x000ea80000001000 */
[----:B------:R-:W-:Y:S01]  /*cdc0*/  @P0 MOV R8, 0x3f317218 ;  /* 0x3f31721800080802 */ /* 0x000fe20000000f00 */
[----:B-1----:R-:W-:-:S03]  /*cdd0*/  FMUL.FTZ R124, R0, R124 ;  /* 0x0000007c007c7220 */ /* 0x002fc60000410000 */
[----:B------:R-:W1:Y:S01]  /*cde0*/  @P2 MUFU.RCP R4, R9 ;  /* 0x0000000900042308 */ /* 0x000e620000001000 */
[C---:B------:R-:W-:Y:S02]  /*cdf0*/  FMUL.FTZ R125, R0.reuse, R125 ;  /* 0x0000007d007d7220 */ /* 0x040fe40000410000 */
[C---:B------:R-:W-:Y:S02]  /*ce00*/  FMUL.FTZ R132, R0.reuse, R132 ;  /* 0x0000008400847220 */ /* 0x040fe40000410000 */
[C---:B------:R-:W-:Y:S02]  /*ce10*/  FMUL.FTZ R133, R0.reuse, R133 ;  /* 0x0000008500857220 */ /* 0x040fe40000410000 */
[C---:B------:R-:W-:Y:S01]  /*ce20*/  FMUL.FTZ R136, R0.reuse, R136 ;  /* 0x0000008800887220 */ /* 0x040fe20000410000 */
[----:B------:R-:W-:Y:S01]  /*ce30*/  @P3 MUFU.LG2 R11, R5 ;  /* 0x00000005000b3308 */ /* 0x000fe20000000c00 */
[C---:B------:R-:W-:Y:S02]  /*ce40*/  FMUL.FTZ R137, R0.reuse, R137 ;  /* 0x0000008900897220 */ /* 0x040fe40000410000 */
[----:B------:R-:W-:-:S02]  /*ce50*/  FMUL.FTZ R148, R0, R148 ;  /* 0x0000009400947220 */ /* 0x000fc40000410000 */
[C---:B------:R-:W-:Y:S02]  /*ce60*/  FMUL.FTZ R149, R0.reuse, R149 ;  /* 0x0000009500957220 */ /* 0x040fe40000410000 */
[C---:B------:R-:W-:Y:S01]  /*ce70*/  FMUL.FTZ R152, R0.reuse, R152 ;  /* 0x0000009800987220 */ /* 0x040fe20000410000 */
[----:B------:R-:W-:Y:S01]  /*ce80*/  @P2 MUFU.LG2 R9, R9 ;  /* 0x0000000900092308 */ /* 0x000fe20000000c00 */
[C---:B------:R-:W-:Y:S02]  /*ce90*/  FMUL.FTZ R153, R0.reuse, R153 ;  /* 0x0000009900997220 */ /* 0x040fe40000410000 */
[C---:B------:R-:W-:Y:S02]  /*cea0*/  FMUL.FTZ R164, R0.reuse, R164 ;  /* 0x000000a400a47220 */ /* 0x040fe40000410000 */
[C---:B------:R-:W-:Y:S02]  /*ceb0*/  FMUL.FTZ R165, R0.reuse, R165 ;  /* 0x000000a500a57220 */ /* 0x040fe40000410000 */
[C---:B------:R-:W-:Y:S01]  /*cec0*/  FMUL.FTZ R168, R0.reuse, R168 ;  /* 0x000000a800a87220 */ /* 0x040fe20000410000 */
[----:B------:R-:W-:Y:S01]  /*ced0*/  @P1 MUFU.LG2 R7, R7 ;  /* 0x0000000700071308 */ /* 0x000fe20000000c00 */
[----:B------:R-:W-:-:S02]  /*cee0*/  FMUL.FTZ R169, R0, R169 ;  /* 0x000000a900a97220 */ /* 0x000fc40000410000 */
[C---:B------:R-:W-:Y:S02]  /*cef0*/  FMUL.FTZ R180, R0.reuse, R180 ;  /* 0x000000b400b47220 */ /* 0x040fe40000410000 */
[----:B------:R-:W-:Y:S01]  /*cf00*/  FMUL.FTZ R181, R0, R181 ;  /* 0x000000b500b57220 */ /* 0x000fe20000410000 */
[----:B------:R-:W-:Y:S01]  /*cf10*/  MOV R0, RZ ;  /* 0x000000ff00007202 */ /* 0x000fe20000000f00 */
[C---:B--2---:R-:W-:Y:S02]  /*cf20*/  FMUL.FTZ R120, R3.reuse, R120 ;  /* 0x0000007803787220 */ /* 0x044fe40000410000 */
[C---:B------:R-:W-:Y:S02]  /*cf30*/  FMUL.FTZ R121, R3.reuse, R121 ;  /* 0x0000007903797220 */ /* 0x040fe40000410000 */
[C---:B------:R-:W-:Y:S01]  /*cf40*/  FMUL.FTZ R128, R3.reuse, R128 ;  /* 0x0000008003807220 */ /* 0x040fe20000410000 */
[----:B------:R-:W2:Y:S01]  /*cf50*/  @P0 MUFU.RCP R0, R6 ;  /* 0x0000000600000308 */ /* 0x000ea20000001000 */
[----:B------:R-:W-:-:S02]  /*cf60*/  FMUL.FTZ R129, R3, R129 ;  /* 0x0000008103817220 */ /* 0x000fc40000410000 */
[C---:B------:R-:W-:Y:S02]  /*cf70*/  FMUL.FTZ R140, R3.reuse, R140 ;  /* 0x0000008c038c7220 */ /* 0x040fe40000410000 */
[C---:B------:R-:W-:Y:S02]  /*cf80*/  FMUL.FTZ R141, R3.reuse, R141 ;  /* 0x0000008d038d7220 */ /* 0x040fe40000410000 */
[C---:B------:R-:W-:Y:S01]  /*cf90*/  FMUL.FTZ R144, R3.reuse, R144 ;  /* 0x0000009003907220 */ /* 0x040fe20000410000 */
[----:B------:R-:W3:Y:S01]  /*cfa0*/  @P0 MUFU.LG2 R6, R6 ;  /* 0x0000000600060308 */ /* 0x000ee20000000c00 */
[C---:B------:R-:W-:Y:S02]  /*cfb0*/  FMUL.FTZ R145, R3.reuse, R145 ;  /* 0x0000009103917220 */ /* 0x040fe40000410000 */
[C---:B------:R-:W-:Y:S02]  /*cfc0*/  FMUL.FTZ R156, R3.reuse, R156 ;  /* 0x0000009c039c7220 */ /* 0x040fe40000410000 */
[----:B------:R-:W-:-:S02]  /*cfd0*/  FMUL.FTZ R157, R3, R157 ;  /* 0x0000009d039d7220 */ /* 0x000fc40000410000 */
[C---:B------:R-:W-:Y:S02]  /*cfe0*/  FMUL.FTZ R160, R3.reuse, R160 ;  /* 0x000000a003a07220 */ /* 0x040fe40000410000 */
[C---:B------:R-:W-:Y:S02]  /*cff0*/  FMUL.FTZ R161, R3.reuse, R161 ;  /* 0x000000a103a17220 */ /* 0x040fe40000410000 */
[C---:B------:R-:W-:Y:S02]  /*d000*/  FMUL.FTZ R172, R3.reuse, R172 ;  /* 0x000000ac03ac7220 */ /* 0x040fe40000410000 */
[C---:B------:R-:W-:Y:S02]  /*d010*/  FMUL.FTZ R173, R3.reuse, R173 ;  /* 0x000000ad03ad7220 */ /* 0x040fe40000410000 */
[C---:B------:R-:W-:Y:S02]  /*d020*/  FMUL.FTZ R176, R3.reuse, R176 ;  /* 0x000000b003b07220 */ /* 0x040fe40000410000 */
[----:B------:R-:W-:Y:S01]  /*d030*/  FMUL.FTZ R177, R3, R177 ;  /* 0x000000b103b17220 */ /* 0x000fe20000410000 */
[----:B------:R-:W-:Y:S01]  /*d040*/  @P2 MOV R3, 0x3f317218 ;  /* 0x3f31721800032802 */ /* 0x000fe20000000f00 */
[----:B-1----:R-:W-:-:S02]  /*d050*/  FMUL.FTZ R126, R4, R126 ;  /* 0x0000007e047e7220 */ /* 0x002fc40000410000 */
[C---:B------:R-:W-:Y:S02]  /*d060*/  FMUL.FTZ R127, R4.reuse, R127 ;  /* 0x0000007f047f7220 */ /* 0x040fe40000410000 */
[C---:B------:R-:W-:Y:S02]  /*d070*/  FMUL.FTZ R134, R4.reuse, R134 ;  /* 0x0000008604867220 */ /* 0x040fe40000410000 */
[C---:B------:R-:W-:Y:S02]  /*d080*/  FMUL.FTZ R135, R4.reuse, R135 ;  /* 0x0000008704877220 */ /* 0x040fe40000410000 */
        /* <DEDUP_REMOVED lines=11> */
[----:B------:R-:W-:Y:S01]  /*d140*/  FMUL.FTZ R183, R4, R183 ;  /* 0x000000b704b77220 */ /* 0x000fe20000410000 */
[----:B------:R-:W-:Y:S01]  /*d150*/  @P3 MOV R4, 0x3f317218 ;  /* 0x3f31721800043802 */ /* 0x000fe20000000f00 */
[C---:B--2---:R-:W-:Y:S02]  /*d160*/  FMUL.FTZ R122, R0.reuse, R122 ;  /* 0x0000007a007a7220 */ /* 0x044fe40000410000 */
        /* <DEDUP_REMOVED lines=14> */
[----:B------:R-:W-:Y:S01]  /*d250*/  FMUL.FTZ R179, R0, R179 ;  /* 0x000000b300b37220 */ /* 0x000fe20000410000 */
[----:B------:R-:W-:Y:S01]  /*d260*/  @P1 MOV R0, 0x3f317218 ;  /* 0x3f31721800001802 */ /* 0x000fe20000000f00 */
[----:B------:R-:W-:Y:S02]  /*d270*/  @P2 FMUL.FTZ R5, R3, c[0x0][0x2d0] ;  /* 0x0000b40003052a20 */ /* 0x000fe40000410000 */
[----:B------:R-:W-:Y:S02]  /*d280*/  @P3 FMUL.FTZ R10, R4, c[0x0][0x2d0] ;  /* 0x0000b400040a3a20 */ /* 0x000fe40000410000 */
[----:B------:R-:W-:Y:S02]  /*d290*/  @P1 FMUL.FTZ R3, R0, c[0x0][0x2d0] ;  /* 0x0000b40000031a20 */ /* 0x000fe40000410000 */
[----:B------:R-:W-:Y:S02]  /*d2a0*/  @P3 FMUL.FTZ R11, R11, 0.69314718246459960938 ;  /* 0x3f3172180b0b3820 */ /* 0x000fe40000410000 */
[----:B------:R-:W-:-:S02]  /*d2b0*/  @P2 FMUL.FTZ R9, R9, 0.69314718246459960938 ;  /* 0x3f31721809092820 */ /* 0x000fc40000410000 */
[----:B------:R-:W-:Y:S02]  /*d2c0*/  @P1 FMUL.FTZ R7, R7, 0.69314718246459960938 ;  /* 0x3f31721807071820 */ /* 0x000fe40000410000 */
[----:B---3--:R-:W-:Y:S02]  /*d2d0*/  @P0 FMUL.FTZ R4, R6, 0.69314718246459960938 ;  /* 0x3f31721806040820 */ /* 0x008fe40000410000 */
[----:B------:R-:W-:Y:S02]  /*d2e0*/  @P0 FMUL.FTZ R0, R8, c[0x0][0x2d0] ;  /* 0x0000b40008000a20 */ /* 0x000fe40000410000 */
[----:B------:R-:W-:Y:S02]  /*d2f0*/  @P3 FFMA.FTZ R20, R10, R70, R11 ;  /* 0x000000460a143223 */ /* 0x000fe4000001000b */
[----:B------:R-:W-:Y:S02]  /*d300*/  @P2 FFMA.FTZ R21, R5, R69, R9 ;  /* 0x0000004505152223 */ /* 0x000fe40000010009 */
[----:B------:R-:W-:-:S02]  /*d310*/  @P1 FFMA.FTZ R22, R3, R68, R7 ;  /* 0x0000004403161223 */ /* 0x000fc40000010007 */
[----:B------:R-:W-:Y:S02]  /*d320*/  @P0 FFMA.FTZ R23, R0, R2, R4 ;  /* 0x0000000200170223 */ /* 0x000fe40000010004 */
.L_x_3:
[----:B-1----:R-:W-:Y:S05]  /*d330*/  @P4 BRA `(.L_x_21) ;  /* 0x0000142000004947 */ /* 0x002fea0003800000 */
[----:B------:R-:W2:Y:S01]  /*d340*/  LDL.LU R14, [R1+0x30] ;  /* 0x00003000010e7983 */ /* 0x000ea20000300800 */
[----:B------:R-:W-:Y:S01]  /*d350*/  MOV R24, c[0x0][0x4e8] ;  /* 0x00013a0000187a02 */ /* 0x000fe20000000f00 */
[----:B------:R-:W-:Y:S02]  /*d360*/  BSSY B0, `(.L_x_22) ;  /* 0x00000a9000007945 */ /* 0x000fe40003800000 */
[----:B------:R-:W1:Y:S01]  /*d370*/  S2R R16, SR_TID.X ;  /* 0x0000000000107919 */ /* 0x000e620000002100 */
[C---:B------:R-:W-:Y:S01]  /*d380*/  ISETP.NE.AND P0, PT, R24.reuse, 0x1, PT ;  /* 0x000000011800780c */ /* 0x040fe20003f05270 */
[----:B------:R-:W-:Y:S02]  /*d390*/  IMAD R24, R24, c[0x0][0x388], RZ ;  /* 0x0000e20018187a24 */ /* 0x000fe400078e02ff */
[----:B------:R-:W3:Y:S04]  /*d3a0*/  S2R R12, SR_CTAID.Y ;  /* 0x00000000000c7919 */ /* 0x000ee80000002600 */
[----:B------:R-:W4:Y:S04]  /*d3b0*/  S2R R13, SR_CTAID.Z ;  /* 0x00000000000d7919 */ /* 0x000f280000002700 */
[----:B------:R-:W2:Y:S01]  /*d3c0*/  S2R R15, SR_CTAID.X ;  /* 0x00000000000f7919 */ /* 0x000ea20000002500 */
[----:B-1----:R-:W-:-:S04]  /*d3d0*/  SHF.R.S32.HI R11, RZ, 0x1f, R16 ;  /* 0x0000001fff0b7819 */ /* 0x002fc80000011410 */
[CC--:B------:R-:W-:Y:S02]  /*d3e0*/  LEA.HI R6, R11.reuse, R16.reuse, RZ, 0x2 ;  /* 0x000000100b067211 */ /* 0x0c0fe400078f10ff */
[----:B------:R-:W-:Y:S02]  /*d3f0*/  LEA.HI R11, R11, R16, RZ, 0x5 ;  /* 0x000000100b0b7211 */ /* 0x000fe400078f28ff */
[----:B------:R-:W-:Y:S02]  /*d400*/  LOP3.LUT R6, R6, 0xfffffffc, RZ, 0xc0, !PT ;  /* 0xfffffffc06067812 */ /* 0x000fe400078ec0ff */
[----:B------:R-:W-:-:S03]  /*d410*/  SHF.R.S32.HI R7, RZ, 0x5, R11 ;  /* 0x00000005ff077819 */ /* 0x000fc6000001140b */
[----:B------:R-:W-:Y:S01]  /*d420*/  IMAD.IADD R6, R16, 0x1, -R6 ;  /* 0x0000000110067824 */ /* 0x000fe200078e0a06 */
[----:B------:R-:W-:Y:S01]  /*d430*/  BAR.SYNC.DEFER_BLOCKING 0x1, 0x80 ;  /* 0x0042000000007b1d */ /* 0x000fe20000010000 */
[----:B--2---:R-:W-:Y:S01]  /*d440*/  SHF.R.S32.HI R10, RZ, 0x1f, R14 ;  /* 0x0000001fff0a7819 */ /* 0x004fe2000001140e */
[----:B------:R-:W-:-:S04]  /*d450*/  IMAD.WIDE.U32 R2, R14, c[0x0][0x4d0], RZ ;  /* 0x000134000e027a25 */ /* 0x000fc800078e00ff */
[----:B------:R-:W-:Y:S02]  /*d460*/  IMAD R0, R10, c[0x0][0x4d0], RZ ;  /* 0x000134000a007a24 */ /* 0x000fe400078e02ff */
[----:B------:R-:W-:Y:S02]  /*d470*/  IMAD.MOV R9, RZ, RZ, -R14 ;  /* 0x000000ffff097224 */ /* 0x000fe400078e0a0e */
[----:B------:R-:W-:Y:S01]  /*d480*/  IMAD R4, R14, c[0x0][0x4d4], R0 ;  /* 0x000135000e047a24 */ /* 0x000fe200078e0200 */
[----:B------:R-:W-:Y:S01]  /*d490*/  SHF.R.S32.HI R0, RZ, 0x1f, R11 ;  /* 0x0000001fff007819 */ /* 0x000fe2000001140b */
[----:B---3--:R-:W-:Y:S01]  /*d4a0*/  IMAD R12, R9, c[0x0][0x550], R12 ;  /* 0x00015400090c7a24 */ /* 0x008fe200078e020c */
[----:B------:R-:W-:Y:S01]  /*d4b0*/  LOP3.LUT R11, R11, 0xffffffe0, RZ, 0xc0, !PT ;  /* 0xffffffe00b0b7812 */ /* 0x000fe200078ec0ff */
[----:B------:R-:W-:Y:S01]  /*d4c0*/  IMAD.IADD R5, R3, 0x1, R4 ;  /* 0x0000000103057824 */ /* 0x000fe200078e0204 */
[----:B------:R-:W-:Y:S01]  /*d4d0*/  LEA.HI R8, R0, R7, RZ, 0x2 ;  /* 0x0000000700087211 */ /* 0x000fe200078f10ff */
[----:B------:R-:W-:Y:S01]  /*d4e0*/  IMAD.MOV.U32 R4, RZ, RZ, R2 ;  /* 0x000000ffff047224 */ /* 0x000fe200078e0002 */
[----:B------:R-:W-:Y:S01]  /*d4f0*/  LEA.HI R0, R6, R6, RZ, 0x1 ;  /* 0x0000000606007211 */ /* 0x000fe200078f08ff */
[----:B------:R-:W-:Y:S01]  /*d500*/  IMAD R2, R10, c[0x0][0x438], RZ ;  /* 0x00010e000a027a24 */ /* 0x000fe200078e02ff */
[----:B------:R-:W-:Y:S01]  /*d510*/  LOP3.LUT R8, R8, 0xffffffc, RZ, 0xc0, !PT ;  /* 0x0ffffffc08087812 */ /* 0x000fe200078ec0ff */
[----:B----4-:R-:W-:Y:S01]  /*d520*/  IMAD.WIDE.U32 R4, R13, c[0x0][0x4d8], R4 ;  /* 0x000136000d047a25 */ /* 0x010fe200078e0004 */
[----:B------:R-:W-:-:S02]  /*d530*/  LOP3.LUT R3, R0, 0x1ffffffe, RZ, 0xc0, !PT ;  /* 0x1ffffffe00037812 */ /* 0x000fc400078ec0ff */
[----:B------:R-:W-:Y:S01]  /*d540*/  IADD3 R16, -R11, R16, RZ ;  /* 0x000000100b107210 */ /* 0x000fe20007ffe1ff */
[----:B------:R-:W-:Y:S01]  /*d550*/  IMAD.SHL.U32 R0, R0, 0x20, RZ ;  /* 0x0000002000007824 */ /* 0x000fe200078e00ff */
[----:B------:R-:W-:Y:S01]  /*d560*/  SHF.R.S32.HI R10, RZ, 0x1f, R13 ;  /* 0x0000001fff0a7819 */ /* 0x000fe2000001140d */
[----:B------:R-:W-:Y:S01]  /*d570*/  IMAD.IADD R9, R7, 0x1, -R8 ;  /* 0x0000000107097824 */ /* 0x000fe200078e0a08 */
[----:B------:R-:W-:Y:S02]  /*d580*/  SHF.R.S32.HI R8, RZ, 0x1f, R16 ;  /* 0x0000001fff087819 */ /* 0x000fe40000011410 */
[----:B------:R-:W-:Y:S01]  /*d590*/  IADD3 R7, R6, -R3, RZ ;  /* 0x8000000306077210 */ /* 0x000fe20007ffe0ff */
[----:B------:R-:W-:Y:S01]  /*d5a0*/  IMAD R6, R14, c[0x0][0x43c], R2 ;  /* 0x00010f000e067a24 */ /* 0x000fe200078e0202 */
[----:B------:R-:W-:Y:S01]  /*d5b0*/  LOP3.LUT R0, R0, 0xffffffc0, RZ, 0xc0, !PT ;  /* 0xffffffc000007812 */ /* 0x000fe200078ec0ff */
[----:B------:R-:W-:Y:S01]  /*d5c0*/  IMAD.WIDE.U32 R2, R14, c[0x0][0x438], RZ ;  /* 0x00010e000e027a25 */ /* 0x000fe200078e00ff */
[----:B------:R-:W-:-:S02]  /*d5d0*/  LEA.HI R19, R8, R16, RZ, 0x2 ;  /* 0x0000001008137211 */ /* 0x000fc400078f10ff */
[----:B------:R-:W-:Y:S01]  /*d5e0*/  LOP3.LUT P1, RZ, R16, 0x3, RZ, 0xc0, !PT ;  /* 0x0000000310ff7812 */ /* 0x000fe2000782c0ff */
[----:B------:R-:W-:Y:S01]  /*d5f0*/  IMAD R8, R7, 0x8, R0 ;  /* 0x0000000807087824 */ /* 0x000fe200078e0200 */
[----:B------:R-:W-:Y:S01]  /*d600*/  SHF.R.S32.HI R7, RZ, 0x2, R19 ;  /* 0x00000002ff077819 */ /* 0x000fe20000011413 */
[C---:B------:R-:W-:Y:S02]  /*d610*/  IMAD R11, R10.reuse, c[0x0][0x4d8], RZ ;  /* 0x000136000a0b7a24 */ /* 0x040fe400078e02ff */
[----:B------:R-:W-:Y:S02]  /*d620*/  IMAD.IADD R3, R3, 0x1, R6 ;  /* 0x0000000103037824 */ /* 0x000fe400078e0206 */
[----:B------:R-:W-:Y:S02]  /*d630*/  IMAD R14, R9, 0x10, R7 ;  /* 0x00000010090e7824 */ /* 0x000fe400078e0207 */
[----:B------:R-:W-:Y:S02]  /*d640*/  IMAD R6, R10, c[0x0][0x440], RZ ;  /* 0x000110000a067a24 */ /* 0x000fe400078e02ff */
[----:B------:R-:W-:-:S02]  /*d650*/  IMAD.IADD R8, R14, 0x1, R8 ;  /* 0x000000010e087824 */ /* 0x000fc400078e0208 */
[----:B------:R-:W-:Y:S02]  /*d660*/  IMAD R0, R13, c[0x0][0x4dc], R11 ;  /* 0x000137000d007a24 */ /* 0x000fe400078e020b */
[----:B------:R-:W-:Y:S02]  /*d670*/  IMAD R8, R15, 0x80, R8 ;  /* 0x000000800f087824 */ /* 0x000fe400078e0208 */
[----:B------:R-:W-:Y:S01]  /*d680*/  IMAD R6, R13, c[0x0][0x444], R6 ;  /* 0x000111000d067a24 */ /* 0x000fe200078e0206 */
[----:B------:R-:W-:Y:S01]  /*d690*/  IADD3 R5, R5, R0, RZ ;  /* 0x0000000005057210 */ /* 0x000fe20007ffe0ff */
[----:B------:R-:W-:Y:S01]  /*d6a0*/  IMAD.WIDE.U32 R2, R13, c[0x0][0x440], R2 ;  /* 0x000110000d027a25 */ /* 0x000fe200078e0002 */
[----:B------:R-:W-:-:S03]  /*d6b0*/  SHF.R.S32.HI R0, RZ, 0x1f, R12 ;  /* 0x0000001fff007819 */ /* 0x000fc6000001140c */
[----:B------:R-:W-:Y:S01]  /*d6c0*/  @P0 IMAD.HI.U32 R11, R8, c[0x0][0x4ec], RZ ;  /* 0x00013b00080b0a27 */ /* 0x000fe200078e00ff */
[----:B------:R-:W-:-:S03]  /*d6d0*/  IADD3 R3, R3, R6, RZ ;  /* 0x0000000603037210 */ /* 0x000fc60007ffe0ff */
[----:B------:R-:W-:-:S04]  /*d6e0*/  @P0 IMAD.HI.U32 R10, R8, c[0x0][0x4ec], RZ ;  /* 0x00013b00080a0a27 */ /* 0x000fc800078e00ff */
[--C-:B------:R-:W-:Y:S01]  /*d6f0*/  IMAD.MOV.U32 R6, RZ, RZ, R8.reuse ;  /* 0x000000ffff067224 */ /* 0x100fe200078e0008 */
[----:B------:R-:W-:Y:S01]  /*d700*/  @P0 SHF.R.U32.HI R6, RZ, c[0x0][0x4f0], R11 ;  /* 0x00013c00ff060a19 */ /* 0x000fe2000001160b */
[----:B------:R-:W-:Y:S01]  /*d710*/  IMAD.MOV.U32 R7, RZ, RZ, R8 ;  /* 0x000000ffff077224 */ /* 0x000fe200078e0008 */
[----:B------:R-:W-:Y:S01]  /*d720*/  @P0 SHF.R.U32.HI R7, RZ, c[0x0][0x4f0], R10 ;  /* 0x00013c00ff070a19 */ /* 0x000fe2000001160a */
[----:B------:R-:W-:Y:S01]  /*d730*/  IMAD R9, R0, c[0x0][0x448], RZ ;  /* 0x0001120000097a24 */ /* 0x000fe200078e02ff */
[----:B------:R-:W-:Y:S01]  /*d740*/  IADD3 R10, -R6, RZ, RZ ;  /* 0x000000ff060a7210 */ /* 0x000fe20007ffe1ff */
[----:B------:R-:W-:Y:S02]  /*d750*/  IMAD R0, R0, c[0x0][0x4e0], RZ ;  /* 0x0001380000007a24 */ /* 0x000fe400078e02ff */
[C---:B------:R-:W-:Y:S01]  /*d760*/  IMAD R11, R12.reuse, c[0x0][0x44c], R9 ;  /* 0x000113000c0b7a24 */ /* 0x040fe200078e0209 */
[----:B------:R-:W-:Y:S01]  /*d770*/  SHF.R.S32.HI R9, RZ, 0x1f, R7 ;  /* 0x0000001fff097819 */ /* 0x000fe20000011407 */
[----:B------:R-:W-:-:S02]  /*d780*/  IMAD R13, R12, c[0x0][0x4e4], R0 ;  /* 0x000139000c0d7a24 */ /* 0x000fc400078e0200 */
[----:B------:R-:W-:-:S04]  /*d790*/  IMAD.WIDE.U32 R4, R12, c[0x0][0x4e0], R4 ;  /* 0x000138000c047a25 */ /* 0x000fc800078e0004 */
[----:B------:R-:W-:Y:S01]  /*d7a0*/  IMAD R0, R10, c[0x0][0x4e8], R8 ;  /* 0x00013a000a007a24 */ /* 0x000fe200078e0208 */
[----:B------:R-:W-:Y:S01]  /*d7b0*/  SHF.R.S32.HI R10, RZ, 0x1f, R6 ;  /* 0x0000001fff0a7819 */ /* 0x000fe20000011406 */
[----:B------:R-:W-:Y:S01]  /*d7c0*/  IMAD R9, R9, c[0x0][0x430], RZ ;  /* 0x00010c0009097a24 */ /* 0x000fe200078e02ff */
[----:B------:R-:W-:Y:S01]  /*d7d0*/  IADD3 R4, P0, R6, R4, RZ ;  /* 0x0000000406047210 */ /* 0x000fe20007f1e0ff */
[----:B------:R-:W-:Y:S01]  /*d7e0*/  IMAD.WIDE.U32 R2, R12, c[0x0][0x448], R2 ;  /* 0x000112000c027a25 */ /* 0x000fe200078e0002 */
[----:B------:R-:W-:Y:S02]  /*d7f0*/  SHF.R.S32.HI R6, RZ, 0x1f, R0 ;  /* 0x0000001fff067819 */ /* 0x000fe40000011400 */
[----:B------:R-:W-:Y:S01]  /*d800*/  IADD3.X R5, R10, R5, R13, P0, !PT ;  /* 0x000000050a057210 */ /* 0x000fe200007fe40d */
[----:B------:R-:W-:Y:S02]  /*d810*/  IMAD R10, R7, c[0x0][0x434], R9 ;  /* 0x00010d00070a7a24 */ /* 0x000fe400078e0209 */
[----:B------:R-:W-:-:S02]  /*d820*/  IMAD R9, R6, c[0x0][0x4c8], RZ ;  /* 0x0001320006097a24 */ /* 0x000fc400078e02ff */
[----:B------:R-:W-:Y:S02]  /*d830*/  IMAD.MOV R6, RZ, RZ, -R7 ;  /* 0x000000ffff067224 */ /* 0x000fe400078e0a07 */
[----:B------:R-:W-:-:S04]  /*d840*/  IMAD.WIDE.U32 R4, R0, c[0x0][0x4c8], R4 ;  /* 0x0001320000047a25 */ /* 0x000fc800078e0004 */
[----:B------:R-:W-:Y:S02]  /*d850*/  IMAD R0, R0, c[0x0][0x4cc], R9 ;  /* 0x0001330000007a24 */ /* 0x000fe400078e0209 */
[----:B------:R-:W-:Y:S02]  /*d860*/  IMAD.IADD R3, R3, 0x1, R11 ;  /* 0x0000000103037824 */ /* 0x000fe400078e020b */
[----:B------:R-:W-:Y:S01]  /*d870*/  IMAD R13, R6, c[0x0][0x4e8], R8 ;  /* 0x00013a00060d7a24 */ /* 0x000fe200078e0208 */
[C---:B------:R-:W-:Y:S01]  /*d880*/  LEA R6, P0, R4.reuse, c[0x0][0x4a8], 0x2 ;  /* 0x00012a0004067a11 */ /* 0x040fe200078010ff */
[----:B------:R-:W-:Y:S02]  /*d890*/  IMAD.IADD R0, R5, 0x1, R0 ;  /* 0x0000000105007824 */ /* 0x000fe400078e0200 */
[----:B------:R-:W-:Y:S01]  /*d8a0*/  IMAD.WIDE.U32 R2, R7, c[0x0][0x430], R2 ;  /* 0x00010c0007027a25 */ /* 0x000fe200078e0002 */
[----:B------:R-:W-:Y:S01]  /*d8b0*/  SHF.R.S32.HI R7, RZ, 0x1f, R13 ;  /* 0x0000001fff077819 */ /* 0x000fe2000001140d */
[----:B------:R-:W-:Y:S01]  /*d8c0*/  SHFL.IDX PT, R8, R6, 0x2, 0x1c1f ;  /* 0x005c1f0006087f89 */ /* 0x000fe200000e0000 */
[----:B------:R-:W-:Y:S01]  /*d8d0*/  LEA.HI.X R0, R4, c[0x0][0x4ac], R0, 0x2, P0 ;  /* 0x00012b0004007a11 */ /* 0x000fe200000f1400 */
[----:B------:R-:W-:Y:S01]  /*d8e0*/  IMAD R12, R15, 0x80, R14 ;  /* 0x000000800f0c7824 */ /* 0x000fe200078e020e */
[----:B------:R-:W-:Y:S01]  /*d8f0*/  IADD3 R3, R3, R10, RZ ;  /* 0x0000000a03037210 */ /* 0x000fe20007ffe0ff */
[----:B------:R-:W-:Y:S01]  /*d900*/  IMAD R7, R7, c[0x0][0x428], RZ ;  /* 0x00010a0007077a24 */ /* 0x000fe200078e02ff */
[----:B------:R-:W-:Y:S02]  /*d910*/  SHFL.IDX PT, R4, R6, RZ, 0x1c1f ;  /* 0x001c1fff06047589 */ /* 0x000fe400000e0000 */
[C---:B------:R-:W-:Y:S01]  /*d920*/  IADD3 R14, R12.reuse, 0x40, RZ ;  /* 0x000000400c0e7810 */ /* 0x040fe20007ffe0ff */
[C---:B------:R-:W-:Y:S01]  /*d930*/  IMAD R15, R13.reuse, c[0x0][0x42c], R7 ;  /* 0x00010b000d0f7a24 */ /* 0x040fe200078e0207 */
[----:B------:R-:W1:Y:S01]  /*d940*/  SHFL.IDX PT, R5, R0, RZ, 0x1c1f ;  /* 0x001c1fff00057589 */ /* 0x000e6200000e0000 */
[----:B------:R-:W-:Y:S01]  /*d950*/  IMAD.WIDE.U32 R2, R13, c[0x0][0x428], R2 ;  /* 0x00010a000d027a25 */ /* 0x000fe200078e0002 */
[----:B------:R-:W-:-:S02]  /*d960*/  IADD3 R13, R12, 0x48, RZ ;  /* 0x000000480c0d7810 */ /* 0x000fc40007ffe0ff */
[----:B------:R-:W-:Y:S01]  /*d970*/  SHFL.IDX PT, R10, R6, 0x1, 0x1c1f ;  /* 0x003c1f00060a7f89 */ /* 0x000fe200000e0000 */
[-C--:B------:R-:W-:Y:S02]  /*d980*/  ISETP.GE.OR P4, PT, R12, R24.reuse, P1 ;  /* 0x000000180c00720c */ /* 0x080fe40000f86670 */
[-C--:B------:R-:W-:Y:S01]  /*d990*/  ISETP.GE.OR P2, PT, R14, R24.reuse, P1 ;  /* 0x000000180e00720c */ /* 0x080fe20000f46670 */
[----:B------:R-:W2:Y:S01]  /*d9a0*/  SHFL.IDX PT, R11, R0, 0x1, 0x1c1f ;  /* 0x003c1f00000b7f89 */ /* 0x000ea200000e0000 */
[----:B------:R-:W-:Y:S02]  /*d9b0*/  IADD3 R3, R3, R15, RZ ;  /* 0x0000000f03037210 */ /* 0x000fe40007ffe0ff */
[----:B------:R-:W-:Y:S01]  /*d9c0*/  LEA R18, P0, R2, c[0x0][0x400], 0x2 ;  /* 0x0001000002127a11 */ /* 0x000fe200078010ff */
[----:B------:R-:W3:Y:S01]  /*d9d0*/  SHFL.IDX PT, R9, R0, 0x2, 0x1c1f ;  /* 0x005c1f0000097f89 */ /* 0x000ee200000e0000 */
[-C--:B------:R-:W-:Y:S02]  /*d9e0*/  ISETP.GE.AND P5, PT, R14, R24.reuse, PT ;  /* 0x000000180e00720c */ /* 0x080fe40003fa6270 */
[----:B------:R-:W-:Y:S01]  /*d9f0*/  LEA.HI.X R17, R2, c[0x0][0x404], R3, 0x2, P0 ;  /* 0x0001010002117a11 */ /* 0x000fe200000f1403 */
[----:B------:R-:W-:Y:S01]  /*da00*/  SHFL.IDX PT, R6, R6, 0x3, 0x1c1f ;  /* 0x007c1f0006067f89 */ /* 0x000fe200000e0000 */
[----:B------:R-:W-:-:S03]  /*da10*/  ISETP.GE.AND P6, PT, R13, R24, PT ;  /* 0x000000180d00720c */ /* 0x000fc60003fc6270 */
[----:B------:R4:W2:Y:S04]  /*da20*/  SHFL.IDX PT, R7, R0, 0x3, 0x1c1f ;  /* 0x007c1f0000077f89 */ /* 0x0008a800000e0000 */
[----:B-1----:R1:W-:Y:S04]  /*da30*/  @!P4 ST.E [R4.64], R20 ;  /* 0x000000140400c985 */ /* 0x0023e8000c101908 */
[----:B------:R1:W1:Y:S04]  /*da40*/  SHFL.IDX PT, R2, R18, RZ, 0x1c1f ;  /* 0x001c1fff12027589 */ /* 0x00026800000e0000 */
[----:B------:R1:W1:Y:S01]  /*da50*/  SHFL.IDX PT, R3, R17, RZ, 0x1c1f ;  /* 0x001c1fff11037589 */ /* 0x00026200000e0000 */
[----:B----4-:R-:W-:-:S04]  /*da60*/  IADD3 R0, R12, 0x8, RZ ;  /* 0x000000080c007810 */ /* 0x010fc80007ffe0ff */
[CC--:B------:R-:W-:Y:S02]  /*da70*/  ISETP.GE.OR P3, PT, R0.reuse, R24.reuse, P1 ;  /* 0x000000180000720c */ /* 0x0c0fe40000f66670 */
[-C--:B------:R-:W-:Y:S02]  /*da80*/  ISETP.GE.OR P1, PT, R13, R24.reuse, P1 ;  /* 0x000000180d00720c */ /* 0x080fe40000f26670 */
[----:B------:R-:W-:Y:S02]  /*da90*/  ISETP.GE.AND P0, PT, R0, R24, PT ;  /* 0x000000180000720c */ /* 0x000fe40003f06270 */
[----:B------:R-:W-:-:S05]  /*daa0*/  LOP3.LUT R0, R19, 0x7ffffffc, RZ, 0xc0, !PT ;  /* 0x7ffffffc13007812 */ /* 0x000fca00078ec0ff */
[----:B------:R-:W-:Y:S02]  /*dab0*/  IMAD.IADD R0, R16, 0x1, -R0 ;  /* 0x0000000110007824 */ /* 0x000fe400078e0a00 */
[----:B--2---:R2:W-:Y:S03]  /*dac0*/  @!P3 ST.E [R10.64], R21 ;  /* 0x000000150a00b985 */ /* 0x0045e6000c101908 */
[----:B------:R-:W-:Y:S01]  /*dad0*/  SHF.L.U32 R0, R0, 0x1, RZ ;  /* 0x0000000100007819 */ /* 0x000fe200000006ff */
[----:B---3--:R2:W-:Y:S04]  /*dae0*/  @!P2 ST.E [R8.64], R22 ;  /* 0x000000160800a985 */ /* 0x0085e8000c101908 */
[----:B------:R2:W-:Y:S01]  /*daf0*/  @!P1 ST.E [R6.64], R23 ;  /* 0x0000001706009985 */ /* 0x0005e2000c101908 */
[----:B------:R-:W-:-:S13]  /*db00*/  ISETP.GE.AND P1, PT, R12, R24, PT ;  /* 0x000000180c00720c */ /* 0x000fda0003f26270 */
[----:B------:R-:W-:Y:S05]  /*db10*/  @P1 BRA `(.L_x_23) ;  /* 0x000002d000001947 */ /* 0x000fea0003800000 */
[C---:B-12---:R-:W-:Y:S02]  /*db20*/  IADD3 R6, R0.reuse, 0x8, RZ ;  /* 0x0000000800067810 */ /* 0x046fe40007ffe0ff */
[C---:B------:R-:W-:Y:S02]  /*db30*/  IADD3 R5, R0.reuse, 0x10, RZ ;  /* 0x0000001000057810 */ /* 0x040fe40007ffe0ff */
[----:B------:R-:W-:Y:S02]  /*db40*/  IADD3 R4, R0, 0x18, RZ ;  /* 0x0000001800047810 */ /* 0x000fe40007ffe0ff */
[----:B------:R-:W-:Y:S02]  /*db50*/  ISETP.GE.AND P3, PT, R6, c[0x0][0x3c8], PT ;  /* 0x0000f20006007a0c */ /* 0x000fe40003f66270 */
[----:B------:R-:W-:Y:S02]  /*db60*/  ISETP.GE.AND P2, PT, R5, c[0x0][0x3c8], PT ;  /* 0x0000f20005007a0c */ /* 0x000fe40003f46270 */
[----:B------:R-:W-:-:S02]  /*db70*/  ISETP.GE.AND P1, PT, R4, c[0x0][0x3c8], PT ;  /* 0x0000f20004007a0c */ /* 0x000fc40003f26270 */
[----:B------:R-:W-:-:S07]  /*db80*/  ISETP.GE.AND P4, PT, R0, c[0x0][0x3c8], PT ;  /* 0x0000f20000007a0c */ /* 0x000fce0003f86270 */
[----:B------:R-:W-:Y:S02]  /*db90*/  @!P3 LEA.HI R8, R6, R6, RZ, 0x1 ;  /* 0x000000060608b211 */ /* 0x000fe400078f08ff */
[----:B------:R-:W-:Y:S02]  /*dba0*/  @!P2 LEA.HI R5, R5, R5, RZ, 0x1 ;  /* 0x000000050505a211 */ /* 0x000fe400078f08ff */
[----:B------:R-:W-:Y:S02]  /*dbb0*/  @!P1 LEA.HI R6, R4, R4, RZ, 0x1 ;  /* 0x0000000404069211 */ /* 0x000fe400078f08ff */
[----:B------:R-:W-:Y:S02]  /*dbc0*/  @!P3 LOP3.LUT R8, R8, 0xfffffffe, RZ, 0xc0, !PT ;  /* 0xfffffffe0808b812 */ /* 0x000fe400078ec0ff */
[----:B------:R-:W-:Y:S01]  /*dbd0*/  @!P2 LOP3.LUT R7, R5, 0xfffffffe, RZ, 0xc0, !PT ;  /* 0xfffffffe0507a812 */ /* 0x000fe200078ec0ff */
[----:B------:R-:W-:Y:S01]  /*dbe0*/  @!P4 IMAD.WIDE R4, R0, 0x4, R2 ;  /* 0x000000040004c825 */ /* 0x000fe200078e0202 */
[----:B------:R-:W-:-:S03]  /*dbf0*/  @!P1 LOP3.LUT R10, R6, 0xfffffffe, RZ, 0xc0, !PT ;  /* 0xfffffffe060a9812 */ /* 0x000fc600078ec0ff */
[--C-:B------:R-:W-:Y:S01]  /*dc00*/  @!P3 IMAD.WIDE R8, R8, 0x4, R2.reuse ;  /* 0x000000040808b825 */ /* 0x100fe200078e0202 */
[----:B------:R1:W-:Y:S03]  /*dc10*/  @!P4 ST.E.64 [R4.64], R124 ;  /* 0x0000007c0400c985 */ /* 0x0003e6000c101b08 */
[--C-:B------:R-:W-:Y:S01]  /*dc20*/  @!P2 IMAD.WIDE R6, R7, 0x4, R2.reuse ;  /* 0x000000040706a825 */ /* 0x100fe200078e0202 */
[----:B------:R2:W-:Y:S04]  /*dc30*/  @!P3 ST.E.64 [R8.64], R132 ;  /* 0x000000840800b985 */ /* 0x0005e8000c101b08 */
[----:B------:R3:W-:Y:S01]  /*dc40*/  @!P2 ST.E.64 [R6.64], R136 ;  /* 0x000000880600a985 */ /* 0x0007e2000c101b08 */
[----:B-1----:R-:W-:Y:S01]  /*dc50*/  @!P1 IMAD.WIDE R4, R10, 0x4, R2 ;  /* 0x000000040a049825 */ /* 0x002fe200078e0202 */
[----:B--2---:R-:W-:-:S04]  /*dc60*/  IADD3 R8, R0, 0x20, RZ ;  /* 0x0000002000087810 */ /* 0x004fc80007ffe0ff */
[----:B------:R1:W-:Y:S01]  /*dc70*/  @!P1 ST.E.64 [R4.64], R148 ;  /* 0x0000009404009985 */ /* 0x0003e2000c101b08 */
[----:B---3--:R-:W-:Y:S02]  /*dc80*/  IADD3 R6, R0, 0x28, RZ ;  /* 0x0000002800067810 */ /* 0x008fe40007ffe0ff */
[----:B------:R-:W-:Y:S02]  /*dc90*/  ISETP.GE.AND P4, PT, R8, c[0x0][0x3c8], PT ;  /* 0x0000f20008007a0c */ /* 0x000fe40003f86270 */
[----:B------:R-:W-:-:S11]  /*dca0*/  ISETP.GE.AND P3, PT, R6, c[0x0][0x3c8], PT ;  /* 0x0000f20006007a0c */ /* 0x000fd60003f66270 */
[----:B------:R-:W-:Y:S02]  /*dcb0*/  @!P4 LEA.HI R8, R8, R8, RZ, 0x1 ;  /* 0x000000080808c211 */ /* 0x000fe400078f08ff */
[----:B------:R-:W-:-:S04]  /*dcc0*/  @!P3 LEA.HI R7, R6, R6, RZ, 0x1 ;  /* 0x000000060607b211 */ /* 0x000fc800078f08ff */
[----:B------:R-:W-:Y:S02]  /*dcd0*/  @!P3 LOP3.LUT R7, R7, 0xfffffffe, RZ, 0xc0, !PT ;  /* 0xfffffffe0707b812 */ /* 0x000fe400078ec0ff */
[C---:B-1----:R-:W-:Y:S02]  /*dce0*/  IADD3 R5, R0.reuse, 0x30, RZ ;  /* 0x0000003000057810 */ /* 0x042fe40007ffe0ff */
[----:B------:R-:W-:Y:S02]  /*dcf0*/  IADD3 R4, R0, 0x38, RZ ;  /* 0x0000003800047810 */ /* 0x000fe40007ffe0ff */
[----:B------:R-:W-:Y:S02]  /*dd00*/  ISETP.GE.AND P2, PT, R5, c[0x0][0x3c8], PT ;  /* 0x0000f20005007a0c */ /* 0x000fe40003f46270 */
[----:B------:R-:W-:-:S11]  /*dd10*/  ISETP.GE.AND P1, PT, R4, c[0x0][0x3c8], PT ;  /* 0x0000f20004007a0c */ /* 0x000fd60003f26270 */
[----:B------:R-:W-:Y:S02]  /*dd20*/  @!P2 LEA.HI R6, R5, R5, RZ, 0x1 ;  /* 0x000000050506a211 */ /* 0x000fe400078f08ff */
[----:B------:R-:W-:Y:S02]  /*dd30*/  @!P1 LEA.HI R4, R4, R4, RZ, 0x1 ;  /* 0x0000000404049211 */ /* 0x000fe400078f08ff */
[----:B------:R-:W-:Y:S02]  /*dd40*/  @!P4 LOP3.LUT R5, R8, 0xfffffffe, RZ, 0xc0, !PT ;  /* 0xfffffffe0805c812 */ /* 0x000fe400078ec0ff */
[----:B------:R-:W-:Y:S01]  /*dd50*/  @!P2 LOP3.LUT R10, R6, 0xfffffffe, RZ, 0xc0, !PT ;  /* 0xfffffffe060aa812 */ /* 0x000fe200078ec0ff */
[----:B------:R-:W-:Y:S01]  /*dd60*/  @!P3 IMAD.WIDE R6, R7, 0x4, R2 ;  /* 0x000000040706b825 */ /* 0x000fe200078e0202 */
[----:B------:R-:W-:-:S03]  /*dd70*/  @!P1 LOP3.LUT R11, R4, 0xfffffffe, RZ, 0xc0, !PT ;  /* 0xfffffffe040b9812 */ /* 0x000fc600078ec0ff */
[----:B------:R-:W-:-:S04]  /*dd80*/  @!P4 IMAD.WIDE R8, R5, 0x4, R2 ;  /* 0x000000040508c825 */ /* 0x000fc800078e0202 */
[--C-:B------:R-:W-:Y:S01]  /*dd90*/  @!P2 IMAD.WIDE R4, R10, 0x4, R2.reuse ;  /* 0x000000040a04a825 */ /* 0x100fe200078e0202 */
[----:B------:R1:W-:Y:S03]  /*dda0*/  @!P4 ST.E.64 [R8.64], R152 ;  /* 0x000000980800c985 */ /* 0x0003e6000c101b08 */
[----:B------:R-:W-:Y:S01]  /*ddb0*/  @!P1 IMAD.WIDE R2, R11, 0x4, R2 ;  /* 0x000000040b029825 */ /* 0x000fe200078e0202 */
[----:B------:R1:W-:Y:S04]  /*ddc0*/  @!P3 ST.E.64 [R6.64], R164 ;  /* 0x000000a40600b985 */ /* 0x0003e8000c101b08 */
[----:B------:R1:W-:Y:S04]  /*ddd0*/  @!P2 ST.E.64 [R4.64], R168 ;  /* 0x000000a80400a985 */ /* 0x0003e8000c101b08 */
[----:B------:R1:W-:Y:S02]  /*dde0*/  @!P1 ST.E.64 [R2.64], R180 ;  /* 0x000000b402009985 */ /* 0x0003e4000c101b08 */
.L_x_23:
[----:B-1----:R-:W-:Y:S05]  /*ddf0*/  BSYNC B0 ;  /* 0x0000000000007941 */ /* 0x002fea0003800000 */
.L_x_22:
[----:B------:R1:W3:Y:S01]  /*de00*/  SHFL.IDX PT, R3, R17, 0x1, 0x1c1f ;  /* 0x003c1f0011037f89 */ /* 0x0002e200000e0000 */
[----:B------:R-:W-:Y:S03]  /*de10*/  BSSY B0, `(.L_x_24) ;  /* 0x0000030000007945 */ /* 0x000fe60003800000 */
[----:B------:R1:W4:Y:S01]  /*de20*/  SHFL.IDX PT, R2, R18, 0x1, 0x1c1f ;  /* 0x003c1f0012027f89 */ /* 0x00032200000e0000 */
[----:B------:R-:W-:Y:S05]  /*de30*/  @P0 BRA `(.L_x_25) ;  /* 0x000002d000000947 */ /* 0x000fea0003800000 */
[C---:B------:R-:W-:Y:S02]  /*de40*/  IADD3 R5, R0.reuse, 0x8, RZ ;  /* 0x0000000800057810 */ /* 0x040fe40007ffe0ff */
[----:B------:R-:W-:-:S02]  /*de50*/  IADD3 R4, R0, 0x10, RZ ;  /* 0x0000001000047810 */ /* 0x000fc40007ffe0ff */
[----:B------:R-:W-:Y:S02]  /*de60*/  ISETP.GE.AND P1, PT, R5, c[0x0][0x3c8], PT ;  /* 0x0000f20005007a0c */ /* 0x000fe40003f26270 */
[----:B------:R-:W-:Y:S02]  /*de70*/  ISETP.GE.AND P0, PT, R4, c[0x0][0x3c8], PT ;  /* 0x0000f20004007a0c */ /* 0x000fe40003f06270 */
[C---:B------:R-:W-:Y:S02]  /*de80*/  ISETP.GE.AND P2, PT, R0.reuse, c[0x0][0x3c8], PT ;  /* 0x0000f20000007a0c */ /* 0x040fe40003f46270 */
[----:B--2---:R-:W-:-:S04]  /*de90*/  IADD3 R10, R0, 0x18, RZ ;  /* 0x00000018000a7810 */ /* 0x004fc80007ffe0ff */
[----:B------:R-:W-:-:S03]  /*dea0*/  ISETP.GE.AND P4, PT, R10, c[0x0][0x3c8], PT ;  /* 0x0000f2000a007a0c */ /* 0x000fc60003f86270 */
[----:B------:R-:W-:Y:S02]  /*deb0*/  @!P1 LEA.HI R5, R5, R5, RZ, 0x1 ;  /* 0x0000000505059211 */ /* 0x000fe400078f08ff */
[----:B------:R-:W-:Y:S02]  /*dec0*/  @!P0 LEA.HI R4, R4, R4, RZ, 0x1 ;  /* 0x0000000404048211 */ /* 0x000fe400078f08ff */
[----:B------:R-:W-:Y:S01]  /*ded0*/  @!P1 LOP3.LUT R5, R5, 0xfffffffe, RZ, 0xc0, !PT ;  /* 0xfffffffe05059812 */ /* 0x000fe200078ec0ff */
[----:B---34-:R-:W-:Y:S01]  /*dee0*/  @!P2 IMAD.WIDE R6, R0, 0x4, R2 ;  /* 0x000000040006a825 */ /* 0x018fe200078e0202 */
[----:B------:R-:W-:-:S03]  /*def0*/  @!P0 LOP3.LUT R8, R4, 0xfffffffe, RZ, 0xc0, !PT ;  /* 0xfffffffe04088812 */ /* 0x000fc600078ec0ff */
[--C-:B------:R-:W-:Y:S01]  /*df00*/  @!P1 IMAD.WIDE R4, R5, 0x4, R2.reuse ;  /* 0x0000000405049825 */ /* 0x100fe200078e0202 */
[----:B------:R2:W-:Y:S01]  /*df10*/  @!P2 ST.E.64 [R6.64], R126 ;  /* 0x0000007e0600a985 */ /* 0x0005e2000c101b08 */
[----:B------:R-:W-:Y:S02]  /*df20*/  @!P4 LEA.HI R10, R10, R10, RZ, 0x1 ;  /* 0x0000000a0a0ac211 */ /* 0x000fe400078f08ff */
[----:B------:R-:W-:Y:S01]  /*df30*/  @!P0 IMAD.WIDE R8, R8, 0x4, R2 ;  /* 0x0000000408088825 */ /* 0x000fe200078e0202 */
[----:B------:R3:W-:Y:S04]  /*df40*/  @!P1 ST.E.64 [R4.64], R134 ;  /* 0x0000008604009985 */ /* 0x0007e8000c101b08 */
[----:B------:R4:W-:Y:S01]  /*df50*/  @!P0 ST.E.64 [R8.64], R138 ;  /* 0x0000008a08008985 */ /* 0x0009e2000c101b08 */
[----:B--2---:R-:W-:-:S02]  /*df60*/  IADD3 R7, R0, 0x20, RZ ;  /* 0x0000002000077810 */ /* 0x004fc40007ffe0ff */
[C---:B------:R-:W-:Y:S02]  /*df70*/  IADD3 R6, R0.reuse, 0x28, RZ ;  /* 0x0000002800067810 */ /* 0x040fe40007ffe0ff */
[C---:B---3--:R-:W-:Y:S02]  /*df80*/  IADD3 R5, R0.reuse, 0x30, RZ ;  /* 0x0000003000057810 */ /* 0x048fe40007ffe0ff */
[----:B------:R-:W-:Y:S02]  /*df90*/  IADD3 R4, R0, 0x38, RZ ;  /* 0x0000003800047810 */ /* 0x000fe40007ffe0ff */
[----:B------:R-:W-:Y:S02]  /*dfa0*/  ISETP.GE.AND P3, PT, R7, c[0x0][0x3c8], PT ;  /* 0x0000f20007007a0c */ /* 0x000fe40003f66270 */
[----:B------:R-:W-:Y:S02]  /*dfb0*/  ISETP.GE.AND P2, PT, R6, c[0x0][0x3c8], PT ;  /* 0x0000f20006007a0c */ /* 0x000fe40003f46270 */
[----:B------:R-:W-:-:S02]  /*dfc0*/  ISETP.GE.AND P1, PT, R5, c[0x0][0x3c8], PT ;  /* 0x0000f20005007a0c */ /* 0x000fc40003f26270 */
[----:B------:R-:W-:-:S07]  /*dfd0*/  ISETP.GE.AND P0, PT, R4, c[0x0][0x3c8], PT ;  /* 0x0000f20004007a0c */ /* 0x000fce0003f06270 */
[----:B----4-:R-:W-:Y:S02]  /*dfe0*/  @!P3 LEA.HI R8, R7, R7, RZ, 0x1 ;  /* 0x000000070708b211 */ /* 0x010fe400078f08ff */
[----:B------:R-:W-:Y:S02]  /*dff0*/  @!P2 LEA.HI R7, R6, R6, RZ, 0x1 ;  /* 0x000000060607a211 */ /* 0x000fe400078f08ff */
[----:B------:R-:W-:Y:S02]  /*e000*/  @!P1 LEA.HI R6, R5, R5, RZ, 0x1 ;  /* 0x0000000505069211 */ /* 0x000fe400078f08ff */
[----:B------:R-:W-:Y:S02]  /*e010*/  @!P0 LEA.HI R4, R4, R4, RZ, 0x1 ;  /* 0x0000000404048211 */ /* 0x000fe400078f08ff */
[----:B------:R-:W-:Y:S02]  /*e020*/  @!P4 LOP3.LUT R5, R10, 0xfffffffe, RZ, 0xc0, !PT ;  /* 0xfffffffe0a05c812 */ /* 0x000fe400078ec0ff */
[----:B------:R-:W-:-:S02]  /*e030*/  @!P3 LOP3.LUT R8, R8, 0xfffffffe, RZ, 0xc0, !PT ;  /* 0xfffffffe0808b812 */ /* 0x000fc400078ec0ff */
[----:B------:R-:W-:Y:S01]  /*e040*/  @!P2 LOP3.LUT R7, R7, 0xfffffffe, RZ, 0xc0, !PT ;  /* 0xfffffffe0707a812 */ /* 0x000fe200078ec0ff */
[--C-:B------:R-:W-:Y:S01]  /*e050*/  @!P4 IMAD.WIDE R10, R5, 0x4, R2.reuse ;  /* 0x00000004050ac825 */ /* 0x100fe200078e0202 */
[----:B------:R-:W-:Y:S02]  /*e060*/  @!P1 LOP3.LUT R12, R6, 0xfffffffe, RZ, 0xc0, !PT ;  /* 0xfffffffe060c9812 */ /* 0x000fe400078ec0ff */
[----:B------:R-:W-:Y:S01]  /*e070*/  @!P0 LOP3.LUT R13, R4, 0xfffffffe, RZ, 0xc0, !PT ;  /* 0xfffffffe040d8812 */ /* 0x000fe200078ec0ff */
[--C-:B------:R-:W-:Y:S01]  /*e080*/  @!P3 IMAD.WIDE R8, R8, 0x4, R2.reuse ;  /* 0x000000040808b825 */ /* 0x100fe200078e0202 */
[----:B------:R2:W-:Y:S03]  /*e090*/  @!P4 ST.E.64 [R10.64], R150 ;  /* 0x000000960a00c985 */ /* 0x0005e6000c101b08 */
[--C-:B------:R-:W-:Y:S01]  /*e0a0*/  @!P2 IMAD.WIDE R6, R7, 0x4, R2.reuse ;  /* 0x000000040706a825 */ /* 0x100fe200078e0202 */
[----:B------:R2:W-:Y:S03]  /*e0b0*/  @!P3 ST.E.64 [R8.64], R154 ;  /* 0x0000009a0800b985 */ /* 0x0005e6000c101b08 */
[--C-:B------:R-:W-:Y:S01]  /*e0c0*/  @!P1 IMAD.WIDE R4, R12, 0x4, R2.reuse ;  /* 0x000000040c049825 */ /* 0x100fe200078e0202 */
[----:B------:R2:W-:Y:S03]  /*e0d0*/  @!P2 ST.E.64 [R6.64], R166 ;  /* 0x000000a60600a985 */ /* 0x0005e6000c101b08 */
[----:B------:R-:W-:Y:S01]  /*e0e0*/  @!P0 IMAD.WIDE R2, R13, 0x4, R2 ;  /* 0x000000040d028825 */ /* 0x000fe200078e0202 */
[----:B------:R2:W-:Y:S04]  /*e0f0*/  @!P1 ST.E.64 [R4.64], R170 ;  /* 0x000000aa04009985 */ /* 0x0005e8000c101b08 */
[----:B------:R2:W-:Y:S02]  /*e100*/  @!P0 ST.E.64 [R2.64], R182 ;  /* 0x000000b602008985 */ /* 0x0005e4000c101b08 */
.L_x_25:
[----:B------:R-:W-:Y:S05]  /*e110*/  BSYNC B0 ;  /* 0x0000000000007941 */ /* 0x000fea0003800000 */
.L_x_24:
[----:B--23--:R2:W3:Y:S01]  /*e120*/  SHFL.IDX PT, R3, R17, 0x2, 0x1c1f ;  /* 0x005c1f0011037f89 */ /* 0x00c4e200000e0000 */
[----:B------:R-:W-:Y:S03]  /*e130*/  BSSY B0, `(.L_x_26) ;  /* 0x0000030000007945 */ /* 0x000fe60003800000 */
[----:B----4-:R2:W4:Y:S01]  /*e140*/  SHFL.IDX PT, R2, R18, 0x2, 0x1c1f ;  /* 0x005c1f0012027f89 */ /* 0x01052200000e0000 */
[----:B------:R-:W-:Y:S05]  /*e150*/  @P5 BRA `(.L_x_27) ;  /* 0x000002d000005947 */ /* 0x000fea0003800000 */
[C---:B------:R-:W-:Y:S02]  /*e160*/  IADD3 R4, R0.reuse, 0x8, RZ ;  /* 0x0000000800047810 */ /* 0x040fe40007ffe0ff */
[----:B------:R-:W-:-:S02]  /*e170*/  ISETP.GE.AND P1, PT, R0, c[0x0][0x3c8], PT ;  /* 0x0000f20000007a0c */ /* 0x000fc40003f26270 */
[----:B------:R-:W-:Y:S02]  /*e180*/  ISETP.GE.AND P0, PT, R4, c[0x0][0x3c8], PT ;  /* 0x0000f20004007a0c */ /* 0x000fe40003f06270 */
[C---:B------:R-:W-:Y:S02]  /*e190*/  IADD3 R9, R0.reuse, 0x10, RZ ;  /* 0x0000001000097810 */ /* 0x040fe40007ffe0ff */
[----:B------:R-:W-:Y:S02]  /*e1a0*/  IADD3 R8, R0, 0x18, RZ ;  /* 0x0000001800087810 */ /* 0x000fe40007ffe0ff */
[----:B------:R-:W-:Y:S02]  /*e1b0*/  ISETP.GE.AND P5, PT, R9, c[0x0][0x3c8], PT ;  /* 0x0000f20009007a0c */ /* 0x000fe40003fa6270 */
[----:B------:R-:W-:-:S03]  /*e1c0*/  ISETP.GE.AND P4, PT, R8, c[0x0][0x3c8], PT ;  /* 0x0000f20008007a0c */ /* 0x000fc60003f86270 */
[----:B---34-:R-:W-:Y:S02]  /*e1d0*/  @!P1 IMAD.WIDE R6, R0, 0x4, R2 ;  /* 0x0000000400069825 */ /* 0x018fe400078e0202 */
[----:B------:R-:W-:-:S03]  /*e1e0*/  @!P0 LEA.HI R4, R4, R4, RZ, 0x1 ;  /* 0x0000000404048211 */ /* 0x000fc600078f08ff */
[----:B------:R3:W-:Y:S01]  /*e1f0*/  @!P1 ST.E.64 [R6.64], R120 ;  /* 0x0000007806009985 */ /* 0x0007e2000c101b08 */
[----:B------:R-:W-:Y:S02]  /*e200*/  @!P0 LOP3.LUT R4, R4, 0xfffffffe, RZ, 0xc0, !PT ;  /* 0xfffffffe04048812 */ /* 0x000fe400078ec0ff */
[----:B------:R-:W-:Y:S02]  /*e210*/  @!P5 LEA.HI R9, R9, R9, RZ, 0x1 ;  /* 0x000000090909d211 */ /* 0x000fe400078f08ff */
[----:B------:R-:W-:Y:S01]  /*e220*/  @!P4 LEA.HI R10, R8, R8, RZ, 0x1 ;  /* 0x00000008080ac211 */ /* 0x000fe200078f08ff */
[----:B------:R-:W-:-:S03]  /*e230*/  @!P0 IMAD.WIDE R4, R4, 0x4, R2 ;  /* 0x0000000404048825 */ /* 0x000fc600078e0202 */
[----:B------:R-:W-:Y:S02]  /*e240*/  @!P4 LOP3.LUT R10, R10, 0xfffffffe, RZ, 0xc0, !PT ;  /* 0xfffffffe0a0ac812 */ /* 0x000fe400078ec0ff */
[----:B------:R4:W-:Y:S03]  /*e250*/  @!P0 ST.E.64 [R4.64], R128 ;  /* 0x0000008004008985 */ /* 0x0009e6000c101b08 */
[----:B------:R-:W-:Y:S01]  /*e260*/  @!P4 IMAD.WIDE R10, R10, 0x4, R2 ;  /* 0x000000040a0ac825 */ /* 0x000fe200078e0202 */
[C---:B---3--:R-:W-:Y:S02]  /*e270*/  IADD3 R7, R0.reuse, 0x20, RZ ;  /* 0x0000002000077810 */ /* 0x048fe40007ffe0ff */
[----:B------:R-:W-:Y:S02]  /*e280*/  IADD3 R6, R0, 0x28, RZ ;  /* 0x0000002800067810 */ /* 0x000fe40007ffe0ff */
[----:B------:R-:W-:-:S02]  /*e290*/  ISETP.GE.AND P3, PT, R7, c[0x0][0x3c8], PT ;  /* 0x0000f20007007a0c */ /* 0x000fc40003f66270 */
[----:B------:R-:W-:Y:S02]  /*e2a0*/  ISETP.GE.AND P2, PT, R6, c[0x0][0x3c8], PT ;  /* 0x0000f20006007a0c */ /* 0x000fe40003f46270 */
[C---:B----4-:R-:W-:Y:S02]  /*e2b0*/  IADD3 R5, R0.reuse, 0x30, RZ ;  /* 0x0000003000057810 */ /* 0x050fe40007ffe0ff */
[----:B------:R-:W-:Y:S02]  /*e2c0*/  IADD3 R4, R0, 0x38, RZ ;  /* 0x0000003800047810 */ /* 0x000fe40007ffe0ff */
[----:B------:R-:W-:Y:S02]  /*e2d0*/  ISETP.GE.AND P1, PT, R5, c[0x0][0x3c8], PT ;  /* 0x0000f20005007a0c */ /* 0x000fe40003f26270 */
[----:B------:R-:W-:-:S03]  /*e2e0*/  ISETP.GE.AND P0, PT, R4, c[0x0][0x3c8], PT ;  /* 0x0000f20004007a0c */ /* 0x000fc60003f06270 */
[----:B------:R-:W-:Y:S02]  /*e2f0*/  @!P3 LEA.HI R8, R7, R7, RZ, 0x1 ;  /* 0x000000070708b211 */ /* 0x000fe400078f08ff */
[----:B------:R-:W-:Y:S02]  /*e300*/  @!P2 LEA.HI R7, R6, R6, RZ, 0x1 ;  /* 0x000000060607a211 */ /* 0x000fe400078f08ff */
[----:B------:R-:W-:Y:S02]  /*e310*/  @!P3 LOP3.LUT R8, R8, 0xfffffffe, RZ, 0xc0, !PT ;  /* 0xfffffffe0808b812 */ /* 0x000fe400078ec0ff */
[----:B------:R-:W-:Y:S02]  /*e320*/  @!P2 LOP3.LUT R7, R7, 0xfffffffe, RZ, 0xc0, !PT ;  /* 0xfffffffe0707a812 */ /* 0x000fe400078ec0ff */
[----:B------:R-:W-:Y:S02]  /*e330*/  @!P1 LEA.HI R6, R5, R5, RZ, 0x1 ;  /* 0x0000000505069211 */ /* 0x000fe400078f08ff */
[----:B------:R-:W-:Y:S01]  /*e340*/  @!P5 LOP3.LUT R5, R9, 0xfffffffe, RZ, 0xc0, !PT ;  /* 0xfffffffe0905d812 */ /* 0x000fe200078ec0ff */
[----:B------:R-:W-:Y:S01]  /*e350*/  @!P3 IMAD.WIDE R8, R8, 0x4, R2 ;  /* 0x000000040808b825 */ /* 0x000fe200078e0202 */
[----:B------:R-:W-:-:S02]  /*e360*/  @!P0 LEA.HI R4, R4, R4, RZ, 0x1 ;  /* 0x0000000404048211 */ /* 0x000fc400078f08ff */
[----:B------:R-:W-:Y:S01]  /*e370*/  @!P1 LOP3.LUT R14, R6, 0xfffffffe, RZ, 0xc0, !PT ;  /* 0xfffffffe060e9812 */ /* 0x000fe200078ec0ff */
[----:B------:R-:W-:Y:S01]  /*e380*/  @!P5 IMAD.WIDE R12, R5, 0x4, R2 ;  /* 0x00000004050cd825 */ /* 0x000fe200078e0202 */
[----:B------:R-:W-:-:S03]  /*e390*/  @!P0 LOP3.LUT R15, R4, 0xfffffffe, RZ, 0xc0, !PT ;  /* 0xfffffffe040f8812 */ /* 0x000fc600078ec0ff */
[--C-:B------:R-:W-:Y:S01]  /*e3a0*/  @!P2 IMAD.WIDE R6, R7, 0x4, R2.reuse ;  /* 0x000000040706a825 */ /* 0x100fe200078e0202 */
[----:B------:R3:W-:Y:S03]  /*e3b0*/  @!P5 ST.E.64 [R12.64], R140 ;  /* 0x0000008c0c00d985 */ /* 0x0007e6000c101b08 */
[--C-:B------:R-:W-:Y:S01]  /*e3c0*/  @!P1 IMAD.WIDE R4, R14, 0x4, R2.reuse ;  /* 0x000000040e049825 */ /* 0x100fe200078e0202 */
[----:B------:R3:W-:Y:S03]  /*e3d0*/  @!P4 ST.E.64 [R10.64], R144 ;  /* 0x000000900a00c985 */ /* 0x0007e6000c101b08 */
[----:B------:R-:W-:Y:S01]  /*e3e0*/  @!P0 IMAD.WIDE R2, R15, 0x4, R2 ;  /* 0x000000040f028825 */ /* 0x000fe200078e0202 */
[----:B------:R3:W-:Y:S04]  /*e3f0*/  @!P3 ST.E.64 [R8.64], R156 ;  /* 0x0000009c0800b985 */ /* 0x0007e8000c101b08 */
[----:B------:R3:W-:Y:S04]  /*e400*/  @!P2 ST.E.64 [R6.64], R160 ;  /* 0x000000a00600a985 */ /* 0x0007e8000c101b08 */
[----:B------:R3:W-:Y:S04]  /*e410*/  @!P1 ST.E.64 [R4.64], R172 ;  /* 0x000000ac04009985 */ /* 0x0007e8000c101b08 */
[----:B------:R3:W-:Y:S02]  /*e420*/  @!P0 ST.E.64 [R2.64], R176 ;  /* 0x000000b002008985 */ /* 0x0007e4000c101b08 */
.L_x_27:
[----:B------:R-:W-:Y:S05]  /*e430*/  BSYNC B0 ;  /* 0x0000000000007941 */ /* 0x000fea0003800000 */
.L_x_26:
[----:B---3--:R3:W1:Y:S04]  /*e440*/  SHFL.IDX PT, R3, R17, 0x3, 0x1c1f ;  /* 0x007c1f0011037f89 */ /* 0x00866800000e0000 */
[----:B----4-:R3:W4:Y:S01]  /*e450*/  SHFL.IDX PT, R2, R18, 0x3, 0x1c1f ;  /* 0x007c1f0012027f89 */ /* 0x01072200000e0000 */
[----:B------:R-:W-:Y:S05]  /*e460*/  @P6 EXIT ;  /* 0x000000000000694d */ /* 0x000fea0003800000 */
[C---:B------:R-:W-:Y:S02]  /*e470*/  IADD3 R4, R0.reuse, 0x8, RZ ;  /* 0x0000000800047810 */ /* 0x040fe40007ffe0ff */
[----:B------:R-:W-:-:S02]  /*e480*/  ISETP.GE.AND P6, PT, R0, c[0x0][0x3c8], PT ;  /* 0x0000f20000007a0c */ /* 0x000fc40003fc6270 */
[----:B------:R-:W-:Y:S02]  /*e490*/  ISETP.GE.AND P5, PT, R4, c[0x0][0x3c8], PT ;  /* 0x0000f20004007a0c */ /* 0x000fe40003fa6270 */
[C---:B------:R-:W-:Y:S02]  /*e4a0*/  IADD3 R9, R0.reuse, 0x10, RZ ;  /* 0x0000001000097810 */ /* 0x040fe40007ffe0ff */
[C---:B------:R-:W-:Y:S02]  /*e4b0*/  IADD3 R8, R0.reuse, 0x18, RZ ;  /* 0x0000001800087810 */ /* 0x040fe40007ffe0ff */
[C---:B------:R-:W-:Y:S02]  /*e4c0*/  IADD3 R10, R0.reuse, 0x20, RZ ;  /* 0x00000020000a7810 */ /* 0x040fe40007ffe0ff */
[C---:B------:R-:W-:Y:S02]  /*e4d0*/  IADD3 R11, R0.reuse, 0x28, RZ ;  /* 0x00000028000b7810 */ /* 0x040fe40007ffe0ff */
[C---:B------:R-:W-:Y:S01]  /*e4e0*/  IADD3 R13, R0.reuse, 0x30, RZ ;  /* 0x00000030000d7810 */ /* 0x040fe20007ffe0ff */
[----:B-1--4-:R-:W-:Y:S01]  /*e4f0*/  @!P6 IMAD.WIDE R6, R0, 0x4, R2 ;  /* 0x000000040006e825 */ /* 0x012fe200078e0202 */
[----:B------:R-:W-:-:S02]  /*e500*/  ISETP.GE.AND P4, PT, R9, c[0x0][0x3c8], PT ;  /* 0x0000f20009007a0c */ /* 0x000fc40003f86270 */
[----:B------:R-:W-:Y:S02]  /*e510*/  @!P5 LEA.HI R4, R4, R4, RZ, 0x1 ;  /* 0x000000040404d211 */ /* 0x000fe400078f08ff */
[----:B------:R-:W-:Y:S01]  /*e520*/  ISETP.GE.AND P3, PT, R8, c[0x0][0x3c8], PT ;  /* 0x0000f20008007a0c */ /* 0x000fe20003f66270 */
[----:B------:R1:W-:Y:S01]  /*e530*/  @!P6 ST.E.64 [R6.64], R122 ;  /* 0x0000007a0600e985 */ /* 0x0003e2000c101b08 */
[----:B------:R-:W-:Y:S02]  /*e540*/  ISETP.GE.AND P2, PT, R10, c[0x0][0x3c8], PT ;  /* 0x0000f2000a007a0c */ /* 0x000fe40003f46270 */
[----:B------:R-:W-:Y:S02]  /*e550*/  ISETP.GE.AND P1, PT, R11, c[0x0][0x3c8], PT ;  /* 0x0000f2000b007a0c */ /* 0x000fe40003f26270 */
[----:B------:R-:W-:Y:S02]  /*e560*/  ISETP.GE.AND P0, PT, R13, c[0x0][0x3c8], PT ;  /* 0x0000f2000d007a0c */ /* 0x000fe40003f06270 */
[----:B------:R-:W-:-:S02]  /*e570*/  @!P5 LOP3.LUT R4, R4, 0xfffffffe, RZ, 0xc0, !PT ;  /* 0xfffffffe0404d812 */ /* 0x000fc400078ec0ff */
[----:B------:R-:W-:Y:S02]  /*e580*/  @!P4 LEA.HI R12, R9, R9, RZ, 0x1 ;  /* 0x00000009090cc211 */ /* 0x000fe400078f08ff */
[----:B------:R-:W-:Y:S01]  /*e590*/  IADD3 R0, R0, 0x38, RZ ;  /* 0x0000003800007810 */ /* 0x000fe20007ffe0ff */
[----:B------:R-:W-:Y:S01]  /*e5a0*/  @!P5 IMAD.WIDE R4, R4, 0x4, R2 ;  /* 0x000000040404d825 */ /* 0x000fe200078e0202 */
[----:B------:R-:W-:Y:S02]  /*e5b0*/  @!P3 LEA.HI R8, R8, R8, RZ, 0x1 ;  /* 0x000000080808b211 */ /* 0x000fe400078f08ff */
[----:B------:R-:W-:Y:S02]  /*e5c0*/  @!P4 LOP3.LUT R12, R12, 0xfffffffe, RZ, 0xc0, !PT ;  /* 0xfffffffe0c0cc812 */ /* 0x000fe400078ec0ff */
[----:B------:R4:W-:Y:S01]  /*e5d0*/  @!P5 ST.E.64 [R4.64], R130 ;  /* 0x000000820400d985 */ /* 0x0009e2000c101b08 */
[----:B------:R-:W-:Y:S02]  /*e5e0*/  @!P3 LOP3.LUT R8, R8, 0xfffffffe, RZ, 0xc0, !PT ;  /* 0xfffffffe0808b812 */ /* 0x000fe400078ec0ff */
[----:B-1----:R-:W-:-:S04]  /*e5f0*/  @!P2 LEA.HI R6, R10, R10, RZ, 0x1 ;  /* 0x0000000a0a06a211 */ /* 0x002fc800078f08ff */
[----:B------:R-:W-:Y:S02]  /*e600*/  @!P2 LOP3.LUT R6, R6, 0xfffffffe, RZ, 0xc0, !PT ;  /* 0xfffffffe0606a812 */ /* 0x000fe400078ec0ff */
[----:B----4-:R-:W-:Y:S01]  /*e610*/  @!P1 LEA.HI R5, R11, R11, RZ, 0x1 ;  /* 0x0000000b0b059211 */ /* 0x010fe200078f08ff */
[--C-:B------:R-:W-:Y:S01]  /*e620*/  @!P3 IMAD.WIDE R10, R8, 0x4, R2.reuse ;  /* 0x00000004080ab825 */ /* 0x100fe200078e0202 */
[----:B------:R-:W-:Y:S02]  /*e630*/  @!P0 LEA.HI R4, R13, R13, RZ, 0x1 ;  /* 0x0000000d0d048211 */ /* 0x000fe400078f08ff */
        /* <DEDUP_REMOVED lines=10> */
[----:B------:R1:W-:Y:S01]  /*e6e0*/  @!P0 ST.E.64 [R4.64], R174 ;  /* 0x000000ae04008985 */ /* 0x0003e2000c101b08 */
[----:B------:R-:W-:-:S13]  /*e6f0*/  ISETP.GE.AND P0, PT, R0, c[0x0][0x3c8], PT ;  /* 0x0000f20000007a0c */ /* 0x000fda0003f06270 */
[----:B------:R-:W-:Y:S05]  /*e700*/  @P0 EXIT ;  /* 0x000000000000094d */ /* 0x000fea0003800000 */
[----:B------:R-:W-:-:S04]  /*e710*/  LEA.HI R0, R0, R0, RZ, 0x1 ;  /* 0x0000000000007211 */ /* 0x000fc800078f08ff */
[----:B------:R-:W-:-:S05]  /*e720*/  LOP3.LUT R0, R0, 0xfffffffe, RZ, 0xc0, !PT ;  /* 0xfffffffe00007812 */ /* 0x000fca00078ec0ff */
[----:B------:R-:W-:-:S05]  /*e730*/  IMAD.WIDE R2, R0, 0x4, R2 ;  /* 0x0000000400027825 */ /* 0x000fca00078e0202 */
[----:B------:R-:W-:Y:S01]  /*e740*/  ST.E.64 [R2.64], R178 ;  /* 0x000000b202007985 */ /* 0x000fe2000c101b08 */
[----:B------:R-:W-:Y:S05]  /*e750*/  EXIT ;  /* 0x000000000000794d */ /* 0x000fea0003800000 */
.L_x_21:
[----:B------:R-:W1:Y:S02]  /*e760*/  S2R R0, SR_TID.X ;  /* 0x0000000000007919 */ /* 0x000e640000002100 */
[----:B-1----:R-:W-:-:S13]  /*e770*/  ISETP.GT.AND P0, PT, R0, 0x7f, PT ;  /* 0x0000007f0000780c */ /* 0x002fda0003f04270 */
[----:B------:R-:W-:Y:S05]  /*e780*/  @P0 EXIT ;  /* 0x000000000000094d */ /* 0x000fea0003800000 */
[----:B------:R-:W1:Y:S01]  /*e790*/  S2R R8, SR_CTAID.X ;  /* 0x0000000000087919 */ /* 0x000e620000002500 */
[----:B------:R-:W-:-:S05]  /*e7a0*/  MOV R3, c[0x0][0x4e8] ;  /* 0x00013a0000037a02 */ /* 0x000fca0000000f00 */
[----:B------:R-:W-:Y:S01]  /*e7b0*/  IMAD R2, R3, c[0x0][0x388], RZ ;  /* 0x0000e20003027a24 */ /* 0x000fe200078e02ff */
[----:B-1----:R-:W-:-:S04]  /*e7c0*/  LEA R8, R8, R0, 0x7 ;  /* 0x0000000008087211 */ /* 0x002fc800078e38ff */
[----:B------:R-:W-:-:S13]  /*e7d0*/  ISETP.GE.AND P0, PT, R8, R2, PT ;  /* 0x000000020800720c */ /* 0x000fda0003f06270 */
[----:B------:R-:W-:Y:S05]  /*e7e0*/  @P0 EXIT ;  /* 0x000000000000094d */ /* 0x000fea0003800000 */
[----:B------:R-:W2:Y:S01]  /*e7f0*/  LDL.LU R4, [R1+0x30] ;  /* 0x0000300001047983 */ /* 0x000ea20000300800 */
[----:B------:R-:W-:-:S03]  /*e800*/  ISETP.NE.AND P0, PT, R3, 0x1, PT ;  /* 0x000000010300780c */ /* 0x000fc60003f05270 */
[----:B------:R-:W1:Y:S04]  /*e810*/  S2R R9, SR_CTAID.Z ;  /* 0x0000000000097919 */ /* 0x000e680000002700 */
[----:B------:R-:W3:Y:S06]  /*e820*/  S2R R10, SR_CTAID.Y ;  /* 0x00000000000a7919 */ /* 0x000eec0000002600 */
[----:B------:R-:W-:Y:S01]  /*e830*/  @P0 IMAD.HI.U32 R6, R8, c[0x0][0x4ec], RZ ;  /* 0x00013b0008060a27 */ /* 0x000fe200078e00ff */
[----:B-1----:R-:W-:-:S02]  /*e840*/  SHF.R.S32.HI R7, RZ, 0x1f, R9 ;  /* 0x0000001fff077819 */ /* 0x002fc40000011409 */
[----:B--2---:R-:W-:Y:S01]  /*e850*/  SHF.R.S32.HI R0, RZ, 0x1f, R4 ;  /* 0x0000001fff007819 */ /* 0x004fe20000011404 */
[C---:B------:R-:W-:Y:S01]  /*e860*/  IMAD.WIDE.U32 R2, R4.reuse, c[0x0][0x4d0], RZ ;  /* 0x0001340004027a25 */ /* 0x040fe200078e00ff */
[----:B------:R-:W-:-:S03]  /*e870*/  IADD3 R5, -R4, RZ, RZ ;  /* 0x000000ff04057210 */ /* 0x000fc60007ffe1ff */
[----:B------:R-:W-:-:S04]  /*e880*/  IMAD R0, R0, c[0x0][0x4d0], RZ ;  /* 0x0001340000007a24 */ /* 0x000fc800078e02ff */
[----:B------:R-:W-:Y:S01]  /*e890*/  IMAD R0, R4, c[0x0][0x4d4], R0 ;  /* 0x0001350004007a24 */ /* 0x000fe200078e0200 */
[----:B------:R-:W-:Y:S02]  /*e8a0*/  MOV R4, R8 ;  /* 0x0000000800047202 */ /* 0x000fe40000000f00 */
[----:B------:R-:W-:Y:S02]  /*e8b0*/  @P0 SHF.R.U32.HI R4, RZ, c[0x0][0x4f0], R6 ;  /* 0x00013c00ff040a19 */ /* 0x000fe40000011606 */
[----:B------:R-:W-:Y:S01]  /*e8c0*/  IADD3 R3, R3, R0, RZ ;  /* 0x0000000003037210 */ /* 0x000fe20007ffe0ff */
[----:B------:R-:W-:Y:S02]  /*e8d0*/  IMAD R0, R7, c[0x0][0x4d8], RZ ;  /* 0x0001360007007a24 */ /* 0x000fe400078e02ff */
[----:B---3--:R-:W-:Y:S01]  /*e8e0*/  IMAD R7, R5, c[0x0][0x550], R10 ;  /* 0x0001540005077a24 */ /* 0x008fe200078e020a */
[----:B------:R-:W-:Y:S01]  /*e8f0*/  IADD3 R5, -R4, RZ, RZ ;  /* 0x000000ff04057210 */ /* 0x000fe20007ffe1ff */
[----:B------:R-:W-:-:S02]  /*e900*/  IMAD R0, R9, c[0x0][0x4dc], R0 ;  /* 0x0001370009007a24 */ /* 0x000fc400078e0200 */
[----:B------:R-:W-:Y:S01]  /*e910*/  IMAD.WIDE.U32 R2, R9, c[0x0][0x4d8], R2 ;  /* 0x0001360009027a25 */ /* 0x000fe200078e0002 */
[----:B------:R-:W-:-:S03]  /*e920*/  SHF.R.S32.HI R6, RZ, 0x1f, R7 ;  /* 0x0000001fff067819 */ /* 0x000fc60000011407 */
[----:B------:R-:W-:Y:S01]  /*e930*/  IMAD R5, R5, c[0x0][0x4e8], R8 ;  /* 0x00013a0005057a24 */ /* 0x000fe200078e0208 */
[----:B------:R-:W-:Y:S01]  /*e940*/  IADD3 R3, R0, R3, RZ ;  /* 0x0000000300037210 */ /* 0x000fe20007ffe0ff */
[----:B------:R-:W-:-:S03]  /*e950*/  IMAD R6, R6, c[0x0][0x4e0], RZ ;  /* 0x0001380006067a24 */ /* 0x000fc600078e02ff */
[----:B------:R-:W-:Y:S01]  /*e960*/  SHF.R.S32.HI R0, RZ, 0x1f, R5 ;  /* 0x0000001fff007819 */ /* 0x000fe20000011405 */
[----:B------:R-:W-:-:S04]  /*e970*/  IMAD.WIDE.U32 R2, R7, c[0x0][0x4e0], R2 ;  /* 0x0001380007027a25 */ /* 0x000fc800078e0002 */
[----:B------:R-:W-:Y:S01]  /*e980*/  IMAD R7, R7, c[0x0][0x4e4], R6 ;  /* 0x0001390007077a24 */ /* 0x000fe200078e0206 */
[----:B------:R-:W-:Y:S01]  /*e990*/  SHF.R.S32.HI R6, RZ, 0x1f, R4 ;  /* 0x0000001fff067819 */ /* 0x000fe20000011404 */
[----:B------:R-:W-:Y:S01]  /*e9a0*/  IMAD R0, R0, c[0x0][0x4c8], RZ ;  /* 0x0001320000007a24 */ /* 0x000fe200078e02ff */
[----:B------:R-:W-:-:S03]  /*e9b0*/  IADD3 R2, P0, R4, R2, RZ ;  /* 0x0000000204027210 */ /* 0x000fc60007f1e0ff */
[----:B------:R-:W-:Y:S01]  /*e9c0*/  IMAD R0, R5, c[0x0][0x4cc], R0 ;  /* 0x0001330005007a24 */ /* 0x000fe200078e0200 */
[----:B------:R-:W-:-:S05]  /*e9d0*/  IADD3.X R3, R6, R3, R7, P0, !PT ;  /* 0x0000000306037210 */ /* 0x000fca00007fe407 */
[----:B------:R-:W-:-:S05]  /*e9e0*/  IMAD.WIDE.U32 R2, R5, c[0x0][0x4c8], R2 ;  /* 0x0001320005027a25 */ /* 0x000fca00078e0002 */
[----:B------:R-:W-:Y:S02]  /*e9f0*/  IADD3 R0, R3, R0, RZ ;  /* 0x0000000003007210 */ /* 0x000fe40007ffe0ff */
[----:B------:R-:W-:-:S04]  /*ea00*/  LEA R4, P0, R2, c[0x0][0x4a8], 0x2 ;  /* 0x00012a0002047a11 */ /* 0x000fc800078010ff */
[----:B------:R-:W-:Y:S02]  /*ea10*/  LEA.HI.X R5, R2, c[0x0][0x4ac], R0, 0x2, P0 ;  /* 0x00012b0002057a11 */ /* 0x000fe400000f1400 */
[----:B------:R-:W-:-:S05]  /*ea20*/  MOV R0, 0xff800000 ;  /* 0xff80000000007802 */ /* 0x000fca0000000f00 */
[----:B------:R-:W-:Y:S01]  /*ea30*/  STG.E [R4.64], R0 ;  /* 0x0000000004007986 */ /* 0x000fe2000c101908 */
[----:B------:R-:W-:Y:S05]  /*ea40*/  EXIT ;  /* 0x000000000000794d */ /* 0x000fea0003800000 */
.L_x_28:
[----:B------:R-:W-:-:S00]  /*ea50*/  BRA `(.L_x_28) ;  /* 0xfffffff000007947 */ /* 0x000fc0000383ffff */
[----:B------:R-:W-:-:S00]  /*ea60*/  NOP ;  /* 0x0000000000007918 */ /* 0x000fc00000000000 */
        /* <DEDUP_REMOVED lines=9> */
.L_x_3228:


//--------------------- .text._ZN7cutlass13device_kernelIN5flash19enable_sm80_to_sm89INS1_16FlashAttnFwdSm80INS1_25CollectiveMainloopFwdSm80ILi4ELi1ELb0EN4cute5tupleIJNS5_1CILi128EEENS7_ILi80EEENS7_ILi64EEEEEELi64ENS_10bfloat16_tEfNS_4arch4Sm80ELb0ELb0ELb1ELb1ELb0ELb0ELb1ELb1EEENS1_21CollectiveEpilogueFwdINS6_IJS8_SA_S9_EEENS6_IJNS7_ILi1EEESI_SI_EEESC_SE_Li128ELb1ELb1ELb1ELb0EEENS1_36VarlenDynamicPersistentTileSchedulerILi128ELi80ELi128ELi128ELb1ELb1ELb0ELb0ELb1ELb1EEEEEEEEEvNT_6ParamsE --------------------------
	.section	.text._ZN7cutlass13device_kernelIN5flash19enable_sm80_to_sm89INS1_16FlashAttnFwdSm80INS1_25CollectiveMainloopFwdSm80ILi4ELi1ELb0EN4cute5tupleIJNS5_1CILi128EEENS7_ILi80EEENS7_ILi64EEEEEELi64ENS_10bfloat16_tEfNS_4arch4Sm80ELb0ELb0ELb1ELb1ELb0ELb0ELb1ELb1EEENS1_21CollectiveEpilogueFwdINS6_IJS8_SA_S9_EEENS6_IJNS7_ILi1EEESI_SI_EEESC_SE_Li128ELb1ELb1ELb1ELb0EEENS1_36VarlenDynamicPersistentTileSchedulerILi128ELi80ELi128ELi128ELb1ELb1ELb0ELb0ELb1ELb1EEEEEEEEEvNT_6ParamsE,"ax",@progbits
	.sectioninfo	@"SHI_REGISTERS=255"
	.align	128
.text._ZN7cutlass13device_kernelIN5flash19enable_sm80_to_sm89INS1_16FlashAttnFwdSm80INS1_25CollectiveMainloopFwdSm80ILi4ELi1ELb0EN4cute5tupleIJNS5_1CILi128EEENS7_ILi80EEENS7_ILi64EEEEEELi64ENS_10bfloat16_tEfNS_4arch4Sm80ELb0ELb0ELb1ELb1ELb0ELb0ELb1ELb1EEENS1_21CollectiveEpilogueFwdINS6_IJS8_SA_S9_EEENS6_IJNS7_ILi1EEESI_SI_EEESC_SE_Li128ELb1ELb1ELb1ELb0EEENS1_36VarlenDynamicPersistentTileSchedulerILi128ELi80ELi128ELi128ELb1ELb1ELb0ELb0ELb1ELb1EEEEEEEEEvNT_6ParamsE:
        .type           _ZN7cutlass13device_kernelIN5flash19enable_sm80_to_sm89INS1_16FlashAttnFwdSm80INS1_25CollectiveMainloopFwdSm80ILi4ELi1ELb0EN4cute5tupleIJNS5_1CILi128EEENS7_ILi80EEENS7_ILi64EEEEEELi64ENS_10bfloat16_tEfNS_4arch4Sm80ELb0ELb0ELb1ELb1ELb0ELb0ELb1ELb1EEENS1_21CollectiveEpilogueFwdINS6_IJS8_SA_S9_EEENS6_IJNS7_ILi1EEESI_SI_EEESC_SE_Li128ELb1ELb1ELb1ELb0EEENS1_36VarlenDynamicPersistentTileSchedulerILi128ELi80ELi128ELi128ELb1ELb1ELb0ELb0ELb1ELb1EEEEEEEEEvNT_6ParamsE,@function
        .size           _ZN7cutlass13device_kernelIN5flash19enable_sm80_to_sm89INS1_16FlashAttnFwdSm80INS1_25CollectiveMainloopFwdSm80ILi4ELi1ELb0EN4cute5tupleIJNS5_1CILi128EEENS7_ILi80EEENS7_ILi64EEEEEELi64ENS_10bfloat16_tEfNS_4arch4Sm80ELb0ELb0ELb1ELb1ELb0ELb0ELb1ELb1EEENS1_21CollectiveEpilogueFwdINS6_IJS8_SA_S9_EEENS6_IJNS7_ILi1EEESI_SI_EEESC_SE_Li128ELb1ELb1ELb1ELb0EEENS1_36VarlenDynamicPersistentTileSchedulerILi128ELi80ELi128ELi128ELb1ELb1ELb0ELb0ELb1ELb1EEEEEEEEEvNT_6ParamsE,(.L_x_3229 - _ZN7cutlass13device_kernelIN5flash19enable_sm80_to_sm89INS1_16FlashAttnFwdSm80INS1_25CollectiveMainloopFwdSm80ILi4ELi1ELb0EN4cute5tupleIJNS5_1CILi128EEENS7_ILi80EEENS7_ILi64EEEEEELi64ENS_10bfloat16_tEfNS_4arch4Sm80ELb0ELb0ELb1ELb1ELb0ELb0ELb1ELb1EEENS1_21CollectiveEpilogueFwdINS6_IJS8_SA_S9_EEENS6_IJNS7_ILi1EEESI_SI_EEESC_SE_Li128ELb1ELb1ELb1ELb0EEENS1_36VarlenDynamicPersistentTileSchedulerILi128ELi80ELi128ELi128ELb1ELb1ELb0ELb0ELb1ELb1EEEEEEEEEvNT_6ParamsE)
        .other          _ZN7cutlass13device_kernelIN5flash19enable_sm80_to_sm89INS1_16FlashAttnFwdSm80INS1_25CollectiveMainloopFwdSm80ILi4ELi1ELb0EN4cute5tupleIJNS5_1CILi128EEENS7_ILi80EEENS7_ILi64EEEEEELi64ENS_10bfloat16_tEfNS_4arch4Sm80ELb0ELb0ELb1ELb1ELb0ELb0ELb1ELb1EEENS1_21CollectiveEpilogueFwdINS6_IJS8_SA_S9_EEENS6_IJNS7_ILi1EEESI_SI_EEESC_SE_Li128ELb1ELb1ELb1ELb0EEENS1_36VarlenDynamicPersistentTileSchedulerILi128ELi80ELi128ELi128ELb1ELb1ELb0ELb0ELb1ELb1EEEEEEEEEvNT_6ParamsE,@"STO_CUDA_ENTRY STV_DEFAULT"
_ZN7cutlass13device_kernelIN5flash19enable_sm80_to_sm89INS1_16FlashAttnFwdSm80INS1_25CollectiveMainloopFwdSm80ILi4ELi1ELb0EN4cute5tupleIJNS5_1CILi128EEENS7_ILi80EEENS7_ILi64EEEEEELi64ENS_10bfloat16_tEfNS_4arch4Sm80ELb0ELb0ELb1ELb1ELb0ELb0ELb1ELb1EEENS1_21CollectiveEpilogueFwdINS6_IJS8_SA_S9_EEENS6_IJNS7_ILi1EEESI_SI_EEESC_SE_Li128ELb1ELb1ELb1ELb0EEENS1_36VarlenDynamicPersistentTileSchedulerILi128ELi80ELi128ELi128ELb1ELb1ELb0ELb0ELb1ELb1EEEEEEEEEvNT_6ParamsE:
[----:B------:R-:W-:-:S03]  /*0000*/  MOV R1, c[0x0][0x28] ;  /* 0x00000a0000017a02 */ /* 0x000fc60000000f00 */
[----:B------:R-:W1:Y:S01]  /*0010*/  S2R R2, SR_TID.X ;  /* 0x0000000000027919 */ /* 0x000e620000002100 */
[----:B------:R-:W-:Y:S01]  /*0020*/  IADD3 R1, R1, -0x90, RZ ;  /* 0xffffff7001017810 */ /* 0x000fe20007ffe0ff */
[----:B------:R-:W-:Y:S01]  /*0030*/  ULDC.64 UR8, c[0x0][0x118] ;  /* 0x0000460000087ab9 */ /* 0x000fe20000000a00 */
[----:B-1----:R-:W-:-:S05]  /*0040*/  SHF.R.U32.HI R0, RZ, 0x5, R2 ;  /* 0x00000005ff007819 */ /* 0x002fca0000011602 */
[----:B------:R-:W1:Y:S02]  /*0050*/  SHFL.IDX PT, R3, R0, RZ, 0x1f ;  /* 0x00001fff00037589 */ /* 0x000e6400000e0000 */
[----:B-1----:R-:W-:Y:S02]  /*0060*/  ISETP.NE.AND P0, PT, R3, RZ, PT ;  /* 0x000000ff0300720c */ /* 0x002fe40003f05270 */
[----:B------:R-:W-:Y:S11]  /*0070*/  STL [R1+0x80], R3 ;  /* 0x0000800301007387 */ /* 0x000ff60000100800 */
[----:B------:R-:W-:Y:S06]  /*0080*/  @P0 BAR.SYNC.DEFER_BLOCKING 0x5, 0x80 ;  /* 0x0142000000000b1d */ /* 0x000fec0000010000 */
[----:B------:R-:W1:Y:S04]  /*0090*/  @P0 LDS.128 R4, [0x9100] ;  /* 0x00910000ff040984 */ /* 0x000e680000000c00 */
[----:B-1----:R1:W-:Y:S04]  /*00a0*/  @P0 STL.64 [R1+0x20], R4 ;  /* 0x0000200401000387 */ /* 0x0023e80000100a00 */
[----:B------:R1:W-:Y:S04]  /*00b0*/  @P0 STL.64 [R1+0x28], R6 ;  /* 0x0000280601000387 */ /* 0x0003e80000100a00 */
[----:B------:R-:W-:Y:S06]  /*00c0*/  @P0 BAR.ARV 0x4, 0x80 ;  /* 0x0102000000000b1d */ /* 0x000fec0000002000 */
[----:B------:R-:W-:Y:S05]  /*00d0*/  @P0 BRA `(.L_x_29) ;  /* 0x00000b2000000947 */ /* 0x000fea0003800000 */
[----:B------:R-:W-:Y:S01]  /*00e0*/  LOP3.LUT R15, R2, 0x1f, RZ, 0xc0, !PT ;  /* 0x0000001f020f7812 */ /* 0x000fe200078ec0ff */
[----:B------:R-:W-:-:S02]  /*00f0*/  IMAD.MOV.U32 R8, RZ, RZ, RZ ;  /* 0x000000ffff087224 */ /* 0x000fc400078e00ff */
[----:B-1----:R-:W-:Y:S01]  /*0100*/  IMAD.MOV.U32 R7, RZ, RZ, RZ ;  /* 0x000000ffff077224 */ /* 0x002fe200078e00ff */
[----:B------:R-:W-:-:S04]  /*0110*/  ISETP.NE.AND P6, PT, R15, 0x1f, PT ;  /* 0x0000001f0f00780c */ /* 0x000fc80003fc5270 */
[----:B------:R-:W-:-:S13]  /*0120*/  ISETP.GE.OR P0, PT, R15, c[0x0][0x53c], !P6 ;  /* 0x00014f000f007a0c */ /* 0x000fda0007706670 */
[----:B------:R-:W-:Y:S02]  /*0130*/  @!P0 IMAD.MOV.U32 R4, RZ, RZ, 0x4 ;  /* 0x00000004ff048424 */ /* 0x000fe400078e00ff */
[----:B------:R-:W-:Y:S02]  /*0140*/  @!P0 IMAD.MOV.U32 R2, RZ, RZ, 0x4 ;  /* 0x00000004ff028424 */ /* 0x000fe400078e00ff */
[----:B------:R-:W-:-:S04]  /*0150*/  @!P0 IMAD.WIDE.U32 R4, R15, R4, c[0x0][0x580] ;  /* 0x000160000f048625 */ /* 0x000fc800078e0004 */
[C---:B------:R-:W-:Y:S01]  /*0160*/  @!P0 IMAD.WIDE.U32 R2, R15.reuse, R2, c[0x0][0x578] ;  /* 0x00015e000f028625 */ /* 0x040fe200078e0002 */
[----:B------:R-:W2:Y:S04]  /*0170*/  @!P0 LDG.E R8, [R4.64] ;  /* 0x0000000804088981 */ /* 0x000ea8000c1e1900 */
[----:B------:R-:W2:Y:S01]  /*0180*/  @!P0 LDG.E R7, [R2.64] ;  /* 0x0000000802078981 */ /* 0x000ea2000c1e1900 */
[C---:B------:R-:W-:Y:S01]  /*0190*/  ISETP.NE.AND P5, PT, R15.reuse, RZ, PT ;  /* 0x000000ff0f00720c */ /* 0x040fe20003fa5270 */
[----:B------:R-:W1:Y:S01]  /*01a0*/  S2UR UR4, SR_CTAID.X ;  /* 0x00000000000479c3 */ /* 0x000e620000002500 */
[C---:B------:R-:W-:Y:S02]  /*01b0*/  ISETP.GE.U32.AND P4, PT, R15.reuse, 0x2, PT ;  /* 0x000000020f00780c */ /* 0x040fe40003f86070 */
[----:B------:R-:W-:-:S02]  /*01c0*/  ISETP.GE.U32.AND P3, PT, R15, 0x4, PT ;  /* 0x000000040f00780c */ /* 0x000fc40003f66070 */
[C---:B------:R-:W-:Y:S02]  /*01d0*/  ISETP.GE.U32.AND P2, PT, R15.reuse, 0x8, PT ;  /* 0x000000080f00780c */ /* 0x040fe40003f46070 */
[----:B------:R-:W-:Y:S02]  /*01e0*/  ISETP.GE.U32.AND P1, PT, R15, 0x10, PT ;  /* 0x000000100f00780c */ /* 0x000fe40003f26070 */
[----:B------:R-:W-:Y:S01]  /*01f0*/  MOV R10, RZ ;  /* 0x000000ff000a7202 */ /* 0x000fe20000000f00 */
[----:B--2---:R-:W-:-:S05]  /*0200*/  IMAD R4, R8, R7, RZ ;  /* 0x0000000708047224 */ /* 0x004fca00078e02ff */
[----:B------:R-:W2:Y:S02]  /*0210*/  SHFL.UP PT, R0, R4, 0x1, RZ ;  /* 0x0420000004007989 */ /* 0x000ea400000e00ff */
[----:B--2---:R-:W-:-:S05]  /*0220*/  SEL R0, R0, RZ, P5 ;  /* 0x000000ff00007207 */ /* 0x004fca0002800000 */
[----:B------:R-:W-:-:S05]  /*0230*/  IMAD.IADD R4, R4, 0x1, R0 ;  /* 0x0000000104047824 */ /* 0x000fca00078e0200 */
[----:B------:R-:W2:Y:S02]  /*0240*/  SHFL.UP PT, R0, R4, 0x2, RZ ;  /* 0x0440000004007989 */ /* 0x000ea400000e00ff */
[----:B--2---:R-:W-:-:S04]  /*0250*/  SEL R0, R0, RZ, P4 ;  /* 0x000000ff00007207 */ /* 0x004fc80002000000 */
[----:B------:R-:W-:-:S05]  /*0260*/  IADD3 R4, R4, R0, RZ ;  /* 0x0000000004047210 */ /* 0x000fca0007ffe0ff */
[----:B------:R-:W2:Y:S02]  /*0270*/  SHFL.UP PT, R0, R4, 0x4, RZ ;  /* 0x0480000004007989 */ /* 0x000ea400000e00ff */
[----:B--2---:R-:W-:-:S05]  /*0280*/  SEL R0, R0, RZ, P3 ;  /* 0x000000ff00007207 */ /* 0x004fca0001800000 */
[----:B------:R-:W-:-:S05]  /*0290*/  IMAD.IADD R4, R4, 0x1, R0 ;  /* 0x0000000104047824 */ /* 0x000fca00078e0200 */
[----:B------:R-:W2:Y:S02]  /*02a0*/  SHFL.UP PT, R0, R4, 0x8, RZ ;  /* 0x0500000004007989 */ /* 0x000ea400000e00ff */
[----:B--2---:R-:W-:-:S05]  /*02b0*/  SEL R0, R0, RZ, P2 ;  /* 0x000000ff00007207 */ /* 0x004fca0001000000 */
[----:B------:R-:W-:-:S05]  /*02c0*/  IMAD.IADD R4, R4, 0x1, R0 ;  /* 0x0000000104047824 */ /* 0x000fca00078e0200 */
[----:B------:R-:W2:Y:S02]  /*02d0*/  SHFL.UP PT, R0, R4, 0x10, RZ ;  /* 0x0600000004007989 */ /* 0x000ea400000e00ff */
[----:B--2---:R-:W-:-:S05]  /*02e0*/  SEL R0, R0, RZ, P1 ;  /* 0x000000ff00007207 */ /* 0x004fca0000800000 */
[----:B------:R-:W-:-:S05]  /*02f0*/  IMAD.IADD R4, R4, 0x1, R0 ;  /* 0x0000000104047824 */ /* 0x000fca00078e0200 */
[----:B------:R-:W2:Y:S02]  /*0300*/  SHFL.IDX PT, R6, R4, 0x1f, 0x1f ;  /* 0x03e01f0004067f89 */ /* 0x000ea400000e0000 */
[----:B--2---:R-:W-:-:S04]  /*0310*/  IMAD R6, R6, c[0x0][0x538], RZ ;  /* 0x00014e0006067a24 */ /* 0x004fc800078e02ff */
[----:B------:R-:W-:Y:S01]  /*0320*/  IMAD.MOV.U32 R0, RZ, RZ, R6 ;  /* 0x000000ffff007224 */ /* 0x000fe200078e0006 */
[----:B-1----:R-:W-:-:S13]  /*0330*/  ISETP.GT.AND P0, PT, R6, UR4, PT ;  /* 0x0000000406007c0c */ /* 0x002fda000bf04270 */
[----:B------:R-:W-:Y:S05]  /*0340*/  @P0 BRA `(.L_x_30) ;  /* 0x0000027000000947 */ /* 0x000fea0003800000 */
[----:B------:R-:W-:Y:S02]  /*0350*/  MOV R6, R0 ;  /* 0x0000000000067202 */ /* 0x000fe40000000f00 */
[----:B------:R-:W-:-:S04]  /*0360*/  MOV R10, RZ ;  /* 0x000000ff000a7202 */ /* 0x000fc80000000f00 */
.L_x_34:
[----:B------:R-:W-:-:S04]  /*0370*/  IADD3 R0, R10, 0x1f, RZ ;  /* 0x0000001f0a007810 */ /* 0x000fc80007ffe0ff */
[----:B------:R-:W-:-:S13]  /*0380*/  ISETP.GE.AND P0, PT, R0, c[0x0][0x53c], PT ;  /* 0x00014f0000007a0c */ /* 0x000fda0003f06270 */
[----:B------:R-:W-:Y:S05]  /*0390*/  @P0 BRA `(.L_x_31) ;  /* 0x0000078000000947 */ /* 0x000fea0003800000 */
[----:B------:R-:W-:Y:S01]  /*03a0*/  MOV R10, R0 ;  /* 0x00000000000a7202 */ /* 0x000fe20000000f00 */
[----:B------:R-:W-:Y:S01]  /*03b0*/  IMAD.MOV.U32 R7, RZ, RZ, RZ ;  /* 0x000000ffff077224 */ /* 0x000fe200078e00ff */
[----:B------:R-:W-:Y:S02]  /*03c0*/  MOV R8, RZ ;  /* 0x000000ff00087202 */ /* 0x000fe40000000f00 */
[----:B------:R-:W-:-:S04]  /*03d0*/  IADD3 R0, R15, R10, RZ ;  /* 0x0000000a0f007210 */ /* 0x000fc80007ffe0ff */
[----:B------:R-:W-:-:S13]  /*03e0*/  ISETP.GE.OR P0, PT, R0, c[0x0][0x53c], !P6 ;  /* 0x00014f0000007a0c */ /* 0x000fda0007706670 */
[----:B------:R-:W-:Y:S01]  /*03f0*/  @!P0 MOV R2, 0x4 ;  /* 0x0000000400028802 */ /* 0x000fe20000000f00 */
[----:B------:R-:W-:-:S04]  /*0400*/  @!P0 IMAD.MOV.U32 R3, RZ, RZ, 0x4 ;  /* 0x00000004ff038424 */ /* 0x000fc800078e00ff */
[----:B------:R-:W-:-:S04]  /*0410*/  @!P0 IMAD.WIDE R4, R0, R2, c[0x0][0x580] ;  /* 0x0001600000048625 */ /* 0x000fc800078e0202 */
[----:B------:R-:W-:Y:S01]  /*0420*/  @!P0 IMAD.WIDE R2, R0, R3, c[0x0][0x578] ;  /* 0x00015e0000028625 */ /* 0x000fe200078e0203 */
[----:B------:R-:W2:Y:S04]  /*0430*/  @!P0 LDG.E R8, [R4.64] ;  /* 0x0000000804088981 */ /* 0x000ea8000c1e1900 */
[----:B------:R-:W2:Y:S02]  /*0440*/  @!P0 LDG.E R7, [R2.64] ;  /* 0x0000000802078981 */ /* 0x000ea4000c1e1900 */
[----:B--2---:R-:W-:Y:S01]  /*0450*/  IMAD R5, R8, R7, RZ ;  /* 0x0000000708057224 */ /* 0x004fe200078e02ff */
[----:B------:R-:W-:Y:S05]  /*0460*/  BRA.DIV ~URZ, `(.L_x_32) ;  /* 0x0000e1327f007947 */ /* 0x000fea000b800000 */
[----:B------:R1:W2:Y:S02]  /*0470*/  SHFL.UP PT, R0, R5, 0x1, RZ ;  /* 0x0420000005007989 */ /* 0x0002a400000e00ff */
.L_x_143:
[----:B--2---:R-:W-:-:S04]  /*0480*/  SEL R0, R0, RZ, P5 ;  /* 0x000000ff00007207 */ /* 0x004fc80002800000 */
[----:B-1----:R-:W-:Y:S01]  /*0490*/  IADD3 R5, R5, R0, RZ ;  /* 0x0000000005057210 */ /* 0x002fe20007ffe0ff */
[----:B------:R-:W-:Y:S05]  /*04a0*/  BRA.DIV ~URZ, `(.L_x_33) ;  /* 0x0000e1527f007947 */ /* 0x000fea000b800000 */
[----:B------:R-:W1:Y:S02]  /*04b0*/  SHFL.UP PT, R0, R5, 0x2, RZ ;  /* 0x0440000005007989 */ /* 0x000e6400000e00ff */
[----:B-1----:R-:W-:-:S05]  /*04c0*/  SEL R0, R0, RZ, P4 ;  /* 0x000000ff00007207 */ /* 0x002fca0002000000 */
[----:B------:R-:W-:-:S05]  /*04d0*/  IMAD.IADD R0, R5, 0x1, R0 ;  /* 0x0000000105007824 */ /* 0x000fca00078e0200 */
        /* <DEDUP_REMOVED lines=9> */
[----:B------:R1:W2:Y:S02]  /*0570*/  SHFL.IDX PT, R0, R4, 0x1f, 0x1f ;  /* 0x03e01f0004007f89 */ /* 0x0002a400000e0000 */
.L_x_144:
[----:B--2---:R-:W-:-:S05]  /*0580*/  IMAD R0, R0, c[0x0][0x538], RZ ;  /* 0x00014e0000007a24 */ /* 0x004fca00078e02ff */
[----:B------:R-:W-:-:S04]  /*0590*/  IADD3 R6, R0, R6, RZ ;  /* 0x0000000600067210 */ /* 0x000fc80007ffe0ff */
[----:B------:R-:W-:-:S13]  /*05a0*/  ISETP.GT.AND P0, PT, R6, UR4, PT ;  /* 0x0000000406007c0c */ /* 0x000fda000bf04270 */
[----:B-1----:R-:W-:Y:S05]  /*05b0*/  @!P0 BRA `(.L_x_34) ;  /* 0xfffffdb000008947 */ /* 0x002fea000383ffff */
.L_x_30:
[----:B------:R-:W-:-:S05]  /*05c0*/  IADD3 R13, -R0, R6, RZ ;  /* 0x00000006000d7210 */ /* 0x000fca0007ffe1ff */
[----:B------:R-:W-:-:S05]  /*05d0*/  IMAD R0, R4, c[0x0][0x538], R13 ;  /* 0x00014e0004007a24 */ /* 0x000fca00078e020d */
[----:B------:R-:W-:Y:S01]  /*05e0*/  ISETP.GT.AND P0, PT, R0, UR4, PT ;  /* 0x0000000400007c0c */ /* 0x000fe2000bf04270 */
[----:B------:R-:W-:-:S12]  /*05f0*/  BRA.DIV ~URZ, `(.L_x_35) ;  /* 0x0000e1c27f007947 */ /* 0x000fd8000b800000 */
[----:B------:R-:W-:-:S04]  /*0600*/  VOTE.ANY R0, PT, !P0 ;  /* 0x0000000000007806 */ /* 0x000fc800040e0100 */
.L_x_145:
[----:B------:R1:W2:Y:S01]  /*0610*/  POPC R14, R0 ;  /* 0x00000000000e7309 */ /* 0x0002a20000000000 */
[----:B------:R-:W-:Y:S05]  /*0620*/  BRA.DIV ~URZ, `(.L_x_36) ;  /* 0x0000e1d27f007947 */ /* 0x000fea000b800000 */
[----:B--2---:R2:W3:Y:S01]  /*0630*/  SHFL.IDX PT, R12, R8, R14, 0x1f ;  /* 0x00001f0e080c7589 */ /* 0x0044e200000e0000 */
[----:B------:R-:W-:-:S03]  /*0640*/  MOV R6, RZ ;  /* 0x000000ff00067202 */ /* 0x000fc60000000f00 */
[----:B------:R2:W4:Y:S04]  /*0650*/  SHFL.IDX PT, R11, R7, R14, 0x1f ;  /* 0x00001f0e070b7589 */ /* 0x00052800000e0000 */
.L_x_146:
[----:B------:R-:W-:Y:S01]  /*0660*/  ISETP.NE.AND P0, PT, R0, RZ, PT ;  /* 0x000000ff0000720c */ /* 0x000fe20003f05270 */
[----:B------:R-:W-:-:S12]  /*0670*/  BSSY B0, `(.L_x_37) ;  /* 0x0000005000007945 */ /* 0x000fd80003800000 */
[----:B------:R-:W-:Y:S05]  /*0680*/  @!P0 BRA `(.L_x_38) ;  /* 0x0000003000008947 */ /* 0x000fea0003800000 */
[----:B------:R-:W-:Y:S01]  /*0690*/  IADD3 R5, R14, -0x1, RZ ;  /* 0xffffffff0e057810 */ /* 0x000fe20007ffe0ff */
[----:B------:R-:W-:Y:S05]  /*06a0*/  BRA.DIV ~URZ, `(.L_x_39) ;  /* 0x0000e2327f007947 */ /* 0x000fea000b800000 */
[----:B------:R1:W2:Y:S02]  /*06b0*/  SHFL.IDX PT, R6, R4, R5, 0x1f ;  /* 0x00001f0504067589 */ /* 0x0002a400000e0000 */
.L_x_38:
[----:B------:R-:W-:Y:S05]  /*06c0*/  BSYNC B0 ;  /* 0x0000000000007941 */ /* 0x000fea0003800000 */
.L_x_37:
[----:B-1-3--:R-:W-:Y:S01]  /*06d0*/  IABS R0, R12 ;  /* 0x0000000c00007213 */ /* 0x00afe20000000000 */
[----:B--2---:R-:W-:-:S04]  /*06e0*/  IMAD R4, R6, c[0x0][0x538], R13 ;  /* 0x00014e0006047a24 */ /* 0x004fc800078e020d */
[----:B------:R-:W-:Y:S01]  /*06f0*/  IMAD.MOV.U32 R5, RZ, RZ, R0 ;  /* 0x000000ffff057224 */ /* 0x000fe200078e0000 */
[----:B----4-:R-:W-:Y:S01]  /*0700*/  IABS R0, R11 ;  /* 0x0000000b00007213 */ /* 0x010fe20000000000 */
[----:B------:R1:W-:Y:S01]  /*0710*/  STL [R1+0x20], R4 ;  /* 0x0000200401007387 */ /* 0x0003e20000100800 */
[----:B------:R-:W-:Y:S01]  /*0720*/  IADD3 R9, -R4, UR4, RZ ;  /* 0x0000000404097c10 */ /* 0x000fe2000fffe1ff */
[----:B------:R-:W2:Y:S02]  /*0730*/  I2F.RP R2, R5 ;  /* 0x0000000500027306 */ /* 0x000ea40000209400 */
[----:B------:R-:W-:Y:S01]  /*0740*/  IMAD.MOV.U32 R7, RZ, RZ, R0 ;  /* 0x000000ffff077224 */ /* 0x000fe200078e0000 */
[----:B------:R-:W-:Y:S02]  /*0750*/  IABS R6, R9 ;  /* 0x0000000900067213 */ /* 0x000fe40000000000 */
[----:B------:R-:W-:-:S03]  /*0760*/  IABS R0, R12 ;  /* 0x0000000c00007213 */ /* 0x000fc60000000000 */
[----:B------:R-:W-:Y:S01]  /*0770*/  I2F.RP R8, R7 ;  /* 0x0000000700087306 */ /* 0x000fe20000209400 */
[----:B------:R-:W-:-:S07]  /*0780*/  IADD3 R0, RZ, -R0, RZ ;  /* 0x80000000ff007210 */ /* 0x000fce0007ffe0ff */
[----:B--2---:R-:W2:Y:S02]  /*0790*/  MUFU.RCP R2, R2 ;  /* 0x0000000200027308 */ /* 0x004ea40000001000 */
[----:B--2---:R-:W-:-:S06]  /*07a0*/  IADD3 R2, R2, 0xffffffe, RZ ;  /* 0x0ffffffe02027810 */ /* 0x004fcc0007ffe0ff */
[----:B------:R-:W2:Y:S02]  /*07b0*/  F2I.FTZ.U32.TRUNC.NTZ R3, R2 ;  /* 0x0000000200037305 */ /* 0x000ea4000021f000 */
[----:B--2---:R-:W-:-:S04]  /*07c0*/  IMAD.MOV R2, RZ, RZ, -R3 ;  /* 0x000000ffff027224 */ /* 0x004fc800078e0a03 */
[----:B-1----:R-:W-:Y:S02]  /*07d0*/  IMAD R4, R2, R5, RZ ;  /* 0x0000000502047224 */ /* 0x002fe400078e02ff */
[----:B------:R-:W-:-:S04]  /*07e0*/  IMAD.MOV.U32 R2, RZ, RZ, RZ ;  /* 0x000000ffff027224 */ /* 0x000fc800078e00ff */
[----:B------:R-:W-:-:S04]  /*07f0*/  IMAD.HI.U32 R2, R3, R4, R2 ;  /* 0x0000000403027227 */ /* 0x000fc800078e0002 */
[----:B------:R-:W-:-:S04]  /*0800*/  IMAD.MOV.U32 R3, RZ, RZ, R6 ;  /* 0x000000ffff037224 */ /* 0x000fc800078e0006 */
[----:B------:R-:W-:-:S04]  /*0810*/  IMAD.HI.U32 R2, R2, R3, RZ ;  /* 0x0000000302027227 */ /* 0x000fc800078e00ff */
[----:B------:R-:W-:Y:S02]  /*0820*/  IMAD R0, R2, R0, R3 ;  /* 0x0000000002007224 */ /* 0x000fe400078e0203 */
[----:B------:R-:W1:Y:S03]  /*0830*/  MUFU.RCP R3, R8 ;  /* 0x0000000800037308 */ /* 0x000e660000001000 */
[----:B------:R-:W-:-:S13]  /*0840*/  ISETP.GT.U32.AND P1, PT, R5, R0, PT ;  /* 0x000000000500720c */ /* 0x000fda0003f24070 */
[----:B------:R-:W-:Y:S01]  /*0850*/  @!P1 IMAD.IADD R0, R0, 0x1, -R5 ;  /* 0x0000000100009824 */ /* 0x000fe200078e0a05 */
[----:B-1----:R-:W-:Y:S02]  /*0860*/  IADD3 R3, R3, 0xffffffe, RZ ;  /* 0x0ffffffe03037810 */ /* 0x002fe40007ffe0ff */
[----:B------:R-:W-:Y:S02]  /*0870*/  @!P1 IADD3 R2, R2, 0x1, RZ ;  /* 0x0000000102029810 */ /* 0x000fe40007ffe0ff */
[----:B------:R-:W-:Y:S02]  /*0880*/  ISETP.GE.U32.AND P2, PT, R0, R5, PT ;  /* 0x000000050000720c */ /* 0x000fe40003f46070 */
[----:B------:R-:W1:Y:S01]  /*0890*/  F2I.FTZ.U32.TRUNC.NTZ R3, R3 ;  /* 0x0000000300037305 */ /* 0x000e62000021f000 */
[----:B------:R-:W-:Y:S02]  /*08a0*/  LOP3.LUT R0, R9, R12, RZ, 0x3c, !PT ;  /* 0x0000000c09007212 */ /* 0x000fe400078e3cff */
[----:B------:R-:W-:-:S02]  /*08b0*/  ISETP.NE.AND P1, PT, R12, RZ, PT ;  /* 0x000000ff0c00720c */ /* 0x000fc40003f25270 */
[----:B------:R-:W-:-:S06]  /*08c0*/  ISETP.GE.AND P0, PT, R0, RZ, PT ;  /* 0x000000ff0000720c */ /* 0x000fcc0003f06270 */
[----:B------:R-:W-:Y:S02]  /*08d0*/  @P2 IADD3 R2, R2, 0x1, RZ ;  /* 0x0000000102022810 */ /* 0x000fe40007ffe0ff */
[----:B-1----:R-:W-:-:S03]  /*08e0*/  IADD3 R0, RZ, -R3, RZ ;  /* 0x80000003ff007210 */ /* 0x002fc60007ffe0ff */
[----:B------:R-:W-:Y:S01]  /*08f0*/  IMAD.MOV.U32 R4, RZ, RZ, R2 ;  /* 0x000000ffff047224 */ /* 0x000fe200078e0002 */
[----:B------:R-:W-:-:S03]  /*0900*/  MOV R2, RZ ;  /* 0x000000ff00027202 */ /* 0x000fc60000000f00 */
[----:B------:R-:W-:Y:S01]  /*0910*/  @!P0 IMAD.MOV R4, RZ, RZ, -R4 ;  /* 0x000000ffff048224 */ /* 0x000fe200078e0a04 */
[----:B------:R-:W-:Y:S01]  /*0920*/  @!P1 LOP3.LUT R4, RZ, R12, RZ, 0x33, !PT ;  /* 0x0000000cff049212 */ /* 0x000fe200078e33ff */
[----:B------:R-:W-:Y:S01]  /*0930*/  IMAD.MOV.U32 R5, RZ, RZ, R0 ;  /* 0x000000ffff057224 */ /* 0x000fe200078e0000 */
[----:B------:R-:W-:Y:S02]  /*0940*/  IABS R0, R11 ;  /* 0x0000000b00007213 */ /* 0x000fe40000000000 */
[----:B------:R-:W-:Y:S01]  /*0950*/  IABS R8, R4 ;  /* 0x0000000400087213 */ /* 0x000fe20000000000 */
[----:B------:R-:W-:Y:S02]  /*0960*/  IMAD R5, R5, R7, RZ ;  /* 0x0000000705057224 */ /* 0x000fe400078e02ff */
[----:B------:R-:W-:Y:S02]  /*0970*/  IMAD.MOV R6, RZ, RZ, -R0 ;  /* 0x000000ffff067224 */ /* 0x000fe400078e0a00 */
[----:B------:R-:W-:-:S04]  /*0980*/  IMAD.HI.U32 R0, R3, R5, R2 ;  /* 0x0000000503007227 */ /* 0x000fc800078e0002 */
[----:B------:R-:W-:Y:S02]  /*0990*/  IMAD.MOV.U32 R2, RZ, RZ, R8 ;  /* 0x000000ffff027224 */ /* 0x000fe400078e0008 */
[----:B------:R-:W-:Y:S02]  /*09a0*/  IMAD.MOV.U32 R3, RZ, RZ, R6 ;  /* 0x000000ffff037224 */ /* 0x000fe400078e0006 */
[----:B------:R-:W-:-:S04]  /*09b0*/  IMAD.HI.U32 R0, R0, R2, RZ ;  /* 0x0000000200007227 */ /* 0x000fc800078e00ff */
[----:B------:R-:W-:Y:S02]  /*09c0*/  IMAD R2, R0, R3, R2 ;  /* 0x0000000300027224 */ /* 0x000fe400078e0202 */
[----:B------:R-:W-:-:S03]  /*09d0*/  IMAD R3, R4, R12, RZ ;  /* 0x0000000c04037224 */ /* 0x000fc600078e02ff */
[----:B------:R-:W-:Y:S02]  /*09e0*/  ISETP.GT.U32.AND P1, PT, R7, R2, PT ;  /* 0x000000020700720c */ /* 0x000fe40003f24070 */
[----:B------:R-:W-:-:S11]  /*09f0*/  IADD3 R3, R9, -R3, RZ ;  /* 0x8000000309037210 */ /* 0x000fd60007ffe0ff */
[----:B------:R-:W-:Y:S01]  /*0a00*/  @!P1 IMAD.IADD R2, R2, 0x1, -R7 ;  /* 0x0000000102029824 */ /* 0x000fe200078e0a07 */
[----:B------:R-:W-:Y:S02]  /*0a10*/  @!P1 IADD3 R0, R0, 0x1, RZ ;  /* 0x0000000100009810 */ /* 0x000fe40007ffe0ff */
[----:B------:R-:W-:Y:S02]  /*0a20*/  ISETP.NE.AND P1, PT, R11, RZ, PT ;  /* 0x000000ff0b00720c */ /* 0x000fe40003f25270 */
[----:B------:R-:W-:Y:S02]  /*0a30*/  ISETP.GE.U32.AND P2, PT, R2, R7, PT ;  /* 0x000000070200720c */ /* 0x000fe40003f46070 */
[----:B------:R-:W-:-:S04]  /*0a40*/  LOP3.LUT R2, R4, R11, RZ, 0x3c, !PT ;  /* 0x0000000b04027212 */ /* 0x000fc800078e3cff */
[----:B------:R-:W-:-:S07]  /*0a50*/  ISETP.GE.AND P0, PT, R2, RZ, PT ;  /* 0x000000ff0200720c */ /* 0x000fce0003f06270 */
[----:B------:R-:W-:-:S06]  /*0a60*/  @P2 IADD3 R0, R0, 0x1, RZ ;  /* 0x0000000100002810 */ /* 0x000fcc0007ffe0ff */
[----:B------:R-:W-:Y:S02]  /*0a70*/  @!P0 IADD3 R0, -R0, RZ, RZ ;  /* 0x000000ff00008210 */ /* 0x000fe40007ffe1ff */
[----:B------:R-:W-:-:S05]  /*0a80*/  @!P1 LOP3.LUT R0, RZ, R11, RZ, 0x33, !PT ;  /* 0x0000000bff009212 */ /* 0x000fca00078e33ff */
[--C-:B------:R-:W-:Y:S02]  /*0a90*/  IMAD.MOV R2, RZ, RZ, -R0.reuse ;  /* 0x000000ffff027224 */ /* 0x100fe400078e0a00 */
[C---:B------:R-:W-:Y:S02]  /*0aa0*/  IMAD R0, R11.reuse, 0x1000000, R0 ;  /* 0x010000000b007824 */ /* 0x040fe400078e0200 */
[----:B------:R-:W-:Y:S02]  /*0ab0*/  IMAD R2, R11, R2, R4 ;  /* 0x000000020b027224 */ /* 0x000fe400078e0204 */
[----:B------:R-:W-:Y:S02]  /*0ac0*/  IMAD.IADD R4, R14, 0x1, R10 ;  /* 0x000000010e047824 */ /* 0x000fe400078e020a */
[----:B------:R-:W-:-:S03]  /*0ad0*/  IMAD R0, R2, 0x10000, R0 ;  /* 0x0001000002007824 */ /* 0x000fc600078e0200 */
[----:B------:R1:W-:Y:S04]  /*0ae0*/  STL [R1+0x2c], R4 ;  /* 0x00002c0401007387 */ /* 0x0003e80000100800 */
[----:B------:R1:W-:Y:S04]  /*0af0*/  STL [R1+0x28], R0 ;  /* 0x0000280001007387 */ /* 0x0003e80000100800 */
[----:B------:R1:W-:Y:S01]  /*0b00*/  STL [R1+0x24], R3 ;  /* 0x0000240301007387 */ /* 0x0003e20000100800 */
[----:B------:R-:W-:Y:S05]  /*0b10*/  BRA `(.L_x_40) ;  /* 0x0000006000007947 */ /* 0x000fea0003800000 */
.L_x_31:
[----:B------:R-:W-:Y:S01]  /*0b20*/  MOV R0, UR4 ;  /* 0x0000000400007c02 */ /* 0x000fe20008000f00 */
[----:B------:R-:W-:Y:S04]  /*0b30*/  STL [R1+0x24], RZ ;  /* 0x000024ff01007387 */ /* 0x000fe80000100800 */
[----:B------:R-:W-:Y:S04]  /*0b40*/  STL [R1+0x28], RZ ;  /* 0x000028ff01007387 */ /* 0x000fe80000100800 */
[----:B------:R1:W-:Y:S02]  /*0b50*/  STL [R1+0x20], R0 ;  /* 0x0000200001007387 */ /* 0x0003e40000100800 */
[----:B-1----:R-:W-:-:S05]  /*0b60*/  MOV R0, c[0x0][0x53c] ;  /* 0x00014f0000007a02 */ /* 0x002fca0000000f00 */
[----:B------:R1:W-:Y:S02]  /*0b70*/  STL [R1+0x2c], R0 ;  /* 0x00002c0001007387 */ /* 0x0003e40000100800 */
.L_x_40:
[----:B-1----:R-:W2:Y:S04]  /*0b80*/  LDL R4, [R1+0x20] ;  /* 0x0000200001047983 */ /* 0x002ea80000100800 */
[----:B------:R-:W2:Y:S04]  /*0b90*/  LDL R5, [R1+0x24] ;  /* 0x0000240001057983 */ /* 0x000ea80000100800 */
[----:B------:R-:W2:Y:S04]  /*0ba0*/  LDL R6, [R1+0x28] ;  /* 0x0000280001067983 */ /* 0x000ea80000100800 */
[----:B------:R-:W2:Y:S01]  /*0bb0*/  LDL R7, [R1+0x2c] ;  /* 0x00002c0001077983 */ /* 0x000ea20000100800 */
[----:B------:R-:W-:Y:S01]  /*0bc0*/  ISETP.NE.AND P0, PT, R15, RZ, PT ;  /* 0x000000ff0f00720c */ /* 0x000fe20003f05270 */
[----:B------:R-:W-:-:S12]  /*0bd0*/  WARPSYNC 0xffffffff ;  /* 0xffffffff00007948 */ /* 0x000fd80003800000 */
[----:B--2---:R1:W-:Y:S04]  /*0be0*/  @!P0 STS.128 [0x9100], R4 ;  /* 0x00910004ff008388 */ /* 0x0043e80000000c00 */
[----:B------:R-:W-:Y:S06]  /*0bf0*/  BAR.ARV 0x5, 0x80 ;  /* 0x0142000000007b1d */ /* 0x000fec0000002000 */
.L_x_29:
[----:B------:R-:W2:Y:S02]  /*0c00*/  LDL R0, [R1+0x2c] ;  /* 0x00002c0001007983 */ /* 0x000ea40000100800 */
[----:B--2---:R-:W-:-:S13]  /*0c10*/  ISETP.GE.AND P0, PT, R0, c[0x0][0x53c], PT ;  /* 0x00014f0000007a0c */ /* 0x004fda0003f06270 */
[----:B------:R-:W-:Y:S05]  /*0c20*/  @P0 EXIT ;  /* 0x000000000000094d */ /* 0x000fea0003800000 */
[----:B------:R-:W2:Y:S02]  /*0c30*/  S2R R16, SR_TID.X ;  /* 0x0000000000107919 */ /* 0x000ea40000002100 */
[----:B--2---:R-:W-:-:S04]  /*0c40*/  SHF.R.S32.HI R11, RZ, 0x1f, R16 ;  /* 0x0000001fff0b7819 */ /* 0x004fc80000011410 */
[CC--:B------:R-:W-:Y:S02]  /*0c50*/  LEA.HI R2, R11.reuse, R16.reuse, RZ, 0x4 ;  /* 0x000000100b027211 */ /* 0x0c0fe400078f20ff */
[CC--:B------:R-:W-:Y:S02]  /*0c60*/  LEA.HI R10, R11.reuse, R16.reuse, RZ, 0x3 ;  /* 0x000000100b0a7211 */ /* 0x0c0fe400078f18ff */
[----:B------:R-:W-:Y:S02]  /*0c70*/  SHF.R.S32.HI R3, RZ, 0x4, R2 ;  /* 0x00000004ff037819 */ /* 0x000fe40000011402 */
[----:B------:R-:W-:Y:S02]  /*0c80*/  LEA.HI R13, R11, R16, RZ, 0x2 ;  /* 0x000000100b0d7211 */ /* 0x000fe400078f10ff */
[----:B------:R-:W-:Y:S02]  /*0c90*/  LEA.HI R0, R2, R3, RZ, 0x1 ;  /* 0x0000000302007211 */ /* 0x000fe400078f08ff */
[----:B------:R-:W-:-:S02]  /*0ca0*/  SHF.R.S32.HI R18, RZ, 0x3, R10 ;  /* 0x00000003ff127819 */ /* 0x000fc4000001140a */
[----:B------:R-:W-:Y:S02]  /*0cb0*/  LOP3.LUT R0, R0, 0xfffffffe, RZ, 0xc0, !PT ;  /* 0xfffffffe00007812 */ /* 0x000fe400078ec0ff */
[----:B------:R-:W-:Y:S01]  /*0cc0*/  LOP3.LUT R8, R10, 0xfffffff8, RZ, 0xc0, !PT ;  /* 0xfffffff80a087812 */ /* 0x000fe200078ec0ff */
[----:B-1----:R-:W-:Y:S01]  /*0cd0*/  IMAD.SHL.U32 R4, R18, 0x40, RZ ;  /* 0x0000004012047824 */ /* 0x002fe200078e00ff */
[--C-:B------:R-:W-:Y:S01]  /*0ce0*/  SHF.R.S32.HI R9, RZ, 0x2, R13.reuse ;  /* 0x00000002ff097819 */ /* 0x100fe2000001140d */
[----:B------:R-:W-:Y:S01]  /*0cf0*/  IMAD.IADD R14, R3, 0x1, -R0 ;  /* 0x00000001030e7824 */ /* 0x000fe200078e0a00 */
[----:B------:R-:W-:Y:S01]  /*0d00*/  LOP3.LUT R0, R2, 0xfffffff0, RZ, 0xc0, !PT ;  /* 0xfffffff002007812 */ /* 0x000fe200078ec0ff */
[----:B------:R-:W-:Y:S01]  /*0d10*/  IMAD.IADD R8, R16, 0x1, -R8 ;  /* 0x0000000110087824 */ /* 0x000fe200078e0a08 */
[----:B------:R-:W-:-:S03]  /*0d20*/  SHF.R.S32.HI R3, RZ, 0x1f, R13 ;  /* 0x0000001fff037819 */ /* 0x000fc6000001140d */
[----:B------:R-:W-:Y:S01]  /*0d30*/  IMAD.IADD R2, R16, 0x1, -R0 ;  /* 0x0000000110027824 */ /* 0x000fe200078e0a00 */
[----:B------:R-:W-:Y:S01]  /*0d40*/  LEA.HI R3, R3, R9, RZ, 0x3 ;  /* 0x0000000903037211 */ /* 0x000fe200078f18ff */
[----:B------:R-:W-:Y:S01]  /*0d50*/  IMAD.SHL.U32 R20, R8, 0x8, RZ ;  /* 0x0000000808147824 */ /* 0x000fe200078e00ff */
[----:B------:R-:W-:Y:S01]  /*0d60*/  LOP3.LUT R0, R4, 0x1c0, RZ, 0xc0, !PT ;  /* 0x000001c004007812 */ /* 0x000fe200078ec0ff */
[----:B------:R-:W-:Y:S01]  /*0d70*/  IMAD.SHL.U32 R7, R8, 0x40, RZ ;  /* 0x0000004008077824 */ /* 0x000fe200078e00ff */
[----:B------:R-:W-:Y:S02]  /*0d80*/  SHF.R.S32.HI R6, RZ, 0x1f, R2 ;  /* 0x0000001fff067819 */ /* 0x000fe40000011402 */
[----:B------:R-:W-:Y:S01]  /*0d90*/  LOP3.LUT R3, R3, 0xfffffff8, RZ, 0xc0, !PT ;  /* 0xfffffff803037812 */ /* 0x000fe200078ec0ff */
[----:B------:R-:W-:Y:S01]  /*0da0*/  STL [R1+0x18], R20 ;  /* 0x0000181401007387 */ /* 0x000fe20000100800 */
[----:B------:R-:W-:Y:S02]  /*0db0*/  SHF.R.U32.HI R5, RZ, 0x3, R0 ;  /* 0x00000003ff057819 */ /* 0x000fe40000011600 */
[----:B------:R-:W-:Y:S01]  /*0dc0*/  LOP3.LUT R4, R0, 0x38, R20, 0xf8, !PT ;  /* 0x0000003800047812 */ /* 0x000fe200078ef814 */
[----:B------:R-:W-:Y:S01]  /*0dd0*/  IMAD.IADD R9, R9, 0x1, -R3 ;  /* 0x0000000109097824 */ /* 0x000fe200078e0a03 */
[----:B------:R-:W-:-:S02]  /*0de0*/  LEA.HI R12, R6, R2, RZ, 0x3 ;  /* 0x00000002060c7211 */ /* 0x000fc400078f18ff */
[----:B------:R-:W-:Y:S02]  /*0df0*/  LOP3.LUT R0, R7, 0x1c0, RZ, 0xc0, !PT ;  /* 0x000001c007007812 */ /* 0x000fe400078ec0ff */
[----:B------:R-:W-:Y:S02]  /*0e00*/  LOP3.LUT R5, R4, R5, RZ, 0x3c, !PT ;  /* 0x0000000504057212 */ /* 0x000fe400078e3cff */
[----:B------:R-:W-:Y:S02]  /*0e10*/  LOP3.LUT R3, R12, 0xfffffff8, RZ, 0xc0, !PT ;  /* 0xfffffff80c037812 */ /* 0x000fe400078ec0ff */
[CC--:B------:R-:W-:Y:S02]  /*0e20*/  LEA.HI R6, R11.reuse, R16.reuse, RZ, 0x6 ;  /* 0x000000100b067211 */ /* 0x0c0fe400078f30ff */
[----:B------:R-:W-:Y:S01]  /*0e30*/  LOP3.LUT R4, R0, 0x8, R10, 0xf8, !PT ;  /* 0x0000000800047812 */ /* 0x000fe200078ef80a */
[----:B------:R-:W-:Y:S01]  /*0e40*/  IMAD.IADD R10, R2, 0x1, -R3 ;  /* 0x00000001020a7824 */ /* 0x000fe200078e0a03 */
[----:B------:R-:W-:Y:S01]  /*0e50*/  SHF.R.U32.HI R0, RZ, 0x3, R0 ;  /* 0x00000003ff007819 */ /* 0x000fe20000011600 */
[----:B------:R-:W-:Y:S01]  /*0e60*/  IMAD.SHL.U32 R3, R6, 0x8, RZ ;  /* 0x0000000806037824 */ /* 0x000fe200078e00ff */
[----:B------:R-:W-:-:S02]  /*0e70*/  LEA.HI R11, R11, R16, RZ, 0x5 ;  /* 0x000000100b0b7211 */ /* 0x000fc400078f28ff */
[----:B------:R-:W-:Y:S02]  /*0e80*/  LOP3.LUT R15, R4, R0, RZ, 0x3c, !PT ;  /* 0x00000000040f7212 */ /* 0x000fe400078e3cff */
[----:B------:R-:W-:Y:S02]  /*0e90*/  LOP3.LUT R2, R13, 0xfffffffc, RZ, 0xc0, !PT ;  /* 0xfffffffc0d027812 */ /* 0x000fe400078ec0ff */
[----:B------:R-:W-:Y:S02]  /*0ea0*/  LOP3.LUT R0, R11, 0xffffffe0, RZ, 0xc0, !PT ;  /* 0xffffffe00b007812 */ /* 0x000fe400078ec0ff */
[----:B------:R-:W-:Y:S01]  /*0eb0*/  LOP3.LUT R213, R5, 0x7ffffe00, R3, 0xf8, !PT ;  /* 0x7ffffe0005d57812 */ /* 0x000fe200078ef803 */
[C---:B------:R-:W-:Y:S01]  /*0ec0*/  IMAD.IADD R7, R16.reuse, 0x1, -R2 ;  /* 0x0000000110077824 */ /* 0x040fe200078e0a02 */
[----:B------:R-:W-:Y:S01]  /*0ed0*/  LOP3.LUT R3, R9, 0x1, RZ, 0xc0, !PT ;  /* 0x0000000109037812 */ /* 0x000fe200078ec0ff */
[----:B------:R-:W-:Y:S01]  /*0ee0*/  IMAD.IADD R17, R16, 0x1, -R0 ;  /* 0x0000000110117824 */ /* 0x000fe200078e0a00 */
[--C-:B------:R-:W-:Y:S01]  /*0ef0*/  SHF.R.S32.HI R6, RZ, 0x5, R11.reuse ;  /* 0x00000005ff067819 */ /* 0x100fe2000001140b */
[----:B------:R-:W-:Y:S01]  /*0f00*/  IMAD.SHL.U32 R213, R213, 0x2, RZ ;  /* 0x00000002d5d57824 */ /* 0x000fe200078e00ff */
[----:B------:R-:W-:-:S02]  /*0f10*/  SHF.R.S32.HI R2, RZ, 0x1f, R11 ;  /* 0x0000001fff027819 */ /* 0x000fc4000001140b */
[----:B------:R-:W-:Y:S02]  /*0f20*/  LEA.HI R0, R7, R7, RZ, 0x1 ;  /* 0x0000000707007211 */ /* 0x000fe400078f08ff */
[----:B------:R-:W-:Y:S02]  /*0f30*/  ISETP.NE.U32.AND P0, PT, R3, 0x1, PT ;  /* 0x000000010300780c */ /* 0x000fe40003f05070 */
[----:B------:R-:W-:Y:S02]  /*0f40*/  LEA.HI R3, R2, R6, RZ, 0x2 ;  /* 0x0000000602037211 */ /* 0x000fe400078f10ff */
[----:B------:R-:W-:Y:S02]  /*0f50*/  SHF.R.S32.HI R11, RZ, 0x1f, R17 ;  /* 0x0000001fff0b7819 */ /* 0x000fe40000011411 */
[C---:B------:R-:W-:Y:S01]  /*0f60*/  LOP3.LUT R2, R0.reuse, 0x1ffffffe, RZ, 0xc0, !PT ;  /* 0x1ffffffe00027812 */ /* 0x040fe200078ec0ff */
[----:B------:R-:W-:Y:S01]  /*0f70*/  IMAD.SHL.U32 R0, R0, 0x20, RZ ;  /* 0x0000002000007824 */ /* 0x000fe200078e00ff */
[----:B------:R-:W-:-:S02]  /*0f80*/  LOP3.LUT R3, R3, 0xffffffc, RZ, 0xc0, !PT ;  /* 0x0ffffffc03037812 */ /* 0x000fc400078ec0ff */
[----:B------:R-:W-:Y:S01]  /*0f90*/  LEA.HI R11, R11, R17, RZ, 0x2 ;  /* 0x000000110b0b7211 */ /* 0x000fe200078f10ff */
[----:B------:R-:W-:Y:S01]  /*0fa0*/  IMAD.IADD R2, R7, 0x1, -R2 ;  /* 0x0000000107027824 */ /* 0x000fe200078e0a02 */
[----:B------:R-:W-:Y:S01]  /*0fb0*/  LOP3.LUT R0, R0, 0xffffffc0, RZ, 0xc0, !PT ;  /* 0xffffffc000007812 */ /* 0x000fe200078ec0ff */
[----:B------:R-:W-:Y:S01]  /*0fc0*/  IMAD.IADD R5, R6, 0x1, -R3 ;  /* 0x0000000106057824 */ /* 0x000fe200078e0a03 */
[----:B------:R-:W-:Y:S01]  /*0fd0*/  SHF.R.S32.HI R4, RZ, 0x2, R11 ;  /* 0x00000002ff047819 */ /* 0x000fe2000001140b */
[----:B------:R-:W-:Y:S01]  /*0fe0*/  IMAD.SHL.U32 R3, R10, 0x40, RZ ;  /* 0x000000400a037824 */ /* 0x000fe200078e00ff */
[----:B------:R-:W-:Y:S01]  /*0ff0*/  R2P PR, R9, 0x6 ;  /* 0x0000000609007804 */ /* 0x000fe20000000000 */
[----:B------:R-:W-:Y:S01]  /*1000*/  IMAD R13, R2, 0x8, R0 ;  /* 0x00000008020d7824 */ /* 0x000fe200078e0200 */
[----:B------:R-:W-:Y:S01]  /*1010*/  LOP3.LUT P4, RZ, R8, 0x2, RZ, 0xc0, !PT ;  /* 0x0000000208ff7812 */ /* 0x000fe2000788c0ff */
[----:B------:R-:W-:Y:S01]  /*1020*/  IMAD R16, R5, 0x10, R4 ;  /* 0x0000001005107824 */ /* 0x000fe200078e0204 */
[----:B------:R-:W-:Y:S01]  /*1030*/  LOP3.LUT R0, R3, 0x1c0, RZ, 0xc0, !PT ;  /* 0x000001c003007812 */ /* 0x000fe200078ec0ff */
[----:B------:R-:W-:Y:S01]  /*1040*/  IMAD.SHL.U32 R4, R9, 0x40, RZ ;  /* 0x0000004009047824 */ /* 0x000fe200078e00ff */
[----:B------:R-:W-:Y:S01]  /*1050*/  LOP3.LUT P6, RZ, R10, 0x2, RZ, 0xc0, !PT ;  /* 0x000000020aff7812 */ /* 0x000fe200078cc0ff */
[----:B------:R-:W-:Y:S01]  /*1060*/  IMAD.SHL.U32 R2, R14, 0x8, RZ ;  /* 0x000000080e027824 */ /* 0x000fe200078e00ff */
[----:B------:R-:W-:Y:S01]  /*1070*/  LOP3.LUT P5, RZ, R10, 0x4, RZ, 0xc0, !PT ;  /* 0x000000040aff7812 */ /* 0x000fe200078ac0ff */
[----:B------:R-:W-:Y:S01]  /*1080*/  IMAD.SHL.U32 R3, R6, 0x400, RZ ;  /* 0x0000040006037824 */ /* 0x000fe200078e00ff */
[----:B------:R-:W-:Y:S01]  /*1090*/  LOP3.LUT R4, R4, 0x1c0, RZ, 0xc0, !PT ;  /* 0x000001c004047812 */ /* 0x000fe200078ec0ff */
[----:B------:R-:W-:Y:S01]  /*10a0*/  IMAD.SHL.U32 R5, R12, 0x40, RZ ;  /* 0x000000400c057824 */ /* 0x000fe200078e00ff */
[----:B------:R-:W-:Y:S01]  /*10b0*/  LOP3.LUT R2, R0, 0x8, R2, 0xf8, !PT ;  /* 0x0000000800027812 */ /* 0x000fe200078ef802 */
[----:B------:R-:W-:Y:S01]  /*10c0*/  IMAD R6, R7, 0x2, R3 ;  /* 0x0000000207067824 */ /* 0x000fe200078e0203 */
[----:B------:R-:W-:Y:S01]  /*10d0*/  SHF.R.U32.HI R0, RZ, 0x3, R0 ;  /* 0x00000003ff007819 */ /* 0x000fe20000011600 */
[----:B------:R-:W-:Y:S01]  /*10e0*/  IMAD.MOV.U32 R7, RZ, RZ, -0x10 ;  /* 0xfffffff0ff077424 */ /* 0x000fe200078e00ff */
[----:B------:R-:W-:Y:S01]  /*10f0*/  LEA.HI R4, R4, R4, RZ, 0x1d ;  /* 0x0000000404047211 */ /* 0x000fe200078fe8ff */
[----:B------:R-:W-:Y:S01]  /*1100*/  IMAD.MOV.U32 R10, RZ, RZ, 0x20 ;  /* 0x00000020ff0a7424 */ /* 0x000fe200078e00ff */
[----:B------:R-:W-:Y:S01]  /*1110*/  LOP3.LUT R2, R2, R0, RZ, 0x3c, !PT ;  /* 0x0000000002027212 */ /* 0x000fe200078e3cff */
[----:B------:R-:W-:Y:S01]  /*1120*/  IMAD R0, R14, 0x200, R15 ;  /* 0x000002000e007824 */ /* 0x000fe200078e020f */
[----:B------:R-:W-:Y:S01]  /*1130*/  LOP3.LUT R5, R5, 0xfffffe00, RZ, 0xc0, !PT ;  /* 0xfffffe0005057812 */ /* 0x000fe200078ec0ff */
[----:B------:R-:W-:Y:S01]  /*1140*/  IMAD.IADD R9, R6, 0x1, R4 ;  /* 0x0000000106097824 */ /* 0x000fe200078e0204 */
[C---:B------:R-:W-:Y:S01]  /*1150*/  LOP3.LUT P3, RZ, R8.reuse, 0x4, RZ, 0xc0, !PT ;  /* 0x0000000408ff7812 */ /* 0x040fe2000786c0ff */
[----:B------:R-:W-:Y:S01]  /*1160*/  IMAD R6, R8, 0x10, R18 ;  /* 0x0000001008067824 */ /* 0x000fe200078e0212 */
[-C--:B------:R-:W-:Y:S01]  /*1170*/  IADD3 R4, R2, R5.reuse, R3 ;  /* 0x0000000502047210 */ /* 0x080fe20007ffe003 */
[----:B------:R-:W-:Y:S01]  /*1180*/  IMAD.MOV.U32 R12, RZ, RZ, 0x40 ;  /* 0x00000040ff0c7424 */ /* 0x000fe200078e00ff */
[----:B------:R-:W-:Y:S01]  /*1190*/  LOP3.LUT R3, R11, 0x7ffffffc, RZ, 0xc0, !PT ;  /* 0x7ffffffc0b037812 */ /* 0x000fe200078ec0ff */
[----:B------:R-:W-:Y:S01]  /*11a0*/  IMAD.IADD R8, R16, 0x1, R13 ;  /* 0x0000000110087824 */ /* 0x000fe200078e020d */
[----:B------:R-:W-:Y:S01]  /*11b0*/  LEA R196, R0, 0x2900, 0x1 ;  /* 0x0000290000c47811 */ /* 0x000fe200078e08ff */
[----:B------:R-:W-:Y:S01]  /*11c0*/  STL [R1+0x84], R16 ;  /* 0x0000841001007387 */ /* 0x000fe20000100800 */
[----:B------:R-:W-:Y:S01]  /*11d0*/  SEL R7, R7, 0x10, !P0 ;  /* 0x0000001007077807 */ /* 0x000fe20004000000 */
[----:B------:R-:W-:Y:S01]  /*11e0*/  IMAD.IADD R3, R17, 0x1, -R3 ;  /* 0x0000000111037824 */ /* 0x000fe200078e0a03 */
[----:B------:R-:W-:Y:S01]  /*11f0*/  LEA R9, R9, 0x80, 0x1 ;  /* 0x0000008009097811 */ /* 0x000fe200078e08ff */
[----:B------:R1:W-:Y:S01]  /*1200*/  STL [R1+0x74], R6 ;  /* 0x0000740601007387 */ /* 0x0003e20000100800 */
[----:B------:R-:W-:Y:S01]  /*1210*/  LOP3.LUT R5, R2, R5, RZ, 0xfc, !PT ;  /* 0x0000000502057212 */ /* 0x000fe200078efcff */
[----:B------:R-:W-:Y:S01]  /*1220*/  IMAD.SHL.U32 R3, R3, 0x2, RZ ;  /* 0x0000000203037824 */ /* 0x000fe200078e00ff */
[----:B------:R-:W-:Y:S01]  /*1230*/  IADD3 R207, R196, 0x20, RZ ;  /* 0x00000020c4cf7810 */ /* 0x000fe20007ffe0ff */
[----:B------:R2:W-:Y:S01]  /*1240*/  STL [R1+0x88], R8 ;  /* 0x0000880801007387 */ /* 0x0005e20000100800 */
[----:B------:R-:W-:-:S02]  /*1250*/  SEL R2, R12, 0xffffffc0, !P3 ;  /* 0xffffffc00c027807 */ /* 0x000fc40005800000 */
[----:B------:R-:W-:Y:S01]  /*1260*/  @P4 IADD3 R207, R196, -0x20, RZ ;  /* 0xffffffe0c4cf4810 */ /* 0x000fe20007ffe0ff */
[----:B------:R3:W-:Y:S01]  /*1270*/  STL [R1+0x4c], R3 ;  /* 0x00004c0301007387 */ /* 0x0007e20000100800 */
[----:B------:R-:W-:Y:S01]  /*1280*/  SEL R0, R10, 0xffffffe0, !P6 ;  /* 0xffffffe00a007807 */ /* 0x000fe20007000000 */
[----:B------:R-:W-:Y:S01]  /*1290*/  IMAD.IADD R202, R196, 0x1, R2 ;  /* 0x00000001c4ca7824 */ /* 0x000fe200078e0202 */
[C---:B------:R-:W-:Y:S01]  /*12a0*/  IADD3 R11, R9.reuse, 0x40, RZ ;  /* 0x00000040090b7810 */ /* 0x040fe20007ffe0ff */
[----:B------:R-:W-:Y:S01]  /*12b0*/  IMAD.IADD R199, R2, 0x1, R207 ;  /* 0x0000000102c77824 */ /* 0x000fe200078e02cf */
[----:B------:R-:W-:Y:S01]  /*12c0*/  @P2 IADD3 R11, R9, -0x40, RZ ;  /* 0xffffffc0090b2810 */ /* 0x000fe20007ffe0ff */
[----:B------:R-:W-:Y:S01]  /*12d0*/  STL [R1+0x58], R9 ;  /* 0x0000580901007387 */ /* 0x000fe20000100800 */
[----:B------:R-:W-:Y:S02]  /*12e0*/  LEA R203, R4, 0x5100, 0x1 ;  /* 0x0000510004cb7811 */ /* 0x000fe400078e08ff */
[----:B------:R-:W-:-:S02]  /*12f0*/  LEA R197, R5, 0x100, 0x1 ;  /* 0x0000010005c57811 */ /* 0x000fc400078e08ff */
[----:B------:R-:W-:Y:S01]  /*1300*/  IADD3 R211, R207, 0x800, RZ ;  /* 0x00000800cfd37810 */ /* 0x000fe20007ffe0ff */
[----:B------:R-:W-:Y:S01]  /*1310*/  IMAD.IADD R206, R203, 0x1, R0 ;  /* 0x00000001cbce7824 */ /* 0x000fe200078e0200 */
[C---:B------:R-:W-:Y:S01]  /*1320*/  IADD3 R210, R207.reuse, 0x1000, RZ ;  /* 0x00001000cfd27810 */ /* 0x040fe20007ffe0ff */
[----:B------:R-:W-:Y:S01]  /*1330*/  IMAD.IADD R201, R0, 0x1, R197 ;  /* 0x0000000100c97824 */ /* 0x000fe200078e02c5 */
[C---:B------:R-:W-:Y:S02]  /*1340*/  IADD3 R209, R207.reuse, 0x1800, RZ ;  /* 0x00001800cfd17810 */ /* 0x040fe40007ffe0ff */
[----:B-1----:R-:W-:Y:S02]  /*1350*/  SEL R6, R10, 0xffffffe0, !P1 ;  /* 0xffffffe00a067807 */ /* 0x002fe40004800000 */
[----:B------:R-:W-:Y:S01]  /*1360*/  IADD3 R208, R207, 0x2000, RZ ;  /* 0x00002000cfd07810 */ /* 0x000fe20007ffe0ff */
[C---:B--2---:R-:W-:Y:S02]  /*1370*/  IMAD.IADD R8, R9.reuse, 0x1, R7 ;  /* 0x0000000109087824 */ /* 0x044fe400078e0207 */
[----:B------:R-:W-:-:S02]  /*1380*/  IMAD.IADD R10, R9, 0x1, R6 ;  /* 0x00000001090a7824 */ /* 0x000fc400078e0206 */
[----:B------:R-:W-:Y:S01]  /*1390*/  IMAD.IADD R2, R8, 0x1, R6 ;  /* 0x0000000108027824 */ /* 0x000fe200078e0206 */
[----:B---3--:R-:W-:Y:S02]  /*13a0*/  SEL R3, R12, 0xffffffc0, !P5 ;  /* 0xffffffc00c037807 */ /* 0x008fe40006800000 */
[----:B------:R-:W-:Y:S03]  /*13b0*/  STL [R1+0x70], R10 ;  /* 0x0000700a01007387 */ /* 0x000fe60000100800 */
[----:B------:R-:W-:Y:S01]  /*13c0*/  IMAD.IADD R204, R203, 0x1, R3 ;  /* 0x00000001cbcc7824 */ /* 0x000fe200078e0203 */
[----:B------:R1:W-:Y:S01]  /*13d0*/  STL [R1+0x68], R8 ;  /* 0x0000680801007387 */ /* 0x0003e20000100800 */
[----:B------:R-:W-:Y:S02]  /*13e0*/  IMAD.IADD R198, R3, 0x1, R197 ;  /* 0x0000000103c67824 */ /* 0x000fe400078e02c5 */
[C---:B------:R-:W-:Y:S01]  /*13f0*/  IMAD.IADD R205, R0.reuse, 0x1, R204 ;  /* 0x0000000100cd7824 */ /* 0x040fe200078e02cc */
[----:B------:R2:W-:Y:S01]  /*1400*/  STL [R1+0x6c], R2 ;  /* 0x00006c0201007387 */ /* 0x0005e20000100800 */
[----:B------:R-:W-:-:S03]  /*1410*/  IMAD.IADD R200, R0, 0x1, R198 ;  /* 0x0000000100c87824 */ /* 0x000fc600078e02c6 */
[----:B------:R-:W-:Y:S01]  /*1420*/  STL [R1+0x5c], R11 ;  /* 0x00005c0b01007387 */ /* 0x000fe20000100800 */
[--C-:B-1----:R-:W-:Y:S02]  /*1430*/  IMAD.IADD R8, R6, 0x1, R11.reuse ;  /* 0x0000000106087824 */ /* 0x102fe400078e020b */
[----:B--2---:R-:W-:-:S03]  /*1440*/  IMAD.IADD R2, R7, 0x1, R11 ;  /* 0x0000000107027824 */ /* 0x004fc600078e020b */
[----:B------:R-:W-:Y:S01]  /*1450*/  STL [R1+0x60], R8 ;  /* 0x0000600801007387 */ /* 0x000fe20000100800 */
[----:B------:R-:W-:-:S03]  /*1460*/  IMAD.IADD R3, R7, 0x1, R8 ;  /* 0x0000000107037824 */ /* 0x000fc600078e0208 */
[----:B------:R1:W-:Y:S04]  /*1470*/  STL [R1+0x64], R2 ;  /* 0x0000640201007387 */ /* 0x0003e80000100800 */
[----:B------:R2:W-:Y:S01]  /*1480*/  STL [R1+0x7c], R3 ;  /* 0x00007c0301007387 */ /* 0x0005e20000100800 */
[----:B-1----:R-:W-:-:S05]  /*1490*/  IMAD.IADD R2, R6, 0x1, R2 ;  /* 0x0000000106027824 */ /* 0x002fca00078e0202 */
[----:B------:R2:W-:Y:S02]  /*14a0*/  STL [R1+0x78], R2 ;  /* 0x0000780201007387 */ /* 0x0005e40000100800 */
.L_x_142:
[----:B------:R-:W3:Y:S01]  /*14b0*/  LDL R0, [R1+0x2c] ;  /* 0x00002c0001007983 */ /* 0x000ee20000100800 */
[----:B------:R-:W-:Y:S01]  /*14c0*/  IMAD.MOV.U32 R14, RZ, RZ, 0x4 ;  /* 0x00000004ff0e7424 */ /* 0x000fe200078e00ff */
[----:B------:R-:W-:Y:S02]  /*14d0*/  ISETP.NE.U32.AND P0, PT, RZ, c[0x0][0x370], PT ;  /* 0x0000dc00ff007a0c */ /* 0x000fe40003f05070 */
[----:B------:R-:W4:Y:S02]  /*14e0*/  LDL R10, [R1+0x28] ;  /* 0x00002800010a7983 */ /* 0x000f240000100800 */
[----:B------:R-:W-:Y:S01]  /*14f0*/  ISETP.NE.AND.EX P0, PT, RZ, c[0x0][0x374], PT, P0 ;  /* 0x0000dd00ff007a0c */ /* 0x000fe20003f05300 */
[----:B--23--:R-:W-:-:S05]  /*1500*/  IMAD.WIDE R2, R0, R14, c[0x0][0x588] ;  /* 0x0001620000027625 */ /* 0x00cfca00078e020e */
[----:B------:R-:W2:Y:S01]  /*1510*/  LDG.E R21, [R2.64] ;  /* 0x0000000802157981 */ /* 0x000ea2000c1e1900 */
[----:B------:R-:W-:Y:S01]  /*1520*/  ISETP.NE.U32.AND P3, PT, RZ, c[0x0][0x360], PT ;  /* 0x0000d800ff007a0c */ /* 0x000fe20003f65070 */
[----:B------:R-:W-:Y:S01]  /*1530*/  CS2R R8, SRZ ;  /* 0x0000000000087805 */ /* 0x000fe2000001ff00 */
[----:B------:R-:W-:Y:S02]  /*1540*/  ISETP.NE.U32.AND P5, PT, RZ, c[0x0][0x348], PT ;  /* 0x0000d200ff007a0c */ /* 0x000fe40003fa5070 */
[----:B------:R-:W-:Y:S02]  /*1550*/  ISETP.NE.AND.EX P3, PT, RZ, c[0x0][0x364], PT, P3 ;  /* 0x0000d900ff007a0c */ /* 0x000fe40003f65330 */
[----:B------:R-:W-:Y:S02]  /*1560*/  ISETP.NE.U32.AND P4, PT, RZ, c[0x0][0x350], PT ;  /* 0x0000d400ff007a0c */ /* 0x000fe40003f85070 */
[----:B------:R-:W-:Y:S02]  /*1570*/  ISETP.NE.AND.EX P5, PT, RZ, c[0x0][0x34c], PT, P5 ;  /* 0x0000d300ff007a0c */ /* 0x000fe40003fa5350 */
[----:B------:R-:W-:Y:S01]  /*1580*/  ISETP.NE.AND.EX P4, PT, RZ, c[0x0][0x354], PT, P4 ;  /* 0x0000d500ff007a0c */ /* 0x000fe20003f85340 */
[----:B------:R-:W-:Y:S01]  /*1590*/  IMAD.MOV.U32 R11, RZ, RZ, RZ ;  /* 0x000000ffff0b7224 */ /* 0x000fe200078e00ff */
[----:B--2---:R-:W-:Y:S01]  /*15a0*/  SHF.R.S32.HI R12, RZ, 0x1f, R21 ;  /* 0x0000001fff0c7819 */ /* 0x004fe20000011415 */
[----:B------:R1:W-:Y:S01]  /*15b0*/  STL [R1+0x10], R21 ;  /* 0x0000101501007387 */ /* 0x0003e20000100800 */
[----:B------:R-:W-:-:S04]  /*15c0*/  @P0 LEA R2, P1, R21, c[0x0][0x370], 0x2 ;  /* 0x0000dc0015020a11 */ /* 0x000fc800078210ff */
[C---:B------:R-:W-:Y:S02]  /*15d0*/  @P0 LEA.HI.X R3, R21.reuse, c[0x0][0x374], R12, 0x2, P1 ;  /* 0x0000dd0015030a11 */ /* 0x040fe400008f140c */
[----:B------:R-:W-:-:S03]  /*15e0*/  LEA R4, P2, R21, c[0x0][0x348], 0x2 ;  /* 0x0000d20015047a11 */ /* 0x000fc600078410ff */
[----:B------:R2:W5:Y:S01]  /*15f0*/  @P0 LDG.E R8, [R2.64] ;  /* 0x0000000802080981 */ /* 0x000562000c1e1900 */
[C---:B------:R-:W-:Y:S02]  /*1600*/  @P3 LEA R6, P0, R21.reuse, c[0x0][0x360], 0x2 ;  /* 0x0000d80015063a11 */ /* 0x040fe400078010ff */
[C-C-:B------:R-:W-:Y:S02]  /*1610*/  LEA.HI.X R5, R21.reuse, c[0x0][0x34c], R12.reuse, 0x2, P2 ;  /* 0x0000d30015057a11 */ /* 0x140fe400010f140c */
[----:B------:R-:W-:-:S03]  /*1620*/  @P3 LEA.HI.X R7, R21, c[0x0][0x364], R12, 0x2, P0 ;  /* 0x0000d90015073a11 */ /* 0x000fc600000f140c */
[----:B------:R1:W5:Y:S04]  /*1630*/  @P5 LDG.E R11, [R4.64] ;  /* 0x00000008040b5981 */ /* 0x000368000c1e1900 */
[----:B------:R1:W5:Y:S01]  /*1640*/  @P3 LDG.E R17, [R6.64] ;  /* 0x0000000806113981 */ /* 0x000362000c1e1900 */
[----:B--2---:R-:W-:-:S04]  /*1650*/  LEA R2, P1, R21, c[0x0][0x350], 0x2 ;  /* 0x0000d40015027a11 */ /* 0x004fc800078210ff */
[----:B------:R-:W-:-:S05]  /*1660*/  LEA.HI.X R3, R21, c[0x0][0x354], R12, 0x2, P1 ;  /* 0x0000d50015037a11 */ /* 0x000fca00008f140c */
[----:B------:R1:W5:Y:S01]  /*1670*/  @P4 LDG.E R9, [R2.64] ;  /* 0x0000000802094981 */ /* 0x000362000c1e1900 */
[----:B----4-:R-:W-:-:S05]  /*1680*/  LOP3.LUT R27, R10, 0xffff, RZ, 0xc0, !PT ;  /* 0x0000ffff0a1b7812 */ /* 0x010fca00078ec0ff */
[----:B------:R1:W-:Y:S01]  /*1690*/  STL [R1+0x48], R27 ;  /* 0x0000481b01007387 */ /* 0x0003e20000100800 */
[----:B------:R-:W-:Y:S01]  /*16a0*/  YIELD ;  /* 0x0000000000007946 */ /* 0x000fe20003800000 */
[----:B------:R-:W-:Y:S05]  /*16b0*/  @P3 BRA `(.L_x_41) ;  /* 0x0000005000003947 */ /* 0x000fea0003800000 */
[----:B-----5:R-:W-:Y:S01]  /*16c0*/  MOV R17, c[0x0][0x168] ;  /* 0x00005a0000117a02 */ /* 0x020fe20000000f00 */
[----:B------:R-:W-:Y:S05]  /*16d0*/  @!P5 BRA `(.L_x_41) ;  /* 0x000000300000d947 */ /* 0x000fea0003800000 */
[----:B-1----:R-:W2:Y:S04]  /*16e0*/  LDG.E R6, [R4.64] ;  /* 0x0000000804067981 */ /* 0x002ea8000c1e1900 */
[----:B------:R-:W2:Y:S02]  /*16f0*/  LDG.E R0, [R4.64+0x4] ;  /* 0x0000040804007981 */ /* 0x000ea4000c1e1900 */
[----:B--2---:R-:W-:Y:S02]  /*1700*/  IADD3 R17, -R6, R0, RZ ;  /* 0x0000000006117210 */ /* 0x004fe40007ffe1ff */
.L_x_41:
[----:B------:R-:W-:-:S04]  /*1710*/  ISETP.NE.U32.AND P0, PT, RZ, c[0x0][0x368], PT ;  /* 0x0000da00ff007a0c */ /* 0x000fc80003f05070 */
[----:B------:R-:W-:-:S13]  /*1720*/  ISETP.NE.AND.EX P0, PT, RZ, c[0x0][0x36c], PT, P0 ;  /* 0x0000db00ff007a0c */ /* 0x000fda0003f05300 */
[----:B------:R-:W-:Y:S05]  /*1730*/  @!P0 BRA `(.L_x_42) ;  /* 0x0000004000008947 */ /* 0x000fea0003800000 */
[----:B-1----:R-:W-:-:S04]  /*1740*/  LEA R2, P0, R21, c[0x0][0x368], 0x2 ;  /* 0x0000da0015027a11 */ /* 0x002fc800078010ff */
[----:B------:R-:W-:-:S05]  /*1750*/  LEA.HI.X R3, R21, c[0x0][0x36c], R12, 0x2, P0 ;  /* 0x0000db0015037a11 */ /* 0x000fca00000f140c */
[----:B------:R1:W5:Y:S01]  /*1760*/  LDG.E R0, [R2.64] ;  /* 0x0000000802007981 */ /* 0x000362000c1e1900 */
[----:B------:R-:W-:Y:S05]  /*1770*/  BRA `(.L_x_43) ;  /* 0x0000005000007947 */ /* 0x000fea0003800000 */
.L_x_42:
[----:B------:R-:W-:Y:S01]  /*1780*/  MOV R0, c[0x0][0x1d0] ;  /* 0x0000740000007a02 */ /* 0x000fe20000000f00 */
[----:B------:R-:W-:Y:S05]  /*1790*/  @!P4 BRA `(.L_x_43) ;  /* 0x000000300000c947 */ /* 0x000fea0003800000 */
[----:B-1----:R-:W2:Y:S04]  /*17a0*/  LDG.E R4, [R2.64] ;  /* 0x0000000802047981 */ /* 0x002ea8000c1e1900 */
[----:B------:R-:W2:Y:S02]  /*17b0*/  LDG.E R0, [R2.64+0x4] ;  /* 0x0000040802007981 */ /* 0x000ea4000c1e1900 */
[----:B--2---:R-:W-:-:S04]  /*17c0*/  IADD3 R0, -R4, R0, RZ ;  /* 0x0000000004007210 */ /* 0x004fc80007ffe1ff */
.L_x_43:
[----:B-1----:R-:W-:Y:S01]  /*17d0*/  LOP3.LUT R2, R10, 0xff000000, RZ, 0xc0, !PT ;  /* 0xff0000000a027812 */ /* 0x002fe200078ec0ff */
[----:B-----5:R-:W-:Y:S01]  /*17e0*/  IMAD.IADD R89, R0, 0x1, -R8 ;  /* 0x0000000100597824 */ /* 0x020fe200078e0a08 */
[----:B------:R-:W-:Y:S01]  /*17f0*/  LOP3.LUT R3, R10, 0xff0000, RZ, 0xc0, !PT ;  /* 0x00ff00000a037812 */ /* 0x000fe200078ec0ff */
[----:B------:R-:W-:Y:S01]  /*1800*/  BSSY B0, `(.L_x_44) ;  /* 0x000002d000007945 */ /* 0x000fe20003800000 */
[----:B------:R-:W-:Y:S01]  /*1810*/  SHF.R.U32.HI R4, RZ, 0x8, R2 ;  /* 0x00000008ff047819 */ /* 0x000fe20000011602 */
[----:B------:R-:W-:Y:S01]  /*1820*/  IMAD.IADD R13, R9, 0x1, R8 ;  /* 0x00000001090d7824 */ /* 0x000fe200078e0208 */
[----:B------:R-:W-:-:S02]  /*1830*/  IADD3 R0, R89, 0x4f, RZ ;  /* 0x0000004f59007810 */ /* 0x000fc40007ffe0ff */
[----:B------:R-:W-:Y:S02]  /*1840*/  LEA.HI R3, R3, R4, RZ, 0x10 ;  /* 0x0000000403037211 */ /* 0x000fe400078f80ff */
[----:B------:R-:W-:Y:S01]  /*1850*/  ISETP.GE.AND P0, PT, R89, 0x1, PT ;  /* 0x000000015900780c */ /* 0x000fe20003f06270 */
[----:B------:R-:W-:Y:S01]  /*1860*/  IMAD.HI R0, R0, 0x66666667, RZ ;  /* 0x6666666700007827 */ /* 0x000fe200078e02ff */
[----:B------:R-:W-:Y:S02]  /*1870*/  LOP3.LUT R15, R3, 0xff, RZ, 0xc0, !PT ;  /* 0x000000ff030f7812 */ /* 0x000fe400078ec0ff */
[----:B------:R-:W-:Y:S02]  /*1880*/  SHF.R.U32.HI R5, RZ, 0x10, R3 ;  /* 0x00000010ff057819 */ /* 0x000fe40000011603 */
[----:B------:R-:W-:Y:S01]  /*1890*/  SHF.R.U32.HI R2, RZ, 0x1f, R0 ;  /* 0x0000001fff027819 */ /* 0x000fe20000011600 */
[----:B------:R1:W-:Y:S03]  /*18a0*/  STL [R1+0x54], R15 ;  /* 0x0000540f01007387 */ /* 0x0003e60000100800 */
[----:B------:R-:W-:Y:S01]  /*18b0*/  LEA.HI.SX32 R8, R0, R2, 0x1b ;  /* 0x0000000200087211 */ /* 0x000fe200078fdaff */
[----:B------:R1:W-:Y:S01]  /*18c0*/  STL [R1+0x50], R5 ;  /* 0x0000500501007387 */ /* 0x0003e20000100800 */
[----:B------:R-:W-:Y:S01]  /*18d0*/  IMAD.MOV.U32 R2, RZ, RZ, RZ ;  /* 0x000000ffff027224 */ /* 0x000fe200078e00ff */
[----:B------:R-:W-:Y:S05]  /*18e0*/  @!P0 BRA `(.L_x_45) ;  /* 0x000001e000008947 */ /* 0x000fea0003800000 */
[----:B------:R-:W-:Y:S01]  /*18f0*/  ISETP.NE.AND P0, PT, R5, RZ, PT ;  /* 0x000000ff0500720c */ /* 0x000fe20003f05270 */
[----:B------:R-:W-:-:S03]  /*1900*/  IMAD.MOV.U32 R4, RZ, RZ, RZ ;  /* 0x000000ffff047224 */ /* 0x000fc600078e00ff */
[----:B------:R-:W-:-:S04]  /*1910*/  SEL R0, R5, c[0x0][0x338], P0 ;  /* 0x0000ce0005007a07 */ /* 0x000fc80000000000 */
[----:B------:R-:W-:Y:S02]  /*1920*/  IABS R3, R0 ;  /* 0x0000000000037213 */ /* 0x000fe40000000000 */
[----:B------:R-:W-:Y:S02]  /*1930*/  IADD3 R6, R8, -0x1, R0 ;  /* 0xffffffff08067810 */ /* 0x000fe40007ffe000 */
[----:B------:R-:W2:Y:S02]  /*1940*/  I2F.RP R2, R3 ;  /* 0x0000000300027306 */ /* 0x000ea40000209400 */
[----:B------:R-:W-:-:S06]  /*1950*/  IABS R10, R6 ;  /* 0x00000006000a7213 */ /* 0x000fcc0000000000 */
[----:B--2---:R-:W2:Y:S02]  /*1960*/  MUFU.RCP R2, R2 ;  /* 0x0000000200027308 */ /* 0x004ea40000001000 */
[----:B--2---:R-:W-:-:S06]  /*1970*/  IADD3 R2, R2, 0xffffffe, RZ ;  /* 0x0ffffffe02027810 */ /* 0x004fcc0007ffe0ff */
[----:B-1----:R-:W1:Y:S02]  /*1980*/  F2I.FTZ.U32.TRUNC.NTZ R5, R2 ;  /* 0x0000000200057305 */ /* 0x002e64000021f000 */
[----:B-1----:R-:W-:-:S04]  /*1990*/  IMAD.MOV R2, RZ, RZ, -R5 ;  /* 0x000000ffff027224 */ /* 0x002fc800078e0a05 */
        /* <DEDUP_REMOVED lines=19> */
.L_x_45:
[----:B------:R-:W-:Y:S05]  /*1ad0*/  BSYNC B0 ;  /* 0x0000000000007941 */ /* 0x000fea0003800000 */
.L_x_44:
[----:B------:R-:W-:Y:S01]  /*1ae0*/  IMAD R3, R15, R2, RZ ;  /* 0x000000020f037224 */ /* 0x000fe200078e02ff */
[----:B------:R-:W-:Y:S01]  /*1af0*/  PRMT R0, RZ, 0x7610, R0 ;  /* 0x00007610ff007816 */ /* 0x000fe20000000000 */
[----:B------:R-:W-:Y:S01]  /*1b00*/  IMAD.MOV.U32 R26, RZ, RZ, RZ ;  /* 0x000000ffff1a7224 */ /* 0x000fe200078e00ff */
[----:B------:R-:W-:Y:S01]  /*1b10*/  MOV R19, RZ ;  /* 0x000000ff00137202 */ /* 0x000fe20000000f00 */
        /* <DEDUP_REMOVED lines=38> */
[----:B--2---:R-:W2:Y:S04]  /*1d80*/  LDL R4, [R1+0x74] ;  /* 0x0000740001047983 */ /* 0x004ea80000100800 */
[----:B------:R-:W2:Y:S01]  /*1d90*/  LDL R18, [R1+0x24] ;  /* 0x0000240001127983 */ /* 0x000ea20000100800 */
[----:B------:R-:W-:-:S03]  /*1da0*/  ISETP.NE.U32.AND P1, PT, RZ, c[0x0][0x340], PT ;  /* 0x0000d000ff007a0c */ /* 0x000fc60003f25070 */
[----:B------:R-:W3:Y:S04]  /*1db0*/  LDL.64 R8, [R1+0x18] ;  /* 0x0000180001087983 */ /* 0x000ee80000100a00 */
[----:B------:R4:W3:Y:S01]  /*1dc0*/  LDL.64 R22, [R1+0x18] ;  /* 0x0000180001167983 */ /* 0x0008e20000100a00 */
[----:B------:R-:W-:-:S13]  /*1dd0*/  ISETP.NE.AND.EX P1, PT, RZ, c[0x0][0x344], PT, P1 ;  /* 0x0000d100ff007a0c */ /* 0x000fda0003f25310 */
[----:B------:R-:W-:-:S05]  /*1de0*/  @P1 IMAD.WIDE R2, R21, R14, c[0x0][0x340] ;  /* 0x0000d00015021625 */ /* 0x000fca00078e020e */
[----:B------:R5:W4:Y:S04]  /*1df0*/  @P1 LDG.E R14, [R2.64] ;  /* 0x00000008020e1981 */ /* 0x000b28000c1e1900 */
[----:B------:R-:W1:Y:S01]  /*1e00*/  S2R R6, SR_TID.X ;  /* 0x0000000000067919 */ /* 0x000e620000002100 */
[----:B------:R-:W-:-:S04]  /*1e10*/  MOV R0, c[0x0][0x2c4] ;  /* 0x0000b10000007a02 */ /* 0x000fc80000000f00 */
[----:B------:R-:W-:Y:S02]  /*1e20*/  ISETP.NE.AND P0, PT, R0, 0x1, PT ;  /* 0x000000010000780c */ /* 0x000fe40003f05270 */
[----:B------:R-:W-:-:S05]  /*1e30*/  SHF.R.S32.HI R0, RZ, 0x1f, R11 ;  /* 0x0000001fff007819 */ /* 0x000fca000001140b */
[----:B------:R-:W-:Y:S01]  /*1e40*/  IMAD R0, R0, c[0x0][0x178], RZ ;  /* 0x00005e0000007a24 */ /* 0x000fe200078e02ff */
[----:B-1----:R-:W-:-:S03]  /*1e50*/  SHF.R.S32.HI R20, RZ, 0x1f, R6 ;  /* 0x0000001fff147819 */ /* 0x002fc60000011406 */
[----:B-----5:R-:W-:Y:S01]  /*1e60*/  IMAD R2, R11, c[0x0][0x17c], R0 ;  /* 0x00005f000b027a24 */ /* 0x020fe200078e0200 */
[----:B------:R-:W-:-:S04]  /*1e70*/  LEA.HI R20, R20, R6, RZ, 0x3 ;  /* 0x0000000614147211 */ /* 0x000fc800078f18ff */
[----:B------:R-:W-:Y:S02]  /*1e80*/  SHF.R.S32.HI R20, RZ, 0x3, R20 ;  /* 0x00000003ff147819 */ /* 0x000fe40000011414 */
[----:B------:R-:W-:-:S05]  /*1e90*/  SEL R6, R12, RZ, !P5 ;  /* 0x000000ff0c067207 */ /* 0x000fca0006800000 */
[----:B------:R-:W-:Y:S01]  /*1ea0*/  IMAD R16, R6, c[0x0][0x1c0], RZ ;  /* 0x0000700006107a24 */ /* 0x000fe200078e02ff */
[----:B------:R-:W-:Y:S02]  /*1eb0*/  IADD3 R88, R246, -0x1, RZ ;  /* 0xfffffffff6587810 */ /* 0x000fe40007ffe0ff */
[----:B--2---:R-:W-:Y:S01]  /*1ec0*/  LEA R10, R18, R4, 0x7 ;  /* 0x00000004120a7211 */ /* 0x004fe200078e38ff */
[----:B------:R-:W-:-:S04]  /*1ed0*/  IMAD.WIDE.U32 R4, R11, c[0x0][0x178], RZ ;  /* 0x00005e000b047a25 */ /* 0x000fc800078e00ff */
[----:B------:R-:W-:Y:S01]  /*1ee0*/  @P0 IMAD.HI.U32 R3, R10, c[0x0][0x2c8], RZ ;  /* 0x0000b2000a030a27 */ /* 0x000fe200078e00ff */
[----:B------:R-:W-:-:S03]  /*1ef0*/  IADD3 R5, R5, R2, RZ ;  /* 0x0000000205057210 */ /* 0x000fc60007ffe0ff */
[----:B------:R-:W-:Y:S01]  /*1f00*/  IMAD.MOV.U32 R0, RZ, RZ, R10 ;  /* 0x000000ffff007224 */ /* 0x000fe200078e000a */
[----:B------:R-:W-:Y:S02]  /*1f10*/  @P0 SHF.R.U32.HI R0, RZ, c[0x0][0x2cc], R3 ;  /* 0x0000b300ff000a19 */ /* 0x000fe40000011603 */
[----:B------:R-:W-:Y:S02]  /*1f20*/  SHF.R.S32.HI R3, RZ, 0x1f, R13 ;  /* 0x0000001fff037819 */ /* 0x000fe4000001140d */
[C---:B------:R-:W-:Y:S02]  /*1f30*/  IADD3 R2, P0, R20.reuse, R13, RZ ;  /* 0x0000000d14027210 */ /* 0x040fe40007f1e0ff */
[----:B---3--:R-:W-:Y:S02]  /*1f40*/  MOV R22, R8 ;  /* 0x0000000800167202 */ /* 0x008fe40000000f00 */
[----:B------:R-:W-:Y:S01]  /*1f50*/  LEA.HI.X.SX32 R3, R20, R3, 0x1, P0 ;  /* 0x0000000314037211 */ /* 0x000fe200000f0eff */
[----:B------:R-:W-:Y:S01]  /*1f60*/  IMAD.WIDE.U32 R4, R27, c[0x0][0x1b8], R4 ;  /* 0x00006e001b047a25 */ /* 0x000fe200078e0004 */
[----:B------:R-:W-:-:S03]  /*1f70*/  SHF.R.S32.HI R23, RZ, 0x1f, R22 ;  /* 0x0000001fff177819 */ /* 0x000fc60000011416 */
[C---:B------:R-:W-:Y:S02]  /*1f80*/  IMAD R15, R3.reuse, c[0x0][0x1e0], RZ ;  /* 0x00007800030f7a24 */ /* 0x040fe400078e02ff */
[----:B------:R-:W-:Y:S02]  /*1f90*/  IMAD R13, R3, c[0x0][0x208], RZ ;  /* 0x00008200030d7a24 */ /* 0x000fe400078e02ff */
[----:B------:R-:W-:Y:S01]  /*1fa0*/  IMAD R3, R27, c[0x0][0x1bc], R5 ;  /* 0x00006f001b037a24 */ /* 0x000fe200078e0205 */
[----:B------:R-:W-:Y:S01]  /*1fb0*/  SEL R11, R21, RZ, !P5 ;  /* 0x000000ff150b7207 */ /* 0x000fe20006800000 */
[C---:B------:R-:W-:Y:S02]  /*1fc0*/  IMAD R5, R2.reuse, c[0x0][0x1e4], R15 ;  /* 0x0000790002057a24 */ /* 0x040fe400078e020f */
[----:B------:R-:W-:-:S04]  /*1fd0*/  IMAD.WIDE.U32 R6, R2, c[0x0][0x1e0], R22 ;  /* 0x0000780002067a25 */ /* 0x000fc800078e0016 */
[----:B------:R-:W-:-:S04]  /*1fe0*/  IMAD.WIDE.U32 R8, R2, c[0x0][0x208], R22 ;  /* 0x0000820002087a25 */ /* 0x000fc800078e0016 */
[----:B------:R-:W-:Y:S02]  /*1ff0*/  IMAD R15, R2, c[0x0][0x20c], R13 ;  /* 0x00008300020f7a24 */ /* 0x000fe400078e020d */
[----:B------:R-:W-:Y:S02]  /*2000*/  IMAD.MOV.U32 R2, RZ, RZ, R4 ;  /* 0x000000ffff027224 */ /* 0x000fe400078e0004 */
[C---:B------:R-:W-:Y:S02]  /*2010*/  IMAD R13, R11.reuse, c[0x0][0x1c4], R16 ;  /* 0x000071000b0d7a24 */ /* 0x040fe400078e0210 */
[----:B------:R-:W-:Y:S01]  /*2020*/  IMAD.WIDE.U32 R2, R11, c[0x0][0x1c0], R2 ;  /* 0x000070000b027a25 */ /* 0x000fe200078e0002 */
[----:B------:R-:W-:Y:S02]  /*2030*/  SHF.R.S32.HI R11, RZ, 0x1f, R0 ;  /* 0x0000001fff0b7819 */ /* 0x000fe40000011400 */
[----:B------:R-:W-:Y:S02]  /*2040*/  IADD3 R4, -R0, RZ, RZ ;  /* 0x000000ff00047210 */ /* 0x000fe40007ffe1ff */
[----:B------:R-:W-:Y:S01]  /*2050*/  IADD3 R7, R7, R5, RZ ;  /* 0x0000000507077210 */ /* 0x000fe20007ffe0ff */
[----:B------:R-:W-:Y:S01]  /*2060*/  IMAD.IADD R5, R9, 0x1, R15 ;  /* 0x0000000109057824 */ /* 0x000fe200078e020f */
[----:B------:R-:W-:Y:S01]  /*2070*/  IADD3 R3, R3, R13, RZ ;  /* 0x0000000d03037210 */ /* 0x000fe20007ffe0ff */
[----:B------:R-:W-:-:S02]  /*2080*/  IMAD R9, R11, c[0x0][0x1b0], RZ ;  /* 0x00006c000b097a24 */ /* 0x000fc400078e02ff */
[----:B------:R-:W-:Y:S02]  /*2090*/  IMAD R10, R4, c[0x0][0x2c4], R10 ;  /* 0x0000b100040a7a24 */ /* 0x000fe400078e020a */
[----:B------:R-:W-:Y:S01]  /*20a0*/  IMAD.WIDE.U32 R6, R27, c[0x0][0x1e8], R6 ;  /* 0x00007a001b067a25 */ /* 0x000fe200078e0006 */
[----:B------:R-:W-:-:S03]  /*20b0*/  MOV R4, R8 ;  /* 0x0000000800047202 */ /* 0x000fc60000000f00 */
[C---:B------:R-:W-:Y:S02]  /*20c0*/  IMAD R11, R0.reuse, c[0x0][0x1b4], R9 ;  /* 0x00006d00000b7a24 */ /* 0x040fe400078e0209 */
[----:B------:R-:W-:Y:S01]  /*20d0*/  IMAD.WIDE.U32 R2, R0, c[0x0][0x1b0], R2 ;  /* 0x00006c0000027a25 */ /* 0x000fe200078e0002 */
[----:B----4-:R-:W-:Y:S02]  /*20e0*/  @P1 SHF.R.S32.HI R0, RZ, 0x1f, R14 ;  /* 0x0000001fff001819 */ /* 0x010fe4000001140e */
[----:B------:R-:W-:Y:S01]  /*20f0*/  @!P1 MOV R0, R12 ;  /* 0x0000000c00009202 */ /* 0x000fe20000000f00 */
[----:B------:R-:W-:Y:S01]  /*2100*/  IMAD R9, R27, c[0x0][0x1ec], R7 ;  /* 0x00007b001b097a24 */ /* 0x000fe200078e0207 */
[----:B------:R-:W-:Y:S01]  /*2110*/  SHF.R.S32.HI R7, RZ, 0x1f, R10 ;  /* 0x0000001fff077819 */ /* 0x000fe2000001140a */
[----:B------:R-:W-:Y:S01]  /*2120*/  IMAD.MOV.U32 R8, RZ, RZ, R6 ;  /* 0x000000ffff087224 */ /* 0x000fe200078e0006 */
[----:B------:R-:W-:Y:S02]  /*2130*/  IADD3 R3, R3, R11, RZ ;  /* 0x0000000b03037210 */ /* 0x000fe40007ffe0ff */
[----:B------:R-:W-:Y:S01]  /*2140*/  SEL R6, R0, RZ, !P4 ;  /* 0x000000ff00067207 */ /* 0x000fe20006000000 */
[----:B------:R-:W-:Y:S01]  /*2150*/  IMAD R7, R7, c[0x0][0x1a8], RZ ;  /* 0x00006a0007077a24 */ /* 0x000fe200078e02ff */
[----:B------:R-:W-:Y:S01]  /*2160*/  @!P1 MOV R14, R21 ;  /* 0x00000015000e9202 */ /* 0x000fe20000000f00 */
[----:B------:R-:W-:-:S03]  /*2170*/  IMAD.WIDE.U32 R4, R27, c[0x0][0x210], R4 ;  /* 0x000084001b047a25 */ /* 0x000fc600078e0004 */
[----:B------:R-:W-:Y:S01]  /*2180*/  SEL R0, R14, RZ, !P4 ;  /* 0x000000ff0e007207 */ /* 0x000fe20006000000 */
[C---:B------:R-:W-:Y:S02]  /*2190*/  IMAD R7, R10.reuse, c[0x0][0x1ac], R7 ;  /* 0x00006b000a077a24 */ /* 0x040fe400078e0207 */
[----:B------:R-:W-:-:S04]  /*21a0*/  IMAD.WIDE.U32 R2, R10, c[0x0][0x1a8], R2 ;  /* 0x00006a000a027a25 */ /* 0x000fc800078e0002 */
[C---:B------:R-:W-:Y:S02]  /*21b0*/  IMAD R11, R6.reuse, c[0x0][0x1f0], RZ ;  /* 0x00007c00060b7a24 */ /* 0x040fe400078e02ff */
[----:B------:R-:W-:Y:S02]  /*21c0*/  IMAD R5, R27, c[0x0][0x214], R5 ;  /* 0x000085001b057a24 */ /* 0x000fe400078e0205 */
[----:B------:R-:W-:Y:S02]  /*21d0*/  IMAD R6, R6, c[0x0][0x218], RZ ;  /* 0x0000860006067a24 */ /* 0x000fe400078e02ff */
[----:B------:R-:W-:Y:S01]  /*21e0*/  IMAD.IADD R3, R3, 0x1, R7 ;  /* 0x0000000103037824 */ /* 0x000fe200078e0207 */
[----:B------:R-:W-:Y:S01]  /*21f0*/  LEA R7, P0, R2, c[0x0][0x160], 0x1 ;  /* 0x0000580002077a11 */ /* 0x000fe200078008ff */
[C---:B------:R-:W-:Y:S02]  /*2200*/  IMAD R10, R0.reuse, c[0x0][0x21c], R6 ;  /* 0x00008700000a7a24 */ /* 0x040fe400078e0206 */
[----:B------:R-:W-:Y:S01]  /*2210*/  IMAD.WIDE.U32 R4, R0, c[0x0][0x218], R4 ;  /* 0x0000860000047a25 */ /* 0x000fe200078e0004 */
[----:B------:R-:W-:-:S03]  /*2220*/  LEA.HI.X R6, R2, c[0x0][0x164], R3, 0x1, P0 ;  /* 0x0000590002067a11 */ /* 0x000fc600000f0c03 */
[C---:B------:R-:W-:Y:S02]  /*2230*/  IMAD R11, R0.reuse, c[0x0][0x1f4], R11 ;  /* 0x00007d00000b7a24 */ /* 0x040fe400078e020b */
[----:B------:R-:W-:Y:S01]  /*2240*/  IMAD.WIDE.U32 R8, R0, c[0x0][0x1f0], R8 ;  /* 0x00007c0000087a25 */ /* 0x000fe200078e0008 */
[----:B------:R-:W-:Y:S01]  /*2250*/  IADD3 R2, R5, R10, RZ ;  /* 0x0000000a05027210 */ /* 0x000fe20007ffe0ff */
[----:B------:R1:W-:Y:S03]  /*2260*/  STL [R1+0x1c], R23 ;  /* 0x00001c1701007387 */ /* 0x0003e60000100800 */
[----:B------:R-:W-:Y:S01]  /*2270*/  IADD3 R3, R9, R11, RZ ;  /* 0x0000000b09037210 */ /* 0x000fe20007ffe0ff */
[----:B------:R1:W-:Y:S04]  /*2280*/  STL.64 [R1+0x30], R8 ;  /* 0x0000300801007387 */ /* 0x0003e80000100a00 */
[----:B------:R1:W-:Y:S04]  /*2290*/  STL.64 [R1+0x38], R4 ;  /* 0x0000380401007387 */ /* 0x0003e80000100a00 */
[----:B------:R1:W-:Y:S04]  /*22a0*/  STL [R1+0x44], R2 ;  /* 0x0000440201007387 */ /* 0x0003e80000100800 */
[----:B------:R1:W-:Y:S01]  /*22b0*/  STL [R1+0x40], R3 ;  /* 0x0000400301007387 */ /* 0x0003e20000100800 */
[----:B------:R-:W-:-:S02]  /*22c0*/  ISETP.GE.AND P1, PT, R22, c[0x0][0x1d4], PT ;  /* 0x0000750016007a0c */ /* 0x000fc40003f26270 */
[----:B------:R-:W-:Y:S02]  /*22d0*/  ISETP.GE.AND P3, PT, R22, c[0x0][0x198], PT ;  /* 0x0000660016007a0c */ /* 0x000fe40003f66270 */
[----:B------:R-:W-:Y:S01]  /*22e0*/  LEA R0, R18, R20, 0x7 ;  /* 0x0000001412007211 */ /* 0x000fe200078e38ff */
[----:B------:R-:W-:Y:S08]  /*22f0*/  BRA.DIV ~URZ, `(.L_x_47) ;  /* 0x0000c6427f007947 */ /* 0x000ff0000b800000 */
[----:B-1----:R1:W2:Y:S02]  /*2300*/  SHFL.IDX PT, R8, R6, RZ, 0x181f ;  /* 0x00181fff06087589 */ /* 0x0022a400000e0000 */
.L_x_147:
[----:B------:R-:W-:Y:S05]  /*2310*/  BRA.DIV ~URZ, `(.L_x_48) ;  /* 0x0000c6927f007947 */ /* 0x000fea000b800000 */
[----:B------:R3:W4:Y:S02]  /*2320*/  SHFL.IDX PT, R2, R7, RZ, 0x181f ;  /* 0x00181fff07027589 */ /* 0x00072400000e0000 */
.L_x_148:
[----:B------:R-:W-:Y:S01]  /*2330*/  IMAD R4, R17, c[0x0][0x2c4], RZ ;  /* 0x0000b10011047a24 */ /* 0x000fe200078e02ff */
[----:B------:R-:W-:Y:S04]  /*2340*/  BSSY B0, `(.L_x_49) ;  /* 0x000000a000007945 */ /* 0x000fe80003800000 */
[----:B------:R-:W-:-:S13]  /*2350*/  ISETP.GE.AND P0, PT, R0, R4, PT ;  /* 0x000000040000720c */ /* 0x000fda0003f06270 */
[----:B------:R-:W-:Y:S05]  /*2360*/  @P0 BRA `(.L_x_50) ;  /* 0x0000007000000947 */ /* 0x000fea0003800000 */
[----:B------:R-:W5:Y:S02]  /*2370*/  LDL.64 R10, [R1+0x18] ;  /* 0x00001800010a7983 */ /* 0x000f640000100a00 */
[----:B----45:R-:W-:-:S04]  /*2380*/  LEA R2, P0, R10, R2, 0x1 ;  /* 0x000000020a027211 */ /* 0x030fc800078008ff */
[----:B--2---:R-:W-:-:S05]  /*2390*/  LEA.HI.X R3, R10, R8, R11, 0x1, P0 ;  /* 0x000000080a037211 */ /* 0x004fca00000f0c0b */
[----:B------:R-:W-:Y:S01]  /*23a0*/  @!PT LDS RZ, [RZ] ;  /* 0x00000000fffff984 */ /* 0x000fe20000000800 */
[----:B------:R-:W-:Y:S01]  /*23b0*/  @!PT LDS RZ, [RZ] ;  /* 0x00000000fffff984 */ /* 0x000fe20000000800 */
[----:B------:R-:W-:Y:S01]  /*23c0*/  @!PT LDS RZ, [RZ] ;  /* 0x00000000fffff984 */ /* 0x000fe20000000800 */
[----:B------:R2:W-:Y:S04]  /*23d0*/  LDGSTS.E.BYPASS.LTC128B.128 [R213+0x5100], [R2.64], !P3 ;  /* 0x0510000002d57fae */ /* 0x0005e8000d901d48 */
.L_x_50:
[----:B------:R-:W-:Y:S05]  /*23e0*/  BSYNC B0 ;  /* 0x0000000000007941 */ /* 0x000fea0003800000 */
.L_x_49:
[----:B------:R-:W-:Y:S05]  /*23f0*/  BRA.DIV ~URZ, `(.L_x_51) ;  /* 0x0000c6227f007947 */ /* 0x000fea000b800000 */
[----:B--2---:R2:W1:Y:S04]  /*2400*/  SHFL.IDX PT, R8, R6, 0x1, 0x181f ;  /* 0x00381f0006087f89 */ /* 0x00446800000e0000 */
[----:B----4-:R2:W4:Y:S02]  /*2410*/  SHFL.IDX PT, R2, R7, 0x1, 0x181f ;  /* 0x00381f0007027f89 */ /* 0x01052400000e0000 */
.L_x_149:
[----:B------:R-:W-:Y:S01]  /*2420*/  IADD3 R3, R0, 0x10, RZ ;  /* 0x0000001000037810 */ /* 0x000fe20007ffe0ff */
[----:B------:R-:W-:Y:S03]  /*2430*/  BSSY B0, `(.L_x_52) ;  /* 0x000000a000007945 */ /* 0x000fe60003800000 */
[----:B------:R-:W-:-:S13]  /*2440*/  ISETP.GE.AND P0, PT, R3, R4, PT ;  /* 0x000000040300720c */ /* 0x000fda0003f06270 */
[----:B------:R-:W-:Y:S05]  /*2450*/  @P0 BRA `(.L_x_53) ;  /* 0x0000007000000947 */ /* 0x000fea0003800000 */
[----:B------:R-:W5:Y:S02]  /*2460*/  LDL.64 R10, [R1+0x18] ;  /* 0x00001800010a7983 */ /* 0x000f640000100a00 */
[----:B----45:R-:W-:-:S04]  /*2470*/  LEA R2, P0, R10, R2, 0x1 ;  /* 0x000000020a027211 */ /* 0x030fc800078008ff */
[----:B-1----:R-:W-:-:S05]  /*2480*/  LEA.HI.X R3, R10, R8, R11, 0x1, P0 ;  /* 0x000000080a037211 */ /* 0x002fca00000f0c0b */
[----:B------:R-:W-:Y:S01]  /*2490*/  @!PT LDS RZ, [RZ] ;  /* 0x00000000fffff984 */ /* 0x000fe20000000800 */
[----:B------:R-:W-:Y:S01]  /*24a0*/  @!PT LDS RZ, [RZ] ;  /* 0x00000000fffff984 */ /* 0x000fe20000000800 */
[----:B------:R-:W-:Y:S01]  /*24b0*/  @!PT LDS RZ, [RZ] ;  /* 0x00000000fffff984 */ /* 0x000fe20000000800 */
[----:B------:R1:W-:Y:S04]  /*24c0*/  LDGSTS.E.BYPASS.LTC128B.128 [R213+0x5900], [R2.64], !P3 ;  /* 0x0590000002d57fae */ /* 0x0003e8000d901d48 */
.L_x_53:
[----:B------:R-:W-:Y:S05]  /*24d0*/  BSYNC B0 ;  /* 0x0000000000007941 */ /* 0x000fea0003800000 */
.L_x_52:
[----:B------:R-:W-:Y:S05]  /*24e0*/  BRA.DIV ~URZ, `(.L_x_54) ;  /* 0x0000c6027f007947 */ /* 0x000fea000b800000 */
[----:B-1----:R1:W2:Y:S02]  /*24f0*/  SHFL.IDX PT, R8, R6, 0x2, 0x181f ;  /* 0x00581f0006087f89 */ /* 0x0022a400000e0000 */
.L_x_150:
[----:B------:R-:W-:Y:S05]  /*2500*/  BRA.DIV ~URZ, `(.L_x_55) ;  /* 0x0000c6527f007947 */ /* 0x000fea000b800000 */
[----:B----4-:R4:W1:Y:S02]  /*2510*/  SHFL.IDX PT, R2, R7, 0x2, 0x181f ;  /* 0x00581f0007027f89 */ /* 0x01086400000e0000 */
.L_x_151:
[----:B------:R-:W-:Y:S01]  /*2520*/  IADD3 R3, R0, 0x20, RZ ;  /* 0x0000002000037810 */ /* 0x000fe20007ffe0ff */
[----:B------:R-:W-:Y:S03]  /*2530*/  BSSY B0, `(.L_x_56) ;  /* 0x000000a000007945 */ /* 0x000fe60003800000 */
[----:B------:R-:W-:-:S13]  /*2540*/  ISETP.GE.AND P0, PT, R3, R4, PT ;  /* 0x000000040300720c */ /* 0x000fda0003f06270 */
[----:B------:R-:W-:Y:S05]  /*2550*/  @P0 BRA `(.L_x_57) ;  /* 0x0000007000000947 */ /* 0x000fea0003800000 */
[----:B------:R-:W5:Y:S02]  /*2560*/  LDL.64 R10, [R1+0x18] ;  /* 0x00001800010a7983 */ /* 0x000f640000100a00 */
[----:B-1---5:R-:W-:-:S04]  /*2570*/  LEA R2, P0, R10, R2, 0x1 ;  /* 0x000000020a027211 */ /* 0x022fc800078008ff */
[----:B--2---:R-:W-:-:S05]  /*2580*/  LEA.HI.X R3, R10, R8, R11, 0x1, P0 ;  /* 0x000000080a037211 */ /* 0x004fca00000f0c0b */
[----:B------:R-:W-:Y:S01]  /*2590*/  @!PT LDS RZ, [RZ] ;  /* 0x00000000fffff984 */ /* 0x000fe20000000800 */
[----:B------:R-:W-:Y:S01]  /*25a0*/  @!PT LDS RZ, [RZ] ;  /* 0x00000000fffff984 */ /* 0x000fe20000000800 */
[----:B------:R-:W-:Y:S01]  /*25b0*/  @!PT LDS RZ, [RZ] ;  /* 0x00000000fffff984 */ /* 0x000fe20000000800 */
[----:B------:R1:W-:Y:S04]  /*25c0*/  LDGSTS.E.BYPASS.LTC128B.128 [R213+0x6100], [R2.64], !P3 ;  /* 0x0610000002d57fae */ /* 0x0003e8000d901d48 */
.L_x_57:
[----:B------:R-:W-:Y:S05]  /*25d0*/  BSYNC B0 ;  /* 0x0000000000007941 */ /* 0x000fea0003800000 */
.L_x_56:
[----:B------:R-:W-:Y:S05]  /*25e0*/  BRA.DIV ~URZ, `(.L_x_58) ;  /* 0x0000c5e27f007947 */ /* 0x000fea000b800000 */
[----:B--2---:R2:W3:Y:S04]  /*25f0*/  SHFL.IDX PT, R8, R6, 0x3, 0x181f ;  /* 0x00781f0006087f89 */ /* 0x0044e800000e0000 */
[----:B-1----:R2:W1:Y:S02]  /*2600*/  SHFL.IDX PT, R2, R7, 0x3, 0x181f ;  /* 0x00781f0007027f89 */ /* 0x00246400000e0000 */
.L_x_152:
[----:B------:R-:W-:Y:S01]  /*2610*/  IADD3 R3, R0, 0x30, RZ ;  /* 0x0000003000037810 */ /* 0x000fe20007ffe0ff */
[----:B------:R-:W-:Y:S03]  /*2620*/  BSSY B0, `(.L_x_59) ;  /* 0x000000a000007945 */ /* 0x000fe60003800000 */
[----:B------:R-:W-:-:S13]  /*2630*/  ISETP.GE.AND P0, PT, R3, R4, PT ;  /* 0x000000040300720c */ /* 0x000fda0003f06270 */
[----:B------:R-:W-:Y:S05]  /*2640*/  @P0 BRA `(.L_x_60) ;  /* 0x0000007000000947 */ /* 0x000fea0003800000 */
[----:B------:R-:W5:Y:S02]  /*2650*/  LDL.64 R10, [R1+0x18] ;  /* 0x00001800010a7983 */ /* 0x000f640000100a00 */
[----:B-1---5:R-:W-:-:S04]  /*2660*/  LEA R2, P0, R10, R2, 0x1 ;  /* 0x000000020a027211 */ /* 0x022fc800078008ff */
[----:B---3--:R-:W-:-:S05]  /*2670*/  LEA.HI.X R3, R10, R8, R11, 0x1, P0 ;  /* 0x000000080a037211 */ /* 0x008fca00000f0c0b */
[----:B------:R-:W-:Y:S01]  /*2680*/  @!PT LDS RZ, [RZ] ;  /* 0x00000000fffff984 */ /* 0x000fe20000000800 */
[----:B------:R-:W-:Y:S01]  /*2690*/  @!PT LDS RZ, [RZ] ;  /* 0x00000000fffff984 */ /* 0x000fe20000000800 */
[----:B------:R-:W-:Y:S01]  /*26a0*/  @!PT LDS RZ, [RZ] ;  /* 0x00000000fffff984 */ /* 0x000fe20000000800 */
[----:B------:R1:W-:Y:S04]  /*26b0*/  LDGSTS.E.BYPASS.LTC128B.128 [R213+0x6900], [R2.64], !P3 ;  /* 0x0690000002d57fae */ /* 0x0003e8000d901d48 */
.L_x_60:
[----:B------:R-:W-:Y:S05]  /*26c0*/  BSYNC B0 ;  /* 0x0000000000007941 */ /* 0x000fea0003800000 */
.L_x_59:
[----:B------:R-:W-:Y:S05]  /*26d0*/  BRA.DIV ~URZ, `(.L_x_61) ;  /* 0x0000c5c27f007947 */ /* 0x000fea000b800000 */
[----:B---3--:R3:W2:Y:S02]  /*26e0*/  SHFL.IDX PT, R8, R6, 0x4, 0x181f ;  /* 0x00981f0006087f89 */ /* 0x0086a400000e0000 */
.L_x_153:
[----:B------:R-:W-:Y:S05]  /*26f0*/  BRA.DIV ~URZ, `(.L_x_62) ;  /* 0x0000c6127f007947 */ /* 0x000fea000b800000 */
[----:B-1----:R1:W3:Y:S02]  /*2700*/  SHFL.IDX PT, R2, R7, 0x4, 0x181f ;  /* 0x00981f0007027f89 */ /* 0x0022e400000e0000 */
.L_x_154:
[----:B------:R-:W-:Y:S01]  /*2710*/  IADD3 R3, R0, 0x40, RZ ;  /* 0x0000004000037810 */ /* 0x000fe20007ffe0ff */
[----:B------:R-:W-:Y:S03]  /*2720*/  BSSY B0, `(.L_x_63) ;  /* 0x000000a000007945 */ /* 0x000fe60003800000 */
[----:B------:R-:W-:-:S13]  /*2730*/  ISETP.GE.AND P0, PT, R3, R4, PT ;  /* 0x000000040300720c */ /* 0x000fda0003f06270 */
[----:B------:R-:W-:Y:S05]  /*2740*/  @P0 BRA `(.L_x_64) ;  /* 0x0000007000000947 */ /* 0x000fea0003800000 */
[----:B------:R-:W5:Y:S02]  /*2750*/  LDL.64 R10, [R1+0x18] ;  /* 0x00001800010a7983 */ /* 0x000f640000100a00 */
[----:B---3-5:R-:W-:-:S04]  /*2760*/  LEA R2, P0, R10, R2, 0x1 ;  /* 0x000000020a027211 */ /* 0x028fc800078008ff */
[----:B--2---:R-:W-:-:S05]  /*2770*/  LEA.HI.X R3, R10, R8, R11, 0x1, P0 ;  /* 0x000000080a037211 */ /* 0x004fca00000f0c0b */
[----:B------:R-:W-:Y:S01]  /*2780*/  @!PT LDS RZ, [RZ] ;  /* 0x00000000fffff984 */ /* 0x000fe20000000800 */
[----:B------:R-:W-:Y:S01]  /*2790*/  @!PT LDS RZ, [RZ] ;  /* 0x00000000fffff984 */ /* 0x000fe20000000800 */
[----:B------:R-:W-:Y:S01]  /*27a0*/  @!PT LDS RZ, [RZ] ;  /* 0x00000000fffff984 */ /* 0x000fe20000000800 */
[----:B------:R2:W-:Y:S04]  /*27b0*/  LDGSTS.E.BYPASS.LTC128B.128 [R213+0x7100], [R2.64], !P3 ;  /* 0x0710000002d57fae */ /* 0x0005e8000d901d48 */
.L_x_64:
[----:B------:R-:W-:Y:S05]  /*27c0*/  BSYNC B0 ;  /* 0x0000000000007941 */ /* 0x000fea0003800000 */
.L_x_63:
[----:B------:R-:W-:Y:S05]  /*27d0*/  BRA.DIV ~URZ, `(.L_x_65) ;  /* 0x0000c5a27f007947 */ /* 0x000fea000b800000 */
[----:B--2---:R2:W1:Y:S04]  /*27e0*/  SHFL.IDX PT, R8, R6, 0x5, 0x181f ;  /* 0x00b81f0006087f89 */ /* 0x00446800000e0000 */
[----:B---3--:R2:W3:Y:S02]  /*27f0*/  SHFL.IDX PT, R2, R7, 0x5, 0x181f ;  /* 0x00b81f0007027f89 */ /* 0x0084e400000e0000 */
.L_x_155:
[----:B------:R-:W-:Y:S01]  /*2800*/  IADD3 R3, R0, 0x50, RZ ;  /* 0x0000005000037810 */ /* 0x000fe20007ffe0ff */
[----:B------:R-:W-:Y:S03]  /*2810*/  BSSY B0, `(.L_x_66) ;  /* 0x000000a000007945 */ /* 0x000fe60003800000 */
[----:B------:R-:W-:-:S13]  /*2820*/  ISETP.GE.AND P0, PT, R3, R4, PT ;  /* 0x000000040300720c */ /* 0x000fda0003f06270 */
[----:B------:R-:W-:Y:S05]  /*2830*/  @P0 BRA `(.L_x_67) ;  /* 0x0000007000000947 */ /* 0x000fea0003800000 */
[----:B------:R-:W5:Y:S02]  /*2840*/  LDL.64 R10, [R1+0x18] ;  /* 0x00001800010a7983 */ /* 0x000f640000100a00 */
[----:B---3-5:R-:W-:-:S04]  /*2850*/  LEA R2, P0, R10, R2, 0x1 ;  /* 0x000000020a027211 */ /* 0x028fc800078008ff */
[----:B-1----:R-:W-:-:S05]  /*2860*/  LEA.HI.X R3, R10, R8, R11, 0x1, P0 ;  /* 0x000000080a037211 */ /* 0x002fca00000f0c0b */
[----:B------:R-:W-:Y:S01]  /*2870*/  @!PT LDS RZ, [RZ] ;  /* 0x00000000fffff984 */ /* 0x000fe20000000800 */
[----:B------:R-:W-:Y:S01]  /*2880*/  @!PT LDS RZ, [RZ] ;  /* 0x00000000fffff984 */ /* 0x000fe20000000800 */
[----:B------:R-:W-:Y:S01]  /*2890*/  @!PT LDS RZ, [RZ] ;  /* 0x00000000fffff984 */ /* 0x000fe20000000800 */
[----:B------:R1:W-:Y:S04]  /*28a0*/  LDGSTS.E.BYPASS.LTC128B.128 [R213+0x7900], [R2.64], !P3 ;  /* 0x0790000002d57fae */ /* 0x0003e8000d901d48 */
.L_x_67:
[----:B------:R-:W-:Y:S05]  /*28b0*/  BSYNC B0 ;  /* 0x0000000000007941 */ /* 0x000fea0003800000 */
.L_x_66:
[----:B------:R-:W-:Y:S05]  /*28c0*/  BRA.DIV ~URZ, `(.L_x_68) ;  /* 0x0000c5827f007947 */ /* 0x000fea000b800000 */
[----:B-1----:R1:W2:Y:S02]  /*28d0*/  SHFL.IDX PT, R8, R6, 0x6, 0x181f ;  /* 0x00d81f0006087f89 */ /* 0x0022a400000e0000 */
.L_x_156:
[----:B------:R-:W-:Y:S05]  /*28e0*/  BRA.DIV ~URZ, `(.L_x_69) ;  /* 0x0000c5d27f007947 */ /* 0x000fea000b800000 */
[----:B---3--:R3:W1:Y:S02]  /*28f0*/  SHFL.IDX PT, R2, R7, 0x6, 0x181f ;  /* 0x00d81f0007027f89 */ /* 0x00866400000e0000 */
.L_x_157:
        /* <DEDUP_REMOVED lines=11> */
.L_x_71:
[----:B------:R-:W-:Y:S05]  /*29b0*/  BSYNC B0 ;  /* 0x0000000000007941 */ /* 0x000fea0003800000 */
.L_x_70:
[----:B------:R-:W-:Y:S05]  /*29c0*/  BRA.DIV ~URZ, `(.L_x_72) ;  /* 0x0000c5627f007947 */ /* 0x000fea000b800000 */
[----:B-12---:R-:W1:Y:S04]  /*29d0*/  SHFL.IDX PT, R6, R6, 0x7, 0x181f ;  /* 0x00f81f0006067f89 */ /* 0x006e6800000e0000 */
[----:B------:R2:W3:Y:S02]  /*29e0*/  SHFL.IDX PT, R2, R7, 0x7, 0x181f ;  /* 0x00f81f0007027f89 */ /* 0x0004e400000e0000 */
.L_x_158:
[----:B------:R-:W5:Y:S01]  /*29f0*/  LDL.64 R14, [R1+0x18] ;  /* 0x00001800010e7983 */ /* 0x000f620000100a00 */
[----:B------:R-:W-:-:S04]  /*2a00*/  IADD3 R0, R0, 0x70, RZ ;  /* 0x0000007000007810 */ /* 0x000fc80007ffe0ff */
[----:B------:R-:W-:-:S13]  /*2a10*/  ISETP.GE.AND P2, PT, R0, R4, PT ;  /* 0x000000040000720c */ /* 0x000fda0003f46270 */
[----:B---3-5:R-:W-:-:S04]  /*2a20*/  @!P2 LEA R2, P0, R14, R2, 0x1 ;  /* 0x000000020e02a211 */ /* 0x028fc800078008ff */
[----:B-1----:R-:W-:-:S05]  /*2a30*/  @!P2 LEA.HI.X R3, R14, R6, R15, 0x1, P0 ;  /* 0x000000060e03a211 */ /* 0x002fca00000f0c0f */
[----:B------:R-:W-:Y:S01]  /*2a40*/  @!PT LDS RZ, [RZ] ;  /* 0x00000000fffff984 */ /* 0x000fe20000000800 */
[----:B------:R-:W-:Y:S01]  /*2a50*/  @!PT LDS RZ, [RZ] ;  /* 0x00000000fffff984 */ /* 0x000fe20000000800 */
[----:B------:R-:W-:Y:S01]  /*2a60*/  @!PT LDS RZ, [RZ] ;  /* 0x00000000fffff984 */ /* 0x000fe20000000800 */
[----:B------:R1:W-:Y:S04]  /*2a70*/  @!P2 LDGSTS.E.BYPASS.LTC128B.128 [R213+0x8900], [R2.64], !P3 ;  /* 0x0890000002d5afae */ /* 0x0003e8000d901d48 */
[----:B------:R-:W0:Y:S01]  /*2a80*/  LDGDEPBAR ;  /* 0x00000000000079af */ /* 0x000e220000000000 */
[----:B------:R-:W-:Y:S02]  /*2a90*/  WARPSYNC 0xffffffff ;  /* 0xffffffff00007948 */ /* 0x000fe40003800000 */
[----:B------:R-:W3:Y:S04]  /*2aa0*/  LDL R5, [R1+0x40] ;  /* 0x0000400001057983 */ /* 0x000ee80000100800 */
[----:B------:R-:W5:Y:S04]  /*2ab0*/  LDL.64 R8, [R1+0x30] ;  /* 0x0000300001087983 */ /* 0x000f680000100a00 */
[----:B--2---:R-:W2:Y:S04]  /*2ac0*/  LDL R18, [R1+0x44] ;  /* 0x0000440001127983 */ /* 0x004ea80000100800 */
[----:B----4-:R-:W4:Y:S04]  /*2ad0*/  LDL.64 R16, [R1+0x38] ;  /* 0x0000380001107983 */ /* 0x010f280000100a00 */
[----:B------:R-:W1:Y:S01]  /*2ae0*/  S2R R10, SR_TID.X ;  /* 0x00000000000a7919 */ /* 0x000e620000002100 */
[----:B------:R-:W-:-:S02]  /*2af0*/  MOV R90, 0xffffffb0 ;  /* 0xffffffb0005a7802 */ /* 0x000fc40000000f00 */
[----:B------:R-:W-:Y:S01]  /*2b00*/  SHF.R.S32.HI R12, RZ, 0x1f, R88 ;  /* 0x0000001fff0c7819 */ /* 0x000fe20000011458 */
[----:B-1----:R-:W-:Y:S01]  /*2b10*/  IMAD.WIDE.U32 R2, R88, c[0x0][0x1e0], RZ ;  /* 0x0000780058027a25 */ /* 0x002fe200078e00ff */
[----:B------:R-:W-:Y:S01]  /*2b20*/  MOV R152, c[0x0][0x1e0] ;  /* 0x0000780000987a02 */ /* 0x000fe20000000f00 */
[----:B------:R-:W-:Y:S01]  /*2b30*/  ULDC.64 UR4, c[0x0][0x208] ;  /* 0x0000820000047ab9 */ /* 0x000fe20000000a00 */
[----:B------:R-:W-:Y:S01]  /*2b40*/  MOV R153, c[0x0][0x1e4] ;  /* 0x0000790000997a02 */ /* 0x000fe20000000f00 */
[----:B------:R-:W-:Y:S01]  /*2b50*/  IMAD R90, R246, R90, 0x50 ;  /* 0x00000050f65a7424 */ /* 0x000fe200078e025a */
[----:B------:R-:W-:Y:S01]  /*2b60*/  UMOV UR6, 0x5 ;  /* 0x0000000500067882 */ /* 0x000fe20000000000 */
[----:B------:R-:W-:Y:S01]  /*2b70*/  IMAD R4, R12, c[0x0][0x1e0], RZ ;  /* 0x000078000c047a24 */ /* 0x000fe200078e02ff */
[----:B------:R-:W2:Y:S01]  /*2b80*/  LDL R247, [R1+0x28] ;  /* 0x0000280001f77983 */ /* 0x000ea20000100800 */
[----:B------:R-:W-:-:S04]  /*2b90*/  SHF.R.S32.HI R7, RZ, 0x1f, R10 ;  /* 0x0000001fff077819 */ /* 0x000fc8000001140a */
[----:B------:R-:W-:-:S04]  /*2ba0*/  LEA.HI R7, R7, R10, RZ, 0x3 ;  /* 0x0000000a07077211 */ /* 0x000fc800078f18ff */
[----:B------:R-:W-:Y:S01]  /*2bb0*/  SHF.R.S32.HI R7, RZ, 0x3, R7 ;  /* 0x00000003ff077819 */ /* 0x000fe20000011407 */
[----:B------:R-:W-:-:S03]  /*2bc0*/  IMAD R4, R88, c[0x0][0x1e4], R4 ;  /* 0x0000790058047a24 */ /* 0x000fc600078e0204 */
[----:B------:R-:W-:-:S04]  /*2bd0*/  IADD3 R0, R90, R89, -R7 ;  /* 0x000000595a007210 */ /* 0x000fc80007ffe807 */
[C---:B------:R-:W-:Y:S02]  /*2be0*/  ISETP.GE.AND P2, PT, R0.reuse, 0x1, PT ;  /* 0x000000010000780c */ /* 0x040fe40003f46270 */
[C---:B------:R-:W-:Y:S02]  /*2bf0*/  ISETP.GE.AND P6, PT, R0.reuse, 0x11, PT ;  /* 0x000000110000780c */ /* 0x040fe40003fc6270 */
[----:B------:R-:W-:Y:S01]  /*2c00*/  IADD3 R4, R3, R4, RZ ;  /* 0x0000000403047210 */ /* 0x000fe20007ffe0ff */
[----:B------:R-:W-:Y:S01]  /*2c10*/  BAR.SYNC.DEFER_BLOCKING 0x0 ;  /* 0x0000000000007b1d */ /* 0x000fe20000010000 */
[----:B------:R-:W-:Y:S01]  /*2c20*/  ISETP.GE.AND P5, PT, R0, 0x21, PT ;  /* 0x000000210000780c */ /* 0x000fe20003fa6270 */
[----:B------:R-:W-:Y:S02]  /*2c30*/  USHF.L.U32 UR7, UR4, 0x5, URZ ;  /* 0x0000000504077899 */ /* 0x000fe4000800063f */
[----:B------:R-:W-:Y:S01]  /*2c40*/  USHF.L.U64.HI UR5, UR4, UR6, UR5 ;  /* 0x0000000604057299 */ /* 0x000fe20008010205 */
[----:B---3--:R-:W-:-:S02]  /*2c50*/  MOV R113, R5 ;  /* 0x0000000500717202 */ /* 0x008fc40000000f00 */
[----:B-----5:R-:W-:Y:S01]  /*2c60*/  MOV R112, R8 ;  /* 0x0000000800707202 */ /* 0x020fe20000000f00 */
[----:B------:R-:W-:-:S04]  /*2c70*/  IMAD R5, R4, 0x50, RZ ;  /* 0x0000005004057824 */ /* 0x000fc800078e02ff */
[----:B------:R-:W-:-:S05]  /*2c80*/  IMAD.WIDE.U32 R2, R2, 0x50, R112 ;  /* 0x0000005002027825 */ /* 0x000fca00078e0070 */
[----:B------:R-:W-:Y:S02]  /*2c90*/  @P2 LEA R4, P4, R2, c[0x0][0x1c8], 0x1 ;  /* 0x0000720002042a11 */ /* 0x000fe400078808ff */
[C---:B------:R-:W-:Y:S02]  /*2ca0*/  @P6 LEA R6, P3, R152.reuse, R2, 0x4 ;  /* 0x0000000298066211 */ /* 0x040fe400078620ff */
[----:B------:R-:W-:Y:S01]  /*2cb0*/  IADD3 R3, R3, R5, RZ ;  /* 0x0000000503037210 */ /* 0x000fe20007ffe0ff */
[----:B------:R-:W-:-:S03]  /*2cc0*/  IMAD.WIDE.U32 R8, R152, 0x20, RZ ;  /* 0x0000002098087825 */ /* 0x000fc600078e00ff */
[----:B------:R-:W-:Y:S02]  /*2cd0*/  @P2 LEA.HI.X R5, R2, c[0x0][0x1cc], R3, 0x1, P4 ;  /* 0x0000730002052a11 */ /* 0x000fe400020f0c03 */
[----:B------:R-:W-:Y:S02]  /*2ce0*/  @P6 LEA.HI.X R7, R152, R3, R153, 0x4, P3 ;  /* 0x0000000398076211 */ /* 0x000fe400018f2499 */
[C---:B------:R-:W-:Y:S01]  /*2cf0*/  ISETP.GE.AND P4, PT, R0.reuse, 0x31, PT ;  /* 0x000000310000780c */ /* 0x040fe20003f86270 */
[----:B------:R-:W-:Y:S01]  /*2d00*/  @!PT LDS RZ, [RZ] ;  /* 0x00000000fffff984 */ /* 0x000fe20000000800 */
[----:B------:R-:W-:Y:S01]  /*2d10*/  @!PT LDS RZ, [RZ] ;  /* 0x00000000fffff984 */ /* 0x000fe20000000800 */
[----:B------:R-:W-:Y:S01]  /*2d20*/  @!PT LDS RZ, [RZ] ;  /* 0x00000000fffff984 */ /* 0x000fe20000000800 */
[----:B------:R1:W-:Y:S01]  /*2d30*/  @P2 LDGSTS.E.BYPASS.LTC128B.128 [R213+0x2900], [R4.64], !P1 ;  /* 0x0290000004d52fae */ /* 0x0003e2000c901d48 */
[----:B------:R-:W-:Y:S02]  /*2d40*/  ISETP.GE.AND P3, PT, R0, 0x41, PT ;  /* 0x000000410000780c */ /* 0x000fe40003f66270 */
[----:B------:R-:W-:-:S04]  /*2d50*/  @P6 LEA R10, P0, R6, c[0x0][0x1c8], 0x1 ;  /* 0x00007200060a6a11 */ /* 0x000fc800078008ff */
[----:B------:R-:W-:Y:S02]  /*2d60*/  @P6 LEA.HI.X R11, R6, c[0x0][0x1cc], R7, 0x1, P0 ;  /* 0x00007300060b6a11 */ /* 0x000fe400000f0c07 */
[C---:B------:R-:W-:Y:S02]  /*2d70*/  SHF.L.U32 R7, R153.reuse, 0x5, RZ ;  /* 0x0000000599077819 */ /* 0x040fe400000006ff */
[----:B------:R-:W-:Y:S01]  /*2d80*/  @P5 IADD3 R6, P0, R2, R8, RZ ;  /* 0x0000000802065210 */ /* 0x000fe20007f1e0ff */
[----:B------:R-:W-:Y:S01]  /*2d90*/  @P4 IMAD R13, R153, 0x30, RZ ;  /* 0x00000030990d4824 */ /* 0x000fe200078e02ff */
[----:B------:R3:W-:Y:S02]  /*2da0*/  @P6 LDGSTS.E.BYPASS.LTC128B.128 [R213+0x3100], [R10.64], !P1 ;  /* 0x031000000ad56fae */ /* 0x0007e4000c901d48 */
[----:B------:R-:W-:Y:S02]  /*2db0*/  @P5 IADD3.X R9, R3, R9, R7, P0, !PT ;  /* 0x0000000903095210 */ /* 0x000fe400007fe407 */
[----:B------:R-:W-:-:S02]  /*2dc0*/  @P5 LEA R8, P0, R6, c[0x0][0x1c8], 0x1 ;  /* 0x0000720006085a11 */ /* 0x000fc400078008ff */
[----:B------:R-:W-:Y:S02]  /*2dd0*/  @P3 LEA R7, P2, R152, R2, 0x6 ;  /* 0x0000000298073211 */ /* 0x000fe400078430ff */
[----:B------:R-:W-:-:S05]  /*2de0*/  @P5 LEA.HI.X R9, R6, c[0x0][0x1cc], R9, 0x1, P0 ;  /* 0x0000730006095a11 */ /* 0x000fca00000f0c09 */
[----:B------:R5:W-:Y:S01]  /*2df0*/  @P5 LDGSTS.E.BYPASS.LTC128B.128 [R213+0x3900], [R8.64], !P1 ;  /* 0x0390000008d55fae */ /* 0x000be2000c901d48 */
[C---:B-1----:R-:W-:Y:S01]  /*2e00*/  @P4 IMAD.WIDE.U32 R4, R152.reuse, 0x30, R2 ;  /* 0x0000003098044825 */ /* 0x042fe200078e0002 */
[----:B------:R-:W-:Y:S02]  /*2e10*/  @P3 LEA R2, P0, R7, c[0x0][0x1c8], 0x1 ;  /* 0x0000720007023a11 */ /* 0x000fe400078008ff */
[----:B------:R-:W-:Y:S02]  /*2e20*/  @P3 LEA.HI.X R3, R152, R3, R153, 0x6, P2 ;  /* 0x0000000398033211 */ /* 0x000fe400010f3499 */
[----:B------:R-:W-:Y:S02]  /*2e30*/  @P4 IADD3 R5, R5, R13, RZ ;  /* 0x0000000d05054210 */ /* 0x000fe40007ffe0ff */
[----:B------:R-:W-:Y:S02]  /*2e40*/  @P4 LEA R6, P2, R4, c[0x0][0x1c8], 0x1 ;  /* 0x0000720004064a11 */ /* 0x000fe400078408ff */
[----:B------:R-:W-:-:S02]  /*2e50*/  @P3 LEA.HI.X R3, R7, c[0x0][0x1cc], R3, 0x1, P0 ;  /* 0x0000730007033a11 */ /* 0x000fc400000f0c03 */
[----:B------:R-:W-:-:S05]  /*2e60*/  @P4 LEA.HI.X R7, R4, c[0x0][0x1cc], R5, 0x1, P2 ;  /* 0x0000730004074a11 */ /* 0x000fca00010f0c05 */
[----:B------:R4:W-:Y:S04]  /*2e70*/  @P4 LDGSTS.E.BYPASS.LTC128B.128 [R213+0x4100], [R6.64], !P1 ;  /* 0x0410000006d54fae */ /* 0x0009e8000c901d48 */
[----:B------:R1:W-:Y:S04]  /*2e80*/  @P3 LDGSTS.E.BYPASS.LTC128B.128 [R213+0x4900], [R2.64], !P1 ;  /* 0x0490000002d53fae */ /* 0x0003e8000c901d48 */
[----:B------:R-:W0:Y:S01]  /*2e90*/  LDGDEPBAR ;  /* 0x00000000000079af */ /* 0x000e220000000000 */
[----:B------:R-:W-:-:S04]  /*2ea0*/  DEPBAR.LE SB0, 0x1 ;  /* 0x000080400000791a */ /* 0x000fc80000000000 */
[----:B------:R-:W-:-:S04]  /*2eb0*/  DEPBAR.LE SB0, 0x0 ;  /* 0x000080000000791a */ /* 0x000fc80000000000 */
[----:B------:R-:W-:Y:S01]  /*2ec0*/  BAR.SYNC.DEFER_BLOCKING 0x0 ;  /* 0x0000000000007b1d */ /* 0x000fe20000010000 */
[----:B------:R-:W-:Y:S02]  /*2ed0*/  IMAD R4, R12, c[0x0][0x208], RZ ;  /* 0x000082000c047a24 */ /* 0x000fe400078e02ff */
[----:B-1----:R-:W-:-:S04]  /*2ee0*/  IMAD.WIDE.U32 R2, R88, c[0x0][0x208], RZ ;  /* 0x0000820058027a25 */ /* 0x002fc800078e00ff */
[----:B------:R-:W-:Y:S01]  /*2ef0*/  IMAD R4, R88, c[0x0][0x20c], R4 ;  /* 0x0000830058047a24 */ /* 0x000fe200078e0204 */
[----:B----4-:R-:W-:Y:S02]  /*2f00*/  MOV R6, R16 ;  /* 0x0000001000067202 */ /* 0x010fe40000000f00 */
[----:B--2---:R-:W-:Y:S02]  /*2f10*/  MOV R7, R18 ;  /* 0x0000001200077202 */ /* 0x004fe40000000f00 */
[----:B------:R-:W-:Y:S01]  /*2f20*/  IADD3 R4, R3, R4, RZ ;  /* 0x0000000403047210 */ /* 0x000fe20007ffe0ff */
[----:B------:R-:W-:Y:S04]  /*2f30*/  LDSM.16.M88.4 R32, [R203] ;  /* 0x00000000cb20783b */ /* 0x000fe80000000200 */
[----:B------:R-:W1:Y:S01]  /*2f40*/  LDSM.16.M88.4 R48, [R196] ;  /* 0x00000000c430783b */ /* 0x000e620000000200 */
[----:B------:R-:W-:-:S03]  /*2f50*/  IMAD.WIDE.U32 R2, R2, 0x50, R6 ;  /* 0x0000005002027825 */ /* 0x000fc600078e0006 */
[----:B------:R-:W2:Y:S01]  /*2f60*/  LDSM.16.M88.4 R28, [R203+0x2000] ;  /* 0x00200000cb1c783b */ /* 0x000ea20000000200 */
[----:B------:R-:W-:Y:S01]  /*2f70*/  IMAD R4, R4, 0x50, RZ ;  /* 0x0000005004047824 */ /* 0x000fe200078e02ff */
[----:B-----5:R-:W-:Y:S02]  /*2f80*/  LEA R8, P0, R2, c[0x0][0x1f8], 0x1 ;  /* 0x00007e0002087a11 */ /* 0x020fe400078008ff */
[----:B------:R-:W-:Y:S01]  /*2f90*/  ISETP.GE.AND P2, PT, R14, c[0x0][0x1d4], PT ;  /* 0x000075000e007a0c */ /* 0x000fe20003f46270 */
[----:B------:R-:W-:Y:S01]  /*2fa0*/  LDSM.16.M88.4 R24, [R206] ;  /* 0x00000000ce18783b */ /* 0x000fe20000000200 */
[----:B------:R-:W-:-:S03]  /*2fb0*/  IADD3 R3, R3, R4, RZ ;  /* 0x0000000403037210 */ /* 0x000fc60007ffe0ff */
[----:B------:R-:W4:Y:S01]  /*2fc0*/  LDSM.16.M88.4 R44, [R207] ;  /* 0x00000000cf2c783b */ /* 0x000f220000000200 */
[----:B------:R-:W-:Y:S02]  /*2fd0*/  IADD3 R6, P3, R8, UR7, RZ ;  /* 0x0000000708067c10 */ /* 0x000fe4000ff7e0ff */
[----:B------:R-:W-:Y:S01]  /*2fe0*/  LEA.HI.X R9, R2, c[0x0][0x1fc], R3, 0x1, P0 ;  /* 0x00007f0002097a11 */ /* 0x000fe200000f0c03 */
[----:B------:R-:W-:Y:S01]  /*2ff0*/  LDSM.16.M88.4 R68, [R196+0x800] ;  /* 0x00080000c444783b */ /* 0x000fe20000000200 */
[----:B------:R-:W-:Y:S02]  /*3000*/  ISETP.LT.OR P6, PT, R0, 0x1, P2 ;  /* 0x000000010000780c */ /* 0x000fe400017c1670 */
[----:B------:R-:W-:Y:S01]  /*3010*/  IADD3 R4, P0, R6, UR7, RZ ;  /* 0x0000000706047c10 */ /* 0x000fe2000ff1e0ff */
[----:B------:R-:W-:Y:S01]  /*3020*/  LDSM.16.M88.4 R84, [R196+0x1000] ;  /* 0x00100000c454783b */ /* 0x000fe20000000200 */
[----:B------:R-:W-:Y:S02]  /*3030*/  IADD3.X R7, R9, UR5, RZ, P3, !PT ;  /* 0x0000000509077c10 */ /* 0x000fe40009ffe4ff */
[C---:B------:R-:W-:Y:S01]  /*3040*/  ISETP.LT.OR P5, PT, R0.reuse, 0x11, P2 ;  /* 0x000000110000780c */ /* 0x040fe200017a1670 */
[----:B------:R-:W-:Y:S01]  /*3050*/  LDSM.16.M88.4 R96, [R196+0x1800] ;  /* 0x00180000c460783b */ /* 0x000fe20000000200 */
[----:B------:R-:W-:-:S02]  /*3060*/  ISETP.LT.OR P4, PT, R0, 0x21, P2 ;  /* 0x000000210000780c */ /* 0x000fc40001781670 */
[----:B------:R-:W-:Y:S01]  /*3070*/  IADD3.X R5, R7, UR5, RZ, P0, !PT ;  /* 0x0000000507057c10 */ /* 0x000fe200087fe4ff */
[----:B------:R-:W-:Y:S01]  /*3080*/  LDSM.16.M88.4 R104, [R196+0x2000] ;  /* 0x00200000c468783b */ /* 0x000fe20000000200 */
[----:B------:R-:W-:Y:S02]  /*3090*/  ISETP.LT.OR P3, PT, R0, 0x31, P2 ;  /* 0x000000310000780c */ /* 0x000fe40001761670 */
[----:B------:R-:W-:Y:S01]  /*30a0*/  IADD3 R2, P0, R4, UR7, RZ ;  /* 0x0000000704027c10 */ /* 0x000fe2000ff1e0ff */
[----:B------:R-:W5:Y:S01]  /*30b0*/  LDSM.16.M88.4 R20, [R206+0x2000] ;  /* 0x00200000ce14783b */ /* 0x000f620000000200 */
[----:B------:R-:W-:Y:S02]  /*30c0*/  ISETP.LT.OR P2, PT, R0, 0x41, P2 ;  /* 0x000000410000780c */ /* 0x000fe40001741670 */
[----:B------:R-:W-:Y:S01]  /*30d0*/  IADD3.X R3, R5, UR5, RZ, P0, !PT ;  /* 0x0000000505037c10 */ /* 0x000fe200087fe4ff */
[----:B------:R-:W-:Y:S04]  /*30e0*/  LDSM.16.M88.4 R80, [R211] ;  /* 0x00000000d350783b */ /* 0x000fe80000000200 */
[----:B------:R-:W-:Y:S01]  /*30f0*/  LDSM.16.M88.4 R92, [R210] ;  /* 0x00000000d25c783b */ /* 0x000fe20000000200 */
[----:B-1----:R-:W-:Y:S03]  /*3100*/  HMMA.16816.F32.BF16 R12, R32, R48, RZ ;  /* 0x00000030200c723c */ /* 0x002fe600000418ff */
[----:B------:R-:W-:Y:S04]  /*3110*/  LDSM.16.M88.4 R100, [R209] ;  /* 0x00000000d164783b */ /* 0x000fe80000000200 */
[----:B------:R-:W-:Y:S04]  /*3120*/  LDSM.16.M88.4 R108, [R208] ;  /* 0x00000000d06c783b */ /* 0x000fe80000000200 */
[----:B------:R-:W-:Y:S01]  /*3130*/  @!PT LDS RZ, [RZ] ;  /* 0x00000000fffff984 */ /* 0x000fe20000000800 */
[----:B------:R-:W-:Y:S01]  /*3140*/  @!PT LDS RZ, [RZ] ;  /* 0x00000000fffff984 */ /* 0x000fe20000000800 */
[----:B------:R-:W-:Y:S01]  /*3150*/  @!PT LDS RZ, [RZ] ;  /* 0x00000000fffff984 */ /* 0x000fe20000000800 */
[----:B------:R1:W-:Y:S04]  /*3160*/  LDGSTS.E.BYPASS.LTC128B.128 [R213+0x100], [R8.64], !P6 ;  /* 0x0010000008d57fae */ /* 0x0003e8000f101d48 */
[----:B------:R2:W-:Y:S04]  /*3170*/  LDGSTS.E.BYPASS.LTC128B.128 [R213+0x900], [R6.64], !P5 ;  /* 0x0090000006d57fae */ /* 0x0005e8000e901d48 */
[----:B------:R2:W-:Y:S04]  /*3180*/  LDGSTS.E.BYPASS.LTC128B.128 [R213+0x1100], [R4.64], !P4 ;  /* 0x0110000004d57fae */ /* 0x0005e8000e101d48 */
[----:B------:R2:W-:Y:S01]  /*3190*/  LDGSTS.E.BYPASS.LTC128B.128 [R213+0x1900], [R2.64], !P3 ;  /* 0x0190000002d57fae */ /* 0x0005e2000d901d48 */
[----:B-1----:R-:W-:-:S04]  /*31a0*/  IADD3 R8, P0, R2, UR7, RZ ;  /* 0x0000000702087c10 */ /* 0x002fc8000ff1e0ff */
[----:B------:R-:W-:-:S05]  /*31b0*/  IADD3.X R9, R3, UR5, RZ, P0, !PT ;  /* 0x0000000503097c10 */ /* 0x000fca00087fe4ff */
[----:B------:R3:W-:Y:S04]  /*31c0*/  LDGSTS.E.BYPASS.LTC128B.128 [R213+0x2100], [R8.64], !P2 ;  /* 0x0210000008d57fae */ /* 0x0007e8000d101d48 */
[----:B------:R-:W-:Y:S04]  /*31d0*/  LDSM.16.M88.4 R36, [R202] ;  /* 0x00000000ca24783b */ /* 0x000fe80000000200 */
[----:B------:R-:W1:Y:S01]  /*31e0*/  LDSM.16.M88.4 R16, [R204] ;  /* 0x00000000cc10783b */ /* 0x000e620000000200 */
[----:B--2---:R-:W-:Y:S03]  /*31f0*/  HMMA.16816.F32.BF16 R52, R28, R48, RZ ;  /* 0x000000301c34723c */ /* 0x004fe600000418ff */
[----:B------:R-:W-:Y:S04]  /*3200*/  LDSM.16.M88.4 R40, [R199] ;  /* 0x00000000c728783b */ /* 0x000fe80000000200 */
[----:B------:R-:W-:Y:S01]  /*3210*/  LDSM.16.M88.4 R4, [R205+0x2000] ;  /* 0x00200000cd04783b */ /* 0x000fe20000000200 */
[----:B----4-:R-:W-:Y:S03]  /*3220*/  HMMA.16816.F32.BF16 R56, R24, R44, R12 ;  /* 0x0000002c1838723c */ /* 0x010fe6000004180c */
[----:B------:R-:W2:Y:S04]  /*3230*/  LDSM.16.M88.4 R12, [R204+0x2000] ;  /* 0x00200000cc0c783b */ /* 0x000ea80000000200 */
[----:B------:R-:W0:Y:S04]  /*3240*/  LDGDEPBAR ;  /* 0x00000000000079af */ /* 0x000e280000000000 */
[----:B---3--:R-:W3:Y:S01]  /*3250*/  LDSM.16.M88.4 R8, [R205] ;  /* 0x00000000cd08783b */ /* 0x008ee20000000200 */
[----:B------:R-:W-:Y:S08]  /*3260*/  HMMA.16816.F32.BF16 R64, R32, R50, RZ ;  /* 0x000000322040723c */ /* 0x000ff000000418ff */
[----:B-----5:R-:W-:Y:S08]  /*3270*/  HMMA.16816.F32.BF16 R52, R20, R44, R52 ;  /* 0x0000002c1434723c */ /* 0x020ff00000041834 */
[----:B-1----:R-:W-:Y:S08]  /*3280*/  HMMA.16816.F32.BF16 R60, R16, R36, R56 ;  /* 0x00000024103c723c */ /* 0x002ff00000041838 */
[----:B------:R-:W-:Y:S08]  /*3290*/  HMMA.16816.F32.BF16 R56, R28, R50, RZ ;  /* 0x000000321c38723c */ /* 0x000ff000000418ff */
[----:B--2---:R-:W-:Y:S08]  /*32a0*/  HMMA.16816.F32.BF16 R48, R12, R36, R52 ;  /* 0x000000240c30723c */ /* 0x004ff00000041834 */
[----:B------:R-:W-:Y:S08]  /*32b0*/  HMMA.16816.F32.BF16 R52, R24, R46, R64 ;  /* 0x0000002e1834723c */ /* 0x000ff00000041840 */
[----:B---3--:R-:W-:Y:S08]  /*32c0*/  HMMA.16816.F32.BF16 R64, R8, R40, R60 ;  /* 0x000000280840723c */ /* 0x008ff0000004183c */
[----:B------:R-:W-:Y:S01]  /*32d0*/  HMMA.16816.F32.BF16 R60, R20, R46, R56 ;  /* 0x0000002e143c723c */ /* 0x000fe20000041838 */
[----:B------:R-:W1:Y:S07]  /*32e0*/  LDSM.16.M88.4 R44, [R202+0x800] ;  /* 0x00080000ca2c783b */ /* 0x000e6e0000000200 */
[----:B------:R-:W-:Y:S08]  /*32f0*/  HMMA.16816.F32.BF16 R56, R32, R68, RZ ;  /* 0x000000442038723c */ /* 0x000ff000000418ff */
[----:B------:R-:W-:Y:S08]  /*3300*/  HMMA.16816.F32.BF16 R76, R4, R40, R48 ;  /* 0x00000028044c723c */ /* 0x000ff00000041830 */
[----:B------:R-:W-:Y:S01]  /*3310*/  HMMA.16816.F32.BF16 R48, R16, R38, R52 ;  /* 0x000000261030723c */ /* 0x000fe20000041834 */
[----:B------:R-:W-:-:S07]  /*3320*/  FMUL.FTZ R0, R64, c[0x0][0x320] ;  /* 0x0000c80040007a20 */ /* 0x000fce0000410000 */
[----:B------:R-:W-:Y:S01]  /*3330*/  HMMA.16816.F32.BF16 R52, R28, R68, RZ ;  /* 0x000000441c34723c */ /* 0x000fe200000418ff */
[----:B------:R2:W3:Y:S07]  /*3340*/  MUFU.TANH R151, R0 ;  /* 0x0000000000977308 */ /* 0x0004ee0000002400 */
[----:B------:R-:W-:Y:S01]  /*3350*/  HMMA.16816.F32.BF16 R56, R24, R80, R56 ;  /* 0x000000501838723c */ /* 0x000fe20000041838 */
[----:B--2---:R-:W-:-:S07]  /*3360*/  FMUL.FTZ R0, R65, c[0x0][0x320] ;  /* 0x0000c80041007a20 */ /* 0x004fce0000410000 */
[----:B------:R-:W-:Y:S01]  /*3370*/  HMMA.16816.F32.BF16 R60, R12, R38, R60 ;  /* 0x000000260c3c723c */ /* 0x000fe2000004183c */
[----:B------:R-:W2:Y:S01]  /*3380*/  LDSM.16.M88.4 R36, [R199+0x800] ;  /* 0x00080000c724783b */ /* 0x000ea20000000200 */
[----:B------:R4:W1:Y:S02]  /*3390*/  MUFU.TANH R150, R0 ;  /* 0x0000000000967308 */ /* 0x0008640000002400 */
[----:B----4-:R-:W-:-:S06]  /*33a0*/  FMUL.FTZ R0, R66, c[0x0][0x320] ;  /* 0x0000c80042007a20 */ /* 0x010fcc0000410000 */
[----:B------:R4:W1:Y:S02]  /*33b0*/  MUFU.TANH R149, R0 ;  /* 0x0000000000957308 */ /* 0x0008640000002400 */
[----:B----4-:R-:W-:Y:S02]  /*33c0*/  FMUL.FTZ R0, R67, c[0x0][0x320] ;  /* 0x0000c80043007a20 */ /* 0x010fe40000410000 */
[----:B------:R-:W-:Y:S04]  /*33d0*/  HMMA.16816.F32.BF16 R64, R8, R42, R48 ;  /* 0x0000002a0840723c */ /* 0x000fe80000041830 */
[----:B------:R4:W1:Y:S04]  /*33e0*/  MUFU.TANH R148, R0 ;  /* 0x0000000000947308 */ /* 0x0008680000002400 */
[----:B------:R-:W-:Y:S01]  /*33f0*/  HMMA.16816.F32.BF16 R48, R20, R80, R52 ;  /* 0x000000501430723c */ /* 0x000fe20000041834 */
[----:B----4-:R-:W-:-:S07]  /*3400*/  FMUL.FTZ R0, R76, c[0x0][0x320] ;  /* 0x0000c8004c007a20 */ /* 0x010fce0000410000 */
[----:B------:R-:W-:Y:S01]  /*3410*/  HMMA.16816.F32.BF16 R52, R32, R70, RZ ;  /* 0x000000462034723c */ /* 0x000fe200000418ff */
[----:B------:R4:W2:Y:S07]  /*3420*/  MUFU.TANH R147, R0 ;  /* 0x0000000000937308 */ /* 0x0008ae0000002400 */
[----:B-1----:R-:W-:Y:S01]  /*3430*/  HMMA.16816.F32.BF16 R56, R16, R44, R56 ;  /* 0x0000002c1038723c */ /* 0x002fe20000041838 */
[----:B----4-:R-:W-:-:S04]  /*3440*/  FMUL.FTZ R0, R77, c[0x0][0x320] ;  /* 0x0000c8004d007a20 */ /* 0x010fc80000410000 */
[----:B------:R1:W4:Y:S03]  /*3450*/  MUFU.TANH R146, R0 ;  /* 0x0000000000927308 */ /* 0x0003260000002400 */
[----:B------:R-:W-:Y:S01]  /*3460*/  HMMA.16816.F32.BF16 R72, R4, R42, R60 ;  /* 0x0000002a0448723c */ /* 0x000fe2000004183c */
[----:B-1----:R-:W-:-:S04]  /*3470*/  FMUL.FTZ R0, R78, c[0x0][0x320] ;  /* 0x0000c8004e007a20 */ /* 0x002fc80000410000 */
[----:B------:R1:W1:Y:S03]  /*3480*/  MUFU.TANH R141, R0 ;  /* 0x00000000008d7308 */ /* 0x0002660000002400 */
[----:B------:R-:W-:Y:S01]  /*3490*/  HMMA.16816.F32.BF16 R60, R28, R70, RZ ;  /* 0x000000461c3c723c */ /* 0x000fe200000418ff */
[----:B-1----:R-:W-:-:S04]  /*34a0*/  FMUL.FTZ R0, R79, c[0x0][0x320] ;  /* 0x0000c8004f007a20 */ /* 0x002fc80000410000 */
[----:B------:R1:W1:Y:S03]  /*34b0*/  MUFU.TANH R142, R0 ;  /* 0x00000000008e7308 */ /* 0x0002660000002400 */
[----:B------:R-:W-:Y:S01]  /*34c0*/  HMMA.16816.F32.BF16 R40, R12, R44, R48 ;  /* 0x0000002c0c28723c */ /* 0x000fe20000041830 */
[----:B-1----:R-:W-:-:S04]  /*34d0*/  FMUL.FTZ R0, R64, c[0x0][0x320] ;  /* 0x0000c80040007a20 */ /* 0x002fc80000410000 */
[----:B------:R1:W1:Y:S03]  /*34e0*/  MUFU.TANH R145, R0 ;  /* 0x0000000000917308 */ /* 0x0002660000002400 */
[----:B------:R-:W-:Y:S01]  /*34f0*/  HMMA.16816.F32.BF16 R48, R24, R82, R52 ;  /* 0x000000521830723c */ /* 0x000fe20000041834 */
[----:B-1----:R-:W-:-:S04]  /*3500*/  FMUL.FTZ R0, R65, c[0x0][0x320] ;  /* 0x0000c80041007a20 */ /* 0x002fc80000410000 */
[----:B------:R1:W1:Y:S03]  /*3510*/  MUFU.TANH R143, R0 ;  /* 0x00000000008f7308 */ /* 0x0002660000002400 */
[----:B------:R-:W-:Y:S01]  /*3520*/  HMMA.16816.F32.BF16 R60, R20, R82, R60 ;  /* 0x00000052143c723c */ /* 0x000fe2000004183c */
[----:B-1----:R-:W-:-:S04]  /*3530*/  FMUL.FTZ R0, R66, c[0x0][0x320] ;  /* 0x0000c80042007a20 */ /* 0x002fc80000410000 */
[----:B------:R1:W1:Y:S02]  /*3540*/  MUFU.TANH R140, R0 ;  /* 0x00000000008c7308 */ /* 0x0002640000002400 */
[----:B-1----:R-:W-:Y:S02]  /*3550*/  FMUL.FTZ R0, R67, c[0x0][0x320] ;  /* 0x0000c80043007a20 */ /* 0x002fe40000410000 */
[----:B--2---:R-:W-:Y:S04]  /*3560*/  HMMA.16816.F32.BF16 R64, R8, R36, R56 ;  /* 0x000000240840723c */ /* 0x004fe80000041838 */
[----:B------:R1:W2:Y:S04]  /*3570*/  MUFU.TANH R139, R0 ;  /* 0x00000000008b7308 */ /* 0x0002a80000002400 */
[----:B------:R-:W-:Y:S01]  /*3580*/  HMMA.16816.F32.BF16 R56, R32, R84, RZ ;  /* 0x000000542038723c */ /* 0x000fe200000418ff */
[----:B-1----:R-:W-:-:S04]  /*3590*/  FMUL.FTZ R0, R72, c[0x0][0x320] ;  /* 0x0000c80048007a20 */ /* 0x002fc80000410000 */
[----:B------:R1:W1:Y:S03]  /*35a0*/  MUFU.TANH R136, R0 ;  /* 0x0000000000887308 */ /* 0x0002660000002400 */
[----:B------:R-:W-:Y:S01]  /*35b0*/  HMMA.16816.F32.BF16 R76, R4, R36, R40 ;  /* 0x00000024044c723c */ /* 0x000fe20000041828 */
[----:B------:R-:W5:Y:S07]  /*35c0*/  LDSM.16.M88.4 R40, [R202+0x1000] ;  /* 0x00100000ca28783b */ /* 0x000f6e0000000200 */
[----:B------:R-:W-:Y:S01]  /*35d0*/  HMMA.16816.F32.BF16 R48, R16, R46, R48 ;  /* 0x0000002e1030723c */ /* 0x000fe20000041830 */
[----:B-1----:R-:W-:-:S04]  /*35e0*/  FMUL.FTZ R0, R73, c[0x0][0x320] ;  /* 0x0000c80049007a20 */ /* 0x002fc80000410000 */
[----:B------:R1:W1:Y:S03]  /*35f0*/  MUFU.TANH R135, R0 ;  /* 0x0000000000877308 */ /* 0x0002660000002400 */
[----:B------:R-:W-:Y:S01]  /*3600*/  HMMA.16816.F32.BF16 R52, R28, R84, RZ ;  /* 0x000000541c34723c */ /* 0x000fe200000418ff */
[----:B-1----:R-:W-:-:S04]  /*3610*/  FMUL.FTZ R0, R74, c[0x0][0x320] ;  /* 0x0000c8004a007a20 */ /* 0x002fc80000410000 */
[----:B------:R1:W1:Y:S03]  /*3620*/  MUFU.TANH R125, R0 ;  /* 0x00000000007d7308 */ /* 0x0002660000002400 */
[----:B------:R-:W-:Y:S01]  /*3630*/  HMMA.16816.F32.BF16 R60, R12, R46, R60 ;  /* 0x0000002e0c3c723c */ /* 0x000fe2000004183c */
[----:B------:R-:W2:Y:S01]  /*3640*/  LDSM.16.M88.4 R44, [R199+0x1000] ;  /* 0x00100000c72c783b */ /* 0x000ea20000000200 */
[----:B-1----:R-:W-:-:S04]  /*3650*/  FMUL.FTZ R0, R75, c[0x0][0x320] ;  /* 0x0000c8004b007a20 */ /* 0x002fc80000410000 */
[----:B------:R1:W1:Y:S02]  /*3660*/  MUFU.TANH R128, R0 ;  /* 0x0000000000807308 */ /* 0x0002640000002400 */
[----:B------:R-:W-:Y:S01]  /*3670*/  HMMA.16816.F32.BF16 R56, R24, R92, R56 ;  /* 0x0000005c1838723c */ /* 0x000fe20000041838 */
[----:B-1----:R-:W-:-:S05]  /*3680*/  FMUL.FTZ R0, R64, c[0x0][0x320] ;  /* 0x0000c80040007a20 */ /* 0x002fca0000410000 */
[----:B------:R1:W1:Y:S02]  /*3690*/  MUFU.TANH R132, R0 ;  /* 0x0000000000847308 */ /* 0x0002640000002400 */
[----:B-1----:R-:W-:-:S06]  /*36a0*/  FMUL.FTZ R0, R65, c[0x0][0x320] ;  /* 0x0000c80041007a20 */ /* 0x002fcc0000410000 */
[----:B------:R1:W1:Y:S02]  /*36b0*/  MUFU.TANH R129, R0 ;  /* 0x0000000000817308 */ /* 0x0002640000002400 */
[----:B-1----:R-:W-:-:S06]  /*36c0*/  FMUL.FTZ R0, R66, c[0x0][0x320] ;  /* 0x0000c80042007a20 */ /* 0x002fcc0000410000 */
[----:B------:R1:W1:Y:S02]  /*36d0*/  MUFU.TANH R124, R0 ;  /* 0x00000000007c7308 */ /* 0x0002640000002400 */
[----:B-1----:R-:W-:Y:S02]  /*36e0*/  FMUL.FTZ R0, R67, c[0x0][0x320] ;  /* 0x0000c80043007a20 */ /* 0x002fe40000410000 */
[----:B------:R-:W-:Y:S04]  /*36f0*/  HMMA.16816.F32.BF16 R64, R8, R38, R48 ;  /* 0x000000260840723c */ /* 0x000fe80000041830 */
[----:B------:R1:W1:Y:S04]  /*3700*/  MUFU.TANH R119, R0 ;  /* 0x0000000000777308 */ /* 0x0002680000002400 */
[----:B------:R-:W-:Y:S01]  /*3710*/  HMMA.16816.F32.BF16 R48, R20, R92, R52 ;  /* 0x0000005c1430723c */ /* 0x000fe20000041834 */
[----:B-1----:R-:W-:-:S07]  /*3720*/  FMUL.FTZ R0, R76, c[0x0][0x320] ;  /* 0x0000c8004c007a20 */ /* 0x002fce0000410000 */
[----:B------:R-:W-:Y:S01]  /*3730*/  HMMA.16816.F32.BF16 R52, R32, R86, RZ ;  /* 0x000000562034723c */ /* 0x000fe200000418ff */
[----:B------:R1:W1:Y:S07]  /*3740*/  MUFU.TANH R118, R0 ;  /* 0x0000000000767308 */ /* 0x00026e0000002400 */
[----:B------:R-:W-:Y:S01]  /*3750*/  HMMA.16816.F32.BF16 R68, R4, R38, R60 ;  /* 0x000000260444723c */ /* 0x000fe2000004183c */
[----:B-1----:R-:W-:-:S07]  /*3760*/  FMUL.FTZ R0, R77, c[0x0][0x320] ;  /* 0x0000c8004d007a20 */ /* 0x002fce0000410000 */
[----:B-----5:R-:W-:Y:S01]  /*3770*/  HMMA.16816.F32.BF16 R56, R16, R40, R56 ;  /* 0x000000281038723c */ /* 0x020fe20000041838 */
[----:B------:R1:W1:Y:S07]  /*3780*/  MUFU.TANH R117, R0 ;  /* 0x0000000000757308 */ /* 0x00026e0000002400 */
        /* <DEDUP_REMOVED lines=12> */
[----:B-1----:R-:W-:-:S06]  /*3850*/  FMUL.FTZ R0, R66, c[0x0][0x320] ;  /* 0x0000c80042007a20 */ /* 0x002fcc0000410000 */
[----:B------:R1:W1:Y:S02]  /*3860*/  MUFU.TANH R91, R0 ;  /* 0x00000000005b7308 */ /* 0x0002640000002400 */
[----:B-1----:R-:W-:Y:S02]  /*3870*/  FMUL.FTZ R0, R67, c[0x0][0x320] ;  /* 0x0000c80043007a20 */ /* 0x002fe40000410000 */
[----:B--2---:R-:W-:Y:S04]  /*3880*/  HMMA.16816.F32.BF16 R64, R8, R44, R56 ;  /* 0x0000002c0840723c */ /* 0x004fe80000041838 */
[----:B------:R1:W2:Y:S04]  /*3890*/  MUFU.TANH R120, R0 ;  /* 0x0000000000787308 */ /* 0x0002a80000002400 */
[----:B------:R-:W-:Y:S01]  /*38a0*/  HMMA.16816.F32.BF16 R56, R32, R96, RZ ;  /* 0x000000602038723c */ /* 0x000fe200000418ff */
[----:B-1----:R-:W-:-:S04]  /*38b0*/  FMUL.FTZ R0, R68, c[0x0][0x320] ;  /* 0x0000c80044007a20 */ /* 0x002fc80000410000 */
[----:B------:R1:W1:Y:S03]  /*38c0*/  MUFU.TANH R87, R0 ;  /* 0x0000000000577308 */ /* 0x0002660000002400 */
[----:B------:R-:W-:Y:S08]  /*38d0*/  HMMA.16816.F32.BF16 R72, R4, R44, R36 ;  /* 0x0000002c0448723c */ /* 0x000ff00000041824 */
[----:B------:R-:W-:Y:S01]  /*38e0*/  HMMA.16816.F32.BF16 R36, R16, R42, R48 ;  /* 0x0000002a1024723c */ /* 0x000fe20000041830 */
[----:B------:R-:W5:Y:S01]  /*38f0*/  LDSM.16.M88.4 R48, [R202+0x1800] ;  /* 0x00180000ca30783b */ /* 0x000f620000000200 */
[----:B-1----:R-:W-:-:S04]  /*3900*/  FMUL.FTZ R0, R69, c[0x0][0x320] ;  /* 0x0000c80045007a20 */ /* 0x002fc80000410000 */
[----:B------:R1:W1:Y:S02]  /*3910*/  MUFU.TANH R86, R0 ;  /* 0x0000000000567308 */ /* 0x0002640000002400 */
[----:B------:R-:W-:Y:S01]  /*3920*/  HMMA.16816.F32.BF16 R60, R12, R42, R60 ;  /* 0x0000002a0c3c723c */ /* 0x000fe2000004183c */
[----:B-1----:R-:W-:-:S05]  /*3930*/  FMUL.FTZ R0, R70, c[0x0][0x320] ;  /* 0x0000c80046007a20 */ /* 0x002fca0000410000 */
[----:B------:R1:W1:Y:S02]  /*3940*/  MUFU.TANH R85, R0 ;  /* 0x0000000000557308 */ /* 0x0002640000002400 */
[----:B------:R-:W-:Y:S01]  /*3950*/  HMMA.16816.F32.BF16 R52, R28, R96, RZ ;  /* 0x000000601c34723c */ /* 0x000fe200000418ff */
[----:B-1----:R-:W-:-:S05]  /*3960*/  FMUL.FTZ R0, R71, c[0x0][0x320] ;  /* 0x0000c80047007a20 */ /* 0x002fca0000410000 */
[----:B------:R1:W1:Y:S02]  /*3970*/  MUFU.TANH R92, R0 ;  /* 0x00000000005c7308 */ /* 0x0002640000002400 */
[----:B------:R-:W-:Y:S01]  /*3980*/  HMMA.16816.F32.BF16 R56, R24, R100, R56 ;  /* 0x000000641838723c */ /* 0x000fe20000041838 */
[----:B-1----:R-:W-:-:S05]  /*3990*/  FMUL.FTZ R0, R64, c[0x0][0x320] ;  /* 0x0000c80040007a20 */ /* 0x002fca0000410000 */
[----:B------:R1:W1:Y:S02]  /*39a0*/  MUFU.TANH R121, R0 ;  /* 0x0000000000797308 */ /* 0x0002640000002400 */
[----:B-1----:R-:W-:-:S06]  /*39b0*/  FMUL.FTZ R0, R65, c[0x0][0x320] ;  /* 0x0000c80041007a20 */ /* 0x002fcc0000410000 */
[----:B------:R1:W1:Y:S01]  /*39c0*/  MUFU.TANH R130, R0 ;  /* 0x0000000000827308 */ /* 0x0002620000002400 */
[----:B------:R-:W-:Y:S01]  /*39d0*/  HMMA.16816.F32.BF16 R68, R4, R46, R60 ;  /* 0x0000002e0444723c */ /* 0x000fe2000004183c */
[----:B-1----:R-:W-:-:S06]  /*39e0*/  FMUL.FTZ R0, R66, c[0x0][0x320] ;  /* 0x0000c80042007a20 */ /* 0x002fcc0000410000 */
[----:B------:R1:W1:Y:S01]  /*39f0*/  MUFU.TANH R134, R0 ;  /* 0x0000000000867308 */ /* 0x0002620000002400 */
[----:B------:R-:W-:Y:S01]  /*3a00*/  HMMA.16816.F32.BF16 R40, R20, R100, R52 ;  /* 0x000000641428723c */ /* 0x000fe20000041834 */
[----:B-1----:R-:W-:-:S07]  /*3a10*/  FMUL.FTZ R0, R67, c[0x0][0x320] ;  /* 0x0000c80043007a20 */ /* 0x002fce0000410000 */
[----:B------:R-:W-:Y:S01]  /*3a20*/  HMMA.16816.F32.BF16 R64, R8, R46, R36 ;  /* 0x0000002e0840723c */ /* 0x000fe20000041824 */
[----:B------:R-:W1:Y:S01]  /*3a30*/  LDSM.16.M88.4 R36, [R199+0x1800] ;  /* 0x00180000c724783b */ /* 0x000e620000000200 */
[----:B------:R2:W1:Y:S06]  /*3a40*/  MUFU.TANH R137, R0 ;  /* 0x0000000000897308 */ /* 0x00046c0000002400 */
[----:B------:R-:W-:Y:S01]  /*3a50*/  HMMA.16816.F32.BF16 R44, R32, R98, RZ ;  /* 0x00000062202c723c */ /* 0x000fe200000418ff */
[----:B--2---:R-:W-:-:S04]  /*3a60*/  FMUL.FTZ R0, R72, c[0x0][0x320] ;  /* 0x0000c80048007a20 */ /* 0x004fc80000410000 */
[----:B------:R2:W1:Y:S03]  /*3a70*/  MUFU.TANH R122, R0 ;  /* 0x00000000007a7308 */ /* 0x0004660000002400 */
[----:B-----5:R-:W-:Y:S01]  /*3a80*/  HMMA.16816.F32.BF16 R52, R16, R48, R56 ;  /* 0x000000301034723c */ /* 0x020fe20000041838 */
[----:B--2---:R-:W-:-:S04]  /*3a90*/  FMUL.FTZ R0, R73, c[0x0][0x320] ;  /* 0x0000c80049007a20 */ /* 0x004fc80000410000 */
[----:B------:R2:W1:Y:S03]  /*3aa0*/  MUFU.TANH R123, R0 ;  /* 0x00000000007b7308 */ /* 0x0004660000002400 */
[----:B------:R-:W-:Y:S01]  /*3ab0*/  HMMA.16816.F32.BF16 R56, R28, R98, RZ ;  /* 0x000000621c38723c */ /* 0x000fe200000418ff */
[----:B--2---:R-:W-:-:S04]  /*3ac0*/  FMUL.FTZ R0, R74, c[0x0][0x320] ;  /* 0x0000c8004a007a20 */ /* 0x004fc80000410000 */
[----:B------:R2:W1:Y:S03]  /*3ad0*/  MUFU.TANH R126, R0 ;  /* 0x00000000007e7308 */ /* 0x0004660000002400 */
[----:B------:R-:W-:Y:S01]  /*3ae0*/  HMMA.16816.F32.BF16 R40, R12, R48, R40 ;  /* 0x000000300c28723c */ /* 0x000fe20000041828 */
[----:B--2---:R-:W-:-:S04]  /*3af0*/  FMUL.FTZ R0, R75, c[0x0][0x320] ;  /* 0x0000c8004b007a20 */ /* 0x004fc80000410000 */
[----:B------:R2:W1:Y:S03]  /*3b00*/  MUFU.TANH R127, R0 ;  /* 0x00000000007f7308 */ /* 0x0004660000002400 */
[----:B------:R-:W-:Y:S01]  /*3b10*/  HMMA.16816.F32.BF16 R44, R24, R102, R44 ;  /* 0x00000066182c723c */ /* 0x000fe2000004182c */
[----:B--2---:R-:W-:-:S04]  /*3b20*/  FMUL.FTZ R0, R64, c[0x0][0x320] ;  /* 0x0000c80040007a20 */ /* 0x004fc80000410000 */
[----:B------:R2:W1:Y:S02]  /*3b30*/  MUFU.TANH R131, R0 ;  /* 0x0000000000837308 */ /* 0x0004640000002400 */
[----:B--2---:R-:W-:-:S06]  /*3b40*/  FMUL.FTZ R0, R65, c[0x0][0x320] ;  /* 0x0000c80041007a20 */ /* 0x004fcc0000410000 */
[----:B------:R2:W1:Y:S01]  /*3b50*/  MUFU.TANH R133, R0 ;  /* 0x0000000000857308 */ /* 0x0004620000002400 */
[----:B------:R-:W-:Y:S01]  /*3b60*/  HMMA.16816.F32.BF16 R60, R20, R102, R56 ;  /* 0x00000066143c723c */ /* 0x000fe20000041838 */
[----:B--2---:R-:W-:-:S06]  /*3b70*/  FMUL.FTZ R0, R66, c[0x0][0x320] ;  /* 0x0000c80042007a20 */ /* 0x004fcc0000410000 */
[----:B------:R2:W1:Y:S01]  /*3b80*/  MUFU.TANH R138, R0 ;  /* 0x00000000008a7308 */ /* 0x0004620000002400 */
[----:B------:R-:W-:Y:S01]  /*3b90*/  HMMA.16816.F32.BF16 R56, R32, R104, RZ ;  /* 0x000000682038723c */ /* 0x000fe200000418ff */
[----:B--2---:R-:W-:-:S07]  /*3ba0*/  FMUL.FTZ R0, R67, c[0x0][0x320] ;  /* 0x0000c80043007a20 */ /* 0x004fce0000410000 */
[----:B-1----:R-:W-:Y:S01]  /*3bb0*/  HMMA.16816.F32.BF16 R64, R8, R36, R52 ;  /* 0x000000240840723c */ /* 0x002fe20000041834 */
[----:B------:R1:W2:Y:S02]  /*3bc0*/  MUFU.TANH R144, R0 ;  /* 0x0000000000907308 */ /* 0x0002a40000002400 */
[----:B-1----:R-:W-:-:S06]  /*3bd0*/  FMUL.FTZ R0, R68, c[0x0][0x320] ;  /* 0x0000c80044007a20 */ /* 0x002fcc0000410000 */
[----:B------:R1:W1:Y:S01]  /*3be0*/  MUFU.TANH R84, R0 ;  /* 0x0000000000547308 */ /* 0x0002620000002400 */
        /* <DEDUP_REMOVED lines=15> */
[----:B------:R1:W1:Y:S01]  /*3ce0*/  MUFU.TANH R82, R0 ;  /* 0x0000000000527308 */ /* 0x0002620000002400 */
[----:B------:R-:W-:Y:S01]  /*3cf0*/  HMMA.16816.F32.BF16 R32, R32, R106, RZ ;  /* 0x0000006a2020723c */ /* 0x000fe200000418ff */
[----:B-1----:R-:W-:-:S06]  /*3d00*/  FMUL.FTZ R0, R66, c[0x0][0x320] ;  /* 0x0000c80042007a20 */ /* 0x002fcc0000410000 */
[----:B------:R1:W1:Y:S01]  /*3d10*/  MUFU.TANH R78, R0 ;  /* 0x00000000004e7308 */ /* 0x0002620000002400 */
[----:B------:R-:W-:Y:S01]  /*3d20*/  HMMA.16816.F32.BF16 R52, R20, R108, R52 ;  /* 0x0000006c1434723c */ /* 0x000fe20000041834 */
[----:B-1----:R-:W-:-:S07]  /*3d30*/  FMUL.FTZ R0, R67, c[0x0][0x320] ;  /* 0x0000c80043007a20 */ /* 0x002fce0000410000 */
[----:B------:R-:W-:Y:S01]  /*3d40*/  HMMA.16816.F32.BF16 R64, R8, R38, R44 ;  /* 0x000000260840723c */ /* 0x000fe2000004182c */
[----:B------:R-:W1:Y:S01]  /*3d50*/  LDSM.16.M88.4 R44, [R199+0x2000] ;  /* 0x00200000c72c783b */ /* 0x000e620000000200 */
[----:B------:R2:W1:Y:S01]  /*3d60*/  MUFU.TANH R77, R0 ;  /* 0x00000000004d7308 */ /* 0x0004620000002400 */
[----:B------:R-:W-:Y:S01]  /*3d70*/  ISETP.GT.AND P0, PT, R88, R247, PT ;  /* 0x000000f75800720c */ /* 0x000fe20003f04270 */
[----:B------:R-:W-:-:S04]  /*3d80*/  DEPBAR.LE SB0, 0x0 ;  /* 0x000080000000791a */ /* 0x000fc80000000000 */
[----:B--2---:R-:W-:-:S04]  /*3d90*/  FMUL.FTZ R0, R72, c[0x0][0x320] ;  /* 0x0000c80048007a20 */ /* 0x004fc80000410000 */
[----:B------:R2:W1:Y:S01]  /*3da0*/  MUFU.TANH R76, R0 ;  /* 0x00000000004c7308 */ /* 0x0004620000002400 */
[----:B------:R-:W-:Y:S08]  /*3db0*/  HMMA.16816.F32.BF16 R60, R4, R38, R48 ;  /* 0x00000026043c723c */ /* 0x000ff00000041830 */
        /* <DEDUP_REMOVED lines=11> */
[----:B------:R2:W2:Y:S03]  /*3e70*/  MUFU.TANH R57, R0 ;  /* 0x0000000000397308 */ /* 0x0004a60000002400 */
[----:B-1----:R-:W-:Y:S01]  /*3e80*/  HMMA.16816.F32.BF16 R36, R8, R44, R36 ;  /* 0x0000002c0824723c */ /* 0x002fe20000041824 */
[----:B--2---:R-:W-:-:S04]  /*3e90*/  FMUL.FTZ R0, R65, c[0x0][0x320] ;  /* 0x0000c80041007a20 */ /* 0x004fc80000410000 */
[----:B------:R1:W2:Y:S02]  /*3ea0*/  MUFU.TANH R56, R0 ;  /* 0x0000000000387308 */ /* 0x0002a40000002400 */
[----:B-1----:R-:W-:-:S06]  /*3eb0*/  FMUL.FTZ R0, R66, c[0x0][0x320] ;  /* 0x0000c80042007a20 */ /* 0x002fcc0000410000 */
[----:B------:R1:W1:Y:S01]  /*3ec0*/  MUFU.TANH R58, R0 ;  /* 0x00000000003a7308 */ /* 0x0002620000002400 */
[----:B------:R-:W-:Y:S01]  /*3ed0*/  HMMA.16816.F32.BF16 R32, R20, R110, R48 ;  /* 0x0000006e1420723c */ /* 0x000fe20000041830 */
[----:B-1----:R-:W-:-:S06]  /*3ee0*/  FMUL.FTZ R0, R67, c[0x0][0x320] ;  /* 0x0000c80043007a20 */ /* 0x002fcc0000410000 */
[----:B------:R1:W1:Y:S01]  /*3ef0*/  MUFU.TANH R54, R0 ;  /* 0x0000000000367308 */ /* 0x0002620000002400 */
[----:B------:R-:W-:Y:S01]  /*3f00*/  HMMA.16816.F32.BF16 R16, R16, R42, R24 ;  /* 0x0000002a1010723c */ /* 0x000fe20000041818 */
[----:B-1----:R-:W-:-:S06]  /*3f10*/  FMUL.FTZ R0, R60, c[0x0][0x320] ;  /* 0x0000c8003c007a20 */ /* 0x002fcc0000410000 */
[----:B------:R1:W1:Y:S01]  /*3f20*/  MUFU.TANH R52, R0 ;  /* 0x0000000000347308 */ /* 0x0002620000002400 */
[----:B------:R-:W-:Y:S01]  /*3f30*/  HMMA.16816.F32.BF16 R20, R4, R44, R28 ;  /* 0x0000002c0414723c */ /* 0x000fe2000004181c */
[----:B-1----:R-:W-:-:S06]  /*3f40*/  FMUL.FTZ R0, R61, c[0x0][0x320] ;  /* 0x0000c8003d007a20 */ /* 0x002fcc0000410000 */
[----:B------:R1:W1:Y:S02]  /*3f50*/  MUFU.TANH R53, R0 ;  /* 0x0000000000357308 */ /* 0x0002640000002400 */
[----:B-1----:R-:W-:-:S06]  /*3f60*/  FMUL.FTZ R0, R62, c[0x0][0x320] ;  /* 0x0000c8003e007a20 */ /* 0x002fcc0000410000 */
[----:B------:R1:W1:Y:S02]  /*3f70*/  MUFU.TANH R40, R0 ;  /* 0x0000000000287308 */ /* 0x0002640000002400 */
        /* <DEDUP_REMOVED lines=35> */
[----:B------:R-:W-:Y:S01]  /*41b0*/  BSSY B0, `(.L_x_73) ;  /* 0x0000022000007945 */ /* 0x000fe20003800000 */
[----:B-1----:R-:W-:-:S06]  /*41c0*/  FMUL.FTZ R0, R7, c[0x0][0x320] ;  /* 0x0000c80007007a20 */ /* 0x002fcc0000410000 */
[----:B------:R1:W1:Y:S01]  /*41d0*/  MUFU.TANH R22, R0 ;  /* 0x0000000000167308 */ /* 0x0002620000002400 */
[----:B------:R-:W-:Y:S06]  /*41e0*/  BAR.SYNC.DEFER_BLOCKING 0x0 ;  /* 0x0000000000007b1d */ /* 0x000fec0000010000 */
[----:B------:R-:W-:Y:S05]  /*41f0*/  @!P0 BRA `(.L_x_74) ;  /* 0x000001d000008947 */ /* 0x000fea0003800000 */
[----:B-1234-:R-:W-:Y:S01]  /*4200*/  IADD3 R0, R246, -0x2, RZ ;  /* 0xfffffffef6007810 */ /* 0x01efe20007ffe0ff */
[C---:B------:R-:W-:Y:S01]  /*4210*/  IMAD.SHL.U32 R10, R152.reuse, 0x20, RZ ;  /* 0x00000020980a7824 */ /* 0x040fe200078e00ff */
[----:B------:R-:W-:Y:S02]  /*4220*/  SHF.L.U64.HI R11, R152, 0x5, R153 ;  /* 0x00000005980b7819 */ /* 0x000fe40000010299 */
[----:B------:R-:W-:-:S05]  /*4230*/  SHF.R.S32.HI R2, RZ, 0x1f, R0 ;  /* 0x0000001fff027819 */ /* 0x000fca0000011400 */
[----:B------:R-:W-:Y:S02]  /*4240*/  IMAD R4, R2, c[0x0][0x1e0], RZ ;  /* 0x0000780002047a24 */ /* 0x000fe400078e02ff */
[----:B------:R-:W-:-:S04]  /*4250*/  IMAD.WIDE.U32 R2, R0, c[0x0][0x1e0], RZ ;  /* 0x0000780000027a25 */ /* 0x000fc800078e00ff */
[----:B------:R-:W-:-:S04]  /*4260*/  IMAD R0, R0, c[0x0][0x1e4], R4 ;  /* 0x0000790000007a24 */ /* 0x000fc800078e0204 */
[----:B------:R-:W-:Y:S02]  /*4270*/  IMAD.IADD R0, R3, 0x1, R0 ;  /* 0x0000000103007824 */ /* 0x000fe400078e0200 */
[----:B------:R-:W-:-:S04]  /*4280*/  IMAD.WIDE.U32 R2, R2, 0x50, R112 ;  /* 0x0000005002027825 */ /* 0x000fc800078e0070 */
[----:B------:R-:W-:Y:S01]  /*4290*/  IMAD R0, R0, 0x50, RZ ;  /* 0x0000005000007824 */ /* 0x000fe200078e02ff */
[----:B------:R-:W-:-:S04]  /*42a0*/  LEA R8, P0, R2, c[0x0][0x1c8], 0x1 ;  /* 0x0000720002087a11 */ /* 0x000fc800078008ff */
[----:B------:R-:W-:Y:S02]  /*42b0*/  IADD3 R0, R3, R0, RZ ;  /* 0x0000000003007210 */ /* 0x000fe40007ffe0ff */
[----:B------:R-:W-:Y:S02]  /*42c0*/  IADD3 R6, P2, R10, R8, RZ ;  /* 0x000000080a067210 */ /* 0x000fe40007f5e0ff */
[----:B------:R-:W-:Y:S02]  /*42d0*/  LEA.HI.X R9, R2, c[0x0][0x1cc], R0, 0x1, P0 ;  /* 0x0000730002097a11 */ /* 0x000fe400000f0c00 */
[----:B------:R-:W-:-:S03]  /*42e0*/  IADD3 R4, P0, R6, R10, RZ ;  /* 0x0000000a06047210 */ /* 0x000fc60007f1e0ff */
[----:B------:R-:W-:Y:S01]  /*42f0*/  IMAD.X R7, R11, 0x1, R9, P2 ;  /* 0x000000010b077824 */ /* 0x000fe200010e0609 */
[-C--:B------:R-:W-:Y:S01]  /*4300*/  IADD3 R2, P2, R4, R10.reuse, RZ ;  /* 0x0000000a04027210 */ /* 0x080fe20007f5e0ff */
[----:B------:R-:W-:Y:S01]  /*4310*/  @!PT LDS RZ, [RZ] ;  /* 0x00000000fffff984 */ /* 0x000fe20000000800 */
[----:B------:R-:W-:Y:S01]  /*4320*/  @!PT LDS RZ, [RZ] ;  /* 0x00000000fffff984 */ /* 0x000fe20000000800 */
[----:B------:R-:W-:Y:S01]  /*4330*/  @!PT LDS RZ, [RZ] ;  /* 0x00000000fffff984 */ /* 0x000fe20000000800 */
[----:B------:R1:W-:Y:S03]  /*4340*/  LDGSTS.E.BYPASS.LTC128B.128 [R213+0x2900], [R8.64], !P1 ;  /* 0x0290000008d57fae */ /* 0x0003e6000c901d48 */
[----:B------:R-:W-:Y:S01]  /*4350*/  IADD3.X R5, R7, R11, RZ, P0, !PT ;  /* 0x0000000b07057210 */ /* 0x000fe200007fe4ff */
[----:B------:R1:W-:Y:S01]  /*4360*/  LDGSTS.E.BYPASS.LTC128B.128 [R213+0x3100], [R6.64], !P1 ;  /* 0x0310000006d57fae */ /* 0x0003e2000c901d48 */
[----:B------:R-:W-:-:S03]  /*4370*/  IADD3 R10, P0, R2, R10, RZ ;  /* 0x0000000a020a7210 */ /* 0x000fc60007f1e0ff */
[----:B------:R-:W-:Y:S01]  /*4380*/  IMAD.X R3, R5, 0x1, R11, P2 ;  /* 0x0000000105037824 */ /* 0x000fe200010e060b */
[----:B------:R1:W-:Y:S04]  /*4390*/  LDGSTS.E.BYPASS.LTC128B.128 [R213+0x3900], [R4.64], !P1 ;  /* 0x0390000004d57fae */ /* 0x0003e8000c901d48 */
[----:B------:R-:W-:Y:S01]  /*43a0*/  IADD3.X R11, R3, R11, RZ, P0, !PT ;  /* 0x0000000b030b7210 */ /* 0x000fe200007fe4ff */
[----:B------:R1:W-:Y:S04]  /*43b0*/  LDGSTS.E.BYPASS.LTC128B.128 [R213+0x4100], [R2.64], !P1 ;  /* 0x0410000002d57fae */ /* 0x0003e8000c901d48 */
[----:B------:R1:W-:Y:S02]  /*43c0*/  LDGSTS.E.BYPASS.LTC128B.128 [R213+0x4900], [R10.64], !P1 ;  /* 0x049000000ad57fae */ /* 0x0003e4000c901d48 */
.L_x_74:
[----:B--234-:R-:W-:Y:S05]  /*43d0*/  BSYNC B0 ;  /* 0x0000000000007941 */ /* 0x01cfea0003800000 */
.L_x_73:
[----:B-1----:R-:W2:Y:S04]  /*43e0*/  LDL R0, [R1+0x4c] ;  /* 0x00004c0001007983 */ /* 0x002ea80000100800 */
[----:B------:R-:W0:Y:S01]  /*43f0*/  LDGDEPBAR ;  /* 0x00000000000079af */ /* 0x000e220000000000 */
[----:B--2---:R-:W-:-:S04]  /*4400*/  IADD3 R0, -R0, R89, R90 ;  /* 0x0000005900007210 */ /* 0x004fc80007ffe15a */
[C---:B------:R-:W-:Y:S02]  /*4410*/  ISETP.GT.AND P2, PT, R0.reuse, RZ, PT ;  /* 0x000000ff0000720c */ /* 0x040fe40003f44270 */
[C---:B------:R-:W-:Y:S02]  /*4420*/  ISETP.GT.AND P0, PT, R0.reuse, 0x1, PT ;  /* 0x000000010000780c */ /* 0x040fe40003f04270 */
[----:B------:R-:W-:Y:S02]  /*4430*/  ISETP.GT.AND P6, PT, R0, 0x8, PT ;  /* 0x000000080000780c */ /* 0x000fe40003fc4270 */
[----:B------:R-:W-:Y:S02]  /*4440*/  FSEL R8, R151, -INF , P2 ;  /* 0xff80000097087808 */ /* 0x000fe40001000000 */
[----:B------:R-:W-:Y:S02]  /*4450*/  FSEL R25, R150, -INF , P0 ;  /* 0xff80000096197808 */ /* 0x000fe40000000000 */
[----:B------:R-:W-:-:S02]  /*4460*/  ISETP.GT.AND P5, PT, R0, 0x9, PT ;  /* 0x000000090000780c */ /* 0x000fc40003fa4270 */
[----:B------:R-:W-:Y:S02]  /*4470*/  FSEL R9, R147, -INF , P2 ;  /* 0xff80000093097808 */ /* 0x000fe40001000000 */
[----:B------:R-:W-:Y:S02]  /*4480*/  FSEL R10, R146, -INF , P0 ;  /* 0xff800000920a7808 */ /* 0x000fe40000000000 */
[----:B------:R-:W-:Y:S02]  /*4490*/  FSEL R26, R145, -INF , P6 ;  /* 0xff800000911a7808 */ /* 0x000fe40003000000 */
[----:B------:R-:W-:Y:S02]  /*44a0*/  FMNMX.FTZ R2, R8, R25, !PT ;  /* 0x0000001908027209 */ /* 0x000fe40007810000 */
[----:B------:R-:W-:Y:S02]  /*44b0*/  ISETP.GT.AND P4, PT, R0, 0x10, PT ;  /* 0x000000100000780c */ /* 0x000fe40003f84270 */
[----:B------:R-:W-:-:S02]  /*44c0*/  FSEL R11, R136, -INF , P6 ;  /* 0xff800000880b7808 */ /* 0x000fc40003000000 */
[----:B------:R-:W-:Y:S02]  /*44d0*/  FSEL R27, R143, -INF , P5 ;  /* 0xff8000008f1b7808 */ /* 0x000fe40002800000 */
[----:B------:R-:W-:Y:S02]  /*44e0*/  FMNMX.FTZ R3, R9, R10, !PT ;  /* 0x0000000a09037209 */ /* 0x000fe40007810000 */
[----:B------:R-:W-:Y:S02]  /*44f0*/  FMNMX.FTZ R2, R26, R2, !PT ;  /* 0x000000021a027209 */ /* 0x000fe40007810000 */
[----:B------:R-:W-:Y:S02]  /*4500*/  FSEL R71, R93, -INF , P4 ;  /* 0xff8000005d477808 */ /* 0x000fe40002000000 */
[----:B------:R-:W-:Y:S02]  /*4510*/  ISETP.GT.AND P3, PT, R0, 0x11, PT ;  /* 0x000000110000780c */ /* 0x000fe40003f64270 */
[----:B------:R-:W-:-:S02]  /*4520*/  FSEL R12, R135, -INF , P5 ;  /* 0xff800000870c7808 */ /* 0x000fc40002800000 */
[----:B------:R-:W-:Y:S02]  /*4530*/  FSEL R93, R132, -INF , P4 ;  /* 0xff800000845d7808 */ /* 0x000fe40002000000 */
[----:B------:R-:W-:Y:S02]  /*4540*/  FMNMX.FTZ R3, R11, R3, !PT ;  /* 0x000000030b037209 */ /* 0x000fe40007810000 */
[----:B------:R-:W-:Y:S02]  /*4550*/  FMNMX.FTZ R2, R27, R2, !PT ;  /* 0x000000021b027209 */ /* 0x000fe40007810000 */
[----:B------:R-:W-:Y:S02]  /*4560*/  FSEL R13, R141, -INF , P2 ;  /* 0xff8000008d0d7808 */ /* 0x000fe40001000000 */
[----:B------:R-:W-:Y:S02]  /*4570*/  FSEL R32, R149, -INF , P2 ;  /* 0xff80000095207808 */ /* 0x000fe40001000000 */
[----:B------:R-:W-:-:S02]  /*4580*/  ISETP.GT.AND P2, PT, R0, 0x18, PT ;  /* 0x000000180000780c */ /* 0x000fc40003f44270 */
[----:B------:R-:W-:Y:S02]  /*4590*/  FSEL R14, R142, -INF , P0 ;  /* 0xff8000008e0e7808 */ /* 0x000fe40000000000 */
[----:B------:R-:W-:Y:S02]  /*45a0*/  FSEL R33, R148, -INF , P0 ;  /* 0xff80000094217808 */ /* 0x000fe40000000000 */
[----:B------:R-:W-:Y:S02]  /*45b0*/  FSEL R36, R118, -INF , P4 ;  /* 0xff80000076247808 */ /* 0x000fe40002000000 */
[----:B------:R-:W-:Y:S02]  /*45c0*/  FSEL R94, R129, -INF , P3 ;  /* 0xff800000815e7808 */ /* 0x000fe40001800000 */
[----:B------:R-:W-:Y:S02]  /*45d0*/  FMNMX.FTZ R3, R12, R3, !PT ;  /* 0x000000030c037209 */ /* 0x000fe40007810000 */
[----:B------:R-:W-:-:S02]  /*45e0*/  FMNMX.FTZ R2, R93, R2, !PT ;  /* 0x000000025d027209 */ /* 0x000fc40007810000 */
[----:B------:R-:W-:Y:S02]  /*45f0*/  ISETP.GT.AND P0, PT, R0, 0x19, PT ;  /* 0x000000190000780c */ /* 0x000fe40003f04270 */
[----:B------:R-:W-:Y:S02]  /*4600*/  FSEL R37, R117, -INF , P3 ;  /* 0xff80000075257808 */ /* 0x000fe40001800000 */
[----:B------:R-:W-:Y:S02]  /*4610*/  FSEL R95, R116, -INF , P2 ;  /* 0xff800000745f7808 */ /* 0x000fe40001000000 */
[----:B------:R-:W-:Y:S02]  /*4620*/  FMNMX.FTZ R3, R36, R3, !PT ;  /* 0x0000000324037209 */ /* 0x000fe40007810000 */
[----:B------:R-:W-:Y:S02]  /*4630*/  FMNMX.FTZ R2, R94, R2, !PT ;  /* 0x000000025e027209 */ /* 0x000fe40007810000 */
[----:B------:R-:W-:-:S02]  /*4640*/  FSEL R15, R125, -INF , P6 ;  /* 0xff8000007d0f7808 */ /* 0x000fc40003000000 */
[----:B------:R-:W-:Y:S02]  /*4650*/  FSEL R34, R140, -INF , P6 ;  /* 0xff8000008c227808 */ /* 0x000fe40003000000 */
[----:B------:R-:W-:Y:S02]  /*4660*/  FSEL R24, R128, -INF , P5 ;  /* 0xff80000080187808 */ /* 0x000fe40002800000 */
[----:B------:R-:W-:Y:S02]  /*4670*/  FSEL R35, R139, -INF , P5 ;  /* 0xff8000008b237808 */ /* 0x000fe40002800000 */
[----:B------:R-:W-:Y:S02]  /*4680*/  FSEL R101, R124, -INF , P4 ;  /* 0xff8000007c657808 */ /* 0x000fe40002000000 */
[----:B------:R-:W-:Y:S02]  /*4690*/  FSEL R72, R114, -INF , P3 ;  /* 0xff80000072487808 */ /* 0x000fe40001800000 */
        /* <DEDUP_REMOVED lines=8> */
[C---:B------:R-:W-:Y:S02]  /*4720*/  ISETP.GT.AND P6, PT, R0.reuse, 0x20, PT ;  /* 0x000000200000780c */ /* 0x040fe40003fc4270 */
[C---:B------:R-:W-:Y:S02]  /*4730*/  ISETP.GT.AND P5, PT, R0.reuse, 0x21, PT ;  /* 0x000000210000780c */ /* 0x040fe40003fa4270 */
[C---:B------:R-:W-:Y:S02]  /*4740*/  ISETP.GT.AND P4, PT, R0.reuse, 0x28, PT ;  /* 0x000000280000780c */ /* 0x040fe40003f84270 */
[C---:B------:R-:W-:Y:S02]  /*4750*/  ISETP.GT.AND P3, PT, R0.reuse, 0x29, PT ;  /* 0x000000290000780c */ /* 0x040fe40003f64270 */
[----:B------:R-:W-:-:S02]  /*4760*/  ISETP.GT.AND P2, PT, R0, 0x30, PT ;  /* 0x000000300000780c */ /* 0x000fc40003f44270 */
[----:B------:R-:W-:Y:S02]  /*4770*/  ISETP.GT.AND P0, PT, R0, 0x31, PT ;  /* 0x000000310000780c */ /* 0x000fe40003f04270 */
[----:B------:R-:W-:Y:S02]  /*4780*/  FMNMX.FTZ R3, R37, R3, !PT ;  /* 0x0000000325037209 */ /* 0x000fe40007810000 */
[----:B------:R-:W-:Y:S02]  /*4790*/  FMNMX.FTZ R2, R95, R2, !PT ;  /* 0x000000025f027209 */ /* 0x000fe40007810000 */
        /* <DEDUP_REMOVED lines=24> */
[C---:B------:R-:W-:Y:S02]  /*4920*/  ISETP.GT.AND P6, PT, R0.reuse, 0x38, PT ;  /* 0x000000380000780c */ /* 0x040fe40003fc4270 */
[C---:B------:R-:W-:Y:S02]  /*4930*/  ISETP.GT.AND P5, PT, R0.reuse, 0x39, PT ;  /* 0x000000390000780c */ /* 0x040fe40003fa4270 */
[----:B------:R-:W-:-:S02]  /*4940*/  ISETP.GT.AND P4, PT, R0, 0x40, PT ;  /* 0x000000400000780c */ /* 0x000fc40003f84270 */
[C---:B------:R-:W-:Y:S02]  /*4950*/  ISETP.GT.AND P3, PT, R0.reuse, 0x41, PT ;  /* 0x000000410000780c */ /* 0x040fe40003f64270 */
[C---:B------:R-:W-:Y:S02]  /*4960*/  ISETP.GT.AND P2, PT, R0.reuse, 0x48, PT ;  /* 0x000000480000780c */ /* 0x040fe40003f44270 */
[----:B------:R-:W-:Y:S02]  /*4970*/  ISETP.GT.AND P0, PT, R0, 0x49, PT ;  /* 0x000000490000780c */ /* 0x000fe40003f04270 */
        /* <DEDUP_REMOVED lines=18> */
[----:B------:R-:W-:Y:S02]  /*4aa0*/  FSEL R135, R57, -INF , P6 ;  /* 0xff80000039877808 */ /* 0x000fe40003000000 */
[----:B------:R-:W-:Y:S02]  /*4ab0*/  FMNMX.FTZ R0, R148, R0, !PT ;  /* 0x0000000094007209 */ /* 0x000fe40007810000 */
[----:B------:R-:W-:-:S02]  /*4ac0*/  FMNMX.FTZ R2, R136, R2, !PT ;  /* 0x0000000288027209 */ /* 0x000fc40007810000 */
[----:B------:R-:W-:Y:S02]  /*4ad0*/  FMNMX.FTZ R3, R92, R3, !PT ;  /* 0x000000035c037209 */ /* 0x000fe40007810000 */
[----:B------:R-:W-:Y:S02]  /*4ae0*/  FSEL R146, R52, -INF , P6 ;  /* 0xff80000034927808 */ /* 0x000fe40003000000 */
[----:B------:R-:W-:Y:S02]  /*4af0*/  FSEL R152, R56, -INF , P5 ;  /* 0xff80000038987808 */ /* 0x000fe40002800000 */
[----:B------:R-:W-:Y:S02]  /*4b00*/  FMNMX.FTZ R0, R147, R0, !PT ;  /* 0x0000000093007209 */ /* 0x000fe40007810000 */
[----:B------:R-:W-:Y:S02]  /*4b10*/  FMNMX.FTZ R2, R135, R2, !PT ;  /* 0x0000000287027209 */ /* 0x000fe40007810000 */
[----:B------:R-:W-:-:S02]  /*4b20*/  FMNMX.FTZ R3, R126, R3, !PT ;  /* 0x000000037e037209 */ /* 0x000fc40007810000 */
[----:B------:R-:W-:Y:S02]  /*4b30*/  FSEL R145, R53, -INF , P5 ;  /* 0xff80000035917808 */ /* 0x000fe40002800000 */
[----:B------:R-:W-:Y:S02]  /*4b40*/  FSEL R174, R30, -INF , P4 ;  /* 0xff8000001eae7808 */ /* 0x000fe40002000000 */
[----:B------:R-:W-:Y:S02]  /*4b50*/  FMNMX.FTZ R0, R146, R0, !PT ;  /* 0x0000000092007209 */ /* 0x000fe40007810000 */
[----:B------:R-:W-:Y:S02]  /*4b60*/  FMNMX.FTZ R2, R152, R2, !PT ;  /* 0x0000000298027209 */ /* 0x000fe40007810000 */
[----:B------:R-:W-:Y:S02]  /*4b70*/  FMNMX.FTZ R3, R127, R3, !PT ;  /* 0x000000037f037209 */ /* 0x000fe40007810000 */
[----:B------:R-:W-:-:S02]  /*4b80*/  FSEL R215, R20, -INF , P4 ;  /* 0xff80000014d77808 */ /* 0x000fc40002000000 */
[----:B------:R-:W-:Y:S02]  /*4b90*/  FSEL R177, R31, -INF , P3 ;  /* 0xff8000001fb17808 */ /* 0x000fe40001800000 */
[----:B------:R-:W-:Y:S02]  /*4ba0*/  FMNMX.FTZ R0, R145, R0, !PT ;  /* 0x0000000091007209 */ /* 0x000fe40007810000 */
[----:B------:R-:W-:Y:S02]  /*4bb0*/  FMNMX.FTZ R2, R174, R2, !PT ;  /* 0x00000002ae027209 */ /* 0x000fe40007810000 */
[----:B------:R-:W-:Y:S02]  /*4bc0*/  FMNMX.FTZ R3, R128, R3, !PT ;  /* 0x0000000380037209 */ /* 0x000fe40007810000 */
[----:B------:R-:W-:Y:S02]  /*4bd0*/  FSEL R218, R21, -INF , P3 ;  /* 0xff80000015da7808 */ /* 0x000fe40001800000 */
[----:B------:R-:W-:-:S02]  /*4be0*/  FSEL R176, R18, -INF , P2 ;  /* 0xff80000012b07808 */ /* 0x000fc40001000000 */
[----:B------:R-:W-:Y:S02]  /*4bf0*/  FMNMX.FTZ R0, R215, R0, !PT ;  /* 0x00000000d7007209 */ /* 0x000fe40007810000 */
[----:B------:R-:W-:Y:S02]  /*4c00*/  FMNMX.FTZ R2, R177, R2, !PT ;  /* 0x00000002b1027209 */ /* 0x000fe40007810000 */
[----:B------:R-:W-:Y:S02]  /*4c10*/  FMNMX.FTZ R4, R129, R3, !PT ;  /* 0x0000000381047209 */ /* 0x000fe40007810000 */
[----:B------:R-:W-:Y:S02]  /*4c20*/  FSEL R212, R16, -INF , P2 ;  /* 0xff80000010d47808 */ /* 0x000fe40001000000 */
[----:B------:R-:W-:Y:S02]  /*4c30*/  FSEL R182, R19, -INF , P0 ;  /* 0xff80000013b67808 */ /* 0x000fe40000000000 */
[----:B------:R-:W-:-:S02]  /*4c40*/  FMNMX.FTZ R0, R218, R0, !PT ;  /* 0x00000000da007209 */ /* 0x000fc40007810000 */
[----:B------:R-:W-:Y:S02]  /*4c50*/  FMNMX.FTZ R3, R176, R2, !PT ;  /* 0x00000002b0037209 */ /* 0x000fe40007810000 */
[----:B------:R-:W-:Y:S02]  /*4c60*/  FMNMX.FTZ R2, R153, R4, !PT ;  /* 0x0000000499027209 */ /* 0x000fe40007810000 */
[----:B------:R-:W-:Y:S02]  /*4c70*/  FSEL R189, R17, -INF , P0 ;  /* 0xff80000011bd7808 */ /* 0x000fe40000000000 */
[----:B------:R-:W-:Y:S01]  /*4c80*/  FMNMX.FTZ R0, R212, R0, !PT ;  /* 0x00000000d4007209 */ /* 0x000fe20007810000 */
[----:B------:R-:W-:Y:S01]  /*4c90*/  LDSM.16.MT88.4 R16, [R197] ;  /* 0x00000000c510783b */ /* 0x000fe20000004200 */
[----:B------:R-:W-:Y:S02]  /*4ca0*/  FMNMX.FTZ R4, R182, R3, !PT ;  /* 0x00000003b6047209 */ /* 0x000fe40007810000 */
[----:B------:R-:W-:-:S02]  /*4cb0*/  FMNMX.FTZ R5, R32, R33, !PT ;  /* 0x0000002120057209 */ /* 0x000fc40007810000 */
[----:B------:R-:W-:Y:S01]  /*4cc0*/  FMNMX.FTZ R3, R189, R0, !PT ;  /* 0x00000000bd037209 */ /* 0x000fe20007810000 */
[----:B------:R-:W1:Y:S01]  /*4cd0*/  SHFL.BFLY PT, R7, R4, 0x2, 0x1f ;  /* 0x0c401f0004077f89 */ /* 0x000e6200000e0000 */
[----:B------:R-:W-:Y:S02]  /*4ce0*/  FMNMX.FTZ R0, R34, R5, !PT ;  /* 0x0000000522007209 */ /* 0x000fe40007810000 */
[----:B------:R-:W-:Y:S01]  /*4cf0*/  FSEL R151, R40, -INF , P6 ;  /* 0xff80000028977808 */ /* 0x000fe20003000000 */
[----:B------:R-:W2:Y:S01]  /*4d00*/  SHFL.BFLY PT, R6, R3, 0x2, 0x1f ;  /* 0x0c401f0003067f89 */ /* 0x000ea200000e0000 */
[----:B------:R-:W-:Y:S02]  /*4d10*/  FMNMX.FTZ R0, R35, R0, !PT ;  /* 0x0000000023007209 */ /* 0x000fe40007810000 */
[----:B------:R-:W-:Y:S02]  /*4d20*/  FMNMX.FTZ R2, R154, R2, !PT ;  /* 0x000000029a027209 */ /* 0x000fe40007810000 */
[----:B------:R-:W-:-:S02]  /*4d30*/  FMNMX.FTZ R0, R101, R0, !PT ;  /* 0x0000000065007209 */ /* 0x000fc40007810000 */
[----:B------:R-:W-:Y:S02]  /*4d40*/  FSEL R139, R48, -INF , P5 ;  /* 0xff800000308b7808 */ /* 0x000fe40002800000 */
[----:B------:R-:W-:Y:S02]  /*4d50*/  FMNMX.FTZ R0, R102, R0, !PT ;  /* 0x0000000066007209 */ /* 0x000fe40007810000 */
[----:B------:R-:W-:Y:S02]  /*4d60*/  FMNMX.FTZ R2, R151, R2, !PT ;  /* 0x0000000297027209 */ /* 0x000fe40007810000 */
[----:B------:R-:W-:Y:S02]  /*4d70*/  FMNMX.FTZ R0, R103, R0, !PT ;  /* 0x0000000067007209 */ /* 0x000fe40007810000 */
[----:B------:R-:W-:Y:S02]  /*4d80*/  FSEL R188, R29, -INF , P4 ;  /* 0xff8000001dbc7808 */ /* 0x000fe40002000000 */
[----:B------:R-:W-:-:S02]  /*4d90*/  FMNMX.FTZ R2, R139, R2, !PT ;  /* 0x000000028b027209 */ /* 0x000fc40007810000 */
[----:B------:R-:W-:Y:S02]  /*4da0*/  FMNMX.FTZ R5, R120, R0, !PT ;  /* 0x0000000078057209 */ /* 0x000fe40007810000 */
[----:B------:R-:W-:Y:S02]  /*4db0*/  FSEL R191, R28, -INF , P3 ;  /* 0xff8000001cbf7808 */ /* 0x000fe40001800000 */
[----:B------:R-:W-:Y:S01]  /*4dc0*/  FMNMX.FTZ R2, R188, R2, !PT ;  /* 0x00000002bc027209 */ /* 0x000fe20007810000 */
[----:B------:R-:W-:Y:S01]  /*4dd0*/  LDSM.16.MT88.4 R28, [R198] ;  /* 0x00000000c61c783b */ /* 0x000fe20000004200 */
[----:B-1----:R-:W-:Y:S02]  /*4de0*/  FMNMX.FTZ R0, R4, R7, !PT ;  /* 0x0000000704007209 */ /* 0x002fe40007810000 */
[----:B------:R-:W-:Y:S02]  /*4df0*/  FMNMX.FTZ R4, R134, R5, !PT ;  /* 0x0000000586047209 */ /* 0x000fe40007810000 */
[----:B------:R-:W-:-:S02]  /*4e00*/  FSEL R216, R23, -INF , P2 ;  /* 0xff80000017d87808 */ /* 0x000fc40001000000 */
[----:B------:R-:W-:Y:S02]  /*4e10*/  FMNMX.FTZ R2, R191, R2, !PT ;  /* 0x00000002bf027209 */ /* 0x000fe40007810000 */
[----:B--2---:R-:W-:Y:S02]  /*4e20*/  FMNMX.FTZ R3, R3, R6, !PT ;  /* 0x0000000603037209 */ /* 0x004fe40007810000 */
[----:B------:R-:W1:Y:S01]  /*4e30*/  SHFL.BFLY PT, R6, R0, 0x1, 0x1f ;  /* 0x0c201f0000067f89 */ /* 0x000e6200000e0000 */
[----:B------:R-:W-:Y:S02]  /*4e40*/  FMNMX.FTZ R4, R137, R4, !PT ;  /* 0x0000000489047209 */ /* 0x000fe40007810000 */
[----:B------:R-:W-:Y:S01]  /*4e50*/  FSEL R220, R22, -INF , P0 ;  /* 0xff80000016dc7808 */ /* 0x000fe20000000000 */
[----:B------:R-:W-:Y:S01]  /*4e60*/  SHFL.BFLY PT, R7, R3, 0x1, 0x1f ;  /* 0x0c201f0003077f89 */ /* 0x000fe200000e0000 */
[----:B------:R-:W-:Y:S02]  /*4e70*/  FMNMX.FTZ R2, R216, R2, !PT ;  /* 0x00000002d8027209 */ /* 0x000fe40007810000 */
[----:B------:R-:W-:Y:S01]  /*4e80*/  FMNMX.FTZ R4, R138, R4, !PT ;  /* 0x000000048a047209 */ /* 0x000fe20007810000 */
[----:B------:R-:W-:Y:S01]  /*4e90*/  LDSM.16.MT88.4 R20, [R201] ;  /* 0x00000000c914783b */ /* 0x000fe20000004200 */
[----:B------:R-:W-:-:S02]  /*4ea0*/  FMNMX.FTZ R2, R220, R2, !PT ;  /* 0x00000002dc027209 */ /* 0x000fc40007810000 */
[----:B------:R-:W-:Y:S02]  /*4eb0*/  FMNMX.FTZ R4, R144, R4, !PT ;  /* 0x0000000490047209 */ /* 0x000fe40007810000 */
[----:B------:R-:W-:Y:S01]  /*4ec0*/  FSEL R149, R58, -INF , P6 ;  /* 0xff8000003a957808 */ /* 0x000fe20003000000 */
[----:B------:R-:W2:Y:S01]  /*4ed0*/  SHFL.BFLY PT, R5, R2, 0x2, 0x1f ;  /* 0x0c401f0002057f89 */ /* 0x000ea200000e0000 */
[----:B------:R-:W-:Y:S02]  /*4ee0*/  FMNMX.FTZ R4, R219, R4, !PT ;  /* 0x00000004db047209 */ /* 0x000fe40007810000 */
[----:B------:R-:W-:Y:S02]  /*4ef0*/  FSEL R150, R54, -INF , P5 ;  /* 0xff80000036967808 */ /* 0x000fe40002800000 */
[----:B------:R-:W-:Y:S02]  /*4f00*/  FMNMX.FTZ R4, R192, R4, !PT ;  /* 0x00000004c0047209 */ /* 0x000fe40007810000 */
[----:B------:R-:W-:-:S02]  /*4f10*/  FSEL R214, R44, -INF , P4 ;  /* 0xff8000002cd67808 */ /* 0x000fc40002000000 */
[----:B------:R-:W-:Y:S02]  /*4f20*/  FMNMX.FTZ R4, R149, R4, !PT ;  /* 0x0000000495047209 */ /* 0x000fe40007810000 */
[----:B-1----:R-:W-:Y:S02]  /*4f30*/  FMNMX.FTZ R70, R0, R6, !PT ;  /* 0x0000000600467209 */ /* 0x002fe40007810000 */
[----:B------:R-:W-:Y:S02]  /*4f40*/  FMNMX.FTZ R0, R150, R4, !PT ;  /* 0x0000000496007209 */ /* 0x000fe40007810000 */
[----:B------:R-:W-:Y:S02]  /*4f50*/  FSEL R190, R43, -INF , P3 ;  /* 0xff8000002bbe7808 */ /* 0x000fe40001800000 */
[----:B------:R-:W-:Y:S02]  /*4f60*/  FMNMX.FTZ R0, R214, R0, !PT ;  /* 0x00000000d6007209 */ /* 0x000fe40007810000 */
[----:B------:R-:W-:-:S02]  /*4f70*/  FSEL R221, R41, -INF , P2 ;  /* 0xff80000029dd7808 */ /* 0x000fc40001000000 */
[----:B------:R-:W-:Y:S02]  /*4f80*/  FMNMX.FTZ R0, R190, R0, !PT ;  /* 0x00000000be007209 */ /* 0x000fe40007810000 */
[----:B------:R-:W-:Y:S02]  /*4f90*/  FSEL R222, R42, -INF , P0 ;  /* 0xff8000002ade7808 */ /* 0x000fe40000000000 */
[----:B--2---:R-:W-:Y:S01]  /*4fa0*/  FMNMX.FTZ R5, R2, R5, !PT ;  /* 0x0000000502057209 */ /* 0x004fe20007810000 */
[----:B------:R-:W-:Y:S01]  /*4fb0*/  LDSM.16.MT88.4 R40, [R200] ;  /* 0x00000000c828783b */ /* 0x000fe20000004200 */
[----:B------:R-:W-:Y:S02]  /*4fc0*/  FMNMX.FTZ R4, R221, R0, !PT ;  /* 0x00000000dd047209 */ /* 0x000fe40007810000 */
[----:B------:R-:W-:Y:S01]  /*4fd0*/  FMNMX.FTZ R68, R3, R7, !PT ;  /* 0x0000000703447209 */ /* 0x000fe20007810000 */
[----:B------:R-:W1:Y:S01]  /*4fe0*/  SHFL.BFLY PT, R6, R5, 0x1, 0x1f ;  /* 0x0c201f0005067f89 */ /* 0x000e6200000e0000 */
[----:B------:R-:W-:Y:S01]  /*4ff0*/  FMNMX.FTZ R4, R222, R4, !PT ;  /* 0x00000004de047209 */ /* 0x000fe20007810000 */
[C---:B------:R-:W-:Y:S01]  /*5000*/  FMUL.FTZ R3, R70.reuse, c[0x0][0x2d0] ;  /* 0x0000b40046037a20 */ /* 0x040fe20000410000 */
[----:B------:R-:W-:Y:S01]  /*5010*/  FSETP.NEU.FTZ.AND P3, PT, R70, -INF , PT ;  /* 0xff8000004600780b */ /* 0x000fe20003f7d000 */
[C---:B------:R-:W-:Y:S01]  /*5020*/  FMUL.FTZ R2, R68.reuse, c[0x0][0x2d0] ;  /* 0x0000b40044027a20 */ /* 0x040fe20000410000 */
[----:B------:R-:W-:Y:S01]  /*5030*/  FSETP.NEU.FTZ.AND P2, PT, R68, -INF , PT ;  /* 0xff8000004400780b */ /* 0x000fe20003f5d000 */
[----:B------:R-:W2:Y:S01]  /*5040*/  SHFL.BFLY PT, R7, R4, 0x2, 0x1f ;  /* 0x0c401f0004077f89 */ /* 0x000ea200000e0000 */
[----:B------:R-:W-:-:S02]  /*5050*/  FSEL R3, R3, RZ, P3 ;  /* 0x000000ff03037208 */ /* 0x000fc40001800000 */
[----:B------:R-:W-:-:S03]  /*5060*/  FSEL R2, R2, RZ, P2 ;  /* 0x000000ff02027208 */ /* 0x000fc60001000000 */
[----:B------:R-:W-:-:S04]  /*5070*/  FFMA.FTZ R0, R8, c[0x0][0x2d0], -R3 ;  /* 0x0000b40008007a23 */ /* 0x000fc80000010803 */
[----:B------:R3:W-:Y:S01]  /*5080*/  MUFU.EX2 R243, R0 ;  /* 0x0000000000f37308 */ /* 0x0007e20000000800 */
[----:B-1----:R-:W-:Y:S01]  /*5090*/  FMNMX.FTZ R5, R5, R6, !PT ;  /* 0x0000000605057209 */ /* 0x002fe20007810000 */
[----:B------:R-:W-:-:S03]  /*50a0*/  FFMA.FTZ R6, R11, c[0x0][0x2d0], -R2 ;  /* 0x0000b4000b067a23 */ /* 0x000fc60000010802 */
[----:B------:R-:W-:-:S03]  /*50b0*/  FSETP.NEU.FTZ.AND P0, PT, R5, -INF , PT ;  /* 0xff8000000500780b */ /* 0x000fc60003f1d000 */
[----:B------:R1:W-:Y:S01]  /*50c0*/  MUFU.EX2 R244, R6 ;  /* 0x0000000600f47308 */ /* 0x0003e20000000800 */
[----:B--2---:R-:W-:Y:S01]  /*50d0*/  FMNMX.FTZ R4, R4, R7, !PT ;  /* 0x0000000704047209 */ /* 0x004fe20007810000 */
[----:B---3--:R-:W-:-:S04]  /*50e0*/  FFMA.FTZ R0, R9, c[0x0][0x2d0], -R2 ;  /* 0x0000b40009007a23 */ /* 0x008fc80000010802 */
[----:B------:R-:W2:Y:S02]  /*50f0*/  SHFL.BFLY PT, R7, R4, 0x1, 0x1f ;  /* 0x0c201f0004077f89 */ /* 0x000ea400000e0000 */
[----:B------:R3:W-:Y:S01]  /*5100*/  MUFU.EX2 R242, R0 ;  /* 0x0000000000f27308 */ /* 0x0007e20000000800 */
[----:B-1----:R-:W-:-:S07]  /*5110*/  FFMA.FTZ R6, R12, c[0x0][0x2d0], -R2 ;  /* 0x0000b4000c067a23 */ /* 0x002fce0000010802 */
[----:B------:R-:W1:Y:S01]  /*5120*/  MUFU.EX2 R245, R6 ;  /* 0x0000000600f57308 */ /* 0x000e620000000800 */
[----:B---3--:R-:W-:-:S07]  /*5130*/  FFMA.FTZ R0, R10, c[0x0][0x2d0], -R2 ;  /* 0x0000b4000a007a23 */ /* 0x008fce0000010802 */
[----:B------:R3:W4:Y:S01]  /*5140*/  MUFU.EX2 R241, R0 ;  /* 0x0000000000f17308 */ /* 0x0007220000000800 */
[----:B--2---:R-:W-:Y:S01]  /*5150*/  FMNMX.FTZ R69, R4, R7, !PT ;  /* 0x0000000704457209 */ /* 0x004fe20007810000 */
[----:B------:R-:W-:-:S06]  /*5160*/  FFMA.FTZ R4, R26, c[0x0][0x2d0], -R3 ;  /* 0x0000b4001a047a23 */ /* 0x000fcc0000010803 */
[----:B------:R-:W-:Y:S01]  /*5170*/  MUFU.EX2 R230, R4 ;  /* 0x0000000400e67308 */ /* 0x000fe20000000800 */
[----:B-1----:R-:W-:Y:S01]  /*5180*/  F2FP.BF16.PACK_AB R10, R245, R244 ;  /* 0x000000f4f50a723e */ /* 0x002fe200000010ff */
[----:B---3--:R-:W-:Y:S01]  /*5190*/  FMUL.FTZ R0, R5, c[0x0][0x2d0] ;  /* 0x0000b40005007a20 */ /* 0x008fe20000410000 */
[----:B----4-:R-:W-:-:S04]  /*51a0*/  F2FP.BF16.PACK_AB R8, R241, R242 ;  /* 0x000000f2f108723e */ /* 0x010fc800000010ff */
[----:B------:R-:W-:Y:S02]  /*51b0*/  FSEL R0, R0, RZ, P0 ;  /* 0x000000ff00007208 */ /* 0x000fe40000000000 */
[----:B------:R-:W-:-:S03]  /*51c0*/  FSETP.NEU.FTZ.AND P0, PT, R69, -INF , PT ;  /* 0xff8000004500780b */ /* 0x000fc60003f1d000 */
[----:B------:R-:W-:-:S04]  /*51d0*/  FFMA.FTZ R6, R13, c[0x0][0x2d0], -R0 ;  /* 0x0000b4000d067a23 */ /* 0x000fc80000010800 */
[----:B------:R1:W-:Y:S02]  /*51e0*/  MUFU.EX2 R238, R6 ;  /* 0x0000000600ee7308 */ /* 0x0003e40000000800 */
[----:B-1----:R-:W-:-:S06]  /*51f0*/  FFMA.FTZ R6, R14, c[0x0][0x2d0], -R0 ;  /* 0x0000b4000e067a23 */ /* 0x002fcc0000010800 */
[----:B------:R1:W2:Y:S02]  /*5200*/  MUFU.EX2 R237, R6 ;  /* 0x0000000600ed7308 */ /* 0x0002a40000000800 */
[----:B-1----:R-:W-:Y:S01]  /*5210*/  FFMA.FTZ R6, R15, c[0x0][0x2d0], -R0 ;  /* 0x0000b4000f067a23 */ /* 0x002fe20000010800 */
[----:B--2---:R-:W-:-:S05]  /*5220*/  F2FP.BF16.PACK_AB R9, R237, R238 ;  /* 0x000000eeed09723e */ /* 0x004fca00000010ff */
[----:B------:R1:W-:Y:S02]  /*5230*/  MUFU.EX2 R239, R6 ;  /* 0x0000000600ef7308 */ /* 0x0003e40000000800 */
[----:B-1----:R-:W-:-:S06]  /*5240*/  FFMA.FTZ R6, R24, c[0x0][0x2d0], -R0 ;  /* 0x0000b40018067a23 */ /* 0x002fcc0000010800 */
[----:B------:R1:W2:Y:S02]  /*5250*/  MUFU.EX2 R240, R6 ;  /* 0x0000000600f07308 */ /* 0x0002a40000000800 */
[----:B-1----:R-:W-:Y:S01]  /*5260*/  FFMA.FTZ R6, R25, c[0x0][0x2d0], -R3 ;  /* 0x0000b40019067a23 */ /* 0x002fe20000010803 */
[----:B--2---:R-:W-:-:S05]  /*5270*/  F2FP.BF16.PACK_AB R11, R240, R239 ;  /* 0x000000eff00b723e */ /* 0x004fca00000010ff */
[----:B------:R1:W2:Y:S02]  /*5280*/  MUFU.EX2 R231, R6 ;  /* 0x0000000600e77308 */ /* 0x0002a40000000800 */
[C---:B------:R-:W-:Y:S08]  /*5290*/  HMMA.16816.F32.BF16 R80, R8.reuse, R16, RZ ;  /* 0x000000100850723c */ /* 0x040ff000000418ff */
[----:B------:R-:W-:Y:S01]  /*52a0*/  HMMA.16816.F32.BF16 R64, R8, R18, RZ ;  /* 0x000000120840723c */ /* 0x000fe200000418ff */
[----:B-1----:R-:W-:Y:S01]  /*52b0*/  FMUL.FTZ R6, R69, c[0x0][0x2d0] ;  /* 0x0000b40045067a20 */ /* 0x002fe20000410000 */
[----:B--2---:R-:W-:-:S06]  /*52c0*/  F2FP.BF16.PACK_AB R12, R231, R243 ;  /* 0x000000f3e70c723e */ /* 0x004fcc00000010ff */
[C---:B------:R-:W-:Y:S01]  /*52d0*/  HMMA.16816.F32.BF16 R76, R8.reuse, R20, RZ ;  /* 0x00000014084c723c */ /* 0x040fe200000418ff */
[----:B------:R-:W-:Y:S01]  /*52e0*/  FSEL R4, R6, RZ, P0 ;  /* 0x000000ff06047208 */ /* 0x000fe20000000000 */
[----:B------:R-:W-:Y:S02]  /*52f0*/  FFMA.FTZ R6, R27, c[0x0][0x2d0], -R3 ;  /* 0x0000b4001b067a23 */ /* 0x000fe40000010803 */
[----:B------:R-:W1:Y:S02]  /*5300*/  LDSM.16.MT88.4 R24, [R197+0x800] ;  /* 0x00080000c518783b */ /* 0x000e640000004200 */
[----:B------:R2:W3:Y:S02]  /*5310*/  MUFU.EX2 R233, R6 ;  /* 0x0000000600e97308 */ /* 0x0004e40000000800 */
[C---:B------:R-:W-:Y:S08]  /*5320*/  HMMA.16816.F32.BF16 R56, R8.reuse, R28, RZ ;  /* 0x0000001c0838723c */ /* 0x040ff000000418ff */
[----:B------:R-:W-:Y:S01]  /*5330*/  HMMA.16816.F32.BF16 R48, R8, R40, RZ ;  /* 0x000000280830723c */ /* 0x000fe200000418ff */
[----:B--2---:R-:W-:Y:S01]  /*5340*/  FFMA.FTZ R6, R32, c[0x0][0x2d0], -R4 ;  /* 0x0000b40020067a23 */ /* 0x004fe20000010804 */
[----:B---3--:R-:W-:-:S06]  /*5350*/  F2FP.BF16.PACK_AB R14, R233, R230 ;  /* 0x000000e6e90e723e */ /* 0x008fcc00000010ff */
[C---:B------:R-:W-:Y:S01]  /*5360*/  HMMA.16816.F32.BF16 R60, R8.reuse, R22, RZ ;  /* 0x00000016083c723c */ /* 0x040fe200000418ff */
[----:B------:R2:W-:Y:S07]  /*5370*/  MUFU.EX2 R228, R6 ;  /* 0x0000000600e47308 */ /* 0x0005ee0000000800 */
[C---:B------:R-:W-:Y:S08]  /*5380*/  HMMA.16816.F32.BF16 R52, R8.reuse, R30, RZ ;  /* 0x0000001e0834723c */ /* 0x040ff000000418ff */
[----:B------:R-:W-:Y:S01]  /*5390*/  HMMA.16816.F32.BF16 R44, R8, R42, RZ ;  /* 0x0000002a082c723c */ /* 0x000fe200000418ff */
[----:B--2---:R-:W-:-:S04]  /*53a0*/  FFMA.FTZ R6, R33, c[0x0][0x2d0], -R4 ;  /* 0x0000b40021067a23 */ /* 0x004fc80000010804 */
[----:B------:R2:W3:Y:S02]  /*53b0*/  MUFU.EX2 R7, R6 ;  /* 0x0000000600077308 */ /* 0x0004e40000000800 */
[----:B--2---:R-:W-:Y:S01]  /*53c0*/  FFMA.FTZ R6, R34, c[0x0][0x2d0], -R4 ;  /* 0x0000b40022067a23 */ /* 0x004fe20000010804 */
[----:B---3--:R-:W-:-:S05]  /*53d0*/  F2FP.BF16.PACK_AB R13, R7, R228 ;  /* 0x000000e4070d723e */ /* 0x008fca00000010ff */
[----:B------:R2:W-:Y:S02]  /*53e0*/  MUFU.EX2 R227, R6 ;  /* 0x0000000600e37308 */ /* 0x0005e40000000800 */
[----:B--2---:R-:W-:Y:S02]  /*53f0*/  FFMA.FTZ R6, R35, c[0x0][0x2d0], -R4 ;  /* 0x0000b40023067a23 */ /* 0x004fe40000010804 */
[----:B------:R-:W-:Y:S04]  /*5400*/  LDSM.16.MT88.4 R32, [R200+0x800] ;  /* 0x00080000c820783b */ /* 0x000fe80000004200 */
[----:B------:R2:W3:Y:S02]  /*5410*/  MUFU.EX2 R229, R6 ;  /* 0x0000000600e57308 */ /* 0x0004e40000000800 */
[----:B--2---:R-:W-:Y:S01]  /*5420*/  FFMA.FTZ R6, R36, c[0x0][0x2d0], -R2 ;  /* 0x0000b40024067a23 */ /* 0x004fe20000010802 */
[----:B---3--:R-:W-:-:S05]  /*5430*/  F2FP.BF16.PACK_AB R15, R229, R227 ;  /* 0x000000e3e50f723e */ /* 0x008fca00000010ff */
[----:B------:R2:W-:Y:S02]  /*5440*/  MUFU.EX2 R232, R6 ;  /* 0x0000000600e87308 */ /* 0x0005e40000000800 */
[C---:B------:R-:W-:Y:S08]  /*5450*/  HMMA.16816.F32.BF16 R88, R12.reuse, R16, RZ ;  /* 0x000000100c58723c */ /* 0x040ff000000418ff */
[----:B------:R-:W-:Y:S01]  /*5460*/  HMMA.16816.F32.BF16 R104, R12, R18, RZ ;  /* 0x000000120c68723c */ /* 0x000fe200000418ff */
[----:B------:R-:W3:Y:S01]  /*5470*/  LDSM.16.MT88.4 R16, [R198+0x800] ;  /* 0x00080000c610783b */ /* 0x000ee20000004200 */
[----:B--2---:R-:W-:-:S04]  /*5480*/  FFMA.FTZ R6, R37, c[0x0][0x2d0], -R2 ;  /* 0x0000b40025067a23 */ /* 0x004fc80000010802 */
[----:B------:R2:W4:Y:S02]  /*5490*/  MUFU.EX2 R236, R6 ;  /* 0x0000000600ec7308 */ /* 0x0005240000000800 */
[C---:B------:R-:W-:Y:S08]  /*54a0*/  HMMA.16816.F32.BF16 R84, R12.reuse, R20, RZ ;  /* 0x000000140c54723c */ /* 0x040ff000000418ff */
[----:B------:R-:W-:Y:S01]  /*54b0*/  HMMA.16816.F32.BF16 R112, R12, R22, RZ ;  /* 0x000000160c70723c */ /* 0x000fe200000418ff */
[----:B--2---:R-:W-:-:S07]  /*54c0*/  FFMA.FTZ R6, R38, c[0x0][0x2d0], -R2 ;  /* 0x0000b40026067a23 */ /* 0x004fce0000010802 */
[C---:B------:R-:W-:Y:S01]  /*54d0*/  HMMA.16816.F32.BF16 R20, R12.reuse, R40, RZ ;  /* 0x000000280c14723c */ /* 0x040fe200000418ff */
[----:B----4-:R-:W-:Y:S01]  /*54e0*/  F2FP.BF16.PACK_AB R8, R236, R232 ;  /* 0x000000e8ec08723e */ /* 0x010fe200000010ff */
[----:B------:R2:W-:Y:S06]  /*54f0*/  MUFU.EX2 R235, R6 ;  /* 0x0000000600eb7308 */ /* 0x0005ec0000000800 */
[C---:B------:R-:W-:Y:S08]  /*5500*/  HMMA.16816.F32.BF16 R96, R12.reuse, R42, RZ ;  /* 0x0000002a0c60723c */ /* 0x040ff000000418ff */
[----:B------:R-:W-:Y:S01]  /*5510*/  HMMA.16816.F32.BF16 R116, R12, R30, RZ ;  /* 0x0000001e0c74723c */ /* 0x000fe200000418ff */
[----:B--2---:R-:W-:-:S02]  /*5520*/  FFMA.FTZ R6, R39, c[0x0][0x2d0], -R2 ;  /* 0x0000b40027067a23 */ /* 0x004fc40000010802 */
[----:B------:R-:W2:Y:S02]  /*5530*/  LDSM.16.MT88.4 R36, [R201+0x800] ;  /* 0x00080000c924783b */ /* 0x000ea40000004200 */
[----:B------:R4:W5:Y:S02]  /*5540*/  MUFU.EX2 R234, R6 ;  /* 0x0000000600ea7308 */ /* 0x0009640000000800 */
[----:B----4-:R-:W-:Y:S01]  /*5550*/  FFMA.FTZ R6, R71, c[0x0][0x2d0], -R0 ;  /* 0x0000b40047067a23 */ /* 0x010fe20000010800 */
[----:B-----5:R-:W-:-:S05]  /*5560*/  F2FP.BF16.PACK_AB R10, R234, R235 ;  /* 0x000000ebea0a723e */ /* 0x020fca00000010ff */
[----:B------:R4:W-:Y:S02]  /*5570*/  MUFU.EX2 R224, R6 ;  /* 0x0000000600e07308 */ /* 0x0009e40000000800 */
[----:B----4-:R-:W-:-:S06]  /*5580*/  FFMA.FTZ R6, R72, c[0x0][0x2d0], -R0 ;  /* 0x0000b40048067a23 */ /* 0x010fcc0000010800 */
[----:B------:R4:W5:Y:S02]  /*5590*/  MUFU.EX2 R223, R6 ;  /* 0x0000000600df7308 */ /* 0x0009640000000800 */
[--C-:B----4-:R-:W-:Y:S01]  /*55a0*/  FFMA.FTZ R6, R73, c[0x0][0x2d0], -R0.reuse ;  /* 0x0000b40049067a23 */ /* 0x110fe20000010800 */
[----:B-----5:R-:W-:Y:S01]  /*55b0*/  F2FP.BF16.PACK_AB R9, R223, R224 ;  /* 0x000000e0df09723e */ /* 0x020fe200000010ff */
[----:B------:R-:W-:Y:S01]  /*55c0*/  HMMA.16816.F32.BF16 R72, R12, R28, RZ ;  /* 0x0000001c0c48723c */ /* 0x000fe200000418ff */
[----:B------:R-:W4:Y:S03]  /*55d0*/  LDSM.16.MT88.4 R28, [R198+0x1000] ;  /* 0x00100000c61c783b */ /* 0x000f260000004200 */
[----:B------:R5:W-:Y:S01]  /*55e0*/  MUFU.EX2 R226, R6 ;  /* 0x0000000600e27308 */ /* 0x000be20000000800 */
[----:B------:R-:W-:Y:S01]  /*55f0*/  LDSM.16.MT88.4 R12, [R197+0x1000] ;  /* 0x00100000c50c783b */ /* 0x000fe20000004200 */
[----:B-----5:R-:W-:-:S06]  /*5600*/  FFMA.FTZ R6, R92, c[0x0][0x2d0], -R0 ;  /* 0x0000b4005c067a23 */ /* 0x020fcc0000010800 */
[----:B------:R5:W1:Y:S02]  /*5610*/  MUFU.EX2 R225, R6 ;  /* 0x0000000600e17308 */ /* 0x000a640000000800 */
[----:B-----5:R-:W-:Y:S01]  /*5620*/  FFMA.FTZ R6, R93, c[0x0][0x2d0], -R3 ;  /* 0x0000b4005d067a23 */ /* 0x020fe20000010803 */
[----:B-1----:R-:W-:-:S05]  /*5630*/  F2FP.BF16.PACK_AB R11, R225, R226 ;  /* 0x000000e2e10b723e */ /* 0x002fca00000010ff */
[----:B------:R1:W-:Y:S02]  /*5640*/  MUFU.EX2 R195, R6 ;  /* 0x0000000600c37308 */ /* 0x0003e40000000800 */
[C---:B------:R-:W-:Y:S08]  /*5650*/  HMMA.16816.F32.BF16 R108, R8.reuse, R24, R80 ;  /* 0x00000018086c723c */ /* 0x040ff00000041850 */
[----:B---3--:R-:W-:Y:S01]  /*5660*/  HMMA.16816.F32.BF16 R80, R8, R16, R56 ;  /* 0x000000100850723c */ /* 0x008fe20000041838 */
[----:B-1----:R-:W-:-:S04]  /*5670*/  FFMA.FTZ R6, R94, c[0x0][0x2d0], -R3 ;  /* 0x0000b4005e067a23 */ /* 0x002fc80000010803 */
[----:B------:R1:W3:Y:S03]  /*5680*/  MUFU.EX2 R194, R6 ;  /* 0x0000000600c27308 */ /* 0x0002e60000000800 */
[C---:B------:R-:W-:Y:S08]  /*5690*/  HMMA.16816.F32.BF16 R64, R8.reuse, R26, R64 ;  /* 0x0000001a0840723c */ /* 0x040ff00000041840 */
[----:B--2---:R-:W-:Y:S01]  /*56a0*/  HMMA.16816.F32.BF16 R60, R8, R38, R60 ;  /* 0x00000026083c723c */ /* 0x004fe2000004183c */
[----:B-1----:R-:W-:-:S07]  /*56b0*/  FFMA.FTZ R6, R95, c[0x0][0x2d0], -R3 ;  /* 0x0000b4005f067a23 */ /* 0x002fce0000010803 */
[C---:B------:R-:W-:Y:S01]  /*56c0*/  HMMA.16816.F32.BF16 R56, R8.reuse, R18, R52 ;  /* 0x000000120838723c */ /* 0x040fe20000041834 */
[----:B------:R1:W-:Y:S07]  /*56d0*/  MUFU.EX2 R217, R6 ;  /* 0x0000000600d97308 */ /* 0x0003ee0000000800 */
[C---:B------:R-:W-:Y:S08]  /*56e0*/  HMMA.16816.F32.BF16 R92, R8.reuse, R36, R76 ;  /* 0x00000024085c723c */ /* 0x040ff0000004184c */
[----:B------:R-:W-:Y:S01]  /*56f0*/  HMMA.16816.F32.BF16 R76, R8, R32, R48 ;  /* 0x00000020084c723c */ /* 0x000fe20000041830 */
[----:B-1----:R-:W-:-:S04]  /*5700*/  FFMA.FTZ R6, R100, c[0x0][0x2d0], -R3 ;  /* 0x0000b40064067a23 */ /* 0x002fc80000010803 */
[----:B------:R1:W2:Y:S03]  /*5710*/  MUFU.EX2 R193, R6 ;  /* 0x0000000600c17308 */ /* 0x0002a60000000800 */
[----:B------:R-:W-:Y:S07]  /*5720*/  HMMA.16816.F32.BF16 R44, R8, R34, R44 ;  /* 0x00000022082c723c */ /* 0x000fee000004182c */
[----:B---3--:R-:W-:Y:S01]  /*5730*/  F2FP.BF16.PACK_AB R8, R194, R195 ;  /* 0x000000c3c208723e */ /* 0x008fe200000010ff */
[----:B-1----:R-:W-:Y:S01]  /*5740*/  FFMA.FTZ R6, R101, c[0x0][0x2d0], -R4 ;  /* 0x0000b40065067a23 */ /* 0x002fe20000010804 */
[----:B--2---:R-:W-:-:S03]  /*5750*/  F2FP.BF16.PACK_AB R10, R193, R217 ;  /* 0x000000d9c10a723e */ /* 0x004fc600000010ff */
        /* <DEDUP_REMOVED lines=10> */
[----:B------:R1:W-:Y:S02]  /*5800*/  MUFU.EX2 R183, R6 ;  /* 0x0000000600b77308 */ /* 0x0003e40000000800 */
[C---:B------:R-:W-:Y:S08]  /*5810*/  HMMA.16816.F32.BF16 R52, R8.reuse, R24, R88 ;  /* 0x000000180834723c */ /* 0x040ff00000041858 */
[----:B------:R-:W-:Y:S01]  /*5820*/  HMMA.16816.F32.BF16 R40, R8, R26, R104 ;  /* 0x0000001a0828723c */ /* 0x000fe20000041868 */
[----:B-1----:R-:W-:-:S04]  /*5830*/  FFMA.FTZ R6, R122, c[0x0][0x2d0], -R2 ;  /* 0x0000b4007a067a23 */ /* 0x002fc80000010802 */
[----:B------:R1:W-:Y:S03]  /*5840*/  MUFU.EX2 R180, R6 ;  /* 0x0000000600b47308 */ /* 0x0003e60000000800 */
[C---:B------:R-:W-:Y:S08]  /*5850*/  HMMA.16816.F32.BF16 R48, R8.reuse, R36, R84 ;  /* 0x000000240830723c */ /* 0x040ff00000041854 */
[----:B------:R-:W-:Y:S01]  /*5860*/  HMMA.16816.F32.BF16 R24, R8, R38, R112 ;  /* 0x000000260818723c */ /* 0x000fe20000041870 */
[----:B------:R-:W2:Y:S01]  /*5870*/  LDSM.16.MT88.4 R36, [R200+0x1000] ;  /* 0x00100000c824783b */ /* 0x000ea20000004200 */
[----:B-1----:R-:W-:-:S06]  /*5880*/  FFMA.FTZ R6, R123, c[0x0][0x2d0], -R2 ;  /* 0x0000b4007b067a23 */ /* 0x002fcc0000010802 */
[C---:B------:R-:W-:Y:S01]  /*5890*/  HMMA.16816.F32.BF16 R100, R8.reuse, R32, R20 ;  /* 0x000000200864723c */ /* 0x040fe20000041814 */
[----:B------:R-:W1:Y:S01]  /*58a0*/  LDSM.16.MT88.4 R20, [R201+0x1000] ;  /* 0x00100000c914783b */ /* 0x000e620000004200 */
[----:B------:R3:W5:Y:S06]  /*58b0*/  MUFU.EX2 R181, R6 ;  /* 0x0000000600b57308 */ /* 0x00076c0000000800 */
[C---:B------:R-:W-:Y:S08]  /*58c0*/  HMMA.16816.F32.BF16 R72, R8.reuse, R16, R72 ;  /* 0x000000100848723c */ /* 0x040ff00000041848 */
[----:B------:R-:W-:Y:S01]  /*58d0*/  HMMA.16816.F32.BF16 R16, R8, R18, R116 ;  /* 0x000000120810723c */ /* 0x000fe20000041874 */
[----:B------:R-:W-:Y:S01]  /*58e0*/  LDSM.16.MT88.4 R116, [R201+0x2000] ;  /* 0x00200000c974783b */ /* 0x000fe20000004200 */
[----:B---3--:R-:W-:-:S04]  /*58f0*/  FFMA.FTZ R6, R124, c[0x0][0x2d0], -R2 ;  /* 0x0000b4007c067a23 */ /* 0x008fc80000010802 */
[----:B------:R3:W-:Y:S02]  /*5900*/  MUFU.EX2 R179, R6 ;  /* 0x0000000600b37308 */ /* 0x0007e40000000800 */
[----:B------:R-:W-:Y:S07]  /*5910*/  HMMA.16816.F32.BF16 R84, R8, R34, R96 ;  /* 0x000000220854723c */ /* 0x000fee0000041860 */
[----:B-----5:R-:W-:Y:S01]  /*5920*/  F2FP.BF16.PACK_AB R8, R181, R180 ;  /* 0x000000b4b508723e */ /* 0x020fe200000010ff */
[----:B---3--:R-:W-:-:S04]  /*5930*/  FFMA.FTZ R6, R125, c[0x0][0x2d0], -R2 ;  /* 0x0000b4007d067a23 */ /* 0x008fc80000010802 */
[----:B------:R3:W5:Y:S02]  /*5940*/  MUFU.EX2 R178, R6 ;  /* 0x0000000600b27308 */ /* 0x0007640000000800 */
[----:B---3--:R-:W-:Y:S01]  /*5950*/  FFMA.FTZ R6, R126, c[0x0][0x2d0], -R0 ;  /* 0x0000b4007e067a23 */ /* 0x008fe20000010800 */
[----:B-----5:R-:W-:-:S05]  /*5960*/  F2FP.BF16.PACK_AB R10, R178, R179 ;  /* 0x000000b3b20a723e */ /* 0x020fca00000010ff */
[----:B------:R3:W-:Y:S02]  /*5970*/  MUFU.EX2 R175, R6 ;  /* 0x0000000600af7308 */ /* 0x0007e40000000800 */
[----:B---3--:R-:W-:-:S06]  /*5980*/  FFMA.FTZ R6, R127, c[0x0][0x2d0], -R0 ;  /* 0x0000b4007f067a23 */ /* 0x008fcc0000010800 */
        /* <DEDUP_REMOVED lines=8> */
[----:B------:R3:W5:Y:S02]  /*5a10*/  MUFU.EX2 R170, R6 ;  /* 0x0000000600aa7308 */ /* 0x0007640000000800 */
[C---:B----4-:R-:W-:Y:S08]  /*5a20*/  HMMA.16816.F32.BF16 R88, R8.reuse, R28, R80 ;  /* 0x0000001c0858723c */ /* 0x050ff00000041850 */
[----:B--2---:R-:W-:Y:S01]  /*5a30*/  HMMA.16816.F32.BF16 R140, R8, R36, R76 ;  /* 0x00000024088c723c */ /* 0x004fe2000004184c */
[----:B---3--:R-:W-:-:S04]  /*5a40*/  FFMA.FTZ R6, R131, c[0x0][0x2d0], -R3 ;  /* 0x0000b40083067a23 */ /* 0x008fc80000010803 */
[----:B------:R2:W-:Y:S03]  /*5a50*/  MUFU.EX2 R169, R6 ;  /* 0x0000000600a97308 */ /* 0x0005e60000000800 */
[C---:B------:R-:W-:Y:S08]  /*5a60*/  HMMA.16816.F32.BF16 R80, R8.reuse, R14, R64 ;  /* 0x0000000e0850723c */ /* 0x040ff00000041840 */
[----:B-1----:R-:W-:Y:S01]  /*5a70*/  HMMA.16816.F32.BF16 R76, R8, R22, R60 ;  /* 0x00000016084c723c */ /* 0x002fe2000004183c */
[----:B--2---:R-:W-:-:S07]  /*5a80*/  FFMA.FTZ R6, R133, c[0x0][0x2d0], -R3 ;  /* 0x0000b40085067a23 */ /* 0x004fce0000010803 */
[C---:B------:R-:W-:Y:S01]  /*5a90*/  HMMA.16816.F32.BF16 R108, R8.reuse, R12, R108 ;  /* 0x0000000c086c723c */ /* 0x040fe2000004186c */
[----:B------:R1:W2:Y:S07]  /*5aa0*/  MUFU.EX2 R168, R6 ;  /* 0x0000000600a87308 */ /* 0x0002ae0000000800 */
[C---:B------:R-:W-:Y:S08]  /*5ab0*/  HMMA.16816.F32.BF16 R92, R8.reuse, R20, R92 ;  /* 0x00000014085c723c */ /* 0x040ff0000004185c */
[----:B------:R-:W-:Y:S01]  /*5ac0*/  HMMA.16816.F32.BF16 R64, R8, R30, R56 ;  /* 0x0000001e0840723c */ /* 0x000fe20000041838 */
[----:B-1----:R-:W-:-:S04]  /*5ad0*/  FFMA.FTZ R6, R132, c[0x0][0x2d0], -R3 ;  /* 0x0000b40084067a23 */ /* 0x002fc80000010803 */
[----:B------:R1:W-:Y:S03]  /*5ae0*/  MUFU.EX2 R167, R6 ;  /* 0x0000000600a77308 */ /* 0x0003e60000000800 */
[----:B------:R-:W-:Y:S07]  /*5af0*/  HMMA.16816.F32.BF16 R60, R8, R38, R44 ;  /* 0x00000026083c723c */ /* 0x000fee000004182c */
[----:B-----5:R-:W-:-:S02]  /*5b00*/  F2FP.BF16.PACK_AB R8, R170, R183 ;  /* 0x000000b7aa08723e */ /* 0x020fc400000010ff */
[----:B--2---:R-:W-:Y:S01]  /*5b10*/  F2FP.BF16.PACK_AB R10, R168, R169 ;  /* 0x000000a9a80a723e */ /* 0x004fe200000010ff */
[----:B-1----:R-:W-:-:S04]  /*5b20*/  FFMA.FTZ R6, R134, c[0x0][0x2d0], -R4 ;  /* 0x0000b40086067a23 */ /* 0x002fc80000010804 */
        /* <DEDUP_REMOVED lines=11> */
[C---:B------:R-:W-:Y:S01]  /*5be0*/  HMMA.16816.F32.BF16 R32, R8.reuse, R22, R24 ;  /* 0x000000160820723c */ /* 0x040fe20000041818 */
[----:B------:R-:W2:Y:S07]  /*5bf0*/  LDSM.16.MT88.4 R24, [R197+0x1800] ;  /* 0x00180000c518783b */ /* 0x000eae0000004200 */
[----:B------:R-:W-:Y:S01]  /*5c00*/  HMMA.16816.F32.BF16 R48, R8, R20, R48 ;  /* 0x000000140830723c */ /* 0x000fe20000041830 */
[----:B------:R-:W3:Y:S01]  /*5c10*/  LDSM.16.MT88.4 R20, [R201+0x1800] ;  /* 0x00180000c914783b */ /* 0x000ee20000004200 */
[----:B-1----:R-:W-:-:S03]  /*5c20*/  FFMA.FTZ R6, R135, c[0x0][0x2d0], -R3 ;  /* 0x0000b40087067a23 */ /* 0x002fc60000010803 */
[----:B------:R-:W-:Y:S01]  /*5c30*/  LDSM.16.MT88.4 R132, [R198+0x2000] ;  /* 0x00200000c684783b */ /* 0x000fe20000004200 */
[----:B------:R1:W-:Y:S02]  /*5c40*/  MUFU.EX2 R161, R6 ;  /* 0x0000000600a17308 */ /* 0x0003e40000000800 */
[C---:B------:R-:W-:Y:S08]  /*5c50*/  HMMA.16816.F32.BF16 R56, R8.reuse, R12, R52 ;  /* 0x0000000c0838723c */ /* 0x040ff00000041834 */
[----:B------:R-:W-:Y:S01]  /*5c60*/  HMMA.16816.F32.BF16 R44, R8, R36, R100 ;  /* 0x00000024082c723c */ /* 0x000fe20000041864 */
[----:B------:R-:W-:Y:S01]  /*5c70*/  LDSM.16.MT88.4 R100, [R197+0x2000] ;  /* 0x00200000c564783b */ /* 0x000fe20000004200 */
[----:B-1----:R-:W-:-:S06]  /*5c80*/  FFMA.FTZ R6, R148, c[0x0][0x2d0], -R2 ;  /* 0x0000b40094067a23 */ /* 0x002fcc0000010802 */
[C---:B------:R-:W-:Y:S01]  /*5c90*/  HMMA.16816.F32.BF16 R52, R8.reuse, R14, R40 ;  /* 0x0000000e0834723c */ /* 0x040fe20000041828 */
[----:B------:R-:W-:Y:S01]  /*5ca0*/  LDSM.16.MT88.4 R12, [R200+0x1800] ;  /* 0x00180000c80c783b */ /* 0x000fe20000004200 */
[----:B------:R1:W-:Y:S06]  /*5cb0*/  MUFU.EX2 R160, R6 ;  /* 0x0000000600a07308 */ /* 0x0003ec0000000800 */
[C---:B------:R-:W-:Y:S08]  /*5cc0*/  HMMA.16816.F32.BF16 R36, R8.reuse, R38, R84 ;  /* 0x000000260824723c */ /* 0x040ff00000041854 */
[----:B------:R-:W-:Y:S01]  /*5cd0*/  HMMA.16816.F32.BF16 R40, R8, R28, R72 ;  /* 0x0000001c0828723c */ /* 0x000fe20000041848 */
[----:B-1----:R-:W-:-:S04]  /*5ce0*/  FFMA.FTZ R6, R147, c[0x0][0x2d0], -R2 ;  /* 0x0000b40093067a23 */ /* 0x002fc80000010802 */
[----:B------:R1:W4:Y:S03]  /*5cf0*/  MUFU.EX2 R159, R6 ;  /* 0x00000006009f7308 */ /* 0x0003260000000800 */
[----:B------:R-:W-:Y:S01]  /*5d00*/  HMMA.16816.F32.BF16 R28, R8, R30, R16 ;  /* 0x0000001e081c723c */ /* 0x000fe20000041810 */
[----:B------:R-:W5:Y:S01]  /*5d10*/  LDSM.16.MT88.4 R16, [R198+0x1800] ;  /* 0x00180000c610783b */ /* 0x000f620000004200 */
[----:B-1----:R-:W-:-:S05]  /*5d20*/  FFMA.FTZ R6, R146, c[0x0][0x2d0], -R2 ;  /* 0x0000b40092067a23 */ /* 0x002fca0000010802 */
[----:B----4-:R-:W-:Y:S01]  /*5d30*/  F2FP.BF16.PACK_AB R8, R159, R160 ;  /* 0x000000a09f08723e */ /* 0x010fe200000010ff */
[----:B------:R1:W-:Y:S02]  /*5d40*/  MUFU.EX2 R158, R6 ;  /* 0x00000006009e7308 */ /* 0x0003e40000000800 */
[----:B-1----:R-:W-:-:S06]  /*5d50*/  FFMA.FTZ R6, R145, c[0x0][0x2d0], -R2 ;  /* 0x0000b40091067a23 */ /* 0x002fcc0000010802 */
[----:B------:R1:W4:Y:S02]  /*5d60*/  MUFU.EX2 R157, R6 ;  /* 0x00000006009d7308 */ /* 0x0003240000000800 */
[----:B-1----:R-:W-:Y:S01]  /*5d70*/  FFMA.FTZ R6, R153, c[0x0][0x2d0], -R0 ;  /* 0x0000b40099067a23 */ /* 0x002fe20000010800 */
[----:B----4-:R-:W-:-:S05]  /*5d80*/  F2FP.BF16.PACK_AB R10, R157, R158 ;  /* 0x0000009e9d0a723e */ /* 0x010fca00000010ff */
        /* <DEDUP_REMOVED lines=11> */
[C---:B--2---:R-:W-:Y:S08]  /*5e40*/  HMMA.16816.F32.BF16 R96, R8.reuse, R26, R80 ;  /* 0x0000001a0860723c */ /* 0x044ff00000041850 */
[----:B---3--:R-:W-:Y:S01]  /*5e50*/  HMMA.16816.F32.BF16 R112, R8, R22, R76 ;  /* 0x000000160870723c */ /* 0x008fe2000004184c */
[----:B-1----:R-:W-:-:S04]  /*5e60*/  FFMA.FTZ R6, R174, c[0x0][0x2d0], -R3 ;  /* 0x0000b400ae067a23 */ /* 0x002fc80000010803 */
[----:B------:R1:W-:Y:S03]  /*5e70*/  MUFU.EX2 R85, R6 ;  /* 0x0000000600557308 */ /* 0x0003e60000000800 */
[C---:B------:R-:W-:Y:S08]  /*5e80*/  HMMA.16816.F32.BF16 R108, R8.reuse, R24, R108 ;  /* 0x00000018086c723c */ /* 0x040ff0000004186c */
[----:B------:R-:W-:Y:S01]  /*5e90*/  HMMA.16816.F32.BF16 R92, R8, R20, R92 ;  /* 0x00000014085c723c */ /* 0x000fe2000004185c */
[----:B-1----:R-:W-:-:S07]  /*5ea0*/  FFMA.FTZ R6, R177, c[0x0][0x2d0], -R3 ;  /* 0x0000b400b1067a23 */ /* 0x002fce0000010803 */
[C---:B-----5:R-:W-:Y:S01]  /*5eb0*/  HMMA.16816.F32.BF16 R124, R8.reuse, R16, R88 ;  /* 0x00000010087c723c */ /* 0x060fe20000041858 */
[----:B------:R1:W2:Y:S07]  /*5ec0*/  MUFU.EX2 R84, R6 ;  /* 0x0000000600547308 */ /* 0x0002ae0000000800 */
[C---:B------:R-:W-:Y:S08]  /*5ed0*/  HMMA.16816.F32.BF16 R64, R8.reuse, R18, R64 ;  /* 0x000000120840723c */ /* 0x040ff00000041840 */
[----:B------:R-:W-:Y:S01]  /*5ee0*/  HMMA.16816.F32.BF16 R140, R8, R12, R140 ;  /* 0x0000000c088c723c */ /* 0x000fe2000004188c */
[--C-:B-1----:R-:W-:Y:S01]  /*5ef0*/  FFMA.FTZ R6, R176, c[0x0][0x2d0], -R3.reuse ;  /* 0x0000b400b0067a23 */ /* 0x102fe20000010803 */
[----:B--2---:R-:W-:Y:S01]  /*5f00*/  F2FP.BF16.PACK_AB R148, R84, R85 ;  /* 0x000000555494723e */ /* 0x004fe200000010ff */
[----:B------:R-:W-:-:S02]  /*5f10*/  FFMA.FTZ R3, R182, c[0x0][0x2d0], -R3 ;  /* 0x0000b400b6037a23 */ /* 0x000fc40000010803 */
[----:B------:R1:W-:Y:S03]  /*5f20*/  MUFU.EX2 R81, R6 ;  /* 0x0000000600517308 */ /* 0x0003e60000000800 */
[----:B------:R-:W-:Y:S05]  /*5f30*/  HMMA.16816.F32.BF16 R60, R8, R14, R60 ;  /* 0x0000000e083c723c */ /* 0x000fea000004183c */
[----:B------:R2:W-:Y:S02]  /*5f40*/  MUFU.EX2 R77, R3 ;  /* 0x00000003004d7308 */ /* 0x0005e40000000800 */
[----:B------:R-:W-:-:S02]  /*5f50*/  F2FP.BF16.PACK_AB R8, R165, R167 ;  /* 0x000000a7a508723e */ /* 0x000fc400000010ff */
[----:B------:R-:W-:Y:S01]  /*5f60*/  F2FP.BF16.PACK_AB R10, R152, R161 ;  /* 0x000000a1980a723e */ /* 0x000fe200000010ff */
[----:B-1----:R-:W-:-:S04]  /*5f70*/  FFMA.FTZ R6, R219, c[0x0][0x2d0], -R4 ;  /* 0x0000b400db067a23 */ /* 0x002fc80000010804 */
[----:B------:R1:W-:Y:S01]  /*5f80*/  MUFU.EX2 R80, R6 ;  /* 0x0000000600507308 */ /* 0x0003e20000000800 */
[----:B--2---:R-:W-:-:S07]  /*5f90*/  FFMA.FTZ R3, R215, c[0x0][0x2d0], -R2 ;  /* 0x0000b400d7037a23 */ /* 0x004fce0000010802 */
[----:B------:R2:W-:Y:S01]  /*5fa0*/  MUFU.EX2 R71, R3 ;  /* 0x0000000300477308 */ /* 0x0005e20000000800 */
[----:B-1----:R-:W-:-:S07]  /*5fb0*/  FFMA.FTZ R6, R192, c[0x0][0x2d0], -R4 ;  /* 0x0000b400c0067a23 */ /* 0x002fce0000010804 */
[----:B------:R1:W3:Y:S01]  /*5fc0*/  MUFU.EX2 R76, R6 ;  /* 0x00000006004c7308 */ /* 0x0002e20000000800 */
[----:B--2---:R-:W-:-:S07]  /*5fd0*/  FFMA.FTZ R3, R218, c[0x0][0x2d0], -R2 ;  /* 0x0000b400da037a23 */ /* 0x004fce0000010802 */
[----:B------:R2:W4:Y:S01]  /*5fe0*/  MUFU.EX2 R73, R3 ;  /* 0x0000000300497308 */ /* 0x0005220000000800 */
[----:B-1----:R-:W-:Y:S01]  /*5ff0*/  FFMA.FTZ R6, R149, c[0x0][0x2d0], -R4 ;  /* 0x0000b40095067a23 */ /* 0x002fe20000010804 */
[----:B---3--:R-:W-:-:S06]  /*6000*/  F2FP.BF16.PACK_AB R9, R76, R80 ;  /* 0x000000504c09723e */ /* 0x008fcc00000010ff */
[----:B------:R1:W-:Y:S01]  /*6010*/  MUFU.EX2 R75, R6 ;  /* 0x00000006004b7308 */ /* 0x0003e20000000800 */
[--C-:B--2---:R-:W-:Y:S01]  /*6020*/  FFMA.FTZ R3, R212, c[0x0][0x2d0], -R2.reuse ;  /* 0x0000b400d4037a23 */ /* 0x104fe20000010802 */
[----:B----4-:R-:W-:Y:S01]  /*6030*/  F2FP.BF16.PACK_AB R144, R73, R71 ;  /* 0x000000474990723e */ /* 0x010fe200000010ff */
[----:B------:R-:W-:-:S05]  /*6040*/  FFMA.FTZ R2, R189, c[0x0][0x2d0], -R2 ;  /* 0x0000b400bd027a23 */ /* 0x000fca0000010802 */
[----:B------:R2:W-:Y:S01]  /*6050*/  MUFU.EX2 R72, R3 ;  /* 0x0000000300487308 */ /* 0x0005e20000000800 */
[----:B-1----:R-:W-:Y:S01]  /*6060*/  FFMA.FTZ R6, R150, c[0x0][0x2d0], -R4 ;  /* 0x0000b40096067a23 */ /* 0x002fe20000010804 */
[----:B------:R-:W-:-:S06]  /*6070*/  F2FP.BF16.PACK_AB R150, R77, R81 ;  /* 0x000000514d96723e */ /* 0x000fcc00000010ff */
[----:B------:R-:W1:Y:S01]  /*6080*/  MUFU.EX2 R74, R6 ;  /* 0x00000006004a7308 */ /* 0x000e620000000800 */
[----:B--2---:R-:W-:-:S04]  /*6090*/  FADD.FTZ R3, R242, R241 ;  /* 0x000000f1f2037221 */ /* 0x004fc80000010000 */
[----:B------:R-:W-:Y:S01]  /*60a0*/  FADD.FTZ R3, R244, R3 ;  /* 0x00000003f4037221 */ /* 0x000fe20000010000 */
[----:B-1----:R-:W-:-:S07]  /*60b0*/  F2FP.BF16.PACK_AB R11, R74, R75 ;  /* 0x0000004b4a0b723e */ /* 0x002fce00000010ff */
[C---:B------:R-:W-:Y:S01]  /*60c0*/  HMMA.16816.F32.BF16 R56, R8.reuse, R24, R56 ;  /* 0x000000180838723c */ /* 0x040fe20000041838 */
[----:B------:R1:W2:Y:S07]  /*60d0*/  MUFU.EX2 R25, R2 ;  /* 0x0000000200197308 */ /* 0x0002ae0000000800 */
[C---:B------:R-:W-:Y:S08]  /*60e0*/  HMMA.16816.F32.BF16 R32, R8.reuse, R22, R32 ;  /* 0x000000160820723c */ /* 0x040ff00000041820 */
[----:B------:R-:W-:Y:S01]  /*60f0*/  HMMA.16816.F32.BF16 R48, R8, R20, R48 ;  /* 0x000000140830723c */ /* 0x000fe20000041830 */
[----:B-1----:R-:W-:Y:S01]  /*6100*/  FFMA.FTZ R2, R188, c[0x0][0x2d0], -R0 ;  /* 0x0000b400bc027a23 */ /* 0x002fe20000010800 */
[----:B--2---:R-:W-:-:S03]  /*6110*/  F2FP.BF16.PACK_AB R146, R25, R72 ;  /* 0x000000481992723e */ /* 0x004fc600000010ff */
[----:B------:R1:W-:Y:S03]  /*6120*/  MUFU.EX2 R24, R2 ;  /* 0x0000000200187308 */ /* 0x0003e60000000800 */
[C---:B------:R-:W-:Y:S08]  /*6130*/  HMMA.16816.F32.BF16 R44, R8.reuse, R12, R44 ;  /* 0x0000000c082c723c */ /* 0x040ff0000004182c */
[----:B------:R-:W-:Y:S01]  /*6140*/  HMMA.16816.F32.BF16 R52, R8, R26, R52 ;  /* 0x0000001a0834723c */ /* 0x000fe20000041834 */
[----:B-1----:R-:W-:-:S07]  /*6150*/  FFMA.FTZ R2, R191, c[0x0][0x2d0], -R0 ;  /* 0x0000b400bf027a23 */ /* 0x002fce0000010800 */
[C---:B------:R-:W-:Y:S01]  /*6160*/  HMMA.16816.F32.BF16 R40, R8.reuse, R16, R40 ;  /* 0x000000100828723c */ /* 0x040fe20000041828 */
[----:B------:R1:W2:Y:S07]  /*6170*/  MUFU.EX2 R22, R2 ;  /* 0x0000000200167308 */ /* 0x0002ae0000000800 */
[C---:B------:R-:W-:Y:S01]  /*6180*/  HMMA.16816.F32.BF16 R28, R8.reuse, R18, R28 ;  /* 0x00000012081c723c */ /* 0x040fe2000004181c */
[----:B------:R-:W3:Y:S07]  /*6190*/  LDSM.16.MT88.4 R16, [R200+0x2000] ;  /* 0x00200000c810783b */ /* 0x000eee0000004200 */
[----:B------:R-:W-:Y:S01]  /*61a0*/  HMMA.16816.F32.BF16 R36, R8, R14, R36 ;  /* 0x0000000e0824723c */ /* 0x000fe20000041824 */
[--C-:B-1----:R-:W-:Y:S01]  /*61b0*/  FFMA.FTZ R2, R216, c[0x0][0x2d0], -R0.reuse ;  /* 0x0000b400d8027a23 */ /* 0x102fe20000010800 */
[----:B--2---:R-:W-:Y:S01]  /*61c0*/  F2FP.BF16.PACK_AB R145, R22, R24 ;  /* 0x000000181691723e */ /* 0x004fe200000010ff */
[----:B------:R-:W-:-:S02]  /*61d0*/  FFMA.FTZ R0, R220, c[0x0][0x2d0], -R0 ;  /* 0x0000b400dc007a23 */ /* 0x000fc40000010800 */
[----:B------:R1:W-:Y:S08]  /*61e0*/  MUFU.EX2 R21, R2 ;  /* 0x0000000200157308 */ /* 0x0003f00000000800 */
[----:B------:R2:W4:Y:S01]  /*61f0*/  MUFU.EX2 R20, R0 ;  /* 0x0000000000147308 */ /* 0x0005220000000800 */
[----:B-1----:R-:W-:-:S04]  /*6200*/  FADD.FTZ R2, R243, R231 ;  /* 0x000000e7f3027221 */ /* 0x002fc80000010000 */
[----:B------:R-:W-:Y:S02]  /*6210*/  FADD.FTZ R6, R230, R2 ;  /* 0x00000002e6067221 */ /* 0x000fe40000010000 */
[----:B--2---:R-:W-:Y:S01]  /*6220*/  FFMA.FTZ R0, R214, c[0x0][0x2d0], -R4 ;  /* 0x0000b400d6007a23 */ /* 0x004fe20000010804 */
[----:B----4-:R-:W-:-:S03]  /*6230*/  F2FP.BF16.PACK_AB R147, R20, R21 ;  /* 0x000000151493723e */ /* 0x010fc600000010ff */
[----:B------:R1:W-:Y:S04]  /*6240*/  MUFU.EX2 R12, R0 ;  /* 0x00000000000c7308 */ /* 0x0003e80000000800 */
[C---:B------:R-:W-:Y:S08]  /*6250*/  HMMA.16816.F32.BF16 R88, R144.reuse, R100, R108 ;  /* 0x000000649058723c */ /* 0x040ff0000004186c */
[----:B------:R-:W-:Y:S01]  /*6260*/  HMMA.16816.F32.BF16 R108, R144, R116, R92 ;  /* 0x00000074906c723c */ /* 0x000fe2000004185c */
[----:B-1----:R-:W-:-:S04]  /*6270*/  FFMA.FTZ R0, R190, c[0x0][0x2d0], -R4 ;  /* 0x0000b400be007a23 */ /* 0x002fc80000010804 */
[----:B------:R1:W2:Y:S03]  /*6280*/  MUFU.EX2 R9, R0 ;  /* 0x0000000000097308 */ /* 0x0002a60000000800 */
[C---:B------:R-:W-:Y:S08]  /*6290*/  HMMA.16816.F32.BF16 R96, R144.reuse, R102, R96 ;  /* 0x000000669060723c */ /* 0x040ff00000041860 */
[----:B------:R-:W-:Y:S01]  /*62a0*/  HMMA.16816.F32.BF16 R112, R144, R118, R112 ;  /* 0x000000769070723c */ /* 0x000fe20000041870 */
[----:B-1----:R-:W-:Y:S01]  /*62b0*/  FFMA.FTZ R0, R221, c[0x0][0x2d0], -R4 ;  /* 0x0000b400dd007a23 */ /* 0x002fe20000010804 */
[----:B--2---:R-:W-:-:S06]  /*62c0*/  F2FP.BF16.PACK_AB R149, R9, R12 ;  /* 0x0000000c0995723e */ /* 0x004fcc00000010ff */
[C---:B------:R-:W-:Y:S01]  /*62d0*/  HMMA.16816.F32.BF16 R124, R144.reuse, R132, R124 ;  /* 0x00000084907c723c */ /* 0x040fe2000004187c */
[----:B------:R1:W-:Y:S07]  /*62e0*/  MUFU.EX2 R10, R0 ;  /* 0x00000000000a7308 */ /* 0x0003ee0000000800 */
[C---:B------:R-:W-:Y:S08]  /*62f0*/  HMMA.16816.F32.BF16 R128, R144.reuse, R134, R64 ;  /* 0x000000869080723c */ /* 0x040ff00000041840 */
[----:B---3--:R-:W-:Y:S01]  /*6300*/  HMMA.16816.F32.BF16 R140, R144, R16, R140 ;  /* 0x00000010908c723c */ /* 0x008fe2000004188c */
[----:B-1----:R-:W-:-:S04]  /*6310*/  FFMA.FTZ R0, R222, c[0x0][0x2d0], -R4 ;  /* 0x0000b400de007a23 */ /* 0x002fc80000010804 */
[----:B------:R1:W2:Y:S03]  /*6320*/  MUFU.EX2 R11, R0 ;  /* 0x00000000000b7308 */ /* 0x0002a60000000800 */
[----:B------:R-:W-:Y:S01]  /*6330*/  HMMA.16816.F32.BF16 R144, R144, R18, R60 ;  /* 0x000000129090723c */ /* 0x000fe2000004183c */
[----:B-1----:R-:W-:Y:S01]  /*6340*/  FADD.FTZ R0, R228, R7 ;  /* 0x00000007e4007221 */ /* 0x002fe20000010000 */
[----:B--2---:R-:W-:Y:S01]  /*6350*/  F2FP.BF16.PACK_AB R151, R11, R10 ;  /* 0x0000000a0b97723e */ /* 0x004fe200000010ff */
        /* <DEDUP_REMOVED lines=69> */
[----:B------:R-:W-:Y:S01]  /*67b0*/  FADD.FTZ R2, R73, R0 ;  /* 0x0000000049027221 */ /* 0x000fe20000010000 */
[----:B------:R-:W-:Y:S01]  /*67c0*/  IADD3 R0, R246, -0x2, RZ ;  /* 0xfffffffef6007810 */ /* 0x000fe20007ffe0ff */
[----:B------:R-:W-:-:S02]  /*67d0*/  FADD.FTZ R6, R22, R6 ;  /* 0x0000000616067221 */ /* 0x000fc40000010000 */
[----:B------:R-:W-:Y:S01]  /*67e0*/  FADD.FTZ R4, R81, R4 ;  /* 0x0000000451047221 */ /* 0x000fe20000010000 */
[----:B------:R-:W-:Y:S01]  /*67f0*/  ISETP.GE.AND P0, PT, R0, R247, PT ;  /* 0x000000f70000720c */ /* 0x000fe20003f06270 */
[----:B------:R-:W-:Y:S02]  /*6800*/  FADD.FTZ R3, R10, R3 ;  /* 0x000000030a037221 */ /* 0x000fe40000010000 */
[----:B------:R-:W-:Y:S02]  /*6810*/  FADD.FTZ R2, R72, R2 ;  /* 0x0000000248027221 */ /* 0x000fe40000010000 */
[----:B------:R-:W-:Y:S02]  /*6820*/  FADD.FTZ R6, R21, R6 ;  /* 0x0000000615067221 */ /* 0x000fe40000010000 */
[----:B------:R-:W-:Y:S02]  /*6830*/  FADD.FTZ R7, R77, R4 ;  /* 0x000000044d077221 */ /* 0x000fe40000010000 */
[----:B------:R-:W-:-:S02]  /*6840*/  FADD.FTZ R4, R11, R3 ;  /* 0x000000030b047221 */ /* 0x000fc40000010000 */
[----:B------:R-:W-:Y:S01]  /*6850*/  FADD.FTZ R3, R25, R2 ;  /* 0x0000000219037221 */ /* 0x000fe20000010000 */
[----:B------:R1:W-:Y:S01]  /*6860*/  STL [R1], R7 ;  /* 0x0000000701007387 */ /* 0x0003e20000100800 */
[----:B------:R-:W-:-:S03]  /*6870*/  FADD.FTZ R2, R20, R6 ;  /* 0x0000000614027221 */ /* 0x000fc60000010000 */
[----:B------:R1:W-:Y:S04]  /*6880*/  STL [R1+0x4], R4 ;  /* 0x0000040401007387 */ /* 0x0003e80000100800 */
[----:B------:R1:W-:Y:S04]  /*6890*/  STL [R1+0xc], R2 ;  /* 0x00000c0201007387 */ /* 0x0003e80000100800 */
[----:B------:R1:W-:Y:S01]  /*68a0*/  STL [R1+0x8], R3 ;  /* 0x0000080301007387 */ /* 0x0003e20000100800 */
[----:B------:R-:W-:Y:S05]  /*68b0*/  @!P0 BRA `(.L_x_75) ;  /* 0x00003ae000008947 */ /* 0x000fea0003800000 */
[----:B------:R-:W-:Y:S01]  /*68c0*/  MOV R212, R0 ;  /* 0x0000000000d47202 */ /* 0x000fe20000000f00 */
[----:B-1----:R-:W-:Y:S01]  /*68d0*/  IMAD.MOV.U32 R2, RZ, RZ, R70 ;  /* 0x000000ffff027224 */ /* 0x002fe200078e0046 */
[----:B------:R-:W-:Y:S01]  /*68e0*/  MOV R3, R69 ;  /* 0x0000004500037202 */ /* 0x000fe20000000f00 */
[----:B------:R-:W-:Y:S01]  /*68f0*/  IMAD.MOV.U32 R84, RZ, RZ, R68 ;  /* 0x000000ffff547224 */ /* 0x000fe200078e0044 */
[----:B------:R-:W-:-:S02]  /*6900*/  MOV R85, R5 ;  /* 0x0000000500557202 */ /* 0x000fc40000000f00 */
.L_x_76:
[----:B------:R-:W5:Y:S01]  /*6910*/  LDL R174, [R1+0x44] ;  /* 0x0000440001ae7983 */ /* 0x000f620000100800 */
[----:B------:R-:W-:Y:S04]  /*6920*/  DEPBAR.LE SB0, 0x0 ;  /* 0x000080000000791a */ /* 0x000fe80000000000 */
[----:B------:R-:W5:Y:S01]  /*6930*/  LDL.64 R172, [R1+0x38] ;  /* 0x0000380001ac7983 */ /* 0x000f620000100a00 */
[----:B------:R-:W-:Y:S01]  /*6940*/  WARPSYNC 0xffffffff ;  /* 0xffffffff00007948 */ /* 0x000fe20003800000 */
[----:B---3--:R-:W-:Y:S01]  /*6950*/  SHF.R.S32.HI R0, RZ, 0x1f, R212 ;  /* 0x0000001fff007819 */ /* 0x008fe200000114d4 */
[----:B------:R-:W-:Y:S01]  /*6960*/  IMAD.WIDE.U32 R86, R212, c[0x0][0x208], RZ ;  /* 0x00008200d4567a25 */ /* 0x000fe200078e00ff */
[----:B------:R-:W-:Y:S02]  /*6970*/  MOV R178, c[0x0][0x208] ;  /* 0x0000820000b27a02 */ /* 0x000fe40000000f00 */
[----:B------:R-:W-:Y:S01]  /*6980*/  BAR.SYNC.DEFER_BLOCKING 0x0 ;  /* 0x0000000000007b1d */ /* 0x000fe20000010000 */
[----:B------:R-:W-:Y:S01]  /*6990*/  IMAD R0, R0, c[0x0][0x208], RZ ;  /* 0x0000820000007a24 */ /* 0x000fe200078e02ff */
[----:B------:R-:W-:Y:S03]  /*69a0*/  SHF.L.U32 R179, R178, 0x5, RZ ;  /* 0x00000005b2b37819 */ /* 0x000fe600000006ff */
[----:B------:R-:W-:Y:S05]  /*69b0*/  IMAD R0, R212, c[0x0][0x20c], R0 ;  /* 0x00008300d4007a24 */ /* 0x000fea00078e0200 */
[----:B------:R-:W-:Y:S02]  /*69c0*/  IADD3 R0, R87, R0, RZ ;  /* 0x0000000057007210 */ /* 0x000fe40007ffe0ff */
[----:B------:R-:W-:Y:S03]  /*69d0*/  MOV R87, 0x5 ;  /* 0x0000000500577802 */ /* 0x000fe60000000f00 */
[----:B------:R-:W-:Y:S01]  /*69e0*/  IMAD R0, R0, 0x50, RZ ;  /* 0x0000005000007824 */ /* 0x000fe200078e02ff */
[----:B------:R-:W-:Y:S01]  /*69f0*/  SHF.L.U64.HI R178, R178, R87, c[0x0][0x20c] ;  /* 0x00008300b2b27619 */ /* 0x000fe20000010257 */
[----:B------:R-:W-:Y:S08]  /*6a00*/  LDSM.16.M88.4 R80, [R203] ;  /* 0x00000000cb50783b */ /* 0x000ff00000000200 */
[----:B------:R-:W1:Y:S08]  /*6a10*/  LDSM.16.M88.4 R16, [R196] ;  /* 0x00000000c410783b */ /* 0x000e700000000200 */
[----:B------:R-:W3:Y:S08]  /*6a20*/  LDSM.16.M88.4 R76, [R203+0x2000] ;  /* 0x00200000cb4c783b */ /* 0x000ef00000000200 */
[----:B------:R-:W4:Y:S08]  /*6a30*/  LDSM.16.M88.4 R32, [R196+0x800] ;  /* 0x00080000c420783b */ /* 0x000f300000000200 */
[----:B------:R-:W5:Y:S08]  /*6a40*/  LDSM.16.M88.4 R48, [R196+0x1000] ;  /* 0x00100000c430783b */ /* 0x000f700000000200 */
[----:B------:R-:W1:Y:S08]  /*6a50*/  LDSM.16.M88.4 R64, [R196+0x1800] ;  /* 0x00180000c440783b */ /* 0x000e700000000200 */
[----:B------:R-:W1:Y:S08]  /*6a60*/  LDSM.16.M88.4 R152, [R196+0x2000] ;  /* 0x00200000c498783b */ /* 0x000e700000000200 */
[----:B------:R-:W-:Y:S08]  /*6a70*/  LDSM.16.M88.4 R156, [R206] ;  /* 0x00000000ce9c783b */ /* 0x000ff00000000200 */
[----:B------:R-:W3:Y:S08]  /*6a80*/  LDSM.16.M88.4 R160, [R207] ;  /* 0x00000000cfa0783b */ /* 0x000ef00000000200 */
[----:B------:R-:W4:Y:S08]  /*6a90*/  LDSM.16.M88.4 R164, [R206+0x2000] ;  /* 0x00200000cea4783b */ /* 0x000f300000000200 */
[----:B------:R-:W5:Y:S08]  /*6aa0*/  LDSM.16.M88.4 R168, [R211] ;  /* 0x00000000d3a8783b */ /* 0x000f700000000200 */
[----:B------:R-:W2:Y:S04]  /*6ab0*/  LDL R223, [R1+0x28] ;  /* 0x0000280001df7983 */ /* 0x000ea80000100800 */
[----:B------:R-:W2:Y:S04]  /*6ac0*/  LDL R222, [R1+0x40] ;  /* 0x0000400001de7983 */ /* 0x000ea80000100800 */
[----:B------:R-:W2:Y:S01]  /*6ad0*/  LDL.64 R220, [R1+0x30] ;  /* 0x0000300001dc7983 */ /* 0x000ea20000100a00 */
[-C--:B-1----:R-:W-:Y:S08]  /*6ae0*/  HMMA.16816.F32.BF16 R4, R80, R16.reuse, RZ ;  /* 0x000000105004723c */ /* 0x082ff000000418ff */
[C---:B---3--:R-:W-:Y:S08]  /*6af0*/  HMMA.16816.F32.BF16 R8, R76.reuse, R16, RZ ;  /* 0x000000104c08723c */ /* 0x048ff000000418ff */
[-C--:B------:R-:W-:Y:S08]  /*6b00*/  HMMA.16816.F32.BF16 R12, R76, R18.reuse, RZ ;  /* 0x000000124c0c723c */ /* 0x080ff000000418ff */
[C---:B------:R-:W-:Y:S08]  /*6b10*/  HMMA.16816.F32.BF16 R16, R80.reuse, R18, RZ ;  /* 0x000000125010723c */ /* 0x040ff000000418ff */
[-C--:B----4-:R-:W-:Y:S08]  /*6b20*/  HMMA.16816.F32.BF16 R20, R80, R32.reuse, RZ ;  /* 0x000000205014723c */ /* 0x090ff000000418ff */
[C---:B------:R-:W-:Y:S08]  /*6b30*/  HMMA.16816.F32.BF16 R24, R76.reuse, R32, RZ ;  /* 0x000000204c18723c */ /* 0x040ff000000418ff */
[-C--:B------:R-:W-:Y:S08]  /*6b40*/  HMMA.16816.F32.BF16 R28, R76, R34.reuse, RZ ;  /* 0x000000224c1c723c */ /* 0x080ff000000418ff */
[C---:B------:R-:W-:Y:S08]  /*6b50*/  HMMA.16816.F32.BF16 R32, R80.reuse, R34, RZ ;  /* 0x000000225020723c */ /* 0x040ff000000418ff */
[-C--:B-----5:R-:W-:Y:S08]  /*6b60*/  HMMA.16816.F32.BF16 R36, R80, R48.reuse, RZ ;  /* 0x000000305024723c */ /* 0x0a0ff000000418ff */
        /* <DEDUP_REMOVED lines=10> */
[----:B------:R-:W-:Y:S01]  /*6c10*/  HMMA.16816.F32.BF16 R80, R80, R154, RZ ;  /* 0x0000009a5050723c */ /* 0x000fe200000418ff */
[----:B------:R-:W1:Y:S07]  /*6c20*/  LDSM.16.M88.4 R152, [R210] ;  /* 0x00000000d298783b */ /* 0x000e6e0000000200 */
[-C--:B------:R-:W-:Y:S08]  /*6c30*/  HMMA.16816.F32.BF16 R4, R156, R160.reuse, R4 ;  /* 0x000000a09c04723c */ /* 0x080ff00000041804 */
[C---:B------:R-:W-:Y:S04]  /*6c40*/  HMMA.16816.F32.BF16 R8, R164.reuse, R160, R8 ;  /* 0x000000a0a408723c */ /* 0x040fe80000041808 */
[----:B------:R-:W-:Y:S04]  /*6c50*/  MOV R173, R174 ;  /* 0x000000ae00ad7202 */ /* 0x000fe80000000f00 */
[-C--:B------:R-:W-:Y:S04]  /*6c60*/  HMMA.16816.F32.BF16 R12, R164, R162.reuse, R12 ;  /* 0x000000a2a40c723c */ /* 0x080fe8000004180c */
[----:B------:R-:W-:Y:S04]  /*6c70*/  IMAD.WIDE.U32 R172, R86, 0x50, R172 ;  /* 0x0000005056ac7825 */ /* 0x000fe800078e00ac */
[C---:B------:R-:W-:Y:S01]  /*6c80*/  HMMA.16816.F32.BF16 R16, R156.reuse, R162, R16 ;  /* 0x000000a29c10723c */ /* 0x040fe20000041810 */
[----:B------:R-:W3:Y:S03]  /*6c90*/  LDSM.16.M88.4 R160, [R209] ;  /* 0x00000000d1a0783b */ /* 0x000ee60000000200 */
[C---:B------:R-:W-:Y:S02]  /*6ca0*/  LEA R86, P0, R172.reuse, c[0x0][0x1f8], 0x1 ;  /* 0x00007e00ac567a11 */ /* 0x040fe400078008ff */
[----:B------:R-:W-:Y:S02]  /*6cb0*/  IADD3 R0, R173, R0, RZ ;  /* 0x00000000ad007210 */ /* 0x000fe40007ffe0ff */
[-C--:B------:R-:W-:Y:S04]  /*6cc0*/  HMMA.16816.F32.BF16 R20, R156, R168.reuse, R20 ;  /* 0x000000a89c14723c */ /* 0x080fe80000041814 */
[----:B------:R-:W-:Y:S02]  /*6cd0*/  LEA.HI.X R87, R172, c[0x0][0x1fc], R0, 0x1, P0 ;  /* 0x00007f00ac577a11 */ /* 0x000fe400000f0c00 */
[-C--:B------:R-:W-:Y:S02]  /*6ce0*/  IADD3 R176, P2, R86, R179.reuse, RZ ;  /* 0x000000b356b07210 */ /* 0x080fe40007f5e0ff */
[C---:B------:R-:W-:Y:S04]  /*6cf0*/  HMMA.16816.F32.BF16 R24, R164.reuse, R168, R24 ;  /* 0x000000a8a418723c */ /* 0x040fe80000041818 */
[-C--:B------:R-:W-:Y:S02]  /*6d00*/  IADD3.X R177, R87, R178.reuse, RZ, P2, !PT ;  /* 0x000000b257b17210 */ /* 0x080fe400017fe4ff */
[-C--:B------:R-:W-:Y:S02]  /*6d10*/  IADD3 R174, P0, R176, R179.reuse, RZ ;  /* 0x000000b3b0ae7210 */ /* 0x080fe40007f1e0ff */
[-C--:B------:R-:W-:Y:S04]  /*6d20*/  HMMA.16816.F32.BF16 R28, R164, R170.reuse, R28 ;  /* 0x000000aaa41c723c */ /* 0x080fe8000004181c */
[-C--:B------:R-:W-:Y:S02]  /*6d30*/  IADD3.X R175, R177, R178.reuse, RZ, P0, !PT ;  /* 0x000000b2b1af7210 */ /* 0x080fe400007fe4ff */
[-C--:B------:R-:W-:Y:S02]  /*6d40*/  IADD3 R172, P2, R174, R179.reuse, RZ ;  /* 0x000000b3aeac7210 */ /* 0x080fe40007f5e0ff */
[C---:B------:R-:W-:Y:S01]  /*6d50*/  HMMA.16816.F32.BF16 R32, R156.reuse, R170, R32 ;  /* 0x000000aa9c20723c */ /* 0x040fe20000041820 */
[----:B------:R-:W4:Y:S03]  /*6d60*/  LDSM.16.M88.4 R168, [R208] ;  /* 0x00000000d0a8783b */ /* 0x000f260000000200 */
[-C--:B------:R-:W-:Y:S04]  /*6d70*/  IADD3.X R173, R175, R178.reuse, RZ, P2, !PT ;  /* 0x000000b2afad7210 */ /* 0x080fe800017fe4ff */
[-C--:B-1----:R-:W-:Y:S01]  /*6d80*/  HMMA.16816.F32.BF16 R36, R156, R152.reuse, R36 ;  /* 0x000000989c24723c */ /* 0x082fe20000041824 */
[----:B------:R-:W-:Y:S01]  /*6d90*/  @!PT LDS RZ, [RZ] ;  /* 0x00000000fffff984 */ /* 0x000fe20000000800 */
[----:B------:R-:W-:Y:S01]  /*6da0*/  @!PT LDS RZ, [RZ] ;  /* 0x00000000fffff984 */ /* 0x000fe20000000800 */
[----:B------:R-:W-:Y:S01]  /*6db0*/  @!PT LDS RZ, [RZ] ;  /* 0x00000000fffff984 */ /* 0x000fe20000000800 */
[----:B------:R1:W-:Y:S07]  /*6dc0*/  LDGSTS.E.BYPASS.LTC128B.128 [R213+0x100], [R86.64], !P1 ;  /* 0x0010000056d57fae */ /* 0x0003ee000c901d48 */
[C---:B------:R-:W-:Y:S01]  /*6dd0*/  HMMA.16816.F32.BF16 R40, R164.reuse, R152, R40 ;  /* 0x00000098a428723c */ /* 0x040fe20000041828 */
[----:B------:R5:W-:Y:S07]  /*6de0*/  LDGSTS.E.BYPASS.LTC128B.128 [R213+0x900], [R176.64], !P1 ;  /* 0x00900000b0d57fae */ /* 0x000bee000c901d48 */
[-C--:B------:R-:W-:Y:S01]  /*6df0*/  HMMA.16816.F32.BF16 R44, R164, R154.reuse, R44 ;  /* 0x0000009aa42c723c */ /* 0x080fe2000004182c */
[----:B------:R4:W-:Y:S07]  /*6e00*/  LDGSTS.E.BYPASS.LTC128B.128 [R213+0x1100], [R174.64], !P1 ;  /* 0x01100000aed57fae */ /* 0x0009ee000c901d48 */
[C---:B------:R-:W-:Y:S01]  /*6e10*/  HMMA.16816.F32.BF16 R48, R156.reuse, R154, R48 ;  /* 0x0000009a9c30723c */ /* 0x040fe20000041830 */
[----:B------:R4:W-:Y:S03]  /*6e20*/  LDGSTS.E.BYPASS.LTC128B.128 [R213+0x1900], [R172.64], !P1 ;  /* 0x01900000acd57fae */ /* 0x0009e6000c901d48 */
[----:B-1----:R-:W-:Y:S04]  /*6e30*/  IADD3 R86, P0, R172, R179, RZ ;  /* 0x000000b3ac567210 */ /* 0x002fe80007f1e0ff */
[-C--:B---3--:R-:W-:Y:S04]  /*6e40*/  HMMA.16816.F32.BF16 R52, R156, R160.reuse, R52 ;  /* 0x000000a09c34723c */ /* 0x088fe80000041834 */
[----:B------:R-:W-:Y:S04]  /*6e50*/  IADD3.X R87, R173, R178, RZ, P0, !PT ;  /* 0x000000b2ad577210 */ /* 0x000fe800007fe4ff */
[C---:B------:R-:W-:Y:S01]  /*6e60*/  HMMA.16816.F32.BF16 R56, R164.reuse, R160, R56 ;  /* 0x000000a0a438723c */ /* 0x040fe20000041838 */
[----:B------:R1:W-:Y:S07]  /*6e70*/  LDGSTS.E.BYPASS.LTC128B.128 [R213+0x2100], [R86.64], !P1 ;  /* 0x0210000056d57fae */ /* 0x0003ee000c901d48 */
[-C--:B------:R-:W-:Y:S01]  /*6e80*/  HMMA.16816.F32.BF16 R60, R164, R162.reuse, R60 ;  /* 0x000000a2a43c723c */ /* 0x080fe2000004183c */
[----:B-----5:R-:W-:Y:S07]  /*6e90*/  LDSM.16.M88.4 R176, [R202] ;  /* 0x00000000cab0783b */ /* 0x020fee0000000200 */
[C---:B------:R-:W-:Y:S01]  /*6ea0*/  HMMA.16816.F32.BF16 R64, R156.reuse, R162, R64 ;  /* 0x000000a29c40723c */ /* 0x040fe20000041840 */
[----:B----4-:R-:W3:Y:S07]  /*6eb0*/  LDSM.16.M88.4 R172, [R204] ;  /* 0x00000000ccac783b */ /* 0x010eee0000000200 */
[-C--:B------:R-:W-:Y:S01]  /*6ec0*/  HMMA.16816.F32.BF16 R68, R156, R168.reuse, R68 ;  /* 0x000000a89c44723c */ /* 0x080fe20000041844 */
[----:B------:R-:W4:Y:S02]  /*6ed0*/  LDSM.16.M88.4 R180, [R204+0x2000] ;  /* 0x00200000ccb4783b */ /* 0x000f240000000200 */
[C---:B--2---:R-:W-:Y:S02]  /*6ee0*/  ISETP.GT.AND P0, PT, R212.reuse, R223, PT ;  /* 0x000000dfd400720c */ /* 0x044fe40003f04270 */
[----:B------:R-:W-:Y:S03]  /*6ef0*/  IADD3 R212, R212, -0x1, RZ ;  /* 0xffffffffd4d47810 */ /* 0x000fe60007ffe0ff */
[C---:B------:R-:W-:Y:S01]  /*6f00*/  HMMA.16816.F32.BF16 R72, R164.reuse, R168, R72 ;  /* 0x000000a8a448723c */ /* 0x040fe20000041848 */
[----:B------:R-:W2:Y:S07]  /*6f10*/  LDSM.16.M88.4 R152, [R202+0x800] ;  /* 0x00080000ca98783b */ /* 0x000eae0000000200 */
[-C--:B------:R-:W-:Y:S01]  /*6f20*/  HMMA.16816.F32.BF16 R76, R164, R170.reuse, R76 ;  /* 0x000000aaa44c723c */ /* 0x080fe2000004184c */
[----:B------:R-:W5:Y:S07]  /*6f30*/  LDSM.16.M88.4 R160, [R202+0x1000] ;  /* 0x00100000caa0783b */ /* 0x000f6e0000000200 */
[----:B------:R-:W-:Y:S01]  /*6f40*/  HMMA.16816.F32.BF16 R80, R156, R170, R80 ;  /* 0x000000aa9c50723c */ /* 0x000fe20000041850 */
[----:B------:R-:W1:Y:S07]  /*6f50*/  LDSM.16.M88.4 R184, [R202+0x1800] ;  /* 0x00180000cab8783b */ /* 0x000e6e0000000200 */
[-C--:B---3--:R-:W-:Y:S01]  /*6f60*/  HMMA.16816.F32.BF16 R4, R172, R176.reuse, R4 ;  /* 0x000000b0ac04723c */ /* 0x088fe20000041804 */
[----:B------:R-:W3:Y:S07]  /*6f70*/  LDSM.16.M88.4 R188, [R202+0x2000] ;  /* 0x00200000cabc783b */ /* 0x000eee0000000200 */
[C---:B----4-:R-:W-:Y:S01]  /*6f80*/  HMMA.16816.F32.BF16 R8, R180.reuse, R176, R8 ;  /* 0x000000b0b408723c */ /* 0x050fe20000041808 */
[----:B------:R-:W-:Y:S07]  /*6f90*/  LDSM.16.M88.4 R164, [R205] ;  /* 0x00000000cda4783b */ /* 0x000fee0000000200 */
[-C--:B------:R-:W-:Y:S01]  /*6fa0*/  HMMA.16816.F32.BF16 R12, R180, R178.reuse, R12 ;  /* 0x000000b2b40c723c */ /* 0x080fe2000004180c */
[----:B------:R-:W4:Y:S07]  /*6fb0*/  LDSM.16.M88.4 R192, [R199] ;  /* 0x00000000c7c0783b */ /* 0x000f2e0000000200 */
[C---:B------:R-:W-:Y:S01]  /*6fc0*/  HMMA.16816.F32.BF16 R16, R172.reuse, R178, R16 ;  /* 0x000000b2ac10723c */ /* 0x040fe20000041810 */
[----:B------:R-:W0:Y:S07]  /*6fd0*/  LDGDEPBAR ;  /* 0x00000000000079af */ /* 0x000e2e0000000000 */
[-C--:B--2---:R-:W-:Y:S08]  /*6fe0*/  HMMA.16816.F32.BF16 R20, R172, R152.reuse, R20 ;  /* 0x00000098ac14723c */ /* 0x084ff00000041814 */
[C---:B------:R-:W-:Y:S08]  /*6ff0*/  HMMA.16816.F32.BF16 R24, R180.reuse, R152, R24 ;  /* 0x00000098b418723c */ /* 0x040ff00000041818 */
[-C--:B------:R-:W-:Y:S08]  /*7000*/  HMMA.16816.F32.BF16 R28, R180, R154.reuse, R28 ;  /* 0x0000009ab41c723c */ /* 0x080ff0000004181c */
[C---:B------:R-:W-:Y:S01]  /*7010*/  HMMA.16816.F32.BF16 R32, R172.reuse, R154, R32 ;  /* 0x0000009aac20723c */ /* 0x040fe20000041820 */
[----:B------:R-:W2:Y:S07]  /*7020*/  LDSM.16.M88.4 R152, [R205+0x2000] ;  /* 0x00200000cd98783b */ /* 0x000eae0000000200 */
[-C--:B-----5:R-:W-:Y:S08]  /*7030*/  HMMA.16816.F32.BF16 R36, R172, R160.reuse, R36 ;  /* 0x000000a0ac24723c */ /* 0x0a0ff00000041824 */
[C---:B------:R-:W-:Y:S08]  /*7040*/  HMMA.16816.F32.BF16 R40, R180.reuse, R160, R40 ;  /* 0x000000a0b428723c */ /* 0x040ff00000041828 */
[-C--:B------:R-:W-:Y:S08]  /*7050*/  HMMA.16816.F32.BF16 R44, R180, R162.reuse, R44 ;  /* 0x000000a2b42c723c */ /* 0x080ff0000004182c */
[C---:B------:R-:W-:Y:S08]  /*7060*/  HMMA.16816.F32.BF16 R48, R172.reuse, R162, R48 ;  /* 0x000000a2ac30723c */ /* 0x040ff00000041830 */
[-C--:B-1----:R-:W-:Y:S08]  /*7070*/  HMMA.16816.F32.BF16 R52, R172, R184.reuse, R52 ;  /* 0x000000b8ac34723c */ /* 0x082ff00000041834 */
[C---:B------:R-:W-:Y:S08]  /*7080*/  HMMA.16816.F32.BF16 R56, R180.reuse, R184, R56 ;  /* 0x000000b8b438723c */ /* 0x040ff00000041838 */
[-C--:B------:R-:W-:Y:S08]  /*7090*/  HMMA.16816.F32.BF16 R60, R180, R186.reuse, R60 ;  /* 0x000000bab43c723c */ /* 0x080ff0000004183c */
[C---:B------:R-:W-:Y:S08]  /*70a0*/  HMMA.16816.F32.BF16 R64, R172.reuse, R186, R64 ;  /* 0x000000baac40723c */ /* 0x040ff00000041840 */
[-C--:B---3--:R-:W-:Y:S08]  /*70b0*/  HMMA.16816.F32.BF16 R68, R172, R188.reuse, R68 ;  /* 0x000000bcac44723c */ /* 0x088ff00000041844 */
[C---:B------:R-:W-:Y:S08]  /*70c0*/  HMMA.16816.F32.BF16 R72, R180.reuse, R188, R72 ;  /* 0x000000bcb448723c */ /* 0x040ff00000041848 */
[-C--:B------:R-:W-:Y:S08]  /*70d0*/  HMMA.16816.F32.BF16 R76, R180, R190.reuse, R76 ;  /* 0x000000beb44c723c */ /* 0x080ff0000004184c */
[----:B------:R-:W-:Y:S08]  /*70e0*/  HMMA.16816.F32.BF16 R80, R172, R190, R80 ;  /* 0x000000beac50723c */ /* 0x000ff00000041850 */
[-C--:B----4-:R-:W-:Y:S08]  /*70f0*/  HMMA.16816.F32.BF16 R4, R164, R192.reuse, R4 ;  /* 0x000000c0a404723c */ /* 0x090ff00000041804 */
[C---:B--2---:R-:W-:Y:S08]  /*7100*/  HMMA.16816.F32.BF16 R8, R152.reuse, R192, R8 ;  /* 0x000000c09808723c */ /* 0x044ff00000041808 */
[-C--:B------:R-:W-:Y:S08]  /*7110*/  HMMA.16816.F32.BF16 R12, R152, R194.reuse, R12 ;  /* 0x000000c2980c723c */ /* 0x080ff0000004180c */
[----:B------:R-:W-:Y:S01]  /*7120*/  FMUL.FTZ R0, R4, c[0x0][0x320] ;  /* 0x0000c80004007a20 */ /* 0x000fe20000410000 */
[C---:B------:R-:W-:Y:S03]  /*7130*/  HMMA.16816.F32.BF16 R16, R164.reuse, R194, R16 ;  /* 0x000000c2a410723c */ /* 0x040fe60000041810 */
[----:B------:R1:W-:Y:S04]  /*7140*/  MUFU.TANH R160, R0 ;  /* 0x0000000000a07308 */ /* 0x0003e80000002400 */
[----:B------:R-:W-:Y:S02]  /*7150*/  FMUL.FTZ R10, R10, c[0x0][0x320] ;  /* 0x0000c8000a0a7a20 */ /* 0x000fe40000410000 */
[----:B------:R-:W-:Y:S04]  /*7160*/  FMUL.FTZ R11, R11, c[0x0][0x320] ;  /* 0x0000c8000b0b7a20 */ /* 0x000fe80000410000 */
[----:B------:R-:W-:Y:S10]  /*7170*/  MUFU.TANH R169, R10 ;  /* 0x0000000a00a97308 */ /* 0x000ff40000002400 */
[----:B------:R-:W-:Y:S01]  /*7180*/  MUFU.TANH R168, R11 ;  /* 0x0000000b00a87308 */ /* 0x000fe20000002400 */
[----:B-1----:R-:W-:Y:S09]  /*7190*/  FMUL.FTZ R0, R5, c[0x0][0x320] ;  /* 0x0000c80005007a20 */ /* 0x002ff20000410000 */
[----:B------:R1:W-:Y:S02]  /*71a0*/  MUFU.TANH R159, R0 ;  /* 0x00000000009f7308 */ /* 0x0003e40000002400 */
[----:B-1----:R-:W-:Y:S08]  /*71b0*/  FMUL.FTZ R0, R6, c[0x0][0x320] ;  /* 0x0000c80006007a20 */ /* 0x002ff00000410000 */
[----:B------:R1:W2:Y:S02]  /*71c0*/  MUFU.TANH R163, R0 ;  /* 0x0000000000a37308 */ /* 0x0002a40000002400 */
[----:B-1----:R-:W-:Y:S02]  /*71d0*/  FMUL.FTZ R0, R7, c[0x0][0x320] ;  /* 0x0000c80007007a20 */ /* 0x002fe40000410000 */
[----:B------:R-:W1:Y:S06]  /*71e0*/  LDSM.16.M88.4 R4, [R199+0x800] ;  /* 0x00080000c704783b */ /* 0x000e6c0000000200 */
[----:B------:R3:W4:Y:S02]  /*71f0*/  MUFU.TANH R161, R0 ;  /* 0x0000000000a17308 */ /* 0x0007240000002400 */
[----:B---3--:R-:W-:Y:S08]  /*7200*/  FMUL.FTZ R0, R8, c[0x0][0x320] ;  /* 0x0000c80008007a20 */ /* 0x008ff00000410000 */
[----:B------:R3:W-:Y:S01]  /*7210*/  MUFU.TANH R171, R0 ;  /* 0x0000000000ab7308 */ /* 0x0007e20000002400 */
[-C--:B-1----:R-:W-:Y:S08]  /*7220*/  HMMA.16816.F32.BF16 R20, R164, R4.reuse, R20 ;  /* 0x00000004a414723c */ /* 0x082ff00000041814 */
[C---:B------:R-:W-:Y:S04]  /*7230*/  HMMA.16816.F32.BF16 R24, R152.reuse, R4, R24 ;  /* 0x000000049818723c */ /* 0x040fe80000041818 */
[----:B---3--:R-:W-:Y:S02]  /*7240*/  FMUL.FTZ R0, R9, c[0x0][0x320] ;  /* 0x0000c80009007a20 */ /* 0x008fe40000410000 */
[----:B------:R-:W1:Y:S02]  /*7250*/  LDSM.16.M88.4 R8, [R199+0x1000] ;  /* 0x00100000c708783b */ /* 0x000e640000000200 */
[-C--:B------:R-:W-:Y:S01]  /*7260*/  HMMA.16816.F32.BF16 R28, R152, R6.reuse, R28 ;  /* 0x00000006981c723c */ /* 0x080fe2000004181c */
[----:B------:R3:W-:Y:S07]  /*7270*/  MUFU.TANH R162, R0 ;  /* 0x0000000000a27308 */ /* 0x0007ee0000002400 */
[C---:B------:R-:W-:Y:S08]  /*7280*/  HMMA.16816.F32.BF16 R32, R164.reuse, R6, R32 ;  /* 0x00000006a420723c */ /* 0x040ff00000041820 */
[----:B------:R-:W-:Y:S04]  /*7290*/  FMUL.FTZ R5, R26, c[0x0][0x320] ;  /* 0x0000c8001a057a20 */ /* 0x000fe80000410000 */
[----:B------:R-:W-:Y:S01]  /*72a0*/  FMUL.FTZ R4, R27, c[0x0][0x320] ;  /* 0x0000c8001b047a20 */ /* 0x000fe20000410000 */
[----:B------:R-:W-:Y:S01]  /*72b0*/  MUFU.TANH R173, R5 ;  /* 0x0000000500ad7308 */ /* 0x000fe20000002400 */
[----:B---3--:R-:W-:Y:S09]  /*72c0*/  FMUL.FTZ R0, R12, c[0x0][0x320] ;  /* 0x0000c8000c007a20 */ /* 0x008ff20000410000 */
[----:B------:R3:W-:Y:S10]  /*72d0*/  MUFU.TANH R156, R0 ;  /* 0x00000000009c7308 */ /* 0x0007f40000002400 */
[----:B------:R5:W-:Y:S01]  /*72e0*/  MUFU.TANH R180, R4 ;  /* 0x0000000400b47308 */ /* 0x000be20000002400 */
[-C--:B-1----:R-:W-:Y:S08]  /*72f0*/  HMMA.16816.F32.BF16 R36, R164, R8.reuse, R36 ;  /* 0x00000008a424723c */ /* 0x082ff00000041824 */
[C---:B------:R-:W-:Y:S04]  /*7300*/  HMMA.16816.F32.BF16 R40, R152.reuse, R8, R40 ;  /* 0x000000089828723c */ /* 0x040fe80000041828 */
[----:B---3--:R-:W-:Y:S04]  /*7310*/  FMUL.FTZ R0, R13, c[0x0][0x320] ;  /* 0x0000c8000d007a20 */ /* 0x008fe80000410000 */
[-C--:B------:R-:W-:Y:S01]  /*7320*/  HMMA.16816.F32.BF16 R44, R152, R10.reuse, R44 ;  /* 0x0000000a982c723c */ /* 0x080fe2000004182c */
[----:B------:R1:W-:Y:S01]  /*7330*/  MUFU.TANH R87, R0 ;  /* 0x0000000000577308 */ /* 0x0003e20000002400 */
[----:B-----5:R-:W3:Y:S06]  /*7340*/  LDSM.16.M88.4 R4, [R199+0x1800] ;  /* 0x00180000c704783b */ /* 0x020eec0000000200 */
[C---:B------:R-:W-:Y:S08]  /*7350*/  HMMA.16816.F32.BF16 R48, R164.reuse, R10, R48 ;  /* 0x0000000aa430723c */ /* 0x040ff00000041830 */
[----:B------:R-:W-:Y:S04]  /*7360*/  FMUL.FTZ R9, R41, c[0x0][0x320] ;  /* 0x0000c80029097a20 */ /* 0x000fe80000410000 */
[----:B------:R-:W-:Y:S01]  /*7370*/  MUFU.TANH R188, R9 ;  /* 0x0000000900bc7308 */ /* 0x000fe20000002400 */
[----:B------:R-:W-:Y:S02]  /*7380*/  FMUL.FTZ R8, R42, c[0x0][0x320] ;  /* 0x0000c8002a087a20 */ /* 0x000fe40000410000 */
[----:B-1----:R-:W-:Y:S07]  /*7390*/  FMUL.FTZ R0, R14, c[0x0][0x320] ;  /* 0x0000c8000e007a20 */ /* 0x002fee0000410000 */
[----:B------:R1:W-:Y:S10]  /*73a0*/  MUFU.TANH R157, R0 ;  /* 0x00000000009d7308 */ /* 0x0003f40000002400 */
[----:B------:R5:W-:Y:S01]  /*73b0*/  MUFU.TANH R189, R8 ;  /* 0x0000000800bd7308 */ /* 0x000be20000002400 */
[-C--:B---3--:R-:W-:Y:S03]  /*73c0*/  HMMA.16816.F32.BF16 R52, R164, R4.reuse, R52 ;  /* 0x00000004a434723c */ /* 0x088fe60000041834 */
[----:B-1----:R-:W-:Y:S05]  /*73d0*/  FMUL.FTZ R0, R15, c[0x0][0x320] ;  /* 0x0000c8000f007a20 */ /* 0x002fea0000410000 */
[C---:B------:R-:W-:Y:S01]  /*73e0*/  HMMA.16816.F32.BF16 R56, R152.reuse, R4, R56 ;  /* 0x000000049838723c */ /* 0x040fe20000041838 */
[----:B------:R1:W-:Y:S07]  /*73f0*/  MUFU.TANH R158, R0 ;  /* 0x00000000009e7308 */ /* 0x0003ee0000002400 */
[-C--:B------:R-:W-:Y:S01]  /*7400*/  HMMA.16816.F32.BF16 R60, R152, R6.reuse, R60 ;  /* 0x00000006983c723c */ /* 0x080fe2000004183c */
[----:B-----5:R-:W3:Y:S01]  /*7410*/  LDSM.16.M88.4 R8, [R199+0x2000] ;  /* 0x00200000c708783b */ /* 0x020ee20000000200 */
[----:B------:R-:W-:Y:S06]  /*7420*/  DEPBAR.LE SB0, 0x0 ;  /* 0x000080000000791a */ /* 0x000fec0000000000 */
[C---:B------:R-:W-:Y:S01]  /*7430*/  HMMA.16816.F32.BF16 R64, R164.reuse, R6, R64 ;  /* 0x00000006a440723c */ /* 0x040fe20000041840 */
[----:B------:R-:W-:Y:S07]  /*7440*/  BAR.SYNC.DEFER_BLOCKING 0x0 ;  /* 0x0000000000007b1d */ /* 0x000fee0000010000 */
[----:B------:R-:W-:Y:S04]  /*7450*/  FMUL.FTZ R4, R57, c[0x0][0x320] ;  /* 0x0000c80039047a20 */ /* 0x000fe80000410000 */
[----:B-1----:R-:W-:Y:S02]  /*7460*/  FMUL.FTZ R0, R16, c[0x0][0x320] ;  /* 0x0000c80010007a20 */ /* 0x002fe40000410000 */
[----:B------:R-:W-:Y:S02]  /*7470*/  FMUL.FTZ R5, R56, c[0x0][0x320] ;  /* 0x0000c80038057a20 */ /* 0x000fe40000410000 */
[----:B------:R1:W-:Y:S01]  /*7480*/  MUFU.TANH R86, R0 ;  /* 0x0000000000567308 */ /* 0x0003e20000002400 */
[-C--:B---3--:R-:W-:Y:S03]  /*7490*/  HMMA.16816.F32.BF16 R68, R164, R8.reuse, R68 ;  /* 0x00000008a444723c */ /* 0x088fe60000041844 */
[----:B-1----:R-:W-:Y:S05]  /*74a0*/  FMUL.FTZ R0, R17, c[0x0][0x320] ;  /* 0x0000c80011007a20 */ /* 0x002fea0000410000 */
[C---:B------:R-:W-:Y:S01]  /*74b0*/  HMMA.16816.F32.BF16 R72, R152.reuse, R8, R72 ;  /* 0x000000089848723c */ /* 0x040fe20000041848 */
[----:B------:R1:W-:Y:S06]  /*74c0*/  MUFU.TANH R12, R0 ;  /* 0x00000000000c7308 */ /* 0x0003ec0000002400 */
[----:B------:R-:W-:Y:S01]  /*74d0*/  FMUL.FTZ R8, R62, c[0x0][0x320] ;  /* 0x0000c8003e087a20 */ /* 0x000fe20000410000 */
[-C--:B------:R-:W-:Y:S04]  /*74e0*/  HMMA.16816.F32.BF16 R76, R152, R10.reuse, R76 ;  /* 0x0000000a984c723c */ /* 0x080fe8000004184c */
[----:B------:R-:W-:Y:S04]  /*74f0*/  FMUL.FTZ R9, R63, c[0x0][0x320] ;  /* 0x0000c8003f097a20 */ /* 0x000fe80000410000 */
[----:B------:R-:W-:Y:S01]  /*7500*/  MUFU.TANH R155, R9 ;  /* 0x00000009009b7308 */ /* 0x000fe20000002400 */
[----:B------:R-:W-:Y:S07]  /*7510*/  HMMA.16816.F32.BF16 R80, R164, R10, R80 ;  /* 0x0000000aa450723c */ /* 0x000fee0000041850 */
[----:B------:R-:W-:Y:S02]  /*7520*/  FMUL.FTZ R6, R73, c[0x0][0x320] ;  /* 0x0000c80049067a20 */ /* 0x000fe40000410000 */
[----:B------:R-:W-:Y:S03]  /*7530*/  MUFU.TANH R164, R8 ;  /* 0x0000000800a47308 */ /* 0x000fe60000002400 */
[----:B-1----:R-:W-:Y:S02]  /*7540*/  FMUL.FTZ R0, R18, c[0x0][0x320] ;  /* 0x0000c80012007a20 */ /* 0x002fe40000410000 */
[----:B------:R-:W-:Y:S02]  /*7550*/  FMUL.FTZ R11, R75, c[0x0][0x320] ;  /* 0x0000c8004b0b7a20 */ /* 0x000fe40000410000 */
[----:B------:R-:W-:Y:S03]  /*7560*/  FMUL.FTZ R7, R76, c[0x0][0x320] ;  /* 0x0000c8004c077a20 */ /* 0x000fe60000410000 */
[----:B------:R1:W3:Y:S10]  /*7570*/  MUFU.TANH R16, R0 ;  /* 0x0000000000107308 */ /* 0x0002f40000002400 */
[----:B------:R-:W-:Y:S10]  /*7580*/  MUFU.TANH R195, R11 ;  /* 0x0000000b00c37308 */ /* 0x000ff40000002400 */
[----:B------:R5:W-:Y:S01]  /*7590*/  MUFU.TANH R193, R7 ;  /* 0x0000000700c17308 */ /* 0x000be20000002400 */
[----:B-1----:R-:W-:Y:S09]  /*75a0*/  FMUL.FTZ R0, R19, c[0x0][0x320] ;  /* 0x0000c80013007a20 */ /* 0x002ff20000410000 */
[----:B------:R1:W1:Y:S01]  /*75b0*/  MUFU.TANH R15, R0 ;  /* 0x00000000000f7308 */ /* 0x0002620000002400 */
[----:B-----5:R-:W-:Y:S09]  /*75c0*/  FMUL.FTZ R7, R77, c[0x0][0x320] ;  /* 0x0000c8004d077a20 */ /* 0x020ff20000410000 */
[----:B------:R-:W-:Y:S01]  /*75d0*/  MUFU.TANH R190, R7 ;  /* 0x0000000700be7308 */ /* 0x000fe20000002400 */
[----:B-1----:R-:W-:Y:S09]  /*75e0*/  FMUL.FTZ R0, R20, c[0x0][0x320] ;  /* 0x0000c80014007a20 */ /* 0x002ff20000410000 */
[----:B------:R1:W-:Y:S02]  /*75f0*/  MUFU.TANH R19, R0 ;  /* 0x0000000000137308 */ /* 0x0003e40000002400 */
[----:B-1----:R-:W-:Y:S08]  /*7600*/  FMUL.FTZ R0, R21, c[0x0][0x320] ;  /* 0x0000c80015007a20 */ /* 0x002ff00000410000 */
[----:B------:R1:W-:Y:S02]  /*7610*/  MUFU.TANH R20, R0 ;  /* 0x0000000000147308 */ /* 0x0003e40000002400 */
[----:B-1----:R-:W-:Y:S08]  /*7620*/  FMUL.FTZ R0, R22, c[0x0][0x320] ;  /* 0x0000c80016007a20 */ /* 0x002ff00000410000 */
[----:B------:R1:W5:Y:S02]  /*7630*/  MUFU.TANH R21, R0 ;  /* 0x0000000000157308 */ /* 0x0003640000002400 */
[----:B-1----:R-:W-:Y:S08]  /*7640*/  FMUL.FTZ R0, R23, c[0x0][0x320] ;  /* 0x0000c80017007a20 */ /* 0x002ff00000410000 */
[----:B------:R1:W1:Y:S02]  /*7650*/  MUFU.TANH R170, R0 ;  /* 0x0000000000aa7308 */ /* 0x0002640000002400 */
[----:B-1----:R-:W-:Y:S08]  /*7660*/  FMUL.FTZ R0, R24, c[0x0][0x320] ;  /* 0x0000c80018007a20 */ /* 0x002ff00000410000 */
[----:B------:R1:W-:Y:S02]  /*7670*/  MUFU.TANH R24, R0 ;  /* 0x0000000000187308 */ /* 0x0003e40000002400 */
[----:B-1----:R-:W-:Y:S08]  /*7680*/  FMUL.FTZ R0, R25, c[0x0][0x320] ;  /* 0x0000c80019007a20 */ /* 0x002ff00000410000 */
[----:B------:R1:W-:Y:S02]  /*7690*/  MUFU.TANH R172, R0 ;  /* 0x0000000000ac7308 */ /* 0x0003e40000002400 */
[----:B-1----:R-:W-:Y:S08]  /*76a0*/  FMUL.FTZ R0, R28, c[0x0][0x320] ;  /* 0x0000c8001c007a20 */ /* 0x002ff00000410000 */
[----:B------:R1:W-:Y:S02]  /*76b0*/  MUFU.TANH R25, R0 ;  /* 0x0000000000197308 */ /* 0x0003e40000002400 */
[----:B-1----:R-:W-:Y:S08]  /*76c0*/  FMUL.FTZ R0, R29, c[0x0][0x320] ;  /* 0x0000c8001d007a20 */ /* 0x002ff00000410000 */
[----:B------:R1:W-:Y:S02]  /*76d0*/  MUFU.TANH R26, R0 ;  /* 0x00000000001a7308 */ /* 0x0003e40000002400 */
[----:B-1----:R-:W-:Y:S08]  /*76e0*/  FMUL.FTZ R0, R30, c[0x0][0x320] ;  /* 0x0000c8001e007a20 */ /* 0x002ff00000410000 */
[----:B------:R1:W-:Y:S10]  /*76f0*/  MUFU.TANH R30, R6 ;  /* 0x00000006001e7308 */ /* 0x0003f40000002400 */
[----:B------:R2:W-:Y:S01]  /*7700*/  MUFU.TANH R28, R0 ;  /* 0x00000000001c7308 */ /* 0x0005e20000002400 */
[----:B-1----:R-:W-:Y:S09]  /*7710*/  FMUL.FTZ R6, R80, c[0x0][0x320] ;  /* 0x0000c80050067a20 */ /* 0x002ff20000410000 */
[----:B------:R1:W-:Y:S01]  /*7720*/  MUFU.TANH R194, R6 ;  /* 0x0000000600c27308 */ /* 0x0003e20000002400 */
[----:B--2---:R-:W-:Y:S09]  /*7730*/  FMUL.FTZ R0, R31, c[0x0][0x320] ;  /* 0x0000c8001f007a20 */ /* 0x004ff20000410000 */
        /* <DEDUP_REMOVED lines=8> */
[----:B------:R2:W-:Y:S10]  /*77c0*/  MUFU.TANH R13, R0 ;  /* 0x00000000000d7308 */ /* 0x0005f40000002400 */
[----:B------:R3:W-:Y:S01]  /*77d0*/  MUFU.TANH R33, R5 ;  /* 0x0000000500217308 */ /* 0x0007e20000002400 */
[----:B-1----:R-:W-:Y:S09]  /*77e0*/  FMUL.FTZ R6, R83, c[0x0][0x320] ;  /* 0x0000c80053067a20 */ /* 0x002ff20000410000 */
[----:B------:R1:W-:Y:S01]  /*77f0*/  MUFU.TANH R219, R6 ;  /* 0x0000000600db7308 */ /* 0x0003e20000002400 */
[----:B--2---:R-:W-:Y:S09]  /*7800*/  FMUL.FTZ R0, R34, c[0x0][0x320] ;  /* 0x0000c80022007a20 */ /* 0x004ff20000410000 */
[----:B------:R2:W2:Y:S01]  /*7810*/  MUFU.TANH R18, R0 ;  /* 0x0000000000127308 */ /* 0x0004a20000002400 */
[----:B---3--:R-:W-:Y:S04]  /*7820*/  FMNMX.FTZ R5, R163, R3, !PT ;  /* 0x00000003a3057209 */ /* 0x008fe80007810000 */
[----:B----4-:R-:W-:Y:S04]  /*7830*/  FMNMX.FTZ R5, R161, R5, !PT ;  /* 0x00000005a1057209 */ /* 0x010fe80007810000 */
[----:B------:R-:W-:Y:S02]  /*7840*/  FMNMX.FTZ R5, R16, R5, !PT ;  /* 0x0000000510057209 */ /* 0x000fe40007810000 */
[----:B-1----:R-:W-:Y:S02]  /*7850*/  FMNMX.FTZ R6, R169, R85, !PT ;  /* 0x00000055a9067209 */ /* 0x002fe40007810000 */
[----:B------:R-:W-:Y:S02]  /*7860*/  FMNMX.FTZ R5, R15, R5, !PT ;  /* 0x000000050f057209 */ /* 0x000fe40007810000 */
[----:B------:R-:W-:Y:S02]  /*7870*/  FMNMX.FTZ R6, R168, R6, !PT ;  /* 0x00000006a8067209 */ /* 0x000fe40007810000 */
[----:B-----5:R-:W-:Y:S02]  /*7880*/  FMNMX.FTZ R5, R21, R5, !PT ;  /* 0x0000000515057209 */ /* 0x020fe40007810000 */
[----:B------:R-:W-:Y:S01]  /*7890*/  FMNMX.FTZ R7, R157, R6, !PT ;  /* 0x000000069d077209 */ /* 0x000fe20007810000 */
[----:B--2---:R-:W-:Y:S01]  /*78a0*/  FMUL.FTZ R0, R35, c[0x0][0x320] ;  /* 0x0000c80023007a20 */ /* 0x004fe20000410000 */
[----:B------:R-:W-:Y:S01]  /*78b0*/  FMNMX.FTZ R5, R170, R5, !PT ;  /* 0x00000005aa057209 */ /* 0x000fe20007810000 */
[----:B------:R1:W-:Y:S03]  /*78c0*/  MUFU.TANH R35, R4 ;  /* 0x0000000400237308 */ /* 0x0003e60000002400 */
[----:B------:R-:W-:Y:S07]  /*78d0*/  FMNMX.FTZ R5, R18, R5, !PT ;  /* 0x0000000512057209 */ /* 0x000fee0007810000 */
[----:B------:R2:W3:Y:S01]  /*78e0*/  MUFU.TANH R17, R0 ;  /* 0x0000000000117308 */ /* 0x0004e20000002400 */
[----:B-1----:R-:W-:Y:S09]  /*78f0*/  FMUL.FTZ R4, R72, c[0x0][0x320] ;  /* 0x0000c80048047a20 */ /* 0x002ff20000410000 */
[----:B------:R1:W-:Y:S01]  /*7900*/  MUFU.TANH R31, R4 ;  /* 0x00000004001f7308 */ /* 0x0003e20000002400 */
[----:B--2---:R-:W-:Y:S01]  /*7910*/  FMUL.FTZ R0, R36, c[0x0][0x320] ;  /* 0x0000c80024007a20 */ /* 0x004fe20000410000 */
[----:B---3--:R-:W-:Y:S08]  /*7920*/  FMNMX.FTZ R5, R17, R5, !PT ;  /* 0x0000000511057209 */ /* 0x008ff00007810000 */
[----:B------:R2:W-:Y:S01]  /*7930*/  MUFU.TANH R179, R0 ;  /* 0x0000000000b37308 */ /* 0x0005e20000002400 */
[----:B-1----:R-:W-:Y:S04]  /*7940*/  FMNMX.FTZ R4, R171, R84, !PT ;  /* 0x00000054ab047209 */ /* 0x002fe80007810000 */
[----:B------:R-:W-:Y:S04]  /*7950*/  FMNMX.FTZ R4, R162, R4, !PT ;  /* 0x00000004a2047209 */ /* 0x000fe80007810000 */
[----:B------:R-:W-:Y:S01]  /*7960*/  FMNMX.FTZ R4, R156, R4, !PT ;  /* 0x000000049c047209 */ /* 0x000fe20007810000 */
[----:B--2---:R-:W-:Y:S03]  /*7970*/  FMUL.FTZ R0, R37, c[0x0][0x320] ;  /* 0x0000c80025007a20 */ /* 0x004fe60000410000 */
[----:B------:R-:W-:Y:S01]  /*7980*/  FMNMX.FTZ R4, R87, R4, !PT ;  /* 0x0000000457047209 */ /* 0x000fe20007810000 */
[----:B------:R1:W-:Y:S03]  /*7990*/  MUFU.TANH R182, R0 ;  /* 0x0000000000b67308 */ /* 0x0003e60000002400 */
[----:B------:R-:W-:Y:S04]  /*79a0*/  FMNMX.FTZ R4, R24, R4, !PT ;  /* 0x0000000418047209 */ /* 0x000fe80007810000 */
[----:B------:R-:W-:Y:S04]  /*79b0*/  FMNMX.FTZ R4, R172, R4, !PT ;  /* 0x00000004ac047209 */ /* 0x000fe80007810000 */
[----:B------:R-:W-:Y:S04]  /*79c0*/  FMNMX.FTZ R4, R25, R4, !PT ;  /* 0x0000000419047209 */ /* 0x000fe80007810000 */
[----:B------:R-:W-:Y:S01]  /*79d0*/  FMNMX.FTZ R4, R26, R4, !PT ;  /* 0x000000041a047209 */ /* 0x000fe20007810000 */
[----:B-1----:R-:W-:Y:S04]  /*79e0*/  FMUL.FTZ R0, R38, c[0x0][0x320] ;  /* 0x0000c80026007a20 */ /* 0x002fe80000410000 */
[----:B------:R1:W2:Y:S02]  /*79f0*/  MUFU.TANH R185, R0 ;  /* 0x0000000000b97308 */ /* 0x0002a40000002400 */
[----:B-1----:R-:W-:Y:S01]  /*7a00*/  FMUL.FTZ R0, R39, c[0x0][0x320] ;  /* 0x0000c80027007a20 */ /* 0x002fe20000410000 */
[----:B--2---:R-:W-:Y:S07]  /*7a10*/  FMNMX.FTZ R5, R185, R5, !PT ;  /* 0x00000005b9057209 */ /* 0x004fee0007810000 */
[----:B------:R1:W2:Y:S02]  /*7a20*/  MUFU.TANH R186, R0 ;  /* 0x0000000000ba7308 */ /* 0x0002a40000002400 */
[----:B-1----:R-:W-:Y:S01]  /*7a30*/  FMUL.FTZ R0, R40, c[0x0][0x320] ;  /* 0x0000c80028007a20 */ /* 0x002fe20000410000 */
[----:B--2---:R-:W-:Y:S07]  /*7a40*/  FMNMX.FTZ R5, R186, R5, !PT ;  /* 0x00000005ba057209 */ /* 0x004fee0007810000 */
[----:B------:R1:W2:Y:S02]  /*7a50*/  MUFU.TANH R187, R0 ;  /* 0x0000000000bb7308 */ /* 0x0002a40000002400 */
[----:B-1----:R-:W-:Y:S01]  /*7a60*/  FMUL.FTZ R0, R43, c[0x0][0x320] ;  /* 0x0000c8002b007a20 */ /* 0x002fe20000410000 */
[----:B--2---:R-:W-:Y:S07]  /*7a70*/  FMNMX.FTZ R4, R187, R4, !PT ;  /* 0x00000004bb047209 */ /* 0x004fee0007810000 */
[----:B------:R1:W-:Y:S01]  /*7a80*/  MUFU.TANH R245, R0 ;  /* 0x0000000000f57308 */ /* 0x0003e20000002400 */
[----:B------:R-:W-:Y:S01]  /*7a90*/  FMNMX.FTZ R4, R188, R4, !PT ;  /* 0x00000004bc047209 */ /* 0x000fe20007810000 */
[----:B-1----:R-:W-:Y:S08]  /*7aa0*/  FMUL.FTZ R0, R44, c[0x0][0x320] ;  /* 0x0000c8002c007a20 */ /* 0x002ff00000410000 */
[----:B------:R1:W2:Y:S02]  /*7ab0*/  MUFU.TANH R243, R0 ;  /* 0x0000000000f37308 */ /* 0x0002a40000002400 */
[----:B-1----:R-:W-:Y:S01]  /*7ac0*/  FMUL.FTZ R0, R45, c[0x0][0x320] ;  /* 0x0000c8002d007a20 */ /* 0x002fe20000410000 */
[----:B--2---:R-:W-:Y:S07]  /*7ad0*/  FMNMX.FTZ R4, R243, R4, !PT ;  /* 0x00000004f3047209 */ /* 0x004fee0007810000 */
[----:B------:R1:W2:Y:S02]  /*7ae0*/  MUFU.TANH R247, R0 ;  /* 0x0000000000f77308 */ /* 0x0002a40000002400 */
[----:B-1----:R-:W-:Y:S01]  /*7af0*/  FMUL.FTZ R0, R46, c[0x0][0x320] ;  /* 0x0000c8002e007a20 */ /* 0x002fe20000410000 */
[----:B--2---:R-:W-:Y:S07]  /*7b00*/  FMNMX.FTZ R4, R247, R4, !PT ;  /* 0x00000004f7047209 */ /* 0x004fee0007810000 */
[----:B------:R1:W-:Y:S01]  /*7b10*/  MUFU.TANH R251, R0 ;  /* 0x0000000000fb7308 */ /* 0x0003e20000002400 */
[----:B------:R-:W-:Y:S04]  /*7b20*/  FMNMX.FTZ R4, R33, R4, !PT ;  /* 0x0000000421047209 */ /* 0x000fe80007810000 */
[----:B------:R-:W-:Y:S01]  /*7b30*/  FMNMX.FTZ R4, R35, R4, !PT ;  /* 0x0000000423047209 */ /* 0x000fe20007810000 */
[----:B-1----:R-:W-:Y:S04]  /*7b40*/  FMUL.FTZ R0, R47, c[0x0][0x320] ;  /* 0x0000c8002f007a20 */ /* 0x002fe80000410000 */
[----:B------:R1:W-:Y:S02]  /*7b50*/  MUFU.TANH R214, R0 ;  /* 0x0000000000d67308 */ /* 0x0003e40000002400 */
[----:B-1----:R-:W-:Y:S08]  /*7b60*/  FMUL.FTZ R0, R48, c[0x0][0x320] ;  /* 0x0000c80030007a20 */ /* 0x002ff00000410000 */
[----:B------:R1:W-:Y:S02]  /*7b70*/  MUFU.TANH R44, R0 ;  /* 0x00000000002c7308 */ /* 0x0003e40000002400 */
[----:B-1----:R-:W-:Y:S08]  /*7b80*/  FMUL.FTZ R0, R49, c[0x0][0x320] ;  /* 0x0000c80031007a20 */ /* 0x002ff00000410000 */
[----:B------:R1:W-:Y:S02]  /*7b90*/  MUFU.TANH R174, R0 ;  /* 0x0000000000ae7308 */ /* 0x0003e40000002400 */
[----:B-1----:R-:W-:Y:S08]  /*7ba0*/  FMUL.FTZ R0, R50, c[0x0][0x320] ;  /* 0x0000c80032007a20 */ /* 0x002ff00000410000 */
[----:B------:R1:W2:Y:S02]  /*7bb0*/  MUFU.TANH R183, R0 ;  /* 0x0000000000b77308 */ /* 0x0002a40000002400 */
[----:B-1----:R-:W-:Y:S01]  /*7bc0*/  FMUL.FTZ R0, R51, c[0x0][0x320] ;  /* 0x0000c80033007a20 */ /* 0x002fe20000410000 */
[----:B--2---:R-:W-:Y:S07]  /*7bd0*/  FMNMX.FTZ R5, R183, R5, !PT ;  /* 0x00000005b7057209 */ /* 0x004fee0007810000 */
[----:B------:R1:W2:Y:S02]  /*7be0*/  MUFU.TANH R184, R0 ;  /* 0x0000000000b87308 */ /* 0x0002a40000002400 */
[----:B-1----:R-:W-:Y:S01]  /*7bf0*/  FMUL.FTZ R0, R52, c[0x0][0x320] ;  /* 0x0000c80034007a20 */ /* 0x002fe20000410000 */
[----:B--2---:R-:W-:Y:S07]  /*7c00*/  FMNMX.FTZ R5, R184, R5, !PT ;  /* 0x00000005b8057209 */ /* 0x004fee0007810000 */
        /* <DEDUP_REMOVED lines=21> */
[----:B------:R-:W-:Y:S02]  /*7d60*/  FMNMX.FTZ R6, R31, R4, !PT ;  /* 0x000000041f067209 */ /* 0x000fe40007810000 */
[----:B------:R-:W-:Y:S01]  /*7d70*/  FMNMX.FTZ R4, R158, R7, !PT ;  /* 0x000000079e047209 */ /* 0x000fe20007810000 */
[----:B------:R-:W-:Y:S01]  /*7d80*/  FMUL.FTZ R7, R74, c[0x0][0x320] ;  /* 0x0000c8004a077a20 */ /* 0x000fe20000410000 */
[----:B------:R-:W-:Y:S02]  /*7d90*/  FMNMX.FTZ R6, R30, R6, !PT ;  /* 0x000000061e067209 */ /* 0x000fe40007810000 */
[----:B------:R-:W-:Y:S02]  /*7da0*/  FMNMX.FTZ R4, R173, R4, !PT ;  /* 0x00000004ad047209 */ /* 0x000fe40007810000 */
[----:B------:R-:W-:Y:S01]  /*7db0*/  FMNMX.FTZ R6, R193, R6, !PT ;  /* 0x00000006c1067209 */ /* 0x000fe20007810000 */
[----:B------:R2:W-:Y:S01]  /*7dc0*/  MUFU.TANH R192, R7 ;  /* 0x0000000700c07308 */ /* 0x0005e20000002400 */
[----:B------:R-:W-:Y:S02]  /*7dd0*/  FMNMX.FTZ R4, R180, R4, !PT ;  /* 0x00000004b4047209 */ /* 0x000fe40007810000 */
[----:B------:R-:W-:Y:S02]  /*7de0*/  FMNMX.FTZ R6, R190, R6, !PT ;  /* 0x00000006be067209 */ /* 0x000fe40007810000 */
[----:B------:R-:W-:Y:S03]  /*7df0*/  FMNMX.FTZ R4, R28, R4, !PT ;  /* 0x000000041c047209 */ /* 0x000fe60007810000 */
[----:B------:R-:W3:Y:S01]  /*7e00*/  SHFL.BFLY PT, R9, R6, 0x2, 0x1f ;  /* 0x0c401f0006097f89 */ /* 0x000ee200000e0000 */
[----:B-1----:R-:W-:Y:S04]  /*7e10*/  FMUL.FTZ R0, R65, c[0x0][0x320] ;  /* 0x0000c80041007a20 */ /* 0x002fe80000410000 */
[----:B------:R1:W-:Y:S01]  /*7e20*/  MUFU.TANH R246, R0 ;  /* 0x0000000000f67308 */ /* 0x0003e20000002400 */
[----:B--2---:R-:W-:Y:S02]  /*7e30*/  FMNMX.FTZ R7, R181, R4, !PT ;  /* 0x00000004b5077209 */ /* 0x004fe40007810000 */
[----:B---3--:R-:W-:Y:S05]  /*7e40*/  FMNMX.FTZ R6, R6, R9, !PT ;  /* 0x0000000906067209 */ /* 0x008fea0007810000 */
[----:B------:R-:W2:Y:S01]  /*7e50*/  SHFL.BFLY PT, R9, R6, 0x1, 0x1f ;  /* 0x0c201f0006097f89 */ /* 0x000ea200000e0000 */
[----:B-1----:R-:W-:Y:S04]  /*7e60*/  FMUL.FTZ R0, R66, c[0x0][0x320] ;  /* 0x0000c80042007a20 */ /* 0x002fe80000410000 */
[----:B------:R1:W3:Y:S02]  /*7e70*/  MUFU.TANH R249, R0 ;  /* 0x0000000000f97308 */ /* 0x0002e40000002400 */
[----:B-1----:R-:W-:Y:S01]  /*7e80*/  FMUL.FTZ R0, R67, c[0x0][0x320] ;  /* 0x0000c80043007a20 */ /* 0x002fe20000410000 */
[----:B---3--:R-:W-:Y:S07]  /*7e90*/  FMNMX.FTZ R5, R249, R5, !PT ;  /* 0x00000005f9057209 */ /* 0x008fee0007810000 */
[----:B------:R1:W3:Y:S02]  /*7ea0*/  MUFU.TANH R252, R0 ;  /* 0x0000000000fc7308 */ /* 0x0002e40000002400 */
[----:B-1----:R-:W-:Y:S01]  /*7eb0*/  FMUL.FTZ R0, R68, c[0x0][0x320] ;  /* 0x0000c80044007a20 */ /* 0x002fe20000410000 */
[----:B--2---:R-:W-:Y:S02]  /*7ec0*/  FMNMX.FTZ R68, R6, R9, !PT ;  /* 0x0000000906447209 */ /* 0x004fe40007810000 */
[----:B---3--:R-:W-:Y:S05]  /*7ed0*/  FMNMX.FTZ R5, R252, R5, !PT ;  /* 0x00000005fc057209 */ /* 0x008fea0007810000 */
        /* <DEDUP_REMOVED lines=8> */
[----:B-1----:R-:W-:Y:S02]  /*7f60*/  FMNMX.FTZ R0, R160, R2, !PT ;  /* 0x00000002a0007209 */ /* 0x002fe40007810000 */
[----:B--2---:R-:W-:Y:S02]  /*7f70*/  FMNMX.FTZ R5, R29, R5, !PT ;  /* 0x000000051d057209 */ /* 0x004fe40007810000 */
[----:B------:R-:W-:Y:S02]  /*7f80*/  FMNMX.FTZ R0, R159, R0, !PT ;  /* 0x000000009f007209 */ /* 0x000fe40007810000 */
[----:B------:R-:W-:Y:S02]  /*7f90*/  FMNMX.FTZ R5, R191, R5, !PT ;  /* 0x00000005bf057209 */ /* 0x000fe40007810000 */
[----:B------:R-:W-:Y:S02]  /*7fa0*/  FMNMX.FTZ R0, R86, R0, !PT ;  /* 0x0000000056007209 */ /* 0x000fe40007810000 */
[----:B------:R-:W-:Y:S02]  /*7fb0*/  FMNMX.FTZ R5, R219, R5, !PT ;  /* 0x00000005db057209 */ /* 0x000fe40007810000 */
[----:B------:R-:W-:Y:S03]  /*7fc0*/  FMNMX.FTZ R0, R12, R0, !PT ;  /* 0x000000000c007209 */ /* 0x000fe60007810000 */
[----:B------:R-:W1:Y:S01]  /*7fd0*/  SHFL.BFLY PT, R8, R5, 0x2, 0x1f ;  /* 0x0c401f0005087f89 */ /* 0x000e6200000e0000 */
[----:B------:R-:W-:Y:S04]  /*7fe0*/  FMNMX.FTZ R0, R19, R0, !PT ;  /* 0x0000000013007209 */ /* 0x000fe80007810000 */
[----:B------:R-:W-:Y:S04]  /*7ff0*/  FMNMX.FTZ R0, R20, R0, !PT ;  /* 0x0000000014007209 */ /* 0x000fe80007810000 */
[----:B------:R-:W-:Y:S04]  /*8000*/  FMNMX.FTZ R0, R14, R0, !PT ;  /* 0x000000000e007209 */ /* 0x000fe80007810000 */
[----:B------:R-:W-:Y:S04]  /*8010*/  FMNMX.FTZ R0, R13, R0, !PT ;  /* 0x000000000d007209 */ /* 0x000fe80007810000 */
[----:B------:R-:W-:Y:S04]  /*8020*/  FMNMX.FTZ R0, R179, R0, !PT ;  /* 0x00000000b3007209 */ /* 0x000fe80007810000 */
[----:B------:R-:W-:Y:S02]  /*8030*/  FMNMX.FTZ R0, R182, R0, !PT ;  /* 0x00000000b6007209 */ /* 0x000fe40007810000 */
[----:B-1----:R-:W-:Y:S02]  /*8040*/  FMNMX.FTZ R5, R5, R8, !PT ;  /* 0x0000000805057209 */ /* 0x002fe40007810000 */
        /* <DEDUP_REMOVED lines=9> */
[----:B------:R-:W-:Y:S02]  /*80e0*/  FMNMX.FTZ R0, R40, R0, !PT ;  /* 0x0000000028007209 */ /* 0x000fe40007810000 */
[----:B------:R-:W-:Y:S01]  /*80f0*/  @P0 MOV R5, R222 ;  /* 0x000000de00050202 */ /* 0x000fe20000000f00 */
[----:B------:R-:W-:Y:S01]  /*8100*/  FMUL.FTZ R154, R69, c[0x0][0x2d0] ;  /* 0x0000b400459a7a20 */ /* 0x000fe20000410000 */
[----:B------:R-:W-:Y:S04]  /*8110*/  FMNMX.FTZ R0, R194, R0, !PT ;  /* 0x00000000c2007209 */ /* 0x000fe80007810000 */
[----:B------:R-:W-:Y:S05]  /*8120*/  FMNMX.FTZ R0, R165, R0, !PT ;  /* 0x00000000a5007209 */ /* 0x000fea0007810000 */
[----:B------:R-:W1:Y:S02]  /*8130*/  SHFL.BFLY PT, R10, R0, 0x2, 0x1f ;  /* 0x0c401f00000a7f89 */ /* 0x000e6400000e0000 */
[----:B-1----:R-:W-:Y:S02]  /*8140*/  FMNMX.FTZ R4, R0, R10, !PT ;  /* 0x0000000a00047209 */ /* 0x002fe40007810000 */
[----:B------:R-:W-:Y:S01]  /*8150*/  FMNMX.FTZ R0, R189, R7, !PT ;  /* 0x00000007bd007209 */ /* 0x000fe20007810000 */
[----:B------:R-:W-:Y:S03]  /*8160*/  FMUL.FTZ R7, R78, c[0x0][0x320] ;  /* 0x0000c8004e077a20 */ /* 0x000fe60000410000 */
[----:B------:R-:W1:Y:S01]  /*8170*/  SHFL.BFLY PT, R10, R4, 0x1, 0x1f ;  /* 0x0c201f00040a7f89 */ /* 0x000e6200000e0000 */
[----:B------:R-:W-:Y:S01]  /*8180*/  FMNMX.FTZ R0, R245, R0, !PT ;  /* 0x00000000f5007209 */ /* 0x000fe20007810000 */
[----:B------:R2:W3:Y:S03]  /*8190*/  MUFU.TANH R74, R7 ;  /* 0x00000007004a7308 */ /* 0x0004e60000002400 */
[----:B------:R-:W-:Y:S04]  /*81a0*/  FMNMX.FTZ R0, R251, R0, !PT ;  /* 0x00000000fb007209 */ /* 0x000fe80007810000 */
[----:B------:R-:W-:Y:S02]  /*81b0*/  FMNMX.FTZ R0, R214, R0, !PT ;  /* 0x00000000d6007209 */ /* 0x000fe40007810000 */
[----:B-1----:R-:W-:Y:S02]  /*81c0*/  FMNMX.FTZ R70, R4, R10, !PT ;  /* 0x0000000a04467209 */ /* 0x002fe40007810000 */
[----:B--2---:R-:W-:Y:S01]  /*81d0*/  FMNMX.FTZ R7, R215, R0, !PT ;  /* 0x00000000d7077209 */ /* 0x004fe20007810000 */
[----:B------:R-:W-:Y:S02]  /*81e0*/  FMUL.FTZ R0, R79, c[0x0][0x320] ;  /* 0x0000c8004f007a20 */ /* 0x000fe40000410000 */
[----:B------:R-:W-:Y:S01]  /*81f0*/  FMUL.FTZ R153, R70, c[0x0][0x2d0] ;  /* 0x0000b40046997a20 */ /* 0x000fe20000410000 */
[----:B------:R-:W-:Y:S01]  /*8200*/  FMNMX.FTZ R7, R34, R7, !PT ;  /* 0x0000000722077209 */ /* 0x000fe20007810000 */
[----:B------:R1:W2:Y:S02]  /*8210*/  MUFU.TANH R75, R0 ;  /* 0x00000000004b7308 */ /* 0x0002a40000002400 */
[--C-:B------:R-:W-:Y:S08]  /*8220*/  FFMA.FTZ R9, R20, c[0x0][0x2d0], -R153.reuse ;  /* 0x0000b40014097a23 */ /* 0x100ff00000010899 */
[----:B------:R-:W-:Y:S01]  /*8230*/  MUFU.EX2 R228, R9 ;  /* 0x0000000900e47308 */ /* 0x000fe20000000800 */
[----:B-1----:R-:W-:Y:S01]  /*8240*/  FMNMX.FTZ R0, R164, R7, !PT ;  /* 0x00000007a4007209 */ /* 0x002fe20007810000 */
[----:B------:R-:W-:Y:S03]  /*8250*/  @P0 IMAD.WIDE.U32 R6, R212, c[0x0][0x1e0], RZ ;  /* 0x00007800d4060a25 */ /* 0x000fe600078e00ff */
[----:B------:R-:W-:Y:S01]  /*8260*/  FMNMX.FTZ R4, R155, R0, !PT ;  /* 0x000000009b047209 */ /* 0x000fe20007810000 */
[----:B------:R-:W-:Y:S03]  /*8270*/  FADD.FTZ R0, -R70, R2 ;  /* 0x0000000246007221 */ /* 0x000fe60000010100 */
[----:B------:R-:W-:Y:S01]  /*8280*/  FMNMX.FTZ R4, R192, R4, !PT ;  /* 0x00000004c0047209 */ /* 0x000fe20007810000 */
[----:B------:R-:W-:Y:S03]  /*8290*/  FMUL.FTZ R2, R0, c[0x0][0x2d0] ;  /* 0x0000b40000027a20 */ /* 0x000fe60000410000 */
[----:B------:R-:W-:Y:S01]  /*82a0*/  FMNMX.FTZ R0, R195, R4, !PT ;  /* 0x00000004c3007209 */ /* 0x000fe20007810000 */
[----:B------:R1:W4:Y:S01]  /*82b0*/  MUFU.EX2 R73, R2 ;  /* 0x0000000200497308 */ /* 0x0003220000000800 */
[----:B------:R-:W-:Y:S01]  /*82c0*/  FFMA.FTZ R4, R160, c[0x0][0x2d0], -R153 ;  /* 0x0000b400a0047a23 */ /* 0x000fe20000010899 */
[----:B------:R-:W-:Y:S02]  /*82d0*/  MOV R160, R193 ;  /* 0x000000c100a07202 */ /* 0x000fe40000000f00 */
[----:B---3--:R-:W-:Y:S04]  /*82e0*/  FMNMX.FTZ R0, R74, R0, !PT ;  /* 0x000000004a007209 */ /* 0x008fe80007810000 */
[----:B--2---:R-:W-:Y:S02]  /*82f0*/  FMNMX.FTZ R0, R75, R0, !PT ;  /* 0x000000004b007209 */ /* 0x004fe40007810000 */
[----:B------:R-:W-:Y:S01]  /*8300*/  MUFU.EX2 R233, R4 ;  /* 0x0000000400e97308 */ /* 0x000fe20000000800 */
[----:B-1----:R-:W-:Y:S02]  /*8310*/  FADD.FTZ R2, -R69, R3 ;  /* 0x0000000345027221 */ /* 0x002fe40000010100 */
[----:B------:R-:W1:Y:S01]  /*8320*/  SHFL.BFLY PT, R3, R0, 0x2, 0x1f ;  /* 0x0c401f0000037f89 */ /* 0x000e6200000e0000 */
[C---:B----4-:R-:W-:Y:S02]  /*8330*/  FMUL.FTZ R48, R73.reuse, R132 ;  /* 0x0000008449307220 */ /* 0x050fe40000410000 */
[----:B------:R-:W-:Y:S02]  /*8340*/  FMUL.FTZ R2, R2, c[0x0][0x2d0] ;  /* 0x0000b40002027a20 */ /* 0x000fe40000410000 */
[----:B------:R-:W-:Y:S02]  /*8350*/  FMUL.FTZ R49, R73, R133 ;  /* 0x0000008549317220 */ /* 0x000fe40000410000 */
[----:B------:R2:W3:Y:S01]  /*8360*/  MUFU.EX2 R72, R2 ;  /* 0x0000000200487308 */ /* 0x0004e20000000800 */
[----:B-1----:R-:W-:Y:S01]  /*8370*/  FMNMX.FTZ R0, R0, R3, !PT ;  /* 0x0000000300007209 */ /* 0x002fe20007810000 */
[--C-:B------:R-:W-:Y:S08]  /*8380*/  FFMA.FTZ R3, R12, c[0x0][0x2d0], -R153.reuse ;  /* 0x0000b4000c037a23 */ /* 0x100ff00000010899 */
[----:B------:R1:W-:Y:S01]  /*8390*/  MUFU.EX2 R241, R3 ;  /* 0x0000000300f17308 */ /* 0x0003e20000000800 */
[----:B--2---:R-:W-:Y:S02]  /*83a0*/  FADD.FTZ R2, -R68, R84 ;  /* 0x0000005444027221 */ /* 0x004fe40000010100 */
[----:B---3--:R-:W-:Y:S02]  /*83b0*/  FMUL.FTZ R50, R72, R134 ;  /* 0x0000008648327220 */ /* 0x008fe40000410000 */
[----:B------:R-:W-:Y:S02]  /*83c0*/  FMUL.FTZ R2, R2, c[0x0][0x2d0] ;  /* 0x0000b40002027a20 */ /* 0x000fe40000410000 */
[----:B------:R-:W-:Y:S03]  /*83d0*/  FMUL.FTZ R51, R72, R135 ;  /* 0x0000008748337220 */ /* 0x000fe60000410000 */
[----:B------:R2:W3:Y:S01]  /*83e0*/  MUFU.EX2 R71, R2 ;  /* 0x0000000200477308 */ /* 0x0004e20000000800 */
[--C-:B-1----:R-:W-:Y:S01]  /*83f0*/  FFMA.FTZ R3, R163, c[0x0][0x2d0], -R154.reuse ;  /* 0x0000b400a3037a23 */ /* 0x102fe2000001089a */
[----:B------:R-:W-:Y:S08]  /*8400*/  MOV R163, R219 ;  /* 0x000000db00a37202 */ /* 0x000ff00000000f00 */
[----:B------:R1:W-:Y:S01]  /*8410*/  MUFU.EX2 R234, R3 ;  /* 0x0000000300ea7308 */ /* 0x0003e20000000800 */
[--C-:B--2---:R-:W-:Y:S02]  /*8420*/  FFMA.FTZ R2, R159, c[0x0][0x2d0], -R153.reuse ;  /* 0x0000b4009f027a23 */ /* 0x104fe40000010899 */
[----:B------:R-:W-:Y:S07]  /*8430*/  FMUL.FTZ R159, R68, c[0x0][0x2d0] ;  /* 0x0000b400449f7a20 */ /* 0x000fee0000410000 */
[----:B------:R2:W4:Y:S01]  /*8440*/  MUFU.EX2 R240, R2 ;  /* 0x0000000200f07308 */ /* 0x0005220000000800 */
[C---:B---3--:R-:W-:Y:S02]  /*8450*/  FMUL.FTZ R41, R71.reuse, R125 ;  /* 0x0000007d47297220 */ /* 0x048fe40000410000 */
[C---:B------:R-:W-:Y:S02]  /*8460*/  FMUL.FTZ R45, R71.reuse, R129 ;  /* 0x00000081472d7220 */ /* 0x040fe40000410000 */
[C---:B------:R-:W-:Y:S02]  /*8470*/  FMUL.FTZ R57, R71.reuse, R141 ;  /* 0x0000008d47397220 */ /* 0x040fe40000410000 */
[C---:B------:R-:W-:Y:S02]  /*8480*/  FMUL.FTZ R56, R71.reuse, R140 ;  /* 0x0000008c47387220 */ /* 0x040fe40000410000 */
[C---:B------:R-:W-:Y:S02]  /*8490*/  FMUL.FTZ R60, R71.reuse, R144 ;  /* 0x00000090473c7220 */ /* 0x040fe40000410000 */
[----:B------:R-:W-:Y:S02]  /*84a0*/  FMUL.FTZ R61, R71, R145 ;  /* 0x00000091473d7220 */ /* 0x000fe40000410000 */
[--C-:B-1----:R-:W-:Y:S01]  /*84b0*/  FFMA.FTZ R3, R161, c[0x0][0x2d0], -R154.reuse ;  /* 0x0000b400a1037a23 */ /* 0x102fe2000001089a */
[----:B------:R-:W-:Y:S03]  /*84c0*/  MOV R161, R31 ;  /* 0x0000001f00a17202 */ /* 0x000fe60000000f00 */
[----:B------:R1:W3:Y:S01]  /*84d0*/  MUFU.EX2 R236, R3 ;  /* 0x0000000300ec7308 */ /* 0x0002e20000000800 */
[----:B--2---:R-:W-:Y:S01]  /*84e0*/  FFMA.FTZ R2, R86, c[0x0][0x2d0], -R153 ;  /* 0x0000b40056027a23 */ /* 0x004fe20000010899 */
[----:B----4-:R-:W-:Y:S08]  /*84f0*/  F2FP.BF16.PACK_AB R76, R240, R233 ;  /* 0x000000e9f04c723e */ /* 0x010ff000000010ff */
[----:B------:R2:W4:Y:S01]  /*8500*/  MUFU.EX2 R239, R2 ;  /* 0x0000000200ef7308 */ /* 0x0005220000000800 */
[--C-:B-1----:R-:W-:Y:S01]  /*8510*/  FFMA.FTZ R3, R16, c[0x0][0x2d0], -R154.reuse ;  /* 0x0000b40010037a23 */ /* 0x102fe2000001089a */
[----:B---3--:R-:W-:Y:S01]  /*8520*/  F2FP.BF16.PACK_AB R77, R236, R234 ;  /* 0x000000eaec4d723e */ /* 0x008fe200000010ff */
[----:B------:R-:W-:Y:S01]  /*8530*/  FMUL.FTZ R16, R73, R100 ;  /* 0x0000006449107220 */ /* 0x000fe20000410000 */
[----:B------:R-:W-:Y:S06]  /*8540*/  MOV R100, R40 ;  /* 0x0000002800647202 */ /* 0x000fec0000000f00 */
[----:B------:R1:W-:Y:S01]  /*8550*/  MUFU.EX2 R237, R3 ;  /* 0x0000000300ed7308 */ /* 0x0003e20000000800 */
[----:B------:R-:W-:Y:S01]  /*8560*/  FMUL.FTZ R40, R71, R124 ;  /* 0x0000007c47287220 */ /* 0x000fe20000410000 */
[----:B--2---:R-:W2:Y:S01]  /*8570*/  SHFL.BFLY PT, R2, R0, 0x1, 0x1f ;  /* 0x0c201f0000027f89 */ /* 0x004ea200000e0000 */
[----:B----4-:R-:W-:Y:S01]  /*8580*/  F2FP.BF16.PACK_AB R78, R241, R239 ;  /* 0x000000eff14e723e */ /* 0x010fe200000010ff */
[--C-:B-1----:R-:W-:Y:S01]  /*8590*/  FFMA.FTZ R3, R171, c[0x0][0x2d0], -R159.reuse ;  /* 0x0000b400ab037a23 */ /* 0x102fe2000001089f */
[----:B------:R-:W-:Y:S01]  /*85a0*/  MOV R171, R32 ;  /* 0x0000002000ab7202 */ /* 0x000fe20000000f00 */
[----:B------:R-:W-:Y:S04]  /*85b0*/  FMUL.FTZ R32, R73, R116 ;  /* 0x0000007449207220 */ /* 0x000fe80000410000 */
[----:B------:R1:W-:Y:S01]  /*85c0*/  MUFU.EX2 R230, R3 ;  /* 0x0000000300e67308 */ /* 0x0003e20000000800 */
[----:B--2---:R-:W-:Y:S01]  /*85d0*/  FMNMX.FTZ R2, R0, R2, !PT ;  /* 0x0000000200027209 */ /* 0x004fe20007810000 */
[----:B------:R-:W-:Y:S04]  /*85e0*/  FFMA.FTZ R0, R15, c[0x0][0x2d0], -R154 ;  /* 0x0000b4000f007a23 */ /* 0x000fe8000001089a */
[----:B------:R-:W-:Y:S04]  /*85f0*/  FMUL.FTZ R152, R2, c[0x0][0x2d0] ;  /* 0x0000b40002987a20 */ /* 0x000fe80000410000 */
[----:B------:R2:W3:Y:S01]  /*8600*/  MUFU.EX2 R238, R0 ;  /* 0x0000000000ee7308 */ /* 0x0004e20000000800 */
[--C-:B------:R-:W-:Y:S01]  /*8610*/  FFMA.FTZ R4, R157, c[0x0][0x2d0], -R152.reuse ;  /* 0x0000b4009d047a23 */ /* 0x100fe20000010898 */
[----:B------:R-:W-:Y:S08]  /*8620*/  MOV R157, R190 ;  /* 0x000000be009d7202 */ /* 0x000ff00000000f00 */
[----:B------:R4:W-:Y:S01]  /*8630*/  MUFU.EX2 R177, R4 ;  /* 0x0000000400b17308 */ /* 0x0009e20000000800 */
[----:B-1----:R-:W-:Y:S01]  /*8640*/  FFMA.FTZ R3, R162, c[0x0][0x2d0], -R159 ;  /* 0x0000b400a2037a23 */ /* 0x002fe2000001089f */
[----:B------:R-:W-:Y:S08]  /*8650*/  MOV R162, R30 ;  /* 0x0000001e00a27202 */ /* 0x000ff00000000f00 */
[----:B------:R1:W5:Y:S01]  /*8660*/  MUFU.EX2 R231, R3 ;  /* 0x0000000300e77308 */ /* 0x0003620000000800 */
[----:B--2---:R-:W-:Y:S01]  /*8670*/  FADD.FTZ R0, -R2, R85 ;  /* 0x0000005502007221 */ /* 0x004fe20000010100 */
[----:B---3--:R-:W-:Y:S03]  /*8680*/  F2FP.BF16.PACK_AB R79, R238, R237 ;  /* 0x000000edee4f723e */ /* 0x008fe600000010ff */
[----:B------:R-:W-:Y:S06]  /*8690*/  FMUL.FTZ R0, R0, c[0x0][0x2d0] ;  /* 0x0000b40000007a20 */ /* 0x000fec0000410000 */
[----:B------:R-:W2:Y:S01]  /*86a0*/  MUFU.EX2 R0, R0 ;  /* 0x0000000000007308 */ /* 0x000ea20000000800 */
[----:B----4-:R-:W-:Y:S01]  /*86b0*/  FFMA.FTZ R4, R158, c[0x0][0x2d0], -R152 ;  /* 0x0000b4009e047a23 */ /* 0x010fe20000010898 */
[----:B------:R-:W-:Y:S01]  /*86c0*/  MOV R158, R34 ;  /* 0x00000022009e7202 */ /* 0x000fe20000000f00 */
[----:B------:R-:W-:Y:S07]  /*86d0*/  FMUL.FTZ R34, R72, R118 ;  /* 0x0000007648227220 */ /* 0x000fee0000410000 */
[----:B------:R3:W4:Y:S01]  /*86e0*/  MUFU.EX2 R178, R4 ;  /* 0x0000000400b27308 */ /* 0x0007220000000800 */
[----:B-1----:R-:W-:Y:S01]  /*86f0*/  FFMA.FTZ R3, R156, c[0x0][0x2d0], -R159 ;  /* 0x0000b4009c037a23 */ /* 0x002fe2000001089f */
[----:B------:R-:W-:Y:S02]  /*8700*/  MOV R156, R191 ;  /* 0x000000bf009c7202 */ /* 0x000fe40000000f00 */
[----:B-----5:R-:W-:Y:S06]  /*8710*/  F2FP.BF16.PACK_AB R64, R231, R230 ;  /* 0x000000e6e740723e */ /* 0x020fec00000010ff */
[----:B------:R1:W-:Y:S01]  /*8720*/  MUFU.EX2 R232, R3 ;  /* 0x0000000300e87308 */ /* 0x0003e20000000800 */
[C---:B--2---:R-:W-:Y:S01]  /*8730*/  FMUL.FTZ R15, R0.reuse, R99 ;  /* 0x00000063000f7220 */ /* 0x044fe20000410000 */
[----:B------:R-:W-:Y:S01]  /*8740*/  MOV R99, R218 ;  /* 0x000000da00637202 */ /* 0x000fe20000000f00 */
[C---:B------:R-:W-:Y:S02]  /*8750*/  FMUL.FTZ R30, R0.reuse, R114 ;  /* 0x00000072001e7220 */ /* 0x040fe40000410000 */
[C---:B------:R-:W-:Y:S02]  /*8760*/  FMUL.FTZ R31, R0.reuse, R115 ;  /* 0x00000073001f7220 */ /* 0x040fe40000410000 */
[C---:B------:R-:W-:Y:S02]  /*8770*/  FMUL.FTZ R42, R0.reuse, R126 ;  /* 0x0000007e002a7220 */ /* 0x040fe40000410000 */
[C---:B------:R-:W-:Y:S01]  /*8780*/  FMUL.FTZ R43, R0.reuse, R127 ;  /* 0x0000007f002b7220 */ /* 0x040fe20000410000 */
[----:B---3--:R-:W-:Y:S01]  /*8790*/  @P0 MOV R4, R220 ;  /* 0x000000dc00040202 */ /* 0x008fe20000000f00 */
[----:B------:R-:W-:Y:S01]  /*87a0*/  FMUL.FTZ R46, R0, R130 ;  /* 0x00000082002e7220 */ /* 0x000fe20000410000 */
[----:B----4-:R-:W-:Y:S01]  /*87b0*/  F2FP.BF16.PACK_AB R67, R178, R177 ;  /* 0x000000b1b243723e */ /* 0x010fe200000010ff */
[----:B------:R-:W-:Y:S02]  /*87c0*/  FMUL.FTZ R47, R0, R131 ;  /* 0x00000083002f7220 */ /* 0x000fe40000410000 */
[----:B------:R-:W-:Y:S04]  /*87d0*/  @P0 IMAD.WIDE.U32 R4, R6, 0x50, R4 ;  /* 0x0000005006040825 */ /* 0x000fe800078e0004 */
[----:B------:R-:W-:Y:S01]  /*87e0*/  FFMA.FTZ R6, R19, c[0x0][0x2d0], -R153 ;  /* 0x0000b40013067a23 */ /* 0x000fe20000010899 */
[----:B------:R-:W-:Y:S01]  /*87f0*/  @P0 LEA R10, P2, R4, c[0x0][0x1c8], 0x1 ;  /* 0x00007200040a0a11 */ /* 0x000fe200078408ff */
[----:B-1----:R-:W-:Y:S02]  /*8800*/  FFMA.FTZ R3, R87, c[0x0][0x2d0], -R159 ;  /* 0x0000b40057037a23 */ /* 0x002fe4000001089f */
[----:B------:R-:W-:Y:S01]  /*8810*/  MUFU.EX2 R229, R6 ;  /* 0x0000000600e57308 */ /* 0x000fe20000000800 */
[C---:B------:R-:W-:Y:S01]  /*8820*/  FMUL.FTZ R19, R72.reuse, R103 ;  /* 0x0000006748137220 */ /* 0x040fe20000410000 */
[----:B------:R-:W-:Y:S01]  /*8830*/  MOV R103, R35 ;  /* 0x0000002300677202 */ /* 0x000fe20000000f00 */
[----:B------:R-:W-:Y:S02]  /*8840*/  FMUL.FTZ R35, R72, R119 ;  /* 0x0000007748237220 */ /* 0x000fe40000410000 */
[C---:B------:R-:W-:Y:S02]  /*8850*/  FMUL.FTZ R59, R0.reuse, R143 ;  /* 0x0000008f003b7220 */ /* 0x040fe40000410000 */
[C---:B------:R-:W-:Y:S02]  /*8860*/  FMUL.FTZ R58, R0.reuse, R142 ;  /* 0x0000008e003a7220 */ /* 0x040fe40000410000 */
[C---:B------:R-:W-:Y:S01]  /*8870*/  FMUL.FTZ R62, R0.reuse, R146 ;  /* 0x00000092003e7220 */ /* 0x040fe20000410000 */
[----:B------:R1:W2:Y:S01]  /*8880*/  MUFU.EX2 R235, R3 ;  /* 0x0000000300eb7308 */ /* 0x0002a20000000800 */
[----:B------:R-:W-:Y:S02]  /*8890*/  FMUL.FTZ R63, R0, R147 ;  /* 0x00000093003f7220 */ /* 0x000fe40000410000 */
[--C-:B-1----:R-:W-:Y:S01]  /*88a0*/  FFMA.FTZ R3, R169, c[0x0][0x2d0], -R152.reuse ;  /* 0x0000b400a9037a23 */ /* 0x102fe20000010898 */
[----:B--2---:R-:W-:Y:S06]  /*88b0*/  F2FP.BF16.PACK_AB R66, R235, R232 ;  /* 0x000000e8eb42723e */ /* 0x004fec00000010ff */
[----:B------:R1:W-:Y:S02]  /*88c0*/  MUFU.EX2 R175, R3 ;  /* 0x0000000300af7308 */ /* 0x0003e40000000800 */
[----:B-1----:R-:W-:Y:S08]  /*88d0*/  FFMA.FTZ R3, R168, c[0x0][0x2d0], -R152 ;  /* 0x0000b400a8037a23 */ /* 0x002ff00000010898 */
[----:B------:R1:W2:Y:S02]  /*88e0*/  MUFU.EX2 R176, R3 ;  /* 0x0000000300b07308 */ /* 0x0002a40000000800 */
[----:B-1----:R-:W-:Y:S02]  /*88f0*/  @P0 SHF.R.S32.HI R3, RZ, 0x1f, R212 ;  /* 0x0000001fff030819 */ /* 0x002fe400000114d4 */
[----:B--2---:R-:W-:Y:S03]  /*8900*/  F2FP.BF16.PACK_AB R65, R176, R175 ;  /* 0x000000afb041723e */ /* 0x004fe600000010ff */
[----:B------:R-:W-:Y:S04]  /*8910*/  @P0 IMAD R3, R3, c[0x0][0x1e0], RZ ;  /* 0x0000780003030a24 */ /* 0x000fe800078e02ff */
[----:B------:R-:W-:Y:S05]  /*8920*/  @P0 IMAD R3, R212, c[0x0][0x1e4], R3 ;  /* 0x00007900d4030a24 */ /* 0x000fea00078e0203 */
[----:B------:R-:W-:Y:S02]  /*8930*/  @P0 IADD3 R3, R7, R3, RZ ;  /* 0x0000000307030210 */ /* 0x000fe40007ffe0ff */
[----:B------:R-:W-:Y:S03]  /*8940*/  @P0 MOV R7, c[0x0][0x1e0] ;  /* 0x0000780000070a02 */ /* 0x000fe60000000f00 */
[----:B------:R-:W-:Y:S01]  /*8950*/  @P0 IMAD R6, R3, 0x50, RZ ;  /* 0x0000005003060824 */ /* 0x000fe200078e02ff */
[----:B------:R-:W-:Y:S04]  /*8960*/  @P0 SHF.L.U32 R3, R7, 0x5, RZ ;  /* 0x0000000507030819 */ /* 0x000fe800000006ff */
[----:B------:R-:W-:Y:S02]  /*8970*/  @P0 IADD3 R6, R5, R6, RZ ;  /* 0x0000000605060210 */ /* 0x000fe40007ffe0ff */
[-C--:B------:R-:W-:Y:S02]  /*8980*/  @P0 IADD3 R8, P4, R10, R3.reuse, RZ ;  /* 0x000000030a080210 */ /* 0x080fe40007f9e0ff */
[----:B------:R-:W-:Y:S02]  /*8990*/  @P0 LEA.HI.X R11, R4, c[0x0][0x1cc], R6, 0x1, P2 ;  /* 0x00007300040b0a11 */ /* 0x000fe400010f0c06 */
[----:B------:R-:W-:Y:S02]  /*89a0*/  @P0 MOV R5, c[0x0][0x1e4] ;  /* 0x0000790000050a02 */ /* 0x000fe40000000f00 */
[-C--:B------:R-:W-:Y:S01]  /*89b0*/  @P0 IADD3 R6, P3, R8, R3.reuse, RZ ;  /* 0x0000000308060210 */ /* 0x080fe20007f7e0ff */
[----:B------:R1:W-:Y:S01]  /*89c0*/  @P0 LDGSTS.E.BYPASS.LTC128B.128 [R213+0x2900], [R10.64], !P1 ;  /* 0x029000000ad50fae */ /* 0x0003e2000c901d48 */
[----:B------:R-:W-:Y:S01]  /*89d0*/  @P0 SHF.L.U64.HI R12, R7, 0x5, R5 ;  /* 0x00000005070c0819 */ /* 0x000fe20000010205 */
[--C-:B------:R-:W-:Y:S01]  /*89e0*/  FFMA.FTZ R5, R14, c[0x0][0x2d0], -R153.reuse ;  /* 0x0000b4000e057a23 */ /* 0x100fe20000010899 */
[----:B------:R-:W-:Y:S01]  /*89f0*/  @P0 IADD3 R4, P2, R6, R3, RZ ;  /* 0x0000000306040210 */ /* 0x000fe20007f5e0ff */
[C---:B------:R-:W-:Y:S01]  /*8a00*/  FMUL.FTZ R14, R0.reuse, R98 ;  /* 0x00000062000e7220 */ /* 0x040fe20000410000 */
[-C--:B------:R-:W-:Y:S01]  /*8a10*/  @P0 IADD3.X R9, R11, R12.reuse, RZ, P4, !PT ;  /* 0x0000000c0b090210 */ /* 0x080fe200027fe4ff */
[----:B------:R2:W-:Y:S01]  /*8a20*/  MUFU.EX2 R227, R5 ;  /* 0x0000000500e37308 */ /* 0x0005e20000000800 */
[----:B------:R-:W-:Y:S01]  /*8a30*/  MOV R98, R27 ;  /* 0x0000001b00627202 */ /* 0x000fe20000000f00 */
[----:B------:R-:W-:Y:S01]  /*8a40*/  FMUL.FTZ R27, R0, R111 ;  /* 0x0000006f001b7220 */ /* 0x000fe20000410000 */
[-C--:B------:R-:W-:Y:S01]  /*8a50*/  @P0 IADD3.X R7, R9, R12.reuse, RZ, P3, !PT ;  /* 0x0000000c09070210 */ /* 0x080fe20001ffe4ff */
[----:B------:R3:W-:Y:S08]  /*8a60*/  @P0 LDGSTS.E.BYPASS.LTC128B.128 [R213+0x3100], [R8.64], !P1 ;  /* 0x0310000008d50fae */ /* 0x0007f0000c901d48 */
[----:B------:R4:W-:Y:S01]  /*8a70*/  @P0 LDGSTS.E.BYPASS.LTC128B.128 [R213+0x3900], [R6.64], !P1 ;  /* 0x0390000006d50fae */ /* 0x0009e2000c901d48 */
[----:B-1----:R-:W-:Y:S01]  /*8a80*/  @P0 IADD3 R10, P3, R4, R3, RZ ;  /* 0x00000003040a0210 */ /* 0x002fe20007f7e0ff */
[--C-:B------:R-:W-:Y:S02]  /*8a90*/  FFMA.FTZ R3, R21, c[0x0][0x2d0], -R154.reuse ;  /* 0x0000b40015037a23 */ /* 0x100fe4000001089a */
[----:B------:R-:W-:Y:S01]  /*8aa0*/  FFMA.FTZ R11, R13, c[0x0][0x2d0], -R153 ;  /* 0x0000b4000d0b7a23 */ /* 0x000fe20000010899 */
[----:B--2---:R-:W-:Y:S01]  /*8ab0*/  @P0 IADD3.X R5, R7, R12, RZ, P2, !PT ;  /* 0x0000000c07050210 */ /* 0x004fe200017fe4ff */
[----:B------:R1:W-:Y:S01]  /*8ac0*/  MUFU.EX2 R222, R3 ;  /* 0x0000000300de7308 */ /* 0x0003e20000000800 */
[C---:B------:R-:W-:Y:S01]  /*8ad0*/  FMUL.FTZ R13, R71.reuse, R97 ;  /* 0x00000061470d7220 */ /* 0x040fe20000410000 */
[----:B------:R-:W-:Y:S02]  /*8ae0*/  MOV R97, R194 ;  /* 0x000000c200617202 */ /* 0x000fe40000000f00 */
[----:B------:R2:W-:Y:S01]  /*8af0*/  @P0 LDGSTS.E.BYPASS.LTC128B.128 [R213+0x4100], [R4.64], !P1 ;  /* 0x0410000004d50fae */ /* 0x0005e2000c901d48 */
[C---:B---3--:R-:W-:Y:S02]  /*8b00*/  FMUL.FTZ R8, R71.reuse, R88 ;  /* 0x0000005847087220 */ /* 0x048fe40000410000 */
[----:B------:R-:W-:Y:S03]  /*8b10*/  FMUL.FTZ R9, R71, R89 ;  /* 0x0000005947097220 */ /* 0x000fe60000410000 */
[----:B------:R3:W-:Y:S01]  /*8b20*/  MUFU.EX2 R226, R11 ;  /* 0x0000000b00e27308 */ /* 0x0007e20000000800 */
[C---:B----4-:R-:W-:Y:S02]  /*8b30*/  FMUL.FTZ R6, R72.reuse, R94 ;  /* 0x0000005e48067220 */ /* 0x050fe40000410000 */
[----:B------:R-:W-:Y:S02]  /*8b40*/  FMUL.FTZ R7, R72, R95 ;  /* 0x0000005f48077220 */ /* 0x000fe40000410000 */
[--C-:B-1----:R-:W-:Y:S01]  /*8b50*/  FFMA.FTZ R3, R170, c[0x0][0x2d0], -R154.reuse ;  /* 0x0000b400aa037a23 */ /* 0x102fe2000001089a */
[----:B------:R-:W-:Y:S04]  /*8b60*/  MOV R170, R192 ;  /* 0x000000c000aa7202 */ /* 0x000fe80000000f00 */
[----:B------:R1:W-:Y:S01]  /*8b70*/  MUFU.EX2 R223, R3 ;  /* 0x0000000300df7308 */ /* 0x0003e20000000800 */
[----:B--2---:R-:W-:Y:S01]  /*8b80*/  FMUL.FTZ R4, R73, R92 ;  /* 0x0000005c49047220 */ /* 0x004fe20000410000 */
[----:B---3--:R-:W-:Y:S01]  /*8b90*/  @P0 IADD3.X R11, R5, R12, RZ, P3, !PT ;  /* 0x0000000c050b0210 */ /* 0x008fe20001ffe4ff */
[----:B------:R-:W-:Y:S02]  /*8ba0*/  FMUL.FTZ R5, R73, R93 ;  /* 0x0000005d49057220 */ /* 0x000fe40000410000 */
[----:B------:R-:W-:Y:S01]  /*8bb0*/  FMUL.FTZ R12, R71, R96 ;  /* 0x00000060470c7220 */ /* 0x000fe20000410000 */
[----:B------:R-:W-:Y:S01]  /*8bc0*/  MOV R96, R195 ;  /* 0x000000c300607202 */ /* 0x000fe20000000f00 */
[----:B------:R2:W-:Y:S08]  /*8bd0*/  @P0 LDGSTS.E.BYPASS.LTC128B.128 [R213+0x4900], [R10.64], !P1 ;  /* 0x049000000ad50fae */ /* 0x0005f0000c901d48 */
[----:B------:R-:W3:Y:S01]  /*8be0*/  LDSM.16.MT88.4 R20, [R197] ;  /* 0x00000000c514783b */ /* 0x000ee20000004200 */
[--C-:B-1----:R-:W-:Y:S02]  /*8bf0*/  FFMA.FTZ R3, R18, c[0x0][0x2d0], -R154.reuse ;  /* 0x0000b40012037a23 */ /* 0x102fe4000001089a */
[----:B------:R-:W-:Y:S05]  /*8c00*/  FMUL.FTZ R18, R72, R102 ;  /* 0x0000006648127220 */ /* 0x000fea0000410000 */
[----:B------:R-:W1:Y:S01]  /*8c10*/  LDSM.16.MT88.4 R36, [R201] ;  /* 0x00000000c924783b */ /* 0x000e620000004200 */
[----:B------:R4:W-:Y:S01]  /*8c20*/  MUFU.EX2 R224, R3 ;  /* 0x0000000300e07308 */ /* 0x0009e20000000800 */
[----:B------:R-:W-:Y:S06]  /*8c30*/  MOV R102, R215 ;  /* 0x000000d700667202 */ /* 0x000fec0000000f00 */
[----:B------:R-:W5:Y:S01]  /*8c40*/  LDSM.16.MT88.4 R52, [R198] ;  /* 0x00000000c634783b */ /* 0x000f620000004200 */
[C---:B--2---:R-:W-:Y:S02]  /*8c50*/  FMUL.FTZ R10, R0.reuse, R90 ;  /* 0x0000005a000a7220 */ /* 0x044fe40000410000 */
[----:B------:R-:W-:Y:S05]  /*8c60*/  FMUL.FTZ R11, R0, R91 ;  /* 0x0000005b000b7220 */ /* 0x000fea0000410000 */
[----:B------:R-:W2:Y:S08]  /*8c70*/  LDSM.16.MT88.4 R80, [R200] ;  /* 0x00000000c850783b */ /* 0x000eb00000004200 */
[----:B------:R-:W1:Y:S01]  /*8c80*/  LDSM.16.MT88.4 R84, [R197+0x800] ;  /* 0x00080000c554783b */ /* 0x000e620000004200 */
[----:B----4-:R-:W-:Y:S02]  /*8c90*/  FFMA.FTZ R3, R17, c[0x0][0x2d0], -R154 ;  /* 0x0000b40011037a23 */ /* 0x010fe4000001089a */
[C---:B------:R-:W-:Y:S01]  /*8ca0*/  FMUL.FTZ R17, R73.reuse, R101 ;  /* 0x0000006549117220 */ /* 0x040fe20000410000 */
[----:B------:R-:W-:Y:S01]  /*8cb0*/  MOV R101, R216 ;  /* 0x000000d800657202 */ /* 0x000fe20000000f00 */
[----:B------:R4:W-:Y:S01]  /*8cc0*/  MUFU.EX2 R225, R3 ;  /* 0x0000000300e17308 */ /* 0x0009e20000000800 */
[-C--:B---3--:R-:W-:Y:S02]  /*8cd0*/  HMMA.16816.F32.BF16 R4, R76, R20.reuse, R4 ;  /* 0x000000144c04723c */ /* 0x088fe40000041804 */
[----:B------:R-:W3:Y:S06]  /*8ce0*/  LDSM.16.MT88.4 R88, [R201+0x800] ;  /* 0x00080000c958783b */ /* 0x000eec0000004200 */
[C---:B------:R-:W-:Y:S02]  /*8cf0*/  HMMA.16816.F32.BF16 R8, R64.reuse, R20, R8 ;  /* 0x000000144008723c */ /* 0x040fe40000041808 */
[----:B------:R-:W2:Y:S05]  /*8d00*/  LDSM.16.MT88.4 R92, [R198+0x800] ;  /* 0x00080000c65c783b */ /* 0x000eaa0000004200 */
[C---:B------:R-:W-:Y:S01]  /*8d10*/  FMUL.FTZ R20, R73.reuse, R104 ;  /* 0x0000006849147220 */ /* 0x040fe20000410000 */
[-C--:B------:R-:W-:Y:S02]  /*8d20*/  HMMA.16816.F32.BF16 R12, R64, R22.reuse, R12 ;  /* 0x00000016400c723c */ /* 0x080fe4000004180c */
[----:B------:R-:W-:Y:S02]  /*8d30*/  LDSM.16.MT88.4 R132, [R198+0x2000] ;  /* 0x00200000c684783b */ /* 0x000fe40000004200 */
[----:B------:R-:W-:Y:S01]  /*8d40*/  MOV R104, R217 ;  /* 0x000000d900687202 */ /* 0x000fe20000000f00 */
[--C-:B----4-:R-:W-:Y:S02]  /*8d50*/  FFMA.FTZ R3, R24, c[0x0][0x2d0], -R159.reuse ;  /* 0x0000b40018037a23 */ /* 0x110fe4000001089f */
[----:B------:R-:W-:Y:S01]  /*8d60*/  FMUL.FTZ R21, R73, R105 ;  /* 0x0000006949157220 */ /* 0x000fe20000410000 */
[C---:B------:R-:W-:Y:S01]  /*8d70*/  HMMA.16816.F32.BF16 R16, R76.reuse, R22, R16 ;  /* 0x000000164c10723c */ /* 0x040fe20000041810 */
[----:B------:R4:W-:Y:S01]  /*8d80*/  MUFU.EX2 R221, R3 ;  /* 0x0000000300dd7308 */ /* 0x0009e20000000800 */
[----:B------:R-:W0:Y:S02]  /*8d90*/  LDGDEPBAR ;  /* 0x00000000000079af */ /* 0x000e240000000000 */
[----:B------:R-:W-:Y:S01]  /*8da0*/  MOV R105, R214 ;  /* 0x000000d600697202 */ /* 0x000fe20000000f00 */
[C---:B------:R-:W-:Y:S02]  /*8db0*/  FMUL.FTZ R24, R71.reuse, R108 ;  /* 0x0000006c47187220 */ /* 0x040fe40000410000 */
[C---:B------:R-:W-:Y:S02]  /*8dc0*/  FMUL.FTZ R22, R72.reuse, R106 ;  /* 0x0000006a48167220 */ /* 0x040fe40000410000 */
[----:B------:R-:W-:Y:S07]  /*8dd0*/  FMUL.FTZ R23, R72, R107 ;  /* 0x0000006b48177220 */ /* 0x000fee0000410000 */
[-C--:B-1----:R-:W-:Y:S03]  /*8de0*/  HMMA.16816.F32.BF16 R20, R76, R36.reuse, R20 ;  /* 0x000000244c14723c */ /* 0x082fe60000041814 */
[--C-:B----4-:R-:W-:Y:S01]  /*8df0*/  FFMA.FTZ R3, R172, c[0x0][0x2d0], -R159.reuse ;  /* 0x0000b400ac037a23 */ /* 0x110fe2000001089f */
[----:B------:R-:W-:Y:S03]  /*8e00*/  MOV R172, R29 ;  /* 0x0000001d00ac7202 */ /* 0x000fe60000000f00 */
[----:B------:R1:W4:Y:S01]  /*8e10*/  MUFU.EX2 R220, R3 ;  /* 0x0000000300dc7308 */ /* 0x0003220000000800 */
[----:B------:R-:W-:Y:S04]  /*8e20*/  FMUL.FTZ R29, R71, R113 ;  /* 0x00000071471d7220 */ /* 0x000fe80000410000 */
[--C-:B-1----:R-:W-:Y:S02]  /*8e30*/  FFMA.FTZ R3, R25, c[0x0][0x2d0], -R159.reuse ;  /* 0x0000b40019037a23 */ /* 0x102fe4000001089f */
[----:B------:R-:W-:Y:S03]  /*8e40*/  FMUL.FTZ R25, R71, R109 ;  /* 0x0000006d47197220 */ /* 0x000fe60000410000 */
[----:B------:R1:W-:Y:S02]  /*8e50*/  MUFU.EX2 R219, R3 ;  /* 0x0000000300db7308 */ /* 0x0003e40000000800 */
[----:B-1----:R-:W-:Y:S02]  /*8e60*/  FFMA.FTZ R3, R26, c[0x0][0x2d0], -R159 ;  /* 0x0000b4001a037a23 */ /* 0x002fe4000001089f */
[----:B------:R-:W-:Y:S06]  /*8e70*/  FMUL.FTZ R26, R0, R110 ;  /* 0x0000006e001a7220 */ /* 0x000fec0000410000 */
[----:B------:R1:W-:Y:S01]  /*8e80*/  MUFU.EX2 R218, R3 ;  /* 0x0000000300da7308 */ /* 0x0003e20000000800 */
[C---:B------:R-:W-:Y:S07]  /*8e90*/  HMMA.16816.F32.BF16 R24, R64.reuse, R36, R24 ;  /* 0x000000244018723c */ /* 0x040fee0000041818 */
[C---:B------:R-:W-:Y:S02]  /*8ea0*/  FMUL.FTZ R36, R73.reuse, R120 ;  /* 0x0000007849247220 */ /* 0x040fe40000410000 */
[----:B------:R-:W-:Y:S03]  /*8eb0*/  FMUL.FTZ R37, R73, R121 ;  /* 0x0000007949257220 */ /* 0x000fe60000410000 */
[--C-:B-1----:R-:W-:Y:S01]  /*8ec0*/  FFMA.FTZ R3, R173, c[0x0][0x2d0], -R152.reuse ;  /* 0x0000b400ad037a23 */ /* 0x102fe20000010898 */
[----:B------:R-:W-:Y:S01]  /*8ed0*/  MOV R173, R33 ;  /* 0x0000002100ad7202 */ /* 0x000fe20000000f00 */
[----:B------:R-:W-:Y:S02]  /*8ee0*/  FMUL.FTZ R33, R73, R117 ;  /* 0x0000007549217220 */ /* 0x000fe40000410000 */
[----:B------:R1:W-:Y:S01]  /*8ef0*/  MUFU.EX2 R169, R3 ;  /* 0x0000000300a97308 */ /* 0x0003e20000000800 */
[----:B------:R-:W-:Y:S01]  /*8f00*/  LDSM.16.MT88.4 R116, [R201+0x2000] ;  /* 0x00200000c974783b */ /* 0x000fe20000004200 */
[--C-:B-1----:R-:W-:Y:S08]  /*8f10*/  FFMA.FTZ R3, R180, c[0x0][0x2d0], -R152.reuse ;  /* 0x0000b400b4037a23 */ /* 0x102ff00000010898 */
[----:B------:R1:W1:Y:S02]  /*8f20*/  MUFU.EX2 R168, R3 ;  /* 0x0000000300a87308 */ /* 0x0002640000000800 */
[--C-:B-1----:R-:W-:Y:S02]  /*8f30*/  FFMA.FTZ R3, R28, c[0x0][0x2d0], -R152.reuse ;  /* 0x0000b4001c037a23 */ /* 0x102fe40000010898 */
[----:B------:R-:W-:Y:S06]  /*8f40*/  FMUL.FTZ R28, R71, R112 ;  /* 0x00000070471c7220 */ /* 0x000fec0000410000 */
[----:B------:R1:W-:Y:S01]  /*8f50*/  MUFU.EX2 R167, R3 ;  /* 0x0000000300a77308 */ /* 0x0003e20000000800 */
[-C--:B------:R-:W-:Y:S08]  /*8f60*/  HMMA.16816.F32.BF16 R28, R64, R38.reuse, R28 ;  /* 0x00000026401c723c */ /* 0x080ff0000004181c */
[C---:B------:R-:W-:Y:S07]  /*8f70*/  HMMA.16816.F32.BF16 R32, R76.reuse, R38, R32 ;  /* 0x000000264c20723c */ /* 0x040fee0000041820 */
[C---:B------:R-:W-:Y:S02]  /*8f80*/  FMUL.FTZ R38, R72.reuse, R122 ;  /* 0x0000007a48267220 */ /* 0x040fe40000410000 */
[----:B------:R-:W-:Y:S03]  /*8f90*/  FMUL.FTZ R39, R72, R123 ;  /* 0x0000007b48277220 */ /* 0x000fe60000410000 */
[----:B-1----:R-:W-:Y:S04]  /*8fa0*/  FFMA.FTZ R3, R181, c[0x0][0x2d0], -R152 ;  /* 0x0000b400b5037a23 */ /* 0x002fe80000010898 */
[-C--:B-----5:R-:W-:Y:S01]  /*8fb0*/  HMMA.16816.F32.BF16 R36, R76, R52.reuse, R36 ;  /* 0x000000344c24723c */ /* 0x0a0fe20000041824 */
[----:B------:R1:W5:Y:S07]  /*8fc0*/  MUFU.EX2 R166, R3 ;  /* 0x0000000300a67308 */ /* 0x00036e0000000800 */
[C---:B------:R-:W-:Y:S07]  /*8fd0*/  HMMA.16816.F32.BF16 R40, R64.reuse, R52, R40 ;  /* 0x000000344028723c */ /* 0x040fee0000041828 */
[C---:B------:R-:W-:Y:S02]  /*8fe0*/  FMUL.FTZ R53, R73.reuse, R137 ;  /* 0x0000008949357220 */ /* 0x040fe40000410000 */
[----:B------:R-:W-:Y:S03]  /*8ff0*/  FMUL.FTZ R52, R73, R136 ;  /* 0x0000008849347220 */ /* 0x000fe60000410000 */
[--C-:B-1----:R-:W-:Y:S04]  /*9000*/  FFMA.FTZ R3, R179, c[0x0][0x2d0], -R153.reuse ;  /* 0x0000b400b3037a23 */ /* 0x102fe80000010899 */
[----:B------:R1:W-:Y:S02]  /*9010*/  MUFU.EX2 R217, R3 ;  /* 0x0000000300d97308 */ /* 0x0003e40000000800 */
        /* <DEDUP_REMOVED lines=10> */
[-C--:B--2---:R-:W-:Y:S01]  /*90c0*/  HMMA.16816.F32.BF16 R52, R76, R80.reuse, R52 ;  /* 0x000000504c34723c */ /* 0x084fe20000041834 */
[----:B------:R1:W2:Y:S07]  /*90d0*/  MUFU.EX2 R214, R3 ;  /* 0x0000000300d67308 */ /* 0x0002ae0000000800 */
[C---:B------:R-:W-:Y:S07]  /*90e0*/  HMMA.16816.F32.BF16 R56, R64.reuse, R80, R56 ;  /* 0x000000504038723c */ /* 0x040fee0000041838 */
[----:B----4-:R-:W-:Y:S01]  /*90f0*/  F2FP.BF16.PACK_AB R80, R220, R221 ;  /* 0x000000dddc50723e */ /* 0x010fe200000010ff */
[-C--:B------:R-:W-:Y:S04]  /*9100*/  HMMA.16816.F32.BF16 R60, R64, R82.reuse, R60 ;  /* 0x00000052403c723c */ /* 0x080fe8000004183c */
[----:B------:R-:W-:Y:S03]  /*9110*/  F2FP.BF16.PACK_AB R81, R168, R169 ;  /* 0x000000a9a851723e */ /* 0x000fe600000010ff */
[----:B------:R-:W-:Y:S02]  /*9120*/  FMUL.FTZ R64, R73, R148 ;  /* 0x0000009449407220 */ /* 0x000fe40000410000 */
[--C-:B-1----:R-:W-:Y:S03]  /*9130*/  FFMA.FTZ R3, R185, c[0x0][0x2d0], -R154.reuse ;  /* 0x0000b400b9037a23 */ /* 0x102fe6000001089a */
[----:B------:R-:W-:Y:S01]  /*9140*/  FMUL.FTZ R65, R73, R149 ;  /* 0x0000009549417220 */ /* 0x000fe20000410000 */
[----:B------:R1:W-:Y:S01]  /*9150*/  MUFU.EX2 R195, R3 ;  /* 0x0000000300c37308 */ /* 0x0003e20000000800 */
[C---:B------:R-:W-:Y:S02]  /*9160*/  FMUL.FTZ R66, R72.reuse, R150 ;  /* 0x0000009648427220 */ /* 0x040fe40000410000 */
[----:B------:R-:W-:Y:S07]  /*9170*/  FMUL.FTZ R67, R72, R151 ;  /* 0x0000009748437220 */ /* 0x000fee0000410000 */
[----:B------:R-:W-:Y:S07]  /*9180*/  HMMA.16816.F32.BF16 R64, R76, R82, R64 ;  /* 0x000000524c40723c */ /* 0x000fee0000041840 */
[----:B------:R-:W-:Y:S02]  /*9190*/  F2FP.BF16.PACK_AB R76, R228, R229 ;  /* 0x000000e5e44c723e */ /* 0x000fe400000010ff */
[----:B------:R-:W-:Y:S03]  /*91a0*/  F2FP.BF16.PACK_AB R78, R226, R227 ;  /* 0x000000e3e24e723e */ /* 0x000fe600000010ff */
[----:B------:R-:W-:Y:S01]  /*91b0*/  F2FP.BF16.PACK_AB R77, R223, R222 ;  /* 0x000000dedf4d723e */ /* 0x000fe200000010ff */
[--C-:B-1----:R-:W-:Y:S01]  /*91c0*/  FFMA.FTZ R3, R186, c[0x0][0x2d0], -R154.reuse ;  /* 0x0000b400ba037a23 */ /* 0x102fe2000001089a */
[----:B------:R-:W-:Y:S02]  /*91d0*/  F2FP.BF16.PACK_AB R79, R225, R224 ;  /* 0x000000e0e14f723e */ /* 0x000fe400000010ff */
[----:B------:R-:W-:Y:S01]  /*91e0*/  F2FP.BF16.PACK_AB R82, R218, R219 ;  /* 0x000000dbda52723e */ /* 0x000fe200000010ff */
[----:B------:R1:W4:Y:S01]  /*91f0*/  MUFU.EX2 R194, R3 ;  /* 0x0000000300c27308 */ /* 0x0003220000000800 */
[----:B-----5:R-:W-:Y:S03]  /*9200*/  F2FP.BF16.PACK_AB R83, R166, R167 ;  /* 0x000000a7a653723e */ /* 0x020fe600000010ff */
[-C--:B------:R-:W-:Y:S08]  /*9210*/  HMMA.16816.F32.BF16 R4, R76, R84.reuse, R4 ;  /* 0x000000544c04723c */ /* 0x080ff00000041804 */
[C---:B------:R-:W-:Y:S08]  /*9220*/  HMMA.16816.F32.BF16 R8, R80.reuse, R84, R8 ;  /* 0x000000545008723c */ /* 0x040ff00000041808 */
[-C--:B------:R-:W-:Y:S04]  /*9230*/  HMMA.16816.F32.BF16 R12, R80, R86.reuse, R12 ;  /* 0x00000056500c723c */ /* 0x080fe8000004180c */
[--C-:B-1----:R-:W-:Y:S04]  /*9240*/  FFMA.FTZ R3, R183, c[0x0][0x2d0], -R154.reuse ;  /* 0x0000b400b7037a23 */ /* 0x102fe8000001089a */
[C---:B------:R-:W-:Y:S01]  /*9250*/  HMMA.16816.F32.BF16 R16, R76.reuse, R86, R16 ;  /* 0x000000564c10723c */ /* 0x040fe20000041810 */
[----:B------:R1:W-:Y:S01]  /*9260*/  MUFU.EX2 R193, R3 ;  /* 0x0000000300c17308 */ /* 0x0003e20000000800 */
[----:B------:R-:W5:Y:S06]  /*9270*/  LDSM.16.MT88.4 R84, [R200+0x800] ;  /* 0x00080000c854783b */ /* 0x000f6c0000004200 */
[-C--:B---3--:R-:W-:Y:S08]  /*9280*/  HMMA.16816.F32.BF16 R20, R76, R88.reuse, R20 ;  /* 0x000000584c14723c */ /* 0x088ff00000041814 */
[C---:B------:R-:W-:Y:S08]  /*9290*/  HMMA.16816.F32.BF16 R24, R80.reuse, R88, R24 ;  /* 0x000000585018723c */ /* 0x040ff00000041818 */
[-C--:B------:R-:W-:Y:S04]  /*92a0*/  HMMA.16816.F32.BF16 R28, R80, R90.reuse, R28 ;  /* 0x0000005a501c723c */ /* 0x080fe8000004181c */
[--C-:B-1----:R-:W-:Y:S04]  /*92b0*/  FFMA.FTZ R3, R184, c[0x0][0x2d0], -R154.reuse ;  /* 0x0000b400b8037a23 */ /* 0x102fe8000001089a */
[C---:B------:R-:W-:Y:S01]  /*92c0*/  HMMA.16816.F32.BF16 R32, R76.reuse, R90, R32 ;  /* 0x0000005a4c20723c */ /* 0x040fe20000041820 */
[----:B------:R1:W3:Y:S01]  /*92d0*/  MUFU.EX2 R192, R3 ;  /* 0x0000000300c07308 */ /* 0x0002e20000000800 */
[----:B------:R-:W2:Y:S06]  /*92e0*/  LDSM.16.MT88.4 R88, [R197+0x1000] ;  /* 0x00100000c558783b */ /* 0x000eac0000004200 */
[-C--:B------:R-:W-:Y:S08]  /*92f0*/  HMMA.16816.F32.BF16 R36, R76, R92.reuse, R36 ;  /* 0x0000005c4c24723c */ /* 0x080ff00000041824 */
[C---:B------:R-:W-:Y:S07]  /*9300*/  HMMA.16816.F32.BF16 R40, R80.reuse, R92, R40 ;  /* 0x0000005c5028723c */ /* 0x040fee0000041828 */
[----:B------:R-:W-:Y:S01]  /*9310*/  FFMA.FTZ R92, R250, c[0x0][0x2d0], -R154 ;  /* 0x0000b400fa5c7a23 */ /* 0x000fe2000001089a */
[-C--:B------:R-:W-:Y:S03]  /*9320*/  HMMA.16816.F32.BF16 R44, R80, R94.reuse, R44 ;  /* 0x0000005e502c723c */ /* 0x080fe6000004182c */
[----:B------:R2:W-:Y:S01]  /*9330*/  MUFU.EX2 R186, R92 ;  /* 0x0000005c00ba7308 */ /* 0x0005e20000000800 */
[--C-:B-1----:R-:W-:Y:S04]  /*9340*/  FFMA.FTZ R3, R187, c[0x0][0x2d0], -R159.reuse ;  /* 0x0000b400bb037a23 */ /* 0x102fe8000001089f */
[C---:B------:R-:W-:Y:S05]  /*9350*/  HMMA.16816.F32.BF16 R48, R76.reuse, R94, R48 ;  /* 0x0000005e4c30723c */ /* 0x040fea0000041830 */
[----:B------:R1:W-:Y:S03]  /*9360*/  MUFU.EX2 R191, R3 ;  /* 0x0000000300bf7308 */ /* 0x0003e60000000800 */
[-C--:B-----5:R-:W-:Y:S08]  /*9370*/  HMMA.16816.F32.BF16 R52, R76, R84.reuse, R52 ;  /* 0x000000544c34723c */ /* 0x0a0ff00000041834 */
[C---:B------:R-:W-:Y:S01]  /*9380*/  HMMA.16816.F32.BF16 R56, R80.reuse, R84, R56 ;  /* 0x000000545038723c */ /* 0x040fe20000041838 */
[----:B--2---:R-:W-:Y:S07]  /*9390*/  LDSM.16.MT88.4 R92, [R198+0x1000] ;  /* 0x00100000c65c783b */ /* 0x004fee0000004200 */
[-C--:B------:R-:W-:Y:S04]  /*93a0*/  HMMA.16816.F32.BF16 R60, R80, R86.reuse, R60 ;  /* 0x00000056503c723c */ /* 0x080fe8000004183c */
[--C-:B-1----:R-:W-:Y:S04]  /*93b0*/  FFMA.FTZ R3, R188, c[0x0][0x2d0], -R159.reuse ;  /* 0x0000b400bc037a23 */ /* 0x102fe8000001089f */
[----:B------:R-:W-:Y:S01]  /*93c0*/  HMMA.16816.F32.BF16 R64, R76, R86, R64 ;  /* 0x000000564c40723c */ /* 0x000fe20000041840 */
[----:B------:R1:W2:Y:S01]  /*93d0*/  MUFU.EX2 R190, R3 ;  /* 0x0000000300be7308 */ /* 0x0002a20000000800 */
[----:B------:R-:W5:Y:S05]  /*93e0*/  LDSM.16.MT88.4 R84, [R201+0x1000] ;  /* 0x00100000c954783b */ /* 0x000f6a0000004200 */
[----:B------:R-:W-:Y:S02]  /*93f0*/  F2FP.BF16.PACK_AB R76, R216, R217 ;  /* 0x000000d9d84c723e */ /* 0x000fe400000010ff */
[----:B------:R-:W-:Y:S03]  /*9400*/  F2FP.BF16.PACK_AB R78, R214, R215 ;  /* 0x000000d7d64e723e */ /* 0x000fe600000010ff */
[----:B----4-:R-:W-:Y:S02]  /*9410*/  F2FP.BF16.PACK_AB R77, R194, R195 ;  /* 0x000000c3c24d723e */ /* 0x010fe400000010ff */
[----:B---3--:R-:W-:Y:S07]  /*9420*/  F2FP.BF16.PACK_AB R79, R192, R193 ;  /* 0x000000c1c04f723e */ /* 0x008fee00000010ff */
[-C--:B------:R-:W-:Y:S03]  /*9430*/  HMMA.16816.F32.BF16 R4, R76, R88.reuse, R4 ;  /* 0x000000584c04723c */ /* 0x080fe60000041804 */
[--C-:B-1----:R-:W-:Y:S01]  /*9440*/  FFMA.FTZ R3, R189, c[0x0][0x2d0], -R152.reuse ;  /* 0x0000b400bd037a23 */ /* 0x102fe20000010898 */
[----:B--2---:R-:W-:Y:S03]  /*9450*/  F2FP.BF16.PACK_AB R80, R190, R191 ;  /* 0x000000bfbe50723e */ /* 0x004fe600000010ff */
[----:B------:R1:W-:Y:S02]  /*9460*/  MUFU.EX2 R138, R3 ;  /* 0x00000003008a7308 */ /* 0x0003e40000000800 */
[--C-:B-1----:R-:W-:Y:S08]  /*9470*/  FFMA.FTZ R3, R245, c[0x0][0x2d0], -R152.reuse ;  /* 0x0000b400f5037a23 */ /* 0x102ff00000010898 */
        /* <DEDUP_REMOVED lines=13> */
[----:B------:R1:W-:Y:S01]  /*9550*/  MUFU.EX2 R188, R3 ;  /* 0x0000000300bc7308 */ /* 0x0003e20000000800 */
[C---:B------:R-:W-:Y:S08]  /*9560*/  HMMA.16816.F32.BF16 R8, R80.reuse, R88, R8 ;  /* 0x000000585008723c */ /* 0x040ff00000041808 */
[-C--:B------:R-:W-:Y:S08]  /*9570*/  HMMA.16816.F32.BF16 R12, R80, R90.reuse, R12 ;  /* 0x0000005a500c723c */ /* 0x080ff0000004180c */
[C---:B------:R-:W-:Y:S01]  /*9580*/  HMMA.16816.F32.BF16 R16, R76.reuse, R90, R16 ;  /* 0x0000005a4c10723c */ /* 0x040fe20000041810 */
[----:B------:R-:W2:Y:S03]  /*9590*/  LDSM.16.MT88.4 R88, [R200+0x1000] ;  /* 0x00100000c858783b */ /* 0x000ea60000004200 */
[----:B-1----:R-:W-:Y:S04]  /*95a0*/  FFMA.FTZ R3, R248, c[0x0][0x2d0], -R153 ;  /* 0x0000b400f8037a23 */ /* 0x002fe80000010899 */
[-C--:B-----5:R-:W-:Y:S01]  /*95b0*/  HMMA.16816.F32.BF16 R20, R76, R84.reuse, R20 ;  /* 0x000000544c14723c */ /* 0x0a0fe20000041814 */
[----:B------:R1:W3:Y:S07]  /*95c0*/  MUFU.EX2 R187, R3 ;  /* 0x0000000300bb7308 */ /* 0x0002ee0000000800 */
[C---:B------:R-:W-:Y:S07]  /*95d0*/  HMMA.16816.F32.BF16 R24, R80.reuse, R84, R24 ;  /* 0x000000545018723c */ /* 0x040fee0000041818 */
[----:B------:R-:W-:Y:S01]  /*95e0*/  FFMA.FTZ R84, R98, c[0x0][0x2d0], -R159 ;  /* 0x0000b40062547a23 */ /* 0x000fe2000001089f */
[-C--:B------:R-:W-:Y:S03]  /*95f0*/  HMMA.16816.F32.BF16 R28, R80, R86.reuse, R28 ;  /* 0x00000056501c723c */ /* 0x080fe6000004181c */
[----:B------:R4:W-:Y:S01]  /*9600*/  MUFU.EX2 R180, R84 ;  /* 0x0000005400b47308 */ /* 0x0009e20000000800 */
[----:B------:R-:W-:Y:S04]  /*9610*/  MOV R98, R157 ;  /* 0x0000009d00627202 */ /* 0x000fe80000000f00 */
[C---:B------:R-:W-:Y:S04]  /*9620*/  HMMA.16816.F32.BF16 R32, R76.reuse, R86, R32 ;  /* 0x000000564c20723c */ /* 0x040fe80000041820 */
[--C-:B-1----:R-:W-:Y:S04]  /*9630*/  FFMA.FTZ R3, R104, c[0x0][0x2d0], -R154.reuse ;  /* 0x0000b40068037a23 */ /* 0x102fe8000001089a */
[-C--:B------:R-:W-:Y:S01]  /*9640*/  HMMA.16816.F32.BF16 R36, R76, R92.reuse, R36 ;  /* 0x0000005c4c24723c */ /* 0x080fe20000041824 */
[----:B------:R1:W5:Y:S07]  /*9650*/  MUFU.EX2 R143, R3 ;  /* 0x00000003008f7308 */ /* 0x00036e0000000800 */
[C---:B------:R-:W-:Y:S01]  /*9660*/  HMMA.16816.F32.BF16 R40, R80.reuse, R92, R40 ;  /* 0x0000005c5028723c */ /* 0x040fe20000041828 */
[----:B----4-:R-:W4:Y:S06]  /*9670*/  LDSM.16.MT88.4 R84, [R197+0x1800] ;  /* 0x00180000c554783b */ /* 0x010f2c0000004200 */
[--C-:B------:R-:W-:Y:S01]  /*9680*/  FFMA.FTZ R92, R100, c[0x0][0x2d0], -R153.reuse ;  /* 0x0000b400645c7a23 */ /* 0x100fe20000010899 */
[-C--:B------:R-:W-:Y:S04]  /*9690*/  HMMA.16816.F32.BF16 R44, R80, R94.reuse, R44 ;  /* 0x0000005e502c723c */ /* 0x080fe8000004182c */
[----:B------:R-:W-:Y:S04]  /*96a0*/  MOV R100, R98 ;  /* 0x0000006200647202 */ /* 0x000fe80000000f00 */
[C---:B------:R-:W-:Y:S04]  /*96b0*/  HMMA.16816.F32.BF16 R48, R76.reuse, R94, R48 ;  /* 0x0000005e4c30723c */ /* 0x040fe80000041830 */
[--C-:B-1----:R-:W-:Y:S04]  /*96c0*/  FFMA.FTZ R3, R242, c[0x0][0x2d0], -R153.reuse ;  /* 0x0000b400f2037a23 */ /* 0x102fe80000010899 */
[-C--:B--2---:R-:W-:Y:S01]  /*96d0*/  HMMA.16816.F32.BF16 R52, R76, R88.reuse, R52 ;  /* 0x000000584c34723c */ /* 0x084fe20000041834 */
[----:B------:R1:W-:Y:S07]  /*96e0*/  MUFU.EX2 R185, R3 ;  /* 0x0000000300b97308 */ /* 0x0003ee0000000800 */
[C---:B------:R-:W-:Y:S08]  /*96f0*/  HMMA.16816.F32.BF16 R56, R80.reuse, R88, R56 ;  /* 0x000000585038723c */ /* 0x040ff00000041838 */
[-C--:B------:R-:W-:Y:S08]  /*9700*/  HMMA.16816.F32.BF16 R60, R80, R90.reuse, R60 ;  /* 0x0000005a503c723c */ /* 0x080ff0000004183c */
[----:B------:R-:W-:Y:S01]  /*9710*/  HMMA.16816.F32.BF16 R64, R76, R90, R64 ;  /* 0x0000005a4c40723c */ /* 0x000fe20000041840 */
[----:B------:R-:W2:Y:S03]  /*9720*/  LDSM.16.MT88.4 R88, [R201+0x1800] ;  /* 0x00180000c958783b */ /* 0x000ea60000004200 */
[----:B-1----:R-:W-:Y:S03]  /*9730*/  FFMA.FTZ R3, R246, c[0x0][0x2d0], -R153 ;  /* 0x0000b400f6037a23 */ /* 0x002fe60000010899 */
[----:B---3--:R-:W-:Y:S01]  /*9740*/  F2FP.BF16.PACK_AB R76, R187, R188 ;  /* 0x000000bcbb4c723e */ /* 0x008fe200000010ff */
[----:B------:R1:W3:Y:S01]  /*9750*/  MUFU.EX2 R184, R3 ;  /* 0x0000000300b87308 */ /* 0x0002e20000000800 */
[----:B-----5:R-:W-:Y:S03]  /*9760*/  F2FP.BF16.PACK_AB R77, R143, R186 ;  /* 0x000000ba8f4d723e */ /* 0x020fe600000010ff */
[--C-:B-1----:R-:W-:Y:S01]  /*9770*/  FFMA.FTZ R3, R249, c[0x0][0x2d0], -R154.reuse ;  /* 0x0000b400f9037a23 */ /* 0x102fe2000001089a */
[----:B---3--:R-:W-:Y:S05]  /*9780*/  F2FP.BF16.PACK_AB R78, R184, R185 ;  /* 0x000000b9b84e723e */ /* 0x008fea00000010ff */
[----:B------:R1:W-:Y:S02]  /*9790*/  MUFU.EX2 R183, R3 ;  /* 0x0000000300b77308 */ /* 0x0003e40000000800 */
[----:B-1----:R-:W-:Y:S08]  /*97a0*/  FFMA.FTZ R3, R252, c[0x0][0x2d0], -R154 ;  /* 0x0000b400fc037a23 */ /* 0x002ff0000001089a */
[----:B------:R1:W3:Y:S02]  /*97b0*/  MUFU.EX2 R182, R3 ;  /* 0x0000000300b67308 */ /* 0x0002e40000000800 */
[--C-:B-1----:R-:W-:Y:S01]  /*97c0*/  FFMA.FTZ R3, R173, c[0x0][0x2d0], -R159.reuse ;  /* 0x0000b400ad037a23 */ /* 0x102fe2000001089f */
[----:B---3--:R-:W-:Y:S07]  /*97d0*/  F2FP.BF16.PACK_AB R79, R182, R183 ;  /* 0x000000b7b64f723e */ /* 0x008fee00000010ff */
[----:B------:R1:W-:Y:S01]  /*97e0*/  MUFU.EX2 R173, R92 ;  /* 0x0000005c00ad7308 */ /* 0x0003e20000000800 */
[-C--:B----4-:R-:W-:Y:S09]  /*97f0*/  HMMA.16816.F32.BF16 R4, R76, R84.reuse, R4 ;  /* 0x000000544c04723c */ /* 0x090ff20000041804 */
[----:B------:R3:W-:Y:S01]  /*9800*/  MUFU.EX2 R142, R3 ;  /* 0x00000003008e7308 */ /* 0x0007e20000000800 */
[----:B-1----:R-:W1:Y:S02]  /*9810*/  LDSM.16.MT88.4 R92, [R198+0x1800] ;  /* 0x00180000c65c783b */ /* 0x002e640000004200 */
[--C-:B---3--:R-:W-:Y:S07]  /*9820*/  FFMA.FTZ R3, R103, c[0x0][0x2d0], -R159.reuse ;  /* 0x0000b40067037a23 */ /* 0x108fee000001089f */
[----:B------:R3:W4:Y:S02]  /*9830*/  MUFU.EX2 R181, R3 ;  /* 0x0000000300b57308 */ /* 0x0007240000000800 */
[--C-:B---3--:R-:W-:Y:S01]  /*9840*/  FFMA.FTZ R3, R102, c[0x0][0x2d0], -R152.reuse ;  /* 0x0000b40066037a23 */ /* 0x108fe20000010898 */
[----:B----4-:R-:W-:Y:S07]  /*9850*/  F2FP.BF16.PACK_AB R80, R181, R142 ;  /* 0x0000008eb550723e */ /* 0x010fee00000010ff */
[----:B------:R3:W-:Y:S02]  /*9860*/  MUFU.EX2 R140, R3 ;  /* 0x00000003008c7308 */ /* 0x0007e40000000800 */
[--C-:B---3--:R-:W-:Y:S08]  /*9870*/  FFMA.FTZ R3, R158, c[0x0][0x2d0], -R152.reuse ;  /* 0x0000b4009e037a23 */ /* 0x108ff00000010898 */
[----:B------:R3:W4:Y:S02]  /*9880*/  MUFU.EX2 R158, R3 ;  /* 0x00000003009e7308 */ /* 0x0007240000000800 */
[----:B---3--:R-:W-:Y:S01]  /*9890*/  FFMA.FTZ R3, R99, c[0x0][0x2d0], -R159 ;  /* 0x0000b40063037a23 */ /* 0x008fe2000001089f */
[----:B------:R-:W-:Y:S02]  /*98a0*/  MOV R99, R156 ;  /* 0x0000009c00637202 */ /* 0x000fe40000000f00 */
[----:B----4-:R-:W-:Y:S05]  /*98b0*/  F2FP.BF16.PACK_AB R81, R158, R140 ;  /* 0x0000008c9e51723e */ /* 0x010fea00000010ff */
[----:B------:R3:W4:Y:S02]  /*98c0*/  MUFU.EX2 R179, R3 ;  /* 0x0000000300b37308 */ /* 0x0007240000000800 */
[--C-:B---3--:R-:W-:Y:S01]  /*98d0*/  FFMA.FTZ R3, R164, c[0x0][0x2d0], -R152.reuse ;  /* 0x0000b400a4037a23 */ /* 0x108fe20000010898 */
[----:B----4-:R-:W-:Y:S07]  /*98e0*/  F2FP.BF16.PACK_AB R82, R180, R179 ;  /* 0x000000b3b452723e */ /* 0x010fee00000010ff */
[----:B------:R3:W-:Y:S02]  /*98f0*/  MUFU.EX2 R156, R3 ;  /* 0x00000003009c7308 */ /* 0x0007e40000000800 */
[----:B---3--:R-:W-:Y:S08]  /*9900*/  FFMA.FTZ R3, R155, c[0x0][0x2d0], -R152 ;  /* 0x0000b4009b037a23 */ /* 0x008ff00000010898 */
[----:B------:R3:W4:Y:S02]  /*9910*/  MUFU.EX2 R157, R3 ;  /* 0x00000003009d7308 */ /* 0x0007240000000800 */
[--C-:B---3--:R-:W-:Y:S01]  /*9920*/  FFMA.FTZ R3, R101, c[0x0][0x2d0], -R153.reuse ;  /* 0x0000b40065037a23 */ /* 0x108fe20000010899 */
[----:B----4-:R-:W-:Y:S07]  /*9930*/  F2FP.BF16.PACK_AB R83, R157, R156 ;  /* 0x0000009c9d53723e */ /* 0x010fee00000010ff */
[----:B------:R3:W4:Y:S01]  /*9940*/  MUFU.EX2 R174, R3 ;  /* 0x0000000300ae7308 */ /* 0x0007220000000800 */
[C---:B------:R-:W-:Y:S08]  /*9950*/  HMMA.16816.F32.BF16 R8, R80.reuse, R84, R8 ;  /* 0x000000545008723c */ /* 0x040ff00000041808 */
[-C--:B------:R-:W-:Y:S08]  /*9960*/  HMMA.16816.F32.BF16 R12, R80, R86.reuse, R12 ;  /* 0x00000056500c723c */ /* 0x080ff0000004180c */
[C---:B------:R-:W-:Y:S01]  /*9970*/  HMMA.16816.F32.BF16 R16, R76.reuse, R86, R16 ;  /* 0x000000564c10723c */ /* 0x040fe20000041810 */
[----:B------:R-:W5:Y:S03]  /*9980*/  LDSM.16.MT88.4 R84, [R200+0x1800] ;  /* 0x00180000c854783b */ /* 0x000f660000004200 */
[--C-:B---3--:R-:W-:Y:S01]  /*9990*/  FFMA.FTZ R3, R171, c[0x0][0x2d0], -R154.reuse ;  /* 0x0000b400ab037a23 */ /* 0x108fe2000001089a */
[----:B----4-:R-:W-:Y:S03]  /*99a0*/  F2FP.BF16.PACK_AB R148, R173, R174 ;  /* 0x000000aead94723e */ /* 0x010fe600000010ff */
[-C--:B--2---:R-:W-:Y:S01]  /*99b0*/  HMMA.16816.F32.BF16 R20, R76, R88.reuse, R20 ;  /* 0x000000584c14723c */ /* 0x084fe20000041814 */
[----:B------:R2:W-:Y:S07]  /*99c0*/  MUFU.EX2 R171, R3 ;  /* 0x0000000300ab7308 */ /* 0x0005ee0000000800 */
[C---:B------:R-:W-:Y:S08]  /*99d0*/  HMMA.16816.F32.BF16 R24, R80.reuse, R88, R24 ;  /* 0x000000585018723c */ /* 0x040ff00000041818 */
[-C--:B------:R-:W-:Y:S08]  /*99e0*/  HMMA.16816.F32.BF16 R28, R80, R90.reuse, R28 ;  /* 0x0000005a501c723c */ /* 0x080ff0000004181c */
[C---:B------:R-:W-:Y:S04]  /*99f0*/  HMMA.16816.F32.BF16 R32, R76.reuse, R90, R32 ;  /* 0x0000005a4c20723c */ /* 0x040fe80000041820 */
[--C-:B--2---:R-:W-:Y:S04]  /*9a00*/  FFMA.FTZ R3, R172, c[0x0][0x2d0], -R154.reuse ;  /* 0x0000b400ac037a23 */ /* 0x104fe8000001089a */
[-C--:B-1----:R-:W-:Y:S01]  /*9a10*/  HMMA.16816.F32.BF16 R36, R76, R92.reuse, R36 ;  /* 0x0000005c4c24723c */ /* 0x082fe20000041824 */
[----:B------:R1:W2:Y:S07]  /*9a20*/  MUFU.EX2 R172, R3 ;  /* 0x0000000300ac7308 */ /* 0x0002ae0000000800 */
[C---:B------:R-:W-:Y:S08]  /*9a30*/  HMMA.16816.F32.BF16 R40, R80.reuse, R92, R40 ;  /* 0x0000005c5028723c */ /* 0x040ff00000041828 */
[-C--:B------:R-:W-:Y:S08]  /*9a40*/  HMMA.16816.F32.BF16 R44, R80, R94.reuse, R44 ;  /* 0x0000005e502c723c */ /* 0x080ff0000004182c */
[C---:B------:R-:W-:Y:S04]  /*9a50*/  HMMA.16816.F32.BF16 R48, R76.reuse, R94, R48 ;  /* 0x0000005e4c30723c */ /* 0x040fe80000041830 */
[--C-:B-1----:R-:W-:Y:S01]  /*9a60*/  FFMA.FTZ R3, R97, c[0x0][0x2d0], -R153.reuse ;  /* 0x0000b40061037a23 */ /* 0x102fe20000010899 */
[----:B------:R-:W-:Y:S02]  /*9a70*/  MOV R97, R170 ;  /* 0x000000aa00617202 */ /* 0x000fe40000000f00 */
[----:B--2---:R-:W-:Y:S01]  /*9a80*/  F2FP.BF16.PACK_AB R149, R172, R171 ;  /* 0x000000abac95723e */ /* 0x004fe200000010ff */
[----:B------:R1:W-:Y:S01]  /*9a90*/  MUFU.EX2 R170, R3 ;  /* 0x0000000300aa7308 */ /* 0x0003e20000000800 */
[-C--:B-----5:R-:W-:Y:S08]  /*9aa0*/  HMMA.16816.F32.BF16 R52, R76, R84.reuse, R52 ;  /* 0x000000544c34723c */ /* 0x0a0ff00000041834 */
[C---:B------:R-:W-:Y:S07]  /*9ab0*/  HMMA.16816.F32.BF16 R56, R80.reuse, R84, R56 ;  /* 0x000000545038723c */ /* 0x040fee0000041838 */
[----:B------:R-:W-:Y:S01]  /*9ac0*/  MOV R85, R2 ;  /* 0x0000000200557202 */ /* 0x000fe20000000f00 */
[-C--:B------:R-:W-:Y:S04]  /*9ad0*/  HMMA.16816.F32.BF16 R60, R80, R86.reuse, R60 ;  /* 0x00000056503c723c */ /* 0x080fe8000004183c */
[----:B------:R-:W-:Y:S01]  /*9ae0*/  MOV R84, R68 ;  /* 0x0000004400547202 */ /* 0x000fe20000000f00 */
[----:B-1----:R-:W-:Y:S03]  /*9af0*/  FFMA.FTZ R3, R165, c[0x0][0x2d0], -R153 ;  /* 0x0000b400a5037a23 */ /* 0x002fe60000010899 */
[----:B------:R-:W-:Y:S01]  /*9b00*/  HMMA.16816.F32.BF16 R64, R76, R86, R64 ;  /* 0x000000564c40723c */ /* 0x000fe20000041840 */
[----:B------:R1:W2:Y:S03]  /*9b10*/  MUFU.EX2 R165, R3 ;  /* 0x0000000300a57308 */ /* 0x0002a60000000800 */
[--C-:B-1----:R-:W-:Y:S01]  /*9b20*/  FFMA.FTZ R3, R99, c[0x0][0x2d0], -R154.reuse ;  /* 0x0000b40063037a23 */ /* 0x102fe2000001089a */
[----:B--2---:R-:W-:Y:S01]  /*9b30*/  F2FP.BF16.PACK_AB R150, R165, R170 ;  /* 0x000000aaa596723e */ /* 0x004fe200000010ff */
[----:B------:R-:W2:Y:S05]  /*9b40*/  LDL.LU R99, [R1] ;  /* 0x0000000001637983 */ /* 0x000eaa0000300800 */
[----:B------:R1:W-:Y:S01]  /*9b50*/  MUFU.EX2 R164, R3 ;  /* 0x0000000300a47308 */ /* 0x0003e20000000800 */
[----:B------:R-:W3:Y:S01]  /*9b60*/  LDL.LU R98, [R1+0x4] ;  /* 0x0000040001627983 */ /* 0x000ee20000300800 */
[----:B-1----:R-:W-:Y:S08]  /*9b70*/  FFMA.FTZ R3, R163, c[0x0][0x2d0], -R154 ;  /* 0x0000b400a3037a23 */ /* 0x002ff0000001089a */
[----:B------:R1:W4:Y:S02]  /*9b80*/  MUFU.EX2 R163, R3 ;  /* 0x0000000300a37308 */ /* 0x0003240000000800 */
[--C-:B-1----:R-:W-:Y:S01]  /*9b90*/  FFMA.FTZ R3, R161, c[0x0][0x2d0], -R159.reuse ;  /* 0x0000b400a1037a23 */ /* 0x102fe2000001089f */
[----:B----4-:R-:W-:Y:S07]  /*9ba0*/  F2FP.BF16.PACK_AB R151, R163, R164 ;  /* 0x000000a4a397723e */ /* 0x010fee00000010ff */
[----:B------:R1:W-:Y:S02]  /*9bb0*/  MUFU.EX2 R161, R3 ;  /* 0x0000000300a17308 */ /* 0x0003e40000000800 */
[--C-:B-1----:R-:W-:Y:S08]  /*9bc0*/  FFMA.FTZ R3, R162, c[0x0][0x2d0], -R159.reuse ;  /* 0x0000b400a2037a23 */ /* 0x102ff0000001089f */
[----:B------:R1:W4:Y:S02]  /*9bd0*/  MUFU.EX2 R162, R3 ;  /* 0x0000000300a27308 */ /* 0x0003240000000800 */
[--C-:B-1----:R-:W-:Y:S01]  /*9be0*/  FFMA.FTZ R3, R97, c[0x0][0x2d0], -R152.reuse ;  /* 0x0000b40061037a23 */ /* 0x102fe20000010898 */
[----:B----4-:R-:W-:Y:S01]  /*9bf0*/  F2FP.BF16.PACK_AB R144, R162, R161 ;  /* 0x000000a1a290723e */ /* 0x010fe200000010ff */
[----:B------:R-:W4:Y:S06]  /*9c00*/  LDL.LU R97, [R1+0x8] ;  /* 0x0000080001617983 */ /* 0x000f2c0000300800 */
[----:B------:R1:W-:Y:S02]  /*9c10*/  MUFU.EX2 R155, R3 ;  /* 0x00000003009b7308 */ /* 0x0003e40000000800 */
[--C-:B-1----:R-:W-:Y:S02]  /*9c20*/  FFMA.FTZ R3, R96, c[0x0][0x2d0], -R152.reuse ;  /* 0x0000b40060037a23 */ /* 0x102fe40000010898 */
[----:B------:R-:W5:Y:S06]  /*9c30*/  LDL.LU R96, [R1+0xc] ;  /* 0x00000c0001607983 */ /* 0x000f6c0000300800 */
[----:B------:R1:W1:Y:S02]  /*9c40*/  MUFU.EX2 R154, R3 ;  /* 0x00000003009a7308 */ /* 0x0002640000000800 */
[--C-:B-1----:R-:W-:Y:S01]  /*9c50*/  FFMA.FTZ R3, R160, c[0x0][0x2d0], -R159.reuse ;  /* 0x0000b400a0037a23 */ /* 0x102fe2000001089f */
[----:B------:R-:W-:Y:S07]  /*9c60*/  F2FP.BF16.PACK_AB R145, R154, R155 ;  /* 0x0000009b9a91723e */ /* 0x000fee00000010ff */
[----:B------:R1:W-:Y:S02]  /*9c70*/  MUFU.EX2 R160, R3 ;  /* 0x0000000300a07308 */ /* 0x0003e40000000800 */
[----:B-1----:R-:W-:Y:S02]  /*9c80*/  FFMA.FTZ R3, R100, c[0x0][0x2d0], -R159 ;  /* 0x0000b40064037a23 */ /* 0x002fe4000001089f */
[----:B------:R-:W1:Y:S06]  /*9c90*/  LDSM.16.MT88.4 R100, [R197+0x2000] ;  /* 0x00200000c564783b */ /* 0x000e6c0000004200 */
[----:B------:R1:W1:Y:S02]  /*9ca0*/  MUFU.EX2 R159, R3 ;  /* 0x00000003009f7308 */ /* 0x0002640000000800 */
[--C-:B-1----:R-:W-:Y:S01]  /*9cb0*/  FFMA.FTZ R3, R74, c[0x0][0x2d0], -R152.reuse ;  /* 0x0000b4004a037a23 */ /* 0x102fe20000010898 */
[----:B------:R-:W-:Y:S01]  /*9cc0*/  F2FP.BF16.PACK_AB R146, R159, R160 ;  /* 0x000000a09f92723e */ /* 0x000fe200000010ff */
[----:B------:R-:W-:Y:S06]  /*9cd0*/  FFMA.FTZ R152, R75, c[0x0][0x2d0], -R152 ;  /* 0x0000b4004b987a23 */ /* 0x000fec0000010898 */
[----:B------:R-:W-:Y:S10]  /*9ce0*/  MUFU.EX2 R153, R3 ;  /* 0x0000000300997308 */ /* 0x000ff40000000800 */
[----:B------:R-:W1:Y:S01]  /*9cf0*/  MUFU.EX2 R74, R152 ;  /* 0x00000098004a7308 */ /* 0x000e620000000800 */
[-C--:B------:R-:W-:Y:S05]  /*9d00*/  HMMA.16816.F32.BF16 R92, R148, R100.reuse, R4 ;  /* 0x00000064945c723c */ /* 0x080fea0000041804 */
[----:B-1----:R-:W-:Y:S07]  /*9d10*/  F2FP.BF16.PACK_AB R147, R74, R153 ;  /* 0x000000994a93723e */ /* 0x002fee00000010ff */
[C---:B------:R-:W-:Y:S04]  /*9d20*/  HMMA.16816.F32.BF16 R88, R144.reuse, R100, R8 ;  /* 0x000000649058723c */ /* 0x040fe80000041808 */
[----:B--2---:R-:W-:Y:S02]  /*9d30*/  FFMA.FTZ R3, R73, R99, R233 ;  /* 0x0000006349037223 */ /* 0x004fe400000100e9 */
[----:B---3--:R-:W-:Y:S02]  /*9d40*/  FFMA.FTZ R72, R72, R98, R234 ;  /* 0x0000006248487223 */ /* 0x008fe400000100ea */
[----:B------:R-:W-:Y:S04]  /*9d50*/  FADD.FTZ R3, R240, R3 ;  /* 0x00000003f0037221 */ /* 0x000fe80000010000 */
[----:B------:R-:W-:Y:S02]  /*9d60*/  FADD.FTZ R4, R236, R72 ;  /* 0x00000048ec047221 */ /* 0x000fe40000010000 */
[----:B------:R-:W-:Y:S02]  /*9d70*/  FADD.FTZ R3, R239, R3 ;  /* 0x00000003ef037221 */ /* 0x000fe40000010000 */
[----:B------:R-:W-:Y:S02]  /*9d80*/  FADD.FTZ R9, R237, R4 ;  /* 0x00000004ed097221 */ /* 0x000fe40000010000 */
[----:B------:R-:W-:Y:S02]  /*9d90*/  FADD.FTZ R8, R241, R3 ;  /* 0x00000003f1087221 */ /* 0x000fe40000010000 */
[----:B------:R-:W-:Y:S02]  /*9da0*/  FADD.FTZ R3, R238, R9 ;  /* 0x00000009ee037221 */ /* 0x000fe40000010000 */
[----:B----4-:R-:W-:Y:S04]  /*9db0*/  FFMA.FTZ R71, R71, R97, R230 ;  /* 0x0000006147477223 */ /* 0x010fe800000100e6 */
[----:B------:R-:W-:Y:S04]  /*9dc0*/  FADD.FTZ R5, R231, R71 ;  /* 0x00000047e7057221 */ /* 0x000fe80000010000 */
[----:B------:R-:W-:Y:S02]  /*9dd0*/  FADD.FTZ R11, R232, R5 ;  /* 0x00000005e80b7221 */ /* 0x000fe40000010000 */
[----:B------:R-:W1:Y:S01]  /*9de0*/  LDSM.16.MT88.4 R4, [R200+0x2000] ;  /* 0x00200000c804783b */ /* 0x000e620000004200 */
[----:B-----5:R-:W-:Y:S02]  /*9df0*/  FFMA.FTZ R0, R0, R96, R175 ;  /* 0x0000006000007223 */ /* 0x020fe400000100af */
[-C--:B------:R-:W-:Y:S03]  /*9e00*/  HMMA.16816.F32.BF16 R96, R144, R102.reuse, R12 ;  /* 0x000000669060723c */ /* 0x080fe6000004180c */
[----:B------:R-:W-:Y:S04]  /*9e10*/  FADD.FTZ R0, R176, R0 ;  /* 0x00000000b0007221 */ /* 0x000fe80000010000 */
        /* <DEDUP_REMOVED lines=42> */
[----:B------:R-:W-:Y:S01]  /*a0c0*/  FADD.FTZ R11, R214, R8 ;  /* 0x00000008d60b7221 */ /* 0x000fe20000010000 */
[-C--:B-1----:R-:W-:Y:S03]  /*a0d0*/  HMMA.16816.F32.BF16 R136, R148, R4.reuse, R52 ;  /* 0x000000049488723c */ /* 0x082fe60000041834 */
        /* <DEDUP_REMOVED lines=32> */
[----:B------:R1:W-:Y:S01]  /*a2e0*/  STL [R1], R5 ;  /* 0x0000000501007387 */ /* 0x0003e20000100800 */
[----:B------:R-:W-:Y:S02]  /*a2f0*/  FADD.FTZ R3, R159, R3 ;  /* 0x000000039f037221 */ /* 0x000fe40000010000 */
[----:B------:R-:W-:Y:S02]  /*a300*/  FADD.FTZ R4, R163, R4 ;  /* 0x00000004a3047221 */ /* 0x000fe40000010000 */
[----:B------:R-:W-:Y:S03]  /*a310*/  FADD.FTZ R0, R153, R7 ;  /* 0x0000000799007221 */ /* 0x000fe60000010000 */
[----:B------:R-:W-:Y:S01]  /*a320*/  STL [R1+0x4], R4 ;  /* 0x0000040401007387 */ /* 0x000fe20000100800 */
[----:B------:R-:W-:Y:S03]  /*a330*/  FADD.FTZ R0, R74, R0 ;  /* 0x000000004a007221 */ /* 0x000fe60000010000 */
[----:B------:R2:W-:Y:S04]  /*a340*/  STL [R1+0x8], R3 ;  /* 0x0000080301007387 */ /* 0x0005e80000100800 */
[----:B------:R3:W-:Y:S01]  /*a350*/  STL [R1+0xc], R0 ;  /* 0x00000c0001007387 */ /* 0x0007e20000100800 */
[----:B-1----:R-:W-:Y:S02]  /*a360*/  MOV R5, R2 ;  /* 0x0000000200057202 */ /* 0x002fe40000000f00 */
[----:B------:R-:W-:Y:S02]  /*a370*/  MOV R2, R70 ;  /* 0x0000004600027202 */ /* 0x000fe40000000f00 */
[----:B--2---:R-:W-:Y:S01]  /*a380*/  MOV R3, R69 ;  /* 0x0000004500037202 */ /* 0x004fe20000000f00 */
[----:B------:R-:W-:-:S05]  /*a390*/  @P0 BRA `(.L_x_76) ;  /* 0xffffc57000000947 */ /* 0x000fca000383ffff */
.L_x_75:
[----:B------:R-:W-:Y:S05]  /*a3a0*/  BRA.DIV ~URZ, `(.L_x_77) ;  /* 0x00004c527f007947 */ /* 0x000fea000b800000 */
[----:B------:R-:W2:Y:S04]  /*a3b0*/  LDL.LU R13, [R1] ;  /* 0x00000000010d7983 */ /* 0x000ea80000300800 */
[----:B------:R-:W4:Y:S04]  /*a3c0*/  LDL.LU R12, [R1+0x4] ;  /* 0x00000400010c7983 */ /* 0x000f280000300800 */
[----:B------:R-:W5:Y:S04]  /*a3d0*/  LDL.LU R11, [R1+0x8] ;  /* 0x00000800010b7983 */ /* 0x000f680000300800 */
[----:B---3--:R-:W3:Y:S04]  /*a3e0*/  LDL.LU R10, [R1+0xc] ;  /* 0x00000c00010a7983 */ /* 0x008ee80000300800 */
[----:B--2---:R-:W2:Y:S04]  /*a3f0*/  SHFL.BFLY PT, R0, R13, 0x2, 0x1f ;  /* 0x0c401f000d007f89 */ /* 0x004ea800000e0000 */
[----:B-1--4-:R-:W1:Y:S04]  /*a400*/  SHFL.BFLY PT, R2, R12, 0x2, 0x1f ;  /* 0x0c401f000c027f89 */ /* 0x012e6800000e0000 */
[----:B-----5:R-:W4:Y:S04]  /*a410*/  SHFL.BFLY PT, R3, R11, 0x2, 0x1f ;  /* 0x0c401f000b037f89 */ /* 0x020f2800000e0000 */
[----:B---3--:R-:W3:Y:S01]  /*a420*/  SHFL.BFLY PT, R8, R10, 0x2, 0x1f ;  /* 0x0c401f000a087f89 */ /* 0x008ee200000e0000 */
[----:B--2---:R-:W-:-:S02]  /*a430*/  FADD.FTZ R0, R0, R13 ;  /* 0x0000000d00007221 */ /* 0x004fc40000010000 */
[----:B-1----:R-:W-:-:S03]  /*a440*/  FADD.FTZ R2, R2, R12 ;  /* 0x0000000c02027221 */ /* 0x002fc60000010000 */
[----:B------:R-:W1:Y:S01]  /*a450*/  SHFL.BFLY PT, R4, R0, 0x1, 0x1f ;  /* 0x0c201f0000047f89 */ /* 0x000e6200000e0000 */
[----:B----4-:R-:W-:-:S03]  /*a460*/  FADD.FTZ R3, R3, R11 ;  /* 0x0000000b03037221 */ /* 0x010fc60000010000 */
[----:B------:R-:W2:Y:S01]  /*a470*/  SHFL.BFLY PT, R6, R2, 0x1, 0x1f ;  /* 0x0c201f0002067f89 */ /* 0x000ea200000e0000 */
[----:B---3--:R-:W-:-:S03]  /*a480*/  FADD.FTZ R8, R8, R10 ;  /* 0x0000000a08087221 */ /* 0x008fc60000010000 */
[----:B------:R-:W3:Y:S04]  /*a490*/  SHFL.BFLY PT, R7, R3, 0x1, 0x1f ;  /* 0x0c201f0003077f89 */ /* 0x000ee800000e0000 */
[----:B------:R4:W4:Y:S01]  /*a4a0*/  SHFL.BFLY PT, R9, R8, 0x1, 0x1f ;  /* 0x0c201f0008097f89 */ /* 0x00092200000e0000 */
[----:B-1----:R-:W-:Y:S02]  /*a4b0*/  FADD.FTZ R4, R0, R4 ;  /* 0x0000000400047221 */ /* 0x002fe40000010000 */
[----:B--2---:R-:W-:Y:S02]  /*a4c0*/  FADD.FTZ R6, R2, R6 ;  /* 0x0000000602067221 */ /* 0x004fe40000010000 */
[----:B---3--:R-:W-:Y:S02]  /*a4d0*/  FADD.FTZ R7, R3, R7 ;  /* 0x0000000703077221 */ /* 0x008fe40000010000 */
.L_x_159:
[----:B------:R-:W-:Y:S01]  /*a4e0*/  FSETP.NE.FTZ.AND P3, PT, R4, RZ, PT ;  /* 0x000000ff0400720b */ /* 0x000fe20003f75000 */
[----:B------:R-:W-:Y:S01]  /*a4f0*/  CS2R R2, SRZ ;  /* 0x0000000000027805 */ /* 0x000fe2000001ff00 */
[----:B------:R-:W-:-:S02]  /*a500*/  MOV R0, RZ ;  /* 0x000000ff00007202 */ /* 0x000fc40000000f00 */
[----:B------:R-:W-:Y:S02]  /*a510*/  FSETP.NE.FTZ.AND P1, PT, R7, RZ, PT ;  /* 0x000000ff0700720b */ /* 0x000fe40003f35000 */
[----:B------:R-:W-:Y:S02]  /*a520*/  FSETP.NE.FTZ.AND P2, PT, R6, RZ, PT ;  /* 0x000000ff0600720b */ /* 0x000fe40003f55000 */
[----:B------:R-:W-:Y:S02]  /*a530*/  MOV R26, 0xff800000 ;  /* 0xff800000001a7802 */ /* 0x000fe40000000f00 */
[----:B------:R-:W-:Y:S02]  /*a540*/  MOV R25, 0xff800000 ;  /* 0xff80000000197802 */ /* 0x000fe40000000f00 */
[----:B------:R-:W-:Y:S01]  /*a550*/  MOV R24, 0xff800000 ;  /* 0xff80000000187802 */ /* 0x000fe20000000f00 */
[----:B------:R-:W1:Y:S01]  /*a560*/  @P3 MUFU.RCP R0, R4 ;  /* 0x0000000400003308 */ /* 0x000e620000001000 */
[----:B------:R-:W-:-:S03]  /*a570*/  MOV R19, 0xff800000 ;  /* 0xff80000000137802 */ /* 0x000fc60000000f00 */
[----:B------:R-:W-:-:S04]  /*a580*/  @P1 MOV R11, 0x3f317218 ;  /* 0x3f317218000b1802 */ /* 0x000fc80000000f00 */
[----:B------:R2:W-:Y:S01]  /*a590*/  @P3 MUFU.LG2 R10, R4 ;  /* 0x00000004000a3308 */ /* 0x0005e20000000c00 */
[----:B-1----:R-:W-:-:S07]  /*a5a0*/  FMUL.FTZ R64, R0, R92 ;  /* 0x0000005c00407220 */ /* 0x002fce0000410000 */
[----:B------:R-:W1:Y:S01]  /*a5b0*/  @P2 MUFU.RCP R3, R6 ;  /* 0x0000000600032308 */ /* 0x000e620000001000 */
[C---:B------:R-:W-:Y:S02]  /*a5c0*/  FMUL.FTZ R65, R0.reuse, R93 ;  /* 0x0000005d00417220 */ /* 0x040fe40000410000 */
[C---:B------:R-:W-:Y:S02]  /*a5d0*/  FMUL.FTZ R66, R0.reuse, R100 ;  /* 0x0000006400427220 */ /* 0x040fe40000410000 */
[C---:B------:R-:W-:Y:S02]  /*a5e0*/  FMUL.FTZ R67, R0.reuse, R101 ;  /* 0x0000006500437220 */ /* 0x040fe40000410000 */
[C---:B------:R-:W-:Y:S01]  /*a5f0*/  FMUL.FTZ R72, R0.reuse, R104 ;  /* 0x0000006800487220 */ /* 0x040fe20000410000 */
[----:B------:R-:W-:Y:S01]  /*a600*/  @P1 MUFU.RCP R2, R7 ;  /* 0x0000000700021308 */ /* 0x000fe20000001000 */
        /* <DEDUP_REMOVED lines=10> */
[----:B------:R-:W-:Y:S02]  /*a6b0*/  FMUL.FTZ R57, R0, R149 ;  /* 0x0000009500397220 */ /* 0x000fe40000410000 */
[----:B------:R-:W3:Y:S01]  /*a6c0*/  @P1 MUFU.LG2 R0, R7 ;  /* 0x0000000700001308 */ /* 0x000ee20000000c00 */
[----:B--2-4-:R-:W-:Y:S02]  /*a6d0*/  FADD.FTZ R4, R9, R8 ;  /* 0x0000000809047221 */ /* 0x014fe40000010000 */
[C---:B-1----:R-:W-:Y:S02]  /*a6e0*/  FMUL.FTZ R82, R3.reuse, R94 ;  /* 0x0000005e03527220 */ /* 0x042fe40000410000 */
[C---:B------:R-:W-:Y:S01]  /*a6f0*/  FMUL.FTZ R83, R3.reuse, R95 ;  /* 0x0000005f03537220 */ /* 0x040fe20000410000 */
[----:B------:R-:W-:Y:S01]  /*a700*/  FSETP.NE.FTZ.AND P0, PT, R4, RZ, PT ;  /* 0x000000ff0400720b */ /* 0x000fe20003f15000 */
[C---:B------:R-:W-:Y:S01]  /*a710*/  FMUL.FTZ R84, R3.reuse, R102 ;  /* 0x0000006603547220 */ /* 0x040fe20000410000 */
[----:B------:R1:W2:Y:S01]  /*a720*/  @P2 MUFU.LG2 R9, R6 ;  /* 0x0000000600092308 */ /* 0x0002a20000000c00 */
[----:B------:R-:W-:-:S02]  /*a730*/  FMUL.FTZ R85, R3, R103 ;  /* 0x0000006703557220 */ /* 0x000fc40000410000 */
[C---:B------:R-:W-:Y:S02]  /*a740*/  FMUL.FTZ R86, R3.reuse, R106 ;  /* 0x0000006a03567220 */ /* 0x040fe40000410000 */
[C---:B------:R-:W-:Y:S02]  /*a750*/  FMUL.FTZ R87, R3.reuse, R107 ;  /* 0x0000006b03577220 */ /* 0x040fe40000410000 */
[C---:B------:R-:W-:Y:S02]  /*a760*/  FMUL.FTZ R92, R3.reuse, R118 ;  /* 0x00000076035c7220 */ /* 0x040fe40000410000 */
[----:B---3--:R-:W-:Y:S01]  /*a770*/  @P1 FMUL.FTZ R8, R0, 0.69314718246459960938 ;  /* 0x3f31721800081820 */ /* 0x008fe20000410000 */
[----:B------:R-:W-:Y:S01]  /*a780*/  MOV R0, RZ ;  /* 0x000000ff00007202 */ /* 0x000fe20000000f00 */
[C---:B------:R-:W-:Y:S02]  /*a790*/  FMUL.FTZ R93, R3.reuse, R119 ;  /* 0x00000077035d7220 */ /* 0x040fe40000410000 */
[----:B------:R-:W-:-:S02]  /*a7a0*/  FMUL.FTZ R100, R3, R122 ;  /* 0x0000007a03647220 */ /* 0x000fc40000410000 */
[C---:B------:R-:W-:Y:S01]  /*a7b0*/  FMUL.FTZ R101, R3.reuse, R123 ;  /* 0x0000007b03657220 */ /* 0x040fe20000410000 */
[----:B------:R-:W-:Y:S01]  /*a7c0*/  @P0 MUFU.RCP R0, R4 ;  /* 0x0000000400000308 */ /* 0x000fe20000001000 */
[C---:B------:R-:W-:Y:S01]  /*a7d0*/  FMUL.FTZ R94, R3.reuse, R134 ;  /* 0x00000086035e7220 */ /* 0x040fe20000410000 */
[----:B-1----:R-:W-:Y:S01]  /*a7e0*/  @P2 MOV R6, 0x3f317218 ;  /* 0x3f31721800062802 */ /* 0x002fe20000000f00 */
[C---:B------:R-:W-:Y:S02]  /*a7f0*/  FMUL.FTZ R95, R3.reuse, R135 ;  /* 0x00000087035f7220 */ /* 0x040fe40000410000 */
[C---:B------:R-:W-:Y:S02]  /*a800*/  FMUL.FTZ R80, R3.reuse, R138 ;  /* 0x0000008a03507220 */ /* 0x040fe40000410000 */
[C---:B------:R-:W-:Y:S02]  /*a810*/  FMUL.FTZ R81, R3.reuse, R139 ;  /* 0x0000008b03517220 */ /* 0x040fe40000410000 */
[----:B------:R-:W-:-:S02]  /*a820*/  FMUL.FTZ R62, R3, R150 ;  /* 0x00000096033e7220 */ /* 0x000fc40000410000 */
[----:B------:R-:W-:Y:S01]  /*a830*/  FMUL.FTZ R63, R3, R151 ;  /* 0x00000097033f7220 */ /* 0x000fe20000410000 */
[----:B------:R-:W-:Y:S01]  /*a840*/  @P3 MOV R3, 0x3f317218 ;  /* 0x3f31721800033802 */ /* 0x000fe20000000f00 */
        /* <DEDUP_REMOVED lines=15> */
[----:B------:R-:W-:Y:S02]  /*a940*/  FMUL.FTZ R29, R2, R145 ;  /* 0x00000091021d7220 */ /* 0x000fe40000410000 */
[----:B------:R1:W3:Y:S01]  /*a950*/  @P0 MUFU.LG2 R2, R4 ;  /* 0x0000000400020308 */ /* 0x0002e20000000c00 */
[----:B------:R-:W-:-:S02]  /*a960*/  @P3 FMUL.FTZ R7, R3, c[0x0][0x2d0] ;  /* 0x0000b40003073a20 */ /* 0x000fc40000410000 */
[----:B------:R-:W-:Y:S02]  /*a970*/  @P1 FMUL.FTZ R3, R11, c[0x0][0x2d0] ;  /* 0x0000b4000b031a20 */ /* 0x000fe40000410000 */
[----:B--2---:R-:W-:Y:S02]  /*a980*/  @P2 FMUL.FTZ R9, R9, 0.69314718246459960938 ;  /* 0x3f31721809092820 */ /* 0x004fe40000410000 */
[----:B------:R-:W-:Y:S01]  /*a990*/  @P1 FFMA.FTZ R26, R3, R68, R8 ;  /* 0x00000044031a1223 */ /* 0x000fe20000010008 */
[----:B------:R-:W-:Y:S01]  /*a9a0*/  @P0 MOV R3, 0x3f317218 ;  /* 0x3f31721800030802 */ /* 0x000fe20000000f00 */
[----:B------:R-:W-:Y:S02]  /*a9b0*/  @P2 FMUL.FTZ R6, R6, c[0x0][0x2d0] ;  /* 0x0000b40006062a20 */ /* 0x000fe40000410000 */
[----:B------:R-:W-:Y:S02]  /*a9c0*/  @P3 FMUL.FTZ R10, R10, 0.69314718246459960938 ;  /* 0x3f3172180a0a3820 */ /* 0x000fe40000410000 */
[----:B------:R-:W-:-:S02]  /*a9d0*/  @P0 FMUL.FTZ R3, R3, c[0x0][0x2d0] ;  /* 0x0000b40003030a20 */ /* 0x000fc40000410000 */
[----:B------:R-:W-:Y:S01]  /*a9e0*/  @P2 FFMA.FTZ R25, R6, R69, R9 ;  /* 0x0000004506192223 */ /* 0x000fe20000010009 */
[----:B-1----:R-:W-:Y:S01]  /*a9f0*/  MOV R4, 0x1 ;  /* 0x0000000100047802 */ /* 0x002fe20000000f00 */
[----:B---3--:R-:W-:Y:S02]  /*aa00*/  @P0 FMUL.FTZ R2, R2, 0.69314718246459960938 ;  /* 0x3f31721802020820 */ /* 0x008fe40000410000 */
        /* <DEDUP_REMOVED lines=16> */
[----:B------:R-:W-:Y:S01]  /*ab10*/  PRMT R0, R4, 0x7610, R0 ;  /* 0x0000761004007816 */ /* 0x000fe20000000000 */
[----:B------:R-:W-:-:S02]  /*ab20*/  @P3 FFMA.FTZ R24, R7, R70, R10 ;  /* 0x0000004607183223 */ /* 0x000fc4000001000a */
[----:B------:R-:W-:Y:S02]  /*ab30*/  @P0 FFMA.FTZ R19, R3, R5, R2 ;  /* 0x0000000503130223 */ /* 0x000fe40000010002 */
.L_x_46:
[----:B--2---:R2:W5:Y:S04]  /*ab40*/  LDL R6, [R1+0x20] ;  /* 0x0000200001067983 */ /* 0x0045680000100800 */
[----:B------:R-:W3:Y:S01]  /*ab50*/  S2R R2, SR_TID.X ;  /* 0x0000000000027919 */ /* 0x000ee20000002100 */
[----:B------:R-:W-:Y:S01]  /*ab60*/  BSSY B0, `(.L_x_78) ;  /* 0x0000011000007945 */ /* 0x000fe20003800000 */
[----:B---3--:R-:W-:-:S13]  /*ab70*/  LOP3.LUT P0, RZ, R2, 0x7f, RZ, 0xc0, !PT ;  /* 0x0000007f02ff7812 */ /* 0x008fda000780c0ff */
[----:B------:R-:W-:Y:S05]  /*ab80*/  @P0 BRA `(.L_x_79) ;  /* 0x000000e000000947 */ /* 0x000fea0003800000 */
[----:B--2---:R-:W2:Y:S01]  /*ab90*/  S2R R4, SR_LANEID ;  /* 0x0000000000047919 */ /* 0x004ea20000000000 */
[----:B------:R-:W-:Y:S01]  /*aba0*/  VOTEU.ANY UR4, UPT, PT ;  /* 0x0000000000047886 */ /* 0x000fe200038e0100 */
[----:B-1----:R-:W-:Y:S01]  /*abb0*/  IMAD.MOV.U32 R5, RZ, RZ, c[0x0][0x564] ;  /* 0x00015900ff057624 */ /* 0x002fe200078e00ff */
[----:B------:R-:W2:Y:S08]  /*abc0*/  FLO.U32 R3, UR4 ;  /* 0x0000000400037d00 */ /* 0x000eb000080e0000 */
[----:B------:R-:W1:Y:S01]  /*abd0*/  POPC R2, UR4 ;  /* 0x0000000400027d09 */ /* 0x000e620008000000 */
[----:B--2---:R-:W-:Y:S01]  /*abe0*/  ISETP.EQ.U32.AND P0, PT, R3, R4, PT ;  /* 0x000000040300720c */ /* 0x004fe20003f02070 */
[----:B------:R-:W-:-:S12]  /*abf0*/  IMAD.MOV.U32 R4, RZ, RZ, c[0x0][0x560] ;  /* 0x00015800ff047624 */ /* 0x000fd800078e00ff */
[----:B-1----:R1:W2:Y:S04]  /*ac00*/  @P0 ATOMG.E.ADD.STRONG.GPU PT, R2, [R4.64], R2 ;  /* 0x00000002040209a8 */ /* 0x0022a800081ee1c8 */
[----:B-1----:R-:W1:Y:S04]  /*ac10*/  S2R R4, SR_LTMASK ;  /* 0x0000000000047919 */ /* 0x002e680000003900 */
[----:B--2---:R1:W2:Y:S02]  /*ac20*/  SHFL.IDX PT, R3, R2, R3, 0x1f ;  /* 0x00001f0302037589 */ /* 0x0042a400000e0000 */
[----:B-1----:R-:W-:-:S06]  /*ac30*/  LOP3.LUT R2, R4, UR4, RZ, 0xc0, !PT ;  /* 0x0000000404027c12 */ /* 0x002fcc000f8ec0ff */
[----:B------:R-:W2:Y:S02]  /*ac40*/  POPC R2, R2 ;  /* 0x0000000200027309 */ /* 0x000ea40000000000 */
[----:B--2--5:R-:W-:-:S05]  /*ac50*/  IADD3 R6, R3, c[0x0][0xc], R2 ;  /* 0x0000030003067a10 */ /* 0x024fca0007ffe002 */
[----:B------:R1:W-:Y:S02]  /*ac60*/  STL [R1+0x20], R6 ;  /* 0x0000200601007387 */ /* 0x0003e40000100800 */
.L_x_79:
[----:B--2---:R-:W-:Y:S05]  /*ac70*/  BSYNC B0 ;  /* 0x0000000000007941 */ /* 0x004fea0003800000 */
.L_x_78:
[----:B------:R-:W2:Y:S04]  /*ac80*/  LDL.64 R2, [R1+0x18] ;  /* 0x0000180001027983 */ /* 0x000ea80000100a00 */
[----:B------:R-:W3:Y:S01]  /*ac90*/  LDL R9, [R1+0x10] ;  /* 0x0000100001097983 */ /* 0x000ee20000100800 */
[----:B------:R-:W-:Y:S01]  /*aca0*/  PRMT R0, R0, 0x9910, RZ ;  /* 0x0000991000007816 */ /* 0x000fe200000000ff */
[----:B------:R-:W-:Y:S01]  /*acb0*/  BSSY B1, `(.L_x_80) ;  /* 0x00002c6000017945 */ /* 0x000fe20003800000 */
[----:B-----5:R-:W-:Y:S02]  /*acc0*/  IMAD.MOV.U32 R70, RZ, RZ, R6 ;  /* 0x000000ffff467224 */ /* 0x020fe400078e0006 */
[----:B------:R-:W-:Y:S02]  /*acd0*/  ISETP.NE.AND P0, PT, R0, RZ, PT ;  /* 0x000000ff0000720c */ /* 0x000fe40003f05270 */
[----:B--2---:R-:W-:-:S02]  /*ace0*/  SHF.R.S32.HI R18, RZ, 0x1f, R2 ;  /* 0x0000001fff127819 */ /* 0x004fc40000011402 */
[----:B---3--:R-:W-:-:S09]  /*acf0*/  SHF.R.S32.HI R8, RZ, 0x1f, R9 ;  /* 0x0000001fff087819 */ /* 0x008fd20000011409 */
[----:B------:R-:W-:Y:S05]  /*ad00*/  @!P0 BRA `(.L_x_81) ;  /* 0x00001f9000008947 */ /* 0x000fea0003800000 */
[----:B-1----:R-:W2:Y:S04]  /*ad10*/  LDL R6, [R1+0x58] ;  /* 0x0000580001067983 */ /* 0x002ea80000100800 */
[----:B------:R-:W3:Y:S04]  /*ad20*/  LDL R5, [R1+0x68] ;  /* 0x0000680001057983 */ /* 0x000ee80000100800 */
[----:B------:R-:W4:Y:S04]  /*ad30*/  LDL R12, [R1+0x70] ;  /* 0x00007000010c7983 */ /* 0x000f280000100800 */
[----:B------:R-:W4:Y:S01]  /*ad40*/  LDL R13, [R1+0x6c] ;  /* 0x00006c00010d7983 */ /* 0x000f220000100800 */
[----:B------:R-:W-:Y:S01]  /*ad50*/  WARPSYNC 0xffffffff ;  /* 0xffffffff00007948 */ /* 0x000fe20003800000 */
[----:B------:R-:W-:-:S02]  /*ad60*/  F2FP.BF16.PACK_AB R0, R65, R64 ;  /* 0x000000404100723e */ /* 0x000fc400000010ff */
[----:B------:R-:W-:Y:S01]  /*ad70*/  BAR.SYNC.DEFER_BLOCKING 0x1, 0x80 ;  /* 0x0042000000007b1d */ /* 0x000fe20000010000 */
[----:B------:R-:W-:Y:S02]  /*ad80*/  F2FP.BF16.PACK_AB R3, R83, R82 ;  /* 0x000000525303723e */ /* 0x000fe400000010ff */
[----:B------:R-:W-:-:S03]  /*ad90*/  F2FP.BF16.PACK_AB R2, R67, R66 ;  /* 0x000000424302723e */ /* 0x000fc600000010ff */
[----:B------:R-:W4:Y:S01]  /*ada0*/  LDL R11, [R1+0x5c] ;  /* 0x00005c00010b7983 */ /* 0x000f220000100800 */
[----:B------:R-:W-:-:S03]  /*adb0*/  F2FP.BF16.PACK_AB R4, R69, R68 ;  /* 0x000000444504723e */ /* 0x000fc600000010ff */
[----:B------:R-:W4:Y:S04]  /*adc0*/  LDL R10, [R1+0x64] ;  /* 0x00006400010a7983 */ /* 0x000f280000100800 */
[----:B------:R-:W4:Y:S04]  /*add0*/  LDL R7, [R1+0x60] ;  /* 0x0000600001077983 */ /* 0x000f280000100800 */
[----:B--2---:R1:W-:Y:S04]  /*ade0*/  STS [R6], R0 ;  /* 0x0000000006007388 */ /* 0x0043e80000000800 */
[----:B------:R2:W-:Y:S04]  /*adf0*/  STS [R6+0x400], R3 ;  /* 0x0004000306007388 */ /* 0x0005e80000000800 */
[----:B---3--:R3:W-:Y:S01]  /*ae00*/  STS [R5], R2 ;  /* 0x0000000205007388 */ /* 0x0087e20000000800 */
[----:B-1----:R-:W-:-:S02]  /*ae10*/  F2FP.BF16.PACK_AB R0, R85, R84 ;  /* 0x000000545500723e */ /* 0x002fc400000010ff */
[----:B--2---:R-:W-:-:S03]  /*ae20*/  F2FP.BF16.PACK_AB R3, R45, R44 ;  /* 0x0000002c2d03723e */ /* 0x004fc600000010ff */
[----:B------:R1:W-:Y:S01]  /*ae30*/  STS [R5+0x400], R0 ;  /* 0x0004000005007388 */ /* 0x0003e20000000800 */
[----:B---3--:R-:W-:-:S03]  /*ae40*/  F2FP.BF16.PACK_AB R2, R33, R32 ;  /* 0x000000202102723e */ /* 0x008fc600000010ff */
[----:B------:R2:W-:Y:S04]  /*ae50*/  STS [R6+0x2000], R3 ;  /* 0x0020000306007388 */ /* 0x0005e80000000800 */
[----:B------:R3:W-:Y:S01]  /*ae60*/  STS [R6+0x2400], R2 ;  /* 0x0024000206007388 */ /* 0x0007e20000000800 */
[----:B-1----:R-:W-:Y:S02]  /*ae70*/  F2FP.BF16.PACK_AB R0, R35, R34 ;  /* 0x000000222300723e */ /* 0x002fe400000010ff */
[----:B--2---:R-:W-:-:S03]  /*ae80*/  F2FP.BF16.PACK_AB R3, R73, R72 ;  /* 0x000000484903723e */ /* 0x004fc600000010ff */
[----:B------:R1:W-:Y:S01]  /*ae90*/  STS [R5+0x2000], R0 ;  /* 0x0020000005007388 */ /* 0x0003e20000000800 */
[----:B---3--:R-:W-:-:S03]  /*aea0*/  F2FP.BF16.PACK_AB R2, R87, R86 ;  /* 0x000000565702723e */ /* 0x008fc600000010ff */
[----:B------:R2:W-:Y:S04]  /*aeb0*/  STS [R5+0x2400], R4 ;  /* 0x0024000405007388 */ /* 0x0005e80000000800 */
[----:B----4-:R3:W-:Y:S04]  /*aec0*/  STS [R12], R3 ;  /* 0x000000030c007388 */ /* 0x0107e80000000800 */
[----:B------:R3:W-:Y:S04]  /*aed0*/  STS [R12+0x400], R2 ;  /* 0x000400020c007388 */ /* 0x0007e80000000800 */
[----:B------:R-:W4:Y:S01]  /*aee0*/  LDL R6, [R1+0x78] ;  /* 0x0000780001067983 */ /* 0x000f220000100800 */
[----:B-1----:R-:W-:-:S02]  /*aef0*/  F2FP.BF16.PACK_AB R0, R75, R74 ;  /* 0x0000004a4b00723e */ /* 0x002fc400000010ff */
[----:B--2---:R-:W-:Y:S02]  /*af00*/  F2FP.BF16.PACK_AB R4, R37, R36 ;  /* 0x000000242504723e */ /* 0x004fe400000010ff */
[----:B---3--:R-:W-:Y:S01]  /*af10*/  F2FP.BF16.PACK_AB R3, R93, R92 ;  /* 0x0000005c5d03723e */ /* 0x008fe200000010ff */
[----:B------:R-:W-:Y:S01]  /*af20*/  STS [R13], R0 ;  /* 0x000000000d007388 */ /* 0x000fe20000000800 */
[----:B------:R-:W-:-:S03]  /*af30*/  F2FP.BF16.PACK_AB R2, R59, R58 ;  /* 0x0000003a3b02723e */ /* 0x000fc600000010ff */
[----:B------:R-:W-:Y:S04]  /*af40*/  STS [R13+0x400], R3 ;  /* 0x000400030d007388 */ /* 0x000fe80000000800 */
[----:B------:R-:W-:Y:S04]  /*af50*/  STS [R12+0x2000], R4 ;  /* 0x002000040c007388 */ /* 0x000fe80000000800 */
[----:B------:R1:W-:Y:S04]  /*af60*/  STS [R12+0x2400], R2 ;  /* 0x002400020c007388 */ /* 0x0003e80000000800 */
[----:B-1----:R-:W2:Y:S01]  /*af70*/  LDL R12, [R1+0x7c] ;  /* 0x00007c00010c7983 */ /* 0x002ea20000100800 */
[----:B------:R-:W-:-:S02]  /*af80*/  F2FP.BF16.PACK_AB R0, R39, R38 ;  /* 0x000000262700723e */ /* 0x000fc400000010ff */
[----:B------:R-:W-:Y:S02]  /*af90*/  F2FP.BF16.PACK_AB R5, R55, R54 ;  /* 0x000000363705723e */ /* 0x000fe400000010ff */
[----:B------:R-:W-:Y:S01]  /*afa0*/  F2FP.BF16.PACK_AB R4, R61, R60 ;  /* 0x0000003c3d04723e */ /* 0x000fe200000010ff */
[----:B------:R1:W-:Y:S01]  /*afb0*/  STS [R13+0x2000], R0 ;  /* 0x002000000d007388 */ /* 0x0003e20000000800 */
[----:B------:R-:W-:Y:S02]  /*afc0*/  F2FP.BF16.PACK_AB R3, R101, R100 ;  /* 0x000000646503723e */ /* 0x000fe400000010ff */
[----:B------:R-:W-:Y:S01]  /*afd0*/  F2FP.BF16.PACK_AB R2, R79, R78 ;  /* 0x0000004e4f02723e */ /* 0x000fe200000010ff */
[----:B------:R-:W-:Y:S04]  /*afe0*/  STS [R13+0x2400], R5 ;  /* 0x002400050d007388 */ /* 0x000fe80000000800 */
[----:B------:R3:W-:Y:S04]  /*aff0*/  STS [R11], R4 ;  /* 0x000000040b007388 */ /* 0x0007e80000000800 */
[----:B------:R3:W-:Y:S04]  /*b000*/  STS [R11+0x400], R3 ;  /* 0x000400030b007388 */ /* 0x0007e80000000800 */
[----:B------:R3:W-:Y:S01]  /*b010*/  STS [R10], R2 ;  /* 0x000000020a007388 */ /* 0x0007e20000000800 */
[----:B-1----:R-:W-:-:S05]  /*b020*/  F2FP.BF16.PACK_AB R0, R95, R94 ;  /* 0x0000005e5f00723e */ /* 0x002fca00000010ff */
[----:B------:R1:W-:Y:S01]  /*b030*/  STS [R10+0x400], R0 ;  /* 0x000400000a007388 */ /* 0x0003e20000000800 */
[----:B---3--:R-:W-:Y:S02]  /*b040*/  F2FP.BF16.PACK_AB R4, R51, R50 ;  /* 0x000000323304723e */ /* 0x008fe400000010ff */
[----:B------:R-:W-:-:S03]  /*b050*/  F2FP.BF16.PACK_AB R3, R53, R52 ;  /* 0x000000343503723e */ /* 0x000fc600000010ff */
[----:B------:R-:W-:Y:S01]  /*b060*/  STS [R11+0x2000], R4 ;  /* 0x002000040b007388 */ /* 0x000fe20000000800 */
[----:B------:R-:W-:-:S03]  /*b070*/  F2FP.BF16.PACK_AB R2, R47, R46 ;  /* 0x0000002e2f02723e */ /* 0x000fc600000010ff */
[----:B------:R3:W-:Y:S04]  /*b080*/  STS [R11+0x2400], R3 ;  /* 0x002400030b007388 */ /* 0x0007e80000000800 */
[----:B------:R3:W-:Y:S01]  /*b090*/  STS [R10+0x2000], R2 ;  /* 0x002000020a007388 */ /* 0x0007e20000000800 */
[----:B-1----:R-:W-:-:S05]  /*b0a0*/  F2FP.BF16.PACK_AB R0, R49, R48 ;  /* 0x000000303100723e */ /* 0x002fca00000010ff */
[----:B------:R1:W-:Y:S01]  /*b0b0*/  STS [R10+0x2400], R0 ;  /* 0x002400000a007388 */ /* 0x0003e20000000800 */
[----:B---3--:R-:W-:-:S03]  /*b0c0*/  F2FP.BF16.PACK_AB R3, R77, R76 ;  /* 0x0000004c4d03723e */ /* 0x008fc600000010ff */
[----:B------:R-:W3:Y:S01]  /*b0d0*/  LDL.LU R11, [R1+0x50] ;  /* 0x00005000010b7983 */ /* 0x000ee20000300800 */
[----:B------:R-:W-:-:S03]  /*b0e0*/  F2FP.BF16.PACK_AB R2, R81, R80 ;  /* 0x000000505102723e */ /* 0x000fc600000010ff */
[----:B------:R1:W-:Y:S04]  /*b0f0*/  STS [R7], R3 ;  /* 0x0000000307007388 */ /* 0x0003e80000000800 */
[----:B------:R1:W-:Y:S02]  /*b100*/  STS [R7+0x400], R2 ;  /* 0x0004000207007388 */ /* 0x0003e40000000800 */
[----:B-1----:R-:W-:Y:S02]  /*b110*/  F2FP.BF16.PACK_AB R0, R57, R56 ;  /* 0x000000383900723e */ /* 0x002fe400000010ff */
[----:B------:R-:W-:Y:S02]  /*b120*/  F2FP.BF16.PACK_AB R3, R63, R62 ;  /* 0x0000003e3f03723e */ /* 0x000fe400000010ff */
[----:B------:R-:W-:-:S02]  /*b130*/  F2FP.BF16.PACK_AB R2, R41, R40 ;  /* 0x000000282902723e */ /* 0x000fc400000010ff */
[----:B------:R-:W-:-:S04]  /*b140*/  ISETP.NE.U32.AND P2, PT, RZ, c[0x0][0x508], PT ;  /* 0x00014200ff007a0c */ /* 0x000fc80003f45070 */
[----:B------:R-:W-:Y:S02]  /*b150*/  ISETP.NE.AND.EX P2, PT, RZ, c[0x0][0x50c], PT, P2 ;  /* 0x00014300ff007a0c */ /* 0x000fe40003f45320 */
[----:B------:R-:W-:-:S04]  /*b160*/  ISETP.NE.U32.AND P1, PT, RZ, c[0x0][0x500], PT ;  /* 0x00014000ff007a0c */ /* 0x000fc80003f25070 */
[----:B------:R-:W-:Y:S01]  /*b170*/  ISETP.NE.AND.EX P1, PT, RZ, c[0x0][0x504], PT, P1 ;  /* 0x00014100ff007a0c */ /* 0x000fe20003f25310 */
[----:B------:R-:W-:-:S06]  /*b180*/  IMAD.MOV.U32 R10, RZ, RZ, c[0x0][0x388] ;  /* 0x0000e200ff0a7624 */ /* 0x000fcc00078e00ff */
[----:B------:R-:W-:-:S04]  /*b190*/  @P2 LEA R4, P0, R9, c[0x0][0x508], 0x2 ;  /* 0x0001420009042a11 */ /* 0x000fc800078010ff */
[----:B------:R-:W-:Y:S01]  /*b1a0*/  @P2 LEA.HI.X R5, R9, c[0x0][0x50c], R8, 0x2, P0 ;  /* 0x0001430009052a11 */ /* 0x000fe200000f1408 */
[----:B----4-:R1:W-:Y:S02]  /*b1b0*/  STS [R6], R0 ;  /* 0x0000000006007388 */ /* 0x0103e40000000800 */
[----:B-1----:R-:W-:Y:S02]  /*b1c0*/  F2FP.BF16.PACK_AB R0, R43, R42 ;  /* 0x0000002a2b00723e */ /* 0x002fe400000010ff */
[----:B--2---:R1:W-:Y:S04]  /*b1d0*/  STS [R12+0x400], R3 ;  /* 0x000400030c007388 */ /* 0x0043e80000000800 */
[----:B------:R-:W-:Y:S04]  /*b1e0*/  STS [R7+0x2000], R2 ;  /* 0x0020000207007388 */ /* 0x000fe80000000800 */
[----:B------:R2:W-:Y:S01]  /*b1f0*/  STS [R7+0x2400], R0 ;  /* 0x0024000007007388 */ /* 0x0005e20000000800 */
[----:B-1----:R-:W-:-:S02]  /*b200*/  F2FP.BF16.PACK_AB R3, R29, R28 ;  /* 0x0000001c1d03723e */ /* 0x002fc400000010ff */
[----:B--2---:R-:W-:-:S03]  /*b210*/  F2FP.BF16.PACK_AB R0, R31, R30 ;  /* 0x0000001e1f00723e */ /* 0x004fc600000010ff */
[----:B------:R1:W-:Y:S04]  /*b220*/  STS [R6+0x2000], R3 ;  /* 0x0020000306007388 */ /* 0x0003e80000000800 */
[----:B------:R2:W-:Y:S04]  /*b230*/  STS [R12+0x2400], R0 ;  /* 0x002400000c007388 */ /* 0x0005e80000000800 */
[----:B------:R-:W-:Y:S01]  /*b240*/  BAR.SYNC.DEFER_BLOCKING 0x1, 0x80 ;  /* 0x0042000000007b1d */ /* 0x000fe20000010000 */
[----:B-1----:R-:W-:Y:S02]  /*b250*/  IMAD.MOV.U32 R6, RZ, RZ, 0x4 ;  /* 0x00000004ff067424 */ /* 0x002fe400078e00ff */
[----:B------:R-:W-:-:S02]  /*b260*/  IMAD.MOV.U32 R3, RZ, RZ, RZ ;  /* 0x000000ffff037224 */ /* 0x000fc400078e00ff */
[----:B------:R-:W-:Y:S01]  /*b270*/  IMAD.WIDE R6, R9, R6, c[0x0][0x500] ;  /* 0x0001400009067625 */ /* 0x000fe200078e0206 */
[----:B------:R1:W5:Y:S04]  /*b280*/  @P2 LDG.E R10, [R4.64] ;  /* 0x00000008040a2981 */ /* 0x000368000c1e1900 */
[----:B------:R1:W5:Y:S01]  /*b290*/  @P1 LDG.E R3, [R6.64] ;  /* 0x0000000806031981 */ /* 0x000362000c1e1900 */
[----:B---3--:R-:W-:-:S04]  /*b2a0*/  ISETP.NE.AND P0, PT, R11, RZ, PT ;  /* 0x000000ff0b00720c */ /* 0x008fc80003f05270 */
[----:B--2---:R-:W-:Y:S01]  /*b2b0*/  SEL R0, R11, c[0x0][0x3d4], P0 ;  /* 0x0000f5000b007a07 */ /* 0x004fe20000000000 */
[----:B------:R-:W-:Y:S05]  /*b2c0*/  @P2 BRA `(.L_x_82) ;  /* 0x0000004000002947 */ /* 0x000fea0003800000 */
[----:B------:R-:W-:Y:S05]  /*b2d0*/  @!P1 BRA `(.L_x_82) ;  /* 0x0000003000009947 */ /* 0x000fea0003800000 */
[----:B-----5:R2:W3:Y:S04]  /*b2e0*/  LDG.E R10, [R6.64] ;  /* 0x00000008060a7981 */ /* 0x0204e8000c1e1900 */
[----:B-12---:R-:W3:Y:S02]  /*b2f0*/  LDG.E R6, [R6.64+0x4] ;  /* 0x0000040806067981 */ /* 0x006ee4000c1e1900 */
[----:B---3--:R-:W-:Y:S02]  /*b300*/  IADD3 R10, -R10, R6, RZ ;  /* 0x000000060a0a7210 */ /* 0x008fe40007ffe1ff */
.L_x_82:
[----:B-1----:R-:W2:Y:S04]  /*b310*/  LDL R4, [R1+0x88] ;  /* 0x0000880001047983 */ /* 0x002ea80000100800 */
[----:B------:R-:W2:Y:S04]  /*b320*/  LDL R71, [R1+0x24] ;  /* 0x0000240001477983 */ /* 0x000ea80000100800 */
[----:B------:R-:W3:Y:S04]  /*b330*/  LDL R27, [R1+0x48] ;  /* 0x00004800011b7983 */ /* 0x000ee80000100800 */
[----:B------:R-:W4:Y:S04]  /*b340*/  LDL R14, [R1+0x54] ;  /* 0x00005400010e7983 */ /* 0x000f280000100800 */
[----:B------:R-:W4:Y:S01]  /*b350*/  LDL R16, [R1+0x84] ;  /* 0x0000840001107983 */ /* 0x000f220000100800 */
[----:B------:R-:W-:Y:S01]  /*b360*/  IMAD.MOV.U32 R11, RZ, RZ, 0x368 ;  /* 0x00000368ff0b7424 */ /* 0x000fe200078e00ff */
[----:B------:R-:W-:-:S04]  /*b370*/  ISETP.GT.AND P3, PT, R0, 0x1, PT ;  /* 0x000000010000780c */ /* 0x000fc80003f64270 */
[----:B------:R-:W-:-:S04]  /*b380*/  SEL R11, R11, 0x328, P3 ;  /* 0x000003280b0b7807 */ /* 0x000fc80001800000 */
[----:B------:R-:W1:Y:S08]  /*b390*/  LDC.64 R6, c[0x0][R11+0x170] ;  /* 0x00005c000b067b82 */ /* 0x000e700000000a00 */
[----:B------:R1:W3:Y:S08]  /*b3a0*/  LDC.64 R12, c[0x0][R11+0x168] ;  /* 0x00005a000b0c7b82 */ /* 0x0002f00000000a00 */
[----:B------:R1:W2:Y:S08]  /*b3b0*/  LDC.64 R20, c[0x0][R11+0x178] ;  /* 0x00005e000b147b82 */ /* 0x0002b00000000a00 */
[----:B------:R1:W2:Y:S01]  /*b3c0*/  LDC.64 R22, c[0x0][R11+0x160] ;  /* 0x000058000b167b82 */ /* 0x0002a20000000a00 */
[----:B------:R-:W-:Y:S01]  /*b3d0*/  ISETP.NE.U32.AND P0, PT, RZ, c[0x0][0x500], PT ;  /* 0x00014000ff007a0c */ /* 0x000fe20003f05070 */
[----:B------:R-:W-:-:S03]  /*b3e0*/  IMAD.MOV.U32 R0, RZ, RZ, c[0x0][0x4e8] ;  /* 0x00013a00ff007624 */ /* 0x000fc600078e00ff */
[----:B------:R-:W-:Y:S02]  /*b3f0*/  ISETP.NE.AND.EX P0, PT, RZ, c[0x0][0x504], PT, P0 ;  /* 0x00014100ff007a0c */ /* 0x000fe40003f05300 */
[----:B------:R-:W-:Y:S02]  /*b400*/  ISETP.NE.AND P2, PT, R0, 0x1, PT ;  /* 0x000000010000780c */ /* 0x000fe40003f45270 */
[----:B------:R-:W-:Y:S02]  /*b410*/  SEL R2, R9, RZ, !P0 ;  /* 0x000000ff09027207 */ /* 0x000fe40004000000 */
[----:B------:R-:W-:Y:S01]  /*b420*/  SEL R5, R8, RZ, !P0 ;  /* 0x000000ff08057207 */ /* 0x000fe20004000000 */
[----:B------:R-:W1:Y:S02]  /*b430*/  S2R R88, SR_TID.X ;  /* 0x0000000000587919 */ /* 0x000e640000002100 */
[----:B-1----:R-:W-:-:S04]  /*b440*/  IMAD R0, R7, R2, RZ ;  /* 0x0000000207007224 */ /* 0x002fc800078e02ff */
[C---:B------:R-:W-:Y:S02]  /*b450*/  IMAD R11, R6.reuse, R5, R0 ;  /* 0x00000005060b7224 */ /* 0x040fe400078e0200 */
[----:B------:R-:W-:Y:S01]  /*b460*/  IMAD.WIDE.U32 R6, R6, R2, RZ ;  /* 0x0000000206067225 */ /* 0x000fe200078e00ff */
[----:B-----5:R-:W-:Y:S02]  /*b470*/  SHF.R.S32.HI R17, RZ, 0x1f, R3 ;  /* 0x0000001fff117819 */ /* 0x020fe40000011403 */
[----:B------:R-:W-:-:S04]  /*b480*/  SHF.R.S32.HI R15, RZ, 0x1f, R88 ;  /* 0x0000001fff0f7819 */ /* 0x000fc80000011458 */
[----:B------:R-:W-:-:S04]  /*b490*/  LEA.HI R15, R15, R88, RZ, 0x5 ;  /* 0x000000580f0f7211 */ /* 0x000fc800078f28ff */
[----:B------:R-:W-:-:S05]  /*b4a0*/  LOP3.LUT R15, R15, 0xffffffe0, RZ, 0xc0, !PT ;  /* 0xffffffe00f0f7812 */ /* 0x000fca00078ec0ff */
[----:B------:R-:W-:Y:S02]  /*b4b0*/  IMAD.IADD R15, R88, 0x1, -R15 ;  /* 0x00000001580f7824 */ /* 0x000fe400078e0a0f */
[----:B--2---:R-:W-:-:S04]  /*b4c0*/  IMAD R4, R71, 0x80, R4 ;  /* 0x0000008047047824 */ /* 0x004fc800078e0204 */
[----:B------:R-:W-:-:S04]  /*b4d0*/  @P2 IMAD.HI.U32 R5, R4, c[0x0][0x4ec], RZ ;  /* 0x00013b0004052a27 */ /* 0x000fc800078e00ff */
[----:B---3--:R-:W-:-:S04]  /*b4e0*/  IMAD.WIDE.U32 R8, R12, R27, RZ ;  /* 0x0000001b0c087225 */ /* 0x008fc800078e00ff */
[----:B------:R-:W-:Y:S01]  /*b4f0*/  IMAD.MOV.U32 R0, RZ, RZ, R4 ;  /* 0x000000ffff007224 */ /* 0x000fe200078e0004 */
[----:B------:R-:W-:Y:S01]  /*b500*/  @P2 SHF.R.U32.HI R0, RZ, c[0x0][0x4f0], R5 ;  /* 0x00013c00ff002a19 */ /* 0x000fe20000011605 */
[----:B------:R-:W-:Y:S01]  /*b510*/  IMAD R12, R13, R27, RZ ;  /* 0x0000001b0d0c7224 */ /* 0x000fe200078e02ff */
[----:B----4-:R-:W-:Y:S01]  /*b520*/  SEL R5, R14, RZ, P3 ;  /* 0x000000ff0e057207 */ /* 0x010fe20001800000 */
[----:B------:R-:W-:Y:S01]  /*b530*/  IMAD.IADD R13, R7, 0x1, R11 ;  /* 0x00000001070d7824 */ /* 0x000fe200078e020b */
[----:B------:R-:W-:Y:S01]  /*b540*/  IADD3 R14, P1, P0, R6, R8, R3 ;  /* 0x00000008060e7210 */ /* 0x000fe2000783e003 */
[----:B------:R-:W-:Y:S02]  /*b550*/  IMAD.IADD R8, R9, 0x1, R12 ;  /* 0x0000000109087824 */ /* 0x000fe400078e020c */
[----:B------:R-:W-:Y:S02]  /*b560*/  IMAD.MOV R9, RZ, RZ, -R0 ;  /* 0x000000ffff097224 */ /* 0x000fe400078e0a00 */
[----:B------:R-:W-:-:S02]  /*b570*/  IMAD R11, R21, R5, RZ ;  /* 0x00000005150b7224 */ /* 0x000fc400078e02ff */
[----:B------:R-:W-:Y:S01]  /*b580*/  IMAD.WIDE.U32 R6, R20, R5, RZ ;  /* 0x0000000514067225 */ /* 0x000fe200078e00ff */
[----:B------:R-:W-:-:S03]  /*b590*/  IADD3.X R13, R13, R8, R17, P1, P0 ;  /* 0x000000080d0d7210 */ /* 0x000fc60000fe0411 */
[----:B------:R-:W-:Y:S01]  /*b5a0*/  IMAD R8, R9, c[0x0][0x4e8], R4 ;  /* 0x00013a0009087a24 */ /* 0x000fe200078e0204 */
[----:B------:R-:W-:Y:S01]  /*b5b0*/  IADD3 R6, P1, P0, R0, R14, R6 ;  /* 0x0000000e00067210 */ /* 0x000fe2000783e006 */
[----:B------:R-:W-:Y:S01]  /*b5c0*/  IMAD.IADD R11, R7, 0x1, R11 ;  /* 0x00000001070b7824 */ /* 0x000fe200078e020b */
[----:B------:R-:W-:Y:S01]  /*b5d0*/  SHF.R.S32.HI R5, RZ, 0x1f, R0 ;  /* 0x0000001fff057819 */ /* 0x000fe20000011400 */
[----:B------:R-:W-:Y:S01]  /*b5e0*/  IMAD R0, R23, R8, RZ ;  /* 0x0000000817007224 */ /* 0x000fe200078e02ff */
[----:B------:R-:W-:Y:S02]  /*b5f0*/  SHF.R.S32.HI R9, RZ, 0x1f, R8 ;  /* 0x0000001fff097819 */ /* 0x000fe40000011408 */
[----:B------:R-:W-:Y:S01]  /*b600*/  IADD3.X R7, R5, R13, R11, P1, P0 ;  /* 0x0000000d05077210 */ /* 0x000fe20000fe040b */
[----:B------:R-:W-:Y:S02]  /*b610*/  IMAD.MOV.U32 R5, RZ, RZ, c[0x0][0x4a8] ;  /* 0x00012a00ff057624 */ /* 0x000fe400078e00ff */
[----:B------:R-:W-:-:S02]  /*b620*/  IMAD R0, R22, R9, R0 ;  /* 0x0000000916007224 */ /* 0x000fc400078e0200 */
[----:B------:R-:W-:Y:S01]  /*b630*/  IMAD.WIDE.U32 R8, R22, R8, R6 ;  /* 0x0000000816087225 */ /* 0x000fe200078e0006 */
[----:B------:R-:W-:-:S03]  /*b640*/  SEL R6, R5, c[0x0][0x450], P3 ;  /* 0x0001140005067a07 */ /* 0x000fc60001800000 */
[----:B------:R-:W-:Y:S01]  /*b650*/  IMAD.MOV.U32 R7, RZ, RZ, c[0x0][0x4ac] ;  /* 0x00012b00ff077624 */ /* 0x000fe200078e00ff */
[----:B------:R-:W-:Y:S01]  /*b660*/  LEA R6, P0, R8, R6, 0x2 ;  /* 0x0000000608067211 */ /* 0x000fe200078010ff */
[----:B------:R-:W-:-:S03]  /*b670*/  IMAD.IADD R5, R9, 0x1, R0 ;  /* 0x0000000109057824 */ /* 0x000fc600078e0200 */
[----:B------:R-:W-:-:S04]  /*b680*/  SEL R7, R7, c[0x0][0x454], P3 ;  /* 0x0001150007077a07 */ /* 0x000fc80001800000 */
[----:B------:R-:W-:Y:S01]  /*b690*/  LEA.HI.X R5, R8, R7, R5, 0x2, P0 ;  /* 0x0000000708057211 */ /* 0x000fe200000f1405 */
[----:B------:R-:W-:Y:S01]  /*b6a0*/  IMAD R0, R10, c[0x0][0x4e8], RZ ;  /* 0x00013a000a007a24 */ /* 0x000fe200078e02ff */
[----:B------:R-:W-:Y:S04]  /*b6b0*/  SHFL.IDX PT, R12, R6, RZ, 0x1c1f ;  /* 0x001c1fff060c7589 */ /* 0x000fe800000e0000 */
[----:B------:R-:W1:Y:S04]  /*b6c0*/  SHFL.IDX PT, R13, R5, RZ, 0x1c1f ;  /* 0x001c1fff050d7589 */ /* 0x000e6800000e0000 */
[----:B------:R-:W-:Y:S04]  /*b6d0*/  SHFL.IDX PT, R10, R6, 0x1, 0x1c1f ;  /* 0x003c1f00060a7f89 */ /* 0x000fe800000e0000 */
[----:B------:R-:W2:Y:S04]  /*b6e0*/  SHFL.IDX PT, R11, R5, 0x1, 0x1c1f ;  /* 0x003c1f00050b7f89 */ /* 0x000ea800000e0000 */
[----:B------:R-:W-:Y:S04]  /*b6f0*/  SHFL.IDX PT, R8, R6, 0x2, 0x1c1f ;  /* 0x005c1f0006087f89 */ /* 0x000fe800000e0000 */
[----:B------:R-:W3:Y:S04]  /*b700*/  SHFL.IDX PT, R9, R5, 0x2, 0x1c1f ;  /* 0x005c1f0005097f89 */ /* 0x000ee800000e0000 */
[----:B------:R4:W-:Y:S04]  /*b710*/  SHFL.IDX PT, R7, R5, 0x3, 0x1c1f ;  /* 0x007c1f0005077f89 */ /* 0x0009e800000e0000 */
[----:B------:R-:W1:Y:S01]  /*b720*/  SHFL.IDX PT, R6, R6, 0x3, 0x1c1f ;  /* 0x007c1f0006067f89 */ /* 0x000e6200000e0000 */
[----:B------:R-:W-:Y:S01]  /*b730*/  LOP3.LUT P0, RZ, R15, 0x3, RZ, 0xc0, !PT ;  /* 0x000000030fff7812 */ /* 0x000fe2000780c0ff */
[----:B----4-:R-:W-:-:S05]  /*b740*/  IMAD R5, R71, 0x80, R16 ;  /* 0x0000008047057824 */ /* 0x010fca00078e0210 */
[C---:B------:R-:W-:Y:S02]  /*b750*/  IADD3 R16, R5.reuse, 0x8, RZ ;  /* 0x0000000805107810 */ /* 0x040fe40007ffe0ff */
[C---:B------:R-:W-:Y:S02]  /*b760*/  IADD3 R15, R5.reuse, 0x40, RZ ;  /* 0x00000040050f7810 */ /* 0x040fe40007ffe0ff */
[C---:B------:R-:W-:Y:S02]  /*b770*/  IADD3 R14, R5.reuse, 0x48, RZ ;  /* 0x00000048050e7810 */ /* 0x040fe40007ffe0ff */
[-C--:B------:R-:W-:Y:S02]  /*b780*/  ISETP.GE.OR P5, PT, R5, R0.reuse, P0 ;  /* 0x000000000500720c */ /* 0x080fe400007a6670 */
[-C--:B------:R-:W-:Y:S02]  /*b790*/  ISETP.GE.OR P4, PT, R16, R0.reuse, P0 ;  /* 0x000000001000720c */ /* 0x080fe40000786670 */
[----:B------:R-:W-:-:S02]  /*b7a0*/  ISETP.GE.OR P1, PT, R15, R0, P0 ;  /* 0x000000000f00720c */ /* 0x000fc40000726670 */
[----:B------:R-:W-:-:S07]  /*b7b0*/  ISETP.GE.OR P0, PT, R14, R0, P0 ;  /* 0x000000000e00720c */ /* 0x000fce0000706670 */
[----:B-1----:R1:W-:Y:S01]  /*b7c0*/  @!P5 ST.E [R12.64], R24 ;  /* 0x000000180c00d985 */ /* 0x0023e2000c101908 */
[----:B------:R-:W-:-:S03]  /*b7d0*/  ISETP.GE.AND P5, PT, R14, R0, PT ;  /* 0x000000000e00720c */ /* 0x000fc60003fa6270 */
[----:B--2---:R1:W-:Y:S01]  /*b7e0*/  @!P4 ST.E [R10.64], R25 ;  /* 0x000000190a00c985 */ /* 0x0043e2000c101908 */
[----:B------:R-:W-:-:S03]  /*b7f0*/  ISETP.GE.AND P4, PT, R15, R0, PT ;  /* 0x000000000f00720c */ /* 0x000fc60003f86270 */
[----:B---3--:R1:W-:Y:S01]  /*b800*/  @!P1 ST.E [R8.64], R26 ;  /* 0x0000001a08009985 */ /* 0x0083e2000c101908 */
[----:B------:R-:W-:-:S03]  /*b810*/  ISETP.GE.AND P1, PT, R5, R0, PT ;  /* 0x000000000500720c */ /* 0x000fc60003f26270 */
[----:B------:R1:W-:Y:S01]  /*b820*/  @!P0 ST.E [R6.64], R19 ;  /* 0x0000001306008985 */ /* 0x0003e2000c101908 */
[----:B------:R-:W-:Y:S01]  /*b830*/  ISETP.GE.AND P0, PT, R16, R0, PT ;  /* 0x000000001000720c */ /* 0x000fe20003f06270 */
[----:B------:R-:W-:Y:S05]  /*b840*/  @P3 BRA `(.L_x_83) ;  /* 0x0000079000003947 */ /* 0x000fea0003800000 */
[----:B------:R-:W2:Y:S01]  /*b850*/  LDL R88, [R1+0x74] ;  /* 0x0000740001587983 */ /* 0x000ea20000100800 */
[----:B------:R-:W-:Y:S01]  /*b860*/  IMAD R17, R17, c[0x0][0x3a0], RZ ;  /* 0x0000e80011117a24 */ /* 0x000fe200078e02ff */
[----:B-1----:R-:W-:Y:S01]  /*b870*/  SHF.R.S32.HI R7, RZ, 0x1f, R2 ;  /* 0x0000001fff077819 */ /* 0x002fe20000011402 */
[C---:B------:R-:W-:Y:S01]  /*b880*/  IMAD.WIDE.U32 R4, R3.reuse, c[0x0][0x3a0], RZ ;  /* 0x0000e80003047a25 */ /* 0x040fe200078e00ff */
[----:B------:R1:W3:Y:S03]  /*b890*/  LDS.128 R12, [R213+0x80] ;  /* 0x00008000d50c7984 */ /* 0x0002e60000000c00 */
[----:B------:R-:W-:Y:S01]  /*b8a0*/  IMAD R3, R3, c[0x0][0x3a4], R17 ;  /* 0x0000e90003037a24 */ /* 0x000fe200078e0211 */
[----:B------:R1:W4:Y:S01]  /*b8b0*/  LDS.128 R20, [R213+0x880] ;  /* 0x00088000d5147984 */ /* 0x0003220000000c00 */
[----:B------:R-:W-:-:S03]  /*b8c0*/  IMAD R7, R7, c[0x0][0x3f0], RZ ;  /* 0x0000fc0007077a24 */ /* 0x000fc600078e02ff */
[----:B------:R-:W-:Y:S01]  /*b8d0*/  IADD3 R5, R5, R3, RZ ;  /* 0x0000000305057210 */ /* 0x000fe20007ffe0ff */
[----:B------:R1:W1:Y:S04]  /*b8e0*/  LDS.128 R28, [R213+0x1880] ;  /* 0x00188000d51c7984 */ /* 0x0002680000000c00 */
[C---:B------:R-:W-:Y:S01]  /*b8f0*/  IMAD.WIDE.U32 R4, R27.reuse, c[0x0][0x3e8], R4 ;  /* 0x0000fa001b047a25 */ /* 0x040fe200078e0004 */
[----:B------:R1:W1:Y:S03]  /*b900*/  LDS.128 R32, [R213+0x2080] ;  /* 0x00208000d5207984 */ /* 0x0002660000000c00 */
[----:B------:R-:W-:Y:S01]  /*b910*/  IMAD R5, R27, c[0x0][0x3ec], R5 ;  /* 0x0000fb001b057a24 */ /* 0x000fe200078e0205 */
[----:B------:R1:W1:Y:S03]  /*b920*/  LDS.128 R36, [R213+0x2880] ;  /* 0x00288000d5247984 */ /* 0x0002660000000c00 */
[----:B------:R-:W-:Y:S01]  /*b930*/  IMAD.WIDE.U32 R4, R2, c[0x0][0x3f0], R4 ;  /* 0x0000fc0002047a25 */ /* 0x000fe200078e0004 */
[----:B------:R1:W1:Y:S04]  /*b940*/  LDS.128 R24, [R213+0x1080] ;  /* 0x00108000d5187984 */ /* 0x0002680000000c00 */
[----:B------:R1:W1:Y:S04]  /*b950*/  LDS.128 R40, [R213+0x3080] ;  /* 0x00308000d5287984 */ /* 0x0002680000000c00 */
[----:B------:R1:W1:Y:S04]  /*b960*/  LDS.128 R44, [R213+0x3880] ;  /* 0x00388000d52c7984 */ /* 0x0002680000000c00 */
[----:B------:R-:W5:Y:S02]  /*b970*/  S2R R10, SR_TID.X ;  /* 0x00000000000a7919 */ /* 0x000f640000002100 */
[----:B-----5:R-:W-:-:S04]  /*b980*/  SHF.R.S32.HI R9, RZ, 0x1f, R10 ;  /* 0x0000001fff097819 */ /* 0x020fc8000001140a */
[----:B------:R-:W-:-:S04]  /*b990*/  LEA.HI R9, R9, R10, RZ, 0x3 ;  /* 0x0000000a09097211 */ /* 0x000fc800078f18ff */
[----:B------:R-:W-:Y:S02]  /*b9a0*/  SHF.R.S32.HI R9, RZ, 0x3, R9 ;  /* 0x00000003ff097819 */ /* 0x000fe40000011409 */
[----:B--2---:R-:W-:-:S04]  /*b9b0*/  LEA R6, R71, R88, 0x7 ;  /* 0x0000005847067211 */ /* 0x004fc800078e38ff */
[----:B------:R-:W-:Y:S01]  /*b9c0*/  MOV R3, R6 ;  /* 0x0000000600037202 */ /* 0x000fe20000000f00 */
[----:B------:R-:W-:-:S05]  /*b9d0*/  @P2 IMAD.HI.U32 R8, R6, c[0x0][0x4ec], RZ ;  /* 0x00013b0006082a27 */ /* 0x000fca00078e00ff */
[----:B------:R-:W-:Y:S01]  /*b9e0*/  @P2 SHF.R.U32.HI R3, RZ, c[0x0][0x4f0], R8 ;  /* 0x00013c00ff032a19 */ /* 0x000fe20000011608 */
[----:B------:R-:W-:-:S03]  /*b9f0*/  IMAD R8, R2, c[0x0][0x3f4], R7 ;  /* 0x0000fd0002087a24 */ /* 0x000fc600078e0207 */
[----:B------:R-:W-:Y:S02]  /*ba00*/  SHF.R.S32.HI R7, RZ, 0x1f, R3 ;  /* 0x0000001fff077819 */ /* 0x000fe40000011403 */
[----:B------:R-:W-:Y:S02]  /*ba10*/  IADD3 R2, -R3, RZ, RZ ;  /* 0x000000ff03027210 */ /* 0x000fe40007ffe1ff */
[----:B------:R-:W-:Y:S01]  /*ba20*/  IADD3 R5, R5, R8, RZ ;  /* 0x0000000805057210 */ /* 0x000fe20007ffe0ff */
[----:B------:R-:W-:Y:S02]  /*ba30*/  IMAD R7, R7, c[0x0][0x3e0], RZ ;  /* 0x0000f80007077a24 */ /* 0x000fe400078e02ff */
[----:B------:R-:W-:Y:S02]  /*ba40*/  IMAD R6, R2, c[0x0][0x4e8], R6 ;  /* 0x00013a0002067a24 */ /* 0x000fe400078e0206 */
[C---:B------:R-:W-:Y:S02]  /*ba50*/  IMAD R7, R3.reuse, c[0x0][0x3e4], R7 ;  /* 0x0000f90003077a24 */ /* 0x040fe400078e0207 */
[----:B------:R-:W-:Y:S01]  /*ba60*/  IMAD.WIDE.U32 R2, R3, c[0x0][0x3e0], R4 ;  /* 0x0000f80003027a25 */ /* 0x000fe200078e0004 */
[----:B------:R-:W-:-:S04]  /*ba70*/  SHF.R.S32.HI R4, RZ, 0x1f, R6 ;  /* 0x0000001fff047819 */ /* 0x000fc80000011406 */
[----:B------:R-:W-:Y:S01]  /*ba80*/  IADD3 R3, R3, R7, RZ ;  /* 0x0000000703037210 */ /* 0x000fe20007ffe0ff */
[----:B------:R-:W-:-:S04]  /*ba90*/  IMAD R4, R4, c[0x0][0x3d8], RZ ;  /* 0x0000f60004047a24 */ /* 0x000fc800078e02ff */
[----:B------:R-:W-:-:S04]  /*baa0*/  IMAD.WIDE.U32 R2, R6, c[0x0][0x3d8], R2 ;  /* 0x0000f60006027a25 */ /* 0x000fc800078e0002 */
[----:B------:R-:W-:Y:S01]  /*bab0*/  IMAD R6, R6, c[0x0][0x3dc], R4 ;  /* 0x0000f70006067a24 */ /* 0x000fe200078e0204 */
[----:B------:R-:W-:Y:S02]  /*bac0*/  LEA R7, P0, R2, c[0x0][0x380], 0x1 ;  /* 0x0000e00002077a11 */ /* 0x000fe400078008ff */
[----:B------:R-:W-:Y:S02]  /*bad0*/  LEA R4, R71, R9, 0x7 ;  /* 0x0000000947047211 */ /* 0x000fe400078e38ff */
[----:B------:R-:W-:-:S04]  /*bae0*/  IADD3 R3, R3, R6, RZ ;  /* 0x0000000603037210 */ /* 0x000fc80007ffe0ff */
[----:B------:R-:W-:Y:S01]  /*baf0*/  LEA.HI.X R6, R2, c[0x0][0x384], R3, 0x1, P0 ;  /* 0x0000e10002067a11 */ /* 0x000fe200000f0c03 */
[----:B------:R-:W-:Y:S05]  /*bb00*/  BRA.DIV ~URZ, `(.L_x_84) ;  /* 0x000037e27f007947 */ /* 0x000fea000b800000 */
[----:B-1-34-:R1:W2:Y:S02]  /*bb10*/  SHFL.IDX PT, R8, R6, RZ, 0x181f ;  /* 0x00181fff06087589 */ /* 0x01a2a400000e0000 */
.L_x_160:
[----:B------:R-:W-:Y:S05]  /*bb20*/  BRA.DIV ~URZ, `(.L_x_85) ;  /* 0x000038327f007947 */ /* 0x000fea000b800000 */
[----:B------:R3:W4:Y:S02]  /*bb30*/  SHFL.IDX PT, R2, R7, RZ, 0x181f ;  /* 0x00181fff07027589 */ /* 0x00072400000e0000 */
.L_x_161:
[----:B------:R-:W5:Y:S02]  /*bb40*/  LDL.64 R10, [R1+0x18] ;  /* 0x00001800010a7983 */ /* 0x000f640000100a00 */
[----:B-----5:R-:W-:-:S04]  /*bb50*/  ISETP.GE.AND P2, PT, R10, c[0x0][0x3c8], PT ;  /* 0x0000f2000a007a0c */ /* 0x020fc80003f46270 */
[----:B------:R-:W-:-:S13]  /*bb60*/  ISETP.GE.OR P1, PT, R4, R0, P2 ;  /* 0x000000000400720c */ /* 0x000fda0001726670 */
[----:B----4-:R-:W-:-:S04]  /*bb70*/  @!P1 LEA R2, P0, R10, R2, 0x1 ;  /* 0x000000020a029211 */ /* 0x010fc800078008ff */
[----:B--2---:R-:W-:-:S05]  /*bb80*/  @!P1 LEA.HI.X R3, R10, R8, R18, 0x1, P0 ;  /* 0x000000080a039211 */ /* 0x004fca00000f0c12 */
[----:B------:R2:W-:Y:S01]  /*bb90*/  @!P1 ST.E.128 [R2.64], R12 ;  /* 0x0000000c02009985 */ /* 0x0005e2000c101d08 */
[----:B------:R-:W-:Y:S05]  /*bba0*/  BRA.DIV ~URZ, `(.L_x_86) ;  /* 0x000038227f007947 */ /* 0x000fea000b800000 */
[----:B------:R4:W1:Y:S04]  /*bbb0*/  SHFL.IDX PT, R8, R6, 0x1, 0x181f ;  /* 0x00381f0006087f89 */ /* 0x00086800000e0000 */
[----:B--2---:R4:W2:Y:S02]  /*bbc0*/  SHFL.IDX PT, R2, R7, 0x1, 0x181f ;  /* 0x00381f0007027f89 */ /* 0x0048a400000e0000 */
.L_x_162:
[----:B------:R-:W5:Y:S01]  /*bbd0*/  LDL.64 R10, [R1+0x18] ;  /* 0x00001800010a7983 */ /* 0x000f620000100a00 */
[----:B------:R-:W-:-:S04]  /*bbe0*/  IADD3 R3, R4, 0x10, RZ ;  /* 0x0000001004037810 */ /* 0x000fc80007ffe0ff */
[----:B------:R-:W-:-:S13]  /*bbf0*/  ISETP.GE.OR P1, PT, R3, R0, P2 ;  /* 0x000000000300720c */ /* 0x000fda0001726670 */
[----:B--2--5:R-:W-:-:S04]  /*bc00*/  @!P1 LEA R2, P0, R10, R2, 0x1 ;  /* 0x000000020a029211 */ /* 0x024fc800078008ff */
[----:B-1----:R-:W-:-:S05]  /*bc10*/  @!P1 LEA.HI.X R3, R10, R8, R18, 0x1, P0 ;  /* 0x000000080a039211 */ /* 0x002fca00000f0c12 */
[----:B------:R1:W-:Y:S01]  /*bc20*/  @!P1 ST.E.128 [R2.64], R20 ;  /* 0x0000001402009985 */ /* 0x0003e2000c101d08 */
[----:B------:R-:W-:Y:S05]  /*bc30*/  BRA.DIV ~URZ, `(.L_x_87) ;  /* 0x000038627f007947 */ /* 0x000fea000b800000 */
[----:B------:R2:W1:Y:S02]  /*bc40*/  SHFL.IDX PT, R8, R6, 0x2, 0x181f ;  /* 0x00581f0006087f89 */ /* 0x00046400000e0000 */
.L_x_163:
[----:B------:R-:W-:Y:S05]  /*bc50*/  BRA.DIV ~URZ, `(.L_x_88) ;  /* 0x000038b27f007947 */ /* 0x000fea000b800000 */
[----:B-1----:R1:W2:Y:S02]  /*bc60*/  SHFL.IDX PT, R2, R7, 0x2, 0x181f ;  /* 0x00581f0007027f89 */ /* 0x0022a400000e0000 */
.L_x_164:
[----:B------:R-:W5:Y:S01]  /*bc70*/  LDL.64 R10, [R1+0x18] ;  /* 0x00001800010a7983 */ /* 0x000f620000100a00 */
[----:B------:R-:W-:-:S04]  /*bc80*/  IADD3 R3, R4, 0x20, RZ ;  /* 0x0000002004037810 */ /* 0x000fc80007ffe0ff */
[----:B------:R-:W-:-:S13]  /*bc90*/  ISETP.GE.OR P1, PT, R3, R0, P2 ;  /* 0x000000000300720c */ /* 0x000fda0001726670 */
[----:B--2--5:R-:W-:-:S04]  /*bca0*/  @!P1 LEA R2, P0, R10, R2, 0x1 ;  /* 0x000000020a029211 */ /* 0x024fc800078008ff */
[----:B------:R-:W-:-:S05]  /*bcb0*/  @!P1 LEA.HI.X R3, R10, R8, R18, 0x1, P0 ;  /* 0x000000080a039211 */ /* 0x000fca00000f0c12 */
[----:B------:R2:W-:Y:S01]  /*bcc0*/  @!P1 ST.E.128 [R2.64], R24 ;  /* 0x0000001802009985 */ /* 0x0005e2000c101d08 */
[----:B------:R-:W-:Y:S05]  /*bcd0*/  BRA.DIV ~URZ, `(.L_x_89) ;  /* 0x000038a27f007947 */ /* 0x000fea000b800000 */
[----:B------:R1:W2:Y:S04]  /*bce0*/  SHFL.IDX PT, R8, R6, 0x3, 0x181f ;  /* 0x00781f0006087f89 */ /* 0x0002a800000e0000 */
[----:B--2---:R1:W2:Y:S02]  /*bcf0*/  SHFL.IDX PT, R2, R7, 0x3, 0x181f ;  /* 0x00781f0007027f89 */ /* 0x0042a400000e0000 */
.L_x_165:
[----:B------:R-:W5:Y:S01]  /*bd00*/  LDL.64 R10, [R1+0x18] ;  /* 0x00001800010a7983 */ /* 0x000f620000100a00 */
[----:B------:R-:W-:-:S04]  /*bd10*/  IADD3 R3, R4, 0x30, RZ ;  /* 0x0000003004037810 */ /* 0x000fc80007ffe0ff */
[----:B------:R-:W-:-:S13]  /*bd20*/  ISETP.GE.OR P1, PT, R3, R0, P2 ;  /* 0x000000000300720c */ /* 0x000fda0001726670 */
[----:B--2--5:R-:W-:-:S04]  /*bd30*/  @!P1 LEA R2, P0, R10, R2, 0x1 ;  /* 0x000000020a029211 */ /* 0x024fc800078008ff */
[----:B------:R-:W-:-:S05]  /*bd40*/  @!P1 LEA.HI.X R3, R10, R8, R18, 0x1, P0 ;  /* 0x000000080a039211 */ /* 0x000fca00000f0c12 */
[----:B------:R2:W-:Y:S01]  /*bd50*/  @!P1 ST.E.128 [R2.64], R28 ;  /* 0x0000001c02009985 */ /* 0x0005e2000c101d08 */
[----:B------:R-:W-:Y:S05]  /*bd60*/  BRA.DIV ~URZ, `(.L_x_90) ;  /* 0x000038e27f007947 */ /* 0x000fea000b800000 */
[----:B------:R1:W2:Y:S02]  /*bd70*/  SHFL.IDX PT, R8, R6, 0x4, 0x181f ;  /* 0x00981f0006087f89 */ /* 0x0002a400000e0000 */
.L_x_166:
[----:B------:R-:W-:Y:S05]  /*bd80*/  BRA.DIV ~URZ, `(.L_x_91) ;  /* 0x000039327f007947 */ /* 0x000fea000b800000 */
[----:B--2---:R2:W1:Y:S02]  /*bd90*/  SHFL.IDX PT, R2, R7, 0x4, 0x181f ;  /* 0x00981f0007027f89 */ /* 0x00446400000e0000 */
.L_x_167:
[----:B------:R-:W5:Y:S01]  /*bda0*/  LDL.64 R10, [R1+0x18] ;  /* 0x00001800010a7983 */ /* 0x000f620000100a00 */
[----:B------:R-:W-:-:S04]  /*bdb0*/  IADD3 R3, R4, 0x40, RZ ;  /* 0x0000004004037810 */ /* 0x000fc80007ffe0ff */
[----:B------:R-:W-:-:S13]  /*bdc0*/  ISETP.GE.OR P1, PT, R3, R0, P2 ;  /* 0x000000000300720c */ /* 0x000fda0001726670 */
[----:B-1---5:R-:W-:-:S04]  /*bdd0*/  @!P1 LEA R2, P0, R10, R2, 0x1 ;  /* 0x000000020a029211 */ /* 0x022fc800078008ff */
[----:B------:R-:W-:-:S05]  /*bde0*/  @!P1 LEA.HI.X R3, R10, R8, R18, 0x1, P0 ;  /* 0x000000080a039211 */ /* 0x000fca00000f0c12 */
[----:B------:R1:W-:Y:S01]  /*bdf0*/  @!P1 ST.E.128 [R2.64], R32 ;  /* 0x0000002002009985 */ /* 0x0003e2000c101d08 */
[----:B------:R-:W-:Y:S05]  /*be00*/  BRA.DIV ~URZ, `(.L_x_92) ;  /* 0x000039227f007947 */ /* 0x000fea000b800000 */
[----:B------:R1:W2:Y:S04]  /*be10*/  SHFL.IDX PT, R8, R6, 0x5, 0x181f ;  /* 0x00b81f0006087f89 */ /* 0x0002a800000e0000 */
[----:B-1----:R1:W3:Y:S02]  /*be20*/  SHFL.IDX PT, R2, R7, 0x5, 0x181f ;  /* 0x00b81f0007027f89 */ /* 0x0022e400000e0000 */
.L_x_168:
[----:B------:R-:W5:Y:S01]  /*be30*/  LDL.64 R10, [R1+0x18] ;  /* 0x00001800010a7983 */ /* 0x000f620000100a00 */
[----:B------:R-:W-:-:S04]  /*be40*/  IADD3 R3, R4, 0x50, RZ ;  /* 0x0000005004037810 */ /* 0x000fc80007ffe0ff */
[----:B------:R-:W-:-:S13]  /*be50*/  ISETP.GE.OR P1, PT, R3, R0, P2 ;  /* 0x000000000300720c */ /* 0x000fda0001726670 */
[----:B---3-5:R-:W-:-:S04]  /*be60*/  @!P1 LEA R2, P0, R10, R2, 0x1 ;  /* 0x000000020a029211 */ /* 0x028fc800078008ff */
[----:B--2---:R-:W-:-:S05]  /*be70*/  @!P1 LEA.HI.X R3, R10, R8, R18, 0x1, P0 ;  /* 0x000000080a039211 */ /* 0x004fca00000f0c12 */
[----:B------:R2:W-:Y:S01]  /*be80*/  @!P1 ST.E.128 [R2.64], R36 ;  /* 0x0000002402009985 */ /* 0x0005e2000c101d08 */
[----:B------:R-:W-:Y:S05]  /*be90*/  BRA.DIV ~URZ, `(.L_x_93) ;  /* 0x000039627f007947 */ /* 0x000fea000b800000 */
[----:B------:R3:W1:Y:S02]  /*bea0*/  SHFL.IDX PT, R8, R6, 0x6, 0x181f ;  /* 0x00d81f0006087f89 */ /* 0x00066400000e0000 */
.L_x_169:
[----:B------:R-:W-:Y:S05]  /*beb0*/  BRA.DIV ~URZ, `(.L_x_94) ;  /* 0x000039b27f007947 */ /* 0x000fea000b800000 */
[----:B--2---:R2:W3:Y:S02]  /*bec0*/  SHFL.IDX PT, R2, R7, 0x6, 0x181f ;  /* 0x00d81f0007027f89 */ /* 0x0044e400000e0000 */
.L_x_170:
[----:B------:R-:W5:Y:S01]  /*bed0*/  LDL.64 R10, [R1+0x18] ;  /* 0x00001800010a7983 */ /* 0x000f620000100a00 */
[----:B------:R-:W-:-:S04]  /*bee0*/  IADD3 R3, R4, 0x60, RZ ;  /* 0x0000006004037810 */ /* 0x000fc80007ffe0ff */
[----:B------:R-:W-:-:S13]  /*bef0*/  ISETP.GE.OR P1, PT, R3, R0, P2 ;  /* 0x000000000300720c */ /* 0x000fda0001726670 */
[----:B---3-5:R-:W-:-:S04]  /*bf00*/  @!P1 LEA R2, P0, R10, R2, 0x1 ;  /* 0x000000020a029211 */ /* 0x028fc800078008ff */
[----:B-1----:R-:W-:-:S05]  /*bf10*/  @!P1 LEA.HI.X R3, R10, R8, R18, 0x1, P0 ;  /* 0x000000080a039211 */ /* 0x002fca00000f0c12 */
[----:B------:R1:W-:Y:S01]  /*bf20*/  @!P1 ST.E.128 [R2.64], R40 ;  /* 0x0000002802009985 */ /* 0x0003e2000c101d08 */
[----:B------:R-:W-:Y:S05]  /*bf30*/  BRA.DIV ~URZ, `(.L_x_95) ;  /* 0x000039a27f007947 */ /* 0x000fea000b800000 */
[----:B----4-:R-:W3:Y:S04]  /*bf40*/  SHFL.IDX PT, R6, R6, 0x7, 0x181f ;  /* 0x00f81f0006067f89 */ /* 0x010ee800000e0000 */
[----:B-1----:R1:W4:Y:S02]  /*bf50*/  SHFL.IDX PT, R3, R7, 0x7, 0x181f ;  /* 0x00f81f0007037f89 */ /* 0x00232400000e0000 */
.L_x_171:
[----:B------:R-:W-:-:S04]  /*bf60*/  IADD3 R2, R4, 0x70, RZ ;  /* 0x0000007004027810 */ /* 0x000fc80007ffe0ff */
[----:B------:R-:W-:-:S13]  /*bf70*/  ISETP.GE.OR P2, PT, R2, R0, P2 ;  /* 0x000000000200720c */ /* 0x000fda0001746670 */
[----:B------:R-:W-:Y:S05]  /*bf80*/  @P2 BRA `(.L_x_96) ;  /* 0x0000198000002947 */ /* 0x000fea0003800000 */
[----:B------:R-:W5:Y:S02]  /*bf90*/  LDL.64 R8, [R1+0x18] ;  /* 0x0000180001087983 */ /* 0x000f640000100a00 */
[----:B----45:R-:W-:-:S04]  /*bfa0*/  LEA R2, P0, R8, R3, 0x1 ;  /* 0x0000000308027211 */ /* 0x030fc800078008ff */
[----:B---3--:R-:W-:-:S05]  /*bfb0*/  LEA.HI.X R3, R8, R6, R18, 0x1, P0 ;  /* 0x0000000608037211 */ /* 0x008fca00000f0c12 */
[----:B------:R3:W-:Y:S01]  /*bfc0*/  ST.E.128 [R2.64], R44 ;  /* 0x0000002c02007985 */ /* 0x0007e2000c101d08 */
[----:B------:R-:W-:Y:S05]  /*bfd0*/  BRA `(.L_x_96) ;  /* 0x0000193000007947 */ /* 0x000fea0003800000 */
.L_x_83:
[----:B------:R-:W2:Y:S04]  /*bfe0*/  LDL.LU R5, [R1+0x48] ;  /* 0x0000480001057983 */ /* 0x000ea80000300800 */
[----:B-1----:R-:W3:Y:S01]  /*bff0*/  LDL.LU R9, [R1+0x54] ;  /* 0x0000540001097983 */ /* 0x002ee20000300800 */
[----:B------:R-:W-:Y:S01]  /*c000*/  IMAD R17, R17, c[0x0][0x408], RZ ;  /* 0x0001020011117a24 */ /* 0x000fe200078e02ff */
[----:B------:R-:W-:Y:S01]  /*c010*/  SHF.R.S32.HI R0, RZ, 0x1f, R2 ;  /* 0x0000001fff007819 */ /* 0x000fe20000011402 */
[----:B------:R-:W-:-:S04]  /*c020*/  IMAD.WIDE.U32 R6, R3, c[0x0][0x408], RZ ;  /* 0x0001020003067a25 */ /* 0x000fc800078e00ff */
[----:B------:R-:W-:Y:S02]  /*c030*/  IMAD R3, R3, c[0x0][0x40c], R17 ;  /* 0x0001030003037a24 */ /* 0x000fe400078e0211 */
[----:B------:R-:W-:Y:S02]  /*c040*/  IMAD R0, R0, c[0x0][0x440], RZ ;  /* 0x0001100000007a24 */ /* 0x000fe400078e02ff */
[----:B------:R-:W-:Y:S01]  /*c050*/  @P2 IMAD.HI.U32 R8, R4, c[0x0][0x4ec], RZ ;  /* 0x00013b0004082a27 */ /* 0x000fe200078e00ff */
[----:B------:R-:W-:-:S05]  /*c060*/  IADD3 R7, R7, R3, RZ ;  /* 0x0000000307077210 */ /* 0x000fca0007ffe0ff */
[----:B--2---:R-:W-:-:S04]  /*c070*/  IMAD.WIDE.U32 R6, R5, c[0x0][0x438], R6 ;  /* 0x00010e0005067a25 */ /* 0x004fc800078e0006 */
[----:B------:R-:W-:Y:S02]  /*c080*/  IMAD R7, R5, c[0x0][0x43c], R7 ;  /* 0x00010f0005077a24 */ /* 0x000fe400078e0207 */
[C---:B------:R-:W-:Y:S01]  /*c090*/  IMAD R5, R2.reuse, c[0x0][0x444], R0 ;  /* 0x0001110002057a24 */ /* 0x040fe200078e0200 */
[----:B------:R-:W-:Y:S01]  /*c0a0*/  MOV R0, R4 ;  /* 0x0000000400007202 */ /* 0x000fe20000000f00 */
[----:B------:R-:W-:Y:S01]  /*c0b0*/  IMAD.WIDE.U32 R2, R2, c[0x0][0x440], R6 ;  /* 0x0001100002027a25 */ /* 0x000fe200078e0006 */
[----:B------:R-:W-:-:S04]  /*c0c0*/  @P2 SHF.R.U32.HI R0, RZ, c[0x0][0x4f0], R8 ;  /* 0x00013c00ff002a19 */ /* 0x000fc80000011608 */
[----:B------:R-:W-:Y:S02]  /*c0d0*/  IADD3 R3, R3, R5, RZ ;  /* 0x0000000503037210 */ /* 0x000fe40007ffe0ff */
[----:B------:R-:W-:Y:S02]  /*c0e0*/  SHF.R.S32.HI R6, RZ, 0x1f, R0 ;  /* 0x0000001fff067819 */ /* 0x000fe40000011400 */
[----:B------:R-:W-:Y:S01]  /*c0f0*/  IADD3 R5, -R0, RZ, RZ ;  /* 0x000000ff00057210 */ /* 0x000fe20007ffe1ff */
[----:B---3--:R-:W-:-:S04]  /*c100*/  IMAD.WIDE.U32 R2, R9, c[0x0][0x448], R2 ;  /* 0x0001120009027a25 */ /* 0x008fc800078e0002 */
[----:B------:R-:W-:Y:S02]  /*c110*/  IMAD R6, R6, c[0x0][0x430], RZ ;  /* 0x00010c0006067a24 */ /* 0x000fe400078e02ff */
[----:B------:R-:W-:Y:S02]  /*c120*/  IMAD R3, R9, c[0x0][0x44c], R3 ;  /* 0x0001130009037a24 */ /* 0x000fe400078e0203 */
        /* <DEDUP_REMOVED lines=8> */
[----:B------:R-:W-:-:S04]  /*c1b0*/  LEA R20, P2, R2, c[0x0][0x400], 0x2 ;  /* 0x0001000002147a11 */ /* 0x000fc800078410ff */
[----:B------:R-:W-:-:S04]  /*c1c0*/  IADD3 R4, R3, R4, RZ ;  /* 0x0000000403047210 */ /* 0x000fc80007ffe0ff */
[----:B------:R-:W-:Y:S01]  /*c1d0*/  LEA.HI.X R13, R2, c[0x0][0x404], R4, 0x2, P2 ;  /* 0x00010100020d7a11 */ /* 0x000fe200010f1404 */
[----:B------:R-:W-:Y:S05]  /*c1e0*/  BRA.DIV ~URZ, `(.L_x_97) ;  /* 0x000037c27f007947 */ /* 0x000fea000b800000 */
[----:B------:R1:W2:Y:S02]  /*c1f0*/  SHFL.IDX PT, R12, R13, RZ, 0x1c1f ;  /* 0x001c1fff0d0c7589 */ /* 0x0002a400000e0000 */
.L_x_172:
[----:B------:R-:W-:Y:S05]  /*c200*/  BRA.DIV ~URZ, `(.L_x_98) ;  /* 0x000038127f007947 */ /* 0x000fea000b800000 */
[----:B------:R3:W4:Y:S02]  /*c210*/  SHFL.IDX PT, R2, R20, RZ, 0x1c1f ;  /* 0x001c1fff14027589 */ /* 0x00072400000e0000 */
.L_x_173:
[----:B------:R-:W5:Y:S01]  /*c220*/  LDL R5, [R1+0x4c] ;  /* 0x00004c0001057983 */ /* 0x000f620000100800 */
[----:B------:R-:W-:Y:S01]  /*c230*/  BSSY B0, `(.L_x_99) ;  /* 0x0000030000007945 */ /* 0x000fe20003800000 */
[C---:B-----5:R-:W-:Y:S02]  /*c240*/  IADD3 R11, R5.reuse, 0x10, RZ ;  /* 0x00000010050b7810 */ /* 0x060fe40007ffe0ff */
[C---:B------:R-:W-:Y:S02]  /*c250*/  IADD3 R10, R5.reuse, 0x18, RZ ;  /* 0x00000018050a7810 */ /* 0x040fe40007ffe0ff */
[C---:B------:R-:W-:Y:S02]  /*c260*/  IADD3 R8, R5.reuse, 0x20, RZ ;  /* 0x0000002005087810 */ /* 0x040fe40007ffe0ff */
[C---:B------:R-:W-:Y:S02]  /*c270*/  IADD3 R7, R5.reuse, 0x28, RZ ;  /* 0x0000002805077810 */ /* 0x040fe40007ffe0ff */
[----:B------:R-:W-:-:S02]  /*c280*/  IADD3 R6, R5, 0x30, RZ ;  /* 0x0000003005067810 */ /* 0x000fc40007ffe0ff */
[C---:B------:R-:W-:Y:S02]  /*c290*/  IADD3 R4, R5.reuse, 0x38, RZ ;  /* 0x0000003805047810 */ /* 0x040fe40007ffe0ff */
[----:B------:R-:W-:Y:S02]  /*c2a0*/  IADD3 R0, R5, 0x8, RZ ;  /* 0x0000000805007810 */ /* 0x000fe40007ffe0ff */
[----:B------:R-:W-:Y:S02]  /*c2b0*/  SHF.R.S32.HI R23, RZ, 0x1f, R10 ;  /* 0x0000001fff177819 */ /* 0x000fe4000001140a */
[----:B------:R-:W-:Y:S02]  /*c2c0*/  SHF.R.S32.HI R24, RZ, 0x1f, R8 ;  /* 0x0000001fff187819 */ /* 0x000fe40000011408 */
[----:B------:R-:W-:Y:S02]  /*c2d0*/  SHF.R.S32.HI R25, RZ, 0x1f, R7 ;  /* 0x0000001fff197819 */ /* 0x000fe40000011407 */
[----:B------:R-:W-:-:S02]  /*c2e0*/  SHF.R.S32.HI R26, RZ, 0x1f, R6 ;  /* 0x0000001fff1a7819 */ /* 0x000fc40000011406 */
[----:B------:R-:W-:Y:S02]  /*c2f0*/  SHF.R.S32.HI R27, RZ, 0x1f, R4 ;  /* 0x0000001fff1b7819 */ /* 0x000fe40000011404 */
[----:B------:R-:W-:Y:S02]  /*c300*/  SHF.R.S32.HI R22, RZ, 0x1f, R11 ;  /* 0x0000001fff167819 */ /* 0x000fe4000001140b */
[----:B------:R-:W-:Y:S01]  /*c310*/  SHF.R.S32.HI R21, RZ, 0x1f, R0 ;  /* 0x0000001fff157819 */ /* 0x000fe20000011400 */
[----:B------:R-:W-:Y:S05]  /*c320*/  @P1 BRA `(.L_x_100) ;  /* 0x0000020000001947 */ /* 0x000fea0003800000 */
[----:B------:R-:W-:Y:S02]  /*c330*/  ISETP.GE.AND P3, PT, R5, c[0x0][0x3c8], PT ;  /* 0x0000f20005007a0c */ /* 0x000fe40003f66270 */
[----:B------:R-:W-:Y:S02]  /*c340*/  ISETP.GE.AND P1, PT, R0, c[0x0][0x3c8], PT ;  /* 0x0000f20000007a0c */ /* 0x000fe40003f26270 */
[----:B------:R-:W-:-:S09]  /*c350*/  ISETP.GE.AND P6, PT, R11, c[0x0][0x3c8], PT ;  /* 0x0000f2000b007a0c */ /* 0x000fd20003fc6270 */
[----:B--2---:R-:W-:Y:S02]  /*c360*/  @!P3 IMAD.MOV.U32 R3, RZ, RZ, R12 ;  /* 0x000000ffff03b224 */ /* 0x004fe400078e000c */
[C---:B----4-:R-:W-:Y:S02]  /*c370*/  @!P1 LEA R14, P2, R0.reuse, R2, 0x2 ;  /* 0x00000002000e9211 */ /* 0x050fe400078410ff */
[----:B------:R-:W-:Y:S02]  /*c380*/  @!P3 IMAD.WIDE R16, R5, 0x4, R2 ;  /* 0x000000040510b825 */ /* 0x000fe400078e0202 */
[----:B------:R-:W-:Y:S02]  /*c390*/  @!P1 LEA.HI.X R15, R0, R12, R21, 0x2, P2 ;  /* 0x0000000c000f9211 */ /* 0x000fe400010f1415 */
[----:B------:R-:W-:Y:S01]  /*c3a0*/  @!P6 LEA R18, P2, R11, R2, 0x2 ;  /* 0x000000020b12e211 */ /* 0x000fe200078410ff */
[----:B------:R2:W-:Y:S01]  /*c3b0*/  @!P3 ST.E.64 [R16.64], R64 ;  /* 0x000000401000b985 */ /* 0x0005e2000c101b08 */
[----:B------:R-:W-:-:S02]  /*c3c0*/  ISETP.GE.AND P3, PT, R10, c[0x0][0x3c8], PT ;  /* 0x0000f2000a007a0c */ /* 0x000fc40003f66270 */
[----:B------:R-:W-:Y:S01]  /*c3d0*/  @!P6 LEA.HI.X R19, R11, R12, R22, 0x2, P2 ;  /* 0x0000000c0b13e211 */ /* 0x000fe200010f1416 */
[----:B------:R4:W-:Y:S01]  /*c3e0*/  @!P1 ST.E.64 [R14.64], R66 ;  /* 0x000000420e009985 */ /* 0x0009e2000c101b08 */
[----:B------:R-:W-:-:S03]  /*c3f0*/  ISETP.GE.AND P1, PT, R8, c[0x0][0x3c8], PT ;  /* 0x0000f20008007a0c */ /* 0x000fc60003f26270 */
[----:B------:R-:W-:Y:S01]  /*c400*/  @!P6 ST.E.64 [R18.64], R72 ;  /* 0x000000481200e985 */ /* 0x000fe2000c101b08 */
[----:B------:R-:W-:-:S05]  /*c410*/  ISETP.GE.AND P6, PT, R7, c[0x0][0x3c8], PT ;  /* 0x0000f20007007a0c */ /* 0x000fca0003fc6270 */
[----:B--2---:R-:W-:-:S04]  /*c420*/  @!P3 LEA R16, P2, R10, R2, 0x2 ;  /* 0x000000020a10b211 */ /* 0x004fc800078410ff */
[----:B------:R-:W-:Y:S02]  /*c430*/  @!P3 LEA.HI.X R17, R10, R12, R23, 0x2, P2 ;  /* 0x0000000c0a11b211 */ /* 0x000fe400010f1417 */
[----:B----4-:R-:W-:-:S03]  /*c440*/  @!P1 LEA R14, P2, R8, R2, 0x2 ;  /* 0x00000002080e9211 */ /* 0x010fc600078410ff */
[----:B------:R2:W-:Y:S01]  /*c450*/  @!P3 ST.E.64 [R16.64], R74 ;  /* 0x0000004a1000b985 */ /* 0x0005e2000c101b08 */
[----:B------:R-:W-:Y:S02]  /*c460*/  ISETP.GE.AND P3, PT, R6, c[0x0][0x3c8], PT ;  /* 0x0000f20006007a0c */ /* 0x000fe40003f66270 */
[----:B------:R-:W-:Y:S02]  /*c470*/  @!P1 LEA.HI.X R15, R8, R12, R24, 0x2, P2 ;  /* 0x0000000c080f9211 */ /* 0x000fe400010f1418 */
[----:B------:R-:W-:-:S03]  /*c480*/  ISETP.GE.AND P2, PT, R4, c[0x0][0x3c8], PT ;  /* 0x0000f20004007a0c */ /* 0x000fc60003f46270 */
[----:B------:R4:W-:Y:S01]  /*c490*/  @!P1 ST.E.64 [R14.64], R60 ;  /* 0x0000003c0e009985 */ /* 0x0009e2000c101b08 */
[----:B--2---:R-:W-:-:S04]  /*c4a0*/  @!P6 LEA R16, P1, R7, R2, 0x2 ;  /* 0x000000020710e211 */ /* 0x004fc800078210ff */
[----:B------:R-:W-:Y:S02]  /*c4b0*/  @!P6 LEA.HI.X R17, R7, R12, R25, 0x2, P1 ;  /* 0x0000000c0711e211 */ /* 0x000fe400008f1419 */
[----:B----4-:R-:W-:-:S03]  /*c4c0*/  @!P3 LEA R14, P1, R6, R2, 0x2 ;  /* 0x00000002060eb211 */ /* 0x010fc600078210ff */
[----:B------:R2:W-:Y:S01]  /*c4d0*/  @!P6 ST.E.64 [R16.64], R78 ;  /* 0x0000004e1000e985 */ /* 0x0005e2000c101b08 */
[----:B------:R-:W-:Y:S02]  /*c4e0*/  @!P3 LEA.HI.X R15, R6, R12, R26, 0x2, P1 ;  /* 0x0000000c060fb211 */ /* 0x000fe400008f141a */
[----:B------:R-:W-:-:S03]  /*c4f0*/  @!P2 LEA R2, P1, R4, R2, 0x2 ;  /* 0x000000020402a211 */ /* 0x000fc600078210ff */
[----:B------:R2:W-:Y:S01]  /*c500*/  @!P3 ST.E.64 [R14.64], R76 ;  /* 0x0000004c0e00b985 */ /* 0x0005e2000c101b08 */
[----:B------:R-:W-:-:S05]  /*c510*/  @!P2 LEA.HI.X R3, R4, R12, R27, 0x2, P1 ;  /* 0x0000000c0403a211 */ /* 0x000fca00008f141b */
[----:B------:R2:W-:Y:S04]  /*c520*/  @!P2 ST.E.64 [R2.64], R56 ;  /* 0x000000380200a985 */ /* 0x0005e8000c101b08 */
.L_x_100:
[----:B------:R-:W-:Y:S05]  /*c530*/  BSYNC B0 ;  /* 0x0000000000007941 */ /* 0x000fea0003800000 */
.L_x_99:
[----:B------:R-:W-:Y:S05]  /*c540*/  BRA.DIV ~URZ, `(.L_x_101) ;  /* 0x000035427f007947 */ /* 0x000fea000b800000 */
[----:B--2---:R2:W1:Y:S04]  /*c550*/  SHFL.IDX PT, R12, R13, 0x1, 0x1c1f ;  /* 0x003c1f000d0c7f89 */ /* 0x00446800000e0000 */
[----:B----4-:R2:W4:Y:S02]  /*c560*/  SHFL.IDX PT, R2, R20, 0x1, 0x1c1f ;  /* 0x003c1f0014027f89 */ /* 0x01052400000e0000 */
.L_x_174:
[----:B------:R-:W-:Y:S01]  /*c570*/  BSSY B0, `(.L_x_102) ;  /* 0x0000023000007945 */ /* 0x000fe20003800000 */
[----:B------:R-:W-:Y:S05]  /*c580*/  @P0 BRA `(.L_x_103) ;  /* 0x0000021000000947 */ /* 0x000fea0003800000 */
[----:B------:R-:W5:Y:S01]  /*c590*/  LDL R5, [R1+0x4c] ;  /* 0x00004c0001057983 */ /* 0x000f620000100800 */
[----:B------:R-:W-:Y:S02]  /*c5a0*/  ISETP.GE.AND P6, PT, R0, c[0x0][0x3c8], PT ;  /* 0x0000f20000007a0c */ /* 0x000fe40003fc6270 */
[----:B------:R-:W-:Y:S02]  /*c5b0*/  ISETP.GE.AND P1, PT, R11, c[0x0][0x3c8], PT ;  /* 0x0000f2000b007a0c */ /* 0x000fe40003f26270 */
[----:B------:R-:W-:-:S09]  /*c5c0*/  ISETP.GE.AND P0, PT, R10, c[0x0][0x3c8], PT ;  /* 0x0000f2000a007a0c */ /* 0x000fd20003f06270 */
[----:B----4-:R-:W-:-:S04]  /*c5d0*/  @!P6 LEA R14, P3, R0, R2, 0x2 ;  /* 0x00000002000ee211 */ /* 0x010fc800078610ff */
[----:B-1----:R-:W-:Y:S02]  /*c5e0*/  @!P6 LEA.HI.X R15, R0, R12, R21, 0x2, P3 ;  /* 0x0000000c000fe211 */ /* 0x002fe400018f1415 */
[----:B------:R-:W-:Y:S02]  /*c5f0*/  ISETP.GE.AND P3, PT, R8, c[0x0][0x3c8], PT ;  /* 0x0000f20008007a0c */ /* 0x000fe40003f66270 */
[----:B-----5:R-:W-:-:S13]  /*c600*/  ISETP.GE.AND P2, PT, R5, c[0x0][0x3c8], PT ;  /* 0x0000f20005007a0c */ /* 0x020fda0003f46270 */
[----:B------:R-:W-:-:S04]  /*c610*/  @!P2 IMAD.MOV.U32 R3, RZ, RZ, R12 ;  /* 0x000000ffff03a224 */ /* 0x000fc800078e000c */
[----:B------:R-:W-:-:S05]  /*c620*/  @!P2 IMAD.WIDE R16, R5, 0x4, R2 ;  /* 0x000000040510a825 */ /* 0x000fca00078e0202 */
[----:B------:R1:W-:Y:S04]  /*c630*/  @!P2 ST.E.64 [R16.64], R82 ;  /* 0x000000521000a985 */ /* 0x0003e8000c101b08 */
[----:B------:R4:W-:Y:S01]  /*c640*/  @!P6 ST.E.64 [R14.64], R84 ;  /* 0x000000540e00e985 */ /* 0x0009e2000c101b08 */
[----:B-1----:R-:W-:-:S04]  /*c650*/  @!P1 LEA R16, P2, R11, R2, 0x2 ;  /* 0x000000020b109211 */ /* 0x002fc800078410ff */
[----:B------:R-:W-:Y:S02]  /*c660*/  @!P1 LEA.HI.X R17, R11, R12, R22, 0x2, P2 ;  /* 0x0000000c0b119211 */ /* 0x000fe400010f1416 */
[C---:B----4-:R-:W-:Y:S02]  /*c670*/  @!P0 LEA R14, P6, R10.reuse, R2, 0x2 ;  /* 0x000000020a0e8211 */ /* 0x050fe400078c10ff */
[----:B------:R-:W-:Y:S01]  /*c680*/  ISETP.GE.AND P2, PT, R7, c[0x0][0x3c8], PT ;  /* 0x0000f20007007a0c */ /* 0x000fe20003f46270 */
[----:B------:R1:W-:Y:S01]  /*c690*/  @!P1 ST.E.64 [R16.64], R86 ;  /* 0x0000005610009985 */ /* 0x0003e2000c101b08 */
[----:B------:R-:W-:Y:S02]  /*c6a0*/  @!P0 LEA.HI.X R15, R10, R12, R23, 0x2, P6 ;  /* 0x0000000c0a0f8211 */ /* 0x000fe400030f1417 */
[----:B------:R-:W-:Y:S02]  /*c6b0*/  ISETP.GE.AND P1, PT, R6, c[0x0][0x3c8], PT ;  /* 0x0000f20006007a0c */ /* 0x000fe40003f26270 */
[----:B------:R-:W-:Y:S01]  /*c6c0*/  @!P3 LEA R18, P6, R8, R2, 0x2 ;  /* 0x000000020812b211 */ /* 0x000fe200078c10ff */
[----:B------:R4:W-:Y:S01]  /*c6d0*/  @!P0 ST.E.64 [R14.64], R92 ;  /* 0x0000005c0e008985 */ /* 0x0009e2000c101b08 */
[----:B------:R-:W-:-:S02]  /*c6e0*/  ISETP.GE.AND P0, PT, R4, c[0x0][0x3c8], PT ;  /* 0x0000f20004007a0c */ /* 0x000fc40003f06270 */
[----:B------:R-:W-:-:S05]  /*c6f0*/  @!P3 LEA.HI.X R19, R8, R12, R24, 0x2, P6 ;  /* 0x0000000c0813b211 */ /* 0x000fca00030f1418 */
[----:B------:R2:W-:Y:S01]  /*c700*/  @!P3 ST.E.64 [R18.64], R100 ;  /* 0x000000641200b985 */ /* 0x0005e2000c101b08 */
[----:B-1----:R-:W-:-:S04]  /*c710*/  @!P2 LEA R16, P6, R7, R2, 0x2 ;  /* 0x000000020710a211 */ /* 0x002fc800078c10ff */
        /* <DEDUP_REMOVED lines=8> */
.L_x_103:
[----:B------:R-:W-:Y:S05]  /*c7a0*/  BSYNC B0 ;  /* 0x0000000000007941 */ /* 0x000fea0003800000 */
.L_x_102:
[----:B------:R-:W-:Y:S05]  /*c7b0*/  BRA.DIV ~URZ, `(.L_x_104) ;  /* 0x000033a27f007947 */ /* 0x000fea000b800000 */
[----:B-1----:R1:W2:Y:S02]  /*c7c0*/  SHFL.IDX PT, R12, R13, 0x2, 0x1c1f ;  /* 0x005c1f000d0c7f89 */ /* 0x0022a400000e0000 */
.L_x_175:
[----:B------:R-:W-:Y:S05]  /*c7d0*/  BRA.DIV ~URZ, `(.L_x_105) ;  /* 0x000033f27f007947 */ /* 0x000fea000b800000 */
[----:B--2-4-:R2:W4:Y:S02]  /*c7e0*/  SHFL.IDX PT, R2, R20, 0x2, 0x1c1f ;  /* 0x005c1f0014027f89 */ /* 0x01452400000e0000 */
.L_x_176:
[----:B------:R-:W-:Y:S01]  /*c7f0*/  BSSY B0, `(.L_x_106) ;  /* 0x0000023000007945 */ /* 0x000fe20003800000 */
[----:B------:R-:W-:Y:S05]  /*c800*/  @P4 BRA `(.L_x_107) ;  /* 0x0000021000004947 */ /* 0x000fea0003800000 */
[----:B------:R-:W5:Y:S01]  /*c810*/  LDL R5, [R1+0x4c] ;  /* 0x00004c0001057983 */ /* 0x000f620000100800 */
[----:B------:R-:W-:Y:S02]  /*c820*/  ISETP.GE.AND P1, PT, R0, c[0x0][0x3c8], PT ;  /* 0x0000f20000007a0c */ /* 0x000fe40003f26270 */
[----:B------:R-:W-:Y:S02]  /*c830*/  ISETP.GE.AND P0, PT, R11, c[0x0][0x3c8], PT ;  /* 0x0000f2000b007a0c */ /* 0x000fe40003f06270 */
[----:B------:R-:W-:-:S09]  /*c840*/  ISETP.GE.AND P4, PT, R10, c[0x0][0x3c8], PT ;  /* 0x0000f2000a007a0c */ /* 0x000fd20003f86270 */
[CC--:B----4-:R-:W-:Y:S02]  /*c850*/  @!P1 LEA R14, P6, R0.reuse, R2.reuse, 0x2 ;  /* 0x00000002000e9211 */ /* 0x0d0fe400078c10ff */
[C---:B------:R-:W-:Y:S02]  /*c860*/  @!P0 LEA R16, P2, R11.reuse, R2, 0x2 ;  /* 0x000000020b108211 */ /* 0x040fe400078410ff */
[-C--:B------:R-:W-:Y:S02]  /*c870*/  @!P1 LEA.HI.X R15, R0, R12.reuse, R21, 0x2, P6 ;  /* 0x0000000c000f9211 */ /* 0x080fe400030f1415 */
[----:B------:R-:W-:Y:S02]  /*c880*/  @!P0 LEA.HI.X R17, R11, R12, R22, 0x2, P2 ;  /* 0x0000000c0b118211 */ /* 0x000fe400010f1416 */
[----:B------:R-:W-:Y:S02]  /*c890*/  ISETP.GE.AND P2, PT, R7, c[0x0][0x3c8], PT ;  /* 0x0000f20007007a0c */ /* 0x000fe40003f46270 */
[----:B-----5:R-:W-:-:S13]  /*c8a0*/  ISETP.GE.AND P3, PT, R5, c[0x0][0x3c8], PT ;  /* 0x0000f20005007a0c */ /* 0x020fda0003f66270 */
[----:B------:R-:W-:-:S04]  /*c8b0*/  @!P3 IMAD.MOV.U32 R3, RZ, RZ, R12 ;  /* 0x000000ffff03b224 */ /* 0x000fc800078e000c */
[----:B------:R-:W-:-:S05]  /*c8c0*/  @!P3 IMAD.WIDE R18, R5, 0x4, R2 ;  /* 0x000000040512b825 */ /* 0x000fca00078e0202 */
[----:B------:R-:W-:Y:S01]  /*c8d0*/  @!P3 ST.E.64 [R18.64], R44 ;  /* 0x0000002c1200b985 */ /* 0x000fe2000c101b08 */
[----:B------:R-:W-:-:S03]  /*c8e0*/  ISETP.GE.AND P3, PT, R8, c[0x0][0x3c8], PT ;  /* 0x0000f20008007a0c */ /* 0x000fc60003f66270 */
[----:B------:R4:W-:Y:S01]  /*c8f0*/  @!P1 ST.E.64 [R14.64], R34 ;  /* 0x000000220e009985 */ /* 0x0009e2000c101b08 */
[----:B------:R-:W-:-:S03]  /*c900*/  ISETP.GE.AND P1, PT, R6, c[0x0][0x3c8], PT ;  /* 0x0000f20006007a0c */ /* 0x000fc60003f26270 */
[----:B------:R5:W-:Y:S01]  /*c910*/  @!P0 ST.E.64 [R16.64], R36 ;  /* 0x0000002410008985 */ /* 0x000be2000c101b08 */
[----:B------:R-:W-:Y:S02]  /*c920*/  ISETP.GE.AND P0, PT, R4, c[0x0][0x3c8], PT ;  /* 0x0000f20004007a0c */ /* 0x000fe40003f06270 */
[----:B----4-:R-:W-:-:S04]  /*c930*/  @!P4 LEA R14, P6, R10, R2, 0x2 ;  /* 0x000000020a0ec211 */ /* 0x010fc800078c10ff */
[----:B------:R-:W-:Y:S02]  /*c940*/  @!P4 LEA.HI.X R15, R10, R12, R23, 0x2, P6 ;  /* 0x0000000c0a0fc211 */ /* 0x000fe400030f1417 */
[----:B------:R-:W-:-:S03]  /*c950*/  @!P3 LEA R18, P6, R8, R2, 0x2 ;  /* 0x000000020812b211 */ /* 0x000fc600078c10ff */
[----:B------:R4:W-:Y:S01]  /*c960*/  @!P4 ST.E.64 [R14.64], R38 ;  /* 0x000000260e00c985 */ /* 0x0009e2000c101b08 */
[C---:B-----5:R-:W-:Y:S02]  /*c970*/  @!P2 LEA R16, P4, R7.reuse, R2, 0x2 ;  /* 0x000000020710a211 */ /* 0x060fe400078810ff */
[-C--:B------:R-:W-:Y:S02]  /*c980*/  @!P3 LEA.HI.X R19, R8, R12.reuse, R24, 0x2, P6 ;  /* 0x0000000c0813b211 */ /* 0x080fe400030f1418 */
[----:B------:R-:W-:-:S03]  /*c990*/  @!P2 LEA.HI.X R17, R7, R12, R25, 0x2, P4 ;  /* 0x0000000c0711a211 */ /* 0x000fc600020f1419 */
[----:B------:R1:W-:Y:S04]  /*c9a0*/  @!P3 ST.E.64 [R18.64], R50 ;  /* 0x000000321200b985 */ /* 0x0003e8000c101b08 */
[----:B------:R1:W-:Y:S01]  /*c9b0*/  @!P2 ST.E.64 [R16.64], R46 ;  /* 0x0000002e1000a985 */ /* 0x0003e2000c101b08 */
[-C--:B----4-:R-:W-:Y:S02]  /*c9c0*/  @!P1 LEA R14, P6, R6, R2.reuse, 0x2 ;  /* 0x00000002060e9211 */ /* 0x090fe400078c10ff */
[----:B------:R-:W-:Y:S02]  /*c9d0*/  @!P0 LEA R2, P4, R4, R2, 0x2 ;  /* 0x0000000204028211 */ /* 0x000fe400078810ff */
[-C--:B------:R-:W-:Y:S02]  /*c9e0*/  @!P1 LEA.HI.X R15, R6, R12.reuse, R26, 0x2, P6 ;  /* 0x0000000c060f9211 */ /* 0x080fe400030f141a */
[----:B------:R-:W-:-:S03]  /*c9f0*/  @!P0 LEA.HI.X R3, R4, R12, R27, 0x2, P4 ;  /* 0x0000000c04038211 */ /* 0x000fc600020f141b */
[----:B------:R1:W-:Y:S04]  /*ca00*/  @!P1 ST.E.64 [R14.64], R40 ;  /* 0x000000280e009985 */ /* 0x0003e8000c101b08 */
[----:B------:R1:W-:Y:S02]  /*ca10*/  @!P0 ST.E.64 [R2.64], R28 ;  /* 0x0000001c02008985 */ /* 0x0003e4000c101b08 */
.L_x_107:
[----:B------:R-:W-:Y:S05]  /*ca20*/  BSYNC B0 ;  /* 0x0000000000007941 */ /* 0x000fea0003800000 */
.L_x_106:
[----:B------:R-:W-:Y:S05]  /*ca30*/  BRA.DIV ~URZ, `(.L_x_108) ;  /* 0x000032027f007947 */ /* 0x000fea000b800000 */
[----:B------:R1:W2:Y:S04]  /*ca40*/  SHFL.IDX PT, R12, R13, 0x3, 0x1c1f ;  /* 0x007c1f000d0c7f89 */ /* 0x0002a800000e0000 */
[----:B-1--4-:R1:W4:Y:S02]  /*ca50*/  SHFL.IDX PT, R2, R20, 0x3, 0x1c1f ;  /* 0x007c1f0014027f89 */ /* 0x01232400000e0000 */
.L_x_177:
[----:B------:R-:W-:Y:S05]  /*ca60*/  @P5 BRA `(.L_x_96) ;  /* 0x00000ea000005947 */ /* 0x000fea0003800000 */
[----:B------:R-:W5:Y:S01]  /*ca70*/  LDL R5, [R1+0x4c] ;  /* 0x00004c0001057983 */ /* 0x000f620000100800 */
[----:B------:R-:W-:Y:S02]  /*ca80*/  ISETP.GE.AND P5, PT, R0, c[0x0][0x3c8], PT ;  /* 0x0000f20000007a0c */ /* 0x000fe40003fa6270 */
[----:B------:R-:W-:-:S02]  /*ca90*/  ISETP.GE.AND P4, PT, R11, c[0x0][0x3c8], PT ;  /* 0x0000f2000b007a0c */ /* 0x000fc40003f86270 */
[----:B------:R-:W-:Y:S02]  /*caa0*/  ISETP.GE.AND P3, PT, R10, c[0x0][0x3c8], PT ;  /* 0x0000f2000a007a0c */ /* 0x000fe40003f66270 */
[----:B------:R-:W-:Y:S02]  /*cab0*/  ISETP.GE.AND P2, PT, R8, c[0x0][0x3c8], PT ;  /* 0x0000f20008007a0c */ /* 0x000fe40003f46270 */
[----:B------:R-:W-:-:S05]  /*cac0*/  ISETP.GE.AND P1, PT, R7, c[0x0][0x3c8], PT ;  /* 0x0000f20007007a0c */ /* 0x000fca0003f26270 */
[----:B-1234-:R-:W-:-:S04]  /*cad0*/  @!P5 LEA R20, P6, R0, R2, 0x2 ;  /* 0x000000020014d211 */ /* 0x01efc800078c10ff */
[----:B------:R-:W-:Y:S02]  /*cae0*/  @!P5 LEA.HI.X R21, R0, R12, R21, 0x2, P6 ;  /* 0x0000000c0015d211 */ /* 0x000fe400030f1415 */
[----:B------:R-:W-:-:S04]  /*caf0*/  @!P3 LEA R16, P6, R10, R2, 0x2 ;  /* 0x000000020a10b211 */ /* 0x000fc800078c10ff */
[----:B------:R-:W-:Y:S02]  /*cb00*/  @!P3 LEA.HI.X R17, R10, R12, R23, 0x2, P6 ;  /* 0x0000000c0a11b211 */ /* 0x000fe400030f1417 */
[----:B-----5:R-:W-:-:S13]  /*cb10*/  ISETP.GE.AND P0, PT, R5, c[0x0][0x3c8], PT ;  /* 0x0000f20005007a0c */ /* 0x020fda0003f06270 */
[----:B------:R-:W-:-:S04]  /*cb20*/  @!P0 IMAD.MOV.U32 R3, RZ, RZ, R12 ;  /* 0x000000ffff038224 */ /* 0x000fc800078e000c */
[----:B------:R-:W-:-:S05]  /*cb30*/  @!P0 IMAD.WIDE R14, R5, 0x4, R2 ;  /* 0x00000004050e8825 */ /* 0x000fca00078e0202 */
[----:B------:R1:W-:Y:S01]  /*cb40*/  @!P0 ST.E.64 [R14.64], R32 ;  /* 0x000000200e008985 */ /* 0x0003e2000c101b08 */
[----:B------:R-:W-:-:S03]  /*cb50*/  @!P4 LEA R18, P0, R11, R2, 0x2 ;  /* 0x000000020b12c211 */ /* 0x000fc600078010ff */
[----:B------:R2:W-:Y:S01]  /*cb60*/  @!P5 ST.E.64 [R20.64], R68 ;  /* 0x000000441400d985 */ /* 0x0005e2000c101b08 */
[----:B------:R-:W-:Y:S02]  /*cb70*/  @!P4 LEA.HI.X R19, R11, R12, R22, 0x2, P0 ;  /* 0x0000000c0b13c211 */ /* 0x000fe400000f1416 */
[----:B------:R-:W-:-:S03]  /*cb80*/  ISETP.GE.AND P0, PT, R6, c[0x0][0x3c8], PT ;  /* 0x0000f20006007a0c */ /* 0x000fc60003f06270 */
[----:B------:R2:W-:Y:S04]  /*cb90*/  @!P4 ST.E.64 [R18.64], R58 ;  /* 0x0000003a1200c985 */ /* 0x0005e8000c101b08 */
[----:B------:R2:W-:Y:S01]  /*cba0*/  @!P3 ST.E.64 [R16.64], R54 ;  /* 0x000000361000b985 */ /* 0x0005e2000c101b08 */
[----:B-1----:R-:W-:-:S04]  /*cbb0*/  @!P2 LEA R14, P6, R8, R2, 0x2 ;  /* 0x00000002080ea211 */ /* 0x002fc800078c10ff */
[----:B------:R-:W-:Y:S02]  /*cbc0*/  @!P2 LEA.HI.X R15, R8, R12, R24, 0x2, P6 ;  /* 0x0000000c080fa211 */ /* 0x000fe400030f1418 */
[----:B------:R-:W-:-:S03]  /*cbd0*/  @!P1 LEA R10, P6, R7, R2, 0x2 ;  /* 0x00000002070a9211 */ /* 0x000fc600078c10ff */
[----:B------:R2:W-:Y:S01]  /*cbe0*/  @!P2 ST.E.64 [R14.64], R52 ;  /* 0x000000340e00a985 */ /* 0x0005e2000c101b08 */
[----:B------:R-:W-:Y:S02]  /*cbf0*/  @!P1 LEA.HI.X R11, R7, R12, R25, 0x2, P6 ;  /* 0x0000000c070b9211 */ /* 0x000fe400030f1419 */
[----:B------:R-:W-:-:S03]  /*cc00*/  @!P0 LEA R8, P6, R6, R2, 0x2 ;  /* 0x0000000206088211 */ /* 0x000fc600078c10ff */
[----:B------:R2:W-:Y:S01]  /*cc10*/  @!P1 ST.E.64 [R10.64], R48 ;  /* 0x000000300a009985 */ /* 0x0005e2000c101b08 */
[----:B------:R-:W-:-:S05]  /*cc20*/  @!P0 LEA.HI.X R9, R6, R12, R26, 0x2, P6 ;  /* 0x0000000c06098211 */ /* 0x000fca00030f141a */
[----:B------:R2:W-:Y:S01]  /*cc30*/  @!P0 ST.E.64 [R8.64], R42 ;  /* 0x0000002a08008985 */ /* 0x0005e2000c101b08 */
[----:B------:R-:W-:-:S13]  /*cc40*/  ISETP.GE.AND P0, PT, R4, c[0x0][0x3c8], PT ;  /* 0x0000f20004007a0c */ /* 0x000fda0003f06270 */
[----:B------:R-:W-:Y:S05]  /*cc50*/  @P0 BRA `(.L_x_96) ;  /* 0x00000cb000000947 */ /* 0x000fea0003800000 */
[----:B------:R-:W-:-:S04]  /*cc60*/  LEA R2, P0, R4, R2, 0x2 ;  /* 0x0000000204027211 */ /* 0x000fc800078010ff */
[----:B------:R-:W-:-:S05]  /*cc70*/  LEA.HI.X R3, R4, R12, R27, 0x2, P0 ;  /* 0x0000000c04037211 */ /* 0x000fca00000f141b */
[----:B------:R1:W-:Y:S01]  /*cc80*/  ST.E.64 [R2.64], R30 ;  /* 0x0000001e02007985 */ /* 0x0003e2000c101b08 */
[----:B------:R-:W-:Y:S05]  /*cc90*/  BRA `(.L_x_96) ;  /* 0x00000c7000007947 */ /* 0x000fea0003800000 */
.L_x_81:
[----:B------:R-:W2:Y:S04]  /*cca0*/  LDL.LU R7, [R1+0x50] ;  /* 0x0000500001077983 */ /* 0x000ea80000300800 */
[----:B-1----:R-:W3:Y:S01]  /*ccb0*/  LDL R6, [R1+0x10] ;  /* 0x0000100001067983 */ /* 0x002ee20000100800 */
[----:B------:R-:W-:Y:S01]  /*ccc0*/  ISETP.NE.U32.AND P1, PT, RZ, c[0x0][0x508], PT ;  /* 0x00014200ff007a0c */ /* 0x000fe20003f25070 */
[----:B------:R-:W-:Y:S01]  /*ccd0*/  IMAD.MOV.U32 R4, RZ, RZ, 0x4 ;  /* 0x00000004ff047424 */ /* 0x000fe200078e00ff */
[----:B------:R-:W-:Y:S01]  /*cce0*/  ISETP.NE.U32.AND P2, PT, RZ, c[0x0][0x500], PT ;  /* 0x00014000ff007a0c */ /* 0x000fe20003f45070 */
[----:B------:R-:W-:Y:S01]  /*ccf0*/  IMAD.MOV.U32 R0, RZ, RZ, RZ ;  /* 0x000000ffff007224 */ /* 0x000fe200078e00ff */
[----:B------:R-:W-:Y:S01]  /*cd00*/  ISETP.NE.AND.EX P1, PT, RZ, c[0x0][0x50c], PT, P1 ;  /* 0x00014300ff007a0c */ /* 0x000fe20003f25310 */
[----:B------:R-:W-:Y:S01]  /*cd10*/  IMAD.MOV.U32 R20, RZ, RZ, c[0x0][0x388] ;  /* 0x0000e200ff147624 */ /* 0x000fe200078e00ff */
[----:B------:R-:W-:-:S11]  /*cd20*/  ISETP.NE.AND.EX P2, PT, RZ, c[0x0][0x504], PT, P2 ;  /* 0x00014100ff007a0c */ /* 0x000fd60003f45320 */
[C---:B---3--:R-:W-:Y:S01]  /*cd30*/  @P1 LEA R2, P0, R6.reuse, c[0x0][0x508], 0x2 ;  /* 0x0001420006021a11 */ /* 0x048fe200078010ff */
[----:B------:R-:W-:-:S03]  /*cd40*/  IMAD.WIDE R4, R6, R4, c[0x0][0x500] ;  /* 0x0001400006047625 */ /* 0x000fc600078e0204 */
[----:B------:R-:W-:Y:S02]  /*cd50*/  @P1 LEA.HI.X R3, R6, c[0x0][0x50c], R8, 0x2, P0 ;  /* 0x0001430006031a11 */ /* 0x000fe400000f1408 */
[----:B------:R1:W5:Y:S04]  /*cd60*/  @P2 LDG.E R0, [R4.64] ;  /* 0x0000000804002981 */ /* 0x000368000c1e1900 */
[----:B------:R1:W5:Y:S01]  /*cd70*/  @P1 LDG.E R20, [R2.64] ;  /* 0x0000000802141981 */ /* 0x000362000c1e1900 */
[----:B--2---:R-:W-:-:S04]  /*cd80*/  ISETP.NE.AND P0, PT, R7, RZ, PT ;  /* 0x000000ff0700720c */ /* 0x004fc80003f05270 */
[----:B------:R-:W-:Y:S01]  /*cd90*/  SEL R19, R7, c[0x0][0x3d4], P0 ;  /* 0x0000f50007137a07 */ /* 0x000fe20000000000 */
[----:B------:R-:W-:Y:S05]  /*cda0*/  @P1 BRA `(.L_x_109) ;  /* 0x0000004000001947 */ /* 0x000fea0003800000 */
[----:B------:R-:W-:Y:S05]  /*cdb0*/  @!P2 BRA `(.L_x_109) ;  /* 0x000000300000a947 */ /* 0x000fea0003800000 */
[----:B-1----:R1:W2:Y:S04]  /*cdc0*/  LDG.E R2, [R4.64] ;  /* 0x0000000804027981 */ /* 0x0022a8000c1e1900 */
[----:B-1----:R-:W2:Y:S02]  /*cdd0*/  LDG.E R4, [R4.64+0x4] ;  /* 0x0000040804047981 */ /* 0x002ea4000c1e1900 */
[----:B--2--5:R-:W-:Y:S02]  /*cde0*/  IADD3 R20, -R2, R4, RZ ;  /* 0x0000000402147210 */ /* 0x024fe40007ffe1ff */
.L_x_109:
[----:B-1----:R-:W1:Y:S01]  /*cdf0*/  S2R R4, SR_TID.X ;  /* 0x0000000000047919 */ /* 0x002e620000002100 */
[----:B------:R-:W-:Y:S01]  /*ce00*/  BSSY B0, `(.L_x_110) ;  /* 0x0000038000007945 */ /* 0x000fe20003800000 */
[----:B------:R-:W-:Y:S02]  /*ce10*/  SEL R12, R6, RZ, !P2 ;  /* 0x000000ff060c7207 */ /* 0x000fe40005000000 */
[----:B------:R-:W-:-:S02]  /*ce20*/  SEL R21, R8, RZ, !P2 ;  /* 0x000000ff08157207 */ /* 0x000fc40005000000 */
[----:B-----5:R-:W-:Y:S02]  /*ce30*/  SHF.R.S32.HI R17, RZ, 0x1f, R0 ;  /* 0x0000001fff117819 */ /* 0x020fe40000011400 */
[----:B-1----:R-:W-:-:S13]  /*ce40*/  ISETP.GT.AND P0, PT, R4, 0x7f, PT ;  /* 0x0000007f0400780c */ /* 0x002fda0003f04270 */
[----:B------:R-:W-:Y:S05]  /*ce50*/  @P0 BRA `(.L_x_111) ;  /* 0x0000032000000947 */ /* 0x000fea0003800000 */
[----:B------:R-:W2:Y:S01]  /*ce60*/  LDL R3, [R1+0x24] ;  /* 0x0000240001037983 */ /* 0x000ea20000100800 */
[----:B------:R-:W-:Y:S01]  /*ce70*/  IMAD R2, R20, c[0x0][0x4e8], RZ ;  /* 0x00013a0014027a24 */ /* 0x000fe200078e02ff */
[----:B--2---:R-:W-:-:S04]  /*ce80*/  LEA R13, R3, R4, 0x7 ;  /* 0x00000004030d7211 */ /* 0x004fc800078e38ff */
[----:B------:R-:W-:-:S13]  /*ce90*/  ISETP.GE.AND P0, PT, R13, R2, PT ;  /* 0x000000020d00720c */ /* 0x000fda0003f06270 */
[----:B------:R-:W-:Y:S05]  /*cea0*/  @P0 BRA `(.L_x_111) ;  /* 0x000002d000000947 */ /* 0x000fea0003800000 */
[----:B------:R-:W2:Y:S04]  /*ceb0*/  LDL R4, [R1+0x48] ;  /* 0x0000480001047983 */ /* 0x000ea80000100800 */
[----:B------:R-:W3:Y:S01]  /*cec0*/  LDL.LU R22, [R1+0x54] ;  /* 0x0000540001167983 */ /* 0x000ee20000300800 */
[----:B------:R-:W-:Y:S01]  /*ced0*/  IMAD.MOV.U32 R2, RZ, RZ, 0x368 ;  /* 0x00000368ff027424 */ /* 0x000fe200078e00ff */
[----:B------:R-:W-:-:S04]  /*cee0*/  ISETP.GT.AND P2, PT, R19, 0x1, PT ;  /* 0x000000011300780c */ /* 0x000fc80003f44270 */
[----:B------:R-:W-:-:S04]  /*cef0*/  SEL R2, R2, 0x328, P2 ;  /* 0x0000032802027807 */ /* 0x000fc80001000000 */
[----:B------:R1:W4:Y:S08]  /*cf00*/  LDC.64 R8, c[0x0][R2+0x170] ;  /* 0x00005c0002087b82 */ /* 0x0003300000000a00 */
[----:B------:R1:W2:Y:S08]  /*cf10*/  LDC.64 R6, c[0x0][R2+0x168] ;  /* 0x00005a0002067b82 */ /* 0x0002b00000000a00 */
[----:B------:R1:W5:Y:S08]  /*cf20*/  LDC.64 R14, c[0x0][R2+0x178] ;  /* 0x00005e00020e7b82 */ /* 0x0003700000000a00 */
[----:B------:R1:W2:Y:S02]  /*cf30*/  LDC.64 R10, c[0x0][R2+0x160] ;  /* 0x00005800020a7b82 */ /* 0x0002a40000000a00 */
[----:B-1----:R-:W-:-:S02]  /*cf40*/  IMAD.MOV.U32 R2, RZ, RZ, c[0x0][0x4e8] ;  /* 0x00013a00ff027624 */ /* 0x002fc400078e00ff */
[----:B----4-:R-:W-:-:S03]  /*cf50*/  IMAD R3, R9, R12, RZ ;  /* 0x0000000c09037224 */ /* 0x010fc600078e02ff */
[----:B------:R-:W-:Y:S02]  /*cf60*/  ISETP.NE.AND P0, PT, R2, 0x1, PT ;  /* 0x000000010200780c */ /* 0x000fe40003f05270 */
[----:B------:R-:W-:-:S11]  /*cf70*/  MOV R2, R13 ;  /* 0x0000000d00027202 */ /* 0x000fd60000000f00 */
[----:B------:R-:W-:-:S05]  /*cf80*/  @P0 IMAD.HI.U32 R16, R13, c[0x0][0x4ec], RZ ;  /* 0x00013b000d100a27 */ /* 0x000fca00078e00ff */
[----:B------:R-:W-:Y:S01]  /*cf90*/  @P0 SHF.R.U32.HI R2, RZ, c[0x0][0x4f0], R16 ;  /* 0x00013c00ff020a19 */ /* 0x000fe20000011610 */
[-C--:B--2---:R-:W-:Y:S02]  /*cfa0*/  IMAD R9, R7, R4.reuse, RZ ;  /* 0x0000000407097224 */ /* 0x084fe400078e02ff */
[----:B------:R-:W-:-:S04]  /*cfb0*/  IMAD.WIDE.U32 R6, R6, R4, RZ ;  /* 0x0000000406067225 */ /* 0x000fc800078e00ff */
[----:B------:R-:W-:-:S04]  /*cfc0*/  IMAD.WIDE.U32 R4, R8, R12, RZ ;  /* 0x0000000c08047225 */ /* 0x000fc800078e00ff */
[----:B------:R-:W-:Y:S01]  /*cfd0*/  IMAD R8, R8, R21, R3 ;  /* 0x0000001508087224 */ /* 0x000fe200078e0203 */
[----:B---3--:R-:W-:Y:S01]  /*cfe0*/  SEL R3, R22, RZ, P2 ;  /* 0x000000ff16037207 */ /* 0x008fe20001000000 */
[----:B------:R-:W-:Y:S01]  /*cff0*/  IMAD.IADD R9, R7, 0x1, R9 ;  /* 0x0000000107097824 */ /* 0x000fe200078e0209 */
[----:B------:R-:W-:Y:S01]  /*d000*/  IADD3 R16, P1, P0, R4, R6, R0 ;  /* 0x0000000604107210 */ /* 0x000fe2000783e000 */
[----:B------:R-:W-:Y:S01]  /*d010*/  IMAD.MOV R6, RZ, RZ, -R2 ;  /* 0x000000ffff067224 */ /* 0x000fe200078e0a02 */
[----:B------:R-:W-:Y:S01]  /*d020*/  IADD3 R7, R5, R8, RZ ;  /* 0x0000000805077210 */ /* 0x000fe20007ffe0ff */
[-C--:B-----5:R-:W-:Y:S02]  /*d030*/  IMAD R8, R15, R3.reuse, RZ ;  /* 0x000000030f087224 */ /* 0x0a0fe400078e02ff */
[----:B------:R-:W-:Y:S01]  /*d040*/  IMAD.WIDE.U32 R4, R14, R3, RZ ;  /* 0x000000030e047225 */ /* 0x000fe200078e00ff */
[----:B------:R-:W-:-:S03]  /*d050*/  IADD3.X R9, R7, R9, R17, P1, P0 ;  /* 0x0000000907097210 */ /* 0x000fc60000fe0411 */
[----:B------:R-:W-:Y:S01]  /*d060*/  IMAD R3, R6, c[0x0][0x4e8], R13 ;  /* 0x00013a0006037a24 */ /* 0x000fe200078e020d */
[----:B------:R-:W-:Y:S02]  /*d070*/  IADD3 R7, R5, R8, RZ ;  /* 0x0000000805077210 */ /* 0x000fe40007ffe0ff */
[----:B------:R-:W-:Y:S02]  /*d080*/  IADD3 R4, P1, P0, R2, R16, R4 ;  /* 0x0000001002047210 */ /* 0x000fe4000783e004 */
[----:B------:R-:W-:Y:S01]  /*d090*/  SHF.R.S32.HI R5, RZ, 0x1f, R2 ;  /* 0x0000001fff057819 */ /* 0x000fe20000011402 */
[----:B------:R-:W-:Y:S01]  /*d0a0*/  IMAD R2, R11, R3, RZ ;  /* 0x000000030b027224 */ /* 0x000fe200078e02ff */
[----:B------:R-:W-:Y:S02]  /*d0b0*/  SHF.R.S32.HI R6, RZ, 0x1f, R3 ;  /* 0x0000001fff067819 */ /* 0x000fe40000011403 */
[----:B------:R-:W-:Y:S01]  /*d0c0*/  IADD3.X R5, R5, R9, R7, P1, P0 ;  /* 0x0000000905057210 */ /* 0x000fe20000fe0407 */
[----:B------:R-:W-:-:S02]  /*d0d0*/  IMAD.MOV.U32 R7, RZ, RZ, c[0x0][0x4a8] ;  /* 0x00012a00ff077624 */ /* 0x000fc400078e00ff */
[C---:B------:R-:W-:Y:S02]  /*d0e0*/  IMAD R6, R10.reuse, R6, R2 ;  /* 0x000000060a067224 */ /* 0x040fe400078e0202 */
[----:B------:R-:W-:Y:S01]  /*d0f0*/  IMAD.WIDE.U32 R2, R10, R3, R4 ;  /* 0x000000030a027225 */ /* 0x000fe200078e0004 */
[----:B------:R-:W-:Y:S02]  /*d100*/  MOV R5, c[0x0][0x4ac] ;  /* 0x00012b0000057a02 */ /* 0x000fe40000000f00 */
[----:B------:R-:W-:Y:S01]  /*d110*/  SEL R4, R7, c[0x0][0x450], P2 ;  /* 0x0001140007047a07 */ /* 0x000fe20001000000 */
[----:B------:R-:W-:Y:S01]  /*d120*/  IMAD.IADD R3, R3, 0x1, R6 ;  /* 0x0000000103037824 */ /* 0x000fe200078e0206 */
[----:B------:R-:W-:Y:S02]  /*d130*/  SEL R5, R5, c[0x0][0x454], P2 ;  /* 0x0001150005057a07 */ /* 0x000fe40001000000 */
[----:B------:R-:W-:-:S04]  /*d140*/  LEA R4, P0, R2, R4, 0x2 ;  /* 0x0000000402047211 */ /* 0x000fc800078010ff */
[----:B------:R-:W-:Y:S02]  /*d150*/  LEA.HI.X R5, R2, R5, R3, 0x2, P0 ;  /* 0x0000000502057211 */ /* 0x000fe400000f1403 */
[----:B------:R-:W-:-:S05]  /*d160*/  MOV R2, 0xff800000 ;  /* 0xff80000000027802 */ /* 0x000fca0000000f00 */
[----:B------:R1:W-:Y:S02]  /*d170*/  STG.E [R4.64], R2 ;  /* 0x0000000204007986 */ /* 0x0003e4000c101908 */
.L_x_111:
[----:B------:R-:W-:Y:S05]  /*d180*/  BSYNC B0 ;  /* 0x0000000000007941 */ /* 0x000fea0003800000 */
.L_x_110:
[----:B------:R-:W-:-:S13]  /*d190*/  ISETP.GT.AND P0, PT, R19, 0x1, PT ;  /* 0x000000011300780c */ /* 0x000fda0003f04270 */
[----:B------:R-:W-:Y:S05]  /*d1a0*/  @P0 BRA `(.L_x_96) ;  /* 0x0000076000000947 */ /* 0x000fea0003800000 */
[----:B------:R-:W2:Y:S04]  /*d1b0*/  LDL.LU R3, [R1+0x48] ;  /* 0x0000480001037983 */ /* 0x000ea80000300800 */
[----:B-1----:R-:W3:Y:S04]  /*d1c0*/  LDL.LU R2, [R1+0x24] ;  /* 0x0000240001027983 */ /* 0x002ee80000300800 */
[----:B------:R-:W4:Y:S04]  /*d1d0*/  LDL R5, [R1+0x74] ;  /* 0x0000740001057983 */ /* 0x000f280000100800 */
[----:B------:R-:W5:Y:S01]  /*d1e0*/  LDL.64 R10, [R1+0x18] ;  /* 0x00001800010a7983 */ /* 0x000f620000100a00 */
[----:B------:R-:W-:-:S03]  /*d1f0*/  IMAD R4, R17, c[0x0][0x3a0], RZ ;  /* 0x0000e80011047a24 */ /* 0x000fc600078e02ff */
[----:B------:R-:W1:Y:S02]  /*d200*/  S2R R13, SR_TID.X ;  /* 0x00000000000d7919 */ /* 0x000e640000002100 */
[----:B-1----:R-:W-:-:S04]  /*d210*/  SHF.R.S32.HI R9, RZ, 0x1f, R13 ;  /* 0x0000001fff097819 */ /* 0x002fc8000001140d */
[----:B------:R-:W-:-:S04]  /*d220*/  LEA.HI R9, R9, R13, RZ, 0x3 ;  /* 0x0000000d09097211 */ /* 0x000fc800078f18ff */
[----:B------:R-:W-:Y:S02]  /*d230*/  SHF.R.S32.HI R9, RZ, 0x3, R9 ;  /* 0x00000003ff097819 */ /* 0x000fe40000011409 */
[----:B--2---:R-:W-:Y:S02]  /*d240*/  MOV R7, R3 ;  /* 0x0000000300077202 */ /* 0x004fe40000000f00 */
[----:B---3--:R-:W-:Y:S02]  /*d250*/  MOV R8, R2 ;  /* 0x0000000200087202 */ /* 0x008fe40000000f00 */
[----:B------:R-:W-:-:S04]  /*d260*/  MOV R2, c[0x0][0x4e8] ;  /* 0x00013a0000027a02 */ /* 0x000fc80000000f00 */
[----:B------:R-:W-:Y:S01]  /*d270*/  ISETP.NE.AND P0, PT, R2, 0x1, PT ;  /* 0x000000010200780c */ /* 0x000fe20003f05270 */
[----:B------:R-:W-:-:S04]  /*d280*/  IMAD.WIDE.U32 R2, R0, c[0x0][0x3a0], RZ ;  /* 0x0000e80000027a25 */ /* 0x000fc800078e00ff */
[----:B------:R-:W-:Y:S01]  /*d290*/  IMAD R0, R0, c[0x0][0x3a4], R4 ;  /* 0x0000e90000007a24 */ /* 0x000fe200078e0204 */
[----:B----4-:R-:W-:-:S03]  /*d2a0*/  LEA R4, R8, R5, 0x7 ;  /* 0x0000000508047211 */ /* 0x010fc600078e38ff */
[----:B------:R-:W-:-:S04]  /*d2b0*/  IMAD.IADD R3, R3, 0x1, R0 ;  /* 0x0000000103037824 */ /* 0x000fc800078e0200 */
[----:B------:R-:W-:Y:S01]  /*d2c0*/  @P0 IMAD.HI.U32 R6, R4, c[0x0][0x4ec], RZ ;  /* 0x00013b0004060a27 */ /* 0x000fe200078e00ff */
[----:B------:R-:W-:-:S03]  /*d2d0*/  MOV R0, R4 ;  /* 0x0000000400007202 */ /* 0x000fc60000000f00 */
[----:B------:R-:W-:Y:S01]  /*d2e0*/  IMAD.WIDE.U32 R2, R7, c[0x0][0x3e8], R2 ;  /* 0x0000fa0007027a25 */ /* 0x000fe200078e0002 */
[----:B------:R-:W-:-:S03]  /*d2f0*/  @P0 SHF.R.U32.HI R0, RZ, c[0x0][0x4f0], R6 ;  /* 0x00013c00ff000a19 */ /* 0x000fc60000011606 */
[----:B------:R-:W-:Y:S02]  /*d300*/  IMAD R5, R21, c[0x0][0x3f0], RZ ;  /* 0x0000fc0015057a24 */ /* 0x000fe400078e02ff */
[----:B------:R-:W-:Y:S01]  /*d310*/  IMAD R3, R7, c[0x0][0x3ec], R3 ;  /* 0x0000fb0007037a24 */ /* 0x000fe200078e0203 */
[----:B------:R-:W-:Y:S01]  /*d320*/  SHF.R.S32.HI R6, RZ, 0x1f, R0 ;  /* 0x0000001fff067819 */ /* 0x000fe20000011400 */
[----:B------:R-:W-:Y:S01]  /*d330*/  IMAD R7, R12, c[0x0][0x3f4], R5 ;  /* 0x0000fd000c077a24 */ /* 0x000fe200078e0205 */
[----:B------:R-:W-:Y:S01]  /*d340*/  IADD3 R5, -R0, RZ, RZ ;  /* 0x000000ff00057210 */ /* 0x000fe20007ffe1ff */
[----:B------:R-:W-:-:S04]  /*d350*/  IMAD.WIDE.U32 R2, R12, c[0x0][0x3f0], R2 ;  /* 0x0000fc000c027a25 */ /* 0x000fc800078e0002 */
[----:B------:R-:W-:Y:S02]  /*d360*/  IMAD R6, R6, c[0x0][0x3e0], RZ ;  /* 0x0000f80006067a24 */ /* 0x000fe400078e02ff */
[----:B------:R-:W-:Y:S02]  /*d370*/  IMAD.IADD R3, R3, 0x1, R7 ;  /* 0x0000000103037824 */ /* 0x000fe400078e0207 */
        /* <DEDUP_REMOVED lines=9> */
[----:B------:R-:W-:Y:S02]  /*d410*/  IADD3 R4, R3, R4, RZ ;  /* 0x0000000403047210 */ /* 0x000fe40007ffe0ff */
[----:B-----5:R-:W-:Y:S02]  /*d420*/  ISETP.GE.AND P0, PT, R10, c[0x0][0x3c8], PT ;  /* 0x0000f2000a007a0c */ /* 0x020fe40003f06270 */
[----:B------:R-:W-:Y:S02]  /*d430*/  LEA R0, R8, R9, 0x7 ;  /* 0x0000000908007211 */ /* 0x000fe400078e38ff */
[----:B------:R-:W-:Y:S01]  /*d440*/  LEA.HI.X R6, R2, c[0x0][0x384], R4, 0x1, P1 ;  /* 0x0000e10002067a11 */ /* 0x000fe200008f0c04 */
[----:B------:R-:W-:Y:S06]  /*d450*/  BRA.DIV ~URZ, `(.L_x_112) ;  /* 0x000028b27f007947 */ /* 0x000fec000b800000 */
[----:B------:R1:W2:Y:S02]  /*d460*/  SHFL.IDX PT, R8, R6, RZ, 0x181f ;  /* 0x00181fff06087589 */ /* 0x0002a400000e0000 */
.L_x_178:
[----:B------:R-:W-:Y:S05]  /*d470*/  BRA.DIV ~URZ, `(.L_x_113) ;  /* 0x000029027f007947 */ /* 0x000fea000b800000 */
[----:B------:R3:W4:Y:S02]  /*d480*/  SHFL.IDX PT, R2, R7, RZ, 0x181f ;  /* 0x00181fff07027589 */ /* 0x00072400000e0000 */
.L_x_179:
[----:B------:R-:W5:Y:S01]  /*d490*/  LDL.64 R10, [R1+0x18] ;  /* 0x00001800010a7983 */ /* 0x000f620000100a00 */
[----:B------:R-:W-:-:S05]  /*d4a0*/  IMAD R4, R20, c[0x0][0x4e8], RZ ;  /* 0x00013a0014047a24 */ /* 0x000fca00078e02ff */
[----:B------:R-:W-:-:S13]  /*d4b0*/  ISETP.GE.OR P2, PT, R0, R4, P0 ;  /* 0x000000040000720c */ /* 0x000fda0000746670 */
[----:B----45:R-:W-:-:S04]  /*d4c0*/  @!P2 LEA R2, P1, R10, R2, 0x1 ;  /* 0x000000020a02a211 */ /* 0x030fc800078208ff */
[----:B--2---:R-:W-:-:S05]  /*d4d0*/  @!P2 LEA.HI.X R3, R10, R8, R18, 0x1, P1 ;  /* 0x000000080a03a211 */ /* 0x004fca00008f0c12 */
[----:B------:R2:W-:Y:S01]  /*d4e0*/  @!P2 ST.E.128 [R2.64], RZ ;  /* 0x000000ff0200a985 */ /* 0x0005e2000c101d08 */
[----:B------:R-:W-:Y:S05]  /*d4f0*/  BRA.DIV ~URZ, `(.L_x_114) ;  /* 0x000028f27f007947 */ /* 0x000fea000b800000 */
[----:B------:R4:W1:Y:S04]  /*d500*/  SHFL.IDX PT, R8, R6, 0x1, 0x181f ;  /* 0x00381f0006087f89 */ /* 0x00086800000e0000 */
[----:B--2---:R4:W2:Y:S02]  /*d510*/  SHFL.IDX PT, R2, R7, 0x1, 0x181f ;  /* 0x00381f0007027f89 */ /* 0x0048a400000e0000 */
.L_x_180:
[----:B------:R-:W5:Y:S01]  /*d520*/  LDL.64 R10, [R1+0x18] ;  /* 0x00001800010a7983 */ /* 0x000f620000100a00 */
[----:B------:R-:W-:-:S04]  /*d530*/  IADD3 R3, R0, 0x10, RZ ;  /* 0x0000001000037810 */ /* 0x000fc80007ffe0ff */
[----:B------:R-:W-:-:S13]  /*d540*/  ISETP.GE.OR P2, PT, R3, R4, P0 ;  /* 0x000000040300720c */ /* 0x000fda0000746670 */
[----:B--2--5:R-:W-:-:S04]  /*d550*/  @!P2 LEA R2, P1, R10, R2, 0x1 ;  /* 0x000000020a02a211 */ /* 0x024fc800078208ff */
[----:B-1----:R-:W-:-:S05]  /*d560*/  @!P2 LEA.HI.X R3, R10, R8, R18, 0x1, P1 ;  /* 0x000000080a03a211 */ /* 0x002fca00008f0c12 */
[----:B------:R1:W-:Y:S01]  /*d570*/  @!P2 ST.E.128 [R2.64], RZ ;  /* 0x000000ff0200a985 */ /* 0x0003e2000c101d08 */
[----:B------:R-:W-:Y:S05]  /*d580*/  BRA.DIV ~URZ, `(.L_x_115) ;  /* 0x000029327f007947 */ /* 0x000fea000b800000 */
[----:B------:R2:W1:Y:S02]  /*d590*/  SHFL.IDX PT, R8, R6, 0x2, 0x181f ;  /* 0x00581f0006087f89 */ /* 0x00046400000e0000 */
.L_x_181:
[----:B------:R-:W-:Y:S05]  /*d5a0*/  BRA.DIV ~URZ, `(.L_x_116) ;  /* 0x000029827f007947 */ /* 0x000fea000b800000 */
[----:B-1----:R1:W2:Y:S02]  /*d5b0*/  SHFL.IDX PT, R2, R7, 0x2, 0x181f ;  /* 0x00581f0007027f89 */ /* 0x0022a400000e0000 */
.L_x_182:
[----:B------:R-:W5:Y:S01]  /*d5c0*/  LDL.64 R10, [R1+0x18] ;  /* 0x00001800010a7983 */ /* 0x000f620000100a00 */
[----:B------:R-:W-:-:S04]  /*d5d0*/  IADD3 R3, R0, 0x20, RZ ;  /* 0x0000002000037810 */ /* 0x000fc80007ffe0ff */
[----:B------:R-:W-:-:S13]  /*d5e0*/  ISETP.GE.OR P2, PT, R3, R4, P0 ;  /* 0x000000040300720c */ /* 0x000fda0000746670 */
[----:B--2--5:R-:W-:-:S04]  /*d5f0*/  @!P2 LEA R2, P1, R10, R2, 0x1 ;  /* 0x000000020a02a211 */ /* 0x024fc800078208ff */
[----:B------:R-:W-:-:S05]  /*d600*/  @!P2 LEA.HI.X R3, R10, R8, R18, 0x1, P1 ;  /* 0x000000080a03a211 */ /* 0x000fca00008f0c12 */
[----:B------:R2:W-:Y:S01]  /*d610*/  @!P2 ST.E.128 [R2.64], RZ ;  /* 0x000000ff0200a985 */ /* 0x0005e2000c101d08 */
[----:B------:R-:W-:Y:S05]  /*d620*/  BRA.DIV ~URZ, `(.L_x_117) ;  /* 0x000029727f007947 */ /* 0x000fea000b800000 */
[----:B------:R1:W2:Y:S04]  /*d630*/  SHFL.IDX PT, R8, R6, 0x3, 0x181f ;  /* 0x00781f0006087f89 */ /* 0x0002a800000e0000 */
[----:B--2---:R1:W2:Y:S02]  /*d640*/  SHFL.IDX PT, R2, R7, 0x3, 0x181f ;  /* 0x00781f0007027f89 */ /* 0x0042a400000e0000 */
.L_x_183:
[----:B------:R-:W5:Y:S01]  /*d650*/  LDL.64 R10, [R1+0x18] ;  /* 0x00001800010a7983 */ /* 0x000f620000100a00 */
[----:B------:R-:W-:-:S04]  /*d660*/  IADD3 R3, R0, 0x30, RZ ;  /* 0x0000003000037810 */ /* 0x000fc80007ffe0ff */
[----:B------:R-:W-:-:S13]  /*d670*/  ISETP.GE.OR P2, PT, R3, R4, P0 ;  /* 0x000000040300720c */ /* 0x000fda0000746670 */
[----:B--2--5:R-:W-:-:S04]  /*d680*/  @!P2 LEA R2, P1, R10, R2, 0x1 ;  /* 0x000000020a02a211 */ /* 0x024fc800078208ff */
[----:B------:R-:W-:-:S05]  /*d690*/  @!P2 LEA.HI.X R3, R10, R8, R18, 0x1, P1 ;  /* 0x000000080a03a211 */ /* 0x000fca00008f0c12 */
[----:B------:R2:W-:Y:S01]  /*d6a0*/  @!P2 ST.E.128 [R2.64], RZ ;  /* 0x000000ff0200a985 */ /* 0x0005e2000c101d08 */
[----:B------:R-:W-:Y:S05]  /*d6b0*/  BRA.DIV ~URZ, `(.L_x_118) ;  /* 0x000029b27f007947 */ /* 0x000fea000b800000 */
[----:B------:R1:W2:Y:S02]  /*d6c0*/  SHFL.IDX PT, R8, R6, 0x4, 0x181f ;  /* 0x00981f0006087f89 */ /* 0x0002a400000e0000 */
.L_x_184:
[----:B------:R-:W-:Y:S05]  /*d6d0*/  BRA.DIV ~URZ, `(.L_x_119) ;  /* 0x00002a027f007947 */ /* 0x000fea000b800000 */
[----:B--2---:R2:W1:Y:S02]  /*d6e0*/  SHFL.IDX PT, R2, R7, 0x4, 0x181f ;  /* 0x00981f0007027f89 */ /* 0x00446400000e0000 */
.L_x_185:
[----:B------:R-:W5:Y:S01]  /*d6f0*/  LDL.64 R10, [R1+0x18] ;  /* 0x00001800010a7983 */ /* 0x000f620000100a00 */
[----:B------:R-:W-:-:S04]  /*d700*/  IADD3 R3, R0, 0x40, RZ ;  /* 0x0000004000037810 */ /* 0x000fc80007ffe0ff */
[----:B------:R-:W-:-:S13]  /*d710*/  ISETP.GE.OR P2, PT, R3, R4, P0 ;  /* 0x000000040300720c */ /* 0x000fda0000746670 */
[----:B-1---5:R-:W-:-:S04]  /*d720*/  @!P2 LEA R2, P1, R10, R2, 0x1 ;  /* 0x000000020a02a211 */ /* 0x022fc800078208ff */
[----:B------:R-:W-:-:S05]  /*d730*/  @!P2 LEA.HI.X R3, R10, R8, R18, 0x1, P1 ;  /* 0x000000080a03a211 */ /* 0x000fca00008f0c12 */
[----:B------:R1:W-:Y:S01]  /*d740*/  @!P2 ST.E.128 [R2.64], RZ ;  /* 0x000000ff0200a985 */ /* 0x0003e2000c101d08 */
[----:B------:R-:W-:Y:S05]  /*d750*/  BRA.DIV ~URZ, `(.L_x_120) ;  /* 0x000029f27f007947 */ /* 0x000fea000b800000 */
[----:B------:R1:W2:Y:S04]  /*d760*/  SHFL.IDX PT, R8, R6, 0x5, 0x181f ;  /* 0x00b81f0006087f89 */ /* 0x0002a800000e0000 */
[----:B-1----:R1:W3:Y:S02]  /*d770*/  SHFL.IDX PT, R2, R7, 0x5, 0x181f ;  /* 0x00b81f0007027f89 */ /* 0x0022e400000e0000 */
.L_x_186:
[----:B------:R-:W5:Y:S01]  /*d780*/  LDL.64 R10, [R1+0x18] ;  /* 0x00001800010a7983 */ /* 0x000f620000100a00 */
[----:B------:R-:W-:-:S04]  /*d790*/  IADD3 R3, R0, 0x50, RZ ;  /* 0x0000005000037810 */ /* 0x000fc80007ffe0ff */
[----:B------:R-:W-:-:S13]  /*d7a0*/  ISETP.GE.OR P2, PT, R3, R4, P0 ;  /* 0x000000040300720c */ /* 0x000fda0000746670 */
[----:B---3-5:R-:W-:-:S04]  /*d7b0*/  @!P2 LEA R2, P1, R10, R2, 0x1 ;  /* 0x000000020a02a211 */ /* 0x028fc800078208ff */
[----:B--2---:R-:W-:-:S05]  /*d7c0*/  @!P2 LEA.HI.X R3, R10, R8, R18, 0x1, P1 ;  /* 0x000000080a03a211 */ /* 0x004fca00008f0c12 */
[----:B------:R2:W-:Y:S01]  /*d7d0*/  @!P2 ST.E.128 [R2.64], RZ ;  /* 0x000000ff0200a985 */ /* 0x0005e2000c101d08 */
[----:B------:R-:W-:Y:S05]  /*d7e0*/  BRA.DIV ~URZ, `(.L_x_121) ;  /* 0x00002a327f007947 */ /* 0x000fea000b800000 */
[----:B------:R3:W1:Y:S02]  /*d7f0*/  SHFL.IDX PT, R8, R6, 0x6, 0x181f ;  /* 0x00d81f0006087f89 */ /* 0x00066400000e0000 */
.L_x_187:
[----:B------:R-:W-:Y:S05]  /*d800*/  BRA.DIV ~URZ, `(.L_x_122) ;  /* 0x00002a827f007947 */ /* 0x000fea000b800000 */
[----:B--2---:R2:W3:Y:S02]  /*d810*/  SHFL.IDX PT, R2, R7, 0x6, 0x181f ;  /* 0x00d81f0007027f89 */ /* 0x0044e400000e0000 */
.L_x_188:
[----:B------:R-:W5:Y:S01]  /*d820*/  LDL.64 R10, [R1+0x18] ;  /* 0x00001800010a7983 */ /* 0x000f620000100a00 */
[----:B------:R-:W-:-:S04]  /*d830*/  IADD3 R3, R0, 0x60, RZ ;  /* 0x0000006000037810 */ /* 0x000fc80007ffe0ff */
[----:B------:R-:W-:-:S13]  /*d840*/  ISETP.GE.OR P2, PT, R3, R4, P0 ;  /* 0x000000040300720c */ /* 0x000fda0000746670 */
[----:B---3-5:R-:W-:-:S04]  /*d850*/  @!P2 LEA R2, P1, R10, R2, 0x1 ;  /* 0x000000020a02a211 */ /* 0x028fc800078208ff */
[----:B-1----:R-:W-:-:S05]  /*d860*/  @!P2 LEA.HI.X R3, R10, R8, R18, 0x1, P1 ;  /* 0x000000080a03a211 */ /* 0x002fca00008f0c12 */
[----:B------:R1:W-:Y:S01]  /*d870*/  @!P2 ST.E.128 [R2.64], RZ ;  /* 0x000000ff0200a985 */ /* 0x0003e2000c101d08 */
[----:B------:R-:W-:Y:S05]  /*d880*/  BRA.DIV ~URZ, `(.L_x_123) ;  /* 0x00002a727f007947 */ /* 0x000fea000b800000 */
[----:B----4-:R-:W3:Y:S04]  /*d890*/  SHFL.IDX PT, R6, R6, 0x7, 0x181f ;  /* 0x00f81f0006067f89 */ /* 0x010ee800000e0000 */
[----:B-1----:R1:W4:Y:S02]  /*d8a0*/  SHFL.IDX PT, R2, R7, 0x7, 0x181f ;  /* 0x00f81f0007027f89 */ /* 0x00232400000e0000 */
.L_x_189:
[----:B------:R-:W5:Y:S01]  /*d8b0*/  LDL.64 R8, [R1+0x18] ;  /* 0x0000180001087983 */ /* 0x000f620000100a00 */
[----:B------:R-:W-:-:S04]  /*d8c0*/  IADD3 R0, R0, 0x70, RZ ;  /* 0x0000007000007810 */ /* 0x000fc80007ffe0ff */
[----:B------:R-:W-:-:S13]  /*d8d0*/  ISETP.GE.OR P1, PT, R0, R4, P0 ;  /* 0x000000040000720c */ /* 0x000fda0000726670 */
[----:B----45:R-:W-:-:S04]  /*d8e0*/  @!P1 LEA R2, P0, R8, R2, 0x1 ;  /* 0x0000000208029211 */ /* 0x030fc800078008ff */
[----:B---3--:R-:W-:-:S05]  /*d8f0*/  @!P1 LEA.HI.X R3, R8, R6, R18, 0x1, P0 ;  /* 0x0000000608039211 */ /* 0x008fca00000f0c12 */
[----:B------:R3:W-:Y:S04]  /*d900*/  @!P1 ST.E.128 [R2.64], RZ ;  /* 0x000000ff02009985 */ /* 0x0007e8000c101d08 */
.L_x_96:
[----:B------:R-:W-:Y:S05]  /*d910*/  BSYNC B1 ;  /* 0x0000000000017941 */ /* 0x000fea0003800000 */
.L_x_80:
[----:B------:R-:W5:Y:S02]  /*d920*/  LDL R0, [R1+0x80] ;  /* 0x0000800001007983 */ /* 0x000f640000100800 */
[----:B-----5:R-:W-:-:S13]  /*d930*/  ISETP.NE.AND P0, PT, R0, RZ, PT ;  /* 0x000000ff0000720c */ /* 0x020fda0003f05270 */
[----:B------:R-:W-:Y:S01]  /*d940*/  @P0 WARPSYNC 0xffffffff ;  /* 0xffffffff00000948 */ /* 0x000fe20003800000 */
[----:B------:R-:W-:Y:S06]  /*d950*/  @P0 BAR.SYNC.DEFER_BLOCKING 0x5, 0x80 ;  /* 0x0142000000000b1d */ /* 0x000fec0000010000 */
[----:B-123--:R-:W1:Y:S04]  /*d960*/  @P0 LDS.128 R4, [0x9100] ;  /* 0x00910000ff040984 */ /* 0x00ee680000000c00 */
[----:B-1----:R1:W-:Y:S04]  /*d970*/  @P0 STL.64 [R1+0x20], R4 ;  /* 0x0000200401000387 */ /* 0x0023e80000100a00 */
[----:B------:R1:W-:Y:S04]  /*d980*/  @P0 STL.64 [R1+0x28], R6 ;  /* 0x0000280601000387 */ /* 0x0003e80000100a00 */
[----:B------:R-:W-:Y:S06]  /*d990*/  @P0 BAR.ARV 0x4, 0x80 ;  /* 0x0102000000000b1d */ /* 0x000fec0000002000 */
[----:B------:R-:W-:Y:S05]  /*d9a0*/  @P0 BRA `(.L_x_124) ;  /* 0x00000ba000000947 */ /* 0x000fea0003800000 */
[----:B------:R-:W2:Y:S01]  /*d9b0*/  S2R R0, SR_TID.X ;  /* 0x0000000000007919 */ /* 0x000ea20000002100 */
[----:B-1----:R-:W-:Y:S01]  /*d9c0*/  IMAD.MOV.U32 R7, RZ, RZ, RZ ;  /* 0x000000ffff077224 */ /* 0x002fe200078e00ff */
[----:B--2---:R-:W-:-:S04]  /*d9d0*/  LOP3.LUT R14, R0, 0x1f, RZ, 0xc0, !PT ;  /* 0x0000001f000e7812 */ /* 0x004fc800078ec0ff */
[----:B------:R-:W-:Y:S01]  /*d9e0*/  ISETP.NE.AND P5, PT, R14, 0x1f, PT ;  /* 0x0000001f0e00780c */ /* 0x000fe20003fa5270 */
[----:B------:R-:W-:Y:S10]  /*d9f0*/  BRA.DIV ~URZ, `(.L_x_125) ;  /* 0x000029d27f007947 */ /* 0x000ff4000b800000 */
[----:B------:R1:W2:Y:S02]  /*da00*/  SHFL.IDX PT, R10, R70, RZ, 0x1f ;  /* 0x00001fff460a7589 */ /* 0x0002a400000e0000 */
.L_x_190:
[----:B------:R-:W-:Y:S05]  /*da10*/  BRA.DIV ~URZ, `(.L_x_126) ;  /* 0x00002a227f007947 */ /* 0x000fea000b800000 */
[----:B------:R3:W1:Y:S02]  /*da20*/  SHFL.IDX PT, R8, R70, 0x1, 0x1f ;  /* 0x00201f0046087f89 */ /* 0x00066400000e0000 */
.L_x_191:
[----:B------:R-:W5:Y:S01]  /*da30*/  LDL R0, [R1+0x2c] ;  /* 0x00002c0001007983 */ /* 0x000f620000100800 */
[----:B------:R-:W-:Y:S02]  /*da40*/  IMAD.MOV.U32 R6, RZ, RZ, RZ ;  /* 0x000000ffff067224 */ /* 0x000fe400078e00ff */
[----:B-----5:R-:W-:-:S05]  /*da50*/  IMAD.IADD R0, R0, 0x1, R14 ;  /* 0x0000000100007824 */ /* 0x020fca00078e020e */
[----:B------:R-:W-:-:S13]  /*da60*/  ISETP.GE.OR P0, PT, R0, c[0x0][0x53c], !P5 ;  /* 0x00014f0000007a0c */ /* 0x000fda0006f06670 */
[----:B----4-:R-:W-:Y:S01]  /*da70*/  @!P0 IMAD.MOV.U32 R2, RZ, RZ, 0x4 ;  /* 0x00000004ff028424 */ /* 0x010fe200078e00ff */
[----:B------:R-:W-:-:S03]  /*da80*/  @!P0 MOV R3, 0x4 ;  /* 0x0000000400038802 */ /* 0x000fc60000000f00 */
[----:B------:R-:W-:-:S04]  /*da90*/  @!P0 IMAD.WIDE R4, R0, R2, c[0x0][0x580] ;  /* 0x0001600000048625 */ /* 0x000fc800078e0202 */
[----:B------:R-:W-:Y:S01]  /*daa0*/  @!P0 IMAD.WIDE R2, R0, R3, c[0x0][0x578] ;  /* 0x00015e0000028625 */ /* 0x000fe200078e0203 */
[----:B------:R-:W4:Y:S04]  /*dab0*/  @!P0 LDG.E R6, [R4.64] ;  /* 0x0000000804068981 */ /* 0x000f28000c1e1900 */
[----:B------:R-:W4:Y:S01]  /*dac0*/  @!P0 LDG.E R7, [R2.64] ;  /* 0x0000000802078981 */ /* 0x000f22000c1e1900 */
[C---:B------:R-:W-:Y:S02]  /*dad0*/  ISETP.GE.U32.AND P4, PT, R14.reuse, 0x10, PT ;  /* 0x000000100e00780c */ /* 0x040fe40003f86070 */
[C---:B------:R-:W-:Y:S02]  /*dae0*/  ISETP.GE.U32.AND P3, PT, R14.reuse, 0x8, PT ;  /* 0x000000080e00780c */ /* 0x040fe40003f66070 */
[----:B------:R-:W-:-:S02]  /*daf0*/  ISETP.GE.U32.AND P2, PT, R14, 0x4, PT ;  /* 0x000000040e00780c */ /* 0x000fc40003f46070 */
[C---:B------:R-:W-:Y:S02]  /*db00*/  ISETP.GE.U32.AND P1, PT, R14.reuse, 0x2, PT ;  /* 0x000000020e00780c */ /* 0x040fe40003f26070 */
[----:B------:R-:W-:Y:S02]  /*db10*/  ISETP.NE.AND P0, PT, R14, RZ, PT ;  /* 0x000000ff0e00720c */ /* 0x000fe40003f05270 */
[----:B------:R-:W-:Y:S01]  /*db20*/  MOV R13, RZ ;  /* 0x000000ff000d7202 */ /* 0x000fe20000000f00 */
[----:B----4-:R-:W-:Y:S01]  /*db30*/  IMAD R0, R7, R6, RZ ;  /* 0x0000000607007224 */ /* 0x010fe200078e02ff */
[----:B------:R-:W-:Y:S07]  /*db40*/  BRA.DIV ~URZ, `(.L_x_127) ;  /* 0x000029627f007947 */ /* 0x000fee000b800000 */
[----:B------:R4:W3:Y:S02]  /*db50*/  SHFL.UP PT, R4, R0, 0x1, RZ ;  /* 0x0420000000047989 */ /* 0x0008e400000e00ff */
.L_x_192:
[----:B---3--:R-:W-:-:S04]  /*db60*/  SEL R4, R4, RZ, P0 ;  /* 0x000000ff04047207 */ /* 0x008fc80000000000 */
[----:B----4-:R-:W-:Y:S01]  /*db70*/  IADD3 R0, R0, R4, RZ ;  /* 0x0000000400007210 */ /* 0x010fe20007ffe0ff */
[----:B------:R-:W-:Y:S05]  /*db80*/  BRA.DIV ~URZ, `(.L_x_128) ;  /* 0x000029627f007947 */ /* 0x000fea000b800000 */
[----:B------:R-:W3:Y:S02]  /*db90*/  SHFL.UP PT, R2, R0, 0x2, RZ ;  /* 0x0440000000027989 */ /* 0x000ee400000e00ff */
[----:B---3--:R-:W-:-:S05]  /*dba0*/  SEL R2, R2, RZ, P1 ;  /* 0x000000ff02027207 */ /* 0x008fca0000800000 */
[----:B------:R-:W-:-:S05]  /*dbb0*/  IMAD.IADD R4, R0, 0x1, R2 ;  /* 0x0000000100047824 */ /* 0x000fca00078e0202 */
        /* <DEDUP_REMOVED lines=9> */
[----:B------:R3:W4:Y:S02]  /*dc50*/  SHFL.IDX PT, R0, R4, 0x1f, 0x1f ;  /* 0x03e01f0004007f89 */ /* 0x00072400000e0000 */
.L_x_193:
[----:B----4-:R-:W-:Y:S01]  /*dc60*/  IMAD R0, R0, c[0x0][0x538], RZ ;  /* 0x00014e0000007a24 */ /* 0x010fe200078e02ff */
[----:B------:R-:W-:Y:S04]  /*dc70*/  BSSY B1, `(.L_x_129) ;  /* 0x0000084000017945 */ /* 0x000fe80003800000 */
[----:B-1----:R-:W-:-:S04]  /*dc80*/  IADD3 R8, R0, R8, RZ ;  /* 0x0000000800087210 */ /* 0x002fc80007ffe0ff */
[----:B--2---:R-:W-:-:S13]  /*dc90*/  ISETP.GT.AND P6, PT, R8, R10, PT ;  /* 0x0000000a0800720c */ /* 0x004fda0003fc4270 */
[----:B------:R-:W-:Y:S05]  /*dca0*/  @P6 BRA `(.L_x_130) ;  /* 0x0000025000006947 */ /* 0x000fea0003800000 */
.L_x_134:
[----:B------:R-:W2:Y:S02]  /*dcb0*/  LDL.LU R0, [R1+0x2c] ;  /* 0x00002c0001007983 */ /* 0x000ea40000300800 */
[----:B--2---:R-:W-:-:S04]  /*dcc0*/  IADD3 R0, R0, 0x1f, RZ ;  /* 0x0000001f00007810 */ /* 0x004fc80007ffe0ff */
[----:B------:R-:W-:-:S13]  /*dcd0*/  ISETP.GE.AND P6, PT, R0, c[0x0][0x53c], PT ;  /* 0x00014f0000007a0c */ /* 0x000fda0003fc6270 */
[----:B------:R-:W-:Y:S05]  /*dce0*/  @P6 BRA `(.L_x_131) ;  /* 0x0000077000006947 */ /* 0x000fea0003800000 */
[----:B------:R1:W-:Y:S01]  /*dcf0*/  STL [R1+0x2c], R0 ;  /* 0x00002c0001007387 */ /* 0x0003e20000100800 */
[----:B------:R-:W-:Y:S01]  /*dd00*/  CS2R R6, SRZ ;  /* 0x0000000000067805 */ /* 0x000fe2000001ff00 */
[----:B-1----:R-:W-:-:S04]  /*dd10*/  IADD3 R0, R0, R14, RZ ;  /* 0x0000000e00007210 */ /* 0x002fc80007ffe0ff */
[----:B------:R-:W-:-:S13]  /*dd20*/  ISETP.GE.OR P6, PT, R0, c[0x0][0x53c], !P5 ;  /* 0x00014f0000007a0c */ /* 0x000fda0006fc6670 */
[----:B------:R-:W-:Y:S02]  /*dd30*/  @!P6 MOV R2, 0x4 ;  /* 0x000000040002e802 */ /* 0x000fe40000000f00 */
[----:B------:R-:W-:-:S03]  /*dd40*/  @!P6 MOV R3, 0x4 ;  /* 0x000000040003e802 */ /* 0x000fc60000000f00 */
[----:B---3--:R-:W-:-:S04]  /*dd50*/  @!P6 IMAD.WIDE R4, R0, R2, c[0x0][0x580] ;  /* 0x000160000004e625 */ /* 0x008fc800078e0202 */
[----:B------:R-:W-:Y:S01]  /*dd60*/  @!P6 IMAD.WIDE R2, R0, R3, c[0x0][0x578] ;  /* 0x00015e000002e625 */ /* 0x000fe200078e0203 */
[----:B------:R-:W2:Y:S04]  /*dd70*/  @!P6 LDG.E R6, [R4.64] ;  /* 0x000000080406e981 */ /* 0x000ea8000c1e1900 */
[----:B------:R-:W2:Y:S02]  /*dd80*/  @!P6 LDG.E R7, [R2.64] ;  /* 0x000000080207e981 */ /* 0x000ea4000c1e1900 */
[----:B--2---:R-:W-:Y:S01]  /*dd90*/  IMAD R0, R7, R6, RZ ;  /* 0x0000000607007224 */ /* 0x004fe200078e02ff */
[----:B------:R-:W-:Y:S05]  /*dda0*/  BRA.DIV ~URZ, `(.L_x_132) ;  /* 0x000028f27f007947 */ /* 0x000fea000b800000 */
[----:B------:R1:W2:Y:S02]  /*ddb0*/  SHFL.UP PT, R2, R0, 0x1, RZ ;  /* 0x0420000000027989 */ /* 0x0002a400000e00ff */
.L_x_194:
        /* <DEDUP_REMOVED lines=16> */
.L_x_195:
[----:B--2---:R-:W-:-:S05]  /*dec0*/  IMAD R0, R0, c[0x0][0x538], RZ ;  /* 0x00014e0000007a24 */ /* 0x004fca00078e02ff */
[----:B------:R-:W-:-:S04]  /*ded0*/  IADD3 R8, R0, R8, RZ ;  /* 0x0000000800087210 */ /* 0x000fc80007ffe0ff */
[----:B------:R-:W-:-:S13]  /*dee0*/  ISETP.GT.AND P6, PT, R8, R10, PT ;  /* 0x0000000a0800720c */ /* 0x000fda0003fc4270 */
[----:B-1----:R-:W-:Y:S05]  /*def0*/  @!P6 BRA `(.L_x_134) ;  /* 0xfffffdb00000e947 */ /* 0x002fea000383ffff */
.L_x_130:
[----:B------:R-:W-:-:S05]  /*df00*/  IADD3 R12, -R0, R8, RZ ;  /* 0x00000008000c7210 */ /* 0x000fca0007ffe1ff */
[----:B------:R-:W-:-:S05]  /*df10*/  IMAD R0, R4, c[0x0][0x538], R12 ;  /* 0x00014e0004007a24 */ /* 0x000fca00078e020c */
[----:B------:R-:W-:Y:S01]  /*df20*/  ISETP.GT.AND P0, PT, R0, R10, PT ;  /* 0x0000000a0000720c */ /* 0x000fe20003f04270 */
[----:B------:R-:W-:-:S12]  /*df30*/  BRA.DIV ~URZ, `(.L_x_135) ;  /* 0x000029627f007947 */ /* 0x000fd8000b800000 */
[----:B------:R-:W-:-:S04]  /*df40*/  VOTE.ANY R0, PT, !P0 ;  /* 0x0000000000007806 */ /* 0x000fc800040e0100 */
.L_x_196:
[----:B------:R1:W2:Y:S01]  /*df50*/  POPC R11, R0 ;  /* 0x00000000000b7309 */ /* 0x0002a20000000000 */
[----:B------:R-:W-:Y:S05]  /*df60*/  BRA.DIV ~URZ, `(.L_x_136) ;  /* 0x000029727f007947 */ /* 0x000fea000b800000 */
[----:B--2---:R2:W4:Y:S04]  /*df70*/  SHFL.IDX PT, R8, R6, R11, 0x1f ;  /* 0x00001f0b06087589 */ /* 0x00452800000e0000 */
[----:B------:R2:W1:Y:S02]  /*df80*/  SHFL.IDX PT, R7, R7, R11, 0x1f ;  /* 0x00001f0b07077589 */ /* 0x00046400000e0000 */
.L_x_197:
[----:B------:R-:W-:Y:S01]  /*df90*/  ISETP.NE.AND P0, PT, R0, RZ, PT ;  /* 0x000000ff0000720c */ /* 0x000fe20003f05270 */
[----:B------:R-:W-:-:S12]  /*dfa0*/  BSSY B0, `(.L_x_137) ;  /* 0x0000005000007945 */ /* 0x000fd80003800000 */
[----:B------:R-:W-:Y:S05]  /*dfb0*/  @!P0 BRA `(.L_x_138) ;  /* 0x0000003000008947 */ /* 0x000fea0003800000 */
[----:B------:R-:W-:Y:S01]  /*dfc0*/  IADD3 R5, R11, -0x1, RZ ;  /* 0xffffffff0b057810 */ /* 0x000fe20007ffe0ff */
[----:B------:R-:W-:Y:S05]  /*dfd0*/  BRA.DIV ~URZ, `(.L_x_139) ;  /* 0x000029d27f007947 */ /* 0x000fea000b800000 */
[----:B------:R2:W3:Y:S02]  /*dfe0*/  SHFL.IDX PT, R13, R4, R5, 0x1f ;  /* 0x00001f05040d7589 */ /* 0x0004e400000e0000 */
.L_x_138:
[----:B------:R-:W-:Y:S05]  /*dff0*/  BSYNC B0 ;  /* 0x0000000000007941 */ /* 0x000fea0003800000 */
.L_x_137:
[----:B--23--:R-:W-:Y:S01]  /*e000*/  IMAD R6, R13, c[0x0][0x538], R12 ;  /* 0x00014e000d067a24 */ /* 0x00cfe200078e020c */
[----:B----4-:R-:W-:Y:S02]  /*e010*/  IABS R2, R8 ;  /* 0x0000000800027213 */ /* 0x010fe40000000000 */
[----:B-1----:R-:W-:Y:S01]  /*e020*/  IABS R3, R7 ;  /* 0x0000000700037213 */ /* 0x002fe20000000000 */
[----:B------:R-:W-:Y:S01]  /*e030*/  IMAD.IADD R9, R10, 0x1, -R6 ;  /* 0x000000010a097824 */ /* 0x000fe200078e0a06 */
[----:B------:R1:W-:Y:S01]  /*e040*/  STL [R1+0x20], R6 ;  /* 0x0000200601007387 */ /* 0x0003e20000100800 */
[----:B------:R-:W2:Y:S03]  /*e050*/  I2F.RP R4, R2 ;  /* 0x0000000200047306 */ /* 0x000ea60000209400 */
[----:B------:R-:W3:Y:S05]  /*e060*/  LDL.LU R13, [R1+0x2c] ;  /* 0x00002c00010d7983 */ /* 0x000eea0000300800 */
[----:B--2---:R-:W2:Y:S02]  /*e070*/  MUFU.RCP R4, R4 ;  /* 0x0000000400047308 */ /* 0x004ea40000001000 */
[----:B--2---:R-:W-:-:S06]  /*e080*/  IADD3 R4, R4, 0xffffffe, RZ ;  /* 0x0ffffffe04047810 */ /* 0x004fcc0007ffe0ff */
[----:B------:R-:W2:Y:S01]  /*e090*/  F2I.FTZ.U32.TRUNC.NTZ R5, R4 ;  /* 0x0000000400057305 */ /* 0x000ea2000021f000 */
[----:B-1----:R-:W-:Y:S02]  /*e0a0*/  MOV R6, R3 ;  /* 0x0000000300067202 */ /* 0x002fe40000000f00 */
[----:B------:R-:W-:Y:S01]  /*e0b0*/  IABS R10, R9 ;  /* 0x00000009000a7213 */ /* 0x000fe20000000000 */
[----:B--2---:R-:W-:-:S04]  /*e0c0*/  IMAD.MOV R0, RZ, RZ, -R5 ;  /* 0x000000ffff007224 */ /* 0x004fc800078e0a05 */
[----:B------:R-:W-:Y:S01]  /*e0d0*/  IMAD.MOV.U32 R4, RZ, RZ, R0 ;  /* 0x000000ffff047224 */ /* 0x000fe200078e0000 */
[----:B------:R-:W-:-:S03]  /*e0e0*/  IABS R0, R8 ;  /* 0x0000000800007213 */ /* 0x000fc60000000000 */
[----:B------:R-:W-:Y:S02]  /*e0f0*/  IMAD R3, R4, R2, RZ ;  /* 0x0000000204037224 */ /* 0x000fe400078e02ff */
[----:B------:R-:W-:Y:S01]  /*e100*/  IMAD.MOV.U32 R4, RZ, RZ, RZ ;  /* 0x000000ffff047224 */ /* 0x000fe200078e00ff */
[----:B------:R-:W1:Y:S01]  /*e110*/  I2F.RP R12, R6 ;  /* 0x00000006000c7306 */ /* 0x000e620000209400 */
[----:B------:R-:W-:Y:S02]  /*e120*/  IMAD.MOV R0, RZ, RZ, -R0 ;  /* 0x000000ffff007224 */ /* 0x000fe400078e0a00 */
[----:B------:R-:W-:-:S04]  /*e130*/  IMAD.HI.U32 R5, R5, R3, R4 ;  /* 0x0000000305057227 */ /* 0x000fc800078e0004 */
[----:B------:R-:W-:Y:S01]  /*e140*/  IMAD.MOV.U32 R3, RZ, RZ, R10 ;  /* 0x000000ffff037224 */ /* 0x000fe200078e000a */
[----:B------:R-:W-:-:S03]  /*e150*/  MOV R4, R0 ;  /* 0x0000000000047202 */ /* 0x000fc60000000f00 */
[----:B------:R-:W-:-:S04]  /*e160*/  IMAD.HI.U32 R0, R5, R3, RZ ;  /* 0x0000000305007227 */ /* 0x000fc800078e00ff */
[----:B------:R-:W-:Y:S02]  /*e170*/  IMAD R3, R0, R4, R3 ;  /* 0x0000000400037224 */ /* 0x000fe400078e0203 */
[----:B-1----:R-:W1:Y:S03]  /*e180*/  MUFU.RCP R4, R12 ;  /* 0x0000000c00047308 */ /* 0x002e660000001000 */
[----:B------:R-:W-:-:S13]  /*e190*/  ISETP.GT.U32.AND P1, PT, R2, R3, PT ;  /* 0x000000030200720c */ /* 0x000fda0003f24070 */
[----:B------:R-:W-:Y:S01]  /*e1a0*/  @!P1 IMAD.IADD R3, R3, 0x1, -R2 ;  /* 0x0000000103039824 */ /* 0x000fe200078e0a02 */
[----:B-1----:R-:W-:-:S04]  /*e1b0*/  IADD3 R4, R4, 0xffffffe, RZ ;  /* 0x0ffffffe04047810 */ /* 0x002fc80007ffe0ff */
[----:B------:R-:W-:Y:S02]  /*e1c0*/  ISETP.GE.U32.AND P2, PT, R3, R2, PT ;  /* 0x000000020300720c */ /* 0x000fe40003f46070 */
[----:B------:R-:W1:Y:S01]  /*e1d0*/  F2I.FTZ.U32.TRUNC.NTZ R3, R4 ;  /* 0x0000000400037305 */ /* 0x000e62000021f000 */
[----:B------:R-:W-:Y:S02]  /*e1e0*/  LOP3.LUT R2, R9, R8, RZ, 0x3c, !PT ;  /* 0x0000000809027212 */ /* 0x000fe400078e3cff */
[----:B------:R-:W-:Y:S02]  /*e1f0*/  @!P1 IADD3 R0, R0, 0x1, RZ ;  /* 0x0000000100009810 */ /* 0x000fe40007ffe0ff */
[----:B------:R-:W-:Y:S02]  /*e200*/  ISETP.GE.AND P0, PT, R2, RZ, PT ;  /* 0x000000ff0200720c */ /* 0x000fe40003f06270 */
[----:B------:R-:W-:-:S04]  /*e210*/  ISETP.NE.AND P1, PT, R8, RZ, PT ;  /* 0x000000ff0800720c */ /* 0x000fc80003f25270 */
[----:B------:R-:W-:Y:S01]  /*e220*/  @P2 IADD3 R0, R0, 0x1, RZ ;  /* 0x0000000100002810 */ /* 0x000fe20007ffe0ff */
[----:B-1----:R-:W-:-:S06]  /*e230*/  IMAD.MOV R2, RZ, RZ, -R3 ;  /* 0x000000ffff027224 */ /* 0x002fcc00078e0a03 */
[----:B------:R-:W-:Y:S01]  /*e240*/  @!P0 IMAD.MOV R0, RZ, RZ, -R0 ;  /* 0x000000ffff008224 */ /* 0x000fe200078e0a00 */
[----:B------:R-:W-:Y:S02]  /*e250*/  MOV R4, R2 ;  /* 0x0000000200047202 */ /* 0x000fe40000000f00 */
[----:B------:R-:W-:Y:S02]  /*e260*/  IABS R2, R7 ;  /* 0x0000000700027213 */ /* 0x000fe40000000000 */
[----:B------:R-:W-:Y:S01]  /*e270*/  @!P1 LOP3.LUT R0, RZ, R8, RZ, 0x33, !PT ;  /* 0x00000008ff009212 */ /* 0x000fe200078e33ff */
[----:B------:R-:W-:Y:S02]  /*e280*/  IMAD R4, R4, R6, RZ ;  /* 0x0000000604047224 */ /* 0x000fe400078e02ff */
[----:B------:R-:W-:Y:S01]  /*e290*/  IMAD.MOV R5, RZ, RZ, -R2 ;  /* 0x000000ffff057224 */ /* 0x000fe200078e0a02 */
[----:B------:R-:W-:Y:S01]  /*e2a0*/  IABS R10, R0 ;  /* 0x00000000000a7213 */ /* 0x000fe20000000000 */
[----:B------:R-:W-:-:S04]  /*e2b0*/  IMAD.MOV.U32 R2, RZ, RZ, RZ ;  /* 0x000000ffff027224 */ /* 0x000fc800078e00ff */
[----:B------:R-:W-:Y:S01]  /*e2c0*/  IMAD.HI.U32 R2, R3, R4, R2 ;  /* 0x0000000403027227 */ /* 0x000fe200078e0002 */
[----:B------:R-:W-:-:S03]  /*e2d0*/  MOV R4, R5 ;  /* 0x0000000500047202 */ /* 0x000fc60000000f00 */
[----:B------:R-:W-:-:S04]  /*e2e0*/  IMAD.MOV.U32 R3, RZ, RZ, R10 ;  /* 0x000000ffff037224 */ /* 0x000fc800078e000a */
[----:B------:R-:W-:-:S04]  /*e2f0*/  IMAD.HI.U32 R2, R2, R3, RZ ;  /* 0x0000000302027227 */ /* 0x000fc800078e00ff */
[----:B------:R-:W-:-:S05]  /*e300*/  IMAD R3, R2, R4, R3 ;  /* 0x0000000402037224 */ /* 0x000fca00078e0203 */
[----:B------:R-:W-:-:S13]  /*e310*/  ISETP.GT.U32.AND P1, PT, R6, R3, PT ;  /* 0x000000030600720c */ /* 0x000fda0003f24070 */
[----:B------:R-:W-:-:S05]  /*e320*/  @!P1 IMAD.IADD R3, R3, 0x1, -R6 ;  /* 0x0000000103039824 */ /* 0x000fca00078e0a06 */
[----:B------:R-:W-:Y:S02]  /*e330*/  ISETP.GE.U32.AND P2, PT, R3, R6, PT ;  /* 0x000000060300720c */ /* 0x000fe40003f46070 */
[----:B------:R-:W-:Y:S02]  /*e340*/  LOP3.LUT R3, R0, R7, RZ, 0x3c, !PT ;  /* 0x0000000700037212 */ /* 0x000fe400078e3cff */
[----:B------:R-:W-:Y:S02]  /*e350*/  @!P1 IADD3 R2, R2, 0x1, RZ ;  /* 0x0000000102029810 */ /* 0x000fe40007ffe0ff */
[----:B------:R-:W-:Y:S02]  /*e360*/  ISETP.GE.AND P0, PT, R3, RZ, PT ;  /* 0x000000ff0300720c */ /* 0x000fe40003f06270 */
[----:B------:R-:W-:-:S05]  /*e370*/  ISETP.NE.AND P1, PT, R7, RZ, PT ;  /* 0x000000ff0700720c */ /* 0x000fca0003f25270 */
[----:B------:R-:W-:-:S06]  /*e380*/  @P2 IADD3 R2, R2, 0x1, RZ ;  /* 0x0000000102022810 */ /* 0x000fcc0007ffe0ff */
[----:B------:R-:W-:Y:S02]  /*e390*/  @!P0 IMAD.MOV R2, RZ, RZ, -R2 ;  /* 0x000000ffff028224 */ /* 0x000fe400078e0a02 */
[----:B------:R-:W-:-:S04]  /*e3a0*/  @!P1 LOP3.LUT R2, RZ, R7, RZ, 0x33, !PT ;  /* 0x00000007ff029212 */ /* 0x000fc800078e33ff */
[----:B------:R-:W-:Y:S01]  /*e3b0*/  IADD3 R3, -R2, RZ, RZ ;  /* 0x000000ff02037210 */ /* 0x000fe20007ffe1ff */
[----:B------:R-:W-:Y:S02]  /*e3c0*/  IMAD R4, R0, R8, RZ ;  /* 0x0000000800047224 */ /* 0x000fe400078e02ff */
[C---:B------:R-:W-:Y:S02]  /*e3d0*/  IMAD R2, R7.reuse, 0x1000000, R2 ;  /* 0x0100000007027824 */ /* 0x040fe400078e0202 */
[----:B------:R-:W-:Y:S01]  /*e3e0*/  IMAD R0, R7, R3, R0 ;  /* 0x0000000307007224 */ /* 0x000fe200078e0200 */
[----:B------:R-:W-:-:S03]  /*e3f0*/  IADD3 R3, R9, -R4, RZ ;  /* 0x8000000409037210 */ /* 0x000fc60007ffe0ff */
[----:B------:R-:W-:-:S05]  /*e400*/  IMAD R0, R0, 0x10000, R2 ;  /* 0x0001000000007824 */ /* 0x000fca00078e0202 */
[----:B------:R1:W-:Y:S01]  /*e410*/  STL [R1+0x28], R0 ;  /* 0x0000280001007387 */ /* 0x0003e20000100800 */
[----:B---3--:R-:W-:-:S05]  /*e420*/  IMAD.IADD R13, R11, 0x1, R13 ;  /* 0x000000010b0d7824 */ /* 0x008fca00078e020d */
[----:B------:R1:W-:Y:S04]  /*e430*/  STL [R1+0x2c], R13 ;  /* 0x00002c0d01007387 */ /* 0x0003e80000100800 */
[----:B------:R1:W-:Y:S01]  /*e440*/  STL [R1+0x24], R3 ;  /* 0x0000240301007387 */ /* 0x0003e20000100800 */
[----:B------:R-:W-:Y:S05]  /*e450*/  BRA `(.L_x_140) ;  /* 0x0000005000007947 */ /* 0x000fea0003800000 */
.L_x_131:
[----:B------:R-:W-:Y:S01]  /*e460*/  MOV R0, c[0x0][0x53c] ;  /* 0x00014f0000007a02 */ /* 0x000fe20000000f00 */
[----:B------:R1:W-:Y:S04]  /*e470*/  STL [R1+0x20], R10 ;  /* 0x0000200a01007387 */ /* 0x0003e80000100800 */
[----:B------:R1:W-:Y:S04]  /*e480*/  STL [R1+0x24], RZ ;  /* 0x000024ff01007387 */ /* 0x0003e80000100800 */
[----:B------:R1:W-:Y:S04]  /*e490*/  STL [R1+0x28], RZ ;  /* 0x000028ff01007387 */ /* 0x0003e80000100800 */
[----:B------:R1:W-:Y:S02]  /*e4a0*/  STL [R1+0x2c], R0 ;  /* 0x00002c0001007387 */ /* 0x0003e40000100800 */
.L_x_140:
[----:B------:R-:W-:Y:S05]  /*e4b0*/  BSYNC B1 ;  /* 0x0000000000017941 */ /* 0x000fea0003800000 */
.L_x_129:
[----:B---3--:R-:W2:Y:S04]  /*e4c0*/  LDL R4, [R1+0x20] ;  /* 0x0000200001047983 */ /* 0x008ea80000100800 */
[----:B------:R-:W2:Y:S04]  /*e4d0*/  LDL R5, [R1+0x24] ;  /* 0x0000240001057983 */ /* 0x000ea80000100800 */
[----:B------:R-:W2:Y:S04]  /*e4e0*/  LDL R6, [R1+0x28] ;  /* 0x0000280001067983 */ /* 0x000ea80000100800 */
[----:B------:R-:W2:Y:S01]  /*e4f0*/  LDL R7, [R1+0x2c] ;  /* 0x00002c0001077983 */ /* 0x000ea20000100800 */
[----:B------:R-:W-:Y:S03]  /*e500*/  WARPSYNC 0xffffffff ;  /* 0xffffffff00007948 */ /* 0x000fe60003800000 */
[----:B------:R-:W-:Y:S01]  /*e510*/  BAR.SYNC.DEFER_BLOCKING 0x4, 0x80 ;  /* 0x0102000000007b1d */ /* 0x000fe20000010000 */
[----:B------:R-:W-:-:S13]  /*e520*/  ISETP.NE.AND P0, PT, R14, RZ, PT ;  /* 0x000000ff0e00720c */ /* 0x000fda0003f05270 */
[----:B--2---:R2:W-:Y:S04]  /*e530*/  @!P0 STS.128 [0x9100], R4 ;  /* 0x00910004ff008388 */ /* 0x0045e80000000c00 */
[----:B------:R-:W-:Y:S06]  /*e540*/  BAR.ARV 0x5, 0x80 ;  /* 0x0142000000007b1d */ /* 0x000fec0000002000 */
.L_x_124:
[----:B-1----:R-:W3:Y:S02]  /*e550*/  LDL R0, [R1+0x2c] ;  /* 0x00002c0001007983 */ /* 0x002ee40000100800 */
[----:B---3--:R-:W-:-:S13]  /*e560*/  ISETP.GE.AND P0, PT, R0, c[0x0][0x53c], PT ;  /* 0x00014f0000007a0c */ /* 0x008fda0003f06270 */
[----:B--2-4-:R-:W-:Y:S01]  /*e570*/  @P0 CALL.REL.NOINC `(.L_x_141) ;  /* 0x0000001000000944 */ /* 0x014fe20003c00000 */
[----:B------:R-:W-:Y:S05]  /*e580*/  BRA `(.L_x_142) ;  /* 0xffff2f2000007947 */ /* 0x000fea000383ffff */
.L_x_141:
[----:B------:R-:W-:Y:S05]  /*e590*/  EXIT ;  /* 0x000000000000794d */ /* 0x000fea0003800000 */
.L_x_32:
[----:B------:R-:W-:Y:S01]  /*e5a0*/  IMAD.MOV.U32 R0, RZ, RZ, R5 ;  /* 0x000000ffff007224 */ /* 0x000fe200078e0005 */
[----:B------:R-:W-:Y:S02]  /*e5b0*/  MOV R2, 0x1 ;  /* 0x0000000100027802 */ /* 0x000fe40000000f00 */
[----:B------:R-:W-:Y:S02]  /*e5c0*/  MOV R3, 0xe5e0 ;  /* 0x0000e5e000037802 */ /* 0x000fe40000000f00 */
[----:B------:R-:W-:Y:S05]  /*e5d0*/  CALL.REL.NOINC `($__internal_2_$__cuda_sm70_shflsync_up_p) ;  /* 0x000024c000007944 */ /* 0x000fea0003c00000 */
[----:B------:R-:W-:Y:S01]  /*e5e0*/  MOV R0, R4 ;  /* 0x0000000400007202 */ /* 0x000fe20000000f00 */
[----:B------:R-:W-:Y:S05]  /*e5f0*/  BRA `(.L_x_143) ;  /* 0xffff1e8000007947 */ /* 0x000fea000383ffff */
.L_x_33:
[----:B------:R-:W-:Y:S01]  /*e600*/  IMAD.MOV.U32 R0, RZ, RZ, R5 ;  /* 0x000000ffff007224 */ /* 0x000fe200078e0005 */
[----:B------:R-:W-:Y:S02]  /*e610*/  MOV R2, 0x2 ;  /* 0x0000000200027802 */ /* 0x000fe40000000f00 */
[----:B------:R-:W-:Y:S02]  /*e620*/  MOV R3, 0xe640 ;  /* 0x0000e64000037802 */ /* 0x000fe40000000f00 */
[----:B------:R-:W-:Y:S05]  /*e630*/  CALL.REL.NOINC `($__internal_2_$__cuda_sm70_shflsync_up_p) ;  /* 0x0000246000007944 */ /* 0x000fea0003c00000 */
[----:B------:R-:W-:Y:S01]  /*e640*/  SEL R0, R4, RZ, P4 ;  /* 0x000000ff04007207 */ /* 0x000fe20002000000 */
[----:B------:R-:W-:Y:S01]  /*e650*/  IMAD.MOV.U32 R2, RZ, RZ, 0x4 ;  /* 0x00000004ff027424 */ /* 0x000fe200078e00ff */
[----:B------:R-:W-:-:S03]  /*e660*/  MOV R3, 0xe690 ;  /* 0x0000e69000037802 */ /* 0x000fc60000000f00 */
[----:B------:R-:W-:Y:S02]  /*e670*/  IMAD.IADD R0, R5, 0x1, R0 ;  /* 0x0000000105007824 */ /* 0x000fe400078e0200 */
        /* <DEDUP_REMOVED lines=13> */
[----:B------:R-:W-:Y:S02]  /*e750*/  MOV R3, 0x1f ;  /* 0x0000001f00037802 */ /* 0x000fe40000000f00 */
[----:B------:R-:W-:Y:S01]  /*e760*/  MOV R2, 0xe7a0 ;  /* 0x0000e7a000027802 */ /* 0x000fe20000000f00 */
[----:B------:R-:W-:-:S04]  /*e770*/  IMAD.IADD R4, R0, 0x1, R4 ;  /* 0x0000000100047824 */ /* 0x000fc800078e0204 */
[----:B------:R-:W-:Y:S02]  /*e780*/  IMAD.MOV.U32 R9, RZ, RZ, R4 ;  /* 0x000000ffff097224 */ /* 0x000fe400078e0004 */
[----:B------:R-:W-:Y:S05]  /*e790*/  CALL.REL.NOINC `($__internal_1_$__cuda_sm70_shflsync_idx_p) ;  /* 0x000022b000007944 */ /* 0x000fea0003c00000 */
[----:B------:R-:W-:Y:S01]  /*e7a0*/  MOV R0, R5 ;  /* 0x0000000500007202 */ /* 0x000fe20000000f00 */
[----:B------:R-:W-:Y:S05]  /*e7b0*/  BRA `(.L_x_144) ;  /* 0xffff1dc000007947 */ /* 0x000fea000383ffff */
.L_x_35:
[----:B------:R-:W-:Y:S02]  /*e7c0*/  SEL R0, RZ, 0x1, P0 ;  /* 0x00000001ff007807 */ /* 0x000fe40000000000 */
[----:B------:R-:W-:Y:S02]  /*e7d0*/  MOV R2, 0xe7f0 ;  /* 0x0000e7f000027802 */ /* 0x000fe40000000f00 */
[----:B------:R-:W-:Y:S05]  /*e7e0*/  CALL.REL.NOINC `($__internal_3_$__cuda_sm70_votesync_ballot) ;  /* 0x0000232000007944 */ /* 0x000fea0003c00000 */
[----:B------:R-:W-:Y:S05]  /*e7f0*/  BRA `(.L_x_145) ;  /* 0xffff1e1000007947 */ /* 0x000fea000383ffff */
.L_x_36:
[----:B------:R-:W-:Y:S01]  /*e800*/  IMAD.MOV.U32 R9, RZ, RZ, R8 ;  /* 0x000000ffff097224 */ /* 0x000fe200078e0008 */
[----:B--2---:R-:W-:Y:S01]  /*e810*/  MOV R5, R14 ;  /* 0x0000000e00057202 */ /* 0x004fe20000000f00 */
[----:B------:R-:W-:Y:S01]  /*e820*/  IMAD.MOV.U32 R3, RZ, RZ, 0x1f ;  /* 0x0000001fff037424 */ /* 0x000fe200078e00ff */
[----:B------:R-:W-:Y:S02]  /*e830*/  MOV R2, 0xe850 ;  /* 0x0000e85000027802 */ /* 0x000fe40000000f00 */
[----:B-1----:R-:W-:Y:S05]  /*e840*/  CALL.REL.NOINC `($__internal_1_$__cuda_sm70_shflsync_idx_p) ;  /* 0x0000220000007944 */ /* 0x002fea0003c00000 */
[----:B------:R-:W-:Y:S01]  /*e850*/  IMAD.MOV.U32 R12, RZ, RZ, R5 ;  /* 0x000000ffff0c7224 */ /* 0x000fe200078e0005 */
[----:B------:R-:W-:Y:S01]  /*e860*/  MOV R9, R7 ;  /* 0x0000000700097202 */ /* 0x000fe20000000f00 */
[----:B------:R-:W-:Y:S01]  /*e870*/  IMAD.MOV.U32 R6, RZ, RZ, RZ ;  /* 0x000000ffff067224 */ /* 0x000fe200078e00ff */
[----:B------:R-:W-:Y:S01]  /*e880*/  MOV R5, R14 ;  /* 0x0000000e00057202 */ /* 0x000fe20000000f00 */
[----:B------:R-:W-:Y:S01]  /*e890*/  IMAD.MOV.U32 R3, RZ, RZ, 0x1f ;  /* 0x0000001fff037424 */ /* 0x000fe200078e00ff */
[----:B------:R-:W-:-:S02]  /*e8a0*/  MOV R2, 0xe8c0 ;  /* 0x0000e8c000027802 */ /* 0x000fc40000000f00 */
[----:B------:R-:W-:Y:S05]  /*e8b0*/  CALL.REL.NOINC `($__internal_1_$__cuda_sm70_shflsync_idx_p) ;  /* 0x0000219000007944 */ /* 0x000fea0003c00000 */
[----:B------:R-:W-:Y:S01]  /*e8c0*/  MOV R11, R5 ;  /* 0x00000005000b7202 */ /* 0x000fe20000000f00 */
[----:B------:R-:W-:Y:S05]  /*e8d0*/  BRA `(.L_x_146) ;  /* 0xffff1d8000007947 */ /* 0x000fea000383ffff */
.L_x_39:
[----:B------:R-:W-:Y:S01]  /*e8e0*/  IMAD.MOV.U32 R9, RZ, RZ, R4 ;  /* 0x000000ffff097224 */ /* 0x000fe200078e0004 */
[----:B------:R-:W-:-:S02]  /*e8f0*/  MOV R3, 0x1f ;  /* 0x0000001f00037802 */ /* 0x000fc40000000f00 */
[----:B------:R-:W-:Y:S02]  /*e900*/  MOV R2, 0xe920 ;  /* 0x0000e92000027802 */ /* 0x000fe40000000f00 */
[----:B-1234-:R-:W-:Y:S05]  /*e910*/  CALL.REL.NOINC `($__internal_1_$__cuda_sm70_shflsync_idx_p) ;  /* 0x0000213000007944 */ /* 0x01efea0003c00000 */
[----:B------:R-:W-:Y:S01]  /*e920*/  MOV R6, R5 ;  /* 0x0000000500067202 */ /* 0x000fe20000000f00 */
[----:B------:R-:W-:Y:S05]  /*e930*/  BRA `(.L_x_38) ;  /* 0xffff1d8000007947 */ /* 0x000fea000383ffff */
.L_x_47:
[----:B-1----:R-:W-:Y:S01]  /*e940*/  IMAD.MOV.U32 R9, RZ, RZ, R6 ;  /* 0x000000ffff097224 */ /* 0x002fe200078e0006 */
[----:B------:R-:W-:Y:S01]  /*e950*/  MOV R5, RZ ;  /* 0x000000ff00057202 */ /* 0x000fe20000000f00 */
[----:B------:R-:W-:Y:S01]  /*e960*/  IMAD.MOV.U32 R3, RZ, RZ, 0x181f ;  /* 0x0000181fff037424 */ /* 0x000fe200078e00ff */
[----:B------:R-:W-:Y:S02]  /*e970*/  MOV R2, 0xe990 ;  /* 0x0000e99000027802 */ /* 0x000fe40000000f00 */
[----:B------:R-:W-:Y:S05]  /*e980*/  CALL.REL.NOINC `($__internal_1_$__cuda_sm70_shflsync_idx_p) ;  /* 0x000020c000007944 */ /* 0x000fea0003c00000 */
[----:B------:R-:W-:Y:S01]  /*e990*/  MOV R8, R5 ;  /* 0x0000000500087202 */ /* 0x000fe20000000f00 */
[----:B------:R-:W-:Y:S05]  /*e9a0*/  BRA `(.L_x_147) ;  /* 0xffff396000007947 */ /* 0x000fea000383ffff */
.L_x_48:
[----:B------:R-:W-:Y:S01]  /*e9b0*/  IMAD.MOV.U32 R9, RZ, RZ, R7 ;  /* 0x000000ffff097224 */ /* 0x000fe200078e0007 */
[----:B------:R-:W-:Y:S01]  /*e9c0*/  MOV R5, RZ ;  /* 0x000000ff00057202 */ /* 0x000fe20000000f00 */
[----:B------:R-:W-:Y:S01]  /*e9d0*/  IMAD.MOV.U32 R3, RZ, RZ, 0x181f ;  /* 0x0000181fff037424 */ /* 0x000fe200078e00ff */
[----:B------:R-:W-:Y:S02]  /*e9e0*/  MOV R2, 0xea00 ;  /* 0x0000ea0000027802 */ /* 0x000fe40000000f00 */
[----:B-12---:R-:W-:Y:S05]  /*e9f0*/  CALL.REL.NOINC `($__internal_1_$__cuda_sm70_shflsync_idx_p) ;  /* 0x0000205000007944 */ /* 0x006fea0003c00000 */
[----:B------:R-:W-:Y:S01]  /*ea00*/  MOV R2, R5 ;  /* 0x0000000500027202 */ /* 0x000fe20000000f00 */
[----:B------:R-:W-:Y:S05]  /*ea10*/  BRA `(.L_x_148) ;  /* 0xffff391000007947 */ /* 0x000fea000383ffff */
.L_x_51:
[----:B------:R-:W-:Y:S01]  /*ea20*/  IMAD.MOV.U32 R9, RZ, RZ, R6 ;  /* 0x000000ffff097224 */ /* 0x000fe200078e0006 */
[----:B------:R-:W-:Y:S01]  /*ea30*/  MOV R5, 0x1 ;  /* 0x0000000100057802 */ /* 0x000fe20000000f00 */
[----:B--2---:R-:W-:Y:S01]  /*ea40*/  IMAD.MOV.U32 R3, RZ, RZ, 0x181f ;  /* 0x0000181fff037424 */ /* 0x004fe200078e00ff */
[----:B----4-:R-:W-:-:S02]  /*ea50*/  MOV R2, 0xea70 ;  /* 0x0000ea7000027802 */ /* 0x010fc40000000f00 */
[----:B-1-3--:R-:W-:Y:S05]  /*ea60*/  CALL.REL.NOINC `($__internal_1_$__cuda_sm70_shflsync_idx_p) ;  /* 0x00001fe000007944 */ /* 0x00afea0003c00000 */
[----:B------:R-:W-:Y:S01]  /*ea70*/  IMAD.MOV.U32 R8, RZ, RZ, R5 ;  /* 0x000000ffff087224 */ /* 0x000fe200078e0005 */
[----:B------:R-:W-:Y:S01]  /*ea80*/  MOV R5, 0x1 ;  /* 0x0000000100057802 */ /* 0x000fe20000000f00 */
[----:B------:R-:W-:Y:S01]  /*ea90*/  IMAD.MOV.U32 R9, RZ, RZ, R7 ;  /* 0x000000ffff097224 */ /* 0x000fe200078e0007 */
[----:B------:R-:W-:-:S02]  /*eaa0*/  MOV R3, 0x181f ;  /* 0x0000181f00037802 */ /* 0x000fc40000000f00 */
[----:B------:R-:W-:Y:S02]  /*eab0*/  MOV R2, 0xead0 ;  /* 0x0000ead000027802 */ /* 0x000fe40000000f00 */
[----:B------:R-:W-:Y:S05]  /*eac0*/  CALL.REL.NOINC `($__internal_1_$__cuda_sm70_shflsync_idx_p) ;  /* 0x00001f8000007944 */ /* 0x000fea0003c00000 */
[----:B------:R-:W-:Y:S01]  /*ead0*/  MOV R2, R5 ;  /* 0x0000000500027202 */ /* 0x000fe20000000f00 */
[----:B------:R-:W-:Y:S05]  /*eae0*/  BRA `(.L_x_149) ;  /* 0xffff393000007947 */ /* 0x000fea000383ffff */
.L_x_54:
[----:B------:R-:W-:Y:S01]  /*eaf0*/  IMAD.MOV.U32 R9, RZ, RZ, R6 ;  /* 0x000000ffff097224 */ /* 0x000fe200078e0006 */
[----:B------:R-:W-:Y:S01]  /*eb00*/  MOV R5, 0x2 ;  /* 0x0000000200057802 */ /* 0x000fe20000000f00 */
[----:B-1----:R-:W-:Y:S01]  /*eb10*/  IMAD.MOV.U32 R3, RZ, RZ, 0x181f ;  /* 0x0000181fff037424 */ /* 0x002fe200078e00ff */
[----:B----4-:R-:W-:Y:S02]  /*eb20*/  MOV R2, 0xeb40 ;  /* 0x0000eb4000027802 */ /* 0x010fe40000000f00 */
[----:B--23--:R-:W-:Y:S05]  /*eb30*/  CALL.REL.NOINC `($__internal_1_$__cuda_sm70_shflsync_idx_p) ;  /* 0x00001f1000007944 */ /* 0x00cfea0003c00000 */
[----:B------:R-:W-:Y:S01]  /*eb40*/  MOV R8, R5 ;  /* 0x0000000500087202 */ /* 0x000fe20000000f00 */
[----:B------:R-:W-:Y:S05]  /*eb50*/  BRA `(.L_x_150) ;  /* 0xffff39a000007947 */ /* 0x000fea000383ffff */
.L_x_55:
[----:B------:R-:W-:Y:S01]  /*eb60*/  IMAD.MOV.U32 R9, RZ, RZ, R7 ;  /* 0x000000ffff097224 */ /* 0x000fe200078e0007 */
[----:B------:R-:W-:Y:S01]  /*eb70*/  MOV R5, 0x2 ;  /* 0x0000000200057802 */ /* 0x000fe20000000f00 */
[----:B------:R-:W-:Y:S01]  /*eb80*/  IMAD.MOV.U32 R3, RZ, RZ, 0x181f ;  /* 0x0000181fff037424 */ /* 0x000fe200078e00ff */
[----:B----4-:R-:W-:Y:S02]  /*eb90*/  MOV R2, 0xebb0 ;  /* 0x0000ebb000027802 */ /* 0x010fe40000000f00 */
[----:B-123--:R-:W-:Y:S05]  /*eba0*/  CALL.REL.NOINC `($__internal_1_$__cuda_sm70_shflsync_idx_p) ;  /* 0x00001ea000007944 */ /* 0x00efea0003c00000 */
[----:B------:R-:W-:Y:S01]  /*ebb0*/  MOV R2, R5 ;  /* 0x0000000500027202 */ /* 0x000fe20000000f00 */
[----:B------:R-:W-:Y:S05]  /*ebc0*/  BRA `(.L_x_151) ;  /* 0xffff395000007947 */ /* 0x000fea000383ffff */
.L_x_58:
[----:B------:R-:W-:Y:S01]  /*ebd0*/  IMAD.MOV.U32 R9, RZ, RZ, R6 ;  /* 0x000000ffff097224 */ /* 0x000fe200078e0006 */
[----:B------:R-:W-:Y:S01]  /*ebe0*/  MOV R5, 0x3 ;  /* 0x0000000300057802 */ /* 0x000fe20000000f00 */
[----:B-1----:R-:W-:Y:S01]  /*ebf0*/  IMAD.MOV.U32 R3, RZ, RZ, 0x181f ;  /* 0x0000181fff037424 */ /* 0x002fe200078e00ff */
[----:B------:R-:W-:-:S02]  /*ec00*/  MOV R2, 0xec20 ;  /* 0x0000ec2000027802 */ /* 0x000fc40000000f00 */
[----:B--234-:R-:W-:Y:S05]  /*ec10*/  CALL.REL.NOINC `($__internal_1_$__cuda_sm70_shflsync_idx_p) ;  /* 0x00001e3000007944 */ /* 0x01cfea0003c00000 */
        /* <DEDUP_REMOVED lines=8> */
.L_x_61:
[----:B------:R-:W-:Y:S01]  /*eca0*/  IMAD.MOV.U32 R9, RZ, RZ, R6 ;  /* 0x000000ffff097224 */ /* 0x000fe200078e0006 */
[----:B------:R-:W-:Y:S01]  /*ecb0*/  MOV R5, 0x4 ;  /* 0x0000000400057802 */ /* 0x000fe20000000f00 */
[----:B-1----:R-:W-:Y:S01]  /*ecc0*/  IMAD.MOV.U32 R3, RZ, RZ, 0x181f ;  /* 0x0000181fff037424 */ /* 0x002fe200078e00ff */
[----:B------:R-:W-:Y:S02]  /*ecd0*/  MOV R2, 0xecf0 ;  /* 0x0000ecf000027802 */ /* 0x000fe40000000f00 */
[----:B--234-:R-:W-:Y:S05]  /*ece0*/  CALL.REL.NOINC `($__internal_1_$__cuda_sm70_shflsync_idx_p) ;  /* 0x00001d6000007944 */ /* 0x01cfea0003c00000 */
[----:B------:R-:W-:Y:S01]  /*ecf0*/  MOV R8, R5 ;  /* 0x0000000500087202 */ /* 0x000fe20000000f00 */
[----:B------:R-:W-:Y:S05]  /*ed00*/  BRA `(.L_x_153) ;  /* 0xffff39e000007947 */ /* 0x000fea000383ffff */
.L_x_62:
[----:B------:R-:W-:Y:S01]  /*ed10*/  IMAD.MOV.U32 R9, RZ, RZ, R7 ;  /* 0x000000ffff097224 */ /* 0x000fe200078e0007 */
[----:B------:R-:W-:Y:S01]  /*ed20*/  MOV R5, 0x4 ;  /* 0x0000000400057802 */ /* 0x000fe20000000f00 */
[----:B-1----:R-:W-:Y:S01]  /*ed30*/  IMAD.MOV.U32 R3, RZ, RZ, 0x181f ;  /* 0x0000181fff037424 */ /* 0x002fe200078e00ff */
[----:B------:R-:W-:Y:S02]  /*ed40*/  MOV R2, 0xed60 ;  /* 0x0000ed6000027802 */ /* 0x000fe40000000f00 */
[----:B--234-:R-:W-:Y:S05]  /*ed50*/  CALL.REL.NOINC `($__internal_1_$__cuda_sm70_shflsync_idx_p) ;  /* 0x00001cf000007944 */ /* 0x01cfea0003c00000 */
[----:B------:R-:W-:Y:S01]  /*ed60*/  MOV R2, R5 ;  /* 0x0000000500027202 */ /* 0x000fe20000000f00 */
[----:B------:R-:W-:Y:S05]  /*ed70*/  BRA `(.L_x_154) ;  /* 0xffff399000007947 */ /* 0x000fea000383ffff */
.L_x_65:
[----:B------:R-:W-:Y:S01]  /*ed80*/  IMAD.MOV.U32 R9, RZ, RZ, R6 ;  /* 0x000000ffff097224 */ /* 0x000fe200078e0006 */
[----:B------:R-:W-:Y:S01]  /*ed90*/  MOV R5, 0x5 ;  /* 0x0000000500057802 */ /* 0x000fe20000000f00 */
[----:B--2---:R-:W-:Y:S01]  /*eda0*/  IMAD.MOV.U32 R3, RZ, RZ, 0x181f ;  /* 0x0000181fff037424 */ /* 0x004fe200078e00ff */
[----:B---3--:R-:W-:-:S02]  /*edb0*/  MOV R2, 0xedd0 ;  /* 0x0000edd000027802 */ /* 0x008fc40000000f00 */
[----:B-1--4-:R-:W-:Y:S05]  /*edc0*/  CALL.REL.NOINC `($__internal_1_$__cuda_sm70_shflsync_idx_p) ;  /* 0x00001c8000007944 */ /* 0x012fea0003c00000 */
        /* <DEDUP_REMOVED lines=8> */
.L_x_68:
[----:B------:R-:W-:Y:S01]  /*ee50*/  IMAD.MOV.U32 R9, RZ, RZ, R6 ;  /* 0x000000ffff097224 */ /* 0x000fe200078e0006 */
[----:B------:R-:W-:Y:S01]  /*ee60*/  MOV R5, 0x6 ;  /* 0x0000000600057802 */ /* 0x000fe20000000f00 */
[----:B-1----:R-:W-:Y:S01]  /*ee70*/  IMAD.MOV.U32 R3, RZ, RZ, 0x181f ;  /* 0x0000181fff037424 */ /* 0x002fe200078e00ff */
[----:B---3--:R-:W-:Y:S02]  /*ee80*/  MOV R2, 0xeea0 ;  /* 0x0000eea000027802 */ /* 0x008fe40000000f00 */
[----:B--2-4-:R-:W-:Y:S05]  /*ee90*/  CALL.REL.NOINC `($__internal_1_$__cuda_sm70_shflsync_idx_p) ;  /* 0x00001bb000007944 */ /* 0x014fea0003c00000 */
[----:B------:R-:W-:Y:S01]  /*eea0*/  MOV R8, R5 ;  /* 0x0000000500087202 */ /* 0x000fe20000000f00 */
[----:B------:R-:W-:Y:S05]  /*eeb0*/  BRA `(.L_x_156) ;  /* 0xffff3a2000007947 */ /* 0x000fea000383ffff */
.L_x_69:
[----:B------:R-:W-:Y:S01]  /*eec0*/  IMAD.MOV.U32 R9, RZ, RZ, R7 ;  /* 0x000000ffff097224 */ /* 0x000fe200078e0007 */
[----:B------:R-:W-:Y:S01]  /*eed0*/  MOV R5, 0x6 ;  /* 0x0000000600057802 */ /* 0x000fe20000000f00 */
[----:B------:R-:W-:Y:S01]  /*eee0*/  IMAD.MOV.U32 R3, RZ, RZ, 0x181f ;  /* 0x0000181fff037424 */ /* 0x000fe200078e00ff */
[----:B---3--:R-:W-:Y:S02]  /*eef0*/  MOV R2, 0xef10 ;  /* 0x0000ef1000027802 */ /* 0x008fe40000000f00 */
[----:B-12-4-:R-:W-:Y:S05]  /*ef00*/  CALL.REL.NOINC `($__internal_1_$__cuda_sm70_shflsync_idx_p) ;  /* 0x00001b4000007944 */ /* 0x016fea0003c00000 */
[----:B------:R-:W-:Y:S01]  /*ef10*/  MOV R2, R5 ;  /* 0x0000000500027202 */ /* 0x000fe20000000f00 */
[----:B------:R-:W-:Y:S05]  /*ef20*/  BRA `(.L_x_157) ;  /* 0xffff39d000007947 */ /* 0x000fea000383ffff */
.L_x_72:
        /* <DEDUP_REMOVED lines=13> */
.L_x_77:
[----:B---3--:R2:W5:Y:S01]  /*f000*/  LDL R0, [R1] ;  /* 0x0000000001007983 */ /* 0x0085620000100800 */
[----:B-1----:R-:W-:Y:S01]  /*f010*/  IMAD.MOV.U32 R3, RZ, RZ, 0x2 ;  /* 0x00000002ff037424 */ /* 0x002fe200078e00ff */
[----:B------:R-:W-:Y:S01]  /*f020*/  MOV R10, 0x1f ;  /* 0x0000001f000a7802 */ /* 0x000fe20000000f00 */
[----:B------:R-:W-:Y:S01]  /*f030*/  IMAD.MOV.U32 R9, RZ, RZ, -0x1 ;  /* 0xffffffffff097424 */ /* 0x000fe200078e00ff */
[----:B------:R-:W-:Y:S02]  /*f040*/  MOV R2, 0xf060 ;  /* 0x0000f06000027802 */ /* 0x000fe40000000f00 */
[----:B--2--5:R-:W-:Y:S05]  /*f050*/  CALL.REL.NOINC `($__internal_0_$__cuda_sm70_shflsync_bfly_p) ;  /* 0x000019b000007944 */ /* 0x024fea0003c00000 */
[----:B------:R-:W2:Y:S01]  /*f060*/  LDL.LU R2, [R1] ;  /* 0x0000000001027983 */ /* 0x000ea20000300800 */
[----:B------:R-:W-:Y:S01]  /*f070*/  MOV R3, 0x1 ;  /* 0x0000000100037802 */ /* 0x000fe20000000f00 */
[----:B--2---:R-:W-:Y:S01]  /*f080*/  FADD.FTZ R7, R2, R0 ;  /* 0x0000000002077221 */ /* 0x004fe20000010000 */
[----:B------:R-:W-:-:S04]  /*f090*/  MOV R2, 0xf0c0 ;  /* 0x0000f0c000027802 */ /* 0x000fc80000000f00 */
[----:B------:R-:W-:Y:S02]  /*f0a0*/  MOV R0, R7 ;  /* 0x0000000700007202 */ /* 0x000fe40000000f00 */
[----:B------:R-:W-:Y:S05]  /*f0b0*/  CALL.REL.NOINC `($__internal_0_$__cuda_sm70_shflsync_bfly_p) ;  /* 0x0000195000007944 */ /* 0x000fea0003c00000 */
[----:B------:R-:W-:Y:S02]  /*f0c0*/  FADD.FTZ R4, R7, R0 ;  /* 0x0000000007047221 */ /* 0x000fe40000010000 */
[----:B------:R1:W5:Y:S01]  /*f0d0*/  LDL R0, [R1+0x4] ;  /* 0x0000040001007983 */ /* 0x0003620000100800 */
[----:B------:R-:W-:Y:S02]  /*f0e0*/  MOV R3, 0x2 ;  /* 0x0000000200037802 */ /* 0x000fe40000000f00 */
[----:B------:R-:W-:Y:S02]  /*f0f0*/  MOV R2, 0xf110 ;  /* 0x0000f11000027802 */ /* 0x000fe40000000f00 */
[----:B-1---5:R-:W-:Y:S05]  /*f100*/  CALL.REL.NOINC `($__internal_0_$__cuda_sm70_shflsync_bfly_p) ;  /* 0x0000190000007944 */ /* 0x022fea0003c00000 */
[----:B------:R-:W2:Y:S01]  /*f110*/  LDL.LU R2, [R1+0x4] ;  /* 0x0000040001027983 */ /* 0x000ea20000300800 */
        /* <DEDUP_REMOVED lines=27> */
[----:B------:R-:W-:Y:S01]  /*f2d0*/  MOV R9, R0 ;  /* 0x0000000000097202 */ /* 0x000fe20000000f00 */
[----:B------:R-:W-:Y:S05]  /*f2e0*/  BRA `(.L_x_159) ;  /* 0xffffb1f000007947 */ /* 0x000fea000383ffff */
.L_x_84:
[----:B-1-34-:R-:W-:Y:S01]  /*f2f0*/  IMAD.MOV.U32 R9, RZ, RZ, R6 ;  /* 0x000000ffff097224 */ /* 0x01afe200078e0006 */
[----:B------:R-:W-:Y:S01]  /*f300*/  MOV R5, RZ ;  /* 0x000000ff00057202 */ /* 0x000fe20000000f00 */
[----:B------:R-:W-:Y:S01]  /*f310*/  IMAD.MOV.U32 R3, RZ, RZ, 0x181f ;  /* 0x0000181fff037424 */ /* 0x000fe200078e00ff */
[----:B------:R-:W-:Y:S02]  /*f320*/  MOV R2, 0xf340 ;  /* 0x0000f34000027802 */ /* 0x000fe40000000f00 */
[----:B------:R-:W-:Y:S05]  /*f330*/  CALL.REL.NOINC `($__internal_1_$__cuda_sm70_shflsync_idx_p) ;  /* 0x0000171000007944 */ /* 0x000fea0003c00000 */
[----:B------:R-:W-:Y:S01]  /*f340*/  MOV R8, R5 ;  /* 0x0000000500087202 */ /* 0x000fe20000000f00 */
[----:B------:R-:W-:Y:S05]  /*f350*/  BRA `(.L_x_160) ;  /* 0xffffc7c000007947 */ /* 0x000fea000383ffff */
.L_x_85:
[----:B------:R-:W-:Y:S01]  /*f360*/  IMAD.MOV.U32 R9, RZ, RZ, R7 ;  /* 0x000000ffff097224 */ /* 0x000fe200078e0007 */
[----:B------:R-:W-:Y:S01]  /*f370*/  MOV R5, RZ ;  /* 0x000000ff00057202 */ /* 0x000fe20000000f00 */
[----:B------:R-:W-:Y:S01]  /*f380*/  IMAD.MOV.U32 R3, RZ, RZ, 0x181f ;  /* 0x0000181fff037424 */ /* 0x000fe200078e00ff */
[----:B------:R-:W-:Y:S02]  /*f390*/  MOV R2, 0xf3b0 ;  /* 0x0000f3b000027802 */ /* 0x000fe40000000f00 */
[----:B-12---:R-:W-:Y:S05]  /*f3a0*/  CALL.REL.NOINC `($__internal_1_$__cuda_sm70_shflsync_idx_p) ;  /* 0x000016a000007944 */ /* 0x006fea0003c00000 */
[----:B------:R-:W-:Y:S01]  /*f3b0*/  MOV R2, R5 ;  /* 0x0000000500027202 */ /* 0x000fe20000000f00 */
[----:B------:R-:W-:Y:S05]  /*f3c0*/  BRA `(.L_x_161) ;  /* 0xffffc77000007947 */ /* 0x000fea000383ffff */
.L_x_86:
[----:B------:R-:W-:Y:S01]  /*f3d0*/  IMAD.MOV.U32 R9, RZ, RZ, R6 ;  /* 0x000000ffff097224 */ /* 0x000fe200078e0006 */
[----:B------:R-:W-:Y:S01]  /*f3e0*/  MOV R5, 0x1 ;  /* 0x0000000100057802 */ /* 0x000fe20000000f00 */
[----:B--2---:R-:W-:Y:S01]  /*f3f0*/  IMAD.MOV.U32 R3, RZ, RZ, 0x181f ;  /* 0x0000181fff037424 */ /* 0x004fe200078e00ff */
[----:B------:R-:W-:-:S02]  /*f400*/  MOV R2, 0xf420 ;  /* 0x0000f42000027802 */ /* 0x000fc40000000f00 */
        /* <DEDUP_REMOVED lines=9> */
.L_x_87:
[----:B------:R-:W-:Y:S01]  /*f4a0*/  IMAD.MOV.U32 R9, RZ, RZ, R6 ;  /* 0x000000ffff097224 */ /* 0x000fe200078e0006 */
[----:B------:R-:W-:Y:S01]  /*f4b0*/  MOV R5, 0x2 ;  /* 0x0000000200057802 */ /* 0x000fe20000000f00 */
[----:B-1----:R-:W-:Y:S01]  /*f4c0*/  IMAD.MOV.U32 R3, RZ, RZ, 0x181f ;  /* 0x0000181fff037424 */ /* 0x002fe200078e00ff */
[----:B------:R-:W-:Y:S02]  /*f4d0*/  MOV R2, 0xf4f0 ;  /* 0x0000f4f000027802 */ /* 0x000fe40000000f00 */
[----:B---34-:R-:W-:Y:S05]  /*f4e0*/  CALL.REL.NOINC `($__internal_1_$__cuda_sm70_shflsync_idx_p) ;  /* 0x0000156000007944 */ /* 0x018fea0003c00000 */
[----:B------:R-:W-:Y:S01]  /*f4f0*/  MOV R8, R5 ;  /* 0x0000000500087202 */ /* 0x000fe20000000f00 */
[----:B------:R-:W-:Y:S05]  /*f500*/  BRA `(.L_x_163) ;  /* 0xffffc74000007947 */ /* 0x000fea000383ffff */
.L_x_88:
[----:B------:R-:W-:Y:S01]  /*f510*/  IMAD.MOV.U32 R9, RZ, RZ, R7 ;  /* 0x000000ffff097224 */ /* 0x000fe200078e0007 */
[----:B------:R-:W-:Y:S01]  /*f520*/  MOV R5, 0x2 ;  /* 0x0000000200057802 */ /* 0x000fe20000000f00 */
[----:B-1----:R-:W-:Y:S01]  /*f530*/  IMAD.MOV.U32 R3, RZ, RZ, 0x181f ;  /* 0x0000181fff037424 */ /* 0x002fe200078e00ff */
[----:B------:R-:W-:Y:S02]  /*f540*/  MOV R2, 0xf560 ;  /* 0x0000f56000027802 */ /* 0x000fe40000000f00 */
[----:B--234-:R-:W-:Y:S05]  /*f550*/  CALL.REL.NOINC `($__internal_1_$__cuda_sm70_shflsync_idx_p) ;  /* 0x000014f000007944 */ /* 0x01cfea0003c00000 */
[----:B------:R-:W-:Y:S01]  /*f560*/  MOV R2, R5 ;  /* 0x0000000500027202 */ /* 0x000fe20000000f00 */
[----:B------:R-:W-:Y:S05]  /*f570*/  BRA `(.L_x_164) ;  /* 0xffffc6f000007947 */ /* 0x000fea000383ffff */
.L_x_89:
[----:B------:R-:W-:Y:S01]  /*f580*/  IMAD.MOV.U32 R9, RZ, RZ, R6 ;  /* 0x000000ffff097224 */ /* 0x000fe200078e0006 */
[----:B------:R-:W-:Y:S01]  /*f590*/  MOV R5, 0x3 ;  /* 0x0000000300057802 */ /* 0x000fe20000000f00 */
[----:B--2---:R-:W-:Y:S01]  /*f5a0*/  IMAD.MOV.U32 R3, RZ, RZ, 0x181f ;  /* 0x0000181fff037424 */ /* 0x004fe200078e00ff */
[----:B------:R-:W-:-:S02]  /*f5b0*/  MOV R2, 0xf5d0 ;  /* 0x0000f5d000027802 */ /* 0x000fc40000000f00 */
[----:B-1-34-:R-:W-:Y:S05]  /*f5c0*/  CALL.REL.NOINC `($__internal_1_$__cuda_sm70_shflsync_idx_p) ;  /* 0x0000148000007944 */ /* 0x01afea0003c00000 */
        /* <DEDUP_REMOVED lines=8> */
.L_x_90:
[----:B------:R-:W-:Y:S01]  /*f650*/  IMAD.MOV.U32 R9, RZ, RZ, R6 ;  /* 0x000000ffff097224 */ /* 0x000fe200078e0006 */
[----:B------:R-:W-:Y:S01]  /*f660*/  MOV R5, 0x4 ;  /* 0x0000000400057802 */ /* 0x000fe20000000f00 */
[----:B--2---:R-:W-:Y:S01]  /*f670*/  IMAD.MOV.U32 R3, RZ, RZ, 0x181f ;  /* 0x0000181fff037424 */ /* 0x004fe200078e00ff */
[----:B------:R-:W-:Y:S02]  /*f680*/  MOV R2, 0xf6a0 ;  /* 0x0000f6a000027802 */ /* 0x000fe40000000f00 */
[----:B-1-34-:R-:W-:Y:S05]  /*f690*/  CALL.REL.NOINC `($__internal_1_$__cuda_sm70_shflsync_idx_p) ;  /* 0x000013b000007944 */ /* 0x01afea0003c00000 */
[----:B------:R-:W-:Y:S01]  /*f6a0*/  MOV R8, R5 ;  /* 0x0000000500087202 */ /* 0x000fe20000000f00 */
[----:B------:R-:W-:Y:S05]  /*f6b0*/  BRA `(.L_x_166) ;  /* 0xffffc6c000007947 */ /* 0x000fea000383ffff */
.L_x_91:
[----:B------:R-:W-:Y:S01]  /*f6c0*/  IMAD.MOV.U32 R9, RZ, RZ, R7 ;  /* 0x000000ffff097224 */ /* 0x000fe200078e0007 */
[----:B------:R-:W-:Y:S01]  /*f6d0*/  MOV R5, 0x4 ;  /* 0x0000000400057802 */ /* 0x000fe20000000f00 */
[----:B--2---:R-:W-:Y:S01]  /*f6e0*/  IMAD.MOV.U32 R3, RZ, RZ, 0x181f ;  /* 0x0000181fff037424 */ /* 0x004fe200078e00ff */
[----:B------:R-:W-:Y:S02]  /*f6f0*/  MOV R2, 0xf710 ;  /* 0x0000f71000027802 */ /* 0x000fe40000000f00 */
[----:B-1-34-:R-:W-:Y:S05]  /*f700*/  CALL.REL.NOINC `($__internal_1_$__cuda_sm70_shflsync_idx_p) ;  /* 0x0000134000007944 */ /* 0x01afea0003c00000 */
[----:B------:R-:W-:Y:S01]  /*f710*/  MOV R2, R5 ;  /* 0x0000000500027202 */ /* 0x000fe20000000f00 */
[----:B------:R-:W-:Y:S05]  /*f720*/  BRA `(.L_x_167) ;  /* 0xffffc67000007947 */ /* 0x000fea000383ffff */
.L_x_92:
        /* <DEDUP_REMOVED lines=13> */
.L_x_93:
[----:B------:R-:W-:Y:S01]  /*f800*/  IMAD.MOV.U32 R9, RZ, RZ, R6 ;  /* 0x000000ffff097224 */ /* 0x000fe200078e0006 */
[----:B------:R-:W-:Y:S01]  /*f810*/  MOV R5, 0x6 ;  /* 0x0000000600057802 */ /* 0x000fe20000000f00 */
[----:B--2---:R-:W-:Y:S01]  /*f820*/  IMAD.MOV.U32 R3, RZ, RZ, 0x181f ;  /* 0x0000181fff037424 */ /* 0x004fe200078e00ff */
[----:B------:R-:W-:Y:S02]  /*f830*/  MOV R2, 0xf850 ;  /* 0x0000f85000027802 */ /* 0x000fe40000000f00 */
[----:B-1--4-:R-:W-:Y:S05]  /*f840*/  CALL.REL.NOINC `($__internal_1_$__cuda_sm70_shflsync_idx_p) ;  /* 0x0000120000007944 */ /* 0x012fea0003c00000 */
[----:B------:R-:W-:Y:S01]  /*f850*/  MOV R8, R5 ;  /* 0x0000000500087202 */ /* 0x000fe20000000f00 */
[----:B------:R-:W-:Y:S05]  /*f860*/  BRA `(.L_x_169) ;  /* 0xffffc64000007947 */ /* 0x000fea000383ffff */
.L_x_94:
[----:B------:R-:W-:Y:S01]  /*f870*/  IMAD.MOV.U32 R9, RZ, RZ, R7 ;  /* 0x000000ffff097224 */ /* 0x000fe200078e0007 */
[----:B------:R-:W-:Y:S01]  /*f880*/  MOV R5, 0x6 ;  /* 0x0000000600057802 */ /* 0x000fe20000000f00 */
[----:B--2---:R-:W-:Y:S01]  /*f890*/  IMAD.MOV.U32 R3, RZ, RZ, 0x181f ;  /* 0x0000181fff037424 */ /* 0x004fe200078e00ff */
[----:B------:R-:W-:Y:S02]  /*f8a0*/  MOV R2, 0xf8c0 ;  /* 0x0000f8c000027802 */ /* 0x000fe40000000f00 */
[----:B-1-34-:R-:W-:Y:S05]  /*f8b0*/  CALL.REL.NOINC `($__internal_1_$__cuda_sm70_shflsync_idx_p) ;  /* 0x0000119000007944 */ /* 0x01afea0003c00000 */
[----:B------:R-:W-:Y:S01]  /*f8c0*/  MOV R2, R5 ;  /* 0x0000000500027202 */ /* 0x000fe20000000f00 */
[----:B------:R-:W-:Y:S05]  /*f8d0*/  BRA `(.L_x_170) ;  /* 0xffffc5f000007947 */ /* 0x000fea000383ffff */
.L_x_95:
[----:B------:R-:W-:Y:S01]  /*f8e0*/  IMAD.MOV.U32 R9, RZ, RZ, R6 ;  /* 0x000000ffff097224 */ /* 0x000fe200078e0006 */
[----:B------:R-:W-:Y:S01]  /*f8f0*/  MOV R5, 0x7 ;  /* 0x0000000700057802 */ /* 0x000fe20000000f00 */
[----:B-1----:R-:W-:Y:S01]  /*f900*/  IMAD.MOV.U32 R3, RZ, RZ, 0x181f ;  /* 0x0000181fff037424 */ /* 0x002fe200078e00ff */
[----:B------:R-:W-:-:S02]  /*f910*/  MOV R2, 0xf930 ;  /* 0x0000f93000027802 */ /* 0x000fc40000000f00 */
[----:B--2-4-:R-:W-:Y:S05]  /*f920*/  CALL.REL.NOINC `($__internal_1_$__cuda_sm70_shflsync_idx_p) ;  /* 0x0000112000007944 */ /* 0x014fea0003c00000 */
        /* <DEDUP_REMOVED lines=8> */
.L_x_97:
[----:B------:R-:W-:Y:S01]  /*f9b0*/  IMAD.MOV.U32 R9, RZ, RZ, R13 ;  /* 0x000000ffff097224 */ /* 0x000fe200078e000d */
[----:B------:R-:W-:Y:S01]  /*f9c0*/  MOV R5, RZ ;  /* 0x000000ff00057202 */ /* 0x000fe20000000f00 */
[----:B------:R-:W-:Y:S01]  /*f9d0*/  IMAD.MOV.U32 R3, RZ, RZ, 0x1c1f ;  /* 0x00001c1fff037424 */ /* 0x000fe200078e00ff */
[----:B------:R-:W-:Y:S02]  /*f9e0*/  MOV R2, 0xfa00 ;  /* 0x0000fa0000027802 */ /* 0x000fe40000000f00 */
[----:B------:R-:W-:Y:S05]  /*f9f0*/  CALL.REL.NOINC `($__internal_1_$__cuda_sm70_shflsync_idx_p) ;  /* 0x0000105000007944 */ /* 0x000fea0003c00000 */
[----:B------:R-:W-:Y:S01]  /*fa00*/  MOV R12, R5 ;  /* 0x00000005000c7202 */ /* 0x000fe20000000f00 */
[----:B------:R-:W-:Y:S05]  /*fa10*/  BRA `(.L_x_172) ;  /* 0xffffc7e000007947 */ /* 0x000fea000383ffff */
.L_x_98:
[----:B------:R-:W-:Y:S01]  /*fa20*/  IMAD.MOV.U32 R9, RZ, RZ, R20 ;  /* 0x000000ffff097224 */ /* 0x000fe200078e0014 */
[----:B------:R-:W-:Y:S01]  /*fa30*/  MOV R5, RZ ;  /* 0x000000ff00057202 */ /* 0x000fe20000000f00 */
[----:B------:R-:W-:Y:S01]  /*fa40*/  IMAD.MOV.U32 R3, RZ, RZ, 0x1c1f ;  /* 0x00001c1fff037424 */ /* 0x000fe200078e00ff */
[----:B------:R-:W-:Y:S02]  /*fa50*/  MOV R2, 0xfa70 ;  /* 0x0000fa7000027802 */ /* 0x000fe40000000f00 */
[----:B-12---:R-:W-:Y:S05]  /*fa60*/  CALL.REL.NOINC `($__internal_1_$__cuda_sm70_shflsync_idx_p) ;  /* 0x00000fe000007944 */ /* 0x006fea0003c00000 */
[----:B------:R-:W-:Y:S01]  /*fa70*/  MOV R2, R5 ;  /* 0x0000000500027202 */ /* 0x000fe20000000f00 */
[----:B------:R-:W-:Y:S05]  /*fa80*/  BRA `(.L_x_173) ;  /* 0xffffc79000007947 */ /* 0x000fea000383ffff */
.L_x_101:
        /* <DEDUP_REMOVED lines=13> */
.L_x_104:
[----:B------:R-:W-:Y:S01]  /*fb60*/  IMAD.MOV.U32 R9, RZ, RZ, R13 ;  /* 0x000000ffff097224 */ /* 0x000fe200078e000d */
[----:B------:R-:W-:Y:S01]  /*fb70*/  MOV R5, 0x2 ;  /* 0x0000000200057802 */ /* 0x000fe20000000f00 */
[----:B--2---:R-:W-:Y:S01]  /*fb80*/  IMAD.MOV.U32 R3, RZ, RZ, 0x1c1f ;  /* 0x00001c1fff037424 */ /* 0x004fe200078e00ff */
[----:B----4-:R-:W-:Y:S02]  /*fb90*/  MOV R2, 0xfbb0 ;  /* 0x0000fbb000027802 */ /* 0x010fe40000000f00 */
[----:B-1-3--:R-:W-:Y:S05]  /*fba0*/  CALL.REL.NOINC `($__internal_1_$__cuda_sm70_shflsync_idx_p) ;  /* 0x00000ea000007944 */ /* 0x00afea0003c00000 */
[----:B------:R-:W-:Y:S01]  /*fbb0*/  MOV R12, R5 ;  /* 0x00000005000c7202 */ /* 0x000fe20000000f00 */
[----:B------:R-:W-:Y:S05]  /*fbc0*/  BRA `(.L_x_175) ;  /* 0xffffcc0000007947 */ /* 0x000fea000383ffff */
.L_x_105:
[----:B------:R-:W-:Y:S01]  /*fbd0*/  IMAD.MOV.U32 R9, RZ, RZ, R20 ;  /* 0x000000ffff097224 */ /* 0x000fe200078e0014 */
[----:B------:R-:W-:Y:S01]  /*fbe0*/  MOV R5, 0x2 ;  /* 0x0000000200057802 */ /* 0x000fe20000000f00 */
[----:B--2---:R-:W-:Y:S01]  /*fbf0*/  IMAD.MOV.U32 R3, RZ, RZ, 0x1c1f ;  /* 0x00001c1fff037424 */ /* 0x004fe200078e00ff */
[----:B----4-:R-:W-:Y:S02]  /*fc00*/  MOV R2, 0xfc20 ;  /* 0x0000fc2000027802 */ /* 0x010fe40000000f00 */
[----:B-1-3--:R-:W-:Y:S05]  /*fc10*/  CALL.REL.NOINC `($__internal_1_$__cuda_sm70_shflsync_idx_p) ;  /* 0x00000e3000007944 */ /* 0x00afea0003c00000 */
[----:B------:R-:W-:Y:S01]  /*fc20*/  MOV R2, R5 ;  /* 0x0000000500027202 */ /* 0x000fe20000000f00 */
[----:B------:R-:W-:Y:S05]  /*fc30*/  BRA `(.L_x_176) ;  /* 0xffffcbb000007947 */ /* 0x000fea000383ffff */
.L_x_108:
[----:B------:R-:W-:Y:S01]  /*fc40*/  IMAD.MOV.U32 R9, RZ, RZ, R13 ;  /* 0x000000ffff097224 */ /* 0x000fe200078e000d */
[----:B------:R-:W-:Y:S01]  /*fc50*/  MOV R5, 0x3 ;  /* 0x0000000300057802 */ /* 0x000fe20000000f00 */
[----:B-1----:R-:W-:Y:S01]  /*fc60*/  IMAD.MOV.U32 R3, RZ, RZ, 0x1c1f ;  /* 0x00001c1fff037424 */ /* 0x002fe200078e00ff */
[----:B----4-:R-:W-:-:S02]  /*fc70*/  MOV R2, 0xfc90 ;  /* 0x0000fc9000027802 */ /* 0x010fc40000000f00 */
[----:B--23--:R-:W-:Y:S05]  /*fc80*/  CALL.REL.NOINC `($__internal_1_$__cuda_sm70_shflsync_idx_p) ;  /* 0x00000dc000007944 */ /* 0x00cfea0003c00000 */
        /* <DEDUP_REMOVED lines=8> */
.L_x_112:
[----:B------:R-:W-:Y:S01]  /*fd10*/  IMAD.MOV.U32 R9, RZ, RZ, R6 ;  /* 0x000000ffff097224 */ /* 0x000fe200078e0006 */
[----:B------:R-:W-:Y:S01]  /*fd20*/  MOV R5, RZ ;  /* 0x000000ff00057202 */ /* 0x000fe20000000f00 */
[----:B------:R-:W-:Y:S01]  /*fd30*/  IMAD.MOV.U32 R3, RZ, RZ, 0x181f ;  /* 0x0000181fff037424 */ /* 0x000fe200078e00ff */
[----:B------:R-:W-:Y:S02]  /*fd40*/  MOV R2, 0xfd60 ;  /* 0x0000fd6000027802 */ /* 0x000fe40000000f00 */
[----:B------:R-:W-:Y:S05]  /*fd50*/  CALL.REL.NOINC `($__internal_1_$__cuda_sm70_shflsync_idx_p) ;  /* 0x00000cf000007944 */ /* 0x000fea0003c00000 */
[----:B------:R-:W-:Y:S01]  /*fd60*/  MOV R8, R5 ;  /* 0x0000000500087202 */ /* 0x000fe20000000f00 */
[----:B------:R-:W-:Y:S05]  /*fd70*/  BRA `(.L_x_178) ;  /* 0xffffd6f000007947 */ /* 0x000fea000383ffff */
.L_x_113:
[----:B------:R-:W-:Y:S01]  /*fd80*/  IMAD.MOV.U32 R9, RZ, RZ, R7 ;  /* 0x000000ffff097224 */ /* 0x000fe200078e0007 */
[----:B------:R-:W-:Y:S01]  /*fd90*/  MOV R5, RZ ;  /* 0x000000ff00057202 */ /* 0x000fe20000000f00 */
[----:B------:R-:W-:Y:S01]  /*fda0*/  IMAD.MOV.U32 R3, RZ, RZ, 0x181f ;  /* 0x0000181fff037424 */ /* 0x000fe200078e00ff */
[----:B------:R-:W-:Y:S02]  /*fdb0*/  MOV R2, 0xfdd0 ;  /* 0x0000fdd000027802 */ /* 0x000fe40000000f00 */
[----:B-12---:R-:W-:Y:S05]  /*fdc0*/  CALL.REL.NOINC `($__internal_1_$__cuda_sm70_shflsync_idx_p) ;  /* 0x00000c8000007944 */ /* 0x006fea0003c00000 */
[----:B------:R-:W-:Y:S01]  /*fdd0*/  MOV R2, R5 ;  /* 0x0000000500027202 */ /* 0x000fe20000000f00 */
[----:B------:R-:W-:Y:S05]  /*fde0*/  BRA `(.L_x_179) ;  /* 0xffffd6a000007947 */ /* 0x000fea000383ffff */
.L_x_114:
        /* <DEDUP_REMOVED lines=13> */
.L_x_115:
[----:B------:R-:W-:Y:S01]  /*fec0*/  IMAD.MOV.U32 R9, RZ, RZ, R6 ;  /* 0x000000ffff097224 */ /* 0x000fe200078e0006 */
[----:B------:R-:W-:Y:S01]  /*fed0*/  MOV R5, 0x2 ;  /* 0x0000000200057802 */ /* 0x000fe20000000f00 */
[----:B-1----:R-:W-:Y:S01]  /*fee0*/  IMAD.MOV.U32 R3, RZ, RZ, 0x181f ;  /* 0x0000181fff037424 */ /* 0x002fe200078e00ff */
[----:B------:R-:W-:Y:S02]  /*fef0*/  MOV R2, 0xff10 ;  /* 0x0000ff1000027802 */ /* 0x000fe40000000f00 */
[----:B---34-:R-:W-:Y:S05]  /*ff00*/  CALL.REL.NOINC `($__internal_1_$__cuda_sm70_shflsync_idx_p) ;  /* 0x00000b4000007944 */ /* 0x018fea0003c00000 */
[----:B------:R-:W-:Y:S01]  /*ff10*/  MOV R8, R5 ;  /* 0x0000000500087202 */ /* 0x000fe20000000f00 */
[----:B------:R-:W-:Y:S05]  /*ff20*/  BRA `(.L_x_181) ;  /* 0xffffd67000007947 */ /* 0x000fea000383ffff */
.L_x_116:
[----:B------:R-:W-:Y:S01]  /*ff30*/  IMAD.MOV.U32 R9, RZ, RZ, R7 ;  /* 0x000000ffff097224 */ /* 0x000fe200078e0007 */
[----:B------:R-:W-:Y:S01]  /*ff40*/  MOV R5, 0x2 ;  /* 0x0000000200057802 */ /* 0x000fe20000000f00 */
[----:B-1----:R-:W-:Y:S01]  /*ff50*/  IMAD.MOV.U32 R3, RZ, RZ, 0x181f ;  /* 0x0000181fff037424 */ /* 0x002fe200078e00ff */
[----:B------:R-:W-:Y:S02]  /*ff60*/  MOV R2, 0xff80 ;  /* 0x0000ff8000027802 */ /* 0x000fe40000000f00 */
[----:B--234-:R-:W-:Y:S05]  /*ff70*/  CALL.REL.NOINC `($__internal_1_$__cuda_sm70_shflsync_idx_p) ;  /* 0x00000ad000007944 */ /* 0x01cfea0003c00000 */
[----:B------:R-:W-:Y:S01]  /*ff80*/  MOV R2, R5 ;  /* 0x0000000500027202 */ /* 0x000fe20000000f00 */
[----:B------:R-:W-:Y:S05]  /*ff90*/  BRA `(.L_x_182) ;  /* 0xffffd62000007947 */ /* 0x000fea000383ffff */
.L_x_117:
        /* <DEDUP_REMOVED lines=13> */
.L_x_118:
[----:B------:R-:W-:Y:S01]  /*10070*/  IMAD.MOV.U32 R9, RZ, RZ, R6 ;  /* 0x000000ffff097224 */ /* 0x000fe200078e0006 */
[----:B------:R-:W-:Y:S01]  /*10080*/  MOV R5, 0x4 ;  /* 0x0000000400057802 */ /* 0x000fe20000000f00 */
[----:B--2---:R-:W-:Y:S01]  /*10090*/  IMAD.MOV.U32 R3, RZ, RZ, 0x181f ;  /* 0x0000181fff037424 */ /* 0x004fe200078e00ff */
[----:B------:R-:W-:Y:S02]  /*100a0*/  MOV R2, 0x100c0 ;  /* 0x000100c000027802 */ /* 0x000fe40000000f00 */
[----:B-1-34-:R-:W-:Y:S05]  /*100b0*/  CALL.REL.NOINC `($__internal_1_$__cuda_sm70_shflsync_idx_p) ;  /* 0x0000099000007944 */ /* 0x01afea0003c00000 */
[----:B------:R-:W-:Y:S01]  /*100c0*/  MOV R8, R5 ;  /* 0x0000000500087202 */ /* 0x000fe20000000f00 */
[----:B------:R-:W-:Y:S05]  /*100d0*/  BRA `(.L_x_184) ;  /* 0xffffd5f000007947 */ /* 0x000fea000383ffff */
.L_x_119:
[----:B------:R-:W-:Y:S01]  /*100e0*/  IMAD.MOV.U32 R9, RZ, RZ, R7 ;  /* 0x000000ffff097224 */ /* 0x000fe200078e0007 */
[----:B------:R-:W-:Y:S01]  /*100f0*/  MOV R5, 0x4 ;  /* 0x0000000400057802 */ /* 0x000fe20000000f00 */
[----:B--2---:R-:W-:Y:S01]  /*10100*/  IMAD.MOV.U32 R3, RZ, RZ, 0x181f ;  /* 0x0000181fff037424 */ /* 0x004fe200078e00ff */
[----:B------:R-:W-:Y:S02]  /*10110*/  MOV R2, 0x10130 ;  /* 0x0001013000027802 */ /* 0x000fe40000000f00 */
[----:B-1-34-:R-:W-:Y:S05]  /*10120*/  CALL.REL.NOINC `($__internal_1_$__cuda_sm70_shflsync_idx_p) ;  /* 0x0000092000007944 */ /* 0x01afea0003c00000 */
[----:B------:R-:W-:Y:S01]  /*10130*/  MOV R2, R5 ;  /* 0x0000000500027202 */ /* 0x000fe20000000f00 */
[----:B------:R-:W-:Y:S05]  /*10140*/  BRA `(.L_x_185) ;  /* 0xffffd5a000007947 */ /* 0x000fea000383ffff */
.L_x_120:
        /* <DEDUP_REMOVED lines=13> */
.L_x_121:
[----:B------:R-:W-:Y:S01]  /*10220*/  IMAD.MOV.U32 R9, RZ, RZ, R6 ;  /* 0x000000ffff097224 */ /* 0x000fe200078e0006 */
[----:B------:R-:W-:Y:S01]  /*10230*/  MOV R5, 0x6 ;  /* 0x0000000600057802 */ /* 0x000fe20000000f00 */
[----:B--2---:R-:W-:Y:S01]  /*10240*/  IMAD.MOV.U32 R3, RZ, RZ, 0x181f ;  /* 0x0000181fff037424 */ /* 0x004fe200078e00ff */
[----:B------:R-:W-:Y:S02]  /*10250*/  MOV R2, 0x10270 ;  /* 0x0001027000027802 */ /* 0x000fe40000000f00 */
[----:B-1--4-:R-:W-:Y:S05]  /*10260*/  CALL.REL.NOINC `($__internal_1_$__cuda_sm70_shflsync_idx_p) ;  /* 0x000007e000007944 */ /* 0x012fea0003c00000 */
[----:B------:R-:W-:Y:S01]  /*10270*/  MOV R8, R5 ;  /* 0x0000000500087202 */ /* 0x000fe20000000f00 */
[----:B------:R-:W-:Y:S05]  /*10280*/  BRA `(.L_x_187) ;  /* 0xffffd57000007947 */ /* 0x000fea000383ffff */
.L_x_122:
[----:B------:R-:W-:Y:S01]  /*10290*/  IMAD.MOV.U32 R9, RZ, RZ, R7 ;  /* 0x000000ffff097224 */ /* 0x000fe200078e0007 */
[----:B------:R-:W-:Y:S01]  /*102a0*/  MOV R5, 0x6 ;  /* 0x0000000600057802 */ /* 0x000fe20000000f00 */
[----:B--2---:R-:W-:Y:S01]  /*102b0*/  IMAD.MOV.U32 R3, RZ, RZ, 0x181f ;  /* 0x0000181fff037424 */ /* 0x004fe200078e00ff */
[----:B------:R-:W-:Y:S02]  /*102c0*/  MOV R2, 0x102e0 ;  /* 0x000102e000027802 */ /* 0x000fe40000000f00 */
[----:B-1-34-:R-:W-:Y:S05]  /*102d0*/  CALL.REL.NOINC `($__internal_1_$__cuda_sm70_shflsync_idx_p) ;  /* 0x0000077000007944 */ /* 0x01afea0003c00000 */
[----:B------:R-:W-:Y:S01]  /*102e0*/  MOV R2, R5 ;  /* 0x0000000500027202 */ /* 0x000fe20000000f00 */
[----:B------:R-:W-:Y:S05]  /*102f0*/  BRA `(.L_x_188) ;  /* 0xffffd52000007947 */ /* 0x000fea000383ffff */
.L_x_123:
        /* <DEDUP_REMOVED lines=13> */
.L_x_125:
[----:B------:R-:W-:Y:S01]  /*103d0*/  IMAD.MOV.U32 R9, RZ, RZ, R70 ;  /* 0x000000ffff097224 */ /* 0x000fe200078e0046 */
[----:B------:R-:W-:Y:S01]  /*103e0*/  MOV R5, RZ ;  /* 0x000000ff00057202 */ /* 0x000fe20000000f00 */
[----:B----4-:R-:W-:Y:S01]  /*103f0*/  IMAD.MOV.U32 R3, RZ, RZ, 0x1f ;  /* 0x0000001fff037424 */ /* 0x010fe200078e00ff */
[----:B------:R-:W-:Y:S02]  /*10400*/  MOV R2, 0x10420 ;  /* 0x0001042000027802 */ /* 0x000fe40000000f00 */
[----:B------:R-:W-:Y:S05]  /*10410*/  CALL.REL.NOINC `($__internal_1_$__cuda_sm70_shflsync_idx_p) ;  /* 0x0000063000007944 */ /* 0x000fea0003c00000 */
[----:B------:R-:W-:Y:S01]  /*10420*/  MOV R10, R5 ;  /* 0x00000005000a7202 */ /* 0x000fe20000000f00 */
[----:B------:R-:W-:Y:S05]  /*10430*/  BRA `(.L_x_190) ;  /* 0xffffd5d000007947 */ /* 0x000fea000383ffff */
.L_x_126:
[----:B------:R-:W-:Y:S01]  /*10440*/  IMAD.MOV.U32 R9, RZ, RZ, R70 ;  /* 0x000000ffff097224 */ /* 0x000fe200078e0046 */
[----:B------:R-:W-:Y:S01]  /*10450*/  MOV R5, 0x1 ;  /* 0x0000000100057802 */ /* 0x000fe20000000f00 */
[----:B----4-:R-:W-:Y:S01]  /*10460*/  IMAD.MOV.U32 R3, RZ, RZ, 0x1f ;  /* 0x0000001fff037424 */ /* 0x010fe200078e00ff */
[----:B------:R-:W-:Y:S02]  /*10470*/  MOV R2, 0x10490 ;  /* 0x0001049000027802 */ /* 0x000fe40000000f00 */
[----:B-12---:R-:W-:Y:S05]  /*10480*/  CALL.REL.NOINC `($__internal_1_$__cuda_sm70_shflsync_idx_p) ;  /* 0x000005c000007944 */ /* 0x006fea0003c00000 */
[----:B------:R-:W-:Y:S01]  /*10490*/  MOV R8, R5 ;  /* 0x0000000500087202 */ /* 0x000fe20000000f00 */
[----:B------:R-:W-:Y:S05]  /*104a0*/  BRA `(.L_x_191) ;  /* 0xffffd58000007947 */ /* 0x000fea000383ffff */
.L_x_127:
[----:B------:R-:W-:Y:S02]  /*104b0*/  MOV R2, 0x1 ;  /* 0x0000000100027802 */ /* 0x000fe40000000f00 */
[----:B------:R-:W-:-:S02]  /*104c0*/  MOV R3, 0x104e0 ;  /* 0x000104e000037802 */ /* 0x000fc40000000f00 */
[----:B-123--:R-:W-:Y:S05]  /*104d0*/  CALL.REL.NOINC `($__internal_2_$__cuda_sm70_shflsync_up_p) ;  /* 0x000005c000007944 */ /* 0x00efea0003c00000 */
[----:B------:R-:W-:Y:S05]  /*104e0*/  BRA `(.L_x_192) ;  /* 0xffffd67000007947 */ /* 0x000fea000383ffff */
.L_x_128:
[----:B------:R-:W-:Y:S02]  /*104f0*/  MOV R2, 0x2 ;  /* 0x0000000200027802 */ /* 0x000fe40000000f00 */
[----:B------:R-:W-:-:S02]  /*10500*/  MOV R3, 0x10520 ;  /* 0x0001052000037802 */ /* 0x000fc40000000f00 */
[----:B-12---:R-:W-:Y:S05]  /*10510*/  CALL.REL.NOINC `($__internal_2_$__cuda_sm70_shflsync_up_p) ;  /* 0x0000058000007944 */ /* 0x006fea0003c00000 */
        /* <DEDUP_REMOVED lines=24> */
.L_x_132:
[----:B------:R-:W-:Y:S02]  /*106a0*/  MOV R2, 0x1 ;  /* 0x0000000100027802 */ /* 0x000fe40000000f00 */
[----:B------:R-:W-:Y:S02]  /*106b0*/  MOV R3, 0x106d0 ;  /* 0x000106d000037802 */ /* 0x000fe40000000f00 */
[----:B------:R-:W-:Y:S05]  /*106c0*/  CALL.REL.NOINC `($__internal_2_$__cuda_sm70_shflsync_up_p) ;  /* 0x000003d000007944 */ /* 0x000fea0003c00000 */
[----:B------:R-:W-:Y:S01]  /*106d0*/  MOV R2, R4 ;  /* 0x0000000400027202 */ /* 0x000fe20000000f00 */
[----:B------:R-:W-:Y:S05]  /*106e0*/  BRA `(.L_x_194) ;  /* 0xffffd6d000007947 */ /* 0x000fea000383ffff */
.L_x_133:
        /* <DEDUP_REMOVED lines=27> */
.L_x_135:
[----:B------:R-:W-:Y:S02]  /*108a0*/  SEL R0, RZ, 0x1, P0 ;  /* 0x00000001ff007807 */ /* 0x000fe40000000000 */
[----:B------:R-:W-:Y:S02]  /*108b0*/  MOV R2, 0x108d0 ;  /* 0x000108d000027802 */ /* 0x000fe40000000f00 */
[----:B---3--:R-:W-:Y:S05]  /*108c0*/  CALL.REL.NOINC `($__internal_3_$__cuda_sm70_votesync_ballot) ;  /* 0x0000024000007944 */ /* 0x008fea0003c00000 */
[----:B------:R-:W-:Y:S05]  /*108d0*/  BRA `(.L_x_196) ;  /* 0xffffd67000007947 */ /* 0x000fea000383ffff */
.L_x_136:
[----:B------:R-:W-:Y:S01]  /*108e0*/  IMAD.MOV.U32 R9, RZ, RZ, R6 ;  /* 0x000000ffff097224 */ /* 0x000fe200078e0006 */
[----:B--2---:R-:W-:Y:S01]  /*108f0*/  MOV R5, R11 ;  /* 0x0000000b00057202 */ /* 0x004fe20000000f00 */
[----:B------:R-:W-:Y:S01]  /*10900*/  IMAD.MOV.U32 R3, RZ, RZ, 0x1f ;  /* 0x0000001fff037424 */ /* 0x000fe200078e00ff */
[----:B------:R-:W-:Y:S02]  /*10910*/  MOV R2, 0x10930 ;  /* 0x0001093000027802 */ /* 0x000fe40000000f00 */
[----:B-1-3--:R-:W-:Y:S05]  /*10920*/  CALL.REL.NOINC `($__internal_1_$__cuda_sm70_shflsync_idx_p) ;  /* 0x0000012000007944 */ /* 0x00afea0003c00000 */
[----:B------:R-:W-:Y:S01]  /*10930*/  IMAD.MOV.U32 R8, RZ, RZ, R5 ;  /* 0x000000ffff087224 */ /* 0x000fe200078e0005 */
[----:B------:R-:W-:Y:S01]  /*10940*/  MOV R5, R11 ;  /* 0x0000000b00057202 */ /* 0x000fe20000000f00 */
[----:B------:R-:W-:Y:S01]  /*10950*/  IMAD.MOV.U32 R9, RZ, RZ, R7 ;  /* 0x000000ffff097224 */ /* 0x000fe200078e0007 */
[----:B------:R-:W-:Y:S02]  /*10960*/  MOV R3, 0x1f ;  /* 0x0000001f00037802 */ /* 0x000fe40000000f00 */
[----:B------:R-:W-:-:S02]  /*10970*/  MOV R2, 0x10990 ;  /* 0x0001099000027802 */ /* 0x000fc40000000f00 */
[----:B------:R-:W-:Y:S05]  /*10980*/  CALL.REL.NOINC `($__internal_1_$__cuda_sm70_shflsync_idx_p) ;  /* 0x000000c000007944 */ /* 0x000fea0003c00000 */
[----:B------:R-:W-:Y:S01]  /*10990*/  MOV R7, R5 ;  /* 0x0000000500077202 */ /* 0x000fe20000000f00 */
[----:B------:R-:W-:Y:S05]  /*109a0*/  BRA `(.L_x_197) ;  /* 0xffffd5e000007947 */ /* 0x000fea000383ffff */
.L_x_139:
[----:B------:R-:W-:Y:S01]  /*109b0*/  IMAD.MOV.U32 R9, RZ, RZ, R4 ;  /* 0x000000ffff097224 */ /* 0x000fe200078e0004 */
[----:B------:R-:W-:-:S02]  /*109c0*/  MOV R3, 0x1f ;  /* 0x0000001f00037802 */ /* 0x000fc40000000f00 */
[----:B------:R-:W-:Y:S02]  /*109d0*/  MOV R2, 0x109f0 ;  /* 0x000109f000027802 */ /* 0x000fe40000000f00 */
[----:B-1234-:R-:W-:Y:S05]  /*109e0*/  CALL.REL.NOINC `($__internal_1_$__cuda_sm70_shflsync_idx_p) ;  /* 0x0000006000007944 */ /* 0x01efea0003c00000 */
[----:B------:R-:W-:Y:S01]  /*109f0*/  MOV R13, R5 ;  /* 0x00000005000d7202 */ /* 0x000fe20000000f00 */
[----:B------:R-:W-:Y:S05]  /*10a00*/  BRA `(.L_x_138) ;  /* 0xffffd5e000007947 */ /* 0x000fea000383ffff */
        .weak           $__internal_0_$__cuda_sm70_shflsync_bfly_p
        .type           $__internal_0_$__cuda_sm70_shflsync_bfly_p,@function
        .size           $__internal_0_$__cuda_sm70_shflsync_bfly_p,($__internal_1_$__cuda_sm70_shflsync_idx_p - $__internal_0_$__cuda_sm70_shflsync_bfly_p)
$__internal_0_$__cuda_sm70_shflsync_bfly_p:
[----:B------:R-:W-:Y:S04]  /*10a10*/  WARPSYNC R9 ;  /* 0x0000000900007348 */ /* 0x000fe80003800000 */
[----:B------:R1:W2:Y:S02]  /*10a20*/  SHFL.BFLY PT, R0, R0, R3, R10 ;  /* 0x0c00000300007389 */ /* 0x0002a400000e000a */
[----:B-1----:R-:W-:-:S04]  /*10a30*/  MOV R3, 0x0 ;  /* 0x0000000000037802 */ /* 0x002fc80000000f00 */
[----:B--2---:R-:W-:Y:S05]  /*10a40*/  RET.REL.NODEC R2 `(_ZN7cutlass13device_kernelIN5flash19enable_sm80_to_sm89INS1_16FlashAttnFwdSm80INS1_25CollectiveMainloopFwdSm80ILi4ELi1ELb0EN4cute5tupleIJNS5_1CILi128EEENS7_ILi80EEENS7_ILi64EEEEEELi64ENS_10bfloat16_tEfNS_4arch4Sm80ELb0ELb0ELb1ELb1ELb0ELb0ELb1ELb1EEENS1_21CollectiveEpilogueFwdINS6_IJS8_SA_S9_EEENS6_IJNS7_ILi1EEESI_SI_EEESC_SE_Li128ELb1ELb1ELb1ELb0EEENS1_36VarlenDynamicPersistentTileSchedulerILi128ELi80ELi128ELi128ELb1ELb1ELb0ELb0ELb1ELb1EEEEEEEEEvNT_6ParamsE) ;  /* 0xfffef5b002007950 */ /* 0x004fea0003c3ffff */
        .weak           $__internal_1_$__cuda_sm70_shflsync_idx_p
        .type           $__internal_1_$__cuda_sm70_shflsync_idx_p,@function
        .size           $__internal_1_$__cuda_sm70_shflsync_idx_p,($__internal_2_$__cuda_sm70_shflsync_up_p - $__internal_1_$__cuda_sm70_shflsync_idx_p)
$__internal_1_$__cuda_sm70_shflsync_idx_p:
[----:B------:R-:W-:-:S04]  /*10a50*/  MOV R16, 0xffffffff ;  /* 0xffffffff00107802 */ /* 0x000fc80000000f00 */
[----:B------:R-:W-:Y:S04]  /*10a60*/  WARPSYNC R16 ;  /* 0x0000001000007348 */ /* 0x000fe80003800000 */
[----:B------:R1:W2:Y:S02]  /*10a70*/  SHFL.IDX PT, R5, R9, R5, R3 ;  /* 0x0000000509057389 */ /* 0x0002a400000e0003 */
[----:B-1----:R-:W-:-:S04]  /*10a80*/  MOV R3, 0x0 ;  /* 0x0000000000037802 */ /* 0x002fc80000000f00 */
[----:B--2---:R-:W-:Y:S05]  /*10a90*/  RET.REL.NODEC R2 `(_ZN7cutlass13device_kernelIN5flash19enable_sm80_to_sm89INS1_16FlashAttnFwdSm80INS1_25CollectiveMainloopFwdSm80ILi4ELi1ELb0EN4cute5tupleIJNS5_1CILi128EEENS7_ILi80EEENS7_ILi64EEEEEELi64ENS_10bfloat16_tEfNS_4arch4Sm80ELb0ELb0ELb1ELb1ELb0ELb0ELb1ELb1EEENS1_21CollectiveEpilogueFwdINS6_IJS8_SA_S9_EEENS6_IJNS7_ILi1EEESI_SI_EEESC_SE_Li128ELb1ELb1ELb1ELb0EEENS1_36VarlenDynamicPersistentTileSchedulerILi128ELi80ELi128ELi128ELb1ELb1ELb0ELb0ELb1ELb1EEEEEEEEEvNT_6ParamsE) ;  /* 0xfffef56002007950 */ /* 0x004fea0003c3ffff */
        .weak           $__internal_2_$__cuda_sm70_shflsync_up_p
        .type           $__internal_2_$__cuda_sm70_shflsync_up_p,@function
        .size           $__internal_2_$__cuda_sm70_shflsync_up_p,($__internal_3_$__cuda_sm70_votesync_ballot - $__internal_2_$__cuda_sm70_shflsync_up_p)
$__internal_2_$__cuda_sm70_shflsync_up_p:
[----:B------:R-:W-:Y:S02]  /*10aa0*/  IMAD.MOV.U32 R4, RZ, RZ, RZ ;  /* 0x000000ffff047224 */ /* 0x000fe400078e00ff */
[----:B------:R-:W-:-:S04]  /*10ab0*/  IMAD.MOV.U32 R9, RZ, RZ, -0x1 ;  /* 0xffffffffff097424 */ /* 0x000fc800078e00ff */
[----:B------:R-:W-:Y:S04]  /*10ac0*/  WARPSYNC R9 ;  /* 0x0000000900007348 */ /* 0x000fe80003800000 */
[----:B------:R1:W2:Y:S02]  /*10ad0*/  SHFL.UP PT, R4, R0, R2, R4 ;  /* 0x0400000200047389 */ /* 0x0002a400000e0004 */
[----:B-1----:R-:W-:Y:S02]  /*10ae0*/  MOV R2, R3 ;  /* 0x0000000300027202 */ /* 0x002fe40000000f00 */
[----:B------:R-:W-:-:S04]  /*10af0*/  MOV R3, 0x0 ;  /* 0x0000000000037802 */ /* 0x000fc80000000f00 */
[----:B--2---:R-:W-:Y:S05]  /*10b00*/  RET.REL.NODEC R2 `(_ZN7cutlass13device_kernelIN5flash19enable_sm80_to_sm89INS1_16FlashAttnFwdSm80INS1_25CollectiveMainloopFwdSm80ILi4ELi1ELb0EN4cute5tupleIJNS5_1CILi128EEENS7_ILi80EEENS7_ILi64EEEEEELi64ENS_10bfloat16_tEfNS_4arch4Sm80ELb0ELb0ELb1ELb1ELb0ELb0ELb1ELb1EEENS1_21CollectiveEpilogueFwdINS6_IJS8_SA_S9_EEENS6_IJNS7_ILi1EEESI_SI_EEESC_SE_Li128ELb1ELb1ELb1ELb0EEENS1_36VarlenDynamicPersistentTileSchedulerILi128ELi80ELi128ELi128ELb1ELb1ELb0ELb0ELb1ELb1EEEEEEEEEvNT_6ParamsE) ;  /* 0xfffef4f002007950 */ /* 0x004fea0003c3ffff */
        .weak           $__internal_3_$__cuda_sm70_votesync_ballot
        .type           $__internal_3_$__cuda_sm70_votesync_ballot,@function
        .size           $__internal_3_$__cuda_sm70_votesync_ballot,(.L_x_3229 - $__internal_3_$__cuda_sm70_votesync_ballot)
$__internal_3_$__cuda_sm70_votesync_ballot:
[----:B------:R-:W-:Y:S01]  /*10b10*/  ISETP.NE.U32.AND P0, PT, R0, 0x1, PT ;  /* 0x000000010000780c */ /* 0x000fe20003f05070 */
[----:B------:R-:W-:-:S04]  /*10b20*/  IMAD.MOV.U32 R3, RZ, RZ, -0x1 ;  /* 0xffffffffff037424 */ /* 0x000fc800078e00ff */
[----:B------:R-:W-:Y:S08]  /*10b30*/  WARPSYNC R3 ;  /* 0x0000000300007348 */ /* 0x000ff00003800000 */
[----:B------:R-:W-:-:S04]  /*10b40*/  VOTE.ANY R0, PT, !P0 ;  /* 0x0000000000007806 */ /* 0x000fc800040e0100 */
[----:B------:R-:W-:Y:S01]  /*10b50*/  LOP3.LUT R0, R0, R3, RZ, 0xc0, !PT ;  /* 0x0000000300007212 */ /* 0x000fe200078ec0ff */
[----:B------:R-:W-:-:S04]  /*10b60*/  IMAD.MOV.U32 R3, RZ, RZ, 0x0 ;  /* 0x00000000ff037424 */ /* 0x000fc800078e00ff */
[----:B------:R-:W-:Y:S05]  /*10b70*/  RET.REL.NODEC R2 `(_ZN7cutlass13device_kernelIN5flash19enable_sm80_to_sm89INS1_16FlashAttnFwdSm80INS1_25CollectiveMainloopFwdSm80ILi4ELi1ELb0EN4cute5tupleIJNS5_1CILi128EEENS7_ILi80EEENS7_ILi64EEEEEELi64ENS_10bfloat16_tEfNS_4arch4Sm80ELb0ELb0ELb1ELb1ELb0ELb0ELb1ELb1EEENS1_21CollectiveEpilogueFwdINS6_IJS8_SA_S9_EEENS6_IJNS7_ILi1EEESI_SI_EEESC_SE_Li128ELb1ELb1ELb1ELb0EEENS1_36VarlenDynamicPersistentTileSchedulerILi128ELi80ELi128ELi128ELb1ELb1ELb0ELb0ELb1ELb1EEEEEEEEEvNT_6ParamsE) ;  /* 0xfffef48002007950 */ /* 0x000fea0003c3ffff */
.L_x_198:
        /* <DEDUP_REMOVED lines=16> */
.L_x_3229:


//--------------------- .text._ZN7cutlass13device_kernelIN5flash19enable_sm80_to_sm89INS1_16FlashAttnFwdSm80INS1_25CollectiveMainloopFwdSm80ILi4ELi1ELb0EN4cute5tupleIJNS5_1CILi128EEENS7_ILi80EEENS7_ILi64EEEEEELi64ENS_10bfloat16_tEfNS_4arch4Sm80ELb0ELb0ELb1ELb1ELb0ELb1ELb1ELb1EEENS1_21CollectiveEpilogueFwdINS6_IJS8_SA_S9_EEENS6_IJNS7_ILi1EEESI_SI_EEESC_SE_Li128ELb1ELb1ELb1ELb0EEENS1_36VarlenDynamicPersistentTileSchedulerILi128ELi80ELi128ELi128ELb1ELb1ELb0ELb0ELb1ELb1EEEEEEEEEvNT_6ParamsE --------------------------
	.section	.text._ZN7cutlass13device_kernelIN5flash19enable_sm80_to_sm89INS1_16FlashAttnFwdSm80INS1_25CollectiveMainloopFwdSm80ILi4ELi1ELb0EN4cute5tupleIJNS5_1CILi128EEENS7_ILi80EEENS7_ILi64EEEEEELi64ENS_10bfloat16_tEfNS_4arch4Sm80ELb0ELb0ELb1ELb1ELb0ELb1ELb1ELb1EEENS1_21CollectiveEpilogueFwdINS6_IJS8_SA_S9_EEENS6_IJNS7_ILi1EEESI_SI_EEESC_SE_Li128ELb1ELb1ELb1ELb0EEENS1_36VarlenDynamicPersistentTileSchedulerILi128ELi80ELi128ELi128ELb1ELb1ELb0ELb0ELb1ELb1EEEEEEEEEvNT_6ParamsE,"ax",@progbits
	.sectioninfo	@"SHI_REGISTERS=255"
	.align	128
.text._ZN7cutlass13device_kernelIN5flash19enable_sm80_to_sm89INS1_16FlashAttnFwdSm80INS1_25CollectiveMainloopFwdSm80ILi4ELi1ELb0EN4cute5tupleIJNS5_1CILi128EEENS7_ILi80EEENS7_ILi64EEEEEELi64ENS_10bfloat16_tEfNS_4arch4Sm80ELb0ELb0ELb1ELb1ELb0ELb1ELb1ELb1EEENS1_21CollectiveEpilogueFwdINS6_IJS8_SA_S9_EEENS6_IJNS7_ILi1EEESI_SI_EEESC_SE_Li128ELb1ELb1ELb1ELb0EEENS1_36VarlenDynamicPersistentTileSchedulerILi128ELi80ELi128ELi128ELb1ELb1ELb0ELb0ELb1ELb1EEEEEEEEEvNT_6ParamsE:
        .type           _ZN7cutlass13device_kernelIN5flash19enable_sm80_to_sm89INS1_16FlashAttnFwdSm80INS1_25CollectiveMainloopFwdSm80ILi4ELi1ELb0EN4cute5tupleIJNS5_1CILi128EEENS7_ILi80EEENS7_ILi64EEEEEELi64ENS_10bfloat16_tEfNS_4arch4Sm80ELb0ELb0ELb1ELb1ELb0ELb1ELb1ELb1EEENS1_21CollectiveEpilogueFwdINS6_IJS8_SA_S9_EEENS6_IJNS7_ILi1EEESI_SI_EEESC_SE_Li128ELb1ELb1ELb1ELb0EEENS1_36VarlenDynamicPersistentTileSchedulerILi128ELi80ELi128ELi128ELb1ELb1ELb0ELb0ELb1ELb1EEEEEEEEEvNT_6ParamsE,@function
        .size           _ZN7cutlass13device_kernelIN5flash19enable_sm80_to_sm89INS1_16FlashAttnFwdSm80INS1_25CollectiveMainloopFwdSm80ILi4ELi1ELb0EN4cute5tupleIJNS5_1CILi128EEENS7_ILi80EEENS7_ILi64EEEEEELi64ENS_10bfloat16_tEfNS_4arch4Sm80ELb0ELb0ELb1ELb1ELb0ELb1ELb1ELb1EEENS1_21CollectiveEpilogueFwdINS6_IJS8_SA_S9_EEENS6_IJNS7_ILi1EEESI_SI_EEESC_SE_Li128ELb1ELb1ELb1ELb0EEENS1_36VarlenDynamicPersistentTileSchedulerILi128ELi80ELi128ELi128ELb1ELb1ELb0ELb0ELb1ELb1EEEEEEEEEvNT_6ParamsE,(.L_x_3234 - _ZN7cutlass13device_kernelIN5flash19enable_sm80_to_sm89INS1_16FlashAttnFwdSm80INS1_25CollectiveMainloopFwdSm80ILi4ELi1ELb0EN4cute5tupleIJNS5_1CILi128EEENS7_ILi80EEENS7_ILi64EEEEEELi64ENS_10bfloat16_tEfNS_4arch4Sm80ELb0ELb0ELb1ELb1ELb0ELb1ELb1ELb1EEENS1_21CollectiveEpilogueFwdINS6_IJS8_SA_S9_EEENS6_IJNS7_ILi1EEESI_SI_EEESC_SE_Li128ELb1ELb1ELb1ELb0EEENS1_36VarlenDynamicPersistentTileSchedulerILi128ELi80ELi128ELi128ELb1ELb1ELb0ELb0ELb1ELb1EEEEEEEEEvNT_6ParamsE)
        .other          _ZN7cutlass13device_kernelIN5flash19enable_sm80_to_sm89INS1_16FlashAttnFwdSm80INS1_25CollectiveMainloopFwdSm80ILi4ELi1ELb0EN4cute5tupleIJNS5_1CILi128EEENS7_ILi80EEENS7_ILi64EEEEEELi64ENS_10bfloat16_tEfNS_4arch4Sm80ELb0ELb0ELb1ELb1ELb0ELb1ELb1ELb1EEENS1_21CollectiveEpilogueFwdINS6_IJS8_SA_S9_EEENS6_IJNS7_ILi1EEESI_SI_EEESC_SE_Li128ELb1ELb1ELb1ELb0EEENS1_36VarlenDynamicPersistentTileSchedulerILi128ELi80ELi128ELi128ELb1ELb1ELb0ELb0ELb1ELb1EEEEEEEEEvNT_6ParamsE,@"STO_CUDA_ENTRY STV_DEFAULT"
_ZN7cutlass13device_kernelIN5flash19enable_sm80_to_sm89INS1_16FlashAttnFwdSm80INS1_25CollectiveMainloopFwdSm80ILi4ELi1ELb0EN4cute5tupleIJNS5_1CILi128EEENS7_ILi80EEENS7_ILi64EEEEEELi64ENS_10bfloat16_tEfNS_4arch4Sm80ELb0ELb0ELb1ELb1ELb0ELb1ELb1ELb1EEENS1_21CollectiveEpilogueFwdINS6_IJS8_SA_S9_EEENS6_IJNS7_ILi1EEESI_SI_EEESC_SE_Li128ELb1ELb1ELb1ELb0EEENS1_36VarlenDynamicPersistentTileSchedulerILi128ELi80ELi128ELi128ELb1ELb1ELb0ELb0ELb1ELb1EEEEEEEEEvNT_6ParamsE:
        /* <DEDUP_REMOVED lines=15> */
[----:B------:R-:W-:Y:S01]  /*00f0*/  CS2R R8, SRZ ;  /* 0x0000000000087805 */ /* 0x000fe2000001ff00 */
[----:B-1----:R-:W-:-:S02]  /*0100*/  IMAD.MOV.U32 R7, RZ, RZ, RZ ;  /* 0x000000ffff077224 */ /* 0x002fc400078e00ff */
        /* <DEDUP_REMOVED lines=13> */
[----:B------:R-:W-:Y:S01]  /*01e0*/  ISETP.GE.U32.AND P1, PT, R16, 0x10, PT ;  /* 0x000000101000780c */ /* 0x000fe20003f26070 */
[----:B--2---:R-:W-:-:S05]  /*01f0*/  IMAD R4, R8, R7, RZ ;  /* 0x0000000708047224 */ /* 0x004fca00078e02ff */
        /* <DEDUP_REMOVED lines=22> */
.L_x_204:
        /* <DEDUP_REMOVED lines=17> */
.L_x_381:
        /* <DEDUP_REMOVED lines=16> */
.L_x_382:
[----:B--2---:R-:W-:-:S05]  /*0570*/  IMAD R0, R0, c[0x0][0x538], RZ ;  /* 0x00014e0000007a24 */ /* 0x004fca00078e02ff */
[----:B------:R-:W-:-:S04]  /*0580*/  IADD3 R6, R0, R6, RZ ;  /* 0x0000000600067210 */ /* 0x000fc80007ffe0ff */
[----:B------:R-:W-:-:S13]  /*0590*/  ISETP.GT.AND P0, PT, R6, UR4, PT ;  /* 0x0000000406007c0c */ /* 0x000fda000bf04270 */
[----:B-1----:R-:W-:Y:S05]  /*05a0*/  @!P0 BRA `(.L_x_204) ;  /* 0xfffffdb000008947 */ /* 0x002fea000383ffff */
.L_x_200:
[----:B------:R-:W-:-:S05]  /*05b0*/  IADD3 R14, -R0, R6, RZ ;  /* 0x00000006000e7210 */ /* 0x000fca0007ffe1ff */
[----:B------:R-:W-:-:S05]  /*05c0*/  IMAD R0, R4, c[0x0][0x538], R14 ;  /* 0x00014e0004007a24 */ /* 0x000fca00078e020e */
[----:B------:R-:W-:Y:S01]  /*05d0*/  ISETP.GT.AND P0, PT, R0, UR4, PT ;  /* 0x0000000400007c0c */ /* 0x000fe2000bf04270 */
[----:B------:R-:W-:-:S12]  /*05e0*/  BRA.DIV ~URZ, `(.L_x_205) ;  /* 0x00016f827f007947 */ /* 0x000fd8000b800000 */
[----:B------:R-:W-:-:S04]  /*05f0*/  VOTE.ANY R0, PT, !P0 ;  /* 0x0000000000007806 */ /* 0x000fc800040e0100 */
.L_x_383:
[----:B------:R1:W2:Y:S01]  /*0600*/  POPC R15, R0 ;  /* 0x00000000000f7309 */ /* 0x0002a20000000000 */
[----:B------:R-:W-:Y:S05]  /*0610*/  BRA.DIV ~URZ, `(.L_x_206) ;  /* 0x00016f927f007947 */ /* 0x000fea000b800000 */
[----:B--2---:R2:W3:Y:S01]  /*0620*/  SHFL.IDX PT, R13, R8, R15, 0x1f ;  /* 0x00001f0f080d7589 */ /* 0x0044e200000e0000 */
[----:B------:R-:W-:-:S03]  /*0630*/  MOV R6, RZ ;  /* 0x000000ff00067202 */ /* 0x000fc60000000f00 */
[----:B------:R2:W4:Y:S04]  /*0640*/  SHFL.IDX PT, R10, R7, R15, 0x1f ;  /* 0x00001f0f070a7589 */ /* 0x00052800000e0000 */
.L_x_384:
[----:B------:R-:W-:Y:S01]  /*0650*/  ISETP.NE.AND P0, PT, R0, RZ, PT ;  /* 0x000000ff0000720c */ /* 0x000fe20003f05270 */
[----:B------:R-:W-:-:S12]  /*0660*/  BSSY B0, `(.L_x_207) ;  /* 0x0000005000007945 */ /* 0x000fd80003800000 */
[----:B------:R-:W-:Y:S05]  /*0670*/  @!P0 BRA `(.L_x_208) ;  /* 0x0000003000008947 */ /* 0x000fea0003800000 */
[----:B------:R-:W-:Y:S01]  /*0680*/  IADD3 R11, R15, -0x1, RZ ;  /* 0xffffffff0f0b7810 */ /* 0x000fe20007ffe0ff */
[----:B------:R-:W-:Y:S05]  /*0690*/  BRA.DIV ~URZ, `(.L_x_209) ;  /* 0x00016ff27f007947 */ /* 0x000fea000b800000 */
[----:B------:R1:W2:Y:S02]  /*06a0*/  SHFL.IDX PT, R6, R4, R11, 0x1f ;  /* 0x00001f0b04067589 */ /* 0x0002a400000e0000 */
.L_x_208:
[----:B------:R-:W-:Y:S05]  /*06b0*/  BSYNC B0 ;  /* 0x0000000000007941 */ /* 0x000fea0003800000 */
.L_x_207:
        /* <DEDUP_REMOVED lines=23> */
[----:B------:R-:W-:Y:S02]  /*0830*/  ISETP.GT.U32.AND P0, PT, R5, R0, PT ;  /* 0x000000000500720c */ /* 0x000fe40003f04070 */
[----:B-1----:R-:W-:-:S11]  /*0840*/  IADD3 R3, R3, 0xffffffe, RZ ;  /* 0x0ffffffe03037810 */ /* 0x002fd60007ffe0ff */
[----:B------:R-:W-:Y:S01]  /*0850*/  @!P0 IMAD.IADD R0, R0, 0x1, -R5 ;  /* 0x0000000100008824 */ /* 0x000fe200078e0a05 */
[----:B------:R-:W-:Y:S02]  /*0860*/  @!P0 IADD3 R2, R2, 0x1, RZ ;  /* 0x0000000102028810 */ /* 0x000fe40007ffe0ff */
[----:B------:R-:W-:Y:S01]  /*0870*/  ISETP.NE.AND P0, PT, R13, RZ, PT ;  /* 0x000000ff0d00720c */ /* 0x000fe20003f05270 */
[----:B------:R-:W1:Y:S01]  /*0880*/  F2I.FTZ.U32.TRUNC.NTZ R3, R3 ;  /* 0x0000000300037305 */ /* 0x000e62000021f000 */
[----:B------:R-:W-:Y:S02]  /*0890*/  ISETP.GE.U32.AND P2, PT, R0, R5, PT ;  /* 0x000000050000720c */ /* 0x000fe40003f46070 */
[----:B------:R-:W-:-:S04]  /*08a0*/  LOP3.LUT R0, R11, R13, RZ, 0x3c, !PT ;  /* 0x0000000d0b007212 */ /* 0x000fc800078e3cff */
[----:B------:R-:W-:-:S07]  /*08b0*/  ISETP.GE.AND P1, PT, R0, RZ, PT ;  /* 0x000000ff0000720c */ /* 0x000fce0003f26270 */
[----:B------:R-:W-:Y:S02]  /*08c0*/  @P2 IADD3 R2, R2, 0x1, RZ ;  /* 0x0000000102022810 */ /* 0x000fe40007ffe0ff */
[----:B-1----:R-:W-:-:S03]  /*08d0*/  IADD3 R0, RZ, -R3, RZ ;  /* 0x80000003ff007210 */ /* 0x002fc60007ffe0ff */
[----:B------:R-:W-:Y:S02]  /*08e0*/  IMAD.MOV.U32 R4, RZ, RZ, R2 ;  /* 0x000000ffff047224 */ /* 0x000fe400078e0002 */
[----:B------:R-:W-:Y:S01]  /*08f0*/  IMAD.MOV.U32 R2, RZ, RZ, R0 ;  /* 0x000000ffff027224 */ /* 0x000fe200078e0000 */
[----:B------:R-:W-:Y:S01]  /*0900*/  IABS R0, R10 ;  /* 0x0000000a00007213 */ /* 0x000fe20000000000 */
[----:B------:R-:W-:Y:S01]  /*0910*/  @!P1 IMAD.MOV R4, RZ, RZ, -R4 ;  /* 0x000000ffff049224 */ /* 0x000fe200078e0a04 */
[----:B------:R-:W-:Y:S01]  /*0920*/  @!P0 LOP3.LUT R4, RZ, R13, RZ, 0x33, !PT ;  /* 0x0000000dff048212 */ /* 0x000fe200078e33ff */
[----:B------:R-:W-:Y:S01]  /*0930*/  IMAD R5, R2, R7, RZ ;  /* 0x0000000702057224 */ /* 0x000fe200078e02ff */
[----:B------:R-:W-:Y:S01]  /*0940*/  MOV R2, RZ ;  /* 0x000000ff00027202 */ /* 0x000fe20000000f00 */
[----:B------:R-:W-:Y:S01]  /*0950*/  IMAD.MOV R6, RZ, RZ, -R0 ;  /* 0x000000ffff067224 */ /* 0x000fe200078e0a00 */
[----:B------:R-:W-:-:S03]  /*0960*/  IABS R8, R4 ;  /* 0x0000000400087213 */ /* 0x000fc60000000000 */
        /* <DEDUP_REMOVED lines=26> */
.L_x_201:
[----:B------:R-:W-:Y:S01]  /*0b10*/  MOV R0, UR4 ;  /* 0x0000000400007c02 */ /* 0x000fe20008000f00 */
[----:B------:R-:W-:Y:S04]  /*0b20*/  STL [R1+0x34], RZ ;  /* 0x000034ff01007387 */ /* 0x000fe80000100800 */
[----:B------:R-:W-:Y:S04]  /*0b30*/  STL [R1+0x38], RZ ;  /* 0x000038ff01007387 */ /* 0x000fe80000100800 */
[----:B------:R1:W-:Y:S02]  /*0b40*/  STL [R1+0x30], R0 ;  /* 0x0000300001007387 */ /* 0x0003e40000100800 */
[----:B-1----:R-:W-:-:S05]  /*0b50*/  MOV R0, c[0x0][0x53c] ;  /* 0x00014f0000007a02 */ /* 0x002fca0000000f00 */
[----:B------:R1:W-:Y:S02]  /*0b60*/  STL [R1+0x3c], R0 ;  /* 0x00003c0001007387 */ /* 0x0003e40000100800 */
.L_x_210:
        /* <DEDUP_REMOVED lines=8> */
.L_x_199:
[----:B------:R-:W2:Y:S02]  /*0bf0*/  LDL R0, [R1+0x3c] ;  /* 0x00003c0001007983 */ /* 0x000ea40000100800 */
[----:B--2---:R-:W-:-:S13]  /*0c00*/  ISETP.GE.AND P0, PT, R0, c[0x0][0x53c], PT ;  /* 0x00014f0000007a0c */ /* 0x004fda0003f06270 */
[----:B------:R-:W-:Y:S05]  /*0c10*/  @P0 EXIT ;  /* 0x000000000000094d */ /* 0x000fea0003800000 */
[----:B------:R-:W2:Y:S02]  /*0c20*/  S2R R15, SR_TID.X ;  /* 0x00000000000f7919 */ /* 0x000ea40000002100 */
[----:B--2---:R-:W-:-:S04]  /*0c30*/  SHF.R.S32.HI R12, RZ, 0x1f, R15 ;  /* 0x0000001fff0c7819 */ /* 0x004fc8000001140f */
[CC--:B------:R-:W-:Y:S02]  /*0c40*/  LEA.HI R2, R12.reuse, R15.reuse, RZ, 0x4 ;  /* 0x0000000f0c027211 */ /* 0x0c0fe400078f20ff */
[----:B------:R-:W-:Y:S02]  /*0c50*/  LEA.HI R10, R12, R15, RZ, 0x3 ;  /* 0x0000000f0c0a7211 */ /* 0x000fe400078f18ff */
[----:B------:R-:W-:Y:S02]  /*0c60*/  SHF.R.S32.HI R3, RZ, 0x4, R2 ;  /* 0x00000004ff037819 */ /* 0x000fe40000011402 */
[----:B-1----:R-:W-:Y:S02]  /*0c70*/  SHF.R.S32.HI R4, RZ, 0x3, R10 ;  /* 0x00000003ff047819 */ /* 0x002fe4000001140a */
[C---:B------:R-:W-:Y:S02]  /*0c80*/  LEA.HI R0, R2.reuse, R3, RZ, 0x1 ;  /* 0x0000000302007211 */ /* 0x040fe400078f08ff */
[----:B------:R-:W-:Y:S01]  /*0c90*/  LOP3.LUT R2, R2, 0xfffffff0, RZ, 0xc0, !PT ;  /* 0xfffffff002027812 */ /* 0x000fe200078ec0ff */
[----:B------:R-:W-:Y:S01]  /*0ca0*/  IMAD.SHL.U32 R4, R4, 0x40, RZ ;  /* 0x0000004004047824 */ /* 0x000fe200078e00ff */
[----:B------:R-:W-:-:S02]  /*0cb0*/  LOP3.LUT R0, R0, 0xfffffffe, RZ, 0xc0, !PT ;  /* 0xfffffffe00007812 */ /* 0x000fc400078ec0ff */
[CC--:B------:R-:W-:Y:S02]  /*0cc0*/  LEA.HI R13, R12.reuse, R15.reuse, RZ, 0x2 ;  /* 0x0000000f0c0d7211 */ /* 0x0c0fe400078f10ff */
[----:B------:R-:W-:Y:S01]  /*0cd0*/  LEA.HI R9, R12, R15, RZ, 0x6 ;  /* 0x0000000f0c097211 */ /* 0x000fe200078f30ff */
[----:B------:R-:W-:Y:S01]  /*0ce0*/  IMAD.IADD R11, R3, 0x1, -R0 ;  /* 0x00000001030b7824 */ /* 0x000fe200078e0a00 */
[----:B------:R-:W-:Y:S01]  /*0cf0*/  LOP3.LUT R0, R10, 0xfffffff8, RZ, 0xc0, !PT ;  /* 0xfffffff80a007812 */ /* 0x000fe200078ec0ff */
[C---:B------:R-:W-:Y:S01]  /*0d00*/  IMAD.IADD R3, R15.reuse, 0x1, -R2 ;  /* 0x000000010f037824 */ /* 0x040fe200078e0a02 */
[--C-:B------:R-:W-:Y:S02]  /*0d10*/  SHF.R.S32.HI R14, RZ, 0x2, R13.reuse ;  /* 0x00000002ff0e7819 */ /* 0x100fe4000001140d */
[----:B------:R-:W-:Y:S01]  /*0d20*/  SHF.R.S32.HI R5, RZ, 0x1f, R13 ;  /* 0x0000001fff057819 */ /* 0x000fe2000001140d */
[----:B------:R-:W-:Y:S01]  /*0d30*/  IMAD.IADD R0, R15, 0x1, -R0 ;  /* 0x000000010f007824 */ /* 0x000fe200078e0a00 */
[----:B------:R-:W-:-:S02]  /*0d40*/  LOP3.LUT R2, R4, 0x1c0, RZ, 0xc0, !PT ;  /* 0x000001c004027812 */ /* 0x000fc400078ec0ff */
[----:B------:R-:W-:Y:S01]  /*0d50*/  SHF.R.S32.HI R8, RZ, 0x1f, R3 ;  /* 0x0000001fff087819 */ /* 0x000fe20000011403 */
[C---:B------:R-:W-:Y:S01]  /*0d60*/  IMAD.SHL.U32 R6, R0.reuse, 0x8, RZ ;  /* 0x0000000800067824 */ /* 0x040fe200078e00ff */
[----:B------:R-:W-:Y:S02]  /*0d70*/  LEA.HI R4, R5, R14, RZ, 0x3 ;  /* 0x0000000e05047211 */ /* 0x000fe400078f18ff */
[----:B------:R-:W-:Y:S02]  /*0d80*/  LOP3.LUT P4, RZ, R0, 0x2, RZ, 0xc0, !PT ;  /* 0x0000000200ff7812 */ /* 0x000fe4000788c0ff */
[----:B------:R-:W-:Y:S02]  /*0d90*/  LOP3.LUT R6, R2, 0x38, R6, 0xf8, !PT ;  /* 0x0000003802067812 */ /* 0x000fe400078ef806 */
[C---:B------:R-:W-:Y:S01]  /*0da0*/  LOP3.LUT P3, RZ, R0.reuse, 0x4, RZ, 0xc0, !PT ;  /* 0x0000000400ff7812 */ /* 0x040fe2000786c0ff */
[----:B------:R-:W-:Y:S01]  /*0db0*/  IMAD.SHL.U32 R0, R0, 0x40, RZ ;  /* 0x0000004000007824 */ /* 0x000fe200078e00ff */
[----:B------:R-:W-:-:S02]  /*0dc0*/  LEA.HI R8, R8, R3, RZ, 0x3 ;  /* 0x0000000308087211 */ /* 0x000fc400078f18ff */
[----:B------:R-:W-:Y:S02]  /*0dd0*/  SHF.R.U32.HI R2, RZ, 0x3, R2 ;  /* 0x00000003ff027819 */ /* 0x000fe40000011602 */
[----:B------:R-:W-:Y:S02]  /*0de0*/  LOP3.LUT R4, R4, 0xfffffff8, RZ, 0xc0, !PT ;  /* 0xfffffff804047812 */ /* 0x000fe400078ec0ff */
[----:B------:R-:W-:Y:S02]  /*0df0*/  LOP3.LUT R5, R8, 0xfffffff8, RZ, 0xc0, !PT ;  /* 0xfffffff808057812 */ /* 0x000fe400078ec0ff */
[----:B------:R-:W-:Y:S02]  /*0e00*/  LOP3.LUT R6, R6, R2, RZ, 0x3c, !PT ;  /* 0x0000000206067212 */ /* 0x000fe400078e3cff */
[----:B------:R-:W-:Y:S01]  /*0e10*/  LOP3.LUT R2, R0, 0x1c0, RZ, 0xc0, !PT ;  /* 0x000001c000027812 */ /* 0x000fe200078ec0ff */
[----:B------:R-:W-:Y:S02]  /*0e20*/  IMAD.IADD R0, R14, 0x1, -R4 ;  /* 0x000000010e007824 */ /* 0x000fe400078e0a04 */
[----:B------:R-:W-:Y:S01]  /*0e30*/  IMAD.IADD R7, R3, 0x1, -R5 ;  /* 0x0000000103077824 */ /* 0x000fe200078e0a05 */
[----:B------:R-:W-:Y:S01]  /*0e40*/  LOP3.LUT R5, R2, 0x8, R10, 0xf8, !PT ;  /* 0x0000000802057812 */ /* 0x000fe200078ef80a */
[----:B------:R-:W-:Y:S01]  /*0e50*/  IMAD.SHL.U32 R4, R9, 0x8, RZ ;  /* 0x0000000809047824 */ /* 0x000fe200078e00ff */
[----:B------:R-:W-:-:S02]  /*0e60*/  SHF.R.U32.HI R3, RZ, 0x3, R2 ;  /* 0x00000003ff037819 */ /* 0x000fc40000011602 */
[C---:B------:R-:W-:Y:S02]  /*0e70*/  LOP3.LUT R2, R0.reuse, 0x1, RZ, 0xc0, !PT ;  /* 0x0000000100027812 */ /* 0x040fe400078ec0ff */
[----:B------:R-:W-:Y:S01]  /*0e80*/  LOP3.LUT R10, R5, R3, RZ, 0x3c, !PT ;  /* 0x00000003050a7212 */ /* 0x000fe200078e3cff */
[----:B------:R-:W-:Y:S01]  /*0e90*/  IMAD.SHL.U32 R3, R0, 0x40, RZ ;  /* 0x0000004000037824 */ /* 0x000fe200078e00ff */
[----:B------:R-:W-:Y:S01]  /*0ea0*/  ISETP.NE.U32.AND P1, PT, R2, 0x1, PT ;  /* 0x000000010200780c */ /* 0x000fe20003f25070 */
[----:B------:R-:W-:Y:S01]  /*0eb0*/  IMAD.SHL.U32 R2, R7, 0x40, RZ ;  /* 0x0000004007027824 */ /* 0x000fe200078e00ff */
[----:B------:R-:W-:Y:S02]  /*0ec0*/  LEA.HI R9, R12, R15, RZ, 0x5 ;  /* 0x0000000f0c097211 */ /* 0x000fe400078f28ff */
[----:B------:R-:W-:Y:S01]  /*0ed0*/  LOP3.LUT R216, R6, 0x7ffffe00, R4, 0xf8, !PT ;  /* 0x7ffffe0006d87812 */ /* 0x000fe200078ef804 */
[----:B------:R-:W-:Y:S01]  /*0ee0*/  IMAD.SHL.U32 R4, R11, 0x8, RZ ;  /* 0x000000080b047824 */ /* 0x000fe200078e00ff */
[----:B------:R-:W-:-:S02]  /*0ef0*/  LOP3.LUT P2, RZ, R0, 0x4, RZ, 0xc0, !PT ;  /* 0x0000000400ff7812 */ /* 0x000fc4000784c0ff */
[----:B------:R-:W-:Y:S01]  /*0f00*/  LOP3.LUT P0, RZ, R0, 0x2, RZ, 0xc0, !PT ;  /* 0x0000000200ff7812 */ /* 0x000fe2000780c0ff */
[----:B------:R-:W-:Y:S01]  /*0f10*/  IMAD.SHL.U32 R216, R216, 0x2, RZ ;  /* 0x00000002d8d87824 */ /* 0x000fe200078e00ff */
[----:B------:R-:W-:Y:S02]  /*0f20*/  LOP3.LUT R0, R2, 0x1c0, RZ, 0xc0, !PT ;  /* 0x000001c002007812 */ /* 0x000fe400078ec0ff */
[----:B------:R-:W-:Y:S02]  /*0f30*/  SHF.R.S32.HI R5, RZ, 0x5, R9 ;  /* 0x00000005ff057819 */ /* 0x000fe40000011409 */
[----:B------:R-:W-:Y:S02]  /*0f40*/  LOP3.LUT R2, R13, 0xfffffffc, RZ, 0xc0, !PT ;  /* 0xfffffffc0d027812 */ /* 0x000fe400078ec0ff */
[----:B------:R-:W-:Y:S01]  /*0f50*/  LOP3.LUT R14, R3, 0x1c0, RZ, 0xc0, !PT ;  /* 0x000001c0030e7812 */ /* 0x000fe200078ec0ff */
[----:B------:R-:W-:Y:S01]  /*0f60*/  IMAD.SHL.U32 R6, R5, 0x400, RZ ;  /* 0x0000040005067824 */ /* 0x000fe200078e00ff */
[----:B------:R-:W-:-:S02]  /*0f70*/  LOP3.LUT R4, R0, 0x8, R4, 0xf8, !PT ;  /* 0x0000000800047812 */ /* 0x000fc400078ef804 */
[----:B------:R-:W-:Y:S01]  /*0f80*/  SHF.R.U32.HI R3, RZ, 0x3, R0 ;  /* 0x00000003ff037819 */ /* 0x000fe20000011600 */
[----:B------:R-:W-:Y:S01]  /*0f90*/  IMAD.IADD R0, R15, 0x1, -R2 ;  /* 0x000000010f007824 */ /* 0x000fe200078e0a02 */
[----:B------:R-:W-:Y:S01]  /*0fa0*/  SHF.R.U32.HI R9, RZ, 0x3, R14 ;  /* 0x00000003ff097819 */ /* 0x000fe2000001160e */
[----:B------:R-:W-:Y:S01]  /*0fb0*/  IMAD.SHL.U32 R2, R8, 0x40, RZ ;  /* 0x0000004008027824 */ /* 0x000fe200078e00ff */
[----:B------:R-:W-:Y:S01]  /*0fc0*/  LOP3.LUT R5, R4, R3, RZ, 0x3c, !PT ;  /* 0x0000000304057212 */ /* 0x000fe200078e3cff */
[----:B------:R-:W-:Y:S01]  /*0fd0*/  IMAD R4, R0, 0x2, R6 ;  /* 0x0000000200047824 */ /* 0x000fe200078e0206 */
[----:B------:R-:W-:Y:S01]  /*0fe0*/  LOP3.LUT R3, R9, R14, RZ, 0xfc, !PT ;  /* 0x0000000e09037212 */ /* 0x000fe200078efcff */
[----:B------:R-:W-:Y:S01]  /*0ff0*/  STL [R1+0x54], R14 ;  /* 0x0000540e01007387 */ /* 0x000fe20000100800 */
[----:B------:R-:W-:Y:S01]  /*1000*/  LOP3.LUT R2, R2, 0xfffffe00, RZ, 0xc0, !PT ;  /* 0xfffffe0002027812 */ /* 0x000fe200078ec0ff */
[----:B------:R-:W-:Y:S01]  /*1010*/  IMAD R0, R11, 0x200, R10 ;  /* 0x000002000b007824 */ /* 0x000fe200078e020a */
[----:B------:R-:W-:Y:S01]  /*1020*/  LOP3.LUT P6, RZ, R7, 0x2, RZ, 0xc0, !PT ;  /* 0x0000000207ff7812 */ /* 0x000fe200078cc0ff */
[----:B------:R1:W-:Y:S01]  /*1030*/  STL [R1+0x5c], R9 ;  /* 0x00005c0901007387 */ /* 0x0003e20000100800 */
[----:B------:R-:W-:Y:S01]  /*1040*/  IMAD.IADD R3, R4, 0x1, R3 ;  /* 0x0000000104037824 */ /* 0x000fe200078e0203 */
[CC--:B------:R-:W-:Y:S01]  /*1050*/  IADD3 R4, R5.reuse, R2.reuse, R6 ;  /* 0x0000000205047210 */ /* 0x0c0fe20007ffe006 */
[----:B------:R-:W-:Y:S01]  /*1060*/  IMAD.MOV.U32 R8, RZ, RZ, -0x10 ;  /* 0xfffffff0ff087424 */ /* 0x000fe200078e00ff */
[----:B------:R-:W-:Y:S01]  /*1070*/  LOP3.LUT R5, R5, R2, RZ, 0xfc, !PT ;  /* 0x0000000205057212 */ /* 0x000fe200078efcff */
[----:B------:R-:W-:Y:S01]  /*1080*/  IMAD.MOV.U32 R2, RZ, RZ, 0x20 ;  /* 0x00000020ff027424 */ /* 0x000fe200078e00ff */
[----:B------:R-:W-:-:S02]  /*1090*/  LEA R200, R0, 0x2900, 0x1 ;  /* 0x0000290000c87811 */ /* 0x000fc400078e08ff */
[----:B------:R-:W-:Y:S02]  /*10a0*/  LEA R12, R3, 0x80, 0x1 ;  /* 0x00000080030c7811 */ /* 0x000fe400078e08ff */
[C---:B------:R-:W-:Y:S02]  /*10b0*/  IADD3 R211, R200.reuse, 0x20, RZ ;  /* 0x00000020c8d37810 */ /* 0x040fe40007ffe0ff */
[----:B------:R-:W-:Y:S01]  /*10c0*/  LOP3.LUT P5, RZ, R7, 0x4, RZ, 0xc0, !PT ;  /* 0x0000000407ff7812 */ /* 0x000fe200078ac0ff */
[----:B------:R-:W-:Y:S01]  /*10d0*/  STL [R1+0x50], R12 ;  /* 0x0000500c01007387 */ /* 0x000fe20000100800 */
[----:B------:R-:W-:Y:S02]  /*10e0*/  @P4 IADD3 R211, R200, -0x20, RZ ;  /* 0xffffffe0c8d34810 */ /* 0x000fe40007ffe0ff */
[----:B------:R-:W-:Y:S02]  /*10f0*/  SEL R7, R2, 0xffffffe0, !P0 ;  /* 0xffffffe002077807 */ /* 0x000fe40004000000 */
[----:B------:R-:W-:-:S02]  /*1100*/  SEL R8, R8, 0x10, !P1 ;  /* 0x0000001008087807 */ /* 0x000fc40004800000 */
[----:B------:R-:W-:Y:S02]  /*1110*/  LEA R207, R4, 0x5100, 0x1 ;  /* 0x0000510004cf7811 */ /* 0x000fe400078e08ff */
[----:B------:R-:W-:Y:S02]  /*1120*/  LEA R201, R5, 0x100, 0x1 ;  /* 0x0000010005c97811 */ /* 0x000fe400078e08ff */
[----:B------:R-:W-:Y:S01]  /*1130*/  SEL R2, R2, 0xffffffe0, !P6 ;  /* 0xffffffe002027807 */ /* 0x000fe20007000000 */
[----:B-1----:R-:W-:Y:S01]  /*1140*/  IMAD.MOV.U32 R9, RZ, RZ, 0x40 ;  /* 0x00000040ff097424 */ /* 0x002fe200078e00ff */
[C---:B------:R-:W-:Y:S02]  /*1150*/  IADD3 R215, R211.reuse, 0x800, RZ ;  /* 0x00000800d3d77810 */ /* 0x040fe40007ffe0ff */
[----:B------:R-:W-:Y:S01]  /*1160*/  IADD3 R214, R211, 0x1000, RZ ;  /* 0x00001000d3d67810 */ /* 0x000fe20007ffe0ff */
[----:B------:R-:W-:Y:S01]  /*1170*/  IMAD.IADD R210, R207, 0x1, R2 ;  /* 0x00000001cfd27824 */ /* 0x000fe200078e0202 */
[C---:B------:R-:W-:Y:S01]  /*1180*/  SEL R6, R9.reuse, 0xffffffc0, !P2 ;  /* 0xffffffc009067807 */ /* 0x040fe20005000000 */
[----:B------:R-:W-:Y:S01]  /*1190*/  IMAD.IADD R205, R2, 0x1, R201 ;  /* 0x0000000102cd7824 */ /* 0x000fe200078e02c9 */
[----:B------:R-:W-:-:S02]  /*11a0*/  SEL R0, R9, 0xffffffc0, !P3 ;  /* 0xffffffc009007807 */ /* 0x000fc40005800000 */
[----:B------:R-:W-:Y:S01]  /*11b0*/  SEL R3, R9, 0xffffffc0, !P5 ;  /* 0xffffffc009037807 */ /* 0x000fe20006800000 */
[----:B------:R-:W-:Y:S01]  /*11c0*/  IMAD.IADD R6, R12, 0x1, R6 ;  /* 0x000000010c067824 */ /* 0x000fe200078e0206 */
[C---:B------:R-:W-:Y:S01]  /*11d0*/  IADD3 R213, R211.reuse, 0x1800, RZ ;  /* 0x00001800d3d57810 */ /* 0x040fe20007ffe0ff */
[----:B------:R-:W-:Y:S01]  /*11e0*/  IMAD.IADD R206, R200, 0x1, R0 ;  /* 0x00000001c8ce7824 */ /* 0x000fe200078e0200 */
[----:B------:R-:W-:Y:S01]  /*11f0*/  IADD3 R212, R211, 0x2000, RZ ;  /* 0x00002000d3d47810 */ /* 0x000fe20007ffe0ff */
[----:B------:R-:W-:Y:S01]  /*1200*/  IMAD.IADD R203, R0, 0x1, R211 ;  /* 0x0000000100cb7824 */ /* 0x000fe200078e02d3 */
[----:B------:R-:W-:Y:S01]  /*1210*/  STL [R1+0x58], R6 ;  /* 0x0000580601007387 */ /* 0x000fe20000100800 */
[----:B------:R-:W-:Y:S02]  /*1220*/  IMAD.IADD R0, R7, 0x1, R6 ;  /* 0x0000000107007824 */ /* 0x000fe400078e0206 */
[----:B------:R-:W-:Y:S02]  /*1230*/  IMAD.IADD R208, R207, 0x1, R3 ;  /* 0x00000001cfd07824 */ /* 0x000fe400078e0203 */
[----:B------:R-:W-:Y:S01]  /*1240*/  IMAD.IADD R202, R3, 0x1, R201 ;  /* 0x0000000103ca7824 */ /* 0x000fe200078e02c9 */
[----:B------:R1:W-:Y:S01]  /*1250*/  STL [R1+0x60], R0 ;  /* 0x0000600001007387 */ /* 0x0003e20000100800 */
[----:B------:R-:W-:-:S02]  /*1260*/  IMAD.IADD R209, R2, 0x1, R208 ;  /* 0x0000000102d17824 */ /* 0x000fc400078e02d0 */
[----:B------:R-:W-:Y:S02]  /*1270*/  IMAD.IADD R204, R2, 0x1, R202 ;  /* 0x0000000102cc7824 */ /* 0x000fe400078e02ca */
[----:B-1----:R-:W-:-:S05]  /*1280*/  IMAD.IADD R0, R8, 0x1, R0 ;  /* 0x0000000108007824 */ /* 0x002fca00078e0200 */
[----:B------:R1:W-:Y:S02]  /*1290*/  STL [R1+0x64], R0 ;  /* 0x0000640001007387 */ /* 0x0003e40000100800 */
.L_x_380:
[----:B-1----:R-:W2:Y:S01]  /*12a0*/  LDL R0, [R1+0x3c] ;  /* 0x00003c0001007983 */ /* 0x002ea20000100800 */
[----:B------:R-:W-:Y:S01]  /*12b0*/  IMAD.MOV.U32 R14, RZ, RZ, 0x4 ;  /* 0x00000004ff0e7424 */ /* 0x000fe200078e00ff */
[----:B------:R-:W-:Y:S02]  /*12c0*/  ISETP.NE.U32.AND P4, PT, RZ, c[0x0][0x360], PT ;  /* 0x0000d800ff007a0c */ /* 0x000fe40003f85070 */
[----:B------:R-:W-:Y:S01]  /*12d0*/  ISETP.NE.U32.AND P0, PT, RZ, c[0x0][0x370], PT ;  /* 0x0000dc00ff007a0c */ /* 0x000fe20003f05070 */
[----:B------:R-:W3:Y:S01]  /*12e0*/  LDL R9, [R1+0x38] ;  /* 0x0000380001097983 */ /* 0x000ee20000100800 */
[----:B------:R-:W-:Y:S01]  /*12f0*/  ISETP.NE.AND.EX P4, PT, RZ, c[0x0][0x364], PT, P4 ;  /* 0x0000d900ff007a0c */ /* 0x000fe20003f85340 */
[----:B--2---:R-:W-:-:S05]  /*1300*/  IMAD.WIDE R2, R0, R14, c[0x0][0x588] ;  /* 0x0001620000027625 */ /* 0x004fca00078e020e */
[----:B------:R-:W2:Y:S01]  /*1310*/  LDG.E R42, [R2.64] ;  /* 0x00000008022a7981 */ /* 0x000ea2000c1e1900 */
[----:B------:R-:W-:Y:S01]  /*1320*/  ISETP.NE.AND.EX P2, PT, RZ, c[0x0][0x374], PT, P0 ;  /* 0x0000dd00ff007a0c */ /* 0x000fe20003f45300 */
[----:B------:R-:W-:Y:S01]  /*1330*/  CS2R R160, SRZ ;  /* 0x0000000000a07805 */ /* 0x000fe2000001ff00 */
[----:B------:R-:W-:Y:S02]  /*1340*/  ISETP.NE.U32.AND P3, PT, RZ, c[0x0][0x348], PT ;  /* 0x0000d200ff007a0c */ /* 0x000fe40003f65070 */
[----:B------:R-:W-:Y:S02]  /*1350*/  ISETP.NE.U32.AND P5, PT, RZ, c[0x0][0x358], PT ;  /* 0x0000d600ff007a0c */ /* 0x000fe40003fa5070 */
[----:B------:R-:W-:Y:S02]  /*1360*/  ISETP.NE.AND.EX P3, PT, RZ, c[0x0][0x34c], PT, P3 ;  /* 0x0000d300ff007a0c */ /* 0x000fe40003f65330 */
[----:B------:R-:W-:Y:S01]  /*1370*/  ISETP.NE.AND.EX P5, PT, RZ, c[0x0][0x35c], PT, P5 ;  /* 0x0000d700ff007a0c */ /* 0x000fe20003fa5350 */
[----:B------:R-:W-:-:S02]  /*1380*/  IMAD.MOV.U32 R159, RZ, RZ, RZ ;  /* 0x000000ffff9f7224 */ /* 0x000fc400078e00ff */
[----:B------:R-:W-:Y:S01]  /*1390*/  IMAD.MOV.U32 R12, RZ, RZ, RZ ;  /* 0x000000ffff0c7224 */ /* 0x000fe200078e00ff */
[----:B--2---:R-:W-:Y:S02]  /*13a0*/  SHF.R.S32.HI R137, RZ, 0x1f, R42 ;  /* 0x0000001fff897819 */ /* 0x004fe4000001142a */
[C---:B------:R-:W-:Y:S02]  /*13b0*/  @P4 LEA R2, P0, R42.reuse, c[0x0][0x360], 0x2 ;  /* 0x0000d8002a024a11 */ /* 0x040fe400078010ff */
[C---:B------:R-:W-:Y:S02]  /*13c0*/  @P2 LEA R4, P1, R42.reuse, c[0x0][0x370], 0x2 ;  /* 0x0000dc002a042a11 */ /* 0x040fe400078210ff */
[C-C-:B------:R-:W-:Y:S02]  /*13d0*/  @P4 LEA.HI.X R3, R42.reuse, c[0x0][0x364], R137.reuse, 0x2, P0 ;  /* 0x0000d9002a034a11 */ /* 0x140fe400000f1489 */
[----:B------:R-:W-:Y:S02]  /*13e0*/  ISETP.NE.U32.AND P0, PT, RZ, c[0x0][0x350], PT ;  /* 0x0000d400ff007a0c */ /* 0x000fe40003f05070 */
[----:B------:R-:W-:Y:S01]  /*13f0*/  @P2 LEA.HI.X R5, R42, c[0x0][0x374], R137, 0x2, P1 ;  /* 0x0000dd002a052a11 */ /* 0x000fe200008f1489 */
[----:B------:R1:W5:Y:S01]  /*1400*/  @P4 LDG.E R164, [R2.64] ;  /* 0x0000000802a44981 */ /* 0x000362000c1e1900 */
[----:B------:R-:W-:-:S03]  /*1410*/  ISETP.NE.AND.EX P6, PT, RZ, c[0x0][0x354], PT, P0 ;  /* 0x0000d500ff007a0c */ /* 0x000fc60003fc5300 */
[----:B------:R2:W5:Y:S01]  /*1420*/  @P2 LDG.E R161, [R4.64] ;  /* 0x0000000804a12981 */ /* 0x000562000c1e1900 */
[----:B------:R-:W-:-:S04]  /*1430*/  LEA R6, P2, R42, c[0x0][0x348], 0x2 ;  /* 0x0000d2002a067a11 */ /* 0x000fc800078410ff */
[----:B------:R-:W-:-:S05]  /*1440*/  LEA.HI.X R7, R42, c[0x0][0x34c], R137, 0x2, P2 ;  /* 0x0000d3002a077a11 */ /* 0x000fca00010f1489 */
[----:B------:R4:W5:Y:S01]  /*1450*/  @P3 LDG.E R159, [R6.64] ;  /* 0x00000008069f3981 */ /* 0x000962000c1e1900 */
[C---:B-1----:R-:W-:Y:S02]  /*1460*/  LEA R2, P0, R42.reuse, c[0x0][0x358], 0x2 ;  /* 0x0000d6002a027a11 */ /* 0x042fe400078010ff */
[C---:B--2---:R-:W-:Y:S02]  /*1470*/  LEA R4, P1, R42.reuse, c[0x0][0x350], 0x2 ;  /* 0x0000d4002a047a11 */ /* 0x044fe400078210ff */
[C-C-:B------:R-:W-:Y:S02]  /*1480*/  LEA.HI.X R3, R42.reuse, c[0x0][0x35c], R137.reuse, 0x2, P0 ;  /* 0x0000d7002a037a11 */ /* 0x140fe400000f1489 */
[----:B------:R-:W-:-:S03]  /*1490*/  LEA.HI.X R5, R42, c[0x0][0x354], R137, 0x2, P1 ;  /* 0x0000d5002a057a11 */ /* 0x000fc600008f1489 */
[----:B------:R4:W5:Y:S04]  /*14a0*/  @P5 LDG.E R12, [R2.64] ;  /* 0x00000008020c5981 */ /* 0x000968000c1e1900 */
[----:B------:R4:W5:Y:S01]  /*14b0*/  @P6 LDG.E R160, [R4.64] ;  /* 0x0000000804a06981 */ /* 0x000962000c1e1900 */
[----:B---3--:R-:W-:-:S03]  /*14c0*/  LOP3.LUT R40, R9, 0xffff, RZ, 0xc0, !PT ;  /* 0x0000ffff09287812 */ /* 0x008fc600078ec0ff */
[----:B------:R4:W-:Y:S04]  /*14d0*/  STL [R1+0x10], R42 ;  /* 0x0000102a01007387 */ /* 0x0009e80000100800 */
[----:B------:R4:W-:Y:S01]  /*14e0*/  STL [R1+0x40], R40 ;  /* 0x0000402801007387 */ /* 0x0009e20000100800 */
[----:B------:R-:W-:Y:S01]  /*14f0*/  YIELD ;  /* 0x0000000000007946 */ /* 0x000fe20003800000 */
[----:B------:R-:W-:Y:S01]  /*1500*/  P2R R13, PR, RZ, 0x40 ;  /* 0x00000040ff0d7803 */ /* 0x000fe20000000000 */
[----:B------:R-:W-:Y:S05]  /*1510*/  @P4 BRA `(.L_x_211) ;  /* 0x0000005000004947 */ /* 0x000fea0003800000 */
[----:B-----5:R-:W-:Y:S01]  /*1520*/  MOV R164, c[0x0][0x168] ;  /* 0x00005a0000a47a02 */ /* 0x020fe20000000f00 */
[----:B------:R-:W-:Y:S05]  /*1530*/  @!P3 BRA `(.L_x_211) ;  /* 0x000000300000b947 */ /* 0x000fea0003800000 */
[----:B------:R-:W2:Y:S04]  /*1540*/  LDG.E R8, [R6.64] ;  /* 0x0000000806087981 */ /* 0x000ea8000c1e1900 */
[----:B------:R-:W2:Y:S02]  /*1550*/  LDG.E R0, [R6.64+0x4] ;  /* 0x0000040806007981 */ /* 0x000ea4000c1e1900 */
[----:B--2---:R-:W-:-:S02]  /*1560*/  IADD3 R164, -R8, R0, RZ ;  /* 0x0000000008a47210 */ /* 0x004fc40007ffe1ff */
.L_x_211:
[----:B------:R-:W-:-:S04]  /*1570*/  ISETP.NE.U32.AND P0, PT, RZ, c[0x0][0x368], PT ;  /* 0x0000da00ff007a0c */ /* 0x000fc80003f05070 */
[----:B------:R-:W-:-:S13]  /*1580*/  ISETP.NE.AND.EX P0, PT, RZ, c[0x0][0x36c], PT, P0 ;  /* 0x0000db00ff007a0c */ /* 0x000fda0003f05300 */
[----:B------:R-:W-:Y:S05]  /*1590*/  @!P0 BRA `(.L_x_212) ;  /* 0x0000004000008947 */ /* 0x000fea0003800000 */
[----:B----4-:R-:W-:-:S04]  /*15a0*/  LEA R4, P0, R42, c[0x0][0x368], 0x2 ;  /* 0x0000da002a047a11 */ /* 0x010fc800078010ff */
[----:B------:R-:W-:-:S05]  /*15b0*/  LEA.HI.X R5, R42, c[0x0][0x36c], R137, 0x2, P0 ;  /* 0x0000db002a057a11 */ /* 0x000fca00000f1489 */
[----:B------:R1:W5:Y:S01]  /*15c0*/  LDG.E R11, [R4.64] ;  /* 0x00000008040b7981 */ /* 0x000362000c1e1900 */
[----:B------:R-:W-:Y:S05]  /*15d0*/  BRA `(.L_x_213) ;  /* 0x0000005000007947 */ /* 0x000fea0003800000 */
.L_x_212:
[----:B------:R-:W-:Y:S01]  /*15e0*/  MOV R11, c[0x0][0x1d0] ;  /* 0x00007400000b7a02 */ /* 0x000fe20000000f00 */
[----:B------:R-:W-:Y:S05]  /*15f0*/  @!P6 BRA `(.L_x_213) ;  /* 0x000000300000e947 */ /* 0x000fea0003800000 */
[----:B----4-:R-:W2:Y:S04]  /*1600*/  LDG.E R6, [R4.64] ;  /* 0x0000000804067981 */ /* 0x010ea8000c1e1900 */
[----:B------:R-:W2:Y:S02]  /*1610*/  LDG.E R0, [R4.64+0x4] ;  /* 0x0000040804007981 */ /* 0x000ea4000c1e1900 */
[----:B--2---:R-:W-:Y:S02]  /*1620*/  IADD3 R11, -R6, R0, RZ ;  /* 0x00000000060b7210 */ /* 0x004fe40007ffe1ff */
.L_x_213:
[----:B-1--4-:R1:W2:Y:S04]  /*1630*/  @P5 LDG.E R5, [R2.64] ;  /* 0x0000000802055981 */ /* 0x0122a8000c1e1900 */
[----:B------:R1:W2:Y:S01]  /*1640*/  @P5 LDG.E R4, [R2.64+0x4] ;  /* 0x0000040802045981 */ /* 0x0002a2000c1e1900 */
[----:B------:R-:W-:Y:S01]  /*1650*/  ISETP.NE.U32.AND P0, PT, RZ, c[0x0][0x378], PT ;  /* 0x0000de00ff007a0c */ /* 0x000fe20003f05070 */
[----:B-----5:R-:W-:-:S03]  /*1660*/  IMAD.MOV.U32 R136, RZ, RZ, R11 ;  /* 0x000000ffff887224 */ /* 0x020fc600078e000b */
[----:B------:R-:W-:Y:S01]  /*1670*/  ISETP.NE.AND.EX P1, PT, RZ, c[0x0][0x37c], PT, P0 ;  /* 0x0000df00ff007a0c */ /* 0x000fe20003f25300 */
[----:B------:R-:W-:-:S12]  /*1680*/  IMAD.MOV.U32 R0, RZ, RZ, c[0x0][0x228] ;  /* 0x00008a00ff007624 */ /* 0x000fd800078e00ff */
[----:B-1----:R-:W-:-:S04]  /*1690*/  @P1 LEA R2, P0, R42, c[0x0][0x378], 0x2 ;  /* 0x0000de002a021a11 */ /* 0x002fc800078010ff */
[----:B------:R-:W-:-:S05]  /*16a0*/  @P1 LEA.HI.X R3, R42, c[0x0][0x37c], R137, 0x2, P0 ;  /* 0x0000df002a031a11 */ /* 0x000fca00000f1489 */
[----:B------:R1:W5:Y:S01]  /*16b0*/  @P1 LDG.E R136, [R2.64] ;  /* 0x0000000802881981 */ /* 0x000362000c1e1900 */
[----:B------:R-:W-:Y:S01]  /*16c0*/  IMAD.IADD R6, R11, 0x1, -R161 ;  /* 0x000000010b067824 */ /* 0x000fe200078e0aa1 */
[----:B------:R-:W-:Y:S01]  /*16d0*/  BSSY B0, `(.L_x_214) ;  /* 0x0000030000007945 */ /* 0x000fe20003800000 */
[C---:B-1----:R-:W-:Y:S02]  /*16e0*/  LOP3.LUT R2, R9.reuse, 0xff000000, RZ, 0xc0, !PT ;  /* 0xff00000009027812 */ /* 0x042fe400078ec0ff */
[----:B------:R-:W-:Y:S01]  /*16f0*/  LOP3.LUT R3, R9, 0xff0000, RZ, 0xc0, !PT ;  /* 0x00ff000009037812 */ /* 0x000fe200078ec0ff */
[----:B--2---:R-:W-:Y:S01]  /*1700*/  @P5 IMAD.IADD R0, R4, 0x1, -R5 ;  /* 0x0000000104005824 */ /* 0x004fe200078e0a05 */
[----:B------:R-:W-:-:S03]  /*1710*/  SHF.R.U32.HI R4, RZ, 0x8, R2 ;  /* 0x00000008ff047819 */ /* 0x000fc60000011602 */
[----:B------:R-:W-:Y:S01]  /*1720*/  IMAD.IADD R172, R6, 0x1, R0 ;  /* 0x0000000106ac7824 */ /* 0x000fe200078e0200 */
[----:B------:R-:W-:-:S04]  /*1730*/  LEA.HI R4, R3, R4, RZ, 0x10 ;  /* 0x0000000403047211 */ /* 0x000fc800078f80ff */
[----:B------:R-:W-:Y:S02]  /*1740*/  SHF.R.U32.HI R5, RZ, 0x10, R4 ;  /* 0x00000010ff057819 */ /* 0x000fe40000011604 */
[----:B------:R-:W-:Y:S02]  /*1750*/  LOP3.LUT R15, R4, 0xff, RZ, 0xc0, !PT ;  /* 0x000000ff040f7812 */ /* 0x000fe400078ec0ff */
[C---:B------:R-:W-:Y:S01]  /*1760*/  IADD3 R2, R172.reuse, 0x4f, RZ ;  /* 0x0000004fac027810 */ /* 0x040fe20007ffe0ff */
[----:B------:R1:W-:Y:S01]  /*1770*/  STL [R1+0x48], R5 ;  /* 0x0000480501007387 */ /* 0x0003e20000100800 */
[----:B------:R-:W-:Y:S02]  /*1780*/  ISETP.GE.AND P0, PT, R172, 0x1, PT ;  /* 0x00000001ac00780c */ /* 0x000fe40003f06270 */
[----:B------:R-:W-:Y:S01]  /*1790*/  ISETP.NE.AND P1, PT, R5, RZ, PT ;  /* 0x000000ff0500720c */ /* 0x000fe20003f25270 */
[----:B------:R1:W-:Y:S01]  /*17a0*/  STL [R1+0x4c], R15 ;  /* 0x00004c0f01007387 */ /* 0x0003e20000100800 */
[----:B------:R-:W-:-:S02]  /*17b0*/  IMAD.HI R2, R2, 0x66666667, RZ ;  /* 0x6666666702027827 */ /* 0x000fc400078e02ff */
[----:B------:R-:W-:-:S03]  /*17c0*/  SEL R133, R5, c[0x0][0x338], P1 ;  /* 0x0000ce0005857a07 */ /* 0x000fc60000800000 */
[----:B------:R-:W-:-:S04]  /*17d0*/  SHF.R.U32.HI R3, RZ, 0x1f, R2 ;  /* 0x0000001fff037819 */ /* 0x000fc80000011602 */
[----:B------:R-:W-:Y:S01]  /*17e0*/  LEA.HI.SX32 R152, R2, R3, 0x1b ;  /* 0x0000000302987211 */ /* 0x000fe200078fdaff */
[----:B------:R-:W-:Y:S01]  /*17f0*/  IMAD.MOV.U32 R2, RZ, RZ, RZ ;  /* 0x000000ffff027224 */ /* 0x000fe200078e00ff */
[----:B------:R-:W-:Y:S05]  /*1800*/  @!P0 BRA `(.L_x_215) ;  /* 0x000001c000008947 */ /* 0x000fea0003800000 */
        /* <DEDUP_REMOVED lines=11> */
[----:B------:R-:W-:Y:S02]  /*18c0*/  IMAD.MOV.U32 R4, RZ, RZ, RZ ;  /* 0x000000ffff047224 */ /* 0x000fe400078e00ff */
        /* <DEDUP_REMOVED lines=16> */
.L_x_215:
[----:B------:R-:W-:Y:S05]  /*19d0*/  BSYNC B0 ;  /* 0x0000000000007941 */ /* 0x000fea0003800000 */
.L_x_214:
[----:B------:R-:W2:Y:S01]  /*19e0*/  LDL R39, [R1+0x54] ;  /* 0x0000540001277983 */ /* 0x000ea20000100800 */
[----:B------:R-:W-:-:S03]  /*19f0*/  IMAD R3, R15, R2, RZ ;  /* 0x000000020f037224 */ /* 0x000fc600078e02ff */
[----:B------:R-:W3:Y:S01]  /*1a00*/  LDL R38, [R1+0x5c] ;  /* 0x00005c0001267983 */ /* 0x000ee20000100800 */
[----:B------:R-:W-:-:S03]  /*1a10*/  IMAD.IADD R2, R3, 0x1, R2 ;  /* 0x0000000103027824 */ /* 0x000fc600078e0202 */
[----:B-1----:R-:W1:Y:S02]  /*1a20*/  S2R R15, SR_TID.X ;  /* 0x00000000000f7919 */ /* 0x002e640000002100 */
[----:B------:R-:W-:Y:S01]  /*1a30*/  IMNMX R2, R152, R2, PT ;  /* 0x0000000298027217 */ /* 0x000fe20003800200 */
[----:B------:R-:W-:-:S04]  /*1a40*/  IMAD R3, R3, 0x50, -R6 ;  /* 0x0000005003037824 */ /* 0x000fc800078e0a06 */
[----:B------:R-:W-:Y:S01]  /*1a50*/  IMAD R2, R2, 0x50, -R6 ;  /* 0x0000005002027824 */ /* 0x000fe200078e0a06 */
[----:B------:R-:W-:-:S04]  /*1a60*/  IMNMX R3, RZ, R3, !PT ;  /* 0x00000003ff037217 */ /* 0x000fc80007800200 */
[----:B------:R-:W-:-:S04]  /*1a70*/  IMNMX R2, R2, R0, PT ;  /* 0x0000000002027217 */ /* 0x000fc80003800200 */
[----:B------:R-:W-:Y:S02]  /*1a80*/  ISETP.GT.AND P0, PT, R2, R3, PT ;  /* 0x000000030200720c */ /* 0x000fe40003f04270 */
[--C-:B-1----:R-:W-:Y:S02]  /*1a90*/  SHF.R.S32.HI R7, RZ, 0x1f, R15.reuse ;  /* 0x0000001fff077819 */ /* 0x102fe4000001140f */
[----:B------:R-:W-:Y:S02]  /*1aa0*/  SHF.R.S32.HI R41, RZ, 0x1f, R15 ;  /* 0x0000001fff297819 */ /* 0x000fe4000001140f */
[-C--:B------:R-:W-:Y:S02]  /*1ab0*/  LEA.HI R8, R7, R15.reuse, RZ, 0x2 ;  /* 0x0000000f07087211 */ /* 0x080fe400078f10ff */
[----:B------:R-:W-:Y:S02]  /*1ac0*/  LEA.HI R41, R41, R15, RZ, 0x2 ;  /* 0x0000000f29297211 */ /* 0x000fe400078f10ff */
[----:B------:R-:W-:-:S02]  /*1ad0*/  SHF.R.S32.HI R6, RZ, 0x1f, R8 ;  /* 0x0000001fff067819 */ /* 0x000fc40000011408 */
[----:B------:R-:W-:Y:S02]  /*1ae0*/  SHF.R.S32.HI R41, RZ, 0x2, R41 ;  /* 0x00000002ff297819 */ /* 0x000fe40000011429 */
[----:B------:R-:W-:Y:S01]  /*1af0*/  @P0 IADD3 R2, R2, 0x4f, RZ ;  /* 0x0000004f02020810 */ /* 0x000fe20007ffe0ff */
[----:B------:R-:W-:Y:S01]  /*1b00*/  IMAD.WIDE.U32 R4, R3, -0x33333333, RZ ;  /* 0xcccccccd03047825 */ /* 0x000fe200078e00ff */
[----:B------:R-:W-:-:S03]  /*1b10*/  LEA.HI R3, R6, R41, RZ, 0x3 ;  /* 0x0000002906037211 */ /* 0x000fc600078f18ff */
[----:B------:R-:W-:Y:S01]  /*1b20*/  @P0 IMAD.HI R2, R2, 0x66666667, RZ ;  /* 0x6666666702020827 */ /* 0x000fe200078e02ff */
[----:B------:R-:W-:Y:S02]  /*1b30*/  LOP3.LUT R3, R3, 0xfffffff8, RZ, 0xc0, !PT ;  /* 0xfffffff803037812 */ /* 0x000fe400078ec0ff */
[----:B------:R-:W-:Y:S02]  /*1b40*/  SHF.R.U32.HI R127, RZ, 0x6, R5 ;  /* 0x00000006ff7f7819 */ /* 0x000fe40000011605 */
[----:B------:R-:W-:Y:S02]  /*1b50*/  @P0 SHF.R.U32.HI R5, RZ, 0x1f, R2 ;  /* 0x0000001fff050819 */ /* 0x000fe40000011602 */
[C---:B------:R-:W-:Y:S01]  /*1b60*/  IADD3 R150, R41.reuse, 0x40, RZ ;  /* 0x0000004029967810 */ /* 0x040fe20007ffe0ff */
[C---:B------:R-:W-:Y:S01]  /*1b70*/  IMAD.IADD R3, R41.reuse, 0x1, -R3 ;  /* 0x0000000129037824 */ /* 0x040fe200078e0a03 */
[----:B------:R-:W-:Y:S01]  /*1b80*/  IADD3 R148, R41, 0x20, RZ ;  /* 0x0000002029947810 */ /* 0x000fe20007ffe0ff */
[----:B------:R-:W-:Y:S01]  /*1b90*/  IMAD.MOV.U32 R4, RZ, RZ, R127 ;  /* 0x000000ffff047224 */ /* 0x000fe200078e007f */
[----:B------:R-:W-:Y:S01]  /*1ba0*/  @P0 LEA.HI.SX32 R4, R2, R5, 0x1b ;  /* 0x0000000502040211 */ /* 0x000fe200078fdaff */
[----:B------:R-:W-:Y:S01]  /*1bb0*/  IMAD.SHL.U32 R2, R150, 0x40, RZ ;  /* 0x0000004096027824 */ /* 0x000fe200078e00ff */
[----:B------:R-:W-:-:S02]  /*1bc0*/  LOP3.LUT R5, R8, 0xfffffffc, RZ, 0xc0, !PT ;  /* 0xfffffffc08057812 */ /* 0x000fc400078ec0ff */
[----:B------:R-:W-:Y:S01]  /*1bd0*/  LOP3.LUT P1, RZ, R3, 0x4, RZ, 0xc0, !PT ;  /* 0x0000000403ff7812 */ /* 0x000fe2000782c0ff */
[----:B------:R-:W-:Y:S01]  /*1be0*/  IMAD.SHL.U32 R3, R148, 0x40, RZ ;  /* 0x0000004094037824 */ /* 0x000fe200078e00ff */
[-C--:B------:R-:W-:Y:S02]  /*1bf0*/  LEA.HI R189, R7, R15.reuse, RZ, 0x5 ;  /* 0x0000000f07bd7211 */ /* 0x080fe400078f28ff */
[----:B------:R-:W-:Y:S01]  /*1c00*/  LOP3.LUT R151, R2, 0x1c0, RZ, 0xc0, !PT ;  /* 0x000001c002977812 */ /* 0x000fe200078ec0ff */
[----:B------:R-:W-:Y:S01]  /*1c10*/  IMAD.IADD R2, R15, 0x1, -R5 ;  /* 0x000000010f027824 */ /* 0x000fe200078e0a05 */
[----:B------:R-:W-:Y:S02]  /*1c20*/  LOP3.LUT R149, R3, 0x1c0, RZ, 0xc0, !PT ;  /* 0x000001c003957812 */ /* 0x000fe400078ec0ff */
[----:B------:R-:W-:Y:S01]  /*1c30*/  SHF.R.S32.HI R3, RZ, 0x5, R189 ;  /* 0x00000005ff037819 */ /* 0x000fe200000114bd */
[----:B------:R-:W-:Y:S01]  /*1c40*/  IMAD.SHL.U32 R28, R2, 0x8, RZ ;  /* 0x00000008021c7824 */ /* 0x000fe200078e00ff */
[----:B------:R-:W-:-:S02]  /*1c50*/  LEA.HI R6, R7, R15, RZ, 0x3 ;  /* 0x0000000f07067211 */ /* 0x000fc400078f18ff */
[----:B------:R-:W-:Y:S01]  /*1c60*/  ISETP.GT.AND P0, PT, R4, R127, PT ;  /* 0x0000007f0400720c */ /* 0x000fe20003f04270 */
[----:B------:R-:W-:Y:S01]  /*1c70*/  IMAD.SHL.U32 R153, R3, 0x200, RZ ;  /* 0x0000020003997824 */ /* 0x000fe200078e00ff */
[----:B------:R-:W-:Y:S02]  /*1c80*/  SHF.R.S32.HI R7, RZ, 0x1f, R148 ;  /* 0x0000001fff077819 */ /* 0x000fe40000011494 */
[----:B------:R-:W-:Y:S02]  /*1c90*/  SHF.R.S32.HI R9, RZ, 0x1f, R150 ;  /* 0x0000001fff097819 */ /* 0x000fe40000011496 */
[----:B------:R-:W-:Y:S01]  /*1ca0*/  LOP3.LUT R8, R6, 0xfffffff8, RZ, 0xc0, !PT ;  /* 0xfffffff806087812 */ /* 0x000fe200078ec0ff */
[----:B------:R-:W-:Y:S01]  /*1cb0*/  IMAD.SHL.U32 R24, R2, 0x4, RZ ;  /* 0x0000000402187824 */ /* 0x000fe200078e00ff */
[----:B------:R-:W-:Y:S01]  /*1cc0*/  SHF.R.S32.HI R139, RZ, 0x3, R6 ;  /* 0x00000003ff8b7819 */ /* 0x000fe20000011406 */
[----:B------:R-:W-:Y:S01]  /*1cd0*/  IMAD.MOV.U32 R10, RZ, RZ, 0x40 ;  /* 0x00000040ff0a7424 */ /* 0x000fe200078e00ff */
[----:B------:R-:W-:Y:S01]  /*1ce0*/  LEA.HI R7, R7, R148, RZ, 0x3 ;  /* 0x0000009407077211 */ /* 0x000fe200078f18ff */
[----:B------:R-:W-:Y:S01]  /*1cf0*/  IMAD.IADD R165, R15, 0x1, -R8 ;  /* 0x000000010fa57824 */ /* 0x000fe200078e0a08 */
[----:B------:R-:W-:-:S03]  /*1d00*/  LEA.HI R6, R9, R150, RZ, 0x3 ;  /* 0x0000009609067211 */ /* 0x000fc600078f18ff */
[----:B------:R-:W-:Y:S02]  /*1d10*/  IMAD.SHL.U32 R7, R7, 0x40, RZ ;  /* 0x0000004007077824 */ /* 0x000fe400078e00ff */
[----:B------:R-:W-:Y:S02]  /*1d20*/  IMAD.SHL.U32 R6, R6, 0x40, RZ ;  /* 0x0000004006067824 */ /* 0x000fe400078e00ff */
[----:B------:R-:W-:Y:S01]  /*1d30*/  IMAD.SHL.U32 R134, R165, 0x8, RZ ;  /* 0x00000008a5867824 */ /* 0x000fe200078e00ff */
[----:B------:R-:W-:Y:S02]  /*1d40*/  SHF.R.S32.HI R185, RZ, 0x1f, R139 ;  /* 0x0000001fffb97819 */ /* 0x000fe4000001148b */
[----:B------:R-:W-:Y:S02]  /*1d50*/  SHF.R.U32.HI R186, RZ, 0x3, R149 ;  /* 0x00000003ffba7819 */ /* 0x000fe40000011695 */
[----:B------:R-:W-:Y:S02]  /*1d60*/  SHF.R.U32.HI R187, RZ, 0x3, R151 ;  /* 0x00000003ffbb7819 */ /* 0x000fe40000011697 */
[----:B------:R-:W-:-:S02]  /*1d70*/  LOP3.LUT R162, R7, 0xfffffe00, RZ, 0xc0, !PT ;  /* 0xfffffe0007a27812 */ /* 0x000fc400078ec0ff */
[----:B------:R-:W-:Y:S02]  /*1d80*/  LOP3.LUT R163, R6, 0xfffffe00, RZ, 0xc0, !PT ;  /* 0xfffffe0006a37812 */ /* 0x000fe400078ec0ff */
[----:B------:R-:W-:Y:S02]  /*1d90*/  SHF.R.S32.HI R29, RZ, 0x1f, R28 ;  /* 0x0000001fff1d7819 */ /* 0x000fe4000001141c */
[----:B------:R-:W-:Y:S02]  /*1da0*/  SHF.R.S32.HI R135, RZ, 0x1f, R134 ;  /* 0x0000001fff877819 */ /* 0x000fe40000011486 */
[----:B------:R-:W-:Y:S02]  /*1db0*/  IADD3 R26, R24, 0x10, RZ ;  /* 0x00000010181a7810 */ /* 0x000fe40007ffe0ff */
[----:B--2---:R-:W-:-:S04]  /*1dc0*/  LOP3.LUT R3, R39, 0x18, R28, 0xf8, !PT ;  /* 0x0000001827037812 */ /* 0x004fc800078ef81c */
[----:B---3--:R-:W-:-:S04]  /*1dd0*/  LOP3.LUT R2, R153, R3, R38, 0xf6, !PT ;  /* 0x0000000399027212 */ /* 0x008fc800078ef626 */
[----:B------:R-:W-:Y:S02]  /*1de0*/  LEA R80, R2, 0x100, 0x1 ;  /* 0x0000010002507811 */ /* 0x000fe400078e08ff */
[----:B------:R-:W-:-:S05]  /*1df0*/  SEL R2, R10, 0xffffffc0, !P1 ;  /* 0xffffffc00a027807 */ /* 0x000fca0004800000 */
[----:B------:R-:W-:Y:S01]  /*1e00*/  IMAD.IADD R81, R2, 0x1, R80 ;  /* 0x0000000102517824 */ /* 0x000fe200078e0250 */
[----:B------:R-:W-:Y:S05]  /*1e10*/  @!P0 BRA `(.L_x_216) ;  /* 0x0000530000008947 */ /* 0x000fea0003800000 */
[----:B------:R-:W-:-:S04]  /*1e20*/  ISETP.NE.U32.AND P0, PT, RZ, c[0x0][0x340], PT ;  /* 0x0000d000ff007a0c */ /* 0x000fc80003f05070 */
[----:B------:R-:W-:-:S13]  /*1e30*/  ISETP.NE.AND.EX P4, PT, RZ, c[0x0][0x344], PT, P0 ;  /* 0x0000d100ff007a0c */ /* 0x000fda0003f85300 */
[----:B------:R-:W-:-:S05]  /*1e40*/  @P4 IMAD.WIDE R2, R42, R14, c[0x0][0x340] ;  /* 0x0000d0002a024625 */ /* 0x000fca00078e020e */
[----:B------:R1:W2:Y:S01]  /*1e50*/  @P4 LDG.E R30, [R2.64] ;  /* 0x00000008021e4981 */ /* 0x0002a2000c1e1900 */
[----:B------:R-:W-:Y:S01]  /*1e60*/  IADD3 R122, P0, R139, R12, RZ ;  /* 0x0000000c8b7a7210 */ /* 0x000fe20007f1e0ff */
[----:B------:R-:W-:Y:S01]  /*1e70*/  IMAD.MOV.U32 R142, RZ, RZ, 0x50 ;  /* 0x00000050ff8e7424 */ /* 0x000fe200078e00ff */
[----:B------:R-:W-:Y:S01]  /*1e80*/  SEL R34, R137, RZ, !P5 ;  /* 0x000000ff89227207 */ /* 0x000fe20006800000 */
[----:B------:R-:W-:Y:S01]  /*1e90*/  IMAD.MOV.U32 R37, RZ, RZ, c[0x0][0x23c] ;  /* 0x00008f00ff257624 */ /* 0x000fe200078e00ff */
[----:B------:R-:W-:Y:S01]  /*1ea0*/  LEA.HI.X.SX32 R131, R12, R185, 0x1, P0 ;  /* 0x000000b90c837211 */ /* 0x000fe200000f0eff */
[----:B------:R-:W-:Y:S01]  /*1eb0*/  IMAD R171, R142, c[0x0][0x23c], RZ ;  /* 0x00008f008eab7a24 */ /* 0x000fe200078e02ff */
[----:B------:R-:W-:Y:S01]  /*1ec0*/  IADD3 R33, R4, -0x1, RZ ;  /* 0xffffffff04217810 */ /* 0x000fe20007ffe0ff */
[----:B------:R-:W-:Y:S01]  /*1ed0*/  IMAD R4, R34, c[0x0][0x248], RZ ;  /* 0x0000920022047a24 */ /* 0x000fe200078e02ff */
[----:B------:R-:W-:Y:S01]  /*1ee0*/  IADD3 R116, -R139, R0, RZ ;  /* 0x000000008b747210 */ /* 0x000fe20007ffe1ff */
[----:B------:R-:W-:Y:S01]  /*1ef0*/  IMAD R5, R131, c[0x0][0x238], RZ ;  /* 0x00008e0083057a24 */ /* 0x000fe200078e02ff */
[----:B------:R-:W-:Y:S01]  /*1f00*/  SEL R32, R42, RZ, !P5 ;  /* 0x000000ff2a207207 */ /* 0x000fe20006800000 */
[----:B------:R-:W-:Y:S01]  /*1f10*/  IMAD.WIDE.U32 R146, R142, c[0x0][0x238], RZ ;  /* 0x00008e008e927a25 */ /* 0x000fe200078e00ff */
[----:B------:R-:W-:-:S02]  /*1f20*/  MOV R154, c[0x0][0x238] ;  /* 0x00008e00009a7a02 */ /* 0x000fc40000000f00 */
[----:B------:R-:W-:Y:S01]  /*1f30*/  ISETP.GE.AND P6, PT, R134, c[0x0][0x1d4], PT ;  /* 0x0000750086007a0c */ /* 0x000fe20003fc6270 */
[----:B------:R-:W-:Y:S01]  /*1f40*/  IMAD R5, R122, c[0x0][0x23c], R5 ;  /* 0x00008f007a057a24 */ /* 0x000fe200078e0205 */
[----:B------:R-:W-:Y:S01]  /*1f50*/  SHF.R.S32.HI R36, RZ, 0x1f, R41 ;  /* 0x0000001fff247819 */ /* 0x000fe20000011429 */
[----:B------:R-:W-:Y:S01]  /*1f60*/  IMAD R8, R33, -0x50, R116 ;  /* 0xffffffb021087824 */ /* 0x000fe200078e0274 */
[----:B------:R-:W-:Y:S01]  /*1f70*/  SHF.R.S32.HI R25, RZ, 0x1f, R24 ;  /* 0x0000001fff197819 */ /* 0x000fe20000011418 */
[----:B------:R-:W-:Y:S01]  /*1f80*/  IMAD R4, R32, c[0x0][0x24c], R4 ;  /* 0x0000930020047a24 */ /* 0x000fe200078e0204 */
[----:B------:R-:W-:Y:S01]  /*1f90*/  SHF.L.U32 R17, R37, 0x5, RZ ;  /* 0x0000000525117819 */ /* 0x000fe200000006ff */
[----:B------:R-:W-:Y:S01]  /*1fa0*/  IMAD.IADD R171, R147, 0x1, R171 ;  /* 0x0000000193ab7824 */ /* 0x000fe200078e02ab */
[C---:B------:R-:W-:Y:S01]  /*1fb0*/  ISETP.GE.AND P0, PT, R8.reuse, 0x1, PT ;  /* 0x000000010800780c */ /* 0x040fe20003f06270 */
[----:B------:R-:W-:Y:S01]  /*1fc0*/  IMAD.IADD R31, R11, 0x1, R160 ;  /* 0x000000010b1f7824 */ /* 0x000fe200078e02a0 */
[----:B------:R-:W-:Y:S01]  /*1fd0*/  ISETP.GE.AND P3, PT, R8, 0x11, PT ;  /* 0x000000110800780c */ /* 0x000fe20003f66270 */
[----:B-1----:R-:W-:Y:S01]  /*1fe0*/  IMAD.WIDE.U32 R2, R122, c[0x0][0x238], R134 ;  /* 0x00008e007a027a25 */ /* 0x002fe200078e0086 */
[----:B------:R-:W-:-:S02]  /*1ff0*/  ISETP.NE.AND P5, PT, R13, RZ, PT ;  /* 0x000000ff0d00720c */ /* 0x000fc40003fa5270 */
[----:B------:R-:W-:Y:S01]  /*2000*/  SHF.R.S32.HI R35, RZ, 0x1f, R31 ;  /* 0x0000001fff237819 */ /* 0x000fe2000001141f */
[----:B------:R-:W-:Y:S01]  /*2010*/  IMAD.IADD R3, R3, 0x1, R5 ;  /* 0x0000000103037824 */ /* 0x000fe200078e0205 */
[----:B------:R-:W-:Y:S01]  /*2020*/  IADD3 R91, R28, 0x20, RZ ;  /* 0x000000201c5b7810 */ /* 0x000fe20007ffe0ff */
[----:B------:R-:W-:Y:S01]  /*2030*/  IMAD.WIDE.U32 R14, R154, 0x20, RZ ;  /* 0x000000209a0e7825 */ /* 0x000fe200078e00ff */
[----:B------:R-:W-:Y:S02]  /*2040*/  MOV R188, c[0x0][0x27c] ;  /* 0x00009f0000bc7a02 */ /* 0x000fe40000000f00 */
[----:B------:R-:W-:Y:S01]  /*2050*/  MOV R168, 0x5 ;  /* 0x0000000500a87802 */ /* 0x000fe20000000f00 */
[----:B------:R-:W-:Y:S01]  /*2060*/  IMAD.WIDE.U32 R2, R40, c[0x0][0x240], R2 ;  /* 0x0000900028027a25 */ /* 0x000fe200078e0002 */
[----:B------:R-:W-:-:S03]  /*2070*/  P2R R132, PR, RZ, 0x40 ;  /* 0x00000040ff847803 */ /* 0x000fc60000000000 */
[----:B------:R-:W-:Y:S02]  /*2080*/  IMAD R3, R40, c[0x0][0x244], R3 ;  /* 0x0000910028037a24 */ /* 0x000fe400078e0203 */
[----:B------:R-:W-:-:S04]  /*2090*/  IMAD.WIDE.U32 R10, R31, c[0x0][0x1e0], RZ ;  /* 0x000078001f0a7a25 */ /* 0x000fc800078e00ff */
[----:B------:R-:W-:Y:S01]  /*20a0*/  IMAD.WIDE.U32 R114, R32, c[0x0][0x248], R2 ;  /* 0x0000920020727a25 */ /* 0x000fe200078e0002 */
[----:B------:R-:W-:-:S03]  /*20b0*/  SHF.R.S32.HI R3, RZ, 0x1f, R33 ;  /* 0x0000001fff037819 */ /* 0x000fc60000011421 */
[----:B------:R-:W-:Y:S01]  /*20c0*/  IMAD R2, R171, R33, RZ ;  /* 0x00000021ab027224 */ /* 0x000fe200078e02ff */
[----:B------:R-:W-:Y:S01]  /*20d0*/  IADD3 R113, R115, R4, RZ ;  /* 0x0000000473717210 */ /* 0x000fe20007ffe0ff */
[----:B------:R-:W-:Y:S02]  /*20e0*/  IMAD.MOV.U32 R112, RZ, RZ, R114 ;  /* 0x000000ffff707224 */ /* 0x000fe400078e0072 */
[-C--:B------:R-:W-:Y:S02]  /*20f0*/  IMAD R4, R3, R146.reuse, R2 ;  /* 0x0000009203047224 */ /* 0x080fe400078e0202 */
[----:B------:R-:W-:-:S04]  /*2100*/  IMAD.WIDE.U32 R2, R33, R146, R112 ;  /* 0x0000009221027225 */ /* 0x000fc800078e0070 */
[----:B------:R-:W-:Y:S01]  /*2110*/  IMAD R12, R36, c[0x0][0x290], RZ ;  /* 0x0000a400240c7a24 */ /* 0x000fe200078e02ff */
[----:B------:R-:W-:Y:S01]  /*2120*/  IADD3 R3, R3, R4, RZ ;  /* 0x0000000403037210 */ /* 0x000fe20007ffe0ff */
[C---:B------:R-:W-:Y:S01]  /*2130*/  IMAD.WIDE.U32 R182, R41.reuse, c[0x0][0x1e0], RZ ;  /* 0x0000780029b67a25 */ /* 0x040fe200078e00ff */
[----:B------:R-:W-:Y:S02]  /*2140*/  @P0 LEA R6, P2, R2, c[0x0][0x220], 0x1 ;  /* 0x0000880002060a11 */ /* 0x000fe400078408ff */
[----:B------:R-:W-:Y:S01]  /*2150*/  @P3 LEA R5, P1, R154, R2, 0x4 ;  /* 0x000000029a053211 */ /* 0x000fe200078220ff */
[----:B------:R-:W-:Y:S01]  /*2160*/  IMAD R27, R41, c[0x0][0x294], R12 ;  /* 0x0000a500291b7a24 */ /* 0x000fe200078e020c */
[----:B------:R-:W-:Y:S01]  /*2170*/  @P0 LEA.HI.X R7, R2, c[0x0][0x224], R3, 0x1, P2 ;  /* 0x0000890002070a11 */ /* 0x000fe200010f0c03 */
[----:B------:R-:W-:Y:S01]  /*2180*/  IMAD.MOV.U32 R155, RZ, RZ, c[0x0][0x280] ;  /* 0x0000a000ff9b7624 */ /* 0x000fe200078e00ff */
[----:B------:R-:W-:Y:S01]  /*2190*/  @P3 LEA.HI.X R9, R154, R3, R37, 0x4, P1 ;  /* 0x000000039a093211 */ /* 0x000fe200008f2425 */
[----:B------:R-:W-:Y:S01]  /*21a0*/  IMAD.MOV.U32 R156, RZ, RZ, c[0x0][0x290] ;  /* 0x0000a400ff9c7624 */ /* 0x000fe200078e00ff */
[----:B------:R-:W-:Y:S01]  /*21b0*/  @P3 LEA R4, P1, R5, c[0x0][0x220], 0x1 ;  /* 0x0000880005043a11 */ /* 0x000fe200078208ff */
[----:B------:R-:W-:Y:S01]  /*21c0*/  @!PT LDS RZ, [RZ] ;  /* 0x00000000fffff984 */ /* 0x000fe20000000800 */
[----:B------:R-:W-:Y:S01]  /*21d0*/  @!PT LDS RZ, [RZ] ;  /* 0x00000000fffff984 */ /* 0x000fe20000000800 */
[----:B------:R-:W-:Y:S01]  /*21e0*/  @!PT LDS RZ, [RZ] ;  /* 0x00000000fffff984 */ /* 0x000fe20000000800 */
[----:B------:R1:W-:Y:S01]  /*21f0*/  @P0 LDGSTS.E.BYPASS.LTC128B.128 [R216+0x2900], [R6.64], !P6 ;  /* 0x0290000006d80fae */ /* 0x0003e2000f101d48 */
[----:B------:R-:W-:Y:S01]  /*2200*/  ISETP.GE.AND P2, PT, R8, 0x21, PT ;  /* 0x000000210800780c */ /* 0x000fe20003f46270 */
[----:B------:R-:W-:Y:S01]  /*2210*/  IMAD.SHL.U32 R175, R155, 0x20, RZ ;  /* 0x000000209baf7824 */ /* 0x000fe200078e00ff */
[----:B------:R-:W-:-:S02]  /*2220*/  @P3 LEA.HI.X R5, R5, c[0x0][0x224], R9, 0x1, P1 ;  /* 0x0000890005053a11 */ /* 0x000fc400008f0c09 */
[C---:B------:R-:W-:Y:S02]  /*2230*/  ISETP.GE.AND P0, PT, R8.reuse, 0x31, PT ;  /* 0x000000310800780c */ /* 0x040fe40003f06270 */
[----:B------:R-:W-:Y:S01]  /*2240*/  ISETP.GE.AND P1, PT, R8, 0x41, PT ;  /* 0x000000410800780c */ /* 0x000fe20003f26270 */
[----:B------:R3:W-:Y:S01]  /*2250*/  @P3 LDGSTS.E.BYPASS.LTC128B.128 [R216+0x3100], [R4.64], !P6 ;  /* 0x0310000004d83fae */ /* 0x0007e2000f101d48 */
[----:B------:R-:W-:Y:S01]  /*2260*/  IMAD.WIDE.U32 R8, R41, c[0x0][0x290], R24 ;  /* 0x0000a40029087a25 */ /* 0x000fe200078e0018 */
[-C--:B------:R-:W-:Y:S02]  /*2270*/  SHF.L.U64.HI R157, R155, R168.reuse, c[0x0][0x284] ;  /* 0x0000a1009b9d7619 */ /* 0x080fe400000102a8 */
[----:B------:R-:W-:Y:S01]  /*2280*/  SHF.L.U64.HI R158, R156, R168, c[0x0][0x294] ;  /* 0x0000a5009c9e7619 */ /* 0x000fe200000102a8 */
[----:B------:R-:W-:Y:S01]  /*2290*/  IMAD.MOV.U32 R12, RZ, RZ, R8 ;  /* 0x000000ffff0c7224 */ /* 0x000fe200078e0008 */
[----:B------:R-:W-:Y:S02]  /*22a0*/  @P2 IADD3 R16, P3, R2, R14, RZ ;  /* 0x0000000e02102210 */ /* 0x000fe40007f7e0ff */
[----:B------:R-:W-:Y:S01]  /*22b0*/  IADD3 R13, R9, R27, RZ ;  /* 0x0000001b090d7210 */ /* 0x000fe20007ffe0ff */
[----:B------:R-:W-:Y:S01]  /*22c0*/  IMAD.WIDE.U32 R8, R41, c[0x0][0x280], R28 ;  /* 0x0000a00029087a25 */ /* 0x000fe200078e001c */
[----:B------:R-:W-:-:S02]  /*22d0*/  @P2 IADD3.X R17, R3, R15, R17, P3, !PT ;  /* 0x0000000f03112210 */ /* 0x000fc40001ffe411 */
[----:B------:R-:W-:Y:S01]  /*22e0*/  @P2 LEA R20, P3, R16, c[0x0][0x220], 0x1 ;  /* 0x0000880010142a11 */ /* 0x000fe200078608ff */
[----:B------:R-:W-:Y:S01]  /*22f0*/  @P0 IMAD R18, R37, 0x30, RZ ;  /* 0x0000003025120824 */ /* 0x000fe200078e02ff */
[----:B------:R-:W-:Y:S01]  /*2300*/  SHF.L.U32 R176, R156, 0x5, RZ ;  /* 0x000000059cb07819 */ /* 0x000fe200000006ff */
[----:B-----5:R-:W-:Y:S01]  /*2310*/  IMAD.WIDE.U32 R98, R136, c[0x0][0x290], R12 ;  /* 0x0000a40088627a25 */ /* 0x020fe200078e000c */
[----:B------:R-:W-:-:S03]  /*2320*/  @P2 LEA.HI.X R21, R16, c[0x0][0x224], R17, 0x1, P3 ;  /* 0x0000890010152a11 */ /* 0x000fc600018f0c11 */
[C---:B-1----:R-:W-:Y:S02]  /*2330*/  IMAD.WIDE.U32 R6, R41.reuse, c[0x0][0x280], R24 ;  /* 0x0000a00029067a25 */ /* 0x042fe400078e0018 */
[----:B------:R1:W-:Y:S02]  /*2340*/  @P2 LDGSTS.E.BYPASS.LTC128B.128 [R216+0x3900], [R20.64], !P6 ;  /* 0x0390000014d82fae */ /* 0x0003e4000f101d48 */
[----:B------:R-:W-:Y:S01]  /*2350*/  IMAD.WIDE.U32 R16, R41, c[0x0][0x290], R28 ;  /* 0x0000a40029107a25 */ /* 0x000fe200078e001c */
[----:B------:R-:W-:Y:S02]  /*2360*/  MOV R14, R6 ;  /* 0x00000006000e7202 */ /* 0x000fe40000000f00 */
[----:B------:R-:W-:Y:S01]  /*2370*/  MOV R6, R10 ;  /* 0x0000000a00067202 */ /* 0x000fe20000000f00 */
[----:B---3--:R-:W-:Y:S02]  /*2380*/  IMAD R5, R36, c[0x0][0x280], RZ ;  /* 0x0000a00024057a24 */ /* 0x008fe400078e02ff */
[----:B------:R-:W-:-:S02]  /*2390*/  IMAD R4, R35, c[0x0][0x1e0], RZ ;  /* 0x0000780023047a24 */ /* 0x000fc400078e02ff */
[----:B------:R-:W-:Y:S02]  /*23a0*/  IMAD R23, R41, c[0x0][0x284], R5 ;  /* 0x0000a10029177a24 */ /* 0x000fe400078e0205 */
[----:B------:R-:W-:Y:S02]  /*23b0*/  IMAD R4, R31, c[0x0][0x1e4], R4 ;  /* 0x000079001f047a24 */ /* 0x000fe400078e0204 */
[----:B------:R-:W-:Y:S02]  /*23c0*/  IMAD.IADD R15, R7, 0x1, R23 ;  /* 0x00000001070f7824 */ /* 0x000fe400078e0217 */
[----:B------:R-:W-:Y:S02]  /*23d0*/  IMAD.IADD R7, R11, 0x1, R4 ;  /* 0x000000010b077824 */ /* 0x000fe400078e0204 */
[----:B------:R-:W-:-:S04]  /*23e0*/  @P0 IMAD.WIDE.U32 R4, R154, 0x30, R2 ;  /* 0x000000309a040825 */ /* 0x000fc800078e0002 */
[----:B------:R-:W-:Y:S01]  /*23f0*/  @P0 IMAD.IADD R5, R5, 0x1, R18 ;  /* 0x0000000105050824 */ /* 0x000fe200078e0212 */
[----:B------:R-:W-:Y:S01]  /*2400*/  @P0 LEA R18, P3, R4, c[0x0][0x220], 0x1 ;  /* 0x0000880004120a11 */ /* 0x000fe200078608ff */
[----:B------:R-:W-:Y:S01]  /*2410*/  IMAD.WIDE.U32 R10, R40, c[0x0][0x1e8], R6 ;  /* 0x00007a00280a7a25 */ /* 0x000fe200078e0006 */
[----:B------:R-:W-:Y:S02]  /*2420*/  IADD3 R7, R23, R9, RZ ;  /* 0x0000000917077210 */ /* 0x000fe40007ffe0ff */
[----:B------:R-:W-:Y:S01]  /*2430*/  @P0 LEA.HI.X R19, R4, c[0x0][0x224], R5, 0x1, P3 ;  /* 0x0000890004130a11 */ /* 0x000fe200018f0c05 */
[----:B------:R-:W-:Y:S01]  /*2440*/  IMAD R9, R40, c[0x0][0x1ec], R11 ;  /* 0x00007b0028097a24 */ /* 0x000fe200078e020b */
[C---:B------:R-:W-:Y:S01]  /*2450*/  @P1 LEA R22, P3, R154.reuse, R2, 0x6 ;  /* 0x000000029a161211 */ /* 0x040fe200078630ff */
[----:B------:R-:W-:Y:S01]  /*2460*/  IMAD.IADD R5, R27, 0x1, R17 ;  /* 0x000000011b057824 */ /* 0x000fe200078e0211 */
[----:B------:R-:W-:Y:S01]  /*2470*/  MOV R6, R8 ;  /* 0x0000000800067202 */ /* 0x000fe20000000f00 */
[----:B------:R3:W-:Y:S01]  /*2480*/  @P0 LDGSTS.E.BYPASS.LTC128B.128 [R216+0x4100], [R18.64], !P6 ;  /* 0x0410000012d80fae */ /* 0x0007e2000f101d48 */
[----:B------:R-:W-:Y:S01]  /*2490*/  @P1 LEA.HI.X R3, R154, R3, R37, 0x6, P3 ;  /* 0x000000039a031211 */ /* 0x000fe200018f3425 */
[----:B------:R-:W-:Y:S01]  /*24a0*/  IMAD.MOV.U32 R4, RZ, RZ, R16 ;  /* 0x000000ffff047224 */ /* 0x000fe200078e0010 */
[----:B------:R-:W-:Y:S01]  /*24b0*/  @P1 LEA R2, P3, R22, c[0x0][0x220], 0x1 ;  /* 0x0000880016021a11 */ /* 0x000fe200078608ff */
[----:B------:R-:W-:Y:S01]  /*24c0*/  IMAD.WIDE.U32 R100, R136, c[0x0][0x280], R14 ;  /* 0x0000a00088647a25 */ /* 0x000fe200078e000e */
[----:B------:R-:W-:-:S02]  /*24d0*/  MOV R8, R10 ;  /* 0x0000000a00087202 */ /* 0x000fc40000000f00 */
[----:B------:R-:W-:Y:S01]  /*24e0*/  @P1 LEA.HI.X R3, R22, c[0x0][0x224], R3, 0x1, P3 ;  /* 0x0000890016031a11 */ /* 0x000fe200018f0c03 */
[----:B------:R-:W-:Y:S01]  /*24f0*/  IMAD.WIDE.U32 R96, R136, c[0x0][0x280], R6 ;  /* 0x0000a00088607a25 */ /* 0x000fe200078e0006 */
[----:B------:R-:W-:-:S03]  /*2500*/  ISETP.GE.AND P0, PT, R91, c[0x0][0x1d4], PT ;  /* 0x000075005b007a0c */ /* 0x000fc60003f06270 */
[----:B------:R4:W-:Y:S01]  /*2510*/  @P1 LDGSTS.E.BYPASS.LTC128B.128 [R216+0x4900], [R2.64], !P6 ;  /* 0x0490000002d81fae */ /* 0x0009e2000f101d48 */
[----:B------:R-:W-:Y:S01]  /*2520*/  P2R R90, PR, RZ, 0x1 ;  /* 0x00000001ff5a7803 */ /* 0x000fe20000000000 */
[----:B------:R-:W-:Y:S01]  /*2530*/  IMAD.WIDE.U32 R94, R136, c[0x0][0x290], R4 ;  /* 0x0000a400885e7a25 */ /* 0x000fe200078e0004 */
[----:B------:R-:W-:Y:S01]  /*2540*/  ISETP.GE.AND P6, PT, R28, c[0x0][0x1d4], PT ;  /* 0x000075001c007a0c */ /* 0x000fe20003fc6270 */
[----:B------:R-:W0:Y:S01]  /*2550*/  LDGDEPBAR ;  /* 0x00000000000079af */ /* 0x000e220000000000 */
[----:B------:R-:W-:Y:S01]  /*2560*/  WARPSYNC 0xffffffff ;  /* 0xffffffff00007948 */ /* 0x000fe20003800000 */
[----:B------:R-:W-:Y:S01]  /*2570*/  IMAD.SHL.U32 R10, R188, 0x2, RZ ;  /* 0x00000002bc0a7824 */ /* 0x000fe200078e00ff */
[----:B----4-:R-:W-:Y:S01]  /*2580*/  SHF.R.S32.HI R2, RZ, 0x1f, R136 ;  /* 0x0000001fff027819 */ /* 0x010fe20000011488 */
[----:B------:R-:W-:-:S04]  /*2590*/  IMAD R3, R36, c[0x0][0x1e0], RZ ;  /* 0x0000780024037a24 */ /* 0x000fc800078e02ff */
[C---:B------:R-:W-:Y:S02]  /*25a0*/  IMAD R11, R2.reuse, c[0x0][0x280], RZ ;  /* 0x0000a000020b7a24 */ /* 0x040fe400078e02ff */
[----:B---3--:R-:W-:Y:S02]  /*25b0*/  IMAD R18, R2, c[0x0][0x290], RZ ;  /* 0x0000a40002127a24 */ /* 0x008fe400078e02ff */
[----:B------:R-:W-:Y:S02]  /*25c0*/  IMAD R17, R41, c[0x0][0x1e4], R3 ;  /* 0x0000790029117a24 */ /* 0x000fe400078e0203 */
[----:B------:R-:W-:-:S03]  /*25d0*/  IMAD R3, R136, c[0x0][0x284], R11 ;  /* 0x0000a10088037a24 */ /* 0x000fc600078e020b */
[----:B------:R-:W-:Y:S01]  /*25e0*/  IADD3 R120, R183, R17, RZ ;  /* 0x00000011b7787210 */ /* 0x000fe20007ffe0ff */
[----:B------:R-:W-:Y:S02]  /*25f0*/  IMAD.IADD R111, R101, 0x1, R3 ;  /* 0x00000001656f7824 */ /* 0x000fe400078e0203 */
[----:B------:R-:W-:Y:S01]  /*2600*/  IMAD.IADD R108, R3, 0x1, R97 ;  /* 0x00000001036c7824 */ /* 0x000fe200078e0261 */
[----:B--2---:R-:W-:Y:S01]  /*2610*/  @P4 SHF.R.S32.HI R2, RZ, 0x1f, R30 ;  /* 0x0000001fff024819 */ /* 0x004fe2000001141e */
[----:B------:R-:W-:Y:S01]  /*2620*/  @!P4 IMAD.MOV.U32 R30, RZ, RZ, R42 ;  /* 0x000000ffff1ec224 */ /* 0x000fe200078e002a */
[----:B------:R-:W-:-:S04]  /*2630*/  @!P4 MOV R2, R137 ;  /* 0x000000890002c202 */ /* 0x000fc80000000f00 */
[----:B------:R-:W-:Y:S01]  /*2640*/  SEL R16, R2, RZ, !P5 ;  /* 0x000000ff02107207 */ /* 0x000fe20006800000 */
[----:B------:R-:W-:Y:S01]  /*2650*/  IMAD R2, R136, c[0x0][0x294], R18 ;  /* 0x0000a50088027a24 */ /* 0x000fe200078e0212 */
[----:B------:R-:W-:-:S03]  /*2660*/  SEL R11, R30, RZ, !P5 ;  /* 0x000000ff1e0b7207 */ /* 0x000fc60006800000 */
[----:B------:R-:W-:Y:S01]  /*2670*/  IMAD R17, R16, c[0x0][0x1f0], RZ ;  /* 0x00007c0010117a24 */ /* 0x000fe200078e02ff */
[----:B------:R-:W-:Y:S01]  /*2680*/  IADD3 R109, R99, R2, RZ ;  /* 0x00000002636d7210 */ /* 0x000fe20007ffe0ff */
[----:B------:R-:W-:-:S04]  /*2690*/  IMAD.WIDE.U32 R82, R11, c[0x0][0x1f0], R8 ;  /* 0x00007c000b527a25 */ /* 0x000fc800078e0008 */
[----:B------:R-:W-:Y:S01]  /*26a0*/  IMAD R8, R11, c[0x0][0x1f4], R17 ;  /* 0x00007d000b087a24 */ /* 0x000fe200078e0211 */
[----:B------:R-:W-:Y:S01]  /*26b0*/  IADD3 R110, P1, P0, R82, R182, R28 ;  /* 0x000000b6526e7210 */ /* 0x000fe2000783e01c */
[----:B------:R-:W-:-:S03]  /*26c0*/  IMAD.IADD R107, R2, 0x1, R95 ;  /* 0x00000001026b7824 */ /* 0x000fc600078e025f */
[----:B------:R-:W-:-:S04]  /*26d0*/  IADD3 R85, R83, R8, RZ ;  /* 0x0000000853557210 */ /* 0x000fc80007ffe0ff */
[----:B------:R-:W-:Y:S02]  /*26e0*/  IADD3.X R106, R85, R120, R29, P1, P0 ;  /* 0x00000078556a7210 */ /* 0x000fe40000fe041d */
[----:B-1----:R-:W-:Y:S01]  /*26f0*/  ISETP.GE.AND P0, PT, R28, c[0x0][0x27c], PT ;  /* 0x00009f001c007a0c */ /* 0x002fe20003f06270 */
[C---:B------:R-:W-:Y:S01]  /*2700*/  IMAD.WIDE.U32 R2, R40.reuse, c[0x0][0x260], R134 ;  /* 0x0000980028027a25 */ /* 0x040fe200078e0086 */
[----:B------:R-:W-:Y:S01]  /*2710*/  BAR.SYNC.DEFER_BLOCKING 0x0 ;  /* 0x0000000000007b1d */ /* 0x000fe20000010000 */
[----:B------:R-:W-:Y:S02]  /*2720*/  SHF.L.U32 R173, R155, 0x6, RZ ;  /* 0x000000069bad7819 */ /* 0x000fe400000006ff */
[----:B------:R-:W-:Y:S01]  /*2730*/  IMAD.WIDE.U32 R6, R40, c[0x0][0x210], R28 ;  /* 0x0000840028067a25 */ /* 0x000fe200078e001c */
[----:B------:R-:W-:Y:S02]  /*2740*/  SHF.L.U64.HI R138, R154, R168, c[0x0][0x23c] ;  /* 0x00008f009a8a7619 */ /* 0x000fe400000102a8 */
[----:B------:R-:W-:Y:S01]  /*2750*/  ULDC.U8 UR4, c[0x0][0x298] ;  /* 0x0000a60000047ab9 */ /* 0x000fe20000000000 */
[----:B------:R-:W-:Y:S01]  /*2760*/  IMAD.MOV.U32 R4, RZ, RZ, R2 ;  /* 0x000000ffff047224 */ /* 0x000fe200078e0002 */
[----:B------:R-:W-:Y:S01]  /*2770*/  IADD3 R130, P1, R41, R31, RZ ;  /* 0x0000001f29827210 */ /* 0x000fe20007f3e0ff */
[----:B------:R-:W-:Y:S01]  /*2780*/  IMAD.MOV.U32 R2, RZ, RZ, R6 ;  /* 0x000000ffff027224 */ /* 0x000fe200078e0006 */
[----:B------:R-:W-:Y:S01]  /*2790*/  SEL R6, RZ, c[0x0][0x27c], !P0 ;  /* 0x00009f00ff067a07 */ /* 0x000fe20004000000 */
[----:B------:R-:W-:Y:S01]  /*27a0*/  IMAD R5, R40, c[0x0][0x264], R3 ;  /* 0x0000990028057a24 */ /* 0x000fe200078e0203 */
[----:B------:R-:W-:Y:S01]  /*27b0*/  @P0 IADD3 R10, -R10, c[0x0][0x1d4], RZ ;  /* 0x000075000a0a0a10 */ /* 0x000fe20007ffe1ff */
[----:B------:R-:W-:Y:S01]  /*27c0*/  IMAD R3, R40, c[0x0][0x214], R7 ;  /* 0x0000850028037a24 */ /* 0x000fe200078e0207 */
[----:B------:R-:W-:Y:S01]  /*27d0*/  IADD3 R6, R28, R6, RZ ;  /* 0x000000061c067210 */ /* 0x000fe20007ffe0ff */
[----:B------:R-:W-:Y:S01]  /*27e0*/  IMAD R7, R34, c[0x0][0x268], RZ ;  /* 0x00009a0022077a24 */ /* 0x000fe200078e02ff */
[----:B------:R-:W-:Y:S01]  /*27f0*/  ISETP.NE.AND P0, PT, RZ, UR4, PT ;  /* 0x00000004ff007c0c */ /* 0x000fe2000bf05270 */
[----:B------:R-:W-:Y:S01]  /*2800*/  IMAD.WIDE.U32 R86, R32, c[0x0][0x268], R4 ;  /* 0x00009a0020567a25 */ /* 0x000fe200078e0004 */
[----:B------:R-:W-:-:S02]  /*2810*/  SHF.R.S32.HI R4, RZ, 0x1f, R10 ;  /* 0x0000001fff047819 */ /* 0x000fc4000001140a */
[----:B------:R-:W-:Y:S01]  /*2820*/  ISETP.GE.AND P2, PT, R188, 0x1, PT ;  /* 0x00000001bc00780c */ /* 0x000fe20003f46270 */
[----:B------:R-:W-:Y:S01]  /*2830*/  IMAD R9, R32, c[0x0][0x26c], R7 ;  /* 0x00009b0020097a24 */ /* 0x000fe200078e0207 */
[----:B------:R-:W-:Y:S01]  /*2840*/  SHF.R.S32.HI R7, RZ, 0x1f, R6 ;  /* 0x0000001fff077819 */ /* 0x000fe20000011406 */
[----:B------:R-:W-:Y:S01]  /*2850*/  IMAD.WIDE.U32 R92, R11, c[0x0][0x218], R2 ;  /* 0x000086000b5c7a25 */ /* 0x000fe200078e0002 */
[----:B------:R-:W-:Y:S02]  /*2860*/  SHF.R.S32.HI R3, RZ, 0x1f, R148 ;  /* 0x0000001fff037819 */ /* 0x000fe40000011494 */
[----:B------:R-:W-:Y:S01]  /*2870*/  LEA.HI R2, R7, R6, RZ, 0x3 ;  /* 0x0000000607027211 */ /* 0x000fe200078f18ff */
[----:B------:R-:W-:Y:S01]  /*2880*/  IMAD.WIDE.U32 R180, R148, c[0x0][0x1e0], RZ ;  /* 0x0000780094b47a25 */ /* 0x000fe200078e00ff */
[----:B------:R-:W-:Y:S02]  /*2890*/  LEA.HI R5, R4, R10, RZ, 0x4 ;  /* 0x0000000a04057211 */ /* 0x000fe400078f20ff */
[----:B------:R-:W-:Y:S01]  /*28a0*/  SHF.R.S32.HI R6, RZ, 0x1f, R150 ;  /* 0x0000001fff067819 */ /* 0x000fe20000011496 */
[----:B------:R-:W-:Y:S01]  /*28b0*/  IMAD R4, R3, c[0x0][0x1e0], RZ ;  /* 0x0000780003047a24 */ /* 0x000fe200078e02ff */
[----:B------:R-:W-:Y:S01]  /*28c0*/  LOP3.LUT R103, R2, 0xfffffff8, RZ, 0xc0, !PT ;  /* 0xfffffff802677812 */ /* 0x000fe200078ec0ff */
[----:B------:R-:W-:Y:S01]  /*28d0*/  IMAD.WIDE.U32 R178, R150, c[0x0][0x1e0], RZ ;  /* 0x0000780096b27a25 */ /* 0x000fe200078e00ff */
[----:B------:R-:W-:-:S02]  /*28e0*/  P2R R128, PR, RZ, 0x1 ;  /* 0x00000001ff807803 */ /* 0x000fc40000000000 */
[----:B------:R-:W-:Y:S01]  /*28f0*/  SHF.R.S32.HI R105, RZ, 0x1f, R103 ;  /* 0x0000001fff697819 */ /* 0x000fe20000011467 */
[----:B------:R-:W-:Y:S02]  /*2900*/  IMAD R3, R6, c[0x0][0x1e0], RZ ;  /* 0x0000780006037a24 */ /* 0x000fe400078e02ff */
[----:B------:R-:W-:Y:S02]  /*2910*/  IMAD R4, R148, c[0x0][0x1e4], R4 ;  /* 0x0000790094047a24 */ /* 0x000fe400078e0204 */
[----:B------:R-:W-:Y:S02]  /*2920*/  IMAD R3, R150, c[0x0][0x1e4], R3 ;  /* 0x0000790096037a24 */ /* 0x000fe400078e0203 */
[----:B------:R-:W-:Y:S01]  /*2930*/  IMAD.IADD R126, R181, 0x1, R4 ;  /* 0x00000001b57e7824 */ /* 0x000fe200078e0204 */
[----:B------:R-:W-:Y:S01]  /*2940*/  SHF.R.S32.HI R4, RZ, 0x4, R5 ;  /* 0x00000004ff047819 */ /* 0x000fe20000011405 */
[----:B------:R-:W-:Y:S01]  /*2950*/  IMAD.MOV.U32 R167, RZ, RZ, 0x6 ;  /* 0x00000006ffa77424 */ /* 0x000fe200078e00ff */
[----:B------:R-:W-:Y:S01]  /*2960*/  IADD3 R125, R179, R3, RZ ;  /* 0x00000003b37d7210 */ /* 0x000fe20007ffe0ff */
[----:B------:R-:W-:Y:S01]  /*2970*/  IMAD.MOV.U32 R7, RZ, RZ, c[0x0][0x1e0] ;  /* 0x00007800ff077624 */ /* 0x000fe200078e00ff */
[----:B------:R-:W-:Y:S01]  /*2980*/  LEA.HI.SX32 R6, R2, R4, 0x1d ;  /* 0x0000000402067211 */ /* 0x000fe200078feaff */
[----:B------:R-:W-:Y:S01]  /*2990*/  IMAD.SHL.U32 R174, R156, 0x40, RZ ;  /* 0x000000409cae7824 */ /* 0x000fe200078e00ff */
[--C-:B------:R-:W-:Y:S01]  /*29a0*/  LOP3.LUT R5, R39, 0x38, R2.reuse, 0xf8, !PT ;  /* 0x0000003827057812 */ /* 0x100fe200078ef802 */
[----:B------:R-:W-:Y:S01]  /*29b0*/  IMAD.WIDE.U32 R140, R7, 0x50, RZ ;  /* 0x00000050078c7825 */ /* 0x000fe200078e00ff */
[----:B------:R-:W-:-:S02]  /*29c0*/  LOP3.LUT R4, R149, 0x38, R2, 0xf8, !PT ;  /* 0x0000003895047812 */ /* 0x000fc400078ef802 */
[----:B------:R-:W-:Y:S01]  /*29d0*/  LOP3.LUT R3, R151, 0x38, R2, 0xf8, !PT ;  /* 0x0000003897037812 */ /* 0x000fe200078ef802 */
[----:B------:R-:W-:Y:S01]  /*29e0*/  IMAD.SHL.U32 R184, R7, 0x40, RZ ;  /* 0x0000004007b87824 */ /* 0x000fe200078e00ff */
[----:B------:R-:W-:Y:S01]  /*29f0*/  LOP3.LUT R5, R5, R38, RZ, 0x3c, !PT ;  /* 0x0000002605057212 */ /* 0x000fe200078e3cff */
[----:B------:R-:W-:Y:S01]  /*2a00*/  IMAD R8, R16, c[0x0][0x218], RZ ;  /* 0x0000860010087a24 */ /* 0x000fe200078e02ff */
[----:B------:R-:W-:Y:S01]  /*2a10*/  LOP3.LUT R2, R4, R186, RZ, 0x3c, !PT ;  /* 0x000000ba04027212 */ /* 0x000fe200078e3cff */
[----:B------:R-:W-:Y:S01]  /*2a20*/  IMAD R169, R142, c[0x0][0x294], RZ ;  /* 0x0000a5008ea97a24 */ /* 0x000fe200078e02ff */
[----:B------:R-:W-:Y:S01]  /*2a30*/  LOP3.LUT R3, R3, R187, RZ, 0x3c, !PT ;  /* 0x000000bb03037212 */ /* 0x000fe200078e3cff */
[----:B------:R-:W-:Y:S01]  /*2a40*/  IMAD.IADD R5, R153, 0x1, R5 ;  /* 0x0000000199057824 */ /* 0x000fe200078e0205 */
[----:B------:R-:W-:Y:S01]  /*2a50*/  SHF.L.U32 R84, R6, 0x3, RZ ;  /* 0x0000000306547819 */ /* 0x000fe200000006ff */
[----:B------:R-:W-:Y:S01]  /*2a60*/  IMAD.IADD R6, R162, 0x1, R2 ;  /* 0x00000001a2067824 */ /* 0x000fe200078e0202 */
[-C--:B------:R-:W-:Y:S01]  /*2a70*/  SHF.L.U64.HI R155, R155, R167.reuse, c[0x0][0x284] ;  /* 0x0000a1009b9b7619 */ /* 0x080fe200000102a7 */
[----:B------:R-:W-:Y:S01]  /*2a80*/  IMAD.SHL.U32 R124, R5, 0x2, RZ ;  /* 0x00000002057c7824 */ /* 0x000fe200078e00ff */
[-C--:B------:R-:W-:Y:S01]  /*2a90*/  SHF.L.U64.HI R156, R156, R167.reuse, c[0x0][0x294] ;  /* 0x0000a5009c9c7619 */ /* 0x080fe200000102a7 */
[C---:B------:R-:W-:Y:S01]  /*2aa0*/  IMAD R170, R142.reuse, c[0x0][0x284], RZ ;  /* 0x0000a1008eaa7a24 */ /* 0x040fe200078e02ff */
[C---:B------:R-:W-:Y:S01]  /*2ab0*/  SHF.L.U64.HI R167, R7.reuse, R167, c[0x0][0x1e4] ;  /* 0x0000790007a77619 */ /* 0x040fe200000102a7 */
[C---:B------:R-:W-:Y:S01]  /*2ac0*/  IMAD R166, R142.reuse, c[0x0][0x1e4], RZ ;  /* 0x000079008ea67a24 */ /* 0x040fe200078e02ff */
[C---:B------:R-:W-:Y:S01]  /*2ad0*/  SHF.L.U64.HI R168, R7.reuse, R168, c[0x0][0x1e4] ;  /* 0x0000790007a87619 */ /* 0x040fe200000102a8 */
[----:B------:R-:W-:Y:S01]  /*2ae0*/  IMAD.WIDE.U32 R144, R142, c[0x0][0x290], RZ ;  /* 0x0000a4008e907a25 */ /* 0x000fe200078e00ff */
[----:B------:R-:W-:-:S02]  /*2af0*/  SHF.L.U32 R177, R7, 0x5, RZ ;  /* 0x0000000507b17819 */ /* 0x000fc400000006ff */
[----:B------:R-:W-:Y:S01]  /*2b00*/  IADD3 R7, R163, R3, RZ ;  /* 0x00000003a3077210 */ /* 0x000fe20007ffe0ff */
[----:B------:R-:W-:Y:S01]  /*2b10*/  IMAD R8, R11, c[0x0][0x21c], R8 ;  /* 0x000087000b087a24 */ /* 0x000fe200078e0208 */
[--C-:B------:R-:W-:Y:S01]  /*2b20*/  LOP3.LUT R3, R39, 0x38, R84.reuse, 0xf8, !PT ;  /* 0x0000003827037812 */ /* 0x100fe200078ef854 */
[----:B------:R-:W-:Y:S01]  /*2b30*/  IMAD.WIDE.U32 R142, R142, c[0x0][0x280], RZ ;  /* 0x0000a0008e8e7a25 */ /* 0x000fe200078e00ff */
[--C-:B------:R-:W-:Y:S02]  /*2b40*/  LOP3.LUT R2, R149, 0x38, R84.reuse, 0xf8, !PT ;  /* 0x0000003895027812 */ /* 0x100fe400078ef854 */
[----:B------:R-:W-:Y:S01]  /*2b50*/  LOP3.LUT R4, R151, 0x38, R84, 0xf8, !PT ;  /* 0x0000003897047812 */ /* 0x000fe200078ef854 */
[----:B------:R-:W-:Y:S01]  /*2b60*/  IMAD.X R129, R35, 0x1, R36, P1 ;  /* 0x0000000123817824 */ /* 0x000fe200008e0624 */
[----:B------:R-:W-:Y:S01]  /*2b70*/  LOP3.LUT R5, R3, R38, RZ, 0x3c, !PT ;  /* 0x0000002603057212 */ /* 0x000fe200078e3cff */
[----:B------:R-:W-:Y:S01]  /*2b80*/  IMAD.SHL.U32 R154, R154, 0x20, RZ ;  /* 0x000000209a9a7824 */ /* 0x000fe200078e00ff */
[----:B------:R-:W-:Y:S01]  /*2b90*/  LOP3.LUT R3, R2, R186, RZ, 0x3c, !PT ;  /* 0x000000ba02037212 */ /* 0x000fe200078e3cff */
[----:B------:R-:W-:Y:S01]  /*2ba0*/  IMAD.IADD R170, R143, 0x1, R170 ;  /* 0x000000018faa7824 */ /* 0x000fe200078e02aa */
[----:B------:R-:W-:Y:S01]  /*2bb0*/  LOP3.LUT R2, R4, R187, RZ, 0x3c, !PT ;  /* 0x000000bb04027212 */ /* 0x000fe200078e3cff */
[----:B------:R-:W-:Y:S01]  /*2bc0*/  IMAD.IADD R166, R141, 0x1, R166 ;  /* 0x000000018da67824 */ /* 0x000fe200078e02a6 */
[----:B------:R-:W-:Y:S01]  /*2bd0*/  IADD3 R4, R153, R5, RZ ;  /* 0x0000000599047210 */ /* 0x000fe20007ffe0ff */
[----:B------:R-:W-:Y:S01]  /*2be0*/  IMAD.IADD R3, R162, 0x1, R3 ;  /* 0x00000001a2037824 */ /* 0x000fe200078e0203 */
[----:B------:R-:W-:Y:S01]  /*2bf0*/  IADD3 R169, R145, R169, RZ ;  /* 0x000000a991a97210 */ /* 0x000fe20007ffe0ff */
[----:B------:R-:W-:Y:S01]  /*2c00*/  IMAD.IADD R2, R163, 0x1, R2 ;  /* 0x00000001a3027824 */ /* 0x000fe200078e0202 */
[----:B------:R-:W-:Y:S01]  /*2c10*/  SHF.R.S32.HI R104, RZ, 0x1f, R84 ;  /* 0x0000001fff687819 */ /* 0x000fe20000011454 */
[----:B------:R-:W-:Y:S01]  /*2c20*/  IMAD.IADD R89, R87, 0x1, R9 ;  /* 0x0000000157597824 */ /* 0x000fe200078e0209 */
[----:B------:R-:W-:Y:S01]  /*2c30*/  SHF.L.U32 R121, R7, 0x1, RZ ;  /* 0x0000000107797819 */ /* 0x000fe200000006ff */
[----:B------:R-:W-:Y:S01]  /*2c40*/  IMAD.IADD R102, R93, 0x1, R8 ;  /* 0x000000015d667824 */ /* 0x000fe200078e0208 */
[----:B------:R-:W-:Y:S01]  /*2c50*/  SHF.L.U32 R117, R2, 0x1, RZ ;  /* 0x0000000102757819 */ /* 0x000fe200000006ff */
[----:B------:R-:W-:-:S02]  /*2c60*/  IMAD.SHL.U32 R123, R6, 0x2, RZ ;  /* 0x00000002067b7824 */ /* 0x000fc400078e00ff */
[----:B------:R-:W-:Y:S02]  /*2c70*/  IMAD.SHL.U32 R119, R4, 0x2, RZ ;  /* 0x0000000204777824 */ /* 0x000fe400078e00ff */
[----:B------:R-:W-:Y:S02]  /*2c80*/  IMAD.SHL.U32 R118, R3, 0x2, RZ ;  /* 0x0000000203767824 */ /* 0x000fe400078e00ff */
.L_x_251:
[----:B------:R-:W-:Y:S01]  /*2c90*/  SHF.R.S32.HI R88, RZ, 0x1f, R33 ;  /* 0x0000001fff587819 */ /* 0x000fe20000011421 */
[----:B-1----:R-:W1:Y:S01]  /*2ca0*/  S2R R6, SR_TID.X ;  /* 0x0000000000067919 */ /* 0x002e620000002100 */
[----:B------:R-:W-:Y:S01]  /*2cb0*/  ISETP.GE.AND P2, PT, R188, 0x1, PT ;  /* 0x00000001bc00780c */ /* 0x000fe20003f46270 */
[-C--:B------:R-:W-:Y:S01]  /*2cc0*/  IMAD R2, R166, R33.reuse, RZ ;  /* 0x00000021a6027224 */ /* 0x080fe200078e02ff */
[----:B------:R-:W-:Y:S04]  /*2cd0*/  DEPBAR.LE SB0, 0x0 ;  /* 0x000080000000791a */ /* 0x000fe80000000000 */
[----:B------:R-:W-:Y:S01]  /*2ce0*/  IMAD.WIDE.U32 R64, R140, R33, RZ ;  /* 0x000000218c407225 */ /* 0x000fe200078e00ff */
[----:B------:R-:W-:Y:S01]  /*2cf0*/  WARPSYNC 0xffffffff ;  /* 0xffffffff00007948 */ /* 0x000fe20003800000 */
[----:B------:R-:W-:Y:S02]  /*2d00*/  BAR.SYNC.DEFER_BLOCKING 0x0 ;  /* 0x0000000000007b1d */ /* 0x000fe40000010000 */
[----:B------:R-:W-:Y:S01]  /*2d10*/  IMAD R2, R88, R140, R2 ;  /* 0x0000008c58027224 */ /* 0x000fe200078e0202 */
[----:B------:R-:W-:Y:S03]  /*2d20*/  IADD3 R3, P1, P0, R110, R64, R177 ;  /* 0x000000406e037210 */ /* 0x000fe6000783e0b1 */
[----:B------:R-:W-:Y:S05]  /*2d30*/  IMAD.IADD R68, R65, 0x1, R2 ;  /* 0x0000000141447824 */ /* 0x000fea00078e0202 */
[----:B------:R-:W-:Y:S02]  /*2d40*/  IADD3.X R5, R106, R68, R168, P1, P0 ;  /* 0x000000446a057210 */ /* 0x000fe40000fe04a8 */
[----:B------:R-:W-:Y:S02]  /*2d50*/  IADD3 R2, P1, R110, R64, RZ ;  /* 0x000000406e027210 */ /* 0x000fe40007f3e0ff */
[----:B-1----:R-:W-:Y:S02]  /*2d60*/  SHF.R.S32.HI R190, RZ, 0x1f, R6 ;  /* 0x0000001fffbe7819 */ /* 0x002fe40000011406 */
[----:B------:R-:W-:Y:S01]  /*2d70*/  LEA R54, P0, R2, c[0x0][0x1c8], 0x1 ;  /* 0x0000720002367a11 */ /* 0x000fe200078008ff */
[----:B------:R-:W-:Y:S01]  /*2d80*/  IMAD.X R4, R68, 0x1, R106, P1 ;  /* 0x0000000144047824 */ /* 0x000fe200008e066a */
[----:B------:R-:W-:Y:S04]  /*2d90*/  LEA.HI R190, R190, R6, RZ, 0x2 ;  /* 0x00000006bebe7211 */ /* 0x000fe800078f10ff */
[----:B------:R-:W-:Y:S02]  /*2da0*/  LEA.HI.X R55, R2, c[0x0][0x1cc], R4, 0x1, P0 ;  /* 0x0000730002377a11 */ /* 0x000fe400000f0c04 */
[----:B------:R-:W-:Y:S01]  /*2db0*/  IADD3 R2, P1, P0, R110, R64, R184 ;  /* 0x000000406e027210 */ /* 0x000fe2000783e0b8 */
[----:B------:R-:W-:Y:S01]  /*2dc0*/  BSSY B2, `(.L_x_217) ;  /* 0x0000390000027945 */ /* 0x000fe20003800000 */
[----:B------:R-:W-:Y:S02]  /*2dd0*/  SHF.R.S32.HI R190, RZ, 0x2, R190 ;  /* 0x00000002ffbe7819 */ /* 0x000fe400000114be */
[----:B------:R-:W-:Y:S02]  /*2de0*/  IADD3.X R4, R106, R68, R167, P1, P0 ;  /* 0x000000446a047210 */ /* 0x000fe40000fe04a7 */
[C---:B------:R-:W-:Y:S02]  /*2df0*/  LEA R60, P1, R3.reuse, c[0x0][0x1c8], 0x1 ;  /* 0x00007200033c7a11 */ /* 0x040fe400078208ff */
[C---:B------:R-:W-:Y:S02]  /*2e00*/  LEA R62, P0, R2.reuse, c[0x0][0x1c8], 0x1 ;  /* 0x00007200023e7a11 */ /* 0x040fe400078008ff */
[----:B------:R-:W-:Y:S02]  /*2e10*/  LEA.HI.X R61, R3, c[0x0][0x1cc], R5, 0x1, P1 ;  /* 0x00007300033d7a11 */ /* 0x000fe400008f0c05 */
[----:B------:R-:W-:Y:S01]  /*2e20*/  LEA.HI.X R63, R2, c[0x0][0x1cc], R4, 0x1, P0 ;  /* 0x00007300023f7a11 */ /* 0x000fe200000f0c04 */
[----:B------:R-:W-:-:S05]  /*2e30*/  @!P2 BRA `(.L_x_218) ;  /* 0x000036f00000a947 */ /* 0x000fca0003800000 */
[-C--:B------:R-:W-:Y:S01]  /*2e40*/  IMAD R4, R170, R33.reuse, RZ ;  /* 0x00000021aa047224 */ /* 0x080fe200078e02ff */
[----:B------:R-:W-:Y:S01]  /*2e50*/  ISETP.NE.AND P2, PT, R128, RZ, PT ;  /* 0x000000ff8000720c */ /* 0x000fe20003f45270 */
[-C--:B------:R-:W-:Y:S02]  /*2e60*/  IMAD R3, R169, R33.reuse, RZ ;  /* 0x00000021a9037224 */ /* 0x080fe400078e02ff */
[----:B------:R-:W-:Y:S02]  /*2e70*/  IMAD R2, R33, -0x50, R0 ;  /* 0xffffffb021027824 */ /* 0x000fe400078e0200 */
[-C--:B------:R-:W-:Y:S03]  /*2e80*/  IMAD.WIDE.U32 R10, R142, R33.reuse, RZ ;  /* 0x000000218e0a7225 */ /* 0x080fe600078e00ff */
[----:B------:R-:W-:Y:S01]  /*2e90*/  IMNMX R66, R2, 0x50, PT ;  /* 0x0000005002427817 */ /* 0x000fe20003800200 */
[----:B------:R-:W-:Y:S04]  /*2ea0*/  IMAD.WIDE.U32 R30, R144, R33, RZ ;  /* 0x00000021901e7225 */ /* 0x000fe800078e00ff */
[C---:B------:R-:W-:Y:S02]  /*2eb0*/  IMAD R4, R88.reuse, R142, R4 ;  /* 0x0000008e58047224 */ /* 0x040fe400078e0204 */
[----:B------:R-:W-:Y:S03]  /*2ec0*/  IMAD R3, R88, R144, R3 ;  /* 0x0000009058037224 */ /* 0x000fe600078e0203 */
[----:B------:R-:W-:Y:S02]  /*2ed0*/  IADD3 R32, R11, R4, RZ ;  /* 0x000000040b207210 */ /* 0x000fe40007ffe0ff */
[----:B------:R-:W-:Y:S01]  /*2ee0*/  IADD3 R36, R31, R3, RZ ;  /* 0x000000031f247210 */ /* 0x000fe20007ffe0ff */
[----:B------:R-:W-:-:S05]  /*2ef0*/  @!P2 BRA `(.L_x_219) ;  /* 0x00001ba00000a947 */ /* 0x000fca0003800000 */
[----:B------:R-:W-:Y:S01]  /*2f00*/  ISETP.GE.AND P4, PT, R190, R66, PT ;  /* 0x00000042be00720c */ /* 0x000fe20003f86270 */
[----:B------:R-:W-:Y:S01]  /*2f10*/  BSSY B0, `(.L_x_220) ;  /* 0x0000019000007945 */ /* 0x000fe20003800000 */
[----:B------:R-:W-:Y:S01]  /*2f20*/  CS2R R16, SRZ ;  /* 0x0000000000107805 */ /* 0x000fe2000001ff00 */
[----:B------:R-:W-:Y:S01]  /*2f30*/  CS2R R6, SRZ ;  /* 0x0000000000067805 */ /* 0x000fe2000001ff00 */
[----:B------:R-:W-:Y:S01]  /*2f40*/  CS2R R2, SRZ ;  /* 0x0000000000027805 */ /* 0x000fe2000001ff00 */
[----:B------:R-:W-:Y:S01]  /*2f50*/  CS2R R40, SRZ ;  /* 0x0000000000287805 */ /* 0x000fe2000001ff00 */
[----:B------:R-:W-:Y:S07]  /*2f60*/  CS2R R34, SRZ ;  /* 0x0000000000227805 */ /* 0x000fee000001ff00 */
[----:B------:R-:W-:-:S05]  /*2f70*/  @P4 BRA `(.L_x_221) ;  /* 0x0000012000004947 */ /* 0x000fca0003800000 */
[----:B------:R-:W-:Y:S01]  /*2f80*/  IADD3 R2, P0, R100, R10, RZ ;  /* 0x0000000a64027210 */ /* 0x000fe20007f1e0ff */
[----:B------:R-:W-:Y:S01]  /*2f90*/  CS2R R34, SRZ ;  /* 0x0000000000227805 */ /* 0x000fe2000001ff00 */
[----:B------:R-:W-:Y:S01]  /*2fa0*/  CS2R R6, SRZ ;  /* 0x0000000000067805 */ /* 0x000fe2000001ff00 */
[----:B------:R-:W-:Y:S02]  /*2fb0*/  CS2R R40, SRZ ;  /* 0x0000000000287805 */ /* 0x000fe4000001ff00 */
[----:B------:R-:W-:Y:S01]  /*2fc0*/  IMAD.X R4, R32, 0x1, R111, P0 ;  /* 0x0000000120047824 */ /* 0x000fe200000e066f */
[----:B------:R-:W-:Y:S05]  /*2fd0*/  IADD3 R3, P0, R98, R30, RZ ;  /* 0x0000001e62037210 */ /* 0x000fea0007f1e0ff */
[----:B------:R-:W-:Y:S01]  /*2fe0*/  IMAD.X R5, R36, 0x1, R109, P0 ;  /* 0x0000000124057824 */ /* 0x000fe200000e066d */
[C---:B------:R-:W-:Y:S04]  /*2ff0*/  LEA R8, P0, R2.reuse, c[0x0][0x270], 0x1 ;  /* 0x00009c0002087a11 */ /* 0x040fe800078008ff */
[----:B------:R-:W-:Y:S02]  /*3000*/  LEA.HI.X R9, R2, c[0x0][0x274], R4, 0x1, P0 ;  /* 0x00009d0002097a11 */ /* 0x000fe400000f0c04 */
[C---:B------:R-:W-:Y:S04]  /*3010*/  LEA R4, P0, R3.reuse, c[0x0][0x288], 0x1 ;  /* 0x0000a20003047a11 */ /* 0x040fe800078008ff */
[----:B------:R-:W-:Y:S02]  /*3020*/  LEA.HI.X R5, R3, c[0x0][0x28c], R5, 0x1, P0 ;  /* 0x0000a30003057a11 */ /* 0x000fe400000f0c05 */
[----:B------:R-:W-:Y:S01]  /*3030*/  ISETP.GE.AND P0, PT, R24, c[0x0][0x27c], PT ;  /* 0x00009f0018007a0c */ /* 0x000fe20003f06270 */
[----:B------:R-:W-:-:S12]  /*3040*/  CS2R R2, SRZ ;  /* 0x0000000000027805 */ /* 0x000fd8000001ff00 */
[----:B------:R1:W5:Y:S04]  /*3050*/  @!P0 LDG.E.64 R2, [R8.64] ;  /* 0x0000000808028981 */ /* 0x000368000c1e1b00 */
[----:B------:R1:W5:Y:S01]  /*3060*/  @!P0 LDG.E.64 R34, [R4.64] ;  /* 0x0000000804228981 */ /* 0x000362000c1e1b00 */
[----:B------:R-:W-:-:S13]  /*3070*/  ISETP.GE.AND P0, PT, R26, c[0x0][0x27c], PT ;  /* 0x00009f001a007a0c */ /* 0x000fda0003f06270 */
[----:B------:R1:W5:Y:S04]  /*3080*/  @!P0 LDG.E.64 R6, [R8.64+0x20] ;  /* 0x0000200808068981 */ /* 0x000368000c1e1b00 */
[----:B------:R1:W5:Y:S02]  /*3090*/  @!P0 LDG.E.64 R40, [R4.64+0x20] ;  /* 0x0000200804288981 */ /* 0x000364000c1e1b00 */
.L_x_221:
[----:B------:R-:W-:Y:S05]  /*30a0*/  BSYNC B0 ;  /* 0x0000000000007941 */ /* 0x000fea0003800000 */
.L_x_220:
[----:B------:R-:W-:Y:S01]  /*30b0*/  ISETP.GE.AND P3, PT, R148, R66, PT ;  /* 0x000000429400720c */ /* 0x000fe20003f66270 */
[----:B-1---5:R-:W-:Y:S01]  /*30c0*/  IMAD.MOV.U32 R4, RZ, RZ, R6 ;  /* 0x000000ffff047224 */ /* 0x022fe200078e0006 */
[----:B------:R-:W-:Y:S01]  /*30d0*/  MOV R9, R40 ;  /* 0x0000002800097202 */ /* 0x000fe20000000f00 */
[----:B------:R-:W-:Y:S01]  /*30e0*/  IMAD.MOV.U32 R8, RZ, RZ, R7 ;  /* 0x000000ffff087224 */ /* 0x000fe200078e0007 */
[----:B------:R-:W-:Y:S01]  /*30f0*/  BSSY B0, `(.L_x_222) ;  /* 0x0000021000007945 */ /* 0x000fe20003800000 */
[----:B------:R-:W-:Y:S01]  /*3100*/  IMAD.MOV.U32 R5, RZ, RZ, R2 ;  /* 0x000000ffff057224 */ /* 0x000fe200078e0002 */
[----:B------:R-:W-:Y:S01]  /*3110*/  PRMT R39, R9, 0x7610, R39 ;  /* 0x0000761009277816 */ /* 0x000fe20000000027 */
[----:B------:R-:W-:Y:S01]  /*3120*/  CS2R R14, SRZ ;  /* 0x00000000000e7805 */ /* 0x000fe2000001ff00 */
[----:B------:R-:W-:Y:S01]  /*3130*/  PRMT R22, R8, 0x5410, R4 ;  /* 0x0000541008167816 */ /* 0x000fe20000000004 */
[----:B------:R-:W-:Y:S01]  /*3140*/  IMAD.MOV.U32 R4, RZ, RZ, R3 ;  /* 0x000000ffff047224 */ /* 0x000fe200078e0003 */
[----:B------:R-:W-:Y:S01]  /*3150*/  CS2R R44, SRZ ;  /* 0x00000000002c7805 */ /* 0x000fe2000001ff00 */
[----:B------:R-:W-:Y:S01]  /*3160*/  IMAD.MOV.U32 R8, RZ, RZ, R41 ;  /* 0x000000ffff087224 */ /* 0x000fe200078e0029 */
[----:B------:R-:W-:Y:S02]  /*3170*/  CS2R R42, SRZ ;  /* 0x00000000002a7805 */ /* 0x000fe4000001ff00 */
[----:B------:R-:W-:Y:S01]  /*3180*/  PRMT R12, R4, 0x5410, R5 ;  /* 0x00005410040c7816 */ /* 0x000fe20000000005 */
[----:B------:R-:W-:Y:S01]  /*3190*/  IMAD.MOV.U32 R5, RZ, RZ, R34 ;  /* 0x000000ffff057224 */ /* 0x000fe200078e0022 */
[----:B------:R-:W-:Y:S02]  /*31a0*/  MOV R4, R35 ;  /* 0x0000002300047202 */ /* 0x000fe40000000f00 */
[----:B------:R-:W-:Y:S02]  /*31b0*/  PRMT R39, R39, 0x5410, R8 ;  /* 0x0000541027277816 */ /* 0x000fe40000000008 */
[----:B------:R-:W-:Y:S01]  /*31c0*/  PRMT R13, R5, 0x5410, R4 ;  /* 0x00005410050d7816 */ /* 0x000fe20000000004 */
[----:B------:R-:W-:-:S05]  /*31d0*/  @P3 BRA `(.L_x_223) ;  /* 0x0000012000003947 */ /* 0x000fca0003800000 */
[----:B------:R-:W-:Y:S01]  /*31e0*/  IADD3 R4, P1, P0, R100, R10, R175 ;  /* 0x0000000a64047210 */ /* 0x000fe2000783e0af */
[----:B------:R-:W-:Y:S01]  /*31f0*/  CS2R R42, SRZ ;  /* 0x00000000002a7805 */ /* 0x000fe2000001ff00 */
[----:B------:R-:W-:Y:S01]  /*3200*/  CS2R R16, SRZ ;  /* 0x0000000000107805 */ /* 0x000fe2000001ff00 */
[----:B------:R-:W-:Y:S01]  /*3210*/  CS2R R44, SRZ ;  /* 0x00000000002c7805 */ /* 0x000fe2000001ff00 */
[----:B------:R-:W-:Y:S02]  /*3220*/  IADD3.X R9, R111, R32, R157, P1, P0 ;  /* 0x000000206f097210 */ /* 0x000fe40000fe049d */
[----:B------:R-:W-:Y:S04]  /*3230*/  IADD3 R5, P1, P0, R98, R30, R176 ;  /* 0x0000001e62057210 */ /* 0x000fe8000783e0b0 */
[----:B------:R-:W-:Y:S02]  /*3240*/  IADD3.X R14, R109, R36, R158, P1, P0 ;  /* 0x000000246d0e7210 */ /* 0x000fe40000fe049e */
        /* <DEDUP_REMOVED lines=11> */
.L_x_223:
[----:B------:R-:W-:Y:S05]  /*3300*/  BSYNC B0 ;  /* 0x0000000000007941 */ /* 0x000fea0003800000 */
.L_x_222:
[----:B------:R-:W-:Y:S01]  /*3310*/  ISETP.GE.AND P2, PT, R150, R66, PT ;  /* 0x000000429600720c */ /* 0x000fe20003f46270 */
[----:B-1---5:R-:W-:Y:S01]  /*3320*/  IMAD.MOV.U32 R9, RZ, RZ, R16 ;  /* 0x000000ffff097224 */ /* 0x022fe200078e0010 */
[----:B------:R-:W-:Y:S01]  /*3330*/  MOV R5, R14 ;  /* 0x0000000e00057202 */ /* 0x000fe20000000f00 */
[----:B------:R-:W-:Y:S01]  /*3340*/  IMAD.MOV.U32 R8, RZ, RZ, R17 ;  /* 0x000000ffff087224 */ /* 0x000fe200078e0011 */
[----:B------:R-:W-:Y:S01]  /*3350*/  BSSY B0, `(.L_x_224) ;  /* 0x000001f000007945 */ /* 0x000fe20003800000 */
[----:B------:R-:W-:Y:S01]  /*3360*/  IMAD.MOV.U32 R4, RZ, RZ, R15 ;  /* 0x000000ffff047224 */ /* 0x000fe200078e000f */
[----:B------:R-:W-:Y:S01]  /*3370*/  CS2R R20, SRZ ;  /* 0x0000000000147805 */ /* 0x000fe2000001ff00 */
[----:B------:R-:W-:Y:S01]  /*3380*/  CS2R R18, SRZ ;  /* 0x0000000000127805 */ /* 0x000fe2000001ff00 */
[----:B------:R-:W-:Y:S01]  /*3390*/  PRMT R27, R8, 0x5410, R9 ;  /* 0x00005410081b7816 */ /* 0x000fe20000000009 */
[----:B------:R-:W-:Y:S01]  /*33a0*/  IMAD.MOV.U32 R9, RZ, RZ, R44 ;  /* 0x000000ffff097224 */ /* 0x000fe200078e002c */
[----:B------:R-:W-:Y:S01]  /*33b0*/  PRMT R23, R4, 0x5410, R5 ;  /* 0x0000541004177816 */ /* 0x000fe20000000005 */
[----:B------:R-:W-:Y:S01]  /*33c0*/  IMAD.MOV.U32 R5, RZ, RZ, R42 ;  /* 0x000000ffff057224 */ /* 0x000fe200078e002a */
[----:B------:R-:W-:Y:S01]  /*33d0*/  MOV R8, R45 ;  /* 0x0000002d00087202 */ /* 0x000fe20000000f00 */
[----:B------:R-:W-:Y:S01]  /*33e0*/  CS2R R48, SRZ ;  /* 0x0000000000307805 */ /* 0x000fe2000001ff00 */
[----:B------:R-:W-:Y:S01]  /*33f0*/  MOV R4, R43 ;  /* 0x0000002b00047202 */ /* 0x000fe20000000f00 */
[----:B------:R-:W-:Y:S01]  /*3400*/  CS2R R46, SRZ ;  /* 0x00000000002e7805 */ /* 0x000fe2000001ff00 */
[----:B------:R-:W-:Y:S02]  /*3410*/  PRMT R51, R9, 0x5410, R8 ;  /* 0x0000541009337816 */ /* 0x000fe40000000008 */
[----:B------:R-:W-:Y:S01]  /*3420*/  PRMT R50, R5, 0x5410, R4 ;  /* 0x0000541005327816 */ /* 0x000fe20000000004 */
[----:B------:R-:W-:-:S05]  /*3430*/  @P2 BRA `(.L_x_225) ;  /* 0x0000010000002947 */ /* 0x000fca0003800000 */
[----:B------:R-:W-:Y:S01]  /*3440*/  IADD3 R4, P1, P0, R100, R173, R10 ;  /* 0x000000ad64047210 */ /* 0x000fe2000783e00a */
[----:B------:R-:W-:Y:S01]  /*3450*/  CS2R R20, SRZ ;  /* 0x0000000000147805 */ /* 0x000fe2000001ff00 */
[----:B------:R-:W-:Y:S02]  /*3460*/  CS2R R48, SRZ ;  /* 0x0000000000307805 */ /* 0x000fe4000001ff00 */
[----:B------:R-:W-:Y:S02]  /*3470*/  IADD3.X R9, R111, R155, R32, P1, P0 ;  /* 0x0000009b6f097210 */ /* 0x000fe40000fe0420 */
[----:B------:R-:W-:Y:S04]  /*3480*/  IADD3 R5, P1, P0, R98, R174, R30 ;  /* 0x000000ae62057210 */ /* 0x000fe8000783e01e */
[----:B------:R-:W-:Y:S02]  /*3490*/  IADD3.X R10, R109, R156, R36, P1, P0 ;  /* 0x0000009c6d0a7210 */ /* 0x000fe40000fe0424 */
[C---:B------:R-:W-:Y:S04]  /*34a0*/  LEA R8, P0, R4.reuse, c[0x0][0x270], 0x1 ;  /* 0x00009c0004087a11 */ /* 0x040fe800078008ff */
[----:B------:R-:W-:Y:S02]  /*34b0*/  LEA.HI.X R9, R4, c[0x0][0x274], R9, 0x1, P0 ;  /* 0x00009d0004097a11 */ /* 0x000fe400000f0c09 */
[C---:B------:R-:W-:Y:S04]  /*34c0*/  LEA R4, P0, R5.reuse, c[0x0][0x288], 0x1 ;  /* 0x0000a20005047a11 */ /* 0x040fe800078008ff */
[----:B------:R-:W-:Y:S02]  /*34d0*/  LEA.HI.X R5, R5, c[0x0][0x28c], R10, 0x1, P0 ;  /* 0x0000a30005057a11 */ /* 0x000fe400000f0c0a */
[----:B------:R-:W-:-:S13]  /*34e0*/  ISETP.GE.AND P0, PT, R24, c[0x0][0x27c], PT ;  /* 0x00009f0018007a0c */ /* 0x000fda0003f06270 */
[----:B------:R1:W5:Y:S04]  /*34f0*/  @!P0 LDG.E.64 R18, [R8.64] ;  /* 0x0000000808128981 */ /* 0x000368000c1e1b00 */
[----:B------:R1:W5:Y:S01]  /*3500*/  @!P0 LDG.E.64 R46, [R4.64] ;  /* 0x00000008042e8981 */ /* 0x000362000c1e1b00 */
[----:B------:R-:W-:-:S13]  /*3510*/  ISETP.GE.AND P0, PT, R26, c[0x0][0x27c], PT ;  /* 0x00009f001a007a0c */ /* 0x000fda0003f06270 */
[----:B------:R1:W5:Y:S04]  /*3520*/  @!P0 LDG.E.64 R20, [R8.64+0x20] ;  /* 0x0000200808148981 */ /* 0x000368000c1e1b00 */
[----:B------:R1:W5:Y:S02]  /*3530*/  @!P0 LDG.E.64 R48, [R4.64+0x20] ;  /* 0x0000200804308981 */ /* 0x000364000c1e1b00 */
.L_x_225:
[----:B------:R-:W-:Y:S05]  /*3540*/  BSYNC B0 ;  /* 0x0000000000007941 */ /* 0x000fea0003800000 */
.L_x_224:
[----:B-1---5:R-:W-:Y:S01]  /*3550*/  MOV R5, R18 ;  /* 0x0000001200057202 */ /* 0x022fe20000000f00 */
[----:B------:R-:W-:Y:S01]  /*3560*/  IMAD.MOV.U32 R9, RZ, RZ, R20 ;  /* 0x000000ffff097224 */ /* 0x000fe200078e0014 */
[----:B------:R-:W-:Y:S01]  /*3570*/  BSSY B1, `(.L_x_226) ;  /* 0x0000077000017945 */ /* 0x000fe20003800000 */
[----:B------:R-:W-:Y:S02]  /*3580*/  IMAD.MOV.U32 R8, RZ, RZ, R21 ;  /* 0x000000ffff087224 */ /* 0x000fe400078e0015 */
[----:B------:R-:W-:Y:S03]  /*3590*/  IMAD.MOV.U32 R4, RZ, RZ, R19 ;  /* 0x000000ffff047224 */ /* 0x000fe600078e0013 */
[----:B------:R-:W-:Y:S01]  /*35a0*/  PRMT R31, R8, 0x5410, R9 ;  /* 0x00005410081f7816 */ /* 0x000fe20000000009 */
[----:B------:R-:W-:Y:S01]  /*35b0*/  IMAD.MOV.U32 R9, RZ, RZ, R48 ;  /* 0x000000ffff097224 */ /* 0x000fe200078e0030 */
[----:B------:R-:W-:Y:S01]  /*35c0*/  PRMT R30, R4, 0x5410, R5 ;  /* 0x00005410041e7816 */ /* 0x000fe20000000005 */
[----:B------:R-:W-:Y:S01]  /*35d0*/  IMAD.MOV.U32 R5, RZ, RZ, R46 ;  /* 0x000000ffff057224 */ /* 0x000fe200078e002e */
[----:B------:R-:W-:Y:S02]  /*35e0*/  MOV R8, R49 ;  /* 0x0000003100087202 */ /* 0x000fe40000000f00 */
[----:B------:R-:W-:Y:S02]  /*35f0*/  MOV R4, R47 ;  /* 0x0000002f00047202 */ /* 0x000fe40000000f00 */
[----:B------:R-:W-:Y:S02]  /*3600*/  PRMT R53, R9, 0x5410, R8 ;  /* 0x0000541009357816 */ /* 0x000fe40000000008 */
[----:B------:R-:W-:Y:S01]  /*3610*/  PRMT R52, R5, 0x5410, R4 ;  /* 0x0000541005347816 */ /* 0x000fe20000000004 */
[----:B------:R-:W-:-:S05]  /*3620*/  @P4 BRA `(.L_x_227) ;  /* 0x000006b000004947 */ /* 0x000fca0003800000 */
[----:B------:R-:W-:Y:S01]  /*3630*/  BSSY B0, `(.L_x_228) ;  /* 0x0000035000007945 */ /* 0x000fe20003800000 */
[----:B------:R-:W-:-:S05]  /*3640*/  @P6 BRA `(.L_x_229) ;  /* 0x0000033000006947 */ /* 0x000fca0003800000 */
[----:B------:R-:W-:Y:S01]  /*3650*/  ISETP.GE.AND P0, PT, R24, c[0x0][0x27c], PT ;  /* 0x00009f0018007a0c */ /* 0x000fe20003f06270 */
[----:B------:R-:W1:-:S12]  /*3660*/  LDS.128 R8, [R80+0x2800] ;  /* 0x0028000050087984 */ /* 0x000e580000000c00 */
[----:B------:R-:W-:Y:S02]  /*3670*/  @!P0 SHF.R.U64 R5, R34, 0x10, R35 ;  /* 0x0000001022058819 */ /* 0x000fe40000001223 */
[--C-:B------:R-:W-:Y:S02]  /*3680*/  @!P0 SHF.R.U64 R2, R2, 0x10, R3.reuse ;  /* 0x0000001002028819 */ /* 0x100fe40000001203 */
[----:B------:R-:W-:Y:S02]  /*3690*/  @!P0 SHF.R.U32.HI R3, RZ, 0x10, R3 ;  /* 0x00000010ff038819 */ /* 0x000fe40000011603 */
[----:B------:R-:W-:Y:S02]  /*36a0*/  @!P0 PRMT R5, R13, 0x5410, R5 ;  /* 0x000054100d058816 */ /* 0x000fe40000000005 */
[C---:B------:R-:W-:Y:S02]  /*36b0*/  @!P0 PRMT R2, R12.reuse, 0x5432, R2 ;  /* 0x000054320c028816 */ /* 0x040fe40000000002 */
[----:B------:R-:W-:Y:S01]  /*36c0*/  @!P0 SHF.R.U32.HI R4, RZ, 0x10, R35 ;  /* 0x00000010ff048819 */ /* 0x000fe20000011623 */
[----:B------:R-:W-:Y:S01]  /*36d0*/  @!P0 IMAD.U32 R32, R5, 0x10000, RZ ;  /* 0x0001000005208824 */ /* 0x000fe200078e00ff */
[----:B------:R-:W-:Y:S02]  /*36e0*/  @!P0 PRMT R12, R12, 0x5410, R3 ;  /* 0x000054100c0c8816 */ /* 0x000fe40000000003 */
[----:B------:R-:W-:Y:S01]  /*36f0*/  @!P0 PRMT R37, R13, 0x5432, R4 ;  /* 0x000054320d258816 */ /* 0x000fe20000000004 */
[C---:B------:R-:W-:Y:S01]  /*3700*/  @!P0 IMAD.U32 R13, R2.reuse, 0x10000, RZ ;  /* 0x00010000020d8824 */ /* 0x040fe200078e00ff */
[----:B------:R-:W-:Y:S02]  /*3710*/  @!P0 LOP3.LUT R35, R5, 0xffff0000, RZ, 0xc0, !PT ;  /* 0xffff000005238812 */ /* 0x000fe400078ec0ff */
[----:B------:R-:W-:Y:S01]  /*3720*/  @!P0 LOP3.LUT R5, R2, 0xffff0000, RZ, 0xc0, !PT ;  /* 0xffff000002058812 */ /* 0x000fe200078ec0ff */
[C---:B-1----:R-:W-:Y:S01]  /*3730*/  @!P0 IMAD.U32 R36, R9.reuse, 0x10000, RZ ;  /* 0x0001000009248824 */ /* 0x042fe200078e00ff */
[C---:B------:R-:W-:Y:S02]  /*3740*/  @!P0 LOP3.LUT R3, R8.reuse, 0xffff0000, RZ, 0xc0, !PT ;  /* 0xffff000008038812 */ /* 0x040fe400078ec0ff */
[----:B------:R-:W-:Y:S02]  /*3750*/  @!P0 LOP3.LUT R4, R9, 0xffff0000, RZ, 0xc0, !PT ;  /* 0xffff000009048812 */ /* 0x000fe400078ec0ff */
[----:B------:R-:W-:Y:S01]  /*3760*/  @!P0 SHF.L.U32 R34, R8, 0x10, RZ ;  /* 0x0000001008228819 */ /* 0x000fe200000006ff */
[C---:B------:R-:W-:Y:S02]  /*3770*/  @!P0 FMUL.FTZ R38, R3.reuse, R32 ;  /* 0x0000002003268220 */ /* 0x040fe40000410000 */
[----:B------:R-:W-:Y:S02]  /*3780*/  @!P0 FMUL.FTZ R2, R3, R13 ;  /* 0x0000000d03028220 */ /* 0x000fe40000410000 */
[C---:B------:R-:W-:Y:S02]  /*3790*/  @!P0 FMUL.FTZ R56, R4.reuse, R35 ;  /* 0x0000002304388220 */ /* 0x040fe40000410000 */
[----:B------:R-:W-:Y:S01]  /*37a0*/  @!P0 FMUL.FTZ R3, R4, R5 ;  /* 0x0000000504038220 */ /* 0x000fe20000410000 */
[----:B------:R-:W-:Y:S01]  /*37b0*/  @!P0 LOP3.LUT R4, R10, 0xffff0000, RZ, 0xc0, !PT ;  /* 0xffff00000a048812 */ /* 0x000fe200078ec0ff */
[----:B------:R-:W-:Y:S01]  /*37c0*/  @!P0 FFMA.FTZ R59, R34, R13, -R38 ;  /* 0x0000000d223b8223 */ /* 0x000fe20000010826 */
[----:B------:R-:W-:Y:S01]  /*37d0*/  @!P0 SHF.L.U32 R38, R11, 0x10, RZ ;  /* 0x000000100b268819 */ /* 0x000fe200000006ff */
[----:B------:R-:W-:Y:S01]  /*37e0*/  @!P0 FFMA.FTZ R2, R32, R34, R2 ;  /* 0x0000002220028223 */ /* 0x000fe20000010002 */
[----:B------:R-:W-:Y:S01]  /*37f0*/  @!P0 SHF.L.U32 R34, R10, 0x10, RZ ;  /* 0x000000100a228819 */ /* 0x000fe200000006ff */
[C---:B------:R-:W-:Y:S01]  /*3800*/  @!P0 IMAD.U32 R32, R37.reuse, 0x10000, RZ ;  /* 0x0001000025208824 */ /* 0x040fe200078e00ff */
[----:B------:R-:W-:Y:S01]  /*3810*/  @!P0 LOP3.LUT R37, R37, 0xffff0000, RZ, 0xc0, !PT ;  /* 0xffff000025258812 */ /* 0x000fe200078ec0ff */
[C---:B------:R-:W-:Y:S01]  /*3820*/  @!P0 IMAD.U32 R13, R12.reuse, 0x10000, RZ ;  /* 0x000100000c0d8824 */ /* 0x040fe200078e00ff */
[----:B------:R-:W-:Y:S01]  /*3830*/  @!P0 LOP3.LUT R12, R12, 0xffff0000, RZ, 0xc0, !PT ;  /* 0xffff00000c0c8812 */ /* 0x000fe200078ec0ff */
[----:B------:R-:W-:Y:S01]  /*3840*/  @!P0 FFMA.FTZ R58, R36, R5, -R56 ;  /* 0x00000005243a8223 */ /* 0x000fe20000010838 */
[----:B------:R-:W-:Y:S01]  /*3850*/  @!P0 LOP3.LUT R5, R11, 0xffff0000, RZ, 0xc0, !PT ;  /* 0xffff00000b058812 */ /* 0x000fe200078ec0ff */
[C---:B------:R-:W-:Y:S02]  /*3860*/  @!P0 FMUL.FTZ R56, R4.reuse, R32 ;  /* 0x0000002004388220 */ /* 0x040fe40000410000 */
[----:B------:R-:W-:Y:S02]  /*3870*/  @!P0 FMUL.FTZ R4, R4, R13 ;  /* 0x0000000d04048220 */ /* 0x000fe40000410000 */
[C---:B------:R-:W-:Y:S02]  /*3880*/  @!P0 FMUL.FTZ R57, R5.reuse, R37 ;  /* 0x0000002505398220 */ /* 0x040fe40000410000 */
[----:B------:R-:W-:Y:S02]  /*3890*/  @!P0 FMUL.FTZ R5, R5, R12 ;  /* 0x0000000c05058220 */ /* 0x000fe40000410000 */
[----:B------:R-:W-:Y:S02]  /*38a0*/  @!P0 FFMA.FTZ R3, R35, R36, R3 ;  /* 0x0000002423038223 */ /* 0x000fe40000010003 */
[----:B------:R-:W-:Y:S02]  /*38b0*/  @!P0 FFMA.FTZ R4, R32, R34, R4 ;  /* 0x0000002220048223 */ /* 0x000fe40000010004 */
[----:B------:R-:W-:Y:S01]  /*38c0*/  @!P0 FFMA.FTZ R56, R34, R13, -R56 ;  /* 0x0000000d22388223 */ /* 0x000fe20000010838 */
[----:B------:R-:W-:Y:S01]  /*38d0*/  @!P0 F2FP.BF16.PACK_AB R13, R2, R59 ;  /* 0x0000003b020d823e */ /* 0x000fe200000010ff */
[----:B------:R-:W-:Y:S01]  /*38e0*/  @!P0 FFMA.FTZ R57, R38, R12, -R57 ;  /* 0x0000000c26398223 */ /* 0x000fe20000010839 */
[----:B------:R-:W-:Y:S01]  /*38f0*/  @!P0 F2FP.BF16.PACK_AB R12, R3, R58 ;  /* 0x0000003a030c823e */ /* 0x000fe200000010ff */
[----:B------:R-:W-:Y:S01]  /*3900*/  @!P0 FFMA.FTZ R5, R37, R38, R5 ;  /* 0x0000002625058223 */ /* 0x000fe20000010005 */
[----:B------:R-:W-:Y:S01]  /*3910*/  @!P0 F2FP.BF16.PACK_AB R3, R4, R56 ;  /* 0x000000380403823e */ /* 0x000fe200000010ff */
[----:B------:R-:W-:Y:S01]  /*3920*/  @!P0 IMAD.MOV.U32 R8, RZ, RZ, R13 ;  /* 0x000000ffff088224 */ /* 0x000fe200078e000d */
[----:B------:R-:W-:Y:S02]  /*3930*/  @!P0 MOV R9, R12 ;  /* 0x0000000c00098202 */ /* 0x000fe40000000f00 */
[----:B------:R-:W-:Y:S01]  /*3940*/  @!P0 F2FP.BF16.PACK_AB R2, R5, R57 ;  /* 0x000000390502823e */ /* 0x000fe200000010ff */
[----:B------:R-:W-:Y:S03]  /*3950*/  @!P0 IMAD.MOV.U32 R10, RZ, RZ, R3 ;  /* 0x000000ffff0a8224 */ /* 0x000fe600078e0003 */
[----:B------:R-:W-:Y:S05]  /*3960*/  @!P0 MOV R11, R2 ;  /* 0x00000002000b8202 */ /* 0x000fea0000000f00 */
[----:B------:R1:W-:Y:S02]  /*3970*/  STG.E.128 [R54.64], R8 ;  /* 0x0000000836007986 */ /* 0x0003e4000c101d08 */
.L_x_229:
[----:B------:R-:W-:Y:S05]  /*3980*/  BSYNC B0 ;  /* 0x0000000000007941 */ /* 0x000fea0003800000 */
.L_x_228:
[----:B------:R-:W-:-:S13]  /*3990*/  ISETP.NE.AND P0, PT, R90, RZ, PT ;  /* 0x000000ff5a00720c */ /* 0x000fda0003f05270 */
[----:B------:R-:W-:-:S05]  /*39a0*/  @P0 BRA `(.L_x_227) ;  /* 0x0000033000000947 */ /* 0x000fca0003800000 */
[----:B------:R-:W-:Y:S01]  /*39b0*/  ISETP.GE.AND P0, PT, R26, c[0x0][0x27c], PT ;  /* 0x00009f001a007a0c */ /* 0x000fe20003f06270 */
[----:B-1----:R-:W1:-:S12]  /*39c0*/  LDS.128 R8, [R81+0x2800] ;  /* 0x0028000051087984 */ /* 0x002e580000000c00 */
[----:B------:R-:W-:Y:S02]  /*39d0*/  @!P0 SHF.R.U64 R5, R40, 0x10, R41 ;  /* 0x0000001028058819 */ /* 0x000fe40000001229 */
[--C-:B------:R-:W-:Y:S02]  /*39e0*/  @!P0 SHF.R.U64 R2, R6, 0x10, R7.reuse ;  /* 0x0000001006028819 */ /* 0x100fe40000001207 */
[----:B------:R-:W-:Y:S02]  /*39f0*/  @!P0 SHF.R.U32.HI R3, RZ, 0x10, R7 ;  /* 0x00000010ff038819 */ /* 0x000fe40000011607 */
[----:B------:R-:W-:Y:S02]  /*3a00*/  @!P0 PRMT R5, R39, 0x5410, R5 ;  /* 0x0000541027058816 */ /* 0x000fe40000000005 */
[C---:B------:R-:W-:Y:S02]  /*3a10*/  @!P0 PRMT R2, R22.reuse, 0x5432, R2 ;  /* 0x0000543216028816 */ /* 0x040fe40000000002 */
[----:B------:R-:W-:Y:S01]  /*3a20*/  @!P0 SHF.R.U32.HI R4, RZ, 0x10, R41 ;  /* 0x00000010ff048819 */ /* 0x000fe20000011629 */
[----:B------:R-:W-:Y:S01]  /*3a30*/  @!P0 IMAD.U32 R12, R5, 0x10000, RZ ;  /* 0x00010000050c8824 */ /* 0x000fe200078e00ff */
[----:B------:R-:W-:Y:S01]  /*3a40*/  @!P0 PRMT R6, R22, 0x5410, R3 ;  /* 0x0000541016068816 */ /* 0x000fe20000000003 */
[C---:B------:R-:W-:Y:S01]  /*3a50*/  @!P0 IMAD.U32 R7, R2.reuse, 0x10000, RZ ;  /* 0x0001000002078824 */ /* 0x040fe200078e00ff */
[----:B------:R-:W-:Y:S02]  /*3a60*/  @!P0 PRMT R34, R39, 0x5432, R4 ;  /* 0x0000543227228816 */ /* 0x000fe40000000004 */
        /* <DEDUP_REMOVED lines=12> */
[C---:B------:R-:W-:Y:S01]  /*3b30*/  @!P0 SHF.L.U32 R35, R11.reuse, 0x10, RZ ;  /* 0x000000100b238819 */ /* 0x040fe200000006ff */
        /* <DEDUP_REMOVED lines=25> */
[----:B------:R1:W-:Y:S02]  /*3cd0*/  STG.E.128 [R54.64+0x40], R8 ;  /* 0x0000400836007986 */ /* 0x0003e4000c101d08 */
.L_x_227:
[----:B------:R-:W-:Y:S05]  /*3ce0*/  BSYNC B1 ;  /* 0x0000000000017941 */ /* 0x000fea0003800000 */
.L_x_226:
[----:B------:R-:W-:Y:S01]  /*3cf0*/  BSSY B1, `(.L_x_230) ;  /* 0x000006d000017945 */ /* 0x000fe20003800000 */
[----:B------:R-:W-:-:S05]  /*3d00*/  @P3 BRA `(.L_x_231) ;  /* 0x000006b000003947 */ /* 0x000fca0003800000 */
[----:B------:R-:W-:Y:S01]  /*3d10*/  BSSY B0, `(.L_x_232) ;  /* 0x0000035000007945 */ /* 0x000fe20003800000 */
[----:B------:R-:W-:-:S05]  /*3d20*/  @P6 BRA `(.L_x_233) ;  /* 0x0000033000006947 */ /* 0x000fca0003800000 */
[----:B------:R-:W-:Y:S01]  /*3d30*/  ISETP.GE.AND P0, PT, R24, c[0x0][0x27c], PT ;  /* 0x00009f0018007a0c */ /* 0x000fe20003f06270 */
[----:B-1----:R-:W1:-:S12]  /*3d40*/  LDS.128 R8, [R80+0x3800] ;  /* 0x0038000050087984 */ /* 0x002e580000000c00 */
[----:B------:R-:W-:Y:S02]  /*3d50*/  @!P0 SHF.R.U64 R5, R42, 0x10, R43 ;  /* 0x000000102a058819 */ /* 0x000fe4000000122b */
[--C-:B------:R-:W-:Y:S02]  /*3d60*/  @!P0 SHF.R.U64 R2, R14, 0x10, R15.reuse ;  /* 0x000000100e028819 */ /* 0x100fe4000000120f */
[----:B------:R-:W-:Y:S02]  /*3d70*/  @!P0 SHF.R.U32.HI R3, RZ, 0x10, R15 ;  /* 0x00000010ff038819 */ /* 0x000fe4000001160f */
[----:B------:R-:W-:Y:S02]  /*3d80*/  @!P0 PRMT R5, R50, 0x5410, R5 ;  /* 0x0000541032058816 */ /* 0x000fe40000000005 */
[----:B------:R-:W-:Y:S02]  /*3d90*/  @!P0 PRMT R2, R23, 0x5432, R2 ;  /* 0x0000543217028816 */ /* 0x000fe40000000002 */
[----:B------:R-:W-:Y:S01]  /*3da0*/  @!P0 SHF.R.U32.HI R4, RZ, 0x10, R43 ;  /* 0x00000010ff048819 */ /* 0x000fe2000001162b */
[----:B------:R-:W-:Y:S01]  /*3db0*/  @!P0 IMAD.U32 R12, R5, 0x10000, RZ ;  /* 0x00010000050c8824 */ /* 0x000fe200078e00ff */
[----:B------:R-:W-:Y:S01]  /*3dc0*/  @!P0 PRMT R6, R23, 0x5410, R3 ;  /* 0x0000541017068816 */ /* 0x000fe20000000003 */
[----:B------:R-:W-:Y:S01]  /*3dd0*/  @!P0 IMAD.U32 R7, R2, 0x10000, RZ ;  /* 0x0001000002078824 */ /* 0x000fe200078e00ff */
        /* <DEDUP_REMOVED lines=40> */
.L_x_233:
[----:B------:R-:W-:Y:S05]  /*4060*/  BSYNC B0 ;  /* 0x0000000000007941 */ /* 0x000fea0003800000 */
.L_x_232:
        /* <DEDUP_REMOVED lines=53> */
.L_x_231:
[----:B------:R-:W-:Y:S05]  /*43c0*/  BSYNC B1 ;  /* 0x0000000000017941 */ /* 0x000fea0003800000 */
.L_x_230:
        /* <DEDUP_REMOVED lines=11> */
[C---:B------:R-:W-:Y:S01]  /*4480*/  @!P0 IMAD.U32 R12, R5.reuse, 0x10000, RZ ;  /* 0x00010000050c8824 */ /* 0x040fe200078e00ff */
        /* <DEDUP_REMOVED lines=27> */
[-C--:B------:R-:W-:Y:S02]  /*4640*/  @!P0 FMUL.FTZ R5, R5, R6.reuse ;  /* 0x0000000605058220 */ /* 0x080fe40000410000 */
        /* <DEDUP_REMOVED lines=14> */
.L_x_236:
[----:B------:R-:W-:Y:S05]  /*4730*/  BSYNC B0 ;  /* 0x0000000000007941 */ /* 0x000fea0003800000 */
.L_x_235:
        /* <DEDUP_REMOVED lines=52> */
[----:B------:R1:W-:Y:S01]  /*4a80*/  STG.E.128 [R62.64+0x40], R8 ;  /* 0x000040083e007986 */ /* 0x0003e2000c101d08 */
[----:B------:R-:W-:-:S05]  /*4a90*/  BRA `(.L_x_234) ;  /* 0x00001c2000007947 */ /* 0x000fca0003800000 */
.L_x_219:
[----:B------:R-:W-:Y:S01]  /*4aa0*/  ISETP.GE.AND P0, PT, R148, R66, PT ;  /* 0x000000429400720c */ /* 0x000fe20003f06270 */
[----:B------:R-:W-:Y:S01]  /*4ab0*/  CS2R R18, SRZ ;  /* 0x0000000000127805 */ /* 0x000fe2000001ff00 */
[----:B------:R-:W-:Y:S01]  /*4ac0*/  CS2R R16, SRZ ;  /* 0x0000000000107805 */ /* 0x000fe2000001ff00 */
[----:B------:R-:W-:Y:S01]  /*4ad0*/  CS2R R54, SRZ ;  /* 0x0000000000367805 */ /* 0x000fe2000001ff00 */
[----:B------:R-:W-:Y:S01]  /*4ae0*/  ISETP.GE.OR P3, PT, R28, c[0x0][0x27c], P0 ;  /* 0x00009f001c007a0c */ /* 0x000fe20000766670 */
[----:B------:R-:W-:Y:S01]  /*4af0*/  CS2R R52, SRZ ;  /* 0x0000000000347805 */ /* 0x000fe2000001ff00 */
[----:B------:R-:W-:Y:S01]  /*4b00*/  CS2R R22, SRZ ;  /* 0x0000000000167805 */ /* 0x000fe2000001ff00 */
[----:B------:R-:W-:Y:S01]  /*4b10*/  CS2R R20, SRZ ;  /* 0x0000000000147805 */ /* 0x000fe2000001ff00 */
[----:B------:R-:W-:Y:S01]  /*4b20*/  CS2R R58, SRZ ;  /* 0x00000000003a7805 */ /* 0x000fe2000001ff00 */
[----:B------:R-:W-:Y:S01]  /*4b30*/  CS2R R56, SRZ ;  /* 0x0000000000387805 */ /* 0x000fe2000001ff00 */
[----:B------:R-:W-:Y:S01]  /*4b40*/  CS2R R38, SRZ ;  /* 0x0000000000267805 */ /* 0x000fe2000001ff00 */
[----:B------:R-:W-:Y:S06]  /*4b50*/  BSSY B0, `(.L_x_237) ;  /* 0x00000b7000007945 */ /* 0x000fec0003800000 */
[----:B------:R-:W-:Y:S04]  /*4b60*/  @!P3 IADD3 R3, P1, P0, R96, R10, R175 ;  /* 0x0000000a6003b210 */ /* 0x000fe8000783e0af */
[----:B------:R-:W-:Y:S02]  /*4b70*/  @!P3 IADD3.X R6, R108, R32, R157, P1, P0 ;  /* 0x000000206c06b210 */ /* 0x000fe40000fe049d */
[----:B------:R-:W-:Y:S04]  /*4b80*/  @!P3 IADD3 R4, P1, P0, R94, R30, R176 ;  /* 0x0000001e5e04b210 */ /* 0x000fe8000783e0b0 */
[----:B------:R-:W-:Y:S02]  /*4b90*/  @!P3 IADD3.X R7, R107, R36, R158, P1, P0 ;  /* 0x000000246b07b210 */ /* 0x000fe40000fe049e */
[----:B------:R-:W-:Y:S04]  /*4ba0*/  ISETP.GE.AND P0, PT, R150, R66, PT ;  /* 0x000000429600720c */ /* 0x000fe80003f06270 */
[----:B------:R-:W-:-:S13]  /*4bb0*/  ISETP.GE.OR P2, PT, R28, c[0x0][0x27c], P0 ;  /* 0x00009f001c007a0c */ /* 0x000fda0000746670 */
[----:B------:R-:W-:Y:S04]  /*4bc0*/  @!P2 IADD3 R5, P1, P0, R96, R173, R10 ;  /* 0x000000ad6005a210 */ /* 0x000fe8000783e00a */
[----:B------:R-:W-:Y:S02]  /*4bd0*/  @!P2 IADD3.X R9, R108, R155, R32, P1, P0 ;  /* 0x0000009b6c09a210 */ /* 0x000fe40000fe0420 */
[----:B------:R-:W-:Y:S04]  /*4be0*/  @!P2 IADD3 R11, P1, P0, R94, R174, R30 ;  /* 0x000000ae5e0ba210 */ /* 0x000fe8000783e01e */
[----:B------:R-:W-:Y:S02]  /*4bf0*/  @!P2 IADD3.X R13, R107, R156, R36, P1, P0 ;  /* 0x0000009c6b0da210 */ /* 0x000fe40000fe0424 */
[C---:B------:R-:W-:Y:S04]  /*4c00*/  @!P3 LEA R2, P0, R3.reuse, c[0x0][0x270], 0x1 ;  /* 0x00009c000302ba11 */ /* 0x040fe800078008ff */
[----:B------:R-:W-:Y:S02]  /*4c10*/  @!P3 LEA.HI.X R3, R3, c[0x0][0x274], R6, 0x1, P0 ;  /* 0x00009d000303ba11 */ /* 0x000fe400000f0c06 */
[C---:B------:R-:W-:Y:S03]  /*4c20*/  @!P3 LEA R6, P0, R4.reuse, c[0x0][0x288], 0x1 ;  /* 0x0000a2000406ba11 */ /* 0x040fe600078008ff */
[----:B------:R1:W2:Y:S01]  /*4c30*/  @!P3 LDG.E.128 R16, [R2.64] ;  /* 0x000000080210b981 */ /* 0x0002a2000c1e1d00 */
[----:B------:R-:W-:Y:S02]  /*4c40*/  @!P3 LEA.HI.X R7, R4, c[0x0][0x28c], R7, 0x1, P0 ;  /* 0x0000a3000407ba11 */ /* 0x000fe400000f0c07 */
[C---:B------:R-:W-:Y:S04]  /*4c50*/  @!P2 LEA R8, P0, R5.reuse, c[0x0][0x270], 0x1 ;  /* 0x00009c000508aa11 */ /* 0x040fe800078008ff */
[----:B------:R-:W-:Y:S01]  /*4c60*/  @!P2 LEA.HI.X R9, R5, c[0x0][0x274], R9, 0x1, P0 ;  /* 0x00009d000509aa11 */ /* 0x000fe200000f0c09 */
[----:B------:R3:W4:Y:S01]  /*4c70*/  @!P3 LDG.E.128 R52, [R6.64] ;  /* 0x000000080634b981 */ /* 0x000722000c1e1d00 */
[C---:B------:R-:W-:Y:S04]  /*4c80*/  @!P2 LEA R12, P0, R11.reuse, c[0x0][0x288], 0x1 ;  /* 0x0000a2000b0caa11 */ /* 0x040fe800078008ff */
[----:B------:R-:W-:Y:S02]  /*4c90*/  @!P2 LEA.HI.X R13, R11, c[0x0][0x28c], R13, 0x1, P0 ;  /* 0x0000a3000b0daa11 */ /* 0x000fe400000f0c0d */
[----:B------:R-:W-:Y:S01]  /*4ca0*/  ISETP.GE.AND P0, PT, R190, R66, PT ;  /* 0x00000042be00720c */ /* 0x000fe20003f06270 */
[----:B------:R2:W4:Y:S03]  /*4cb0*/  @!P2 LDG.E.128 R20, [R8.64] ;  /* 0x000000080814a981 */ /* 0x000526000c1e1d00 */
[----:B------:R-:W-:Y:S05]  /*4cc0*/  ISETP.GE.OR P0, PT, R28, c[0x0][0x27c], P0 ;  /* 0x00009f001c007a0c */ /* 0x000fea0000706670 */
[----:B------:R-:W4:Y:S08]  /*4cd0*/  @!P2 LDG.E.128 R56, [R12.64] ;  /* 0x000000080c38a981 */ /* 0x000f30000c1e1d00 */
[----:B------:R-:W-:Y:S01]  /*4ce0*/  @!P0 IADD3 R4, P1, R96, R10, RZ ;  /* 0x0000000a60048210 */ /* 0x000fe20007f3e0ff */
[----:B---3--:R-:W-:Y:S04]  /*4cf0*/  CS2R R6, SRZ ;  /* 0x0000000000067805 */ /* 0x008fe8000001ff00 */
[----:B------:R-:W-:Y:S01]  /*4d00*/  @!P0 IMAD.X R5, R32, 0x1, R108, P1 ;  /* 0x0000000120058824 */ /* 0x000fe200008e066c */
[C---:B------:R-:W-:Y:S04]  /*4d10*/  @!P0 LEA R10, P1, R4.reuse, c[0x0][0x270], 0x1 ;  /* 0x00009c00040a8a11 */ /* 0x040fe800078208ff */
[----:B------:R-:W-:Y:S02]  /*4d20*/  @!P0 LEA.HI.X R11, R4, c[0x0][0x274], R5, 0x1, P1 ;  /* 0x00009d00040b8a11 */ /* 0x000fe400008f0c05 */
[----:B-1----:R-:W-:Y:S05]  /*4d30*/  @!P0 IADD3 R3, P1, R94, R30, RZ ;  /* 0x0000001e5e038210 */ /* 0x002fea0007f3e0ff */
[----:B------:R-:W-:Y:S01]  /*4d40*/  @!P0 IMAD.X R4, R36, 0x1, R107, P1 ;  /* 0x0000000124048824 */ /* 0x000fe200008e066b */
[C---:B------:R-:W-:Y:S01]  /*4d50*/  @!P0 LEA R2, P1, R3.reuse, c[0x0][0x288], 0x1 ;  /* 0x0000a20003028a11 */ /* 0x040fe200078208ff */
[----:B------:R-:W-:Y:S03]  /*4d60*/  CS2R R36, SRZ ;  /* 0x0000000000247805 */ /* 0x000fe6000001ff00 */
[----:B------:R-:W-:Y:S02]  /*4d70*/  @!P0 LEA.HI.X R3, R3, c[0x0][0x28c], R4, 0x1, P1 ;  /* 0x0000a30003038a11 */ /* 0x000fe400008f0c04 */
[----:B------:R-:W-:Y:S01]  /*4d80*/  CS2R R4, SRZ ;  /* 0x0000000000047805 */ /* 0x000fe2000001ff00 */
[----:B------:R-:W-:Y:S02]  /*4d90*/  ISETP.GE.OR P1, PT, R190, R66, P6 ;  /* 0x00000042be00720c */ /* 0x000fe40003726670 */
[----:B------:R1:W5:Y:S08]  /*4da0*/  @!P0 LDG.E.128 R36, [R2.64] ;  /* 0x0000000802248981 */ /* 0x000370000c1e1d00 */
[----:B------:R3:W5:Y:S01]  /*4db0*/  @!P0 LDG.E.128 R4, [R10.64] ;  /* 0x000000080a048981 */ /* 0x000762000c1e1d00 */
[----:B------:R-:W-:Y:S01]  /*4dc0*/  ISETP.GE.AND P0, PT, R28, c[0x0][0x27c], PT ;  /* 0x00009f001c007a0c */ /* 0x000fe20003f06270 */
[----:B--2---:R-:W-:Y:S02]  /*4dd0*/  IMAD.MOV.U32 R9, RZ, RZ, R18 ;  /* 0x000000ffff097224 */ /* 0x004fe400078e0012 */
[----:B------:R-:W-:Y:S02]  /*4de0*/  IMAD.MOV.U32 R8, RZ, RZ, R19 ;  /* 0x000000ffff087224 */ /* 0x000fe400078e0013 */
[----:B-1----:R-:W-:Y:S02]  /*4df0*/  IMAD.MOV.U32 R3, RZ, RZ, R16 ;  /* 0x000000ffff037224 */ /* 0x002fe400078e0010 */
[----:B------:R-:W-:Y:S01]  /*4e00*/  IMAD.MOV.U32 R2, RZ, RZ, R17 ;  /* 0x000000ffff027224 */ /* 0x000fe200078e0011 */
[----:B------:R-:W-:Y:S01]  /*4e10*/  PRMT R30, R8, 0x5410, R9 ;  /* 0x00005410081e7816 */ /* 0x000fe20000000009 */
[----:B----4-:R-:W-:Y:S02]  /*4e20*/  IMAD.MOV.U32 R9, RZ, RZ, R54 ;  /* 0x000000ffff097224 */ /* 0x010fe400078e0036 */
[----:B------:R-:W-:Y:S01]  /*4e30*/  IMAD.MOV.U32 R8, RZ, RZ, R55 ;  /* 0x000000ffff087224 */ /* 0x000fe200078e0037 */
[----:B------:R-:W-:Y:S01]  /*4e40*/  PRMT R27, R2, 0x5410, R3 ;  /* 0x00005410021b7816 */ /* 0x000fe20000000003 */
[----:B------:R-:W-:Y:S02]  /*4e50*/  IMAD.MOV.U32 R3, RZ, RZ, R52 ;  /* 0x000000ffff037224 */ /* 0x000fe400078e0034 */
        /* <DEDUP_REMOVED lines=13> */
[----:B------:R-:W-:Y:S04]  /*4f30*/  PRMT R63, R8, 0x5410, R9 ;  /* 0x00005410083f7816 */ /* 0x000fe80000000009 */
[----:B------:R-:W-:Y:S01]  /*4f40*/  PRMT R62, R2, 0x5410, R3 ;  /* 0x00005410023e7816 */ /* 0x000fe20000000003 */
[----:B------:R-:W-:-:S05]  /*4f50*/  @P1 BRA `(.L_x_238) ;  /* 0x0000076000001947 */ /* 0x000fca0003800000 */
[----:B---3--:R-:W-:Y:S01]  /*4f60*/  IADD3 R2, P1, R182, R64, RZ ;  /* 0x00000040b6027210 */ /* 0x008fe20007f3e0ff */
[----:B------:R-:W-:Y:S01]  /*4f70*/  LDS.128 R12, [R119+0x2900] ;  /* 0x00290000770c7984 */ /* 0x000fe20000000c00 */
[----:B-----5:R-:W-:Y:S01]  /*4f80*/  @!P0 SHF.R.U64 R35, R36, 0x10, R37 ;  /* 0x0000001024238819 */ /* 0x020fe20000001225 */
[----:B------:R-:W-:Y:S01]  /*4f90*/  IMAD.MOV.U32 R11, RZ, RZ, R7 ;  /* 0x000000ffff0b7224 */ /* 0x000fe200078e0007 */
[----:B------:R-:W-:Y:S01]  /*4fa0*/  @!P0 SHF.R.U32.HI R34, RZ, 0x10, R37 ;  /* 0x00000010ff228819 */ /* 0x000fe20000011625 */
[----:B------:R-:W-:Y:S01]  /*4fb0*/  IMAD.X R3, R68, 0x1, R120, P1 ;  /* 0x0000000144037824 */ /* 0x000fe200008e0678 */
[-C--:B------:R-:W-:Y:S01]  /*4fc0*/  IADD3 R8, P2, P1, R82, R2.reuse, R103 ;  /* 0x0000000252087210 */ /* 0x080fe2000795e067 */
[----:B------:R-:W-:Y:S02]  /*4fd0*/  IMAD.MOV.U32 R41, RZ, RZ, R39 ;  /* 0x000000ffff297224 */ /* 0x000fe400078e0027 */
[----:B------:R-:W1:Y:S01]  /*4fe0*/  LDS.128 R48, [R124+0x2900] ;  /* 0x002900007c307984 */ /* 0x000e620000000c00 */
[-C--:B------:R-:W-:Y:S01]  /*4ff0*/  IADD3.X R9, R85, R3.reuse, R105, P2, P1 ;  /* 0x0000000355097210 */ /* 0x080fe200017e2469 */
[----:B------:R-:W-:Y:S01]  /*5000*/  IMAD.MOV.U32 R10, RZ, RZ, R36 ;  /* 0x000000ffff0a7224 */ /* 0x000fe200078e0024 */
[----:B------:R-:W-:Y:S01]  /*5010*/  ISETP.GE.AND P1, PT, R84, c[0x0][0x1d4], PT ;  /* 0x0000750054007a0c */ /* 0x000fe20003f26270 */
[----:B------:R-:W-:Y:S01]  /*5020*/  IMAD.MOV.U32 R40, RZ, RZ, R37 ;  /* 0x000000ffff287224 */ /* 0x000fe200078e0025 */
[----:B------:R-:W-:Y:S01]  /*5030*/  @!P0 SHF.R.U64 R37, R38, 0x10, R39 ;  /* 0x0000001026258819 */ /* 0x000fe20000001227 */
[----:B------:R-:W-:Y:S01]  /*5040*/  IMAD.MOV.U32 R36, RZ, RZ, R38 ;  /* 0x000000ffff247224 */ /* 0x000fe200078e0026 */
[----:B------:R-:W-:Y:S02]  /*5050*/  @!P0 PRMT R35, R10, 0x5410, R35 ;  /* 0x000054100a238816 */ /* 0x000fe40000000023 */
[----:B------:R-:W-:Y:S02]  /*5060*/  @!P0 SHF.R.U32.HI R38, RZ, 0x10, R39 ;  /* 0x00000010ff268819 */ /* 0x000fe40000011627 */
[----:B------:R-:W-:Y:S02]  /*5070*/  @!P0 PRMT R42, R36, 0x5410, R37 ;  /* 0x00005410242a8816 */ /* 0x000fe40000000025 */
[----:B------:R-:W-:Y:S02]  /*5080*/  @!P0 PRMT R46, R41, 0x5410, R38 ;  /* 0x00005410292e8816 */ /* 0x000fe40000000026 */
[----:B------:R-:W-:Y:S02]  /*5090*/  @!P0 PRMT R34, R40, 0x5410, R34 ;  /* 0x0000541028228816 */ /* 0x000fe40000000022 */
[----:B------:R-:W-:Y:S03]  /*50a0*/  @!P1 IADD3 R2, P3, P2, R82, R2, R84 ;  /* 0x0000000252029210 */ /* 0x000fe60007a7e054 */
[----:B------:R-:W-:Y:S01]  /*50b0*/  @!P0 IMAD.U32 R36, R34, 0x10000, RZ ;  /* 0x0001000022248824 */ /* 0x000fe200078e00ff */
[----:B------:R-:W-:Y:S02]  /*50c0*/  @!P1 IADD3.X R3, R85, R3, R104, P3, P2 ;  /* 0x0000000355039210 */ /* 0x000fe40001fe4468 */
[C---:B------:R-:W-:Y:S04]  /*50d0*/  LEA R72, P2, R8.reuse, c[0x0][0x1c8], 0x1 ;  /* 0x0000720008487a11 */ /* 0x040fe800078408ff */
[----:B------:R-:W-:Y:S01]  /*50e0*/  LEA.HI.X R73, R8, c[0x0][0x1cc], R9, 0x1, P2 ;  /* 0x0000730008497a11 */ /* 0x000fe200010f0c09 */
[----:B------:R-:W-:Y:S01]  /*50f0*/  IMAD.MOV.U32 R9, RZ, RZ, R4 ;  /* 0x000000ffff097224 */ /* 0x000fe200078e0004 */
[----:B------:R-:W-:Y:S02]  /*5100*/  @!P1 LEA R70, P2, R2, c[0x0][0x1c8], 0x1 ;  /* 0x0000720002469a11 */ /* 0x000fe400078408ff */
[----:B------:R-:W-:Y:S02]  /*5110*/  @!P0 SHF.R.U64 R4, R4, 0x10, R5 ;  /* 0x0000001004048819 */ /* 0x000fe40000001205 */
[----:B------:R-:W-:Y:S02]  /*5120*/  @!P1 LEA.HI.X R71, R2, c[0x0][0x1cc], R3, 0x1, P2 ;  /* 0x0000730002479a11 */ /* 0x000fe400010f0c03 */
[----:B------:R-:W-:Y:S02]  /*5130*/  @!P0 PRMT R9, R9, 0x5410, R4 ;  /* 0x0000541009098816 */ /* 0x000fe40000000004 */
[----:B------:R-:W-:Y:S02]  /*5140*/  @!P0 SHF.R.U32.HI R2, RZ, 0x10, R7 ;  /* 0x00000010ff028819 */ /* 0x000fe40000011607 */
[----:B------:R-:W-:Y:S01]  /*5150*/  MOV R8, R5 ;  /* 0x0000000500087202 */ /* 0x000fe20000000f00 */
[----:B-1----:R-:W-:Y:S01]  /*5160*/  @!P0 IMAD.U32 R37, R49, 0x10000, RZ ;  /* 0x0001000031258824 */ /* 0x002fe200078e00ff */
[----:B------:R-:W-:Y:S02]  /*5170*/  @!P0 SHF.L.U32 R4, R13, 0x10, RZ ;  /* 0x000000100d048819 */ /* 0x000fe400000006ff */
[C---:B------:R-:W-:Y:S02]  /*5180*/  @!P0 SHF.L.U32 R41, R50.reuse, 0x10, RZ ;  /* 0x0000001032298819 */ /* 0x040fe400000006ff */
[----:B------:R-:W-:Y:S01]  /*5190*/  @!P0 LOP3.LUT R43, R50, 0xffff0000, RZ, 0xc0, !PT ;  /* 0xffff0000322b8812 */ /* 0x000fe200078ec0ff */
[----:B------:R-:W-:Y:S01]  /*51a0*/  @!P0 FMUL.FTZ R39, R4, R36 ;  /* 0x0000002404278220 */ /* 0x000fe20000410000 */
[C---:B------:R-:W-:Y:S02]  /*51b0*/  @!P0 SHF.L.U32 R45, R51.reuse, 0x10, RZ ;  /* 0x00000010332d8819 */ /* 0x040fe400000006ff */
[----:B------:R-:W-:Y:S02]  /*51c0*/  @!P0 LOP3.LUT R47, R51, 0xffff0000, RZ, 0xc0, !PT ;  /* 0xffff0000332f8812 */ /* 0x000fe400078ec0ff */
[----:B------:R-:W-:Y:S01]  /*51d0*/  @!P0 PRMT R11, R11, 0x5410, R2 ;  /* 0x000054100b0b8816 */ /* 0x000fe20000000002 */
[----:B------:R-:W-:Y:S01]  /*51e0*/  @!P0 IMAD.U32 R2, R12, 0x10000, RZ ;  /* 0x000100000c028824 */ /* 0x000fe200078e00ff */
[----:B------:R-:W-:Y:S02]  /*51f0*/  @!P0 SHF.R.U32.HI R3, RZ, 0x10, R5 ;  /* 0x00000010ff038819 */ /* 0x000fe40000011605 */
[----:B------:R-:W-:Y:S02]  /*5200*/  @!P0 SHF.R.U64 R5, R6, 0x10, R7 ;  /* 0x0000001006058819 */ /* 0x000fe40000001207 */
[----:B------:R-:W-:Y:S02]  /*5210*/  @!P0 SHF.L.U32 R7, R48, 0x10, RZ ;  /* 0x0000001030078819 */ /* 0x000fe400000006ff */
[----:B------:R-:W-:Y:S01]  /*5220*/  @!P0 PRMT R8, R8, 0x5410, R3 ;  /* 0x0000541008088816 */ /* 0x000fe20000000003 */
[----:B------:R-:W-:Y:S01]  /*5230*/  @!P0 IMAD.U32 R3, R9, 0x10000, RZ ;  /* 0x0001000009038824 */ /* 0x000fe200078e00ff */
[----:B------:R-:W-:Y:S01]  /*5240*/  @!P0 PRMT R10, R6, 0x5410, R5 ;  /* 0x00005410060a8816 */ /* 0x000fe20000000005 */
[----:B------:R-:W-:Y:S02]  /*5250*/  @!P0 IMAD.U32 R6, R35, 0x10000, RZ ;  /* 0x0001000023068824 */ /* 0x000fe400078e00ff */
[----:B------:R-:W-:Y:S02]  /*5260*/  @!P0 IMAD.U32 R5, R8, 0x10000, RZ ;  /* 0x0001000008058824 */ /* 0x000fe400078e00ff */
[C---:B------:R-:W-:Y:S02]  /*5270*/  @!P0 FMUL.FTZ R38, R2.reuse, R6 ;  /* 0x0000000602268220 */ /* 0x040fe40000410000 */
[-C--:B------:R-:W-:Y:S02]  /*5280*/  @!P0 FMUL.FTZ R2, R2, R3.reuse ;  /* 0x0000000302028220 */ /* 0x080fe40000410000 */
[----:B------:R-:W-:Y:S01]  /*5290*/  @!P0 FFMA.FTZ R79, R7, R3, -R38 ;  /* 0x00000003074f8223 */ /* 0x000fe20000010826 */
[----:B------:R-:W-:Y:S01]  /*52a0*/  @!P0 LOP3.LUT R3, R13, 0xffff0000, RZ, 0xc0, !PT ;  /* 0xffff00000d038812 */ /* 0x000fe200078ec0ff */
[----:B------:R-:W-:Y:S01]  /*52b0*/  @!P0 FFMA.FTZ R2, R6, R7, R2 ;  /* 0x0000000706028223 */ /* 0x000fe20000010002 */
[----:B------:R-:W-:Y:S01]  /*52c0*/  @!P0 LOP3.LUT R7, R12, 0xffff0000, RZ, 0xc0, !PT ;  /* 0xffff00000c078812 */ /* 0x000fe200078ec0ff */
[-C--:B------:R-:W-:Y:S01]  /*52d0*/  @!P0 FFMA.FTZ R78, R37, R5.reuse, -R39 ;  /* 0x00000005254e8223 */ /* 0x080fe20000010827 */
[----:B------:R-:W-:Y:S01]  /*52e0*/  @!P0 LOP3.LUT R39, R49, 0xffff0000, RZ, 0xc0, !PT ;  /* 0xffff000031278812 */ /* 0x000fe200078ec0ff */
[----:B------:R-:W-:Y:S01]  /*52f0*/  @!P0 FMUL.FTZ R4, R4, R5 ;  /* 0x0000000504048220 */ /* 0x000fe20000410000 */
[----:B------:R-:W-:Y:S02]  /*5300*/  @!P0 LOP3.LUT R38, R34, 0xffff0000, RZ, 0xc0, !PT ;  /* 0xffff000022268812 */ /* 0x000fe400078ec0ff */
[----:B------:R-:W-:Y:S02]  /*5310*/  @!P0 LOP3.LUT R34, R35, 0xffff0000, RZ, 0xc0, !PT ;  /* 0xffff000023228812 */ /* 0x000fe400078ec0ff */
[----:B------:R-:W-:Y:S02]  /*5320*/  @!P0 LOP3.LUT R35, R48, 0xffff0000, RZ, 0xc0, !PT ;  /* 0xffff000030238812 */ /* 0x000fe400078ec0ff */
[----:B------:R-:W-:Y:S01]  /*5330*/  @!P0 LOP3.LUT R6, R8, 0xffff0000, RZ, 0xc0, !PT ;  /* 0xffff000008068812 */ /* 0x000fe200078ec0ff */
[----:B------:R-:W-:Y:S01]  /*5340*/  @!P0 FMUL.FTZ R40, R7, R34 ;  /* 0x0000002207288220 */ /* 0x000fe20000410000 */
[----:B------:R-:W-:Y:S01]  /*5350*/  @!P0 LOP3.LUT R8, R9, 0xffff0000, RZ, 0xc0, !PT ;  /* 0xffff000009088812 */ /* 0x000fe200078ec0ff */
[C---:B------:R-:W-:Y:S02]  /*5360*/  @!P0 FMUL.FTZ R9, R3.reuse, R38 ;  /* 0x0000002603098220 */ /* 0x040fe40000410000 */
[----:B------:R-:W-:Y:S02]  /*5370*/  @!P0 FMUL.FTZ R5, R3, R6 ;  /* 0x0000000603058220 */ /* 0x000fe40000410000 */
[-C--:B------:R-:W-:Y:S02]  /*5380*/  @!P0 FMUL.FTZ R3, R7, R8.reuse ;  /* 0x0000000807038220 */ /* 0x080fe40000410000 */
[----:B------:R-:W-:Y:S01]  /*5390*/  @!P0 FFMA.FTZ R76, R35, R8, -R40 ;  /* 0x00000008234c8223 */ /* 0x000fe20000010828 */
[----:B------:R-:W-:Y:S01]  /*53a0*/  @!P0 LOP3.LUT R8, R14, 0xffff0000, RZ, 0xc0, !PT ;  /* 0xffff00000e088812 */ /* 0x000fe200078ec0ff */
[C---:B------:R-:W-:Y:S01]  /*53b0*/  @!P0 IMAD.U32 R40, R42.reuse, 0x10000, RZ ;  /* 0x000100002a288824 */ /* 0x040fe200078e00ff */
[----:B------:R-:W-:Y:S01]  /*53c0*/  @!P0 LOP3.LUT R42, R42, 0xffff0000, RZ, 0xc0, !PT ;  /* 0xffff00002a2a8812 */ /* 0x000fe200078ec0ff */
[----:B------:R-:W-:Y:S01]  /*53d0*/  @!P0 FFMA.FTZ R77, R39, R6, -R9 ;  /* 0x00000006274d8223 */ /* 0x000fe20000010809 */
[----:B------:R-:W-:Y:S01]  /*53e0*/  @!P0 LOP3.LUT R9, R10, 0xffff0000, RZ, 0xc0, !PT ;  /* 0xffff00000a098812 */ /* 0x000fe200078ec0ff */
[----:B------:R-:W-:Y:S02]  /*53f0*/  @!P0 IMAD.U32 R6, R14, 0x10000, RZ ;  /* 0x000100000e068824 */ /* 0x000fe400078e00ff */
[----:B------:R-:W-:Y:S02]  /*5400*/  @!P0 IMAD.U32 R7, R10, 0x10000, RZ ;  /* 0x000100000a078824 */ /* 0x000fe400078e00ff */
[----:B------:R-:W-:Y:S02]  /*5410*/  @!P0 FMUL.FTZ R10, R6, R40 ;  /* 0x00000028060a8220 */ /* 0x000fe40000410000 */
[----:B------:R-:W-:Y:S02]  /*5420*/  @!P0 FMUL.FTZ R44, R8, R42 ;  /* 0x0000002a082c8220 */ /* 0x000fe40000410000 */
[----:B------:R-:W-:Y:S01]  /*5430*/  @!P0 FFMA.FTZ R75, R41, R7, -R10 ;  /* 0x00000007294b8223 */ /* 0x000fe2000001080a */
[----:B------:R-:W-:Y:S01]  /*5440*/  @!P0 LOP3.LUT R10, R15, 0xffff0000, RZ, 0xc0, !PT ;  /* 0xffff00000f0a8812 */ /* 0x000fe200078ec0ff */
[----:B------:R-:W-:Y:S02]  /*5450*/  @!P0 FFMA.FTZ R74, R43, R9, -R44 ;  /* 0x000000092b4a8223 */ /* 0x000fe4000001082c */
[C---:B------:R-:W-:Y:S01]  /*5460*/  @!P0 IMAD.U32 R44, R46.reuse, 0x10000, RZ ;  /* 0x000100002e2c8824 */ /* 0x040fe200078e00ff */
[----:B------:R-:W-:Y:S01]  /*5470*/  @!P0 LOP3.LUT R46, R46, 0xffff0000, RZ, 0xc0, !PT ;  /* 0xffff00002e2e8812 */ /* 0x000fe200078ec0ff */
[----:B------:R-:W-:Y:S02]  /*5480*/  @!P0 FMUL.FTZ R6, R6, R7 ;  /* 0x0000000706068220 */ /* 0x000fe40000410000 */
[----:B------:R-:W-:Y:S02]  /*5490*/  @!P0 FMUL.FTZ R7, R8, R9 ;  /* 0x0000000908078220 */ /* 0x000fe40000410000 */
[----:B------:R-:W-:Y:S02]  /*54a0*/  @!P0 IMAD.U32 R8, R15, 0x10000, RZ ;  /* 0x000100000f088824 */ /* 0x000fe400078e00ff */
[C---:B------:R-:W-:Y:S01]  /*54b0*/  @!P0 IMAD.U32 R9, R11.reuse, 0x10000, RZ ;  /* 0x000100000b098824 */ /* 0x040fe200078e00ff */
[----:B------:R-:W-:Y:S01]  /*54c0*/  @!P0 LOP3.LUT R11, R11, 0xffff0000, RZ, 0xc0, !PT ;  /* 0xffff00000b0b8812 */ /* 0x000fe200078ec0ff */
[----:B------:R-:W-:Y:S01]  /*54d0*/  @!P0 FFMA.FTZ R3, R34, R35, R3 ;  /* 0x0000002322038223 */ /* 0x000fe20000010003 */
[----:B------:R-:W-:Y:S01]  /*54e0*/  @!P0 F2FP.BF16.PACK_AB R34, R74, R75 ;  /* 0x0000004b4a22823e */ /* 0x000fe200000010ff */
[----:B------:R-:W-:Y:S02]  /*54f0*/  @!P0 FMUL.FTZ R67, R8, R44 ;  /* 0x0000002c08438220 */ /* 0x000fe40000410000 */
[----:B------:R-:W-:Y:S02]  /*5500*/  @!P0 FMUL.FTZ R69, R10, R46 ;  /* 0x0000002e0a458220 */ /* 0x000fe40000410000 */
[----:B------:R-:W-:Y:S02]  /*5510*/  @!P0 FFMA.FTZ R4, R36, R37, R4 ;  /* 0x0000002524048223 */ /* 0x000fe40000010004 */
[----:B------:R-:W-:Y:S02]  /*5520*/  @!P0 FFMA.FTZ R5, R38, R39, R5 ;  /* 0x0000002726058223 */ /* 0x000fe40000010005 */
[----:B------:R-:W-:Y:S02]  /*5530*/  @!P0 FFMA.FTZ R67, R45, R9, -R67 ;  /* 0x000000092d438223 */ /* 0x000fe40000010843 */
[----:B------:R-:W-:Y:S01]  /*5540*/  @!P0 FFMA.FTZ R69, R47, R11, -R69 ;  /* 0x0000000b2f458223 */ /* 0x000fe20000010845 */
[----:B------:R-:W-:Y:S01]  /*5550*/  @!P0 F2FP.BF16.PACK_AB R4, R5, R4 ;  /* 0x000000040504823e */ /* 0x000fe200000010ff */
[----:B------:R-:W-:Y:S02]  /*5560*/  @!P0 FMUL.FTZ R8, R8, R9 ;  /* 0x0000000908088220 */ /* 0x000fe40000410000 */
[----:B------:R-:W-:Y:S01]  /*5570*/  @!P0 FFMA.FTZ R6, R40, R41, R6 ;  /* 0x0000002928068223 */ /* 0x000fe20000010006 */
[----:B------:R-:W-:Y:S01]  /*5580*/  @!P0 F2FP.BF16.PACK_AB R35, R69, R67 ;  /* 0x000000434523823e */ /* 0x000fe200000010ff */
[----:B------:R-:W-:Y:S01]  /*5590*/  @!P0 FMUL.FTZ R9, R10, R11 ;  /* 0x0000000b0a098220 */ /* 0x000fe20000410000 */
[----:B------:R-:W-:Y:S01]  /*55a0*/  @!P0 F2FP.BF16.PACK_AB R11, R77, R78 ;  /* 0x0000004e4d0b823e */ /* 0x000fe200000010ff */
[----:B------:R-:W-:Y:S01]  /*55b0*/  @!P0 FFMA.FTZ R7, R42, R43, R7 ;  /* 0x0000002b2a078223 */ /* 0x000fe20000010007 */
[----:B------:R-:W-:Y:S01]  /*55c0*/  @!P0 F2FP.BF16.PACK_AB R10, R76, R79 ;  /* 0x0000004f4c0a823e */ /* 0x000fe200000010ff */
[----:B------:R-:W-:Y:S01]  /*55d0*/  @!P0 FFMA.FTZ R8, R44, R45, R8 ;  /* 0x0000002d2c088223 */ /* 0x000fe20000010008 */
[----:B------:R-:W-:Y:S01]  /*55e0*/  @!P0 MOV R51, R35 ;  /* 0x0000002300338202 */ /* 0x000fe20000000f00 */
[----:B------:R-:W-:Y:S01]  /*55f0*/  @!P0 FFMA.FTZ R9, R46, R47, R9 ;  /* 0x0000002f2e098223 */ /* 0x000fe20000010009 */
[----:B------:R-:W-:Y:S01]  /*5600*/  @!P0 MOV R48, R10 ;  /* 0x0000000a00308202 */ /* 0x000fe20000000f00 */
[----:B------:R-:W-:Y:S01]  /*5610*/  @!P0 IMAD.MOV.U32 R49, RZ, RZ, R11 ;  /* 0x000000ffff318224 */ /* 0x000fe200078e000b */
[----:B------:R-:W-:Y:S01]  /*5620*/  @!P0 F2FP.BF16.PACK_AB R10, R3, R2 ;  /* 0x00000002030a823e */ /* 0x000fe200000010ff */
[----:B------:R-:W-:Y:S01]  /*5630*/  @!P0 IMAD.MOV.U32 R50, RZ, RZ, R34 ;  /* 0x000000ffff328224 */ /* 0x000fe200078e0022 */
[----:B------:R-:W-:Y:S01]  /*5640*/  @!P0 F2FP.BF16.PACK_AB R2, R9, R8 ;  /* 0x000000080902823e */ /* 0x000fe200000010ff */
[----:B------:R-:W-:Y:S01]  /*5650*/  @!P0 IMAD.MOV.U32 R13, RZ, RZ, R4 ;  /* 0x000000ffff0d8224 */ /* 0x000fe200078e0004 */
[----:B------:R-:W-:Y:S01]  /*5660*/  @!P0 F2FP.BF16.PACK_AB R3, R7, R6 ;  /* 0x000000060703823e */ /* 0x000fe200000010ff */
[----:B------:R-:W-:Y:S01]  /*5670*/  @!P0 IMAD.MOV.U32 R12, RZ, RZ, R10 ;  /* 0x000000ffff0c8224 */ /* 0x000fe200078e000a */
[----:B------:R1:W-:Y:S01]  /*5680*/  STG.E.128 [R72.64], R48 ;  /* 0x0000003048007986 */ /* 0x0003e2000c101d08 */
[----:B------:R-:W-:Y:S01]  /*5690*/  @!P0 IMAD.MOV.U32 R15, RZ, RZ, R2 ;  /* 0x000000ffff0f8224 */ /* 0x000fe200078e0002 */
[----:B------:R-:W-:Y:S06]  /*56a0*/  @!P0 MOV R14, R3 ;  /* 0x00000003000e8202 */ /* 0x000fec0000000f00 */
[----:B------:R1:W-:Y:S02]  /*56b0*/  @!P1 STG.E.128 [R70.64], R12 ;  /* 0x0000000c46009986 */ /* 0x0003e4000c101d08 */
.L_x_238:
[----:B---3--:R-:W-:Y:S05]  /*56c0*/  BSYNC B0 ;  /* 0x0000000000007941 */ /* 0x008fea0003800000 */
.L_x_237:
[----:B------:R-:W-:Y:S01]  /*56d0*/  ISETP.GE.OR P1, PT, R148, R66, P6 ;  /* 0x000000429400720c */ /* 0x000fe20003726670 */
[----:B------:R-:W-:-:S12]  /*56e0*/  BSSY B0, `(.L_x_239) ;  /* 0x0000071000007945 */ /* 0x000fd80003800000 */
[----:B------:R-:W-:-:S05]  /*56f0*/  @P1 BRA `(.L_x_240) ;  /* 0x000006f000001947 */ /* 0x000fca0003800000 */
[----:B------:R-:W-:Y:S01]  /*5700*/  IADD3 R2, P1, R180, R64, RZ ;  /* 0x00000040b4027210 */ /* 0x000fe20007f3e0ff */
[----:B-1----:R-:W1:Y:S01]  /*5710*/  LDS.128 R12, [R118+0x2900] ;  /* 0x00290000760c7984 */ /* 0x002e620000000c00 */
[--C-:B-----5:R-:W-:Y:S02]  /*5720*/  @!P0 SHF.R.U64 R6, R52, 0x10, R53.reuse ;  /* 0x0000001034068819 */ /* 0x120fe40000001235 */
[----:B------:R-:W-:Y:S01]  /*5730*/  @!P0 SHF.R.U32.HI R7, RZ, 0x10, R53 ;  /* 0x00000010ff078819 */ /* 0x000fe20000011635 */
[----:B------:R-:W-:Y:S01]  /*5740*/  IMAD.X R3, R68, 0x1, R126, P1 ;  /* 0x0000000144037824 */ /* 0x000fe200008e067e */
[-C--:B------:R-:W-:Y:S02]  /*5750*/  IADD3 R4, P2, P1, R82, R2.reuse, R103 ;  /* 0x0000000252047210 */ /* 0x080fe4000795e067 */
[----:B------:R-:W-:Y:S01]  /*5760*/  @!P0 SHF.R.U64 R9, R54, 0x10, R55 ;  /* 0x0000001036098819 */ /* 0x000fe20000001237 */
[----:B------:R-:W2:Y:S01]  /*5770*/  LDS.128 R44, [R123+0x2900] ;  /* 0x002900007b2c7984 */ /* 0x000ea20000000c00 */
[-C--:B------:R-:W-:Y:S02]  /*5780*/  IADD3.X R5, R85, R3.reuse, R105, P2, P1 ;  /* 0x0000000355057210 */ /* 0x080fe400017e2469 */
[----:B------:R-:W-:Y:S02]  /*5790*/  ISETP.GE.AND P1, PT, R84, c[0x0][0x1d4], PT ;  /* 0x0000750054007a0c */ /* 0x000fe40003f26270 */
[C---:B------:R-:W-:Y:S02]  /*57a0*/  @!P0 PRMT R36, R61.reuse, 0x5432, R9 ;  /* 0x000054323d248816 */ /* 0x040fe40000000009 */
[----:B------:R-:W-:Y:S04]  /*57b0*/  @!P0 SHF.R.U32.HI R10, RZ, 0x10, R55 ;  /* 0x00000010ff0a8819 */ /* 0x000fe80000011637 */
[----:B------:R-:W-:Y:S04]  /*57c0*/  @!P0 PRMT R34, R61, 0x5410, R10 ;  /* 0x000054103d228816 */ /* 0x000fe8000000000a */
[C---:B------:R-:W-:Y:S01]  /*57d0*/  @!P0 LOP3.LUT R40, R34.reuse, 0xffff0000, RZ, 0xc0, !PT ;  /* 0xffff000022288812 */ /* 0x040fe200078ec0ff */
[----:B------:R-:W-:Y:S01]  /*57e0*/  @!P0 IMAD.U32 R38, R34, 0x10000, RZ ;  /* 0x0001000022268824 */ /* 0x000fe200078e00ff */
[----:B------:R-:W-:Y:S04]  /*57f0*/  @!P1 IADD3 R2, P3, P2, R82, R2, R84 ;  /* 0x0000000252029210 */ /* 0x000fe80007a7e054 */
[----:B------:R-:W-:Y:S02]  /*5800*/  @!P1 IADD3.X R3, R85, R3, R104, P3, P2 ;  /* 0x0000000355039210 */ /* 0x000fe40001fe4468 */
[C---:B------:R-:W-:Y:S04]  /*5810*/  LEA R70, P2, R4.reuse, c[0x0][0x1c8], 0x1 ;  /* 0x0000720004467a11 */ /* 0x040fe800078408ff */
[----:B------:R-:W-:Y:S02]  /*5820*/  LEA.HI.X R71, R4, c[0x0][0x1cc], R5, 0x1, P2 ;  /* 0x0000730004477a11 */ /* 0x000fe400010f0c05 */
[----:B------:R-:W-:Y:S02]  /*5830*/  @!P1 LEA R50, P2, R2, c[0x0][0x1c8], 0x1 ;  /* 0x0000720002329a11 */ /* 0x000fe400078408ff */
[----:B------:R-:W-:Y:S02]  /*5840*/  @!P0 SHF.R.U64 R4, R18, 0x10, R19 ;  /* 0x0000001012048819 */ /* 0x000fe40000001213 */
[----:B------:R-:W-:Y:S02]  /*5850*/  @!P1 LEA.HI.X R51, R2, c[0x0][0x1cc], R3, 0x1, P2 ;  /* 0x0000730002339a11 */ /* 0x000fe400010f0c03 */
[----:B------:R-:W-:Y:S02]  /*5860*/  @!P0 SHF.R.U64 R2, R16, 0x10, R17 ;  /* 0x0000001010028819 */ /* 0x000fe40000001211 */
[----:B------:R-:W-:Y:S02]  /*5870*/  @!P0 PRMT R11, R30, 0x5432, R4 ;  /* 0x000054321e0b8816 */ /* 0x000fe40000000004 */
[----:B------:R-:W-:Y:S01]  /*5880*/  @!P0 PRMT R8, R27, 0x5432, R2 ;  /* 0x000054321b088816 */ /* 0x000fe20000000002 */
[----:B-1----:R-:W-:Y:S01]  /*5890*/  @!P0 IMAD.U32 R2, R12, 0x10000, RZ ;  /* 0x000100000c028824 */ /* 0x002fe200078e00ff */
[----:B------:R-:W-:Y:S01]  /*58a0*/  @!P0 SHF.L.U32 R4, R13, 0x10, RZ ;  /* 0x000000100d048819 */ /* 0x000fe200000006ff */
[----:B--2---:R-:W-:Y:S01]  /*58b0*/  @!P0 IMAD.U32 R9, R44, 0x10000, RZ ;  /* 0x000100002c098824 */ /* 0x004fe200078e00ff */
[C---:B------:R-:W-:Y:S01]  /*58c0*/  @!P0 LOP3.LUT R41, R47.reuse, 0xffff0000, RZ, 0xc0, !PT ;  /* 0xffff00002f298812 */ /* 0x040fe200078ec0ff */
[----:B------:R-:W-:Y:S01]  /*58d0*/  @!P0 IMAD.U32 R39, R47, 0x10000, RZ ;  /* 0x000100002f278824 */ /* 0x000fe200078e00ff */
[----:B------:R-:W-:Y:S02]  /*58e0*/  @!P0 LOP3.LUT R37, R46, 0xffff0000, RZ, 0xc0, !PT ;  /* 0xffff00002e258812 */ /* 0x000fe400078ec0ff */
[----:B------:R-:W-:Y:S01]  /*58f0*/  @!P0 SHF.R.U32.HI R5, RZ, 0x10, R19 ;  /* 0x00000010ff058819 */ /* 0x000fe20000011613 */
[----:B------:R-:W-:Y:S01]  /*5900*/  @!P0 IMAD.U32 R19, R45, 0x10000, RZ ;  /* 0x000100002d138824 */ /* 0x000fe200078e00ff */
[----:B------:R-:W-:Y:S02]  /*5910*/  @!P0 SHF.R.U32.HI R3, RZ, 0x10, R17 ;  /* 0x00000010ff038819 */ /* 0x000fe40000011611 */
[C---:B------:R-:W-:Y:S02]  /*5920*/  @!P0 PRMT R17, R60.reuse, 0x5410, R6 ;  /* 0x000054103c118816 */ /* 0x040fe40000000006 */
[----:B------:R-:W-:Y:S02]  /*5930*/  @!P0 PRMT R16, R60, 0x5432, R7 ;  /* 0x000054323c108816 */ /* 0x000fe40000000007 */
[----:B------:R-:W-:Y:S01]  /*5940*/  @!P0 PRMT R6, R27, 0x5410, R3 ;  /* 0x000054101b068816 */ /* 0x000fe20000000003 */
[----:B------:R-:W-:Y:S01]  /*5950*/  @!P0 IMAD.U32 R7, R17, 0x10000, RZ ;  /* 0x0001000011078824 */ /* 0x000fe200078e00ff */
[----:B------:R-:W-:Y:S01]  /*5960*/  @!P0 PRMT R10, R30, 0x5410, R5 ;  /* 0x000054101e0a8816 */ /* 0x000fe20000000005 */
[C---:B------:R-:W-:Y:S01]  /*5970*/  @!P0 IMAD.U32 R3, R8.reuse, 0x10000, RZ ;  /* 0x0001000008038824 */ /* 0x040fe200078e00ff */
[----:B------:R-:W-:Y:S01]  /*5980*/  @!P0 LOP3.LUT R8, R8, 0xffff0000, RZ, 0xc0, !PT ;  /* 0xffff000008088812 */ /* 0x000fe200078ec0ff */
[----:B------:R-:W-:Y:S02]  /*5990*/  @!P0 IMAD.U32 R18, R16, 0x10000, RZ ;  /* 0x0001000010128824 */ /* 0x000fe400078e00ff */
[----:B------:R-:W-:Y:S02]  /*59a0*/  @!P0 FMUL.FTZ R27, R2, R7 ;  /* 0x00000007021b8220 */ /* 0x000fe40000410000 */
[C---:B------:R-:W-:Y:S01]  /*59b0*/  @!P0 IMAD.U32 R5, R6.reuse, 0x10000, RZ ;  /* 0x0001000006058824 */ /* 0x040fe200078e00ff */
[----:B------:R-:W-:Y:S01]  /*59c0*/  @!P0 LOP3.LUT R6, R6, 0xffff0000, RZ, 0xc0, !PT ;  /* 0xffff000006068812 */ /* 0x000fe200078ec0ff */
[-C--:B------:R-:W-:Y:S02]  /*59d0*/  @!P0 FMUL.FTZ R2, R2, R3.reuse ;  /* 0x0000000302028220 */ /* 0x080fe40000410000 */
[----:B------:R-:W-:Y:S02]  /*59e0*/  @!P0 FMUL.FTZ R30, R4, R18 ;  /* 0x00000012041e8220 */ /* 0x000fe40000410000 */
[----:B------:R-:W-:Y:S01]  /*59f0*/  @!P0 FFMA.FTZ R55, R9, R3, -R27 ;  /* 0x0000000309378223 */ /* 0x000fe2000001081b */
[----:B------:R-:W-:Y:S01]  /*5a00*/  @!P0 LOP3.LUT R3, R13, 0xffff0000, RZ, 0xc0, !PT ;  /* 0xffff00000d038812 */ /* 0x000fe200078ec0ff */
[----:B------:R-:W-:Y:S01]  /*5a10*/  @!P0 FFMA.FTZ R54, R19, R5, -R30 ;  /* 0x0000000513368223 */ /* 0x000fe2000001081e */
[----:B------:R-:W-:Y:S01]  /*5a20*/  @!P0 LOP3.LUT R30, R45, 0xffff0000, RZ, 0xc0, !PT ;  /* 0xffff00002d1e8812 */ /* 0x000fe200078ec0ff */
[----:B------:R-:W-:Y:S01]  /*5a30*/  @!P0 FFMA.FTZ R2, R7, R9, R2 ;  /* 0x0000000907028223 */ /* 0x000fe20000010002 */
[----:B------:R-:W-:Y:S01]  /*5a40*/  @!P0 LOP3.LUT R27, R16, 0xffff0000, RZ, 0xc0, !PT ;  /* 0xffff0000101b8812 */ /* 0x000fe200078ec0ff */
[----:B------:R-:W-:Y:S01]  /*5a50*/  @!P0 FMUL.FTZ R4, R4, R5 ;  /* 0x0000000504048220 */ /* 0x000fe20000410000 */
[----:B------:R-:W-:Y:S01]  /*5a60*/  @!P0 LOP3.LUT R7, R12, 0xffff0000, RZ, 0xc0, !PT ;  /* 0xffff00000c078812 */ /* 0x000fe200078ec0ff */
[----:B------:R-:W-:Y:S01]  /*5a70*/  @!P0 FMUL.FTZ R5, R3, R6 ;  /* 0x0000000603058220 */ /* 0x000fe20000410000 */
[----:B------:R-:W-:Y:S01]  /*5a80*/  @!P0 LOP3.LUT R16, R17, 0xffff0000, RZ, 0xc0, !PT ;  /* 0xffff000011108812 */ /* 0x000fe200078ec0ff */
[----:B------:R-:W-:Y:S01]  /*5a90*/  @!P0 FMUL.FTZ R9, R3, R27 ;  /* 0x0000001b03098220 */ /* 0x000fe20000410000 */
[----:B------:R-:W-:Y:S01]  /*5aa0*/  @!P0 LOP3.LUT R17, R44, 0xffff0000, RZ, 0xc0, !PT ;  /* 0xffff00002c118812 */ /* 0x000fe200078ec0ff */
[----:B------:R-:W-:Y:S02]  /*5ab0*/  @!P0 FMUL.FTZ R3, R7, R8 ;  /* 0x0000000807038220 */ /* 0x000fe40000410000 */
[----:B------:R-:W-:Y:S01]  /*5ac0*/  @!P0 FFMA.FTZ R53, R30, R6, -R9 ;  /* 0x000000061e358223 */ /* 0x000fe20000010809 */
[----:B------:R-:W-:Y:S01]  /*5ad0*/  @!P0 SHF.L.U32 R6, R15, 0x10, RZ ;  /* 0x000000100f068819 */ /* 0x000fe200000006ff */
[----:B------:R-:W-:Y:S01]  /*5ae0*/  @!P0 FMUL.FTZ R35, R7, R16 ;  /* 0x0000001007238220 */ /* 0x000fe20000410000 */
[----:B------:R-:W-:Y:S01]  /*5af0*/  @!P0 LOP3.LUT R9, R15, 0xffff0000, RZ, 0xc0, !PT ;  /* 0xffff00000f098812 */ /* 0x000fe200078ec0ff */
[C---:B------:R-:W-:Y:S01]  /*5b00*/  @!P0 IMAD.U32 R7, R10.reuse, 0x10000, RZ ;  /* 0x000100000a078824 */ /* 0x040fe200078e00ff */
[----:B------:R-:W-:Y:S01]  /*5b10*/  @!P0 LOP3.LUT R10, R10, 0xffff0000, RZ, 0xc0, !PT ;  /* 0xffff00000a0a8812 */ /* 0x000fe200078ec0ff */
[----:B------:R-:W-:Y:S02]  /*5b20*/  @!P0 FFMA.FTZ R52, R17, R8, -R35 ;  /* 0x0000000811348223 */ /* 0x000fe40000010823 */
[C---:B------:R-:W-:Y:S02]  /*5b30*/  @!P0 FMUL.FTZ R34, R6.reuse, R38 ;  /* 0x0000002606228220 */ /* 0x040fe40000410000 */
[----:B------:R-:W-:Y:S02]  /*5b40*/  @!P0 FMUL.FTZ R35, R9, R40 ;  /* 0x0000002809238220 */ /* 0x000fe40000410000 */
[-C--:B------:R-:W-:Y:S01]  /*5b50*/  @!P0 FMUL.FTZ R8, R6, R7.reuse ;  /* 0x0000000706088220 */ /* 0x080fe20000410000 */
[C---:B------:R-:W-:Y:S01]  /*5b60*/  @!P0 SHF.L.U32 R6, R14.reuse, 0x10, RZ ;  /* 0x000000100e068819 */ /* 0x040fe200000006ff */
[----:B------:R-:W-:Y:S02]  /*5b70*/  @!P0 FFMA.FTZ R49, R39, R7, -R34 ;  /* 0x0000000727318223 */ /* 0x000fe40000010822 */
[-C--:B------:R-:W-:Y:S02]  /*5b80*/  @!P0 FMUL.FTZ R9, R9, R10.reuse ;  /* 0x0000000a09098220 */ /* 0x080fe40000410000 */
[----:B------:R-:W-:Y:S01]  /*5b90*/  @!P0 FFMA.FTZ R48, R41, R10, -R35 ;  /* 0x0000000a29308223 */ /* 0x000fe20000010823 */
[----:B------:R-:W-:Y:S01]  /*5ba0*/  @!P0 LOP3.LUT R10, R14, 0xffff0000, RZ, 0xc0, !PT ;  /* 0xffff00000e0a8812 */ /* 0x000fe200078ec0ff */
[C---:B------:R-:W-:Y:S01]  /*5bb0*/  @!P0 IMAD.U32 R34, R36.reuse, 0x10000, RZ ;  /* 0x0001000024228824 */ /* 0x040fe200078e00ff */
[----:B------:R-:W-:Y:S01]  /*5bc0*/  @!P0 LOP3.LUT R36, R36, 0xffff0000, RZ, 0xc0, !PT ;  /* 0xffff000024248812 */ /* 0x000fe200078ec0ff */
[C---:B------:R-:W-:Y:S01]  /*5bd0*/  @!P0 IMAD.U32 R7, R11.reuse, 0x10000, RZ ;  /* 0x000100000b078824 */ /* 0x040fe200078e00ff */
[----:B------:R-:W-:Y:S01]  /*5be0*/  @!P0 LOP3.LUT R11, R11, 0xffff0000, RZ, 0xc0, !PT ;  /* 0xffff00000b0b8812 */ /* 0x000fe200078ec0ff */
[----:B------:R-:W-:Y:S02]  /*5bf0*/  @!P0 IMAD.U32 R35, R46, 0x10000, RZ ;  /* 0x000100002e238824 */ /* 0x000fe400078e00ff */
[----:B------:R-:W-:Y:S02]  /*5c00*/  @!P0 FMUL.FTZ R42, R6, R34 ;  /* 0x00000022062a8220 */ /* 0x000fe40000410000 */
[----:B------:R-:W-:Y:S02]  /*5c10*/  @!P0 FMUL.FTZ R43, R10, R36 ;  /* 0x000000240a2b8220 */ /* 0x000fe40000410000 */
[----:B------:R-:W-:Y:S01]  /*5c20*/  @!P0 FFMA.FTZ R3, R16, R17, R3 ;  /* 0x0000001110038223 */ /* 0x000fe20000010003 */
[----:B------:R-:W-:Y:S01]  /*5c30*/  @!P0 F2FP.BF16.PACK_AB R17, R48, R49 ;  /* 0x000000313011823e */ /* 0x000fe200000010ff */
[----:B------:R-:W-:Y:S02]  /*5c40*/  @!P0 FMUL.FTZ R6, R6, R7 ;  /* 0x0000000706068220 */ /* 0x000fe40000410000 */
[----:B------:R-:W-:Y:S02]  /*5c50*/  @!P0 FFMA.FTZ R4, R18, R19, R4 ;  /* 0x0000001312048223 */ /* 0x000fe40000010004 */
[----:B------:R-:W-:Y:S02]  /*5c60*/  @!P0 FFMA.FTZ R42, R35, R7, -R42 ;  /* 0x00000007232a8223 */ /* 0x000fe4000001082a */
[----:B------:R-:W-:Y:S01]  /*5c70*/  @!P0 FMUL.FTZ R7, R10, R11 ;  /* 0x0000000b0a078220 */ /* 0x000fe20000410000 */
[----:B------:R-:W-:Y:S01]  /*5c80*/  @!P0 F2FP.BF16.PACK_AB R10, R52, R55 ;  /* 0x00000037340a823e */ /* 0x000fe200000010ff */
[----:B------:R-:W-:Y:S01]  /*5c90*/  @!P0 FFMA.FTZ R43, R37, R11, -R43 ;  /* 0x0000000b252b8223 */ /* 0x000fe2000001082b */
[----:B------:R-:W-:Y:S01]  /*5ca0*/  @!P0 F2FP.BF16.PACK_AB R11, R53, R54 ;  /* 0x00000036350b823e */ /* 0x000fe200000010ff */
[----:B------:R-:W-:Y:S02]  /*5cb0*/  @!P0 FFMA.FTZ R5, R27, R30, R5 ;  /* 0x0000001e1b058223 */ /* 0x000fe40000010005 */
[----:B------:R-:W-:Y:S01]  /*5cc0*/  @!P0 FFMA.FTZ R6, R34, R35, R6 ;  /* 0x0000002322068223 */ /* 0x000fe20000010006 */
[----:B------:R-:W-:Y:S01]  /*5cd0*/  @!P0 MOV R45, R11 ;  /* 0x0000000b002d8202 */ /* 0x000fe20000000f00 */
[----:B------:R-:W-:Y:S01]  /*5ce0*/  @!P0 FFMA.FTZ R7, R36, R37, R7 ;  /* 0x0000002524078223 */ /* 0x000fe20000010007 */
[----:B------:R-:W-:Y:S01]  /*5cf0*/  @!P0 F2FP.BF16.PACK_AB R16, R43, R42 ;  /* 0x0000002a2b10823e */ /* 0x000fe200000010ff */
[----:B------:R-:W-:Y:S01]  /*5d00*/  @!P0 FFMA.FTZ R8, R38, R39, R8 ;  /* 0x0000002726088223 */ /* 0x000fe20000010008 */
[----:B------:R-:W-:Y:S01]  /*5d10*/  @!P0 F2FP.BF16.PACK_AB R4, R5, R4 ;  /* 0x000000040504823e */ /* 0x000fe200000010ff */
[----:B------:R-:W-:Y:S02]  /*5d20*/  @!P0 FFMA.FTZ R9, R40, R41, R9 ;  /* 0x0000002928098223 */ /* 0x000fe40000010009 */
[----:B------:R-:W-:Y:S01]  /*5d30*/  @!P0 IMAD.MOV.U32 R44, RZ, RZ, R10 ;  /* 0x000000ffff2c8224 */ /* 0x000fe200078e000a */
[----:B------:R-:W-:Y:S01]  /*5d40*/  @!P0 F2FP.BF16.PACK_AB R10, R3, R2 ;  /* 0x00000002030a823e */ /* 0x000fe200000010ff */
[----:B------:R-:W-:Y:S01]  /*5d50*/  @!P0 IMAD.MOV.U32 R46, RZ, RZ, R16 ;  /* 0x000000ffff2e8224 */ /* 0x000fe200078e0010 */
[----:B------:R-:W-:Y:S01]  /*5d60*/  @!P0 F2FP.BF16.PACK_AB R3, R7, R6 ;  /* 0x000000060703823e */ /* 0x000fe200000010ff */
[----:B------:R-:W-:Y:S01]  /*5d70*/  @!P0 IMAD.MOV.U32 R47, RZ, RZ, R17 ;  /* 0x000000ffff2f8224 */ /* 0x000fe200078e0011 */
[----:B------:R-:W-:Y:S01]  /*5d80*/  @!P0 F2FP.BF16.PACK_AB R2, R9, R8 ;  /* 0x000000080902823e */ /* 0x000fe200000010ff */
[----:B------:R-:W-:Y:S01]  /*5d90*/  @!P0 IMAD.MOV.U32 R12, RZ, RZ, R10 ;  /* 0x000000ffff0c8224 */ /* 0x000fe200078e000a */
[----:B------:R-:W-:Y:S01]  /*5da0*/  @!P0 MOV R13, R4 ;  /* 0x00000004000d8202 */ /* 0x000fe20000000f00 */
[----:B------:R-:W-:Y:S01]  /*5db0*/  @!P0 IMAD.MOV.U32 R14, RZ, RZ, R3 ;  /* 0x000000ffff0e8224 */ /* 0x000fe200078e0003 */
[----:B------:R1:W-:Y:S01]  /*5dc0*/  STG.E.128 [R70.64], R44 ;  /* 0x0000002c46007986 */ /* 0x0003e2000c101d08 */
[----:B------:R-:W-:Y:S07]  /*5dd0*/  @!P0 IMAD.MOV.U32 R15, RZ, RZ, R2 ;  /* 0x000000ffff0f8224 */ /* 0x000fee00078e0002 */
[----:B------:R1:W-:Y:S02]  /*5de0*/  @!P1 STG.E.128 [R50.64], R12 ;  /* 0x0000000c32009986 */ /* 0x0003e4000c101d08 */
.L_x_240:
[----:B------:R-:W-:Y:S05]  /*5df0*/  BSYNC B0 ;  /* 0x0000000000007941 */ /* 0x000fea0003800000 */
.L_x_239:
[----:B------:R-:W-:Y:S05]  /*5e00*/  IADD3 R61, P1, R178, R64, RZ ;  /* 0x00000040b23d7210 */ /* 0x000fea0007f3e0ff */
[----:B------:R-:W-:Y:S01]  /*5e10*/  IMAD.X R60, R68, 0x1, R125, P1 ;  /* 0x00000001443c7824 */ /* 0x000fe200008e067d */
[----:B------:R-:W-:-:S13]  /*5e20*/  ISETP.GE.OR P1, PT, R150, R66, P6 ;  /* 0x000000429600720c */ /* 0x000fda0003726670 */
[----:B------:R-:W-:-:S05]  /*5e30*/  @P1 BRA `(.L_x_234) ;  /* 0x0000088000001947 */ /* 0x000fca0003800000 */
[----:B-----5:R-:W-:Y:S01]  /*5e40*/  @!P0 SHF.R.U32.HI R5, RZ, 0x10, R57 ;  /* 0x00000010ff058819 */ /* 0x020fe20000011639 */
[----:B-1----:R-:W1:Y:S01]  /*5e50*/  LDS.128 R12, [R117+0x2900] ;  /* 0x00290000750c7984 */ /* 0x002e620000000c00 */
[----:B------:R-:W-:Y:S02]  /*5e60*/  @!P0 SHF.R.U32.HI R3, RZ, 0x10, R21 ;  /* 0x00000010ff038819 */ /* 0x000fe40000011615 */
[----:B------:R-:W-:Y:S02]  /*5e70*/  @!P0 PRMT R34, R62, 0x5410, R5 ;  /* 0x000054103e228816 */ /* 0x000fe40000000005 */
[----:B------:R-:W-:Y:S02]  /*5e80*/  @!P0 SHF.R.U64 R8, R56, 0x10, R57 ;  /* 0x0000001038088819 */ /* 0x000fe40000001239 */
[----:B------:R-:W-:Y:S01]  /*5e90*/  IADD3 R16, P2, P1, R82, R61, R103 ;  /* 0x0000003d52107210 */ /* 0x000fe2000795e067 */
[----:B------:R-:W-:Y:S01]  /*5ea0*/  @!P0 IMAD.U32 R27, R34, 0x10000, RZ ;  /* 0x00010000221b8824 */ /* 0x000fe200078e00ff */
[----:B------:R-:W2:Y:S01]  /*5eb0*/  LDS.128 R44, [R121+0x2900] ;  /* 0x00290000792c7984 */ /* 0x000ea20000000c00 */
[----:B------:R-:W-:Y:S02]  /*5ec0*/  @!P0 SHF.R.U64 R2, R20, 0x10, R21 ;  /* 0x0000001014028819 */ /* 0x000fe40000001215 */
[----:B------:R-:W-:Y:S02]  /*5ed0*/  IADD3.X R18, R85, R60, R105, P2, P1 ;  /* 0x0000003c55127210 */ /* 0x000fe400017e2469 */
[----:B------:R-:W-:Y:S02]  /*5ee0*/  LEA R50, P1, R16, c[0x0][0x1c8], 0x1 ;  /* 0x0000720010327a11 */ /* 0x000fe400078208ff */
[--C-:B------:R-:W-:Y:S02]  /*5ef0*/  @!P0 SHF.R.U64 R6, R22, 0x10, R23.reuse ;  /* 0x0000001016068819 */ /* 0x100fe40000001217 */
[----:B------:R-:W-:Y:S02]  /*5f00*/  LEA.HI.X R51, R16, c[0x0][0x1cc], R18, 0x1, P1 ;  /* 0x0000730010337a11 */ /* 0x000fe400008f0c12 */
[----:B------:R-:W-:Y:S02]  /*5f10*/  @!P0 SHF.R.U32.HI R4, RZ, 0x10, R23 ;  /* 0x00000010ff048819 */ /* 0x000fe40000011617 */
[----:B------:R-:W-:Y:S02]  /*5f20*/  @!P0 PRMT R19, R32, 0x5432, R6 ;  /* 0x0000543220138816 */ /* 0x000fe40000000006 */
[----:B------:R-:W-:Y:S02]  /*5f30*/  @!P0 SHF.R.U64 R9, R58, 0x10, R59 ;  /* 0x000000103a098819 */ /* 0x000fe4000000123b */
[----:B------:R-:W-:Y:S02]  /*5f40*/  @!P0 PRMT R7, R31, 0x5410, R3 ;  /* 0x000054101f078816 */ /* 0x000fe40000000003 */
[----:B------:R-:W-:Y:S02]  /*5f50*/  @!P0 PRMT R17, R63, 0x5432, R9 ;  /* 0x000054323f118816 */ /* 0x000fe40000000009 */
[----:B------:R-:W-:Y:S01]  /*5f60*/  @!P0 PRMT R9, R32, 0x5410, R4 ;  /* 0x0000541020098816 */ /* 0x000fe20000000004 */
[----:B------:R-:W-:Y:S01]  /*5f70*/  @!P0 IMAD.U32 R3, R7, 0x10000, RZ ;  /* 0x0001000007038824 */ /* 0x000fe200078e00ff */
[----:B------:R-:W-:Y:S02]  /*5f80*/  @!P0 LOP3.LUT R36, R17, 0xffff0000, RZ, 0xc0, !PT ;  /* 0xffff000011248812 */ /* 0x000fe400078ec0ff */
[----:B------:R-:W-:Y:S02]  /*5f90*/  @!P0 SHF.R.U32.HI R10, RZ, 0x10, R59 ;  /* 0x00000010ff0a8819 */ /* 0x000fe4000001163b */
[----:B------:R-:W-:Y:S02]  /*5fa0*/  @!P0 PRMT R8, R62, 0x5432, R8 ;  /* 0x000054323e088816 */ /* 0x000fe40000000008 */
[----:B------:R-:W-:Y:S01]  /*5fb0*/  @!P0 PRMT R5, R31, 0x5432, R2 ;  /* 0x000054321f058816 */ /* 0x000fe20000000002 */
[----:B-1----:R-:W-:Y:S01]  /*5fc0*/  @!P0 IMAD.U32 R2, R13, 0x10000, RZ ;  /* 0x000100000d028824 */ /* 0x002fe200078e00ff */
[----:B------:R-:W-:Y:S01]  /*5fd0*/  @!P0 PRMT R11, R63, 0x5410, R10 ;  /* 0x000054103f0b8816 */ /* 0x000fe2000000000a */
[----:B------:R-:W-:Y:S01]  /*5fe0*/  @!P0 IMAD.U32 R20, R8, 0x10000, RZ ;  /* 0x0001000008148824 */ /* 0x000fe200078e00ff */
[----:B------:R-:W-:Y:S01]  /*5ff0*/  @!P0 LOP3.LUT R6, R12, 0xffff0000, RZ, 0xc0, !PT ;  /* 0xffff00000c068812 */ /* 0x000fe200078ec0ff */
[----:B------:R-:W-:Y:S01]  /*6000*/  @!P0 FMUL.FTZ R10, R2, R27 ;  /* 0x0000001b020a8220 */ /* 0x000fe20000410000 */
[----:B------:R-:W-:Y:S01]  /*6010*/  @!P0 LOP3.LUT R22, R8, 0xffff0000, RZ, 0xc0, !PT ;  /* 0xffff000008168812 */ /* 0x000fe200078ec0ff */
[-C--:B------:R-:W-:Y:S01]  /*6020*/  @!P0 FMUL.FTZ R4, R2, R3.reuse ;  /* 0x0000000302048220 */ /* 0x080fe20000410000 */
[----:B------:R-:W-:Y:S01]  /*6030*/  @!P0 SHF.L.U32 R16, R15, 0x10, RZ ;  /* 0x000000100f108819 */ /* 0x000fe200000006ff */
[----:B------:R-:W-:Y:S01]  /*6040*/  @!P0 IMAD.U32 R2, R12, 0x10000, RZ ;  /* 0x000100000c028824 */ /* 0x000fe200078e00ff */
[C---:B--2---:R-:W-:Y:S01]  /*6050*/  @!P0 SHF.L.U32 R30, R45.reuse, 0x10, RZ ;  /* 0x000000102d1e8819 */ /* 0x044fe200000006ff */
[C---:B------:R-:W-:Y:S01]  /*6060*/  @!P0 IMAD.U32 R21, R44.reuse, 0x10000, RZ ;  /* 0x000100002c158824 */ /* 0x040fe200078e00ff */
[----:B------:R-:W-:Y:S01]  /*6070*/  @!P0 LOP3.LUT R23, R44, 0xffff0000, RZ, 0xc0, !PT ;  /* 0xffff00002c178812 */ /* 0x000fe200078ec0ff */
[----:B------:R-:W-:Y:S01]  /*6080*/  @!P0 FMUL.FTZ R8, R2, R20 ;  /* 0x0000001402088220 */ /* 0x000fe20000410000 */
[----:B------:R-:W-:Y:S01]  /*6090*/  @!P0 LOP3.LUT R32, R45, 0xffff0000, RZ, 0xc0, !PT ;  /* 0xffff00002d208812 */ /* 0x000fe200078ec0ff */
[----:B------:R-:W-:Y:S01]  /*60a0*/  @!P0 FFMA.FTZ R56, R30, R3, -R10 ;  /* 0x000000031e388223 */ /* 0x000fe2000001080a */
[----:B------:R-:W-:Y:S01]  /*60b0*/  @!P0 LOP3.LUT R41, R47, 0xffff0000, RZ, 0xc0, !PT ;  /* 0xffff00002f298812 */ /* 0x000fe200078ec0ff */
[----:B------:R-:W-:Y:S01]  /*60c0*/  @!P0 FMUL.FTZ R10, R6, R22 ;  /* 0x00000016060a8220 */ /* 0x000fe20000410000 */
[C---:B------:R-:W-:Y:S01]  /*60d0*/  @!P0 LOP3.LUT R37, R46.reuse, 0xffff0000, RZ, 0xc0, !PT ;  /* 0xffff00002e258812 */ /* 0x040fe200078ec0ff */
[----:B------:R-:W-:Y:S01]  /*60e0*/  @!P0 IMAD.U32 R38, R11, 0x10000, RZ ;  /* 0x000100000b268824 */ /* 0x000fe200078e00ff */
[----:B------:R-:W-:Y:S01]  /*60f0*/  @!P0 SHF.L.U32 R3, R5, 0x10, RZ ;  /* 0x0000001005038819 */ /* 0x000fe200000006ff */
[----:B------:R-:W-:Y:S01]  /*6100*/  @!P0 IMAD.U32 R39, R47, 0x10000, RZ ;  /* 0x000100002f278824 */ /* 0x000fe200078e00ff */
[----:B------:R-:W-:Y:S01]  /*6110*/  @!P0 LOP3.LUT R5, R5, 0xffff0000, RZ, 0xc0, !PT ;  /* 0xffff000005058812 */ /* 0x000fe200078ec0ff */
[----:B------:R-:W-:Y:S01]  /*6120*/  @!P0 IMAD.U32 R35, R46, 0x10000, RZ ;  /* 0x000100002e238824 */ /* 0x000fe200078e00ff */
[----:B------:R-:W-:Y:S01]  /*6130*/  @!P0 LOP3.LUT R18, R15, 0xffff0000, RZ, 0xc0, !PT ;  /* 0xffff00000f128812 */ /* 0x000fe200078ec0ff */
[-C--:B------:R-:W-:Y:S01]  /*6140*/  @!P0 FMUL.FTZ R2, R2, R3.reuse ;  /* 0x0000000302028220 */ /* 0x080fe20000410000 */
[----:B------:R-:W-:Y:S01]  /*6150*/  @!P0 LOP3.LUT R31, R34, 0xffff0000, RZ, 0xc0, !PT ;  /* 0xffff0000221f8812 */ /* 0x000fe200078ec0ff */
[----:B------:R-:W-:Y:S01]  /*6160*/  @!P0 FFMA.FTZ R55, R21, R3, -R8 ;  /* 0x0000000315378223 */ /* 0x000fe20000010808 */
[----:B------:R-:W-:Y:S01]  /*6170*/  @!P0 SHF.L.U32 R34, R17, 0x10, RZ ;  /* 0x0000001011228819 */ /* 0x000fe200000006ff */
[-C--:B------:R-:W-:Y:S01]  /*6180*/  @!P0 FMUL.FTZ R3, R6, R5.reuse ;  /* 0x0000000506038220 */ /* 0x080fe20000410000 */
[----:B------:R-:W-:Y:S01]  /*6190*/  @!P0 LOP3.LUT R17, R9, 0xffff0000, RZ, 0xc0, !PT ;  /* 0xffff000009118812 */ /* 0x000fe200078ec0ff */
[----:B------:R-:W-:Y:S01]  /*61a0*/  @!P0 FFMA.FTZ R54, R23, R5, -R10 ;  /* 0x0000000517368223 */ /* 0x000fe2000001080a */
[C---:B------:R-:W-:Y:S01]  /*61b0*/  @!P0 LOP3.LUT R10, R14.reuse, 0xffff0000, RZ, 0xc0, !PT ;  /* 0xffff00000e0a8812 */ /* 0x040fe200078ec0ff */
[----:B------:R-:W-:Y:S01]  /*61c0*/  @!P0 IMAD.U32 R8, R14, 0x10000, RZ ;  /* 0x000100000e088824 */ /* 0x000fe200078e00ff */
[----:B------:R-:W-:Y:S01]  /*61d0*/  @!P0 LOP3.LUT R5, R7, 0xffff0000, RZ, 0xc0, !PT ;  /* 0xffff000007058812 */ /* 0x000fe200078ec0ff */
[----:B------:R-:W-:Y:S01]  /*61e0*/  @!P0 IMAD.U32 R7, R19, 0x10000, RZ ;  /* 0x0001000013078824 */ /* 0x000fe200078e00ff */
[----:B------:R-:W-:Y:S01]  /*61f0*/  @!P0 LOP3.LUT R6, R13, 0xffff0000, RZ, 0xc0, !PT ;  /* 0xffff00000d068812 */ /* 0x000fe200078ec0ff */
[----:B------:R-:W-:Y:S01]  /*6200*/  @!P0 FMUL.FTZ R42, R16, R38 ;  /* 0x00000026102a8220 */ /* 0x000fe20000410000 */
[----:B------:R-:W-:Y:S01]  /*6210*/  @!P0 LOP3.LUT R40, R11, 0xffff0000, RZ, 0xc0, !PT ;  /* 0xffff00000b288812 */ /* 0x000fe200078ec0ff */
[----:B------:R-:W-:Y:S01]  /*6220*/  @!P0 IMAD.U32 R11, R9, 0x10000, RZ ;  /* 0x00010000090b8824 */ /* 0x000fe200078e00ff */
[----:B------:R-:W-:Y:S01]  /*6230*/  @!P0 LOP3.LUT R9, R19, 0xffff0000, RZ, 0xc0, !PT ;  /* 0xffff000013098812 */ /* 0x000fe200078ec0ff */
[----:B------:R-:W-:Y:S01]  /*6240*/  @!P0 FMUL.FTZ R49, R6, R31 ;  /* 0x0000001f06318220 */ /* 0x000fe20000410000 */
[----:B------:R-:W-:Y:S01]  /*6250*/  ISETP.GE.AND P1, PT, R84, c[0x0][0x1d4], PT ;  /* 0x0000750054007a0c */ /* 0x000fe20003f26270 */
[----:B------:R-:W-:Y:S02]  /*6260*/  @!P0 FMUL.FTZ R19, R18, R40 ;  /* 0x0000002812138220 */ /* 0x000fe40000410000 */
[----:B------:R-:W-:Y:S02]  /*6270*/  @!P0 FMUL.FTZ R48, R8, R34 ;  /* 0x0000002208308220 */ /* 0x000fe40000410000 */
[----:B------:R-:W-:Y:S02]  /*6280*/  @!P0 FMUL.FTZ R43, R10, R36 ;  /* 0x000000240a2b8220 */ /* 0x000fe40000410000 */
[----:B------:R-:W-:Y:S02]  /*6290*/  @!P0 FFMA.FTZ R53, R32, R5, -R49 ;  /* 0x0000000520358223 */ /* 0x000fe40000010831 */
[----:B------:R-:W-:Y:S02]  /*62a0*/  @!P0 FFMA.FTZ R42, R39, R11, -R42 ;  /* 0x0000000b272a8223 */ /* 0x000fe4000001082a */
[----:B------:R-:W-:Y:S02]  /*62b0*/  @!P0 FFMA.FTZ R19, R41, R17, -R19 ;  /* 0x0000001129138223 */ /* 0x000fe40000010813 */
[----:B------:R-:W-:Y:S01]  /*62c0*/  @!P0 FFMA.FTZ R52, R35, R7, -R48 ;  /* 0x0000000723348223 */ /* 0x000fe20000010830 */
[----:B------:R-:W-:Y:S01]  /*62d0*/  @!P0 F2FP.BF16.PACK_AB R48, R53, R56 ;  /* 0x000000383530823e */ /* 0x000fe200000010ff */
[----:B------:R-:W-:Y:S01]  /*62e0*/  @!P0 FFMA.FTZ R49, R37, R9, -R43 ;  /* 0x0000000925318223 */ /* 0x000fe2000001082b */
[----:B------:R-:W-:Y:S01]  /*62f0*/  @!P0 F2FP.BF16.PACK_AB R42, R19, R42 ;  /* 0x0000002a132a823e */ /* 0x000fe200000010ff */
[----:B------:R-:W-:Y:S01]  /*6300*/  @!P0 FFMA.FTZ R2, R20, R21, R2 ;  /* 0x0000001514028223 */ /* 0x000fe20000010002 */
[----:B------:R-:W-:Y:S01]  /*6310*/  @!P0 F2FP.BF16.PACK_AB R43, R54, R55 ;  /* 0x00000037362b823e */ /* 0x000fe200000010ff */
[----:B------:R-:W-:Y:S01]  /*6320*/  @!P0 IMAD.MOV.U32 R45, RZ, RZ, R48 ;  /* 0x000000ffff2d8224 */ /* 0x000fe200078e0030 */
[----:B------:R-:W-:Y:S01]  /*6330*/  @!P0 F2FP.BF16.PACK_AB R19, R49, R52 ;  /* 0x000000343113823e */ /* 0x000fe200000010ff */
[----:B------:R-:W-:Y:S01]  /*6340*/  @!P0 FMUL.FTZ R5, R6, R5 ;  /* 0x0000000506058220 */ /* 0x000fe20000410000 */
[----:B------:R-:W-:Y:S01]  /*6350*/  @!P0 MOV R44, R43 ;  /* 0x0000002b002c8202 */ /* 0x000fe20000000f00 */
[----:B------:R-:W-:Y:S01]  /*6360*/  @!P0 FFMA.FTZ R3, R22, R23, R3 ;  /* 0x0000001716038223 */ /* 0x000fe20000010003 */
[----:B------:R-:W-:Y:S01]  /*6370*/  @!P0 MOV R47, R42 ;  /* 0x0000002a002f8202 */ /* 0x000fe20000000f00 */
[----:B------:R-:W-:Y:S02]  /*6380*/  @!P0 IMAD.MOV.U32 R46, RZ, RZ, R19 ;  /* 0x000000ffff2e8224 */ /* 0x000fe400078e0013 */
[----:B------:R-:W-:Y:S02]  /*6390*/  @!P0 FMUL.FTZ R6, R8, R7 ;  /* 0x0000000708068220 */ /* 0x000fe40000410000 */
[----:B------:R-:W-:Y:S01]  /*63a0*/  @!P0 FFMA.FTZ R4, R27, R30, R4 ;  /* 0x0000001e1b048223 */ /* 0x000fe20000010004 */
[----:B------:R1:W-:Y:S01]  /*63b0*/  STG.E.128 [R50.64], R44 ;  /* 0x0000002c32007986 */ /* 0x0003e2000c101d08 */
[----:B------:R-:W-:Y:S01]  /*63c0*/  @!P0 FMUL.FTZ R7, R10, R9 ;  /* 0x000000090a078220 */ /* 0x000fe20000410000 */
[----:B------:R-:W-:Y:S01]  /*63d0*/  @!P0 F2FP.BF16.PACK_AB R10, R3, R2 ;  /* 0x00000002030a823e */ /* 0x000fe200000010ff */
[----:B------:R-:W-:Y:S02]  /*63e0*/  @!P0 FFMA.FTZ R5, R31, R32, R5 ;  /* 0x000000201f058223 */ /* 0x000fe40000010005 */
[----:B------:R-:W-:Y:S02]  /*63f0*/  @!P0 FMUL.FTZ R8, R16, R11 ;  /* 0x0000000b10088220 */ /* 0x000fe40000410000 */
[----:B------:R-:W-:Y:S01]  /*6400*/  @!P0 FFMA.FTZ R6, R34, R35, R6 ;  /* 0x0000002322068223 */ /* 0x000fe20000010006 */
[----:B------:R-:W-:Y:S01]  /*6410*/  @!P0 F2FP.BF16.PACK_AB R4, R5, R4 ;  /* 0x000000040504823e */ /* 0x000fe200000010ff */
[----:B------:R-:W-:Y:S02]  /*6420*/  @!P0 FMUL.FTZ R9, R18, R17 ;  /* 0x0000001112098220 */ /* 0x000fe40000410000 */
[----:B------:R-:W-:Y:S02]  /*6430*/  @!P0 FFMA.FTZ R7, R36, R37, R7 ;  /* 0x0000002524078223 */ /* 0x000fe40000010007 */
[----:B------:R-:W-:Y:S02]  /*6440*/  @!P0 FFMA.FTZ R8, R38, R39, R8 ;  /* 0x0000002726088223 */ /* 0x000fe40000010008 */
[----:B------:R-:W-:Y:S01]  /*6450*/  @!P0 FFMA.FTZ R9, R40, R41, R9 ;  /* 0x0000002928098223 */ /* 0x000fe20000010009 */
[----:B------:R-:W-:Y:S01]  /*6460*/  @!P0 F2FP.BF16.PACK_AB R3, R7, R6 ;  /* 0x000000060703823e */ /* 0x000fe200000010ff */
[----:B------:R-:W-:Y:S02]  /*6470*/  @!P0 IMAD.MOV.U32 R12, RZ, RZ, R10 ;  /* 0x000000ffff0c8224 */ /* 0x000fe400078e000a */
[----:B------:R-:W-:Y:S01]  /*6480*/  @!P0 IMAD.MOV.U32 R13, RZ, RZ, R4 ;  /* 0x000000ffff0d8224 */ /* 0x000fe200078e0004 */
[----:B------:R-:W-:Y:S02]  /*6490*/  @!P0 F2FP.BF16.PACK_AB R2, R9, R8 ;  /* 0x000000080902823e */ /* 0x000fe400000010ff */
[----:B------:R-:W-:Y:S03]  /*64a0*/  @!P0 MOV R14, R3 ;  /* 0x00000003000e8202 */ /* 0x000fe60000000f00 */
[----:B------:R-:W-:Y:S01]  /*64b0*/  @!P0 IMAD.MOV.U32 R15, RZ, RZ, R2 ;  /* 0x000000ffff0f8224 */ /* 0x000fe200078e0002 */
[----:B------:R-:W-:-:S05]  /*64c0*/  @P1 BRA `(.L_x_234) ;  /* 0x000001f000001947 */ /* 0x000fca0003800000 */
[----:B------:R-:W-:Y:S04]  /*64d0*/  IADD3 R3, P1, P0, R82, R61, R84 ;  /* 0x0000003d52037210 */ /* 0x000fe8000783e054 */
[----:B------:R-:W-:Y:S02]  /*64e0*/  IADD3.X R4, R85, R60, R104, P1, P0 ;  /* 0x0000003c55047210 */ /* 0x000fe40000fe0468 */
[C---:B------:R-:W-:Y:S04]  /*64f0*/  LEA R2, P0, R3.reuse, c[0x0][0x1c8], 0x1 ;  /* 0x0000720003027a11 */ /* 0x040fe800078008ff */
[----:B------:R-:W-:Y:S05]  /*6500*/  LEA.HI.X R3, R3, c[0x0][0x1cc], R4, 0x1, P0 ;  /* 0x0000730003037a11 */ /* 0x000fea00000f0c04 */
[----:B------:R2:W-:Y:S01]  /*6510*/  STG.E.128 [R2.64], R12 ;  /* 0x0000000c02007986 */ /* 0x0005e2000c101d08 */
[----:B------:R-:W-:-:S05]  /*6520*/  BRA `(.L_x_234) ;  /* 0x0000019000007947 */ /* 0x000fca0003800000 */
.L_x_218:
[----:B------:R-:W-:Y:S01]  /*6530*/  ISETP.NE.AND P1, PT, R90, RZ, PT ;  /* 0x000000ff5a00720c */ /* 0x000fe20003f25270 */
[----:B------:R-:W-:Y:S01]  /*6540*/  IMAD R2, R33, -0x50, R0 ;  /* 0xffffffb021027824 */ /* 0x000fe200078e0200 */
[----:B------:R-:W-:Y:S04]  /*6550*/  BSSY B0, `(.L_x_241) ;  /* 0x0000008000007945 */ /* 0x000fe80003800000 */
[----:B------:R-:W-:Y:S04]  /*6560*/  IMNMX R2, R2, 0x50, PT ;  /* 0x0000005002027817 */ /* 0x000fe80003800200 */
[----:B------:R-:W-:-:S13]  /*6570*/  ISETP.GE.AND P0, PT, R190, R2, PT ;  /* 0x00000002be00720c */ /* 0x000fda0003f06270 */
[----:B------:R-:W-:-:S05]  /*6580*/  @P0 BRA `(.L_x_242) ;  /* 0x0000004000000947 */ /* 0x000fca0003800000 */
[----:B------:R-:W1:Y:S04]  /*6590*/  @!P6 LDS.128 R8, [R80+0x2800] ;  /* 0x002800005008e984 */ /* 0x000e680000000c00 */
[----:B------:R-:W2:Y:S04]  /*65a0*/  @!P1 LDS.128 R4, [R81+0x2800] ;  /* 0x0028000051049984 */ /* 0x000ea80000000c00 */
[----:B-1----:R1:W-:Y:S04]  /*65b0*/  @!P6 STG.E.128 [R54.64], R8 ;  /* 0x000000083600e986 */ /* 0x0023e8000c101d08 */
[----:B--2---:R1:W-:Y:S02]  /*65c0*/  @!P1 STG.E.128 [R54.64+0x40], R4 ;  /* 0x0000400436009986 */ /* 0x0043e4000c101d08 */
.L_x_242:
[----:B------:R-:W-:Y:S05]  /*65d0*/  BSYNC B0 ;  /* 0x0000000000007941 */ /* 0x000fea0003800000 */
.L_x_241:
[----:B------:R-:W-:Y:S01]  /*65e0*/  ISETP.GE.AND P0, PT, R148, R2, PT ;  /* 0x000000029400720c */ /* 0x000fe20003f06270 */
[----:B------:R-:W-:-:S12]  /*65f0*/  BSSY B0, `(.L_x_243) ;  /* 0x0000006000007945 */ /* 0x000fd80003800000 */
[----:B------:R-:W-:-:S05]  /*6600*/  @P0 BRA `(.L_x_244) ;  /* 0x0000004000000947 */ /* 0x000fca0003800000 */
[----:B-1----:R-:W1:Y:S04]  /*6610*/  @!P6 LDS.128 R8, [R80+0x3800] ;  /* 0x003800005008e984 */ /* 0x002e680000000c00 */
[----:B------:R-:W2:Y:S04]  /*6620*/  @!P1 LDS.128 R4, [R81+0x3800] ;  /* 0x0038000051049984 */ /* 0x000ea80000000c00 */
[----:B-1----:R1:W-:Y:S04]  /*6630*/  @!P6 STG.E.128 [R60.64], R8 ;  /* 0x000000083c00e986 */ /* 0x0023e8000c101d08 */
[----:B--2---:R1:W-:Y:S02]  /*6640*/  @!P1 STG.E.128 [R60.64+0x40], R4 ;  /* 0x000040043c009986 */ /* 0x0043e4000c101d08 */
.L_x_244:
[----:B------:R-:W-:Y:S05]  /*6650*/  BSYNC B0 ;  /* 0x0000000000007941 */ /* 0x000fea0003800000 */
.L_x_243:
[----:B------:R-:W-:-:S13]  /*6660*/  ISETP.GE.AND P0, PT, R150, R2, PT ;  /* 0x000000029600720c */ /* 0x000fda0003f06270 */
[----:B------:R-:W-:-:S05]  /*6670*/  @P0 BRA `(.L_x_234) ;  /* 0x0000004000000947 */ /* 0x000fca0003800000 */
[----:B-1----:R-:W1:Y:S04]  /*6680*/  @!P6 LDS.128 R8, [R80+0x4800] ;  /* 0x004800005008e984 */ /* 0x002e680000000c00 */
[----:B------:R-:W2:Y:S04]  /*6690*/  @!P1 LDS.128 R4, [R81+0x4800] ;  /* 0x0048000051049984 */ /* 0x000ea80000000c00 */
[----:B-1----:R1:W-:Y:S04]  /*66a0*/  @!P6 STG.E.128 [R62.64], R8 ;  /* 0x000000083e00e986 */ /* 0x0023e8000c101d08 */
[----:B--2---:R1:W-:Y:S02]  /*66b0*/  @!P1 STG.E.128 [R62.64+0x40], R4 ;  /* 0x000040043e009986 */ /* 0x0043e4000c101d08 */
.L_x_234:
[----:B------:R-:W-:Y:S05]  /*66c0*/  BSYNC B2 ;  /* 0x0000000000027941 */ /* 0x000fea0003800000 */
.L_x_217:
[C---:B-12---:R-:W-:Y:S01]  /*66d0*/  IMAD R15, R33.reuse, -0x50, RZ ;  /* 0xffffffb0210f7824 */ /* 0x046fe200078e02ff */
[----:B------:R-:W-:Y:S01]  /*66e0*/  BSSY B0, `(.L_x_245) ;  /* 0x000005c000007945 */ /* 0x000fe20003800000 */
[----:B------:R-:W-:Y:S02]  /*66f0*/  IMAD R2, R88, 0x50, RZ ;  /* 0x0000005058027824 */ /* 0x000fe400078e02ff */
[----:B-----5:R-:W-:Y:S02]  /*6700*/  IMAD.IADD R4, R116, 0x1, R15 ;  /* 0x0000000174047824 */ /* 0x020fe400078e020f */
[----:B------:R-:W-:Y:S03]  /*6710*/  IMAD.WIDE.U32 R16, R33, 0x50, RZ ;  /* 0x0000005021107825 */ /* 0x000fe600078e00ff */
[C---:B------:R-:W-:Y:S01]  /*6720*/  ISETP.GE.AND P4, PT, R4.reuse, 0x11, PT ;  /* 0x000000110400780c */ /* 0x040fe20003f86270 */
[----:B------:R-:W-:Y:S01]  /*6730*/  IMAD.IADD R17, R17, 0x1, R2 ;  /* 0x0000000111117824 */ /* 0x000fe200078e0202 */
[----:B------:R-:W-:Y:S02]  /*6740*/  ISETP.GE.AND P3, PT, R4, 0x1, PT ;  /* 0x000000010400780c */ /* 0x000fe40003f66270 */
[----:B------:R-:W-:Y:S02]  /*6750*/  IADD3 R2, P0, R122, R16, RZ ;  /* 0x000000107a027210 */ /* 0x000fe40007f1e0ff */
[C---:B------:R-:W-:Y:S02]  /*6760*/  ISETP.GE.AND P2, PT, R4.reuse, 0x21, PT ;  /* 0x000000210400780c */ /* 0x040fe40003f46270 */
[----:B------:R-:W-:Y:S02]  /*6770*/  IADD3.X R3, R17, R131, RZ, P0, !PT ;  /* 0x0000008311037210 */ /* 0x000fe400007fe4ff */
[----:B------:R-:W-:Y:S03]  /*6780*/  ISETP.GE.AND P1, PT, R4, 0x31, PT ;  /* 0x000000310400780c */ /* 0x000fe60003f26270 */
[C---:B------:R-:W-:Y:S02]  /*6790*/  @P4 IADD3 R5, P0, R2.reuse, 0x10, RZ ;  /* 0x0000001002054810 */ /* 0x040fe40007f1e0ff */
[----:B------:R-:W-:Y:S01]  /*67a0*/  @P3 IMAD R9, R3, c[0x0][0x258], RZ ;  /* 0x0000960003093a24 */ /* 0x000fe200078e02ff */
[-C--:B------:R-:W-:Y:S01]  /*67b0*/  @P3 MOV R6, R86.reuse ;  /* 0x0000005600063202 */ /* 0x080fe20000000f00 */
[----:B------:R-:W-:Y:S02]  /*67c0*/  @P3 IMAD.MOV.U32 R7, RZ, RZ, R89 ;  /* 0x000000ffff073224 */ /* 0x000fe400078e0059 */
[----:B------:R-:W-:Y:S01]  /*67d0*/  @P4 IMAD.X R10, RZ, RZ, R3, P0 ;  /* 0x000000ffff0a4224 */ /* 0x000fe200000e0603 */
[C---:B------:R-:W-:Y:S01]  /*67e0*/  @P2 IADD3 R8, P0, R2.reuse, 0x20, RZ ;  /* 0x0000002002082810 */ /* 0x040fe20007f1e0ff */
[C---:B------:R-:W-:Y:S04]  /*67f0*/  @P3 IMAD.WIDE.U32 R6, R2.reuse, c[0x0][0x258], R6 ;  /* 0x0000960002063a25 */ /* 0x040fe800078e0006 */
[----:B------:R-:W-:Y:S02]  /*6800*/  @P3 IMAD R9, R2, c[0x0][0x25c], R9 ;  /* 0x0000970002093a24 */ /* 0x000fe400078e0209 */
[----:B------:R-:W-:Y:S01]  /*6810*/  @P2 IMAD.X R14, RZ, RZ, R3, P0 ;  /* 0x000000ffff0e2224 */ /* 0x000fe200000e0603 */
[----:B------:R-:W-:Y:S01]  /*6820*/  @P3 LEA R12, P0, R6, c[0x0][0x250], 0x1 ;  /* 0x00009400060c3a11 */ /* 0x000fe200078008ff */
[----:B------:R-:W-:Y:S02]  /*6830*/  @P3 IMAD.IADD R7, R7, 0x1, R9 ;  /* 0x0000000107073824 */ /* 0x000fe400078e0209 */
[----:B------:R-:W-:Y:S03]  /*6840*/  @P4 IMAD R9, R10, c[0x0][0x258], RZ ;  /* 0x000096000a094a24 */ /* 0x000fe600078e02ff */
[----:B------:R-:W-:Y:S01]  /*6850*/  @P3 LEA.HI.X R13, R6, c[0x0][0x254], R7, 0x1, P0 ;  /* 0x00009500060d3a11 */ /* 0x000fe200000f0c07 */
[----:B------:R-:W-:Y:S01]  /*6860*/  @P4 IMAD.MOV.U32 R7, RZ, RZ, R89 ;  /* 0x000000ffff074224 */ /* 0x000fe200078e0059 */
[-C--:B------:R-:W-:Y:S05]  /*6870*/  @P4 MOV R6, R86.reuse ;  /* 0x0000005600064202 */ /* 0x080fea0000000f00 */
[C---:B------:R-:W-:Y:S04]  /*6880*/  @P4 IMAD.WIDE.U32 R6, R5.reuse, c[0x0][0x258], R6 ;  /* 0x0000960005064a25 */ /* 0x040fe800078e0006 */
[----:B------:R-:W-:Y:S01]  /*6890*/  @P4 IMAD R5, R5, c[0x0][0x25c], R9 ;  /* 0x0000970005054a24 */ /* 0x000fe200078e0209 */
[C---:B------:R-:W-:Y:S03]  /*68a0*/  @P4 LEA R10, P0, R6.reuse, c[0x0][0x250], 0x1 ;  /* 0x00009400060a4a11 */ /* 0x040fe600078008ff */
[----:B------:R-:W-:Y:S02]  /*68b0*/  @P4 IMAD.IADD R5, R7, 0x1, R5 ;  /* 0x0000000107054824 */ /* 0x000fe400078e0205 */
[----:B------:R-:W-:Y:S03]  /*68c0*/  @P2 IMAD.MOV.U32 R7, RZ, RZ, R89 ;  /* 0x000000ffff072224 */ /* 0x000fe600078e0059 */
[----:B------:R-:W-:Y:S01]  /*68d0*/  @P4 LEA.HI.X R11, R6, c[0x0][0x254], R5, 0x1, P0 ;  /* 0x00009500060b4a11 */ /* 0x000fe200000f0c05 */
[----:B------:R-:W-:Y:S01]  /*68e0*/  @P2 IMAD R5, R14, c[0x0][0x258], RZ ;  /* 0x000096000e052a24 */ /* 0x000fe200078e02ff */
[-C--:B------:R-:W-:Y:S03]  /*68f0*/  @P2 MOV R6, R86.reuse ;  /* 0x0000005600062202 */ /* 0x080fe60000000f00 */
[C---:B------:R-:W-:Y:S02]  /*6900*/  @P2 IMAD R5, R8.reuse, c[0x0][0x25c], R5 ;  /* 0x0000970008052a24 */ /* 0x040fe400078e0205 */
[----:B------:R-:W-:Y:S05]  /*6910*/  @P2 IMAD.WIDE.U32 R6, R8, c[0x0][0x258], R6 ;  /* 0x0000960008062a25 */ /* 0x000fea00078e0006 */
[C---:B------:R-:W-:Y:S02]  /*6920*/  @P2 LEA R8, P0, R6.reuse, c[0x0][0x250], 0x1 ;  /* 0x0000940006082a11 */ /* 0x040fe400078008ff */
[----:B------:R-:W-:Y:S04]  /*6930*/  @P2 IADD3 R5, R7, R5, RZ ;  /* 0x0000000507052210 */ /* 0x000fe80007ffe0ff */
[----:B------:R-:W-:Y:S02]  /*6940*/  @P2 LEA.HI.X R9, R6, c[0x0][0x254], R5, 0x1, P0 ;  /* 0x0000950006092a11 */ /* 0x000fe400000f0c05 */
[----:B------:R-:W-:Y:S05]  /*6950*/  @P1 IADD3 R5, P0, R2, 0x30, RZ ;  /* 0x0000003002051810 */ /* 0x000fea0007f1e0ff */
[----:B------:R-:W-:Y:S01]  /*6960*/  @P1 IMAD.X R6, RZ, RZ, R3, P0 ;  /* 0x000000ffff061224 */ /* 0x000fe200000e0603 */
[----:B------:R-:W-:Y:S03]  /*6970*/  ISETP.GE.AND P0, PT, R4, 0x41, PT ;  /* 0x000000410400780c */ /* 0x000fe60003f06270 */
[----:B------:R-:W-:Y:S10]  /*6980*/  @P1 IMAD R6, R6, c[0x0][0x258], RZ ;  /* 0x0000960006061a24 */ /* 0x000ff400078e02ff */
[----:B------:R-:W-:Y:S01]  /*6990*/  @P0 IADD3 R4, P5, R2, 0x40, RZ ;  /* 0x0000004002040810 */ /* 0x000fe20007fbe0ff */
[----:B------:R-:W-:Y:S03]  /*69a0*/  @P1 IMAD.MOV.U32 R2, RZ, RZ, R86 ;  /* 0x000000ffff021224 */ /* 0x000fe600078e0056 */
[----:B------:R-:W-:Y:S02]  /*69b0*/  @P0 IADD3.X R14, RZ, R3, RZ, P5, !PT ;  /* 0x00000003ff0e0210 */ /* 0x000fe40002ffe4ff */
[----:B------:R-:W-:Y:S05]  /*69c0*/  @P1 MOV R3, R89 ;  /* 0x0000005900031202 */ /* 0x000fea0000000f00 */
[C---:B------:R-:W-:Y:S04]  /*69d0*/  @P1 IMAD.WIDE.U32 R2, R5.reuse, c[0x0][0x258], R2 ;  /* 0x0000960005021a25 */ /* 0x040fe800078e0002 */
[----:B------:R-:W-:Y:S01]  /*69e0*/  @P1 IMAD R5, R5, c[0x0][0x25c], R6 ;  /* 0x0000970005051a24 */ /* 0x000fe200078e0206 */
[----:B------:R-:W-:Y:S03]  /*69f0*/  @P1 LEA R6, P5, R2, c[0x0][0x250], 0x1 ;  /* 0x0000940002061a11 */ /* 0x000fe600078a08ff */
[----:B------:R-:W-:Y:S02]  /*6a00*/  @P1 IMAD.IADD R3, R3, 0x1, R5 ;  /* 0x0000000103031824 */ /* 0x000fe400078e0205 */
[----:B------:R-:W-:Y:S03]  /*6a10*/  @P0 IMAD R5, R14, c[0x0][0x258], RZ ;  /* 0x000096000e050a24 */ /* 0x000fe600078e02ff */
[----:B------:R-:W-:Y:S01]  /*6a20*/  @P1 LEA.HI.X R7, R2, c[0x0][0x254], R3, 0x1, P5 ;  /* 0x0000950002071a11 */ /* 0x000fe200028f0c03 */
[----:B------:R-:W-:Y:S01]  /*6a30*/  @P0 IMAD.MOV.U32 R3, RZ, RZ, R89 ;  /* 0x000000ffff030224 */ /* 0x000fe200078e0059 */
[----:B------:R-:W-:Y:S05]  /*6a40*/  @P0 MOV R2, R86 ;  /* 0x0000005600020202 */ /* 0x000fea0000000f00 */
[C---:B------:R-:W-:Y:S04]  /*6a50*/  @P0 IMAD.WIDE.U32 R2, R4.reuse, c[0x0][0x258], R2 ;  /* 0x0000960004020a25 */ /* 0x040fe800078e0002 */
[----:B------:R-:W-:Y:S05]  /*6a60*/  @P0 IMAD R4, R4, c[0x0][0x25c], R5 ;  /* 0x0000970004040a24 */ /* 0x000fea00078e0205 */
[----:B------:R-:W-:Y:S02]  /*6a70*/  @P0 IADD3 R3, R3, R4, RZ ;  /* 0x0000000403030210 */ /* 0x000fe40007ffe0ff */
[C---:B------:R-:W-:Y:S04]  /*6a80*/  @P0 LEA R4, P5, R2.reuse, c[0x0][0x250], 0x1 ;  /* 0x0000940002040a11 */ /* 0x040fe800078a08ff */
[----:B------:R-:W-:Y:S01]  /*6a90*/  @P0 LEA.HI.X R5, R2, c[0x0][0x254], R3, 0x1, P5 ;  /* 0x0000950002050a11 */ /* 0x000fe200028f0c03 */
[----:B------:R-:W-:Y:S01]  /*6aa0*/  IMAD.IADD R2, R15, 0x1, R0 ;  /* 0x000000010f027824 */ /* 0x000fe200078e0200 */
[----:B------:R-:W-:-:S13]  /*6ab0*/  ISETP.NE.AND P5, PT, R132, RZ, PT ;  /* 0x000000ff8400720c */ /* 0x000fda0003fa5270 */
[----:B------:R-:W-:Y:S01]  /*6ac0*/  @!PT LDS RZ, [RZ] ;  /* 0x00000000fffff984 */ /* 0x000fe20000000800 */
[----:B------:R-:W-:Y:S01]  /*6ad0*/  @!PT LDS RZ, [RZ] ;  /* 0x00000000fffff984 */ /* 0x000fe20000000800 */
[----:B------:R-:W-:Y:S01]  /*6ae0*/  @!PT LDS RZ, [RZ] ;  /* 0x00000000fffff984 */ /* 0x000fe20000000800 */
[----:B------:R1:W-:Y:S08]  /*6af0*/  @P3 LDGSTS.E.BYPASS.LTC128B.128 [R216+0x100], [R12.64], !P5 ;  /* 0x001000000cd83fae */ /* 0x0003f0000e901d48 */
[----:B------:R1:W-:Y:S08]  /*6b00*/  @P4 LDGSTS.E.BYPASS.LTC128B.128 [R216+0x900], [R10.64], !P5 ;  /* 0x009000000ad84fae */ /* 0x0003f0000e901d48 */
[----:B------:R2:W-:Y:S08]  /*6b10*/  @P2 LDGSTS.E.BYPASS.LTC128B.128 [R216+0x1100], [R8.64], !P5 ;  /* 0x0110000008d82fae */ /* 0x0005f0000e901d48 */
[----:B------:R3:W-:Y:S08]  /*6b20*/  @P1 LDGSTS.E.BYPASS.LTC128B.128 [R216+0x1900], [R6.64], !P5 ;  /* 0x0190000006d81fae */ /* 0x0007f0000e901d48 */
[----:B------:R1:W-:Y:S08]  /*6b30*/  @P0 LDGSTS.E.BYPASS.LTC128B.128 [R216+0x2100], [R4.64], !P5 ;  /* 0x0210000004d80fae */ /* 0x0003f0000e901d48 */
[----:B------:R-:W0:Y:S01]  /*6b40*/  LDGDEPBAR ;  /* 0x00000000000079af */ /* 0x000e220000000000 */
[----:B---3--:R-:W-:Y:S02]  /*6b50*/  IMNMX R7, R2, 0x50, PT ;  /* 0x0000005002077817 */ /* 0x008fe40003800200 */
[----:B------:R-:W-:Y:S02]  /*6b60*/  IADD3 R6, P0, R130, R16, RZ ;  /* 0x0000001082067210 */ /* 0x000fe40007f1e0ff */
[----:B------:R-:W-:Y:S02]  /*6b70*/  ISETP.GE.AND P1, PT, R190, R7, PT ;  /* 0x00000007be00720c */ /* 0x000fe40003f26270 */
[----:B--2---:R-:W-:Y:S01]  /*6b80*/  IADD3.X R8, R17, R129, RZ, P0, !PT ;  /* 0x0000008111087210 */ /* 0x004fe200007fe4ff */
[----:B------:R-:W-:Y:S04]  /*6b90*/  DEPBAR.LE SB0, 0x0 ;  /* 0x000080000000791a */ /* 0x000fe80000000000 */
[----:B------:R-:W-:Y:S06]  /*6ba0*/  BAR.SYNC.DEFER_BLOCKING 0x0 ;  /* 0x0000000000007b1d */ /* 0x000fec0000010000 */
[----:B------:R-:W-:-:S05]  /*6bb0*/  @P1 BRA `(.L_x_246) ;  /* 0x000000e000001947 */ /* 0x000fca0003800000 */
[----:B-1----:R-:W-:Y:S01]  /*6bc0*/  MOV R5, R102 ;  /* 0x0000006600057202 */ /* 0x002fe20000000f00 */
[----:B------:R-:W-:Y:S01]  /*6bd0*/  IMAD R2, R8, c[0x0][0x208], RZ ;  /* 0x0000820008027a24 */ /* 0x000fe200078e02ff */
[----:B------:R-:W-:Y:S01]  /*6be0*/  ISETP.GE.AND P1, PT, R28, c[0x0][0x1d4], PT ;  /* 0x000075001c007a0c */ /* 0x000fe20003f26270 */
[----:B------:R-:W-:Y:S02]  /*6bf0*/  IMAD.MOV.U32 R4, RZ, RZ, R92 ;  /* 0x000000ffff047224 */ /* 0x000fe400078e005c */
[C---:B------:R-:W-:Y:S02]  /*6c00*/  IMAD R2, R6.reuse, c[0x0][0x20c], R2 ;  /* 0x0000830006027a24 */ /* 0x040fe400078e0202 */
[----:B------:R-:W-:Y:S04]  /*6c10*/  IMAD.WIDE.U32 R4, R6, c[0x0][0x208], R4 ;  /* 0x0000820006047a25 */ /* 0x000fe800078e0004 */
[----:B------:R-:W-:Y:S01]  /*6c20*/  IMAD.IADD R3, R5, 0x1, R2 ;  /* 0x0000000105037824 */ /* 0x000fe200078e0202 */
[C---:B------:R-:W-:Y:S03]  /*6c30*/  LEA R2, P0, R4.reuse, c[0x0][0x1f8], 0x1 ;  /* 0x00007e0004027a11 */ /* 0x040fe600078008ff */
[----:B------:R-:W1:Y:S01]  /*6c40*/  @!P1 LDS.128 R16, [R80] ;  /* 0x0000000050109984 */ /* 0x000e620000000c00 */
[----:B------:R-:W-:Y:S02]  /*6c50*/  LEA.HI.X R3, R4, c[0x0][0x1fc], R3, 0x1, P0 ;  /* 0x00007f0004037a11 */ /* 0x000fe400000f0c03 */
[----:B------:R-:W-:-:S13]  /*6c60*/  ISETP.GE.AND P0, PT, R91, c[0x0][0x1d4], PT ;  /* 0x000075005b007a0c */ /* 0x000fda0003f06270 */
[----:B------:R-:W2:Y:S04]  /*6c70*/  @!P0 LDS.128 R12, [R81] ;  /* 0x00000000510c8984 */ /* 0x000ea80000000c00 */
[----:B-1----:R1:W-:Y:S04]  /*6c80*/  @!P1 STG.E.128 [R2.64], R16 ;  /* 0x0000001002009986 */ /* 0x0023e8000c101d08 */
[----:B--2---:R1:W-:Y:S02]  /*6c90*/  @!P0 STG.E.128 [R2.64+0x40], R12 ;  /* 0x0000400c02008986 */ /* 0x0043e4000c101d08 */
.L_x_246:
[----:B-1----:R-:W-:Y:S05]  /*6ca0*/  BSYNC B0 ;  /* 0x0000000000007941 */ /* 0x002fea0003800000 */
.L_x_245:
[----:B------:R-:W-:Y:S01]  /*6cb0*/  ISETP.GE.AND P0, PT, R148, R7, PT ;  /* 0x000000079400720c */ /* 0x000fe20003f06270 */
[----:B------:R-:W-:-:S12]  /*6cc0*/  BSSY B0, `(.L_x_247) ;  /* 0x0000012000007945 */ /* 0x000fd80003800000 */
[----:B------:R-:W-:-:S05]  /*6cd0*/  @P0 BRA `(.L_x_248) ;  /* 0x0000010000000947 */ /* 0x000fca0003800000 */
[----:B------:R-:W-:Y:S01]  /*6ce0*/  IADD3 R2, P0, R6, 0x20, RZ ;  /* 0x0000002006027810 */ /* 0x000fe20007f1e0ff */
[----:B------:R-:W-:Y:S01]  /*6cf0*/  IMAD.MOV.U32 R4, RZ, RZ, R92 ;  /* 0x000000ffff047224 */ /* 0x000fe200078e005c */
[----:B------:R-:W-:Y:S02]  /*6d00*/  MOV R5, R102 ;  /* 0x0000006600057202 */ /* 0x000fe40000000f00 */
[----:B------:R-:W-:Y:S01]  /*6d10*/  ISETP.GE.AND P1, PT, R28, c[0x0][0x1d4], PT ;  /* 0x000075001c007a0c */ /* 0x000fe20003f26270 */
[----:B------:R-:W-:Y:S02]  /*6d20*/  IMAD.X R3, RZ, RZ, R8, P0 ;  /* 0x000000ffff037224 */ /* 0x000fe400000e0608 */
[C---:B------:R-:W-:Y:S04]  /*6d30*/  IMAD.WIDE.U32 R4, R2.reuse, c[0x0][0x208], R4 ;  /* 0x0000820002047a25 */ /* 0x040fe800078e0004 */
[----:B------:R-:W-:Y:S04]  /*6d40*/  IMAD R3, R3, c[0x0][0x208], RZ ;  /* 0x0000820003037a24 */ /* 0x000fe800078e02ff */
[----:B------:R-:W-:Y:S01]  /*6d50*/  IMAD R3, R2, c[0x0][0x20c], R3 ;  /* 0x0000830002037a24 */ /* 0x000fe200078e0203 */
[C---:B------:R-:W-:Y:S01]  /*6d60*/  LEA R2, P0, R4.reuse, c[0x0][0x1f8], 0x1 ;  /* 0x00007e0004027a11 */ /* 0x040fe200078008ff */
[----:B------:R-:W1:Y:S02]  /*6d70*/  @!P1 LDS.128 R16, [R80+0x1000] ;  /* 0x0010000050109984 */ /* 0x000e640000000c00 */
[----:B------:R-:W-:Y:S05]  /*6d80*/  IMAD.IADD R3, R5, 0x1, R3 ;  /* 0x0000000105037824 */ /* 0x000fea00078e0203 */
[----:B------:R-:W-:Y:S02]  /*6d90*/  LEA.HI.X R3, R4, c[0x0][0x1fc], R3, 0x1, P0 ;  /* 0x00007f0004037a11 */ /* 0x000fe400000f0c03 */
[----:B------:R-:W-:-:S13]  /*6da0*/  ISETP.GE.AND P0, PT, R91, c[0x0][0x1d4], PT ;  /* 0x000075005b007a0c */ /* 0x000fda0003f06270 */
[----:B------:R-:W2:Y:S04]  /*6db0*/  @!P0 LDS.128 R12, [R81+0x1000] ;  /* 0x00100000510c8984 */ /* 0x000ea80000000c00 */
[----:B-1----:R1:W-:Y:S04]  /*6dc0*/  @!P1 STG.E.128 [R2.64], R16 ;  /* 0x0000001002009986 */ /* 0x0023e8000c101d08 */
[----:B--2---:R1:W-:Y:S02]  /*6dd0*/  @!P0 STG.E.128 [R2.64+0x40], R12 ;  /* 0x0000400c02008986 */ /* 0x0043e4000c101d08 */
.L_x_248:
[----:B------:R-:W-:Y:S05]  /*6de0*/  BSYNC B0 ;  /* 0x0000000000007941 */ /* 0x000fea0003800000 */
.L_x_247:
[----:B------:R-:W-:Y:S01]  /*6df0*/  ISETP.GE.AND P0, PT, R150, R7, PT ;  /* 0x000000079600720c */ /* 0x000fe20003f06270 */
[----:B------:R-:W-:-:S12]  /*6e00*/  BSSY B0, `(.L_x_249) ;  /* 0x0000012000007945 */ /* 0x000fd80003800000 */
[----:B------:R-:W-:-:S05]  /*6e10*/  @P0 BRA `(.L_x_250) ;  /* 0x0000010000000947 */ /* 0x000fca0003800000 */
[----:B-1----:R-:W-:Y:S01]  /*6e20*/  IADD3 R2, P0, R6, 0x40, RZ ;  /* 0x0000004006027810 */ /* 0x002fe20007f1e0ff */
        /* <DEDUP_REMOVED lines=15> */
.L_x_250:
[----:B------:R-:W-:Y:S05]  /*6f20*/  BSYNC B0 ;  /* 0x0000000000007941 */ /* 0x000fea0003800000 */
.L_x_249:
[C---:B------:R-:W-:Y:S02]  /*6f30*/  ISETP.GT.AND P0, PT, R33.reuse, R127, PT ;  /* 0x0000007f2100720c */ /* 0x040fe40003f04270 */
[----:B------:R-:W-:Y:S11]  /*6f40*/  IADD3 R33, R33, -0x1, RZ ;  /* 0xffffffff21217810 */ /* 0x000ff60007ffe0ff */
[----:B-1----:R-:W-:Y:S01]  /*6f50*/  @P0 SHF.R.S32.HI R5, RZ, 0x1f, R33 ;  /* 0x0000001fff050819 */ /* 0x002fe20000011421 */
[----:B------:R-:W-:Y:S02]  /*6f60*/  @P0 IMAD R4, R171, R33, RZ ;  /* 0x00000021ab040224 */ /* 0x000fe400078e02ff */
[----:B------:R-:W-:Y:S02]  /*6f70*/  @P0 IMAD.MOV.U32 R2, RZ, RZ, R114 ;  /* 0x000000ffff020224 */ /* 0x000fe400078e0072 */
[----:B------:R-:W-:Y:S02]  /*6f80*/  @P0 IMAD.MOV.U32 R3, RZ, RZ, R113 ;  /* 0x000000ffff030224 */ /* 0x000fe400078e0071 */
[-C--:B------:R-:W-:Y:S02]  /*6f90*/  @P0 IMAD R4, R5, R146.reuse, R4 ;  /* 0x0000009205040224 */ /* 0x080fe400078e0204 */
[----:B------:R-:W-:Y:S04]  /*6fa0*/  @P0 IMAD.WIDE.U32 R2, R33, R146, R2 ;  /* 0x0000009221020225 */ /* 0x000fe800078e0002 */
[----:B------:R-:W-:Y:S01]  /*6fb0*/  @P0 IMAD.IADD R3, R3, 0x1, R4 ;  /* 0x0000000103030824 */ /* 0x000fe200078e0204 */
[C---:B------:R-:W-:Y:S04]  /*6fc0*/  @P0 LEA R8, P1, R2.reuse, c[0x0][0x220], 0x1 ;  /* 0x0000880002080a11 */ /* 0x040fe800078208ff */
[----:B------:R-:W-:Y:S02]  /*6fd0*/  @P0 LEA.HI.X R9, R2, c[0x0][0x224], R3, 0x1, P1 ;  /* 0x0000890002090a11 */ /* 0x000fe400008f0c03 */
[----:B------:R-:W-:Y:S03]  /*6fe0*/  @P0 IADD3 R6, P1, R8, R154, RZ ;  /* 0x0000009a08060210 */ /* 0x000fe60007f3e0ff */
[----:B------:R-:W-:Y:S01]  /*6ff0*/  @!PT LDS RZ, [RZ] ;  /* 0x00000000fffff984 */ /* 0x000fe20000000800 */
[----:B------:R-:W-:Y:S01]  /*7000*/  @!PT LDS RZ, [RZ] ;  /* 0x00000000fffff984 */ /* 0x000fe20000000800 */
[----:B------:R-:W-:Y:S01]  /*7010*/  @!PT LDS RZ, [RZ] ;  /* 0x00000000fffff984 */ /* 0x000fe20000000800 */
[----:B------:R1:W-:Y:S01]  /*7020*/  @P0 LDGSTS.E.BYPASS.LTC128B.128 [R216+0x2900], [R8.64], !P5 ;  /* 0x0290000008d80fae */ /* 0x0003e2000e901d48 */
[----:B------:R-:W-:Y:S02]  /*7030*/  @P0 IADD3.X R7, R9, R138, RZ, P1, !PT ;  /* 0x0000008a09070210 */ /* 0x000fe40000ffe4ff */
[-C--:B------:R-:W-:Y:S03]  /*7040*/  @P0 IADD3 R4, P1, R6, R154.reuse, RZ ;  /* 0x0000009a06040210 */ /* 0x080fe60007f3e0ff */
[----:B------:R1:W-:Y:S02]  /*7050*/  @P0 LDGSTS.E.BYPASS.LTC128B.128 [R216+0x3100], [R6.64], !P5 ;  /* 0x0310000006d80fae */ /* 0x0003e4000e901d48 */
[--C-:B------:R-:W-:Y:S01]  /*7060*/  @P0 IMAD.X R5, R7, 0x1, R138.reuse, P1 ;  /* 0x0000000107050824 */ /* 0x100fe200008e068a */
[-C--:B------:R-:W-:Y:S04]  /*7070*/  @P0 IADD3 R2, P1, R4, R154.reuse, RZ ;  /* 0x0000009a04020210 */ /* 0x080fe80007f3e0ff */
[----:B------:R1:W-:Y:S01]  /*7080*/  @P0 LDGSTS.E.BYPASS.LTC128B.128 [R216+0x3900], [R4.64], !P5 ;  /* 0x0390000004d80fae */ /* 0x0003e2000e901d48 */
[----:B------:R-:W-:Y:S01]  /*7090*/  @P0 IMAD.X R3, R5, 0x1, R138, P1 ;  /* 0x0000000105030824 */ /* 0x000fe200008e068a */
[----:B------:R-:W-:Y:S04]  /*70a0*/  @P0 IADD3 R10, P1, R2, R154, RZ ;  /* 0x0000009a020a0210 */ /* 0x000fe80007f3e0ff */
[----:B------:R1:W-:Y:S01]  /*70b0*/  @P0 LDGSTS.E.BYPASS.LTC128B.128 [R216+0x4100], [R2.64], !P5 ;  /* 0x0410000002d80fae */ /* 0x0003e2000e901d48 */
[----:B------:R-:W-:Y:S05]  /*70c0*/  @P0 IADD3.X R11, R3, R138, RZ, P1, !PT ;  /* 0x0000008a030b0210 */ /* 0x000fea0000ffe4ff */
[----:B------:R1:W-:Y:S04]  /*70d0*/  @P0 LDGSTS.E.BYPASS.LTC128B.128 [R216+0x4900], [R10.64], !P5 ;  /* 0x049000000ad80fae */ /* 0x0003e8000e901d48 */
[----:B------:R-:W0:Y:S01]  /*70e0*/  LDGDEPBAR ;  /* 0x00000000000079af */ /* 0x000e220000000000 */
[----:B------:R-:W-:-:S05]  /*70f0*/  @P0 BRA `(.L_x_251) ;  /* 0xffffbb9000000947 */ /* 0x000fca000383ffff */
[----:B------:R-:W-:Y:S01]  /*7100*/  WARPSYNC 0xffffffff ;  /* 0xffffffff00007948 */ /* 0x000fe20003800000 */
[----:B------:R-:W-:Y:S06]  /*7110*/  BAR.SYNC.DEFER_BLOCKING 0x0 ;  /* 0x0000000000007b1d */ /* 0x000fec0000010000 */
.L_x_216:
[----:B------:R-:W-:Y:S01]  /*7120*/  ISETP.GE.AND P0, PT, R172, 0x1, PT ;  /* 0x00000001ac00780c */ /* 0x000fe20003f06270 */
[----:B------:R-:W-:Y:S01]  /*7130*/  BSSY B0, `(.L_x_252) ;  /* 0x0000020000007945 */ /* 0x000fe20003800000 */
[----:B-1----:R-:W-:Y:S01]  /*7140*/  IMAD.IADD R9, R160, 0x1, R161 ;  /* 0x00000001a0097824 */ /* 0x002fe200078e02a1 */
[----:B------:R-:W-:-:S10]  /*7150*/  MOV R0, RZ ;  /* 0x000000ff00007202 */ /* 0x000fd40000000f00 */
[----:B------:R-:W-:Y:S05]  /*7160*/  @!P0 BRA `(.L_x_253) ;  /* 0x000001c000008947 */ /* 0x000fea0003800000 */
[----:B------:R-:W-:Y:S01]  /*7170*/  IABS R2, R133 ;  /* 0x0000008500027213 */ /* 0x000fe20000000000 */
[----:B------:R-:W-:Y:S01]  /*7180*/  IMAD.MOV.U32 R4, RZ, RZ, RZ ;  /* 0x000000ffff047224 */ /* 0x000fe200078e00ff */
[----:B------:R-:W-:Y:S02]  /*7190*/  IADD3 R6, R152, -0x1, R133 ;  /* 0xffffffff98067810 */ /* 0x000fe40007ffe085 */
[----:B------:R-:W1:Y:S02]  /*71a0*/  I2F.RP R0, R2 ;  /* 0x0000000200007306 */ /* 0x000e640000209400 */
[----:B------:R-:W-:-:S06]  /*71b0*/  IABS R8, R6 ;  /* 0x0000000600087213 */ /* 0x000fcc0000000000 */
[----:B-1----:R-:W1:Y:S02]  /*71c0*/  MUFU.RCP R0, R0 ;  /* 0x0000000000007308 */ /* 0x002e640000001000 */
[----:B-1----:R-:W-:-:S06]  /*71d0*/  IADD3 R0, R0, 0xffffffe, RZ ;  /* 0x0ffffffe00007810 */ /* 0x002fcc0007ffe0ff */
[----:B------:R-:W1:Y:S02]  /*71e0*/  F2I.FTZ.U32.TRUNC.NTZ R5, R0 ;  /* 0x0000000000057305 */ /* 0x000e64000021f000 */
        /* <DEDUP_REMOVED lines=20> */
.L_x_253:
[----:B------:R-:W-:Y:S05]  /*7330*/  BSYNC B0 ;  /* 0x0000000000007941 */ /* 0x000fea0003800000 */
.L_x_252:
[----:B------:R-:W2:Y:S01]  /*7340*/  LDL R2, [R1+0x4c] ;  /* 0x00004c0001027983 */ /* 0x000ea20000100800 */
[----:B------:R-:W-:Y:S01]  /*7350*/  MOV R27, RZ ;  /* 0x000000ff001b7202 */ /* 0x000fe20000000f00 */
[----:B------:R-:W-:Y:S01]  /*7360*/  IMAD.MOV.U32 R32, RZ, RZ, RZ ;  /* 0x000000ffff207224 */ /* 0x000fe200078e00ff */
        /* <DEDUP_REMOVED lines=33> */
[----:B--2---:R-:W-:-:S04]  /*7580*/  IMAD R3, R2, R0, RZ ;  /* 0x0000000002037224 */ /* 0x004fc800078e02ff */
[--C-:B------:R-:W-:Y:S01]  /*7590*/  IMAD.IADD R2, R3, 0x1, R0.reuse ;  /* 0x0000000103027824 */ /* 0x100fe200078e0200 */
[----:B------:R1:W-:Y:S01]  /*75a0*/  STL [R1+0x28], R3 ;  /* 0x0000280301007387 */ /* 0x0003e20000100800 */
[----:B------:R-:W-:-:S03]  /*75b0*/  PRMT R0, RZ, 0x7610, R0 ;  /* 0x00007610ff007816 */ /* 0x000fc60000000000 */
[----:B------:R-:W-:-:S04]  /*75c0*/  IMNMX R242, R152, R2, PT ;  /* 0x0000000298f27217 */ /* 0x000fc80003800200 */
[----:B------:R-:W-:-:S13]  /*75d0*/  ISETP.GT.AND P0, PT, R242, R3, PT ;  /* 0x00000003f200720c */ /* 0x000fda0003f04270 */
[----:B------:R-:W-:Y:S05]  /*75e0*/  @!P0 BRA `(.L_x_254) ;  /* 0x0000c1e000008947 */ /* 0x000fea0003800000 */
[----:B------:R-:W2:Y:S04]  /*75f0*/  LDL R18, [R1+0x10] ;  /* 0x0000100001127983 */ /* 0x000ea80000100800 */
[----:B------:R-:W3:Y:S01]  /*7600*/  LDL R17, [R1+0x34] ;  /* 0x0000340001117983 */ /* 0x000ee20000100800 */
[----:B------:R-:W-:-:S03]  /*7610*/  ISETP.NE.U32.AND P0, PT, RZ, c[0x0][0x340], PT ;  /* 0x0000d000ff007a0c */ /* 0x000fc60003f05070 */
[----:B------:R-:W4:Y:S01]  /*7620*/  LDL R19, [R1+0x40] ;  /* 0x0000400001137983 */ /* 0x000f220000100800 */
[----:B------:R-:W-:-:S13]  /*7630*/  ISETP.NE.AND.EX P2, PT, RZ, c[0x0][0x344], PT, P0 ;  /* 0x0000d100ff007a0c */ /* 0x000fda0003f45300 */
[----:B------:R-:W-:Y:S02]  /*7640*/  @P2 MOV R2, 0x4 ;  /* 0x0000000400022802 */ /* 0x000fe40000000f00 */
[----:B------:R-:W-:-:S05]  /*7650*/  SHF.R.S32.HI R0, RZ, 0x1f, R159 ;  /* 0x0000001fff007819 */ /* 0x000fca000001149f */
[----:B------:R-:W-:Y:S01]  /*7660*/  IMAD R0, R0, c[0x0][0x178], RZ ;  /* 0x00005e0000007a24 */ /* 0x000fe200078e02ff */
[----:B------:R-:W-:Y:S01]  /*7670*/  IADD3 R4, P0, R139, R9, RZ ;  /* 0x000000098b047210 */ /* 0x000fe20007f1e0ff */
[----:B-12---:R-:W-:-:S05]  /*7680*/  @P2 IMAD.WIDE R2, R18, R2, c[0x0][0x340] ;  /* 0x0000d00012022625 */ /* 0x006fca00078e0202 */
[----:B------:R1:W2:Y:S01]  /*7690*/  @P2 LDG.E R14, [R2.64] ;  /* 0x00000008020e2981 */ /* 0x0002a2000c1e1900 */
[----:B------:R-:W-:Y:S01]  /*76a0*/  IMAD R5, R159, c[0x0][0x17c], R0 ;  /* 0x00005f009f057a24 */ /* 0x000fe200078e0200 */
[----:B------:R-:W-:Y:S02]  /*76b0*/  MOV R7, R135 ;  /* 0x0000008700077202 */ /* 0x000fe40000000f00 */
[----:B-1----:R-:W-:-:S04]  /*76c0*/  MOV R2, c[0x0][0x2c4] ;  /* 0x0000b10000027a02 */ /* 0x002fc80000000f00 */
[----:B------:R-:W-:Y:S01]  /*76d0*/  ISETP.NE.AND P1, PT, R2, 0x1, PT ;  /* 0x000000010200780c */ /* 0x000fe20003f25270 */
[----:B------:R-:W-:-:S05]  /*76e0*/  IMAD R2, R165, 0x10, R139 ;  /* 0x00000010a5027824 */ /* 0x000fca00078e028b */
[----:B---3--:R-:W-:Y:S01]  /*76f0*/  LEA R12, R17, R2, 0x7 ;  /* 0x00000002110c7211 */ /* 0x008fe200078e38ff */
[----:B------:R-:W-:-:S04]  /*7700*/  IMAD.WIDE.U32 R2, R159, c[0x0][0x178], RZ ;  /* 0x00005e009f027a25 */ /* 0x000fc800078e00ff */
[----:B------:R-:W-:Y:S01]  /*7710*/  IMAD.IADD R3, R3, 0x1, R5 ;  /* 0x0000000103037824 */ /* 0x000fe200078e0205 */
[----:B------:R-:W-:Y:S01]  /*7720*/  LEA.HI.X.SX32 R5, R9, R185, 0x1, P0 ;  /* 0x000000b909057211 */ /* 0x000fe200000f0eff */
[----:B------:R-:W-:Y:S01]  /*7730*/  @P1 IMAD.HI.U32 R6, R12, c[0x0][0x2c8], RZ ;  /* 0x0000b2000c061a27 */ /* 0x000fe200078e00ff */
[----:B------:R-:W-:Y:S02]  /*7740*/  MOV R0, R12 ;  /* 0x0000000c00007202 */ /* 0x000fe40000000f00 */
[----:B------:R-:W-:Y:S01]  /*7750*/  ISETP.NE.U32.AND P0, PT, RZ, c[0x0][0x348], PT ;  /* 0x0000d200ff007a0c */ /* 0x000fe20003f05070 */
[----:B------:R-:W-:Y:S01]  /*7760*/  IMAD R10, R5, c[0x0][0x1e0], RZ ;  /* 0x00007800050a7a24 */ /* 0x000fe200078e02ff */
[----:B------:R-:W-:Y:S02]  /*7770*/  @P1 SHF.R.U32.HI R0, RZ, c[0x0][0x2cc], R6 ;  /* 0x0000b300ff001a19 */ /* 0x000fe40000011606 */
[----:B------:R-:W-:Y:S02]  /*7780*/  MOV R6, R134 ;  /* 0x0000008600067202 */ /* 0x000fe40000000f00 */
[----:B------:R-:W-:Y:S01]  /*7790*/  ISETP.NE.AND.EX P0, PT, RZ, c[0x0][0x34c], PT, P0 ;  /* 0x0000d300ff007a0c */ /* 0x000fe20003f05300 */
[----:B------:R-:W-:-:S02]  /*77a0*/  IMAD R13, R4, c[0x0][0x1e4], R10 ;  /* 0x00007900040d7a24 */ /* 0x000fc400078e020a */
[----:B------:R-:W-:-:S04]  /*77b0*/  IMAD.WIDE.U32 R8, R4, c[0x0][0x1e0], R6 ;  /* 0x0000780004087a25 */ /* 0x000fc800078e0006 */
[----:B------:R-:W-:Y:S01]  /*77c0*/  IMAD.WIDE.U32 R10, R4, c[0x0][0x208], R6 ;  /* 0x00008200040a7a25 */ /* 0x000fe200078e0006 */
[----:B------:R-:W-:-:S03]  /*77d0*/  SEL R7, R137, RZ, !P0 ;  /* 0x000000ff89077207 */ /* 0x000fc60004000000 */
[----:B------:R-:W-:Y:S02]  /*77e0*/  IMAD R6, R5, c[0x0][0x208], RZ ;  /* 0x0000820005067a24 */ /* 0x000fe400078e02ff */
[----:B----4-:R-:W-:-:S04]  /*77f0*/  IMAD.WIDE.U32 R2, R19, c[0x0][0x1b8], R2 ;  /* 0x00006e0013027a25 */ /* 0x010fc800078e0002 */
[----:B------:R-:W-:Y:S01]  /*7800*/  IMAD.IADD R5, R9, 0x1, R13 ;  /* 0x0000000109057824 */ /* 0x000fe200078e020d */
[----:B------:R-:W-:Y:S01]  /*7810*/  SEL R9, R18, RZ, !P0 ;  /* 0x000000ff12097207 */ /* 0x000fe20004000000 */
[----:B------:R-:W-:Y:S01]  /*7820*/  IMAD R13, R4, c[0x0][0x20c], R6 ;  /* 0x00008300040d7a24 */ /* 0x000fe200078e0206 */
[----:B------:R-:W-:Y:S01]  /*7830*/  MOV R4, R8 ;  /* 0x0000000800047202 */ /* 0x000fe20000000f00 */
[----:B------:R-:W-:Y:S02]  /*7840*/  IMAD R3, R19, c[0x0][0x1bc], R3 ;  /* 0x00006f0013037a24 */ /* 0x000fe400078e0203 */
[----:B------:R-:W-:Y:S01]  /*7850*/  IMAD R7, R7, c[0x0][0x1c0], RZ ;  /* 0x0000700007077a24 */ /* 0x000fe200078e02ff */
[----:B------:R-:W-:Y:S01]  /*7860*/  SHF.R.S32.HI R8, RZ, 0x1f, R0 ;  /* 0x0000001fff087819 */ /* 0x000fe20000011400 */
[----:B------:R-:W-:Y:S01]  /*7870*/  IMAD.WIDE.U32 R2, R9, c[0x0][0x1c0], R2 ;  /* 0x0000700009027a25 */ /* 0x000fe200078e0002 */
[----:B------:R-:W-:-:S03]  /*7880*/  IADD3 R15, -R0, RZ, RZ ;  /* 0x000000ff000f7210 */ /* 0x000fc60007ffe1ff */
[----:B------:R-:W-:Y:S02]  /*7890*/  IMAD R16, R9, c[0x0][0x1c4], R7 ;  /* 0x0000710009107a24 */ /* 0x000fe400078e0207 */
[----:B------:R-:W-:Y:S01]  /*78a0*/  IMAD.WIDE.U32 R6, R19, c[0x0][0x1e8], R4 ;  /* 0x00007a0013067a25 */ /* 0x000fe200078e0004 */
[----:B------:R-:W-:-:S03]  /*78b0*/  MOV R4, R10 ;  /* 0x0000000a00047202 */ /* 0x000fc60000000f00 */
[----:B------:R-:W-:Y:S01]  /*78c0*/  IMAD.IADD R5, R11, 0x1, R13 ;  /* 0x000000010b057824 */ /* 0x000fe200078e020d */
[----:B------:R-:W-:Y:S01]  /*78d0*/  IADD3 R3, R3, R16, RZ ;  /* 0x0000001003037210 */ /* 0x000fe20007ffe0ff */
[----:B------:R-:W-:Y:S02]  /*78e0*/  IMAD R9, R19, c[0x0][0x1ec], R7 ;  /* 0x00007b0013097a24 */ /* 0x000fe400078e0207 */
[----:B------:R-:W-:Y:S01]  /*78f0*/  IMAD R7, R8, c[0x0][0x1b0], RZ ;  /* 0x00006c0008077a24 */ /* 0x000fe200078e02ff */
[----:B------:R-:W-:Y:S01]  /*7900*/  ISETP.NE.U32.AND P0, PT, RZ, c[0x0][0x350], PT ;  /* 0x0000d400ff007a0c */ /* 0x000fe20003f05070 */
[----:B------:R-:W-:Y:S02]  /*7910*/  IMAD R11, R15, c[0x0][0x2c4], R12 ;  /* 0x0000b1000f0b7a24 */ /* 0x000fe400078e020c */
[----:B------:R-:W-:Y:S01]  /*7920*/  IMAD.WIDE.U32 R4, R19, c[0x0][0x210], R4 ;  /* 0x0000840013047a25 */ /* 0x000fe200078e0004 */
[----:B------:R-:W-:-:S03]  /*7930*/  MOV R8, R6 ;  /* 0x0000000600087202 */ /* 0x000fc60000000f00 */
[C---:B------:R-:W-:Y:S02]  /*7940*/  IMAD R6, R0.reuse, c[0x0][0x1b4], R7 ;  /* 0x00006d0000067a24 */ /* 0x040fe400078e0207 */
[----:B------:R-:W-:Y:S01]  /*7950*/  IMAD.WIDE.U32 R2, R0, c[0x0][0x1b0], R2 ;  /* 0x00006c0000027a25 */ /* 0x000fe200078e0002 */
[----:B------:R-:W-:-:S03]  /*7960*/  ISETP.NE.AND.EX P0, PT, RZ, c[0x0][0x354], PT, P0 ;  /* 0x0000d500ff007a0c */ /* 0x000fc60003f05300 */
[----:B------:R-:W-:Y:S01]  /*7970*/  IMAD R7, R19, c[0x0][0x214], R5 ;  /* 0x0000850013077a24 */ /* 0x000fe200078e0205 */
[----:B------:R-:W-:Y:S01]  /*7980*/  SHF.R.S32.HI R5, RZ, 0x1f, R11 ;  /* 0x0000001fff057819 */ /* 0x000fe2000001140b */
[----:B------:R-:W-:Y:S01]  /*7990*/  IMAD.IADD R3, R3, 0x1, R6 ;  /* 0x0000000103037824 */ /* 0x000fe200078e0206 */
[----:B------:R-:W-:-:S03]  /*79a0*/  MOV R6, R4 ;  /* 0x0000000400067202 */ /* 0x000fc60000000f00 */
[----:B------:R-:W-:Y:S02]  /*79b0*/  IMAD R5, R5, c[0x0][0x1a8], RZ ;  /* 0x00006a0005057a24 */ /* 0x000fe400078e02ff */
[----:B------:R-:W-:-:S04]  /*79c0*/  IMAD.WIDE.U32 R2, R11, c[0x0][0x1a8], R2 ;  /* 0x00006a000b027a25 */ /* 0x000fc800078e0002 */
[----:B------:R-:W-:-:S04]  /*79d0*/  IMAD R5, R11, c[0x0][0x1ac], R5 ;  /* 0x00006b000b057a24 */ /* 0x000fc800078e0205 */
[----:B------:R-:W-:Y:S01]  /*79e0*/  IMAD.IADD R3, R3, 0x1, R5 ;  /* 0x0000000103037824 */ /* 0x000fe200078e0205 */
[C---:B------:R-:W-:Y:S02]  /*79f0*/  ISETP.GE.AND P1, PT, R134.reuse, c[0x0][0x1d4], PT ;  /* 0x0000750086007a0c */ /* 0x040fe40003f26270 */
[----:B------:R-:W-:Y:S02]  /*7a00*/  ISETP.GE.AND P3, PT, R134, c[0x0][0x198], PT ;  /* 0x0000660086007a0c */ /* 0x000fe40003f66270 */
[----:B------:R-:W-:Y:S02]  /*7a10*/  IADD3 R110, R242, -0x1, RZ ;  /* 0xfffffffff26e7810 */ /* 0x000fe40007ffe0ff */
[----:B--2---:R-:W-:Y:S02]  /*7a20*/  @P2 SHF.R.S32.HI R0, RZ, 0x1f, R14 ;  /* 0x0000001fff002819 */ /* 0x004fe4000001140e */
[----:B------:R-:W-:Y:S02]  /*7a30*/  @!P2 MOV R0, R137 ;  /* 0x000000890000a202 */ /* 0x000fe40000000f00 */
[----:B------:R-:W-:-:S02]  /*7a40*/  @!P2 MOV R14, R18 ;  /* 0x00000012000ea202 */ /* 0x000fc40000000f00 */
[----:B------:R-:W-:Y:S02]  /*7a50*/  SEL R4, R0, RZ, !P0 ;  /* 0x000000ff00047207 */ /* 0x000fe40004000000 */
[----:B------:R-:W-:-:S03]  /*7a60*/  SEL R0, R14, RZ, !P0 ;  /* 0x000000ff0e007207 */ /* 0x000fc60004000000 */
[C---:B------:R-:W-:Y:S02]  /*7a70*/  IMAD R10, R4.reuse, c[0x0][0x1f0], RZ ;  /* 0x00007c00040a7a24 */ /* 0x040fe400078e02ff */
[----:B------:R-:W-:Y:S01]  /*7a80*/  IMAD R4, R4, c[0x0][0x218], RZ ;  /* 0x0000860004047a24 */ /* 0x000fe200078e02ff */
[----:B------:R-:W-:Y:S01]  /*7a90*/  LEA R5, P0, R2, c[0x0][0x160], 0x1 ;  /* 0x0000580002057a11 */ /* 0x000fe200078008ff */
[----:B------:R-:W-:-:S04]  /*7aa0*/  IMAD.WIDE.U32 R12, R0, c[0x0][0x218], R6 ;  /* 0x00008600000c7a25 */ /* 0x000fc800078e0006 */
[C---:B------:R-:W-:Y:S02]  /*7ab0*/  IMAD R6, R0.reuse, c[0x0][0x21c], R4 ;  /* 0x0000870000067a24 */ /* 0x040fe400078e0204 */
[----:B------:R-:W-:Y:S01]  /*7ac0*/  IMAD.WIDE.U32 R8, R0, c[0x0][0x1f0], R8 ;  /* 0x00007c0000087a25 */ /* 0x000fe200078e0008 */
[----:B------:R-:W-:-:S03]  /*7ad0*/  LEA.HI.X R4, R2, c[0x0][0x164], R3, 0x1, P0 ;  /* 0x0000590002047a11 */ /* 0x000fc600000f0c03 */
[----:B------:R-:W-:Y:S01]  /*7ae0*/  IMAD R7, R0, c[0x0][0x1f4], R10 ;  /* 0x00007d0000077a24 */ /* 0x000fe200078e020a */
[----:B------:R-:W-:Y:S01]  /*7af0*/  IADD3 R2, R13, R6, RZ ;  /* 0x000000060d027210 */ /* 0x000fe20007ffe0ff */
[----:B------:R1:W-:Y:S03]  /*7b00*/  STL.64 [R1+0x20], R8 ;  /* 0x0000200801007387 */ /* 0x0003e60000100a00 */
[----:B------:R-:W-:Y:S01]  /*7b10*/  IADD3 R3, R9, R7, RZ ;  /* 0x0000000709037210 */ /* 0x000fe20007ffe0ff */
[----:B------:R1:W-:Y:S04]  /*7b20*/  STL.64 [R1+0x18], R12 ;  /* 0x0000180c01007387 */ /* 0x0003e80000100a00 */
[----:B------:R1:W-:Y:S04]  /*7b30*/  STL [R1+0x2c], R2 ;  /* 0x00002c0201007387 */ /* 0x0003e80000100800 */
[----:B------:R1:W-:Y:S01]  /*7b40*/  STL [R1+0x38], R3 ;  /* 0x0000380301007387 */ /* 0x0003e20000100800 */
[----:B------:R-:W-:Y:S01]  /*7b50*/  LEA R0, R17, R139, 0x7 ;  /* 0x0000008b11007211 */ /* 0x000fe200078e38ff */
[----:B------:R-:W-:Y:S05]  /*7b60*/  BRA.DIV ~URZ, `(.L_x_255) ;  /* 0x0000fb827f007947 */ /* 0x000fea000b800000 */
[----:B------:R2:W3:Y:S02]  /*7b70*/  SHFL.IDX PT, R6, R4, RZ, 0x181f ;  /* 0x00181fff04067589 */ /* 0x0004e400000e0000 */
.L_x_385:
[----:B------:R-:W-:Y:S05]  /*7b80*/  BRA.DIV ~URZ, `(.L_x_256) ;  /* 0x0000fbd27f007947 */ /* 0x000fea000b800000 */
[----:B-1----:R1:W4:Y:S02]  /*7b90*/  SHFL.IDX PT, R2, R5, RZ, 0x181f ;  /* 0x00181fff05027589 */ /* 0x00232400000e0000 */
.L_x_386:
[----:B------:R-:W-:Y:S01]  /*7ba0*/  IMAD R13, R164, c[0x0][0x2c4], RZ ;  /* 0x0000b100a40d7a24 */ /* 0x000fe200078e02ff */
[----:B------:R-:W-:Y:S04]  /*7bb0*/  BSSY B0, `(.L_x_257) ;  /* 0x0000009000007945 */ /* 0x000fe80003800000 */
[----:B------:R-:W-:-:S13]  /*7bc0*/  ISETP.GE.AND P0, PT, R0, R13, PT ;  /* 0x0000000d0000720c */ /* 0x000fda0003f06270 */
[----:B------:R-:W-:Y:S05]  /*7bd0*/  @P0 BRA `(.L_x_258) ;  /* 0x0000006000000947 */ /* 0x000fea0003800000 */
[----:B----4-:R-:W-:-:S04]  /*7be0*/  LEA R2, P0, R134, R2, 0x1 ;  /* 0x0000000286027211 */ /* 0x010fc800078008ff */
[----:B---3--:R-:W-:-:S05]  /*7bf0*/  LEA.HI.X R3, R134, R6, R135, 0x1, P0 ;  /* 0x0000000686037211 */ /* 0x008fca00000f0c87 */
[----:B------:R-:W-:Y:S01]  /*7c00*/  @!PT LDS RZ, [RZ] ;  /* 0x00000000fffff984 */ /* 0x000fe20000000800 */
[----:B------:R-:W-:Y:S01]  /*7c10*/  @!PT LDS RZ, [RZ] ;  /* 0x00000000fffff984 */ /* 0x000fe20000000800 */
[----:B------:R-:W-:Y:S01]  /*7c20*/  @!PT LDS RZ, [RZ] ;  /* 0x00000000fffff984 */ /* 0x000fe20000000800 */
[----:B------:R3:W-:Y:S04]  /*7c30*/  LDGSTS.E.BYPASS.LTC128B.128 [R216+0x5100], [R2.64], !P3 ;  /* 0x0510000002d87fae */ /* 0x0007e8000d901d48 */
.L_x_258:
[----:B------:R-:W-:Y:S05]  /*7c40*/  BSYNC B0 ;  /* 0x0000000000007941 */ /* 0x000fea0003800000 */
.L_x_257:
[----:B------:R-:W-:Y:S05]  /*7c50*/  BRA.DIV ~URZ, `(.L_x_259) ;  /* 0x0000fb727f007947 */ /* 0x000fea000b800000 */
[----:B---3--:R3:W1:Y:S04]  /*7c60*/  SHFL.IDX PT, R6, R4, 0x1, 0x181f ;  /* 0x00381f0004067f89 */ /* 0x00866800000e0000 */
[----:B----4-:R3:W4:Y:S02]  /*7c70*/  SHFL.IDX PT, R2, R5, 0x1, 0x181f ;  /* 0x00381f0005027f89 */ /* 0x01072400000e0000 */
.L_x_387:
[----:B------:R-:W-:Y:S01]  /*7c80*/  IADD3 R3, R0, 0x10, RZ ;  /* 0x0000001000037810 */ /* 0x000fe20007ffe0ff */
[----:B------:R-:W-:Y:S03]  /*7c90*/  BSSY B0, `(.L_x_260) ;  /* 0x0000009000007945 */ /* 0x000fe60003800000 */
[----:B------:R-:W-:-:S13]  /*7ca0*/  ISETP.GE.AND P0, PT, R3, R13, PT ;  /* 0x0000000d0300720c */ /* 0x000fda0003f06270 */
[----:B------:R-:W-:Y:S05]  /*7cb0*/  @P0 BRA `(.L_x_261) ;  /* 0x0000006000000947 */ /* 0x000fea0003800000 */
[----:B----4-:R-:W-:-:S04]  /*7cc0*/  LEA R2, P0, R134, R2, 0x1 ;  /* 0x0000000286027211 */ /* 0x010fc800078008ff */
[----:B-1----:R-:W-:-:S05]  /*7cd0*/  LEA.HI.X R3, R134, R6, R135, 0x1, P0 ;  /* 0x0000000686037211 */ /* 0x002fca00000f0c87 */
[----:B------:R-:W-:Y:S01]  /*7ce0*/  @!PT LDS RZ, [RZ] ;  /* 0x00000000fffff984 */ /* 0x000fe20000000800 */
[----:B------:R-:W-:Y:S01]  /*7cf0*/  @!PT LDS RZ, [RZ] ;  /* 0x00000000fffff984 */ /* 0x000fe20000000800 */
[----:B------:R-:W-:Y:S01]  /*7d00*/  @!PT LDS RZ, [RZ] ;  /* 0x00000000fffff984 */ /* 0x000fe20000000800 */
[----:B------:R1:W-:Y:S04]  /*7d10*/  LDGSTS.E.BYPASS.LTC128B.128 [R216+0x5900], [R2.64], !P3 ;  /* 0x0590000002d87fae */ /* 0x0003e8000d901d48 */
.L_x_261:
[----:B------:R-:W-:Y:S05]  /*7d20*/  BSYNC B0 ;  /* 0x0000000000007941 */ /* 0x000fea0003800000 */
.L_x_260:
[----:B------:R-:W-:Y:S05]  /*7d30*/  BRA.DIV ~URZ, `(.L_x_262) ;  /* 0x0000fb627f007947 */ /* 0x000fea000b800000 */
[----:B-1----:R1:W2:Y:S02]  /*7d40*/  SHFL.IDX PT, R6, R4, 0x2, 0x181f ;  /* 0x00581f0004067f89 */ /* 0x0022a400000e0000 */
.L_x_388:
[----:B------:R-:W-:Y:S05]  /*7d50*/  BRA.DIV ~URZ, `(.L_x_263) ;  /* 0x0000fbb27f007947 */ /* 0x000fea000b800000 */
[----:B----4-:R4:W1:Y:S02]  /*7d60*/  SHFL.IDX PT, R2, R5, 0x2, 0x181f ;  /* 0x00581f0005027f89 */ /* 0x01086400000e0000 */
.L_x_389:
[----:B------:R-:W-:Y:S01]  /*7d70*/  IADD3 R3, R0, 0x20, RZ ;  /* 0x0000002000037810 */ /* 0x000fe20007ffe0ff */
[----:B------:R-:W-:Y:S03]  /*7d80*/  BSSY B0, `(.L_x_264) ;  /* 0x0000009000007945 */ /* 0x000fe60003800000 */
[----:B------:R-:W-:-:S13]  /*7d90*/  ISETP.GE.AND P0, PT, R3, R13, PT ;  /* 0x0000000d0300720c */ /* 0x000fda0003f06270 */
[----:B------:R-:W-:Y:S05]  /*7da0*/  @P0 BRA `(.L_x_265) ;  /* 0x0000006000000947 */ /* 0x000fea0003800000 */
[----:B-1----:R-:W-:-:S04]  /*7db0*/  LEA R2, P0, R134, R2, 0x1 ;  /* 0x0000000286027211 */ /* 0x002fc800078008ff */
[----:B--2---:R-:W-:-:S05]  /*7dc0*/  LEA.HI.X R3, R134, R6, R135, 0x1, P0 ;  /* 0x0000000686037211 */ /* 0x004fca00000f0c87 */
[----:B------:R-:W-:Y:S01]  /*7dd0*/  @!PT LDS RZ, [RZ] ;  /* 0x00000000fffff984 */ /* 0x000fe20000000800 */
[----:B------:R-:W-:Y:S01]  /*7de0*/  @!PT LDS RZ, [RZ] ;  /* 0x00000000fffff984 */ /* 0x000fe20000000800 */
[----:B------:R-:W-:Y:S01]  /*7df0*/  @!PT LDS RZ, [RZ] ;  /* 0x00000000fffff984 */ /* 0x000fe20000000800 */
[----:B------:R1:W-:Y:S04]  /*7e00*/  LDGSTS.E.BYPASS.LTC128B.128 [R216+0x6100], [R2.64], !P3 ;  /* 0x0610000002d87fae */ /* 0x0003e8000d901d48 */
.L_x_265:
[----:B------:R-:W-:Y:S05]  /*7e10*/  BSYNC B0 ;  /* 0x0000000000007941 */ /* 0x000fea0003800000 */
.L_x_264:
[----:B------:R-:W-:Y:S05]  /*7e20*/  BRA.DIV ~URZ, `(.L_x_266) ;  /* 0x0000fb527f007947 */ /* 0x000fea000b800000 */
[----:B--2---:R2:W3:Y:S04]  /*7e30*/  SHFL.IDX PT, R6, R4, 0x3, 0x181f ;  /* 0x00781f0004067f89 */ /* 0x0044e800000e0000 */
[----:B-1----:R2:W1:Y:S02]  /*7e40*/  SHFL.IDX PT, R2, R5, 0x3, 0x181f ;  /* 0x00781f0005027f89 */ /* 0x00246400000e0000 */
.L_x_390:
[----:B------:R-:W-:Y:S01]  /*7e50*/  IADD3 R3, R0, 0x30, RZ ;  /* 0x0000003000037810 */ /* 0x000fe20007ffe0ff */
[----:B------:R-:W-:Y:S03]  /*7e60*/  BSSY B0, `(.L_x_267) ;  /* 0x0000009000007945 */ /* 0x000fe60003800000 */
[----:B------:R-:W-:-:S13]  /*7e70*/  ISETP.GE.AND P0, PT, R3, R13, PT ;  /* 0x0000000d0300720c */ /* 0x000fda0003f06270 */
[----:B------:R-:W-:Y:S05]  /*7e80*/  @P0 BRA `(.L_x_268) ;  /* 0x0000006000000947 */ /* 0x000fea0003800000 */
[----:B-1----:R-:W-:-:S04]  /*7e90*/  LEA R2, P0, R134, R2, 0x1 ;  /* 0x0000000286027211 */ /* 0x002fc800078008ff */
[----:B---3--:R-:W-:-:S05]  /*7ea0*/  LEA.HI.X R3, R134, R6, R135, 0x1, P0 ;  /* 0x0000000686037211 */ /* 0x008fca00000f0c87 */
[----:B------:R-:W-:Y:S01]  /*7eb0*/  @!PT LDS RZ, [RZ] ;  /* 0x00000000fffff984 */ /* 0x000fe20000000800 */
[----:B------:R-:W-:Y:S01]  /*7ec0*/  @!PT LDS RZ, [RZ] ;  /* 0x00000000fffff984 */ /* 0x000fe20000000800 */
[----:B------:R-:W-:Y:S01]  /*7ed0*/  @!PT LDS RZ, [RZ] ;  /* 0x00000000fffff984 */ /* 0x000fe20000000800 */
[----:B------:R1:W-:Y:S04]  /*7ee0*/  LDGSTS.E.BYPASS.LTC128B.128 [R216+0x6900], [R2.64], !P3 ;  /* 0x0690000002d87fae */ /* 0x0003e8000d901d48 */
.L_x_268:
[----:B------:R-:W-:Y:S05]  /*7ef0*/  BSYNC B0 ;  /* 0x0000000000007941 */ /* 0x000fea0003800000 */
.L_x_267:
[----:B------:R-:W-:Y:S05]  /*7f00*/  BRA.DIV ~URZ, `(.L_x_269) ;  /* 0x0000fb427f007947 */ /* 0x000fea000b800000 */
[----:B---3--:R3:W2:Y:S02]  /*7f10*/  SHFL.IDX PT, R6, R4, 0x4, 0x181f ;  /* 0x00981f0004067f89 */ /* 0x0086a400000e0000 */
.L_x_391:
[----:B------:R-:W-:Y:S05]  /*7f20*/  BRA.DIV ~URZ, `(.L_x_270) ;  /* 0x0000fb927f007947 */ /* 0x000fea000b800000 */
[----:B-1----:R1:W3:Y:S02]  /*7f30*/  SHFL.IDX PT, R2, R5, 0x4, 0x181f ;  /* 0x00981f0005027f89 */ /* 0x0022e400000e0000 */
.L_x_392:
[----:B------:R-:W-:Y:S01]  /*7f40*/  IADD3 R3, R0, 0x40, RZ ;  /* 0x0000004000037810 */ /* 0x000fe20007ffe0ff */
[----:B------:R-:W-:Y:S03]  /*7f50*/  BSSY B0, `(.L_x_271) ;  /* 0x0000009000007945 */ /* 0x000fe60003800000 */
[----:B------:R-:W-:-:S13]  /*7f60*/  ISETP.GE.AND P0, PT, R3, R13, PT ;  /* 0x0000000d0300720c */ /* 0x000fda0003f06270 */
[----:B------:R-:W-:Y:S05]  /*7f70*/  @P0 BRA `(.L_x_272) ;  /* 0x0000006000000947 */ /* 0x000fea0003800000 */
[----:B---3--:R-:W-:-:S04]  /*7f80*/  LEA R2, P0, R134, R2, 0x1 ;  /* 0x0000000286027211 */ /* 0x008fc800078008ff */
[----:B--2---:R-:W-:-:S05]  /*7f90*/  LEA.HI.X R3, R134, R6, R135, 0x1, P0 ;  /* 0x0000000686037211 */ /* 0x004fca00000f0c87 */
[----:B------:R-:W-:Y:S01]  /*7fa0*/  @!PT LDS RZ, [RZ] ;  /* 0x00000000fffff984 */ /* 0x000fe20000000800 */
[----:B------:R-:W-:Y:S01]  /*7fb0*/  @!PT LDS RZ, [RZ] ;  /* 0x00000000fffff984 */ /* 0x000fe20000000800 */
[----:B------:R-:W-:Y:S01]  /*7fc0*/  @!PT LDS RZ, [RZ] ;  /* 0x00000000fffff984 */ /* 0x000fe20000000800 */
[----:B------:R2:W-:Y:S04]  /*7fd0*/  LDGSTS.E.BYPASS.LTC128B.128 [R216+0x7100], [R2.64], !P3 ;  /* 0x0710000002d87fae */ /* 0x0005e8000d901d48 */
.L_x_272:
[----:B------:R-:W-:Y:S05]  /*7fe0*/  BSYNC B0 ;  /* 0x0000000000007941 */ /* 0x000fea0003800000 */
.L_x_271:
[----:B------:R-:W-:Y:S05]  /*7ff0*/  BRA.DIV ~URZ, `(.L_x_273) ;  /* 0x0000fb327f007947 */ /* 0x000fea000b800000 */
[----:B--2---:R2:W1:Y:S04]  /*8000*/  SHFL.IDX PT, R6, R4, 0x5, 0x181f ;  /* 0x00b81f0004067f89 */ /* 0x00446800000e0000 */
[----:B---3--:R2:W3:Y:S02]  /*8010*/  SHFL.IDX PT, R2, R5, 0x5, 0x181f ;  /* 0x00b81f0005027f89 */ /* 0x0084e400000e0000 */
.L_x_393:
[----:B------:R-:W-:Y:S01]  /*8020*/  IADD3 R3, R0, 0x50, RZ ;  /* 0x0000005000037810 */ /* 0x000fe20007ffe0ff */
[----:B------:R-:W-:Y:S03]  /*8030*/  BSSY B0, `(.L_x_274) ;  /* 0x0000009000007945 */ /* 0x000fe60003800000 */
[----:B------:R-:W-:-:S13]  /*8040*/  ISETP.GE.AND P0, PT, R3, R13, PT ;  /* 0x0000000d0300720c */ /* 0x000fda0003f06270 */
[----:B------:R-:W-:Y:S05]  /*8050*/  @P0 BRA `(.L_x_275) ;  /* 0x0000006000000947 */ /* 0x000fea0003800000 */
[----:B---3--:R-:W-:-:S04]  /*8060*/  LEA R2, P0, R134, R2, 0x1 ;  /* 0x0000000286027211 */ /* 0x008fc800078008ff */
[----:B-1----:R-:W-:-:S05]  /*8070*/  LEA.HI.X R3, R134, R6, R135, 0x1, P0 ;  /* 0x0000000686037211 */ /* 0x002fca00000f0c87 */
[----:B------:R-:W-:Y:S01]  /*8080*/  @!PT LDS RZ, [RZ] ;  /* 0x00000000fffff984 */ /* 0x000fe20000000800 */
[----:B------:R-:W-:Y:S01]  /*8090*/  @!PT LDS RZ, [RZ] ;  /* 0x00000000fffff984 */ /* 0x000fe20000000800 */
[----:B------:R-:W-:Y:S01]  /*80a0*/  @!PT LDS RZ, [RZ] ;  /* 0x00000000fffff984 */ /* 0x000fe20000000800 */
[----:B------:R1:W-:Y:S04]  /*80b0*/  LDGSTS.E.BYPASS.LTC128B.128 [R216+0x7900], [R2.64], !P3 ;  /* 0x0790000002d87fae */ /* 0x0003e8000d901d48 */
.L_x_275:
[----:B------:R-:W-:Y:S05]  /*80c0*/  BSYNC B0 ;  /* 0x0000000000007941 */ /* 0x000fea0003800000 */
.L_x_274:
[----:B------:R-:W-:Y:S05]  /*80d0*/  BRA.DIV ~URZ, `(.L_x_276) ;  /* 0x0000fb227f007947 */ /* 0x000fea000b800000 */
[----:B-1----:R1:W2:Y:S02]  /*80e0*/  SHFL.IDX PT, R6, R4, 0x6, 0x181f ;  /* 0x00d81f0004067f89 */ /* 0x0022a400000e0000 */
.L_x_394:
[----:B------:R-:W-:Y:S05]  /*80f0*/  BRA.DIV ~URZ, `(.L_x_277) ;  /* 0x0000fb727f007947 */ /* 0x000fea000b800000 */
[----:B---3--:R3:W1:Y:S02]  /*8100*/  SHFL.IDX PT, R2, R5, 0x6, 0x181f ;  /* 0x00d81f0005027f89 */ /* 0x00866400000e0000 */
.L_x_395:
        /* <DEDUP_REMOVED lines=10> */
.L_x_279:
[----:B------:R-:W-:Y:S05]  /*81b0*/  BSYNC B0 ;  /* 0x0000000000007941 */ /* 0x000fea0003800000 */
.L_x_278:
[----:B------:R-:W-:Y:S05]  /*81c0*/  BRA.DIV ~URZ, `(.L_x_280) ;  /* 0x0000fb127f007947 */ /* 0x000fea000b800000 */
[----:B-12---:R-:W1:Y:S04]  /*81d0*/  SHFL.IDX PT, R4, R4, 0x7, 0x181f ;  /* 0x00f81f0004047f89 */ /* 0x006e6800000e0000 */
[----:B------:R2:W3:Y:S02]  /*81e0*/  SHFL.IDX PT, R2, R5, 0x7, 0x181f ;  /* 0x00f81f0005027f89 */ /* 0x0004e400000e0000 */
.L_x_396:
[----:B------:R-:W-:-:S04]  /*81f0*/  IADD3 R0, R0, 0x70, RZ ;  /* 0x0000007000007810 */ /* 0x000fc80007ffe0ff */
[----:B------:R-:W-:-:S13]  /*8200*/  ISETP.GE.AND P0, PT, R0, R13, PT ;  /* 0x0000000d0000720c */ /* 0x000fda0003f06270 */
[----:B---3--:R-:W-:-:S04]  /*8210*/  @!P0 LEA R2, P2, R134, R2, 0x1 ;  /* 0x0000000286028211 */ /* 0x008fc800078408ff */
[----:B-1----:R-:W-:-:S05]  /*8220*/  @!P0 LEA.HI.X R3, R134, R4, R135, 0x1, P2 ;  /* 0x0000000486038211 */ /* 0x002fca00010f0c87 */
[----:B------:R-:W-:Y:S01]  /*8230*/  @!PT LDS RZ, [RZ] ;  /* 0x00000000fffff984 */ /* 0x000fe20000000800 */
[----:B------:R-:W-:Y:S01]  /*8240*/  @!PT LDS RZ, [RZ] ;  /* 0x00000000fffff984 */ /* 0x000fe20000000800 */
[----:B------:R-:W-:Y:S01]  /*8250*/  @!PT LDS RZ, [RZ] ;  /* 0x00000000fffff984 */ /* 0x000fe20000000800 */
[----:B------:R1:W-:Y:S04]  /*8260*/  @!P0 LDGSTS.E.BYPASS.LTC128B.128 [R216+0x8900], [R2.64], !P3 ;  /* 0x0890000002d88fae */ /* 0x0003e8000d901d48 */
[----:B------:R-:W0:Y:S01]  /*8270*/  LDGDEPBAR ;  /* 0x00000000000079af */ /* 0x000e220000000000 */
[----:B------:R-:W-:Y:S02]  /*8280*/  WARPSYNC 0xffffffff ;  /* 0xffffffff00007948 */ /* 0x000fe40003800000 */
[----:B--2-4-:R-:W2:Y:S04]  /*8290*/  LDL R5, [R1+0x38] ;  /* 0x0000380001057983 */ /* 0x014ea80000100800 */
[----:B------:R-:W3:Y:S01]  /*82a0*/  LDL.64 R6, [R1+0x20] ;  /* 0x0000200001067983 */ /* 0x000ee20000100a00 */
[----:B------:R-:W-:Y:S01]  /*82b0*/  IMAD.MOV.U32 R152, RZ, RZ, -0x50 ;  /* 0xffffffb0ff987424 */ /* 0x000fe200078e00ff */
[----:B------:R-:W-:Y:S01]  /*82c0*/  SHF.R.S32.HI R45, RZ, 0x1f, R110 ;  /* 0x0000001fff2d7819 */ /* 0x000fe2000001146e */
[----:B-1----:R-:W-:Y:S01]  /*82d0*/  IMAD.WIDE.U32 R2, R110, c[0x0][0x1e0], RZ ;  /* 0x000078006e027a25 */ /* 0x002fe200078e00ff */
[----:B------:R-:W-:Y:S03]  /*82e0*/  BSSY B0, `(.L_x_281) ;  /* 0x0000032000007945 */ /* 0x000fe60003800000 */
[----:B------:R-:W-:-:S02]  /*82f0*/  IMAD R152, R242, R152, 0x50 ;  /* 0x00000050f2987424 */ /* 0x000fc400078e0298 */
[----:B------:R-:W-:Y:S02]  /*8300*/  IMAD R0, R45, c[0x0][0x1e0], RZ ;  /* 0x000078002d007a24 */ /* 0x000fe400078e02ff */
[----:B------:R-:W-:Y:S01]  /*8310*/  IMAD.MOV.U32 R154, RZ, RZ, c[0x0][0x1e0] ;  /* 0x00007800ff9a7624 */ /* 0x000fe200078e00ff */
[----:B------:R-:W-:Y:S01]  /*8320*/  IADD3 R44, R152, R172, -R139 ;  /* 0x000000ac982c7210 */ /* 0x000fe20007ffe88b */
[----:B------:R-:W-:Y:S02]  /*8330*/  IMAD R0, R110, c[0x0][0x1e4], R0 ;  /* 0x000079006e007a24 */ /* 0x000fe400078e0200 */
[----:B------:R-:W-:Y:S01]  /*8340*/  IMAD.MOV.U32 R155, RZ, RZ, c[0x0][0x1e4] ;  /* 0x00007900ff9b7624 */ /* 0x000fe200078e00ff */
[C---:B------:R-:W-:Y:S01]  /*8350*/  ISETP.GE.AND P3, PT, R44.reuse, 0x11, PT ;  /* 0x000000112c00780c */ /* 0x040fe20003f66270 */
[----:B------:R-:W-:Y:S01]  /*8360*/  IMAD.IADD R0, R3, 0x1, R0 ;  /* 0x0000000103007824 */ /* 0x000fe200078e0200 */
[----:B------:R-:W-:Y:S01]  /*8370*/  BAR.SYNC.DEFER_BLOCKING 0x0 ;  /* 0x0000000000007b1d */ /* 0x000fe20000010000 */
[C---:B------:R-:W-:Y:S01]  /*8380*/  ISETP.GE.AND P2, PT, R44.reuse, 0x21, PT ;  /* 0x000000212c00780c */ /* 0x040fe20003f46270 */
[----:B------:R-:W-:Y:S01]  /*8390*/  IMAD.SHL.U32 R9, R155, 0x20, RZ ;  /* 0x000000209b097824 */ /* 0x000fe200078e00ff */
[----:B------:R-:W-:-:S02]  /*83a0*/  ISETP.GE.AND P0, PT, R44, 0x31, PT ;  /* 0x000000312c00780c */ /* 0x000fc40003f06270 */
[----:B------:R-:W-:Y:S01]  /*83b0*/  ISETP.GE.AND P6, PT, R44, 0x1, PT ;  /* 0x000000012c00780c */ /* 0x000fe20003fc6270 */
[----:B--2---:R-:W-:Y:S02]  /*83c0*/  IMAD.MOV.U32 R147, RZ, RZ, R5 ;  /* 0x000000ffff937224 */ /* 0x004fe400078e0005 */
[----:B---3--:R-:W-:Y:S02]  /*83d0*/  IMAD.MOV.U32 R146, RZ, RZ, R6 ;  /* 0x000000ffff927224 */ /* 0x008fe400078e0006 */
[----:B------:R-:W-:-:S04]  /*83e0*/  IMAD.WIDE.U32 R6, R154, 0x20, RZ ;  /* 0x000000209a067825 */ /* 0x000fc800078e00ff */
[----:B------:R-:W-:-:S04]  /*83f0*/  IMAD.WIDE.U32 R4, R2, 0x50, R146 ;  /* 0x0000005002047825 */ /* 0x000fc800078e0092 */
[----:B------:R-:W-:Y:S01]  /*8400*/  IMAD R2, R0, 0x50, RZ ;  /* 0x0000005000027824 */ /* 0x000fe200078e02ff */
[----:B------:R-:W-:-:S03]  /*8410*/  @P3 LEA R0, P4, R154, R4, 0x4 ;  /* 0x000000049a003211 */ /* 0x000fc600078820ff */
[----:B------:R-:W-:Y:S01]  /*8420*/  IMAD.IADD R3, R5, 0x1, R2 ;  /* 0x0000000105037824 */ /* 0x000fe200078e0202 */
[----:B------:R-:W-:-:S04]  /*8430*/  @P3 LEA R14, P5, R0, c[0x0][0x1c8], 0x1 ;  /* 0x00007200000e3a11 */ /* 0x000fc800078a08ff */
[----:B------:R-:W-:Y:S02]  /*8440*/  @P3 LEA.HI.X R2, R154, R3, R155, 0x4, P4 ;  /* 0x000000039a023211 */ /* 0x000fe400020f249b */
[----:B------:R-:W-:Y:S02]  /*8450*/  @P2 IADD3 R8, P4, R4, R6, RZ ;  /* 0x0000000604082210 */ /* 0x000fe40007f9e0ff */
[----:B------:R-:W-:Y:S01]  /*8460*/  @P3 LEA.HI.X R15, R0, c[0x0][0x1cc], R2, 0x1, P5 ;  /* 0x00007300000f3a11 */ /* 0x000fe200028f0c02 */
[----:B------:R-:W-:Y:S01]  /*8470*/  @P0 IMAD.MOV.U32 R2, RZ, RZ, R4 ;  /* 0x000000ffff020224 */ /* 0x000fe200078e0004 */
[----:B------:R-:W-:Y:S01]  /*8480*/  @P2 IADD3.X R0, R3, R7, R9, P4, !PT ;  /* 0x0000000703002210 */ /* 0x000fe200027fe409 */
[----:B------:R-:W-:Y:S01]  /*8490*/  @P0 IMAD R9, R155, 0x30, RZ ;  /* 0x000000309b090824 */ /* 0x000fe200078e02ff */
[----:B------:R-:W-:Y:S01]  /*84a0*/  @P2 LEA R10, P4, R8, c[0x0][0x1c8], 0x1 ;  /* 0x00007200080a2a11 */ /* 0x000fe200078808ff */
[----:B------:R-:W-:Y:S01]  /*84b0*/  @P0 IMAD.WIDE.U32 R6, R154, 0x30, R2 ;  /* 0x000000309a060825 */ /* 0x000fe200078e0002 */
[----:B------:R-:W-:-:S02]  /*84c0*/  @P6 LEA R16, P5, R4, c[0x0][0x1c8], 0x1 ;  /* 0x0000720004106a11 */ /* 0x000fc400078a08ff */
[----:B------:R-:W-:Y:S01]  /*84d0*/  @P2 LEA.HI.X R11, R8, c[0x0][0x1cc], R0, 0x1, P4 ;  /* 0x00007300080b2a11 */ /* 0x000fe200020f0c00 */
[----:B------:R-:W-:Y:S01]  /*84e0*/  @P0 IMAD.IADD R0, R7, 0x1, R9 ;  /* 0x0000000107000824 */ /* 0x000fe200078e0209 */
[----:B------:R-:W-:Y:S02]  /*84f0*/  @P0 LEA R8, P4, R6, c[0x0][0x1c8], 0x1 ;  /* 0x0000720006080a11 */ /* 0x000fe400078808ff */
[----:B------:R-:W-:Y:S02]  /*8500*/  @P6 LEA.HI.X R17, R4, c[0x0][0x1cc], R3, 0x1, P5 ;  /* 0x0000730004116a11 */ /* 0x000fe400028f0c03 */
[----:B------:R-:W-:-:S03]  /*8510*/  @P0 LEA.HI.X R9, R6, c[0x0][0x1cc], R0, 0x1, P4 ;  /* 0x0000730006090a11 */ /* 0x000fc600020f0c00 */
[----:B------:R-:W-:Y:S01]  /*8520*/  @!PT LDS RZ, [RZ] ;  /* 0x00000000fffff984 */ /* 0x000fe20000000800 */
[----:B------:R-:W-:Y:S01]  /*8530*/  @!PT LDS RZ, [RZ] ;  /* 0x00000000fffff984 */ /* 0x000fe20000000800 */
[----:B------:R-:W-:Y:S01]  /*8540*/  @!PT LDS RZ, [RZ] ;  /* 0x00000000fffff984 */ /* 0x000fe20000000800 */
[----:B------:R1:W-:Y:S04]  /*8550*/  @P6 LDGSTS.E.BYPASS.LTC128B.128 [R216+0x2900], [R16.64], !P1 ;  /* 0x0290000010d86fae */ /* 0x0003e8000c901d48 */
[----:B------:R1:W-:Y:S04]  /*8560*/  @P3 LDGSTS.E.BYPASS.LTC128B.128 [R216+0x3100], [R14.64], !P1 ;  /* 0x031000000ed83fae */ /* 0x0003e8000c901d48 */
[----:B------:R1:W-:Y:S04]  /*8570*/  @P2 LDGSTS.E.BYPASS.LTC128B.128 [R216+0x3900], [R10.64], !P1 ;  /* 0x039000000ad82fae */ /* 0x0003e8000c901d48 */
[----:B------:R1:W-:Y:S01]  /*8580*/  @P0 LDGSTS.E.BYPASS.LTC128B.128 [R216+0x4100], [R8.64], !P1 ;  /* 0x0410000008d80fae */ /* 0x0003e2000c901d48 */
[----:B------:R-:W-:-:S13]  /*8590*/  ISETP.GE.AND P0, PT, R44, 0x41, PT ;  /* 0x000000412c00780c */ /* 0x000fda0003f06270 */
[----:B------:R-:W-:Y:S05]  /*85a0*/  @!P0 BRA `(.L_x_282) ;  /* 0x0000005000008947 */ /* 0x000fea0003800000 */
[----:B------:R-:W-:-:S04]  /*85b0*/  LEA R0, P0, R154, R4, 0x6 ;  /* 0x000000049a007211 */ /* 0x000fc800078030ff */
[----:B------:R-:W-:Y:S02]  /*85c0*/  LEA.HI.X R3, R154, R3, R155, 0x6, P0 ;  /* 0x000000039a037211 */ /* 0x000fe400000f349b */
[----:B------:R-:W-:-:S04]  /*85d0*/  LEA R2, P0, R0, c[0x0][0x1c8], 0x1 ;  /* 0x0000720000027a11 */ /* 0x000fc800078008ff */
[----:B------:R-:W-:-:S05]  /*85e0*/  LEA.HI.X R3, R0, c[0x0][0x1cc], R3, 0x1, P0 ;  /* 0x0000730000037a11 */ /* 0x000fca00000f0c03 */
[----:B------:R2:W-:Y:S04]  /*85f0*/  LDGSTS.E.BYPASS.LTC128B.128 [R216+0x4900], [R2.64], !P1 ;  /* 0x0490000002d87fae */ /* 0x0005e8000c901d48 */
.L_x_282:
[----:B------:R-:W-:Y:S05]  /*8600*/  BSYNC B0 ;  /* 0x0000000000007941 */ /* 0x000fea0003800000 */
.L_x_281:
[----:B------:R-:W-:Y:S01]  /*8610*/  ISETP.LT.AND P0, PT, RZ, c[0x0][0x27c], PT ;  /* 0x00009f00ff007a0c */ /* 0x000fe20003f01270 */
[----:B------:R-:W0:-:S12]  /*8620*/  LDGDEPBAR ;  /* 0x00000000000079af */ /* 0x000e180000000000 */
[----:B------:R-:W-:Y:S05]  /*8630*/  @P0 BRA `(.L_x_283) ;  /* 0x0000002000000947 */ /* 0x000fea0003800000 */
[----:B------:R-:W-:-:S04]  /*8640*/  DEPBAR.LE SB0, 0x1 ;  /* 0x000080400000791a */ /* 0x000fc80000000000 */
[----:B------:R-:W-:Y:S05]  /*8650*/  BRA `(.L_x_284) ;  /* 0x0000344000007947 */ /* 0x000fea0003800000 */
.L_x_283:
[----:B------:R-:W3:Y:S01]  /*8660*/  LDL R31, [R1+0x34] ;  /* 0x00003400011f7983 */ /* 0x000ee20000100800 */
[----:B-----5:R-:W-:Y:S01]  /*8670*/  SHF.R.S32.HI R0, RZ, 0x1f, R136 ;  /* 0x0000001fff007819 */ /* 0x020fe20000011488 */
[----:B------:R-:W-:Y:S01]  /*8680*/  ULDC.U8 UR4, c[0x0][0x298] ;  /* 0x0000a60000047ab9 */ /* 0x000fe20000000000 */
[----:B--2---:R-:W-:Y:S01]  /*8690*/  IMAD.WIDE.U32 R2, R136, c[0x0][0x280], RZ ;  /* 0x0000a00088027a25 */ /* 0x004fe200078e00ff */
[----:B-1----:R-:W1:Y:S01]  /*86a0*/  S2R R9, SR_TID.X ;  /* 0x0000000000097919 */ /* 0x002e620000002100 */
[----:B------:R-:W-:Y:S01]  /*86b0*/  ISETP.NE.AND P3, PT, RZ, UR4, PT ;  /* 0x00000004ff007c0c */ /* 0x000fe2000bf65270 */
[----:B------:R-:W-:Y:S01]  /*86c0*/  BSSY B2, `(.L_x_284) ;  /* 0x000033d000027945 */ /* 0x000fe20003800000 */
[C---:B------:R-:W-:Y:S02]  /*86d0*/  IMAD R6, R0.reuse, c[0x0][0x280], RZ ;  /* 0x0000a00000067a24 */ /* 0x040fe400078e02ff */
[----:B------:R-:W-:Y:S02]  /*86e0*/  IMAD R0, R0, c[0x0][0x290], RZ ;  /* 0x0000a40000007a24 */ /* 0x000fe400078e02ff */
[----:B------:R-:W-:Y:S01]  /*86f0*/  IMAD R8, R136, c[0x0][0x284], R6 ;  /* 0x0000a10088087a24 */ /* 0x000fe200078e0206 */
[----:B------:R-:W-:Y:S01]  /*8700*/  LEA R6, P2, R2, c[0x0][0x270], 0x1 ;  /* 0x00009c0002067a11 */ /* 0x000fe200078408ff */
[----:B------:R-:W-:-:S04]  /*8710*/  IMAD.WIDE.U32 R4, R136, c[0x0][0x290], RZ ;  /* 0x0000a40088047a25 */ /* 0x000fc800078e00ff */
[----:B------:R-:W-:Y:S01]  /*8720*/  IMAD R0, R136, c[0x0][0x294], R0 ;  /* 0x0000a50088007a24 */ /* 0x000fe200078e0200 */
[----:B------:R-:W-:Y:S01]  /*8730*/  LEA R7, P0, R4, c[0x0][0x288], 0x1 ;  /* 0x0000a20004077a11 */ /* 0x000fe200078008ff */
[----:B------:R-:W-:Y:S02]  /*8740*/  IMAD.IADD R3, R8, 0x1, R3 ;  /* 0x0000000108037824 */ /* 0x000fe400078e0203 */
[----:B------:R-:W-:-:S03]  /*8750*/  IMAD.IADD R5, R0, 0x1, R5 ;  /* 0x0000000100057824 */ /* 0x000fc600078e0205 */
[----:B------:R-:W-:Y:S02]  /*8760*/  LEA.HI.X R0, R2, c[0x0][0x274], R3, 0x1, P2 ;  /* 0x00009d0002007a11 */ /* 0x000fe400010f0c03 */
[----:B------:R-:W-:Y:S02]  /*8770*/  LEA.HI.X R2, R4, c[0x0][0x28c], R5, 0x1, P0 ;  /* 0x0000a30004027a11 */ /* 0x000fe400000f0c05 */
[----:B-1----:R-:W-:-:S04]  /*8780*/  SHF.R.S32.HI R30, RZ, 0x1f, R9 ;  /* 0x0000001fff1e7819 */ /* 0x002fc80000011409 */
[----:B------:R-:W-:-:S04]  /*8790*/  LEA.HI R30, R30, R9, RZ, 0x2 ;  /* 0x000000091e1e7211 */ /* 0x000fc800078f10ff */
[----:B------:R-:W-:-:S04]  /*87a0*/  SHF.R.S32.HI R30, RZ, 0x2, R30 ;  /* 0x00000002ff1e7819 */ /* 0x000fc8000001141e */
[----:B------:R-:W-:Y:S01]  /*87b0*/  IADD3 R46, R30, 0x60, RZ ;  /* 0x000000601e2e7810 */ /* 0x000fe20007ffe0ff */
[----:B---3--:R-:W-:Y:S01]  /*87c0*/  IMAD R3, R31, 0x80, R30 ;  /* 0x000000801f037824 */ /* 0x008fe200078e021e */
[----:B------:R-:W-:Y:S05]  /*87d0*/  @!P3 BRA `(.L_x_285) ;  /* 0x000019000000b947 */ /* 0x000fea0003800000 */
[----:B------:R-:W-:Y:S01]  /*87e0*/  ISETP.GE.AND P0, PT, R3, R13, PT ;  /* 0x0000000d0300720c */ /* 0x000fe20003f06270 */
[----:B------:R-:W1:Y:S01]  /*87f0*/  SHFL.IDX PT, R11, R0, RZ, 0x1c1f ;  /* 0x001c1fff000b7589 */ /* 0x000e6200000e0000 */
[----:B------:R-:W-:Y:S01]  /*8800*/  BSSY B0, `(.L_x_286) ;  /* 0x000001a000007945 */ /* 0x000fe20003800000 */
[----:B------:R-:W-:Y:S01]  /*8810*/  CS2R R4, SRZ ;  /* 0x0000000000047805 */ /* 0x000fe2000001ff00 */
[----:B------:R-:W-:Y:S01]  /*8820*/  CS2R R8, SRZ ;  /* 0x0000000000087805 */ /* 0x000fe2000001ff00 */
[----:B------:R-:W2:Y:S04]  /*8830*/  SHFL.IDX PT, R10, R6, RZ, 0x1c1f ;  /* 0x001c1fff060a7589 */ /* 0x000ea800000e0000 */
[----:B------:R3:W4:Y:S04]  /*8840*/  SHFL.IDX PT, R15, R2, RZ, 0x1c1f ;  /* 0x001c1fff020f7589 */ /* 0x00072800000e0000 */
[----:B------:R5:W1:Y:S01]  /*8850*/  SHFL.IDX PT, R14, R7, RZ, 0x1c1f ;  /* 0x001c1fff070e7589 */ /* 0x000a6200000e0000 */
[----:B---3--:R-:W-:Y:S01]  /*8860*/  CS2R R2, SRZ ;  /* 0x0000000000027805 */ /* 0x008fe2000001ff00 */
[----:B-----5:R-:W-:Y:S01]  /*8870*/  CS2R R6, SRZ ;  /* 0x0000000000067805 */ /* 0x020fe2000001ff00 */
[----:B------:R-:W-:Y:S05]  /*8880*/  @P0 BRA `(.L_x_287) ;  /* 0x0000011000000947 */ /* 0x000fea0003800000 */
[----:B-12-4-:R-:W-:Y:S01]  /*8890*/  ISETP.GE.AND P2, PT, R24, c[0x0][0x27c], PT ;  /* 0x00009f0018007a0c */ /* 0x016fe20003f46270 */
[C---:B------:R-:W-:Y:S01]  /*88a0*/  IMAD.SHL.U32 R0, R26.reuse, 0x2, RZ ;  /* 0x000000021a007824 */ /* 0x040fe200078e00ff */
[----:B------:R-:W-:-:S02]  /*88b0*/  ISETP.GE.AND P0, PT, R26, c[0x0][0x27c], PT ;  /* 0x00009f001a007a0c */ /* 0x000fc40003f06270 */
[----:B------:R-:W-:-:S04]  /*88c0*/  SHF.R.S32.HI R2, RZ, 0x1f, R26 ;  /* 0x0000001fff027819 */ /* 0x000fc8000001141a */
[----:B------:R-:W-:-:S05]  /*88d0*/  SHF.L.U64.HI R2, R26, 0x1, R2 ;  /* 0x000000011a027819 */ /* 0x000fca0000010202 */
[----:B------:R-:W-:Y:S02]  /*88e0*/  @!P2 IMAD.WIDE R4, R24, 0x2, R10 ;  /* 0x000000021804a825 */ /* 0x000fe400078e020a */
[-C--:B------:R-:W-:Y:S02]  /*88f0*/  @!P0 IADD3 R16, P4, R10, R0.reuse, RZ ;  /* 0x000000000a108210 */ /* 0x080fe40007f9e0ff */
[----:B------:R-:W-:Y:S01]  /*8900*/  @!P0 IADD3 R10, P3, R14, R0, RZ ;  /* 0x000000000e0a8210 */ /* 0x000fe20007f7e0ff */
[----:B------:R1:W5:Y:S01]  /*8910*/  @!P2 LD.E.64 R8, [R4.64] ;  /* 0x000000080408a980 */ /* 0x000362000c101b00 */
[----:B------:R-:W-:-:S04]  /*8920*/  @!P2 IMAD.WIDE R18, R24, 0x2, R14 ;  /* 0x000000021812a825 */ /* 0x000fc800078e020e */
[--C-:B------:R-:W-:Y:S01]  /*8930*/  @!P0 IMAD.X R17, R11, 0x1, R2.reuse, P4 ;  /* 0x000000010b118824 */ /* 0x100fe200020e0602 */
[----:B------:R2:W5:Y:S01]  /*8940*/  @!P2 LD.E.64 R6, [R18.64] ;  /* 0x000000081206a980 */ /* 0x000562000c101b00 */
[----:B------:R-:W-:Y:S02]  /*8950*/  @!P0 IMAD.X R11, R15, 0x1, R2, P3 ;  /* 0x000000010f0b8824 */ /* 0x000fe400018e0602 */
[----:B------:R-:W-:-:S06]  /*8960*/  CS2R R2, SRZ ;  /* 0x0000000000027805 */ /* 0x000fcc000001ff00 */
[----:B------:R2:W5:Y:S01]  /*8970*/  @!P0 LD.E.64 R2, [R10.64] ;  /* 0x000000080a028980 */ /* 0x000562000c101b00 */
[----:B-1----:R-:W-:-:S06]  /*8980*/  CS2R R4, SRZ ;  /* 0x0000000000047805 */ /* 0x002fcc000001ff00 */
[----:B------:R2:W5:Y:S02]  /*8990*/  @!P0 LD.E.64 R4, [R16.64] ;  /* 0x0000000810048980 */ /* 0x000564000c101b00 */
.L_x_287:
[----:B-12-4-:R-:W-:Y:S05]  /*89a0*/  BSYNC B0 ;  /* 0x0000000000007941 */ /* 0x016fea0003800000 */
.L_x_286:
[----:B------:R-:W-:Y:S01]  /*89b0*/  IMAD R0, R31, -0x80, R13 ;  /* 0xffffff801f007824 */ /* 0x000fe200078e020d */
[--C-:B-----5:R-:W-:Y:S01]  /*89c0*/  SHF.R.U64 R17, R8, 0x10, R9.reuse ;  /* 0x0000001008117819 */ /* 0x120fe20000001209 */
[----:B------:R-:W-:Y:S01]  /*89d0*/  IMAD.MOV.U32 R19, RZ, RZ, R8 ;  /* 0x000000ffff137224 */ /* 0x000fe200078e0008 */
[--C-:B------:R-:W-:Y:S01]  /*89e0*/  SHF.R.U32.HI R12, RZ, 0x10, R9.reuse ;  /* 0x00000010ff0c7819 */ /* 0x100fe20000011609 */
[----:B------:R-:W-:Y:S01]  /*89f0*/  IMAD.MOV.U32 R18, RZ, RZ, R9 ;  /* 0x000000ffff127224 */ /* 0x000fe200078e0009 */
[----:B------:R-:W-:Y:S01]  /*8a00*/  IMNMX R28, R0, 0x80, PT ;  /* 0x00000080001c7817 */ /* 0x000fe20003800200 */
[----:B------:R-:W-:Y:S01]  /*8a10*/  IMAD.MOV.U32 R16, RZ, RZ, R4 ;  /* 0x000000ffff107224 */ /* 0x000fe200078e0004 */
[--C-:B------:R-:W-:Y:S01]  /*8a20*/  SHF.R.U64 R14, R4, 0x10, R5.reuse ;  /* 0x00000010040e7819 */ /* 0x100fe20000001205 */
[----:B------:R-:W-:Y:S01]  /*8a30*/  IMAD.MOV.U32 R10, RZ, RZ, R6 ;  /* 0x000000ffff0a7224 */ /* 0x000fe200078e0006 */
[----:B------:R-:W-:Y:S01]  /*8a40*/  ISETP.GE.AND P0, PT, R30, R28, PT ;  /* 0x0000001c1e00720c */ /* 0x000fe20003f06270 */
[----:B------:R-:W-:Y:S01]  /*8a50*/  IMAD.MOV.U32 R15, RZ, RZ, R5 ;  /* 0x000000ffff0f7224 */ /* 0x000fe200078e0005 */
[--C-:B------:R-:W-:Y:S01]  /*8a60*/  SHF.R.U64 R8, R6, 0x10, R7.reuse ;  /* 0x0000001006087819 */ /* 0x100fe20000001207 */
[----:B------:R-:W-:Y:S01]  /*8a70*/  IMAD.MOV.U32 R9, RZ, RZ, R7 ;  /* 0x000000ffff097224 */ /* 0x000fe200078e0007 */
[----:B------:R-:W-:Y:S01]  /*8a80*/  SHF.R.U32.HI R11, RZ, 0x10, R5 ;  /* 0x00000010ff0b7819 */ /* 0x000fe20000011605 */
[----:B------:R-:W-:Y:S01]  /*8a90*/  IMAD.MOV.U32 R6, RZ, RZ, R2 ;  /* 0x000000ffff067224 */ /* 0x000fe200078e0002 */
[----:B------:R-:W-:-:S04]  /*8aa0*/  DEPBAR.LE SB0, 0x1 ;  /* 0x000080400000791a */ /* 0x000fc80000000000 */
[----:B------:R-:W-:Y:S01]  /*8ab0*/  IMAD.MOV.U32 R4, RZ, RZ, R3 ;  /* 0x000000ffff047224 */ /* 0x000fe200078e0003 */
[----:B------:R-:W-:Y:S01]  /*8ac0*/  SHF.R.U32.HI R5, RZ, 0x10, R7 ;  /* 0x00000010ff057819 */ /* 0x000fe20000011607 */
[----:B------:R-:W-:Y:S01]  /*8ad0*/  BSSY B1, `(.L_x_288) ;  /* 0x000005f000017945 */ /* 0x000fe20003800000 */
[--C-:B------:R-:W-:Y:S02]  /*8ae0*/  SHF.R.U64 R2, R2, 0x10, R3.reuse ;  /* 0x0000001002027819 */ /* 0x100fe40000001203 */
[----:B------:R-:W-:Y:S02]  /*8af0*/  SHF.R.U32.HI R0, RZ, 0x10, R3 ;  /* 0x00000010ff007819 */ /* 0x000fe40000011603 */
[----:B------:R-:W-:Y:S02]  /*8b00*/  PRMT R19, R19, 0x5410, R17 ;  /* 0x0000541013137816 */ /* 0x000fe40000000011 */
[----:B------:R-:W-:Y:S02]  /*8b10*/  PRMT R20, R18, 0x5410, R12 ;  /* 0x0000541012147816 */ /* 0x000fe4000000000c */
[----:B------:R-:W-:-:S02]  /*8b20*/  PRMT R22, R16, 0x5410, R14 ;  /* 0x0000541010167816 */ /* 0x000fc4000000000e */
[----:B------:R-:W-:Y:S02]  /*8b30*/  PRMT R27, R15, 0x5410, R11 ;  /* 0x000054100f1b7816 */ /* 0x000fe4000000000b */
[----:B------:R-:W-:Y:S02]  /*8b40*/  PRMT R17, R10, 0x5410, R8 ;  /* 0x000054100a117816 */ /* 0x000fe40000000008 */
[----:B------:R-:W-:Y:S02]  /*8b50*/  PRMT R18, R9, 0x5410, R5 ;  /* 0x0000541009127816 */ /* 0x000fe40000000005 */
[----:B------:R-:W-:Y:S02]  /*8b60*/  PRMT R21, R6, 0x5410, R2 ;  /* 0x0000541006157816 */ /* 0x000fe40000000002 */
[----:B------:R-:W-:Y:S01]  /*8b70*/  PRMT R23, R4, 0x5410, R0 ;  /* 0x0000541004177816 */ /* 0x000fe20000000000 */
[----:B------:R-:W-:Y:S06]  /*8b80*/  BAR.SYNC.DEFER_BLOCKING 0x0 ;  /* 0x0000000000007b1d */ /* 0x000fec0000010000 */
[----:B------:R-:W-:Y:S05]  /*8b90*/  @P0 BRA `(.L_x_289) ;  /* 0x0000052000000947 */ /* 0x000fea0003800000 */
[----:B------:R-:W-:Y:S01]  /*8ba0*/  ISETP.GE.AND P0, PT, R24, c[0x0][0x27c], PT ;  /* 0x00009f0018007a0c */ /* 0x000fe20003f06270 */
[----:B------:R-:W-:-:S12]  /*8bb0*/  BSSY B0, `(.L_x_290) ;  /* 0x0000028000007945 */ /* 0x000fd80003800000 */
[----:B------:R-:W-:Y:S05]  /*8bc0*/  @P0 BRA `(.L_x_291) ;  /* 0x0000026000000947 */ /* 0x000fea0003800000 */
[----:B------:R-:W1:Y:S01]  /*8bd0*/  LDS.128 R4, [R80+0x5000] ;  /* 0x0050000050047984 */ /* 0x000e620000000c00 */
[----:B------:R-:W-:Y:S01]  /*8be0*/  SHF.L.U32 R3, R19, 0x10, RZ ;  /* 0x0000001013037819 */ /* 0x000fe200000006ff */
[----:B------:R-:W-:Y:S01]  /*8bf0*/  IMAD.U32 R0, R17, 0x10000, RZ ;  /* 0x0001000011007824 */ /* 0x000fe200078e00ff */
[----:B------:R-:W-:Y:S02]  /*8c00*/  LOP3.LUT R2, R19, 0xffff0000, RZ, 0xc0, !PT ;  /* 0xffff000013027812 */ /* 0x000fe400078ec0ff */
[C---:B-1----:R-:W-:Y:S01]  /*8c10*/  SHF.L.U32 R9, R4.reuse, 0x10, RZ ;  /* 0x0000001004097819 */ /* 0x042fe200000006ff */
[----:B------:R-:W-:Y:S01]  /*8c20*/  IMAD.U32 R10, R7, 0x10000, RZ ;  /* 0x00010000070a7824 */ /* 0x000fe200078e00ff */
[----:B------:R-:W-:Y:S02]  /*8c30*/  LOP3.LUT R8, R4, 0xffff0000, RZ, 0xc0, !PT ;  /* 0xffff000004087812 */ /* 0x000fe400078ec0ff */
[C---:B------:R-:W-:Y:S02]  /*8c40*/  SHF.L.U32 R13, R5.reuse, 0x10, RZ ;  /* 0x00000010050d7819 */ /* 0x040fe400000006ff */
[----:B------:R-:W-:Y:S01]  /*8c50*/  LOP3.LUT R4, R5, 0xffff0000, RZ, 0xc0, !PT ;  /* 0xffff000005047812 */ /* 0x000fe200078ec0ff */
[CC--:B------:R-:W-:Y:S01]  /*8c60*/  FMUL.FTZ R15, R8.reuse, R0.reuse ;  /* 0x00000000080f7220 */ /* 0x0c0fe20000410000 */
[----:B------:R-:W-:Y:S01]  /*8c70*/  LOP3.LUT R5, R17, 0xffff0000, RZ, 0xc0, !PT ;  /* 0xffff000011057812 */ /* 0x000fe200078ec0ff */
[-C--:B------:R-:W-:Y:S01]  /*8c80*/  FMUL.FTZ R14, R8, R3.reuse ;  /* 0x00000003080e7220 */ /* 0x080fe20000410000 */
[C---:B------:R-:W-:Y:S01]  /*8c90*/  SHF.L.U32 R12, R6.reuse, 0x10, RZ ;  /* 0x00000010060c7819 */ /* 0x040fe200000006ff */
[----:B------:R-:W-:Y:S01]  /*8ca0*/  FFMA.FTZ R16, R9, R3, -R15 ;  /* 0x0000000309107223 */ /* 0x000fe2000001080f */
[----:B------:R-:W-:Y:S01]  /*8cb0*/  LOP3.LUT R11, R6, 0xffff0000, RZ, 0xc0, !PT ;  /* 0xffff0000060b7812 */ /* 0x000fe200078ec0ff */
[-C--:B------:R-:W-:Y:S01]  /*8cc0*/  FMUL.FTZ R8, R4, R5.reuse ;  /* 0x0000000504087220 */ /* 0x080fe20000410000 */
[----:B------:R-:W-:Y:S01]  /*8cd0*/  LOP3.LUT R6, R7, 0xffff0000, RZ, 0xc0, !PT ;  /* 0xffff000007067812 */ /* 0x000fe200078ec0ff */
[----:B------:R-:W-:Y:S01]  /*8ce0*/  FFMA.FTZ R15, R9, R0, R14 ;  /* 0x00000000090f7223 */ /* 0x000fe2000001000e */
[----:B------:R-:W-:Y:S01]  /*8cf0*/  LOP3.LUT R0, R18, 0xffff0000, RZ, 0xc0, !PT ;  /* 0xffff000012007812 */ /* 0x000fe200078ec0ff */
[-C--:B------:R-:W-:Y:S01]  /*8d00*/  FMUL.FTZ R7, R4, R2.reuse ;  /* 0x0000000204077220 */ /* 0x080fe20000410000 */
[----:B------:R-:W-:Y:S01]  /*8d10*/  SHF.L.U32 R4, R20, 0x10, RZ ;  /* 0x0000001014047819 */ /* 0x000fe200000006ff */
[C---:B------:R-:W-:Y:S01]  /*8d20*/  FFMA.FTZ R14, R13.reuse, R2, -R8 ;  /* 0x000000020d0e7223 */ /* 0x040fe20000010808 */
[----:B------:R-:W-:Y:S01]  /*8d30*/  SHF.L.U32 R2, R18, 0x10, RZ ;  /* 0x0000001012027819 */ /* 0x000fe200000006ff */
[----:B------:R-:W-:Y:S01]  /*8d40*/  FFMA.FTZ R9, R13, R5, R7 ;  /* 0x000000050d097223 */ /* 0x000fe20000010007 */
[----:B------:R-:W-:Y:S01]  /*8d50*/  LOP3.LUT R3, R20, 0xffff0000, RZ, 0xc0, !PT ;  /* 0xffff000014037812 */ /* 0x000fe200078ec0ff */
[----:B------:R-:W-:-:S02]  /*8d60*/  FMUL.FTZ R7, R6, R0 ;  /* 0x0000000006077220 */ /* 0x000fc40000410000 */
[C---:B------:R-:W-:Y:S02]  /*8d70*/  FMUL.FTZ R8, R11.reuse, R2 ;  /* 0x000000020b087220 */ /* 0x040fe40000410000 */
[-C--:B------:R-:W-:Y:S02]  /*8d80*/  FMUL.FTZ R5, R11, R4.reuse ;  /* 0x000000040b057220 */ /* 0x080fe40000410000 */
[-C--:B------:R-:W-:Y:S02]  /*8d90*/  FMUL.FTZ R6, R6, R3.reuse ;  /* 0x0000000306067220 */ /* 0x080fe40000410000 */
[C---:B------:R-:W-:Y:S01]  /*8da0*/  FFMA.FTZ R8, R12.reuse, R4, -R8 ;  /* 0x000000040c087223 */ /* 0x040fe20000010808 */
[----:B------:R-:W-:Y:S01]  /*8db0*/  F2FP.BF16.PACK_AB R4, R15, R16 ;  /* 0x000000100f04723e */ /* 0x000fe200000010ff */
[----:B------:R-:W-:Y:S01]  /*8dc0*/  FFMA.FTZ R2, R12, R2, R5 ;  /* 0x000000020c027223 */ /* 0x000fe20000010005 */
[----:B------:R-:W-:Y:S01]  /*8dd0*/  F2FP.BF16.PACK_AB R5, R9, R14 ;  /* 0x0000000e0905723e */ /* 0x000fe200000010ff */
[----:B------:R-:W-:-:S02]  /*8de0*/  FFMA.FTZ R3, R10, R3, -R7 ;  /* 0x000000030a037223 */ /* 0x000fc40000010807 */
[----:B------:R-:W-:Y:S01]  /*8df0*/  FFMA.FTZ R0, R10, R0, R6 ;  /* 0x000000000a007223 */ /* 0x000fe20000010006 */
[----:B------:R-:W-:-:S04]  /*8e00*/  F2FP.BF16.PACK_AB R6, R2, R8 ;  /* 0x000000080206723e */ /* 0x000fc800000010ff */
[----:B------:R-:W-:-:S05]  /*8e10*/  F2FP.BF16.PACK_AB R7, R0, R3 ;  /* 0x000000030007723e */ /* 0x000fca00000010ff */
[----:B------:R1:W-:Y:S02]  /*8e20*/  STS.128 [R80+0x5000], R4 ;  /* 0x0050000450007388 */ /* 0x0003e40000000c00 */
.L_x_291:
[----:B------:R-:W-:Y:S05]  /*8e30*/  BSYNC B0 ;  /* 0x0000000000007941 */ /* 0x000fea0003800000 */
.L_x_290:
[----:B------:R-:W-:-:S13]  /*8e40*/  ISETP.GE.AND P0, PT, R26, c[0x0][0x27c], PT ;  /* 0x00009f001a007a0c */ /* 0x000fda0003f06270 */
[----:B------:R-:W-:Y:S05]  /*8e50*/  @P0 BRA `(.L_x_289) ;  /* 0x0000026000000947 */ /* 0x000fea0003800000 */
[----:B-1----:R-:W1:Y:S01]  /*8e60*/  LDS.128 R4, [R81+0x5000] ;  /* 0x0050000051047984 */ /* 0x002e620000000c00 */
[C---:B------:R-:W-:Y:S01]  /*8e70*/  SHF.L.U32 R3, R22.reuse, 0x10, RZ ;  /* 0x0000001016037819 */ /* 0x040fe200000006ff */
        /* <DEDUP_REMOVED lines=13> */
[CC--:B------:R-:W-:Y:S01]  /*8f50*/  FMUL.FTZ R8, R4.reuse, R5.reuse ;  /* 0x0000000504087220 */ /* 0x0c0fe20000410000 */
[----:B------:R-:W-:Y:S01]  /*8f60*/  LOP3.LUT R6, R7, 0xffff0000, RZ, 0xc0, !PT ;  /* 0xffff000007067812 */ /* 0x000fe200078ec0ff */
[----:B------:R-:W-:Y:S01]  /*8f70*/  FFMA.FTZ R15, R9, R0, R14 ;  /* 0x00000000090f7223 */ /* 0x000fe2000001000e */
[----:B------:R-:W-:Y:S01]  /*8f80*/  LOP3.LUT R0, R23, 0xffff0000, RZ, 0xc0, !PT ;  /* 0xffff000017007812 */ /* 0x000fe200078ec0ff */
[-C--:B------:R-:W-:Y:S01]  /*8f90*/  FMUL.FTZ R7, R4, R2.reuse ;  /* 0x0000000204077220 */ /* 0x080fe20000410000 */
[----:B------:R-:W-:Y:S01]  /*8fa0*/  SHF.L.U32 R4, R27, 0x10, RZ ;  /* 0x000000101b047819 */ /* 0x000fe200000006ff */
[----:B------:R-:W-:Y:S01]  /*8fb0*/  FFMA.FTZ R14, R13, R2, -R8 ;  /* 0x000000020d0e7223 */ /* 0x000fe20000010808 */
        /* <DEDUP_REMOVED lines=16> */
.L_x_289:
[----:B------:R-:W-:Y:S05]  /*90c0*/  BSYNC B1 ;  /* 0x0000000000017941 */ /* 0x000fea0003800000 */
.L_x_288:
[----:B------:R-:W-:Y:S01]  /*90d0*/  ISETP.GE.AND P0, PT, R148, R28, PT ;  /* 0x0000001c9400720c */ /* 0x000fe20003f06270 */
[----:B------:R-:W-:-:S12]  /*90e0*/  BSSY B1, `(.L_x_292) ;  /* 0x0000054000017945 */ /* 0x000fd80003800000 */
[----:B------:R-:W-:Y:S05]  /*90f0*/  @P0 BRA `(.L_x_293) ;  /* 0x0000052000000947 */ /* 0x000fea0003800000 */
[----:B------:R-:W-:Y:S01]  /*9100*/  ISETP.GE.AND P0, PT, R24, c[0x0][0x27c], PT ;  /* 0x00009f0018007a0c */ /* 0x000fe20003f06270 */
[----:B------:R-:W-:-:S12]  /*9110*/  BSSY B0, `(.L_x_294) ;  /* 0x0000028000007945 */ /* 0x000fd80003800000 */
[----:B------:R-:W-:Y:S05]  /*9120*/  @P0 BRA `(.L_x_295) ;  /* 0x0000026000000947 */ /* 0x000fea0003800000 */
[----:B-1----:R-:W1:Y:S01]  /*9130*/  LDS.128 R4, [R80+0x6000] ;  /* 0x0060000050047984 */ /* 0x002e620000000c00 */
        /* <DEDUP_REMOVED lines=8> */
[-C--:B------:R-:W-:Y:S01]  /*91c0*/  FMUL.FTZ R15, R0, R8.reuse ;  /* 0x00000008000f7220 */ /* 0x080fe20000410000 */
[----:B------:R-:W-:Y:S01]  /*91d0*/  LOP3.LUT R5, R17, 0xffff0000, RZ, 0xc0, !PT ;  /* 0xffff000011057812 */ /* 0x000fe200078ec0ff */
[C---:B------:R-:W-:Y:S01]  /*91e0*/  FMUL.FTZ R14, R3.reuse, R8 ;  /* 0x00000008030e7220 */ /* 0x040fe20000410000 */
[C---:B------:R-:W-:Y:S01]  /*91f0*/  SHF.L.U32 R12, R6.reuse, 0x10, RZ ;  /* 0x00000010060c7819 */ /* 0x040fe200000006ff */
[-C--:B------:R-:W-:Y:S01]  /*9200*/  FFMA.FTZ R16, R3, R9.reuse, -R15 ;  /* 0x0000000903107223 */ /* 0x080fe2000001080f */
[----:B------:R-:W-:Y:S01]  /*9210*/  LOP3.LUT R11, R6, 0xffff0000, RZ, 0xc0, !PT ;  /* 0xffff0000060b7812 */ /* 0x000fe200078ec0ff */
[-C--:B------:R-:W-:Y:S01]  /*9220*/  FMUL.FTZ R8, R5, R4.reuse ;  /* 0x0000000405087220 */ /* 0x080fe20000410000 */
[----:B------:R-:W-:Y:S01]  /*9230*/  LOP3.LUT R6, R7, 0xffff0000, RZ, 0xc0, !PT ;  /* 0xffff000007067812 */ /* 0x000fe200078ec0ff */
[----:B------:R-:W-:Y:S01]  /*9240*/  FFMA.FTZ R15, R0, R9, R14 ;  /* 0x00000009000f7223 */ /* 0x000fe2000001000e */
[----:B------:R-:W-:Y:S01]  /*9250*/  LOP3.LUT R0, R18, 0xffff0000, RZ, 0xc0, !PT ;  /* 0xffff000012007812 */ /* 0x000fe200078ec0ff */
[----:B------:R-:W-:Y:S01]  /*9260*/  FMUL.FTZ R7, R2, R4 ;  /* 0x0000000402077220 */ /* 0x000fe20000410000 */
[----:B------:R-:W-:Y:S01]  /*9270*/  SHF.L.U32 R4, R20, 0x10, RZ ;  /* 0x0000001014047819 */ /* 0x000fe200000006ff */
[-C--:B------:R-:W-:Y:S01]  /*9280*/  FFMA.FTZ R14, R2, R13.reuse, -R8 ;  /* 0x0000000d020e7223 */ /* 0x080fe20000010808 */
[----:B------:R-:W-:Y:S01]  /*9290*/  SHF.L.U32 R2, R18, 0x10, RZ ;  /* 0x0000001012027819 */ /* 0x000fe200000006ff */
[----:B------:R-:W-:Y:S01]  /*92a0*/  FFMA.FTZ R9, R5, R13, R7 ;  /* 0x0000000d05097223 */ /* 0x000fe20000010007 */
[----:B------:R-:W-:Y:S01]  /*92b0*/  LOP3.LUT R3, R20, 0xffff0000, RZ, 0xc0, !PT ;  /* 0xffff000014037812 */ /* 0x000fe200078ec0ff */
[----:B------:R-:W-:-:S02]  /*92c0*/  FMUL.FTZ R7, R0, R6 ;  /* 0x0000000600077220 */ /* 0x000fc40000410000 */
[-C--:B------:R-:W-:Y:S02]  /*92d0*/  FMUL.FTZ R8, R2, R11.reuse ;  /* 0x0000000b02087220 */ /* 0x080fe40000410000 */
[C---:B------:R-:W-:Y:S02]  /*92e0*/  FMUL.FTZ R5, R4.reuse, R11 ;  /* 0x0000000b04057220 */ /* 0x040fe40000410000 */
[----:B------:R-:W-:Y:S02]  /*92f0*/  FMUL.FTZ R6, R3, R6 ;  /* 0x0000000603067220 */ /* 0x000fe40000410000 */
[----:B------:R-:W-:Y:S01]  /*9300*/  FFMA.FTZ R8, R4, R12, -R8 ;  /* 0x0000000c04087223 */ /* 0x000fe20000010808 */
        /* <DEDUP_REMOVED lines=8> */
.L_x_295:
[----:B------:R-:W-:Y:S05]  /*9390*/  BSYNC B0 ;  /* 0x0000000000007941 */ /* 0x000fea0003800000 */
.L_x_294:
        /* <DEDUP_REMOVED lines=21> */
[C---:B------:R-:W-:Y:S01]  /*94f0*/  FMUL.FTZ R7, R2.reuse, R4 ;  /* 0x0000000402077220 */ /* 0x040fe20000410000 */
        /* <DEDUP_REMOVED lines=18> */
.L_x_293:
[----:B------:R-:W-:Y:S05]  /*9620*/  BSYNC B1 ;  /* 0x0000000000017941 */ /* 0x000fea0003800000 */
.L_x_292:
        /* <DEDUP_REMOVED lines=44> */
.L_x_299:
[----:B------:R-:W-:Y:S05]  /*98f0*/  BSYNC B0 ;  /* 0x0000000000007941 */ /* 0x000fea0003800000 */
.L_x_298:
        /* <DEDUP_REMOVED lines=40> */
.L_x_297:
[----:B------:R-:W-:Y:S05]  /*9b80*/  BSYNC B1 ;  /* 0x0000000000017941 */ /* 0x000fea0003800000 */
.L_x_296:
[----:B------:R-:W-:-:S13]  /*9b90*/  ISETP.GE.AND P0, PT, R46, R28, PT ;  /* 0x0000001c2e00720c */ /* 0x000fda0003f06270 */
        /* <DEDUP_REMOVED lines=42> */
.L_x_302:
[----:B------:R-:W-:Y:S05]  /*9e40*/  BSYNC B0 ;  /* 0x0000000000007941 */ /* 0x000fea0003800000 */
.L_x_301:
        /* <DEDUP_REMOVED lines=31> */
[-C--:B------:R-:W-:Y:S01]  /*a040*/  FFMA.FTZ R8, R4, R11.reuse, -R8 ;  /* 0x0000000b04087223 */ /* 0x080fe20000010808 */
[----:B------:R-:W-:Y:S01]  /*a050*/  F2FP.BF16.PACK_AB R4, R15, R16 ;  /* 0x000000100f04723e */ /* 0x000fe200000010ff */
[----:B------:R-:W-:Y:S01]  /*a060*/  FFMA.FTZ R2, R2, R11, R5 ;  /* 0x0000000b02027223 */ /* 0x000fe20000010005 */
[----:B------:R-:W-:Y:S01]  /*a070*/  F2FP.BF16.PACK_AB R5, R9, R14 ;  /* 0x0000000e0905723e */ /* 0x000fe200000010ff */
[----:B------:R-:W-:-:S02]  /*a080*/  FFMA.FTZ R3, R3, R13, -R7 ;  /* 0x0000000d03037223 */ /* 0x000fc40000010807 */
[----:B------:R-:W-:Y:S01]  /*a090*/  FFMA.FTZ R0, R0, R13, R6 ;  /* 0x0000000d00007223 */ /* 0x000fe20000010006 */
[----:B------:R-:W-:-:S04]  /*a0a0*/  F2FP.BF16.PACK_AB R6, R2, R8 ;  /* 0x000000080206723e */ /* 0x000fc800000010ff */
[----:B------:R-:W-:-:S05]  /*a0b0*/  F2FP.BF16.PACK_AB R7, R0, R3 ;  /* 0x000000030007723e */ /* 0x000fca00000010ff */
[----:B------:R1:W-:Y:S01]  /*a0c0*/  STS.128 [R81+0x8000], R4 ;  /* 0x0080000451007388 */ /* 0x0003e20000000c00 */
[----:B------:R-:W-:Y:S05]  /*a0d0*/  BRA `(.L_x_300) ;  /* 0x000019b000007947 */ /* 0x000fea0003800000 */
.L_x_285:
[----:B------:R-:W-:Y:S01]  /*a0e0*/  ISETP.GE.AND P0, PT, R3, R13, PT ;  /* 0x0000000d0300720c */ /* 0x000fe20003f06270 */
[----:B------:R-:W1:Y:S01]  /*a0f0*/  SHFL.IDX PT, R15, R0, RZ, 0x1c1f ;  /* 0x001c1fff000f7589 */ /* 0x000e6200000e0000 */
[----:B------:R-:W-:Y:S01]  /*a100*/  BSSY B0, `(.L_x_303) ;  /* 0x0000014000007945 */ /* 0x000fe20003800000 */
[----:B------:R-:W-:Y:S01]  /*a110*/  CS2R R4, SRZ ;  /* 0x0000000000047805 */ /* 0x000fe2000001ff00 */
[----:B------:R-:W-:Y:S01]  /*a120*/  CS2R R10, SRZ ;  /* 0x00000000000a7805 */ /* 0x000fe2000001ff00 */
[----:B------:R-:W2:Y:S01]  /*a130*/  SHFL.IDX PT, R14, R6, RZ, 0x1c1f ;  /* 0x001c1fff060e7589 */ /* 0x000ea200000e0000 */
[----:B------:R-:W-:-:S03]  /*a140*/  CS2R R8, SRZ ;  /* 0x0000000000087805 */ /* 0x000fc6000001ff00 */
[----:B------:R-:W3:Y:S04]  /*a150*/  SHFL.IDX PT, R16, R2, RZ, 0x1c1f ;  /* 0x001c1fff02107589 */ /* 0x000ee800000e0000 */
[----:B------:R4:W1:Y:S02]  /*a160*/  SHFL.IDX PT, R12, R7, RZ, 0x1c1f ;  /* 0x001c1fff070c7589 */ /* 0x00086400000e0000 */
[----:B----4-:R-:W-:Y:S01]  /*a170*/  CS2R R6, SRZ ;  /* 0x0000000000067805 */ /* 0x010fe2000001ff00 */
[----:B------:R-:W-:Y:S05]  /*a180*/  @P0 BRA `(.L_x_304) ;  /* 0x000000b000000947 */ /* 0x000fea0003800000 */
[C---:B-123--:R-:W-:Y:S01]  /*a190*/  ISETP.GE.AND P0, PT, R28.reuse, c[0x0][0x27c], PT ;  /* 0x00009f001c007a0c */ /* 0x04efe20003f06270 */
[C---:B------:R-:W-:Y:S01]  /*a1a0*/  IMAD.SHL.U32 R2, R28.reuse, 0x2, RZ ;  /* 0x000000021c027824 */ /* 0x040fe200078e00ff */
[----:B------:R-:W-:Y:S01]  /*a1b0*/  SHF.L.U64.HI R0, R28, 0x1, R29 ;  /* 0x000000011c007819 */ /* 0x000fe2000001021d */
[----:B------:R-:W-:-:S03]  /*a1c0*/  CS2R R6, SRZ ;  /* 0x0000000000067805 */ /* 0x000fc6000001ff00 */
[-C--:B------:R-:W-:Y:S02]  /*a1d0*/  IADD3 R14, P3, R14, R2.reuse, RZ ;  /* 0x000000020e0e7210 */ /* 0x080fe40007f7e0ff */
[----:B------:R-:W-:-:S03]  /*a1e0*/  IADD3 R2, P2, R12, R2, RZ ;  /* 0x000000020c027210 */ /* 0x000fc60007f5e0ff */
[--C-:B------:R-:W-:Y:S02]  /*a1f0*/  IMAD.X R15, R15, 0x1, R0.reuse, P3 ;  /* 0x000000010f0f7824 */ /* 0x100fe400018e0600 */
[----:B------:R-:W-:Y:S01]  /*a200*/  IMAD.X R3, R16, 0x1, R0, P2 ;  /* 0x0000000110037824 */ /* 0x000fe200010e0600 */
[----:B------:R-:W-:Y:S05]  /*a210*/  @P0 BRA `(.L_x_304) ;  /* 0x0000002000000947 */ /* 0x000fea0003800000 */
[----:B------:R1:W5:Y:S04]  /*a220*/  LD.E.128 R8, [R14.64] ;  /* 0x000000080e087980 */ /* 0x000368000c101d00 */
[----:B------:R1:W5:Y:S02]  /*a230*/  LD.E.128 R4, [R2.64] ;  /* 0x0000000802047980 */ /* 0x000364000c101d00 */
.L_x_304:
[----:B-123--:R-:W-:Y:S05]  /*a240*/  BSYNC B0 ;  /* 0x0000000000007941 */ /* 0x00efea0003800000 */
.L_x_303:
[----:B------:R-:W-:Y:S01]  /*a250*/  IMAD R0, R31, -0x80, R13 ;  /* 0xffffff801f007824 */ /* 0x000fe200078e020d */
[----:B------:R-:W-:Y:S01]  /*a260*/  ISETP.GE.AND P0, PT, R28, c[0x0][0x27c], PT ;  /* 0x00009f001c007a0c */ /* 0x000fe20003f06270 */
[----:B-----5:R-:W-:Y:S01]  /*a270*/  IMAD.MOV.U32 R19, RZ, RZ, R8 ;  /* 0x000000ffff137224 */ /* 0x020fe200078e0008 */
[--C-:B------:R-:W-:Y:S01]  /*a280*/  SHF.R.U64 R17, R8, 0x10, R9.reuse ;  /* 0x0000001008117819 */ /* 0x100fe20000001209 */
[----:B------:R-:W-:Y:S01]  /*a290*/  IMAD.MOV.U32 R16, RZ, RZ, R10 ;  /* 0x000000ffff107224 */ /* 0x000fe200078e000a */
[----:B------:R-:W-:Y:S01]  /*a2a0*/  IMNMX R43, R0, 0x80, PT ;  /* 0x00000080002b7817 */ /* 0x000fe20003800200 */
[----:B------:R-:W-:Y:S01]  /*a2b0*/  IMAD.MOV.U32 R18, RZ, RZ, R9 ;  /* 0x000000ffff127224 */ /* 0x000fe200078e0009 */
[--C-:B------:R-:W-:Y:S01]  /*a2c0*/  SHF.R.U64 R14, R10, 0x10, R11.reuse ;  /* 0x000000100a0e7819 */ /* 0x100fe2000000120b */
[----:B------:R-:W-:Y:S01]  /*a2d0*/  IMAD.MOV.U32 R10, RZ, RZ, R4 ;  /* 0x000000ffff0a7224 */ /* 0x000fe200078e0004 */
[----:B------:R-:W-:Y:S01]  /*a2e0*/  ISETP.GE.OR P2, PT, R30, R43, P0 ;  /* 0x0000002b1e00720c */ /* 0x000fe20000746670 */
[----:B------:R-:W-:Y:S01]  /*a2f0*/  IMAD.MOV.U32 R15, RZ, RZ, R11 ;  /* 0x000000ffff0f7224 */ /* 0x000fe200078e000b */
[----:B------:R-:W-:Y:S01]  /*a300*/  SHF.R.U32.HI R12, RZ, 0x10, R9 ;  /* 0x00000010ff0c7819 */ /* 0x000fe20000011609 */
[--C-:B------:R-:W-:Y:S01]  /*a310*/  IMAD.MOV.U32 R9, RZ, RZ, R5.reuse ;  /* 0x000000ffff097224 */ /* 0x100fe200078e0005 */
[----:B------:R-:W-:Y:S01]  /*a320*/  SHF.R.U64 R8, R4, 0x10, R5 ;  /* 0x0000001004087819 */ /* 0x000fe20000001205 */
[----:B------:R-:W-:Y:S01]  /*a330*/  IMAD.MOV.U32 R3, RZ, RZ, R7 ;  /* 0x000000ffff037224 */ /* 0x000fe200078e0007 */
[----:B------:R-:W-:Y:S01]  /*a340*/  SHF.R.U32.HI R4, RZ, 0x10, R5 ;  /* 0x00000010ff047819 */ /* 0x000fe20000011605 */
[----:B------:R-:W-:Y:S01]  /*a350*/  IMAD.MOV.U32 R5, RZ, RZ, R6 ;  /* 0x000000ffff057224 */ /* 0x000fe200078e0006 */
[----:B------:R-:W-:Y:S01]  /*a360*/  SHF.R.U32.HI R11, RZ, 0x10, R11 ;  /* 0x00000010ff0b7819 */ /* 0x000fe2000001160b */
[----:B------:R-:W-:-:S04]  /*a370*/  DEPBAR.LE SB0, 0x1 ;  /* 0x000080400000791a */ /* 0x000fc80000000000 */
[--C-:B------:R-:W-:Y:S01]  /*a380*/  SHF.R.U64 R2, R6, 0x10, R7.reuse ;  /* 0x0000001006027819 */ /* 0x100fe20000001207 */
[----:B------:R-:W-:Y:S01]  /*a390*/  BSSY B0, `(.L_x_305) ;  /* 0x0000062000007945 */ /* 0x000fe20003800000 */
[----:B------:R-:W-:Y:S02]  /*a3a0*/  SHF.R.U32.HI R0, RZ, 0x10, R7 ;  /* 0x00000010ff007819 */ /* 0x000fe40000011607 */
[----:B------:R-:W-:Y:S02]  /*a3b0*/  PRMT R33, R19, 0x5410, R17 ;  /* 0x0000541013217816 */ /* 0x000fe40000000011 */
[----:B------:R-:W-:Y:S02]  /*a3c0*/  PRMT R37, R18, 0x5410, R12 ;  /* 0x0000541012257816 */ /* 0x000fe4000000000c */
[----:B------:R-:W-:Y:S02]  /*a3d0*/  PRMT R30, R16, 0x5410, R14 ;  /* 0x00005410101e7816 */ /* 0x000fe4000000000e */
[----:B------:R-:W-:-:S02]  /*a3e0*/  PRMT R36, R15, 0x5410, R11 ;  /* 0x000054100f247816 */ /* 0x000fc4000000000b */
[----:B------:R-:W-:Y:S02]  /*a3f0*/  PRMT R32, R10, 0x5410, R8 ;  /* 0x000054100a207816 */ /* 0x000fe40000000008 */
[----:B------:R-:W-:Y:S02]  /*a400*/  PRMT R34, R9, 0x5410, R4 ;  /* 0x0000541009227816 */ /* 0x000fe40000000004 */
[----:B------:R-:W-:Y:S02]  /*a410*/  PRMT R27, R5, 0x5410, R2 ;  /* 0x00005410051b7816 */ /* 0x000fe40000000002 */
[----:B------:R-:W-:Y:S01]  /*a420*/  PRMT R35, R3, 0x5410, R0 ;  /* 0x0000541003237816 */ /* 0x000fe20000000000 */
[----:B------:R-:W-:Y:S06]  /*a430*/  BAR.SYNC.DEFER_BLOCKING 0x0 ;  /* 0x0000000000007b1d */ /* 0x000fec0000010000 */
[----:B------:R-:W-:Y:S05]  /*a440*/  @P2 BRA `(.L_x_306) ;  /* 0x0000056000002947 */ /* 0x000fea0003800000 */
[----:B------:R-:W2:Y:S04]  /*a450*/  LDL R21, [R1+0x54] ;  /* 0x0000540001157983 */ /* 0x000ea80000100800 */
[----:B------:R-:W3:Y:S01]  /*a460*/  LDL R20, [R1+0x5c] ;  /* 0x00005c0001147983 */ /* 0x000ee20000100800 */
[----:B------:R-:W-:-:S02]  /*a470*/  IADD3 R2, R28, c[0x0][0x27c], RZ ;  /* 0x00009f001c027a10 */ /* 0x000fc40007ffe0ff */
[C---:B--2---:R-:W-:Y:S02]  /*a480*/  LOP3.LUT R0, R21.reuse, 0x38, R28, 0xf8, !PT ;  /* 0x0000003815007812 */ /* 0x044fe400078ef81c */
[----:B------:R-:W-:Y:S02]  /*a490*/  LOP3.LUT R2, R21, 0x38, R2, 0xf8, !PT ;  /* 0x0000003815027812 */ /* 0x000fe400078ef802 */
[----:B---3--:R-:W-:-:S04]  /*a4a0*/  LOP3.LUT R0, R153, R0, R20, 0xf6, !PT ;  /* 0x0000000099007212 */ /* 0x008fc800078ef614 */
[----:B------:R-:W-:Y:S02]  /*a4b0*/  LEA R31, R0, 0x5100, 0x1 ;  /* 0x00005100001f7811 */ /* 0x000fe400078e08ff */
[----:B------:R-:W-:-:S03]  /*a4c0*/  LOP3.LUT R0, R2, R20, RZ, 0x3c, !PT ;  /* 0x0000001402007212 */ /* 0x000fc600078e3cff */
[----:B------:R-:W1:Y:S01]  /*a4d0*/  LDS.128 R8, [R31] ;  /* 0x000000001f087984 */ /* 0x000e620000000c00 */
[----:B------:R-:W-:-:S05]  /*a4e0*/  IADD3 R0, R153, R0, RZ ;  /* 0x0000000099007210 */ /* 0x000fca0007ffe0ff */
[----:B------:R-:W-:Y:S02]  /*a4f0*/  IMAD.SHL.U32 R25, R0, 0x2, RZ ;  /* 0x0000000200197824 */ /* 0x000fe400078e00ff */
[----:B------:R-:W-:-:S03]  /*a500*/  IMAD.U32 R0, R33, 0x10000, RZ ;  /* 0x0001000021007824 */ /* 0x000fc600078e00ff */
[----:B------:R-:W2:Y:S01]  /*a510*/  LDS.128 R4, [R25+0x5100] ;  /* 0x0051000019047984 */ /* 0x000ea20000000c00 */
[C---:B-1----:R-:W-:Y:S01]  /*a520*/  SHF.L.U32 R12, R8.reuse, 0x10, RZ ;  /* 0x00000010080c7819 */ /* 0x042fe200000006ff */
[C---:B------:R-:W-:Y:S01]  /*a530*/  IMAD.U32 R18, R9.reuse, 0x10000, RZ ;  /* 0x0001000009127824 */ /* 0x040fe200078e00ff */
[----:B------:R-:W-:Y:S01]  /*a540*/  LOP3.LUT R23, R9, 0xffff0000, RZ, 0xc0, !PT ;  /* 0xffff000009177812 */ /* 0x000fe200078ec0ff */
[C---:B------:R-:W-:Y:S01]  /*a550*/  IMAD.U32 R21, R11.reuse, 0x10000, RZ ;  /* 0x000100000b157824 */ /* 0x040fe200078e00ff */
[----:B------:R-:W-:Y:S02]  /*a560*/  LOP3.LUT R14, R8, 0xffff0000, RZ, 0xc0, !PT ;  /* 0xffff0000080e7812 */ /* 0x000fe400078ec0ff */
[C---:B------:R-:W-:Y:S02]  /*a570*/  SHF.L.U32 R13, R10.reuse, 0x10, RZ ;  /* 0x000000100a0d7819 */ /* 0x040fe400000006ff */
[----:B------:R-:W-:Y:S02]  /*a580*/  LOP3.LUT R17, R10, 0xffff0000, RZ, 0xc0, !PT ;  /* 0xffff00000a117812 */ /* 0x000fe400078ec0ff */
[----:B------:R-:W-:Y:S01]  /*a590*/  LOP3.LUT R22, R11, 0xffff0000, RZ, 0xc0, !PT ;  /* 0xffff00000b167812 */ /* 0x000fe200078ec0ff */
[C---:B--2---:R-:W-:Y:S01]  /*a5a0*/  IMAD.U32 R16, R5.reuse, 0x10000, RZ ;  /* 0x0001000005107824 */ /* 0x044fe200078e00ff */
[----:B------:R-:W-:Y:S01]  /*a5b0*/  LOP3.LUT R20, R5, 0xffff0000, RZ, 0xc0, !PT ;  /* 0xffff000005147812 */ /* 0x000fe200078ec0ff */
[----:B------:R-:W-:Y:S01]  /*a5c0*/  IMAD.U32 R15, R7, 0x10000, RZ ;  /* 0x00010000070f7824 */ /* 0x000fe200078e00ff */
[----:B------:R-:W-:-:S02]  /*a5d0*/  SHF.L.U32 R2, R4, 0x10, RZ ;  /* 0x0000001004027819 */ /* 0x000fc400000006ff */
[----:B------:R-:W-:Y:S02]  /*a5e0*/  SHF.L.U32 R5, R32, 0x10, RZ ;  /* 0x0000001020057819 */ /* 0x000fe400000006ff */
[----:B------:R-:W-:Y:S02]  /*a5f0*/  LOP3.LUT R9, R4, 0xffff0000, RZ, 0xc0, !PT ;  /* 0xffff000004097812 */ /* 0x000fe400078ec0ff */
[----:B------:R-:W-:Y:S01]  /*a600*/  LOP3.LUT R4, R32, 0xffff0000, RZ, 0xc0, !PT ;  /* 0xffff000020047812 */ /* 0x000fe200078ec0ff */
[----:B------:R-:W-:Y:S01]  /*a610*/  FMUL.FTZ R3, R2, R5 ;  /* 0x0000000502037220 */ /* 0x000fe20000410000 */
[C---:B------:R-:W-:Y:S02]  /*a620*/  SHF.L.U32 R8, R6.reuse, 0x10, RZ ;  /* 0x0000001006087819 */ /* 0x040fe400000006ff */
[----:B------:R-:W-:Y:S01]  /*a630*/  LOP3.LUT R10, R6, 0xffff0000, RZ, 0xc0, !PT ;  /* 0xffff0000060a7812 */ /* 0x000fe200078ec0ff */
[-C--:B------:R-:W-:Y:S01]  /*a640*/  FFMA.FTZ R42, R12, R0.reuse, -R3 ;  /* 0x000000000c2a7223 */ /* 0x080fe20000010803 */
[----:B------:R-:W-:Y:S01]  /*a650*/  SHF.L.U32 R3, R27, 0x10, RZ ;  /* 0x000000101b037819 */ /* 0x000fe200000006ff */
[----:B------:R-:W-:Y:S01]  /*a660*/  FMUL.FTZ R6, R2, R0 ;  /* 0x0000000002067220 */ /* 0x000fe20000410000 */
[----:B------:R-:W-:Y:S01]  /*a670*/  LOP3.LUT R2, R33, 0xffff0000, RZ, 0xc0, !PT ;  /* 0xffff000021027812 */ /* 0x000fe200078ec0ff */
[----:B------:R-:W-:Y:S01]  /*a680*/  FMUL.FTZ R11, R9, R4 ;  /* 0x00000004090b7220 */ /* 0x000fe20000410000 */
[----:B------:R-:W-:Y:S01]  /*a690*/  LOP3.LUT R19, R7, 0xffff0000, RZ, 0xc0, !PT ;  /* 0xffff000007137812 */ /* 0x000fe200078ec0ff */
[----:B------:R-:W-:-:S02]  /*a6a0*/  IMAD.U32 R0, R30, 0x10000, RZ ;  /* 0x000100001e007824 */ /* 0x000fc400078e00ff */
[----:B------:R-:W-:Y:S01]  /*a6b0*/  FFMA.FTZ R41, R12, R5, R6 ;  /* 0x000000050c297223 */ /* 0x000fe20000010006 */
[----:B------:R-:W-:Y:S01]  /*a6c0*/  LOP3.LUT R6, R27, 0xffff0000, RZ, 0xc0, !PT ;  /* 0xffff00001b067812 */ /* 0x000fe200078ec0ff */
[-C--:B------:R-:W-:Y:S02]  /*a6d0*/  FMUL.FTZ R5, R8, R3.reuse ;  /* 0x0000000308057220 */ /* 0x080fe40000410000 */
[-C--:B------:R-:W-:Y:S02]  /*a6e0*/  FMUL.FTZ R7, R9, R2.reuse ;  /* 0x0000000209077220 */ /* 0x080fe40000410000 */
[----:B------:R-:W-:Y:S02]  /*a6f0*/  FFMA.FTZ R40, R14, R2, -R11 ;  /* 0x000000020e287223 */ /* 0x000fe4000001080b */
[-C--:B------:R-:W-:Y:S02]  /*a700*/  FMUL.FTZ R2, R8, R0.reuse ;  /* 0x0000000008027220 */ /* 0x080fe40000410000 */
[----:B------:R-:W-:Y:S01]  /*a710*/  FFMA.FTZ R38, R13, R0, -R5 ;  /* 0x000000000d267223 */ /* 0x000fe20000010805 */
[----:B------:R-:W-:Y:S01]  /*a720*/  LOP3.LUT R0, R30, 0xffff0000, RZ, 0xc0, !PT ;  /* 0xffff00001e007812 */ /* 0x000fe200078ec0ff */
[----:B------:R-:W-:Y:S01]  /*a730*/  FFMA.FTZ R39, R14, R4, R7 ;  /* 0x000000040e277223 */ /* 0x000fe20000010007 */
[----:B------:R-:W-:Y:S01]  /*a740*/  SHF.L.U32 R5, R35, 0x10, RZ ;  /* 0x0000001023057819 */ /* 0x000fe200000006ff */
[----:B------:R-:W-:Y:S01]  /*a750*/  FFMA.FTZ R26, R13, R3, R2 ;  /* 0x000000030d1a7223 */ /* 0x000fe20000010002 */
[----:B------:R-:W-:Y:S01]  /*a760*/  SHF.L.U32 R3, R37, 0x10, RZ ;  /* 0x0000001025037819 */ /* 0x000fe200000006ff */
[----:B------:R-:W-:-:S02]  /*a770*/  FMUL.FTZ R4, R10, R6 ;  /* 0x000000060a047220 */ /* 0x000fc40000410000 */
[----:B------:R-:W-:Y:S02]  /*a780*/  IMAD.U32 R2, R34, 0x10000, RZ ;  /* 0x0001000022027824 */ /* 0x000fe400078e00ff */
[-C--:B------:R-:W-:Y:S02]  /*a790*/  FMUL.FTZ R10, R10, R0.reuse ;  /* 0x000000000a0a7220 */ /* 0x080fe40000410000 */
[----:B------:R-:W-:Y:S01]  /*a7a0*/  FFMA.FTZ R24, R17, R0, -R4 ;  /* 0x0000000011187223 */ /* 0x000fe20000010804 */
[----:B------:R-:W-:Y:S01]  /*a7b0*/  SHF.L.U32 R0, R36, 0x10, RZ ;  /* 0x0000001024007819 */ /* 0x000fe200000006ff */
[C---:B------:R-:W-:Y:S02]  /*a7c0*/  FMUL.FTZ R7, R16.reuse, R3 ;  /* 0x0000000310077220 */ /* 0x040fe40000410000 */
[----:B------:R-:W-:Y:S02]  /*a7d0*/  FMUL.FTZ R4, R15, R5 ;  /* 0x000000050f047220 */ /* 0x000fe40000410000 */
[----:B------:R-:W-:-:S02]  /*a7e0*/  FMUL.FTZ R8, R16, R2 ;  /* 0x0000000210087220 */ /* 0x000fc40000410000 */
[----:B------:R-:W-:Y:S01]  /*a7f0*/  FFMA.FTZ R17, R17, R6, R10 ;  /* 0x0000000611117223 */ /* 0x000fe2000001000a */
[----:B------:R-:W-:Y:S01]  /*a800*/  F2FP.BF16.PACK_AB R10, R24, R38 ;  /* 0x00000026180a723e */ /* 0x000fe200000010ff */
[----:B------:R-:W-:Y:S01]  /*a810*/  FFMA.FTZ R13, R18, R2, R7 ;  /* 0x00000002120d7223 */ /* 0x000fe20000010007 */
[----:B------:R-:W-:Y:S01]  /*a820*/  LOP3.LUT R2, R34, 0xffff0000, RZ, 0xc0, !PT ;  /* 0xffff000022027812 */ /* 0x000fe200078ec0ff */
[-C--:B------:R-:W-:Y:S02]  /*a830*/  FMUL.FTZ R6, R15, R0.reuse ;  /* 0x000000000f067220 */ /* 0x080fe40000410000 */
[----:B------:R-:W-:Y:S01]  /*a840*/  FFMA.FTZ R11, R21, R0, -R4 ;  /* 0x00000000150b7223 */ /* 0x000fe20000010804 */
[----:B------:R-:W-:Y:S01]  /*a850*/  LOP3.LUT R0, R35, 0xffff0000, RZ, 0xc0, !PT ;  /* 0xffff000023007812 */ /* 0x000fe200078ec0ff */
[----:B------:R-:W-:Y:S01]  /*a860*/  FFMA.FTZ R14, R18, R3, -R8 ;  /* 0x00000003120e7223 */ /* 0x000fe20000010808 */
[----:B------:R-:W-:Y:S01]  /*a870*/  LOP3.LUT R4, R37, 0xffff0000, RZ, 0xc0, !PT ;  /* 0xffff000025047812 */ /* 0x000fe200078ec0ff */
[----:B------:R-:W-:Y:S01]  /*a880*/  FFMA.FTZ R12, R21, R5, R6 ;  /* 0x00000005150c7223 */ /* 0x000fe20000010006 */
[----:B------:R-:W-:Y:S01]  /*a890*/  LOP3.LUT R3, R36, 0xffff0000, RZ, 0xc0, !PT ;  /* 0xffff000024037812 */ /* 0x000fe200078ec0ff */
[----:B------:R-:W-:-:S02]  /*a8a0*/  FMUL.FTZ R8, R20, R2 ;  /* 0x0000000214087220 */ /* 0x000fc40000410000 */
[C---:B------:R-:W-:Y:S02]  /*a8b0*/  FMUL.FTZ R6, R19.reuse, R0 ;  /* 0x0000000013067220 */ /* 0x040fe40000410000 */
[-C--:B------:R-:W-:Y:S02]  /*a8c0*/  FMUL.FTZ R7, R20, R4.reuse ;  /* 0x0000000414077220 */ /* 0x080fe40000410000 */
[-C--:B------:R-:W-:Y:S02]  /*a8d0*/  FMUL.FTZ R5, R19, R3.reuse ;  /* 0x0000000313057220 */ /* 0x080fe40000410000 */
[----:B------:R-:W-:Y:S01]  /*a8e0*/  FFMA.FTZ R9, R23, R4, -R8 ;  /* 0x0000000417097223 */ /* 0x000fe20000010808 */
[----:B------:R-:W-:Y:S01]  /*a8f0*/  F2FP.BF16.PACK_AB R8, R40, R42 ;  /* 0x0000002a2808723e */ /* 0x000fe200000010ff */
[C---:B------:R-:W-:Y:S01]  /*a900*/  FFMA.FTZ R3, R22.reuse, R3, -R6 ;  /* 0x0000000316037223 */ /* 0x040fe20000010806 */
[----:B------:R-:W-:Y:S01]  /*a910*/  F2FP.BF16.PACK_AB R4, R39, R41 ;  /* 0x000000292704723e */ /* 0x000fe200000010ff */
[----:B------:R-:W-:Y:S01]  /*a920*/  FFMA.FTZ R2, R23, R2, R7 ;  /* 0x0000000217027223 */ /* 0x000fe20000010007 */
[----:B------:R-:W-:Y:S01]  /*a930*/  F2FP.BF16.PACK_AB R9, R9, R14 ;  /* 0x0000000e0909723e */ /* 0x000fe200000010ff */
[----:B------:R-:W-:Y:S01]  /*a940*/  FFMA.FTZ R0, R22, R0, R5 ;  /* 0x0000000016007223 */ /* 0x000fe20000010005 */
[----:B------:R-:W-:-:S02]  /*a950*/  F2FP.BF16.PACK_AB R11, R3, R11 ;  /* 0x0000000b030b723e */ /* 0x000fc400000010ff */
[----:B------:R-:W-:Y:S02]  /*a960*/  F2FP.BF16.PACK_AB R6, R17, R26 ;  /* 0x0000001a1106723e */ /* 0x000fe400000010ff */
[----:B------:R-:W-:Y:S01]  /*a970*/  F2FP.BF16.PACK_AB R5, R2, R13 ;  /* 0x0000000d0205723e */ /* 0x000fe200000010ff */
[----:B------:R1:W-:Y:S01]  /*a980*/  STS.128 [R31], R8 ;  /* 0x000000081f007388 */ /* 0x0003e20000000c00 */
[----:B------:R-:W-:-:S05]  /*a990*/  F2FP.BF16.PACK_AB R7, R0, R12 ;  /* 0x0000000c0007723e */ /* 0x000fca00000010ff */
[----:B------:R1:W-:Y:S02]  /*a9a0*/  STS.128 [R25+0x5100], R4 ;  /* 0x0051000419007388 */ /* 0x0003e40000000c00 */
.L_x_306:
[----:B------:R-:W-:Y:S05]  /*a9b0*/  BSYNC B0 ;  /* 0x0000000000007941 */ /* 0x000fea0003800000 */
.L_x_305:
[----:B------:R-:W-:Y:S01]  /*a9c0*/  ISETP.GE.OR P2, PT, R148, R43, P0 ;  /* 0x0000002b9400720c */ /* 0x000fe20000746670 */
[----:B------:R-:W-:-:S12]  /*a9d0*/  BSSY B0, `(.L_x_307) ;  /* 0x0000056000007945 */ /* 0x000fd80003800000 */
[----:B------:R-:W-:Y:S05]  /*a9e0*/  @P2 BRA `(.L_x_308) ;  /* 0x0000054000002947 */ /* 0x000fea0003800000 */
[----:B------:R-:W-:Y:S02]  /*a9f0*/  IADD3 R2, R28, c[0x0][0x27c], RZ ;  /* 0x00009f001c027a10 */ /* 0x000fe40007ffe0ff */
[C---:B------:R-:W-:Y:S02]  /*aa00*/  LOP3.LUT R0, R149.reuse, 0x38, R28, 0xf8, !PT ;  /* 0x0000003895007812 */ /* 0x040fe400078ef81c */
[----:B------:R-:W-:Y:S02]  /*aa10*/  LOP3.LUT R2, R149, 0x38, R2, 0xf8, !PT ;  /* 0x0000003895027812 */ /* 0x000fe400078ef802 */
[----:B------:R-:W-:Y:S02]  /*aa20*/  LOP3.LUT R0, R162, R0, R186, 0xf6, !PT ;  /* 0x00000000a2007212 */ /* 0x000fe400078ef6ba */
[----:B------:R-:W-:Y:S02]  /*aa30*/  LOP3.LUT R2, R2, R186, RZ, 0x3c, !PT ;  /* 0x000000ba02027212 */ /* 0x000fe400078e3cff */
[----:B-1----:R-:W-:Y:S01]  /*aa40*/  LEA R31, R0, 0x5100, 0x1 ;  /* 0x00005100001f7811 */ /* 0x002fe200078e08ff */
[----:B------:R-:W-:Y:S01]  /*aa50*/  IMAD.U32 R0, R33, 0x10000, RZ ;  /* 0x0001000021007824 */ /* 0x000fe200078e00ff */
[----:B------:R-:W-:-:S03]  /*aa60*/  IADD3 R2, R162, R2, RZ ;  /* 0x00000002a2027210 */ /* 0x000fc60007ffe0ff */
[----:B------:R-:W1:Y:S02]  /*aa70*/  LDS.128 R8, [R31] ;  /* 0x000000001f087984 */ /* 0x000e640000000c00 */
[----:B------:R-:W-:-:S05]  /*aa80*/  IMAD.SHL.U32 R26, R2, 0x2, RZ ;  /* 0x00000002021a7824 */ /* 0x000fca00078e00ff */
[----:B------:R-:W2:Y:S01]  /*aa90*/  LDS.128 R4, [R26+0x5100] ;  /* 0x005100001a047984 */ /* 0x000ea20000000c00 */
[C---:B-1----:R-:W-:Y:S01]  /*aaa0*/  SHF.L.U32 R12, R8.reuse, 0x10, RZ ;  /* 0x00000010080c7819 */ /* 0x042fe200000006ff */
[C---:B------:R-:W-:Y:S01]  /*aab0*/  IMAD.U32 R18, R9.reuse, 0x10000, RZ ;  /* 0x0001000009127824 */ /* 0x040fe200078e00ff */
[----:B------:R-:W-:Y:S01]  /*aac0*/  LOP3.LUT R23, R9, 0xffff0000, RZ, 0xc0, !PT ;  /* 0xffff000009177812 */ /* 0x000fe200078ec0ff */
[----:B------:R-:W-:Y:S01]  /*aad0*/  IMAD.U32 R21, R11, 0x10000, RZ ;  /* 0x000100000b157824 */ /* 0x000fe200078e00ff */
[----:B------:R-:W-:Y:S02]  /*aae0*/  LOP3.LUT R14, R8, 0xffff0000, RZ, 0xc0, !PT ;  /* 0xffff0000080e7812 */ /* 0x000fe400078ec0ff */
[----:B------:R-:W-:Y:S01]  /*aaf0*/  SHF.L.U32 R13, R10, 0x10, RZ ;  /* 0x000000100a0d7819 */ /* 0x000fe200000006ff */
        /* <DEDUP_REMOVED lines=8> */
[----:B------:R-:W-:Y:S02]  /*ab80*/  LOP3.LUT R17, R10, 0xffff0000, RZ, 0xc0, !PT ;  /* 0xffff00000a117812 */ /* 0x000fe400078ec0ff */
[----:B------:R-:W-:Y:S01]  /*ab90*/  SHF.L.U32 R8, R6, 0x10, RZ ;  /* 0x0000001006087819 */ /* 0x000fe200000006ff */
[----:B------:R-:W-:Y:S01]  /*aba0*/  FFMA.FTZ R42, R0, R12, -R3 ;  /* 0x0000000c002a7223 */ /* 0x000fe20000010803 */
[----:B------:R-:W-:Y:S01]  /*abb0*/  LOP3.LUT R10, R6, 0xffff0000, RZ, 0xc0, !PT ;  /* 0xffff0000060a7812 */ /* 0x000fe200078ec0ff */
[----:B------:R-:W-:Y:S01]  /*abc0*/  FMUL.FTZ R6, R0, R2 ;  /* 0x0000000200067220 */ /* 0x000fe20000410000 */
[----:B------:R-:W-:Y:S01]  /*abd0*/  SHF.L.U32 R3, R27, 0x10, RZ ;  /* 0x000000101b037819 */ /* 0x000fe200000006ff */
[----:B------:R-:W-:Y:S01]  /*abe0*/  IMAD.U32 R0, R30, 0x10000, RZ ;  /* 0x000100001e007824 */ /* 0x000fe200078e00ff */
[----:B------:R-:W-:Y:S01]  /*abf0*/  LOP3.LUT R22, R11, 0xffff0000, RZ, 0xc0, !PT ;  /* 0xffff00000b167812 */ /* 0x000fe200078ec0ff */
[-C--:B------:R-:W-:Y:S01]  /*ac00*/  FMUL.FTZ R11, R4, R9.reuse ;  /* 0x00000009040b7220 */ /* 0x080fe20000410000 */
[----:B------:R-:W-:Y:S01]  /*ac10*/  LOP3.LUT R2, R33, 0xffff0000, RZ, 0xc0, !PT ;  /* 0xffff000021027812 */ /* 0x000fe200078ec0ff */
[----:B------:R-:W-:Y:S01]  /*ac20*/  FFMA.FTZ R41, R5, R12, R6 ;  /* 0x0000000c05297223 */ /* 0x000fe20000010006 */
[----:B------:R-:W-:Y:S01]  /*ac30*/  LOP3.LUT R19, R7, 0xffff0000, RZ, 0xc0, !PT ;  /* 0xffff000007137812 */ /* 0x000fe200078ec0ff */
[----:B------:R-:W-:Y:S01]  /*ac40*/  FMUL.FTZ R5, R3, R8 ;  /* 0x0000000803057220 */ /* 0x000fe20000410000 */
[----:B------:R-:W-:Y:S01]  /*ac50*/  LOP3.LUT R6, R27, 0xffff0000, RZ, 0xc0, !PT ;  /* 0xffff00001b067812 */ /* 0x000fe200078ec0ff */
[----:B------:R-:W-:-:S02]  /*ac60*/  FMUL.FTZ R7, R2, R9 ;  /* 0x0000000902077220 */ /* 0x000fc40000410000 */
[----:B------:R-:W-:Y:S02]  /*ac70*/  FFMA.FTZ R40, R2, R14, -R11 ;  /* 0x0000000e02287223 */ /* 0x000fe4000001080b */
[C---:B------:R-:W-:Y:S02]  /*ac80*/  FMUL.FTZ R2, R0.reuse, R8 ;  /* 0x0000000800027220 */ /* 0x040fe40000410000 */
[-C--:B------:R-:W-:Y:S01]  /*ac90*/  FFMA.FTZ R38, R0, R13.reuse, -R5 ;  /* 0x0000000d00267223 */ /* 0x080fe20000010805 */
[----:B------:R-:W-:Y:S01]  /*aca0*/  LOP3.LUT R0, R30, 0xffff0000, RZ, 0xc0, !PT ;  /* 0xffff00001e007812 */ /* 0x000fe200078ec0ff */
[----:B------:R-:W-:Y:S01]  /*acb0*/  FFMA.FTZ R39, R4, R14, R7 ;  /* 0x0000000e04277223 */ /* 0x000fe20000010007 */
[----:B------:R-:W-:Y:S01]  /*acc0*/  SHF.L.U32 R5, R35, 0x10, RZ ;  /* 0x0000001023057819 */ /* 0x000fe200000006ff */
[----:B------:R-:W-:Y:S01]  /*acd0*/  FFMA.FTZ R25, R3, R13, R2 ;  /* 0x0000000d03197223 */ /* 0x000fe20000010002 */
[----:B------:R-:W-:Y:S01]  /*ace0*/  SHF.L.U32 R3, R37, 0x10, RZ ;  /* 0x0000001025037819 */ /* 0x000fe200000006ff */
[----:B------:R-:W-:-:S02]  /*acf0*/  FMUL.FTZ R4, R6, R10 ;  /* 0x0000000a06047220 */ /* 0x000fc40000410000 */
[----:B------:R-:W-:Y:S02]  /*ad00*/  IMAD.U32 R2, R34, 0x10000, RZ ;  /* 0x0001000022027824 */ /* 0x000fe400078e00ff */
[C---:B------:R-:W-:Y:S02]  /*ad10*/  FMUL.FTZ R10, R0.reuse, R10 ;  /* 0x0000000a000a7220 */ /* 0x040fe40000410000 */
[----:B------:R-:W-:Y:S01]  /*ad20*/  FFMA.FTZ R24, R0, R17, -R4 ;  /* 0x0000001100187223 */ /* 0x000fe20000010804 */
[----:B------:R-:W-:Y:S01]  /*ad30*/  SHF.L.U32 R0, R36, 0x10, RZ ;  /* 0x0000001024007819 */ /* 0x000fe200000006ff */
[-C--:B------:R-:W-:Y:S02]  /*ad40*/  FMUL.FTZ R7, R3, R16.reuse ;  /* 0x0000001003077220 */ /* 0x080fe40000410000 */
[----:B------:R-:W-:Y:S02]  /*ad50*/  FMUL.FTZ R4, R5, R15 ;  /* 0x0000000f05047220 */ /* 0x000fe40000410000 */
[----:B------:R-:W-:-:S02]  /*ad60*/  FMUL.FTZ R8, R2, R16 ;  /* 0x0000001002087220 */ /* 0x000fc40000410000 */
[----:B------:R-:W-:Y:S01]  /*ad70*/  FFMA.FTZ R14, R6, R17, R10 ;  /* 0x00000011060e7223 */ /* 0x000fe2000001000a */
[----:B------:R-:W-:Y:S01]  /*ad80*/  F2FP.BF16.PACK_AB R10, R24, R38 ;  /* 0x00000026180a723e */ /* 0x000fe200000010ff */
[-C--:B------:R-:W-:Y:S01]  /*ad90*/  FFMA.FTZ R13, R2, R18.reuse, R7 ;  /* 0x00000012020d7223 */ /* 0x080fe20000010007 */
[----:B------:R-:W-:Y:S01]  /*ada0*/  LOP3.LUT R2, R34, 0xffff0000, RZ, 0xc0, !PT ;  /* 0xffff000022027812 */ /* 0x000fe200078ec0ff */
[C---:B------:R-:W-:Y:S02]  /*adb0*/  FMUL.FTZ R6, R0.reuse, R15 ;  /* 0x0000000f00067220 */ /* 0x040fe40000410000 */
[-C--:B------:R-:W-:Y:S01]  /*adc0*/  FFMA.FTZ R11, R0, R21.reuse, -R4 ;  /* 0x00000015000b7223 */ /* 0x080fe20000010804 */
[----:B------:R-:W-:Y:S01]  /*add0*/  LOP3.LUT R0, R35, 0xffff0000, RZ, 0xc0, !PT ;  /* 0xffff000023007812 */ /* 0x000fe200078ec0ff */
[----:B------:R-:W-:Y:S01]  /*ade0*/  FFMA.FTZ R16, R3, R18, -R8 ;  /* 0x0000001203107223 */ /* 0x000fe20000010808 */
[----:B------:R-:W-:Y:S01]  /*adf0*/  LOP3.LUT R4, R37, 0xffff0000, RZ, 0xc0, !PT ;  /* 0xffff000025047812 */ /* 0x000fe200078ec0ff */
[----:B------:R-:W-:Y:S01]  /*ae00*/  FFMA.FTZ R12, R5, R21, R6 ;  /* 0x00000015050c7223 */ /* 0x000fe20000010006 */
[----:B------:R-:W-:Y:S01]  /*ae10*/  LOP3.LUT R3, R36, 0xffff0000, RZ, 0xc0, !PT ;  /* 0xffff000024037812 */ /* 0x000fe200078ec0ff */
[----:B------:R-:W-:-:S02]  /*ae20*/  FMUL.FTZ R8, R2, R20 ;  /* 0x0000001402087220 */ /* 0x000fc40000410000 */
[-C--:B------:R-:W-:Y:S02]  /*ae30*/  FMUL.FTZ R6, R0, R19.reuse ;  /* 0x0000001300067220 */ /* 0x080fe40000410000 */
[C---:B------:R-:W-:Y:S02]  /*ae40*/  FMUL.FTZ R7, R4.reuse, R20 ;  /* 0x0000001404077220 */ /* 0x040fe40000410000 */
[C---:B------:R-:W-:Y:S02]  /*ae50*/  FMUL.FTZ R5, R3.reuse, R19 ;  /* 0x0000001303057220 */ /* 0x040fe40000410000 */
[----:B------:R-:W-:Y:S01]  /*ae60*/  FFMA.FTZ R9, R4, R23, -R8 ;  /* 0x0000001704097223 */ /* 0x000fe20000010808 */
[----:B------:R-:W-:Y:S01]  /*ae70*/  F2FP.BF16.PACK_AB R8, R40, R42 ;  /* 0x0000002a2808723e */ /* 0x000fe200000010ff */
[----:B------:R-:W-:Y:S01]  /*ae80*/  FFMA.FTZ R3, R3, R22, -R6 ;  /* 0x0000001603037223 */ /* 0x000fe20000010806 */
        /* <DEDUP_REMOVED lines=10> */
.L_x_308:
[----:B------:R-:W-:Y:S05]  /*af30*/  BSYNC B0 ;  /* 0x0000000000007941 */ /* 0x000fea0003800000 */
.L_x_307:
        /* <DEDUP_REMOVED lines=87> */
.L_x_310:
[----:B------:R-:W-:Y:S05]  /*b4b0*/  BSYNC B0 ;  /* 0x0000000000007941 */ /* 0x000fea0003800000 */
.L_x_309:
[----:B------:R-:W-:-:S13]  /*b4c0*/  ISETP.GE.OR P0, PT, R46, R43, P0 ;  /* 0x0000002b2e00720c */ /* 0x000fda0000706670 */
[----:B------:R-:W-:Y:S05]  /*b4d0*/  @P0 BRA `(.L_x_300) ;  /* 0x000005b000000947 */ /* 0x000fea0003800000 */
[----:B------:R-:W-:Y:S01]  /*b4e0*/  SHF.R.S32.HI R2, RZ, 0x1f, R46 ;  /* 0x0000001fff027819 */ /* 0x000fe2000001142e */
[----:B------:R-:W-:Y:S01]  /*b4f0*/  IMAD.SHL.U32 R0, R46, 0x40, RZ ;  /* 0x000000402e007824 */ /* 0x000fe200078e00ff */
[----:B-1----:R-:W-:Y:S02]  /*b500*/  IADD3 R5, R28, c[0x0][0x27c], RZ ;  /* 0x00009f001c057a10 */ /* 0x002fe40007ffe0ff */
[----:B------:R-:W-:Y:S02]  /*b510*/  LEA.HI R2, R2, R46, RZ, 0x3 ;  /* 0x0000002e02027211 */ /* 0x000fe400078f18ff */
[----:B------:R-:W-:-:S03]  /*b520*/  LOP3.LUT R0, R0, 0x1c0, RZ, 0xc0, !PT ;  /* 0x000001c000007812 */ /* 0x000fc600078ec0ff */
[----:B------:R-:W-:Y:S01]  /*b530*/  IMAD.SHL.U32 R2, R2, 0x40, RZ ;  /* 0x0000004002027824 */ /* 0x000fe200078e00ff */
[----:B------:R-:W-:Y:S02]  /*b540*/  LOP3.LUT R4, R0, 0x38, R28, 0xf8, !PT ;  /* 0x0000003800047812 */ /* 0x000fe400078ef81c */
[----:B------:R-:W-:Y:S02]  /*b550*/  SHF.R.U32.HI R3, RZ, 0x3, R0 ;  /* 0x00000003ff037819 */ /* 0x000fe40000011600 */
[----:B------:R-:W-:Y:S02]  /*b560*/  LOP3.LUT R2, R2, 0xfffffe00, RZ, 0xc0, !PT ;  /* 0xfffffe0002027812 */ /* 0x000fe400078ec0ff */
[----:B------:R-:W-:Y:S02]  /*b570*/  LOP3.LUT R5, R0, 0x38, R5, 0xf8, !PT ;  /* 0x0000003800057812 */ /* 0x000fe400078ef805 */
[----:B------:R-:W-:Y:S02]  /*b580*/  LOP3.LUT R0, R2, R4, R3, 0xf6, !PT ;  /* 0x0000000402007212 */ /* 0x000fe400078ef603 */
[----:B------:R-:W-:-:S02]  /*b590*/  LOP3.LUT R3, R5, R3, RZ, 0x3c, !PT ;  /* 0x0000000305037212 */ /* 0x000fc400078e3cff */
[----:B------:R-:W-:Y:S02]  /*b5a0*/  LEA R28, R0, 0x5100, 0x1 ;  /* 0x00005100001c7811 */ /* 0x000fe400078e08ff */
[----:B------:R-:W-:Y:S02]  /*b5b0*/  IADD3 R3, R2, R3, RZ ;  /* 0x0000000302037210 */ /* 0x000fe40007ffe0ff */
[----:B------:R-:W-:Y:S01]  /*b5c0*/  SHF.L.U32 R2, R30, 0x10, RZ ;  /* 0x000000101e027819 */ /* 0x000fe200000006ff */
[----:B------:R-:W1:Y:S01]  /*b5d0*/  LDS.128 R8, [R28] ;  /* 0x000000001c087984 */ /* 0x000e620000000c00 */
[----:B------:R-:W-:Y:S01]  /*b5e0*/  LOP3.LUT R0, R27, 0xffff0000, RZ, 0xc0, !PT ;  /* 0xffff00001b007812 */ /* 0x000fe200078ec0ff */
[----:B------:R-:W-:-:S05]  /*b5f0*/  IMAD.SHL.U32 R25, R3, 0x2, RZ ;  /* 0x0000000203197824 */ /* 0x000fca00078e00ff */
[----:B------:R-:W2:Y:S01]  /*b600*/  LDS.128 R4, [R25+0x5100] ;  /* 0x0051000019047984 */ /* 0x000ea20000000c00 */
[C---:B-1----:R-:W-:Y:S01]  /*b610*/  SHF.L.U32 R13, R8.reuse, 0x10, RZ ;  /* 0x00000010080d7819 */ /* 0x042fe200000006ff */
[----:B------:R-:W-:Y:S01]  /*b620*/  IMAD.U32 R17, R9, 0x10000, RZ ;  /* 0x0001000009117824 */ /* 0x000fe200078e00ff */
[----:B------:R-:W-:Y:S01]  /*b630*/  LOP3.LUT R16, R8, 0xffff0000, RZ, 0xc0, !PT ;  /* 0xffff000008107812 */ /* 0x000fe200078ec0ff */
[----:B------:R-:W-:Y:S01]  /*b640*/  IMAD.U32 R20, R11, 0x10000, RZ ;  /* 0x000100000b147824 */ /* 0x000fe200078e00ff */
[----:B------:R-:W-:Y:S02]  /*b650*/  SHF.L.U32 R8, R27, 0x10, RZ ;  /* 0x000000101b087819 */ /* 0x000fe400000006ff */
[----:B------:R-:W-:Y:S01]  /*b660*/  LOP3.LUT R22, R9, 0xffff0000, RZ, 0xc0, !PT ;  /* 0xffff000009167812 */ /* 0x000fe200078ec0ff */
[----:B--2---:R-:W-:Y:S01]  /*b670*/  IMAD.U32 R3, R6, 0x10000, RZ ;  /* 0x0001000006037824 */ /* 0x004fe200078e00ff */
[----:B------:R-:W-:Y:S01]  /*b680*/  LOP3.LUT R21, R11, 0xffff0000, RZ, 0xc0, !PT ;  /* 0xffff00000b157812 */ /* 0x000fe200078ec0ff */
[----:B------:R-:W-:Y:S01]  /*b690*/  IMAD.U32 R15, R5, 0x10000, RZ ;  /* 0x00010000050f7824 */ /* 0x000fe200078e00ff */
[----:B------:R-:W-:Y:S01]  /*b6a0*/  SHF.L.U32 R12, R10, 0x10, RZ ;  /* 0x000000100a0c7819 */ /* 0x000fe200000006ff */
[----:B------:R-:W-:Y:S01]  /*b6b0*/  IMAD.U32 R14, R7, 0x10000, RZ ;  /* 0x00010000070e7824 */ /* 0x000fe200078e00ff */
[----:B------:R-:W-:-:S02]  /*b6c0*/  SHF.L.U32 R9, R4, 0x10, RZ ;  /* 0x0000001004097819 */ /* 0x000fc400000006ff */
[----:B------:R-:W-:Y:S01]  /*b6d0*/  LOP3.LUT R11, R4, 0xffff0000, RZ, 0xc0, !PT ;  /* 0xffff0000040b7812 */ /* 0x000fe200078ec0ff */
[-C--:B------:R-:W-:Y:S01]  /*b6e0*/  FMUL.FTZ R4, R8, R3.reuse ;  /* 0x0000000308047220 */ /* 0x080fe20000410000 */
[----:B------:R-:W-:Y:S01]  /*b6f0*/  LOP3.LUT R19, R5, 0xffff0000, RZ, 0xc0, !PT ;  /* 0xffff000005137812 */ /* 0x000fe200078ec0ff */
[----:B------:R-:W-:Y:S01]  /*b700*/  FMUL.FTZ R3, R2, R3 ;  /* 0x0000000302037220 */ /* 0x000fe20000410000 */
[----:B------:R-:W-:Y:S01]  /*b710*/  LOP3.LUT R5, R6, 0xffff0000, RZ, 0xc0, !PT ;  /* 0xffff000006057812 */ /* 0x000fe200078ec0ff */
[-C--:B------:R-:W-:Y:S01]  /*b720*/  FFMA.FTZ R31, R2, R12.reuse, -R4 ;  /* 0x0000000c021f7223 */ /* 0x080fe20000010804 */
[----:B------:R-:W-:Y:S02]  /*b730*/  LOP3.LUT R10, R10, 0xffff0000, RZ, 0xc0, !PT ;  /* 0xffff00000a0a7812 */ /* 0x000fe400078ec0ff */
[----:B------:R-:W-:Y:S01]  /*b740*/  LOP3.LUT R2, R30, 0xffff0000, RZ, 0xc0, !PT ;  /* 0xffff00001e027812 */ /* 0x000fe200078ec0ff */
[----:B------:R-:W-:Y:S01]  /*b750*/  FMUL.FTZ R6, R0, R5 ;  /* 0x0000000500067220 */ /* 0x000fe20000410000 */
[----:B------:R-:W-:Y:S01]  /*b760*/  SHF.L.U32 R4, R32, 0x10, RZ ;  /* 0x0000001020047819 */ /* 0x000fe200000006ff */
[----:B------:R-:W-:Y:S01]  /*b770*/  FFMA.FTZ R30, R8, R12, R3 ;  /* 0x0000000c081e7223 */ /* 0x000fe20000010003 */
[----:B------:R-:W-:Y:S01]  /*b780*/  LOP3.LUT R18, R7, 0xffff0000, RZ, 0xc0, !PT ;  /* 0xffff000007127812 */ /* 0x000fe200078ec0ff */
[----:B------:R-:W-:-:S02]  /*b790*/  IMAD.U32 R3, R33, 0x10000, RZ ;  /* 0x0001000021037824 */ /* 0x000fc400078e00ff */
[C---:B------:R-:W-:Y:S02]  /*b7a0*/  FMUL.FTZ R7, R2.reuse, R5 ;  /* 0x0000000502077220 */ /* 0x040fe40000410000 */
[-C--:B------:R-:W-:Y:S01]  /*b7b0*/  FFMA.FTZ R29, R2, R10.reuse, -R6 ;  /* 0x0000000a021d7223 */ /* 0x080fe20000010806 */
[----:B------:R-:W-:Y:S01]  /*b7c0*/  LOP3.LUT R6, R32, 0xffff0000, RZ, 0xc0, !PT ;  /* 0xffff000020067812 */ /* 0x000fe200078ec0ff */
[-C--:B------:R-:W-:Y:S02]  /*b7d0*/  FMUL.FTZ R5, R4, R9.reuse ;  /* 0x0000000904057220 */ /* 0x080fe40000410000 */
[----:B------:R-:W-:Y:S02]  /*b7e0*/  FMUL.FTZ R2, R3, R9 ;  /* 0x0000000903027220 */ /* 0x000fe40000410000 */
[----:B------:R-:W-:Y:S01]  /*b7f0*/  FFMA.FTZ R27, R0, R10, R7 ;  /* 0x0000000a001b7223 */ /* 0x000fe20000010007 */
[----:B------:R-:W-:Y:S01]  /*b800*/  LOP3.LUT R0, R33, 0xffff0000, RZ, 0xc0, !PT ;  /* 0xffff000021007812 */ /* 0x000fe200078ec0ff */
[-C--:B------:R-:W-:Y:S01]  /*b810*/  FFMA.FTZ R26, R3, R13.reuse, -R5 ;  /* 0x0000000d031a7223 */ /* 0x080fe20000010805 */
[----:B------:R-:W-:Y:S01]  /*b820*/  SHF.L.U32 R3, R37, 0x10, RZ ;  /* 0x0000001025037819 */ /* 0x000fe200000006ff */
[----:B------:R-:W-:Y:S01]  /*b830*/  FFMA.FTZ R24, R4, R13, R2 ;  /* 0x0000000d04187223 */ /* 0x000fe20000010002 */
[----:B------:R-:W-:Y:S01]  /*b840*/  SHF.L.U32 R5, R35, 0x10, RZ ;  /* 0x0000001023057819 */ /* 0x000fe200000006ff */
[----:B------:R-:W-:Y:S01]  /*b850*/  FMUL.FTZ R4, R6, R11 ;  /* 0x0000000b06047220 */ /* 0x000fe20000410000 */
[----:B------:R-:W-:Y:S01]  /*b860*/  F2FP.BF16.PACK_AB R10, R29, R31 ;  /* 0x0000001f1d0a723e */ /* 0x000fe200000010ff */
[----:B------:R-:W-:-:S02]  /*b870*/  IMAD.U32 R2, R34, 0x10000, RZ ;  /* 0x0001000022027824 */ /* 0x000fc400078e00ff */
[C---:B------:R-:W-:Y:S02]  /*b880*/  FMUL.FTZ R9, R0.reuse, R11 ;  /* 0x0000000b00097220 */ /* 0x040fe40000410000 */
[----:B------:R-:W-:Y:S02]  /*b890*/  FFMA.FTZ R23, R0, R16, -R4 ;  /* 0x0000001000177223 */ /* 0x000fe40000010804 */
[----:B------:R-:W-:Y:S02]  /*b8a0*/  IMAD.U32 R0, R36, 0x10000, RZ ;  /* 0x0001000024007824 */ /* 0x000fe400078e00ff */
[-C--:B------:R-:W-:Y:S02]  /*b8b0*/  FMUL.FTZ R7, R3, R15.reuse ;  /* 0x0000000f03077220 */ /* 0x080fe40000410000 */
[----:B------:R-:W-:Y:S02]  /*b8c0*/  FMUL.FTZ R4, R5, R14 ;  /* 0x0000000e05047220 */ /* 0x000fe40000410000 */
[----:B------:R-:W-:-:S02]  /*b8d0*/  FMUL.FTZ R8, R2, R15 ;  /* 0x0000000f02087220 */ /* 0x000fc40000410000 */
[----:B------:R-:W-:Y:S02]  /*b8e0*/  FFMA.FTZ R16, R6, R16, R9 ;  /* 0x0000001006107223 */ /* 0x000fe40000010009 */
        /* <DEDUP_REMOVED lines=26> */
.L_x_300:
[----:B------:R-:W-:Y:S05]  /*ba90*/  BSYNC B2 ;  /* 0x0000000000027941 */ /* 0x000fea0003800000 */
.L_x_284:
[----:B-1----:R-:W3:Y:S01]  /*baa0*/  LDL R6, [R1+0x2c] ;  /* 0x00002c0001067983 */ /* 0x002ee20000100800 */
[----:B------:R-:W-:-:S04]  /*bab0*/  DEPBAR.LE SB0, 0x0 ;  /* 0x000080000000791a */ /* 0x000fc80000000000 */
[----:B------:R-:W3:Y:S01]  /*bac0*/  LDL.64 R4, [R1+0x18] ;  /* 0x0000180001047983 */ /* 0x000ee20000100a00 */
[----:B------:R-:W-:Y:S01]  /*bad0*/  IMAD R0, R45, c[0x0][0x208], RZ ;  /* 0x000082002d007a24 */ /* 0x000fe200078e02ff */
[----:B------:R-:W-:Y:S01]  /*bae0*/  ISETP.GE.AND P0, PT, R134, c[0x0][0x1d4], PT ;  /* 0x0000750086007a0c */ /* 0x000fe20003f06270 */
[C---:B--2---:R-:W-:Y:S01]  /*baf0*/  IMAD.WIDE.U32 R2, R110.reuse, c[0x0][0x208], RZ ;  /* 0x000082006e027a25 */ /* 0x044fe200078e00ff */
[----:B------:R-:W-:Y:S03]  /*bb00*/  BAR.SYNC.DEFER_BLOCKING 0x0 ;  /* 0x0000000000007b1d */ /* 0x000fe60000010000 */
[----:B------:R-:W-:-:S03]  /*bb10*/  IMAD R0, R110, c[0x0][0x20c], R0 ;  /* 0x000083006e007a24 */ /* 0x000fc600078e0200 */
[----:B------:R-:W-:Y:S01]  /*bb20*/  UMOV UR6, 0x5 ;  /* 0x0000000500067882 */ /* 0x000fe20000000000 */
[----:B------:R-:W2:Y:S01]  /*bb30*/  LDL R247, [R1+0x28] ;  /* 0x0000280001f77983 */ /* 0x000ea20000100800 */
[----:B------:R-:W-:Y:S01]  /*bb40*/  IADD3 R0, R3, R0, RZ ;  /* 0x0000000003007210 */ /* 0x000fe20007ffe0ff */
[----:B------:R-:W-:Y:S02]  /*bb50*/  ULDC.64 UR4, c[0x0][0x208] ;  /* 0x0000820000047ab9 */ /* 0x000fe40000000a00 */
[----:B------:R-:W-:Y:S04]  /*bb60*/  LDSM.16.M88.4 R32, [R207] ;  /* 0x00000000cf20783b */ /* 0x000fe80000000200 */
[----:B------:R-:W1:Y:S01]  /*bb70*/  LDSM.16.M88.4 R48, [R200] ;  /* 0x00000000c830783b */ /* 0x000e620000000200 */
[----:B------:R-:W-:Y:S01]  /*bb80*/  IMAD R0, R0, 0x50, RZ ;  /* 0x0000005000007824 */ /* 0x000fe200078e02ff */
[C---:B------:R-:W-:Y:S01]  /*bb90*/  ISETP.LT.OR P3, PT, R44.reuse, 0x11, P0 ;  /* 0x000000112c00780c */ /* 0x040fe20000761670 */
[----:B------:R-:W-:Y:S01]  /*bba0*/  USHF.L.U64.HI UR5, UR4, UR6, UR5 ;  /* 0x0000000604057299 */ /* 0x000fe20008010205 */
[----:B------:R-:W4:Y:S01]  /*bbb0*/  LDSM.16.M88.4 R28, [R207+0x2000] ;  /* 0x00200000cf1c783b */ /* 0x000f220000000200 */
[----:B------:R-:W-:Y:S01]  /*bbc0*/  USHF.L.U32 UR4, UR4, 0x5, URZ ;  /* 0x0000000504047899 */ /* 0x000fe2000800063f */
[----:B------:R-:W-:-:S02]  /*bbd0*/  ISETP.LT.OR P4, PT, R44, 0x1, P0 ;  /* 0x000000012c00780c */ /* 0x000fc40000781670 */
[C---:B------:R-:W-:Y:S01]  /*bbe0*/  ISETP.LT.OR P6, PT, R44.reuse, 0x21, P0 ;  /* 0x000000212c00780c */ /* 0x040fe200007c1670 */
[----:B------:R-:W-:Y:S01]  /*bbf0*/  LDSM.16.M88.4 R24, [R210] ;  /* 0x00000000d218783b */ /* 0x000fe20000000200 */
[----:B------:R-:W-:-:S03]  /*bc00*/  ISETP.LT.OR P5, PT, R44, 0x31, P0 ;  /* 0x000000312c00780c */ /* 0x000fc600007a1670 */
[----:B------:R-:W-:Y:S04]  /*bc10*/  LDSM.16.M88.4 R68, [R200+0x800] ;  /* 0x00080000c844783b */ /* 0x000fe80000000200 */
[----:B------:R-:W-:Y:S04]  /*bc20*/  LDSM.16.M88.4 R84, [R200+0x1000] ;  /* 0x00100000c854783b */ /* 0x000fe80000000200 */
[----:B------:R-:W-:Y:S04]  /*bc30*/  LDSM.16.M88.4 R92, [R200+0x1800] ;  /* 0x00180000c85c783b */ /* 0x000fe80000000200 */
[----:B------:R-:W-:Y:S04]  /*bc40*/  LDSM.16.M88.4 R100, [R200+0x2000] ;  /* 0x00200000c864783b */ /* 0x000fe80000000200 */
[----:B------:R-:W-:Y:S04]  /*bc50*/  LDSM.16.M88.4 R20, [R210+0x2000] ;  /* 0x00200000d214783b */ /* 0x000fe80000000200 */
[----:B------:R-:W-:Y:S04]  /*bc60*/  LDSM.16.M88.4 R80, [R215] ;  /* 0x00000000d750783b */ /* 0x000fe80000000200 */
[----:B------:R-:W-:Y:S04]  /*bc70*/  LDSM.16.M88.4 R88, [R214] ;  /* 0x00000000d658783b */ /* 0x000fe80000000200 */
[----:B------:R-:W-:Y:S01]  /*bc80*/  LDSM.16.M88.4 R96, [R213] ;  /* 0x00000000d560783b */ /* 0x000fe20000000200 */
[-C--:B-1----:R-:W-:Y:S03]  /*bc90*/  HMMA.16816.F32.BF16 R12, R32, R48.reuse, RZ ;  /* 0x00000030200c723c */ /* 0x082fe600000418ff */
[----:B------:R-:W-:Y:S05]  /*bca0*/  LDSM.16.M88.4 R104, [R212] ;  /* 0x00000000d468783b */ /* 0x000fea0000000200 */
[----:B----4-:R-:W-:Y:S08]  /*bcb0*/  HMMA.16816.F32.BF16 R52, R28, R48, RZ ;  /* 0x000000301c34723c */ /* 0x010ff000000418ff */
[----:B------:R-:W-:Y:S01]  /*bcc0*/  HMMA.16816.F32.BF16 R64, R32, R50, RZ ;  /* 0x000000322040723c */ /* 0x000fe200000418ff */
[----:B---3--:R-:W-:-:S05]  /*bcd0*/  MOV R5, R6 ;  /* 0x0000000600057202 */ /* 0x008fca0000000f00 */
[----:B------:R-:W-:Y:S01]  /*bce0*/  IMAD.WIDE.U32 R2, R2, 0x50, R4 ;  /* 0x0000005002027825 */ /* 0x000fe200078e0004 */
[----:B------:R-:W-:Y:S02]  /*bcf0*/  P2R R4, PR, RZ, 0x8 ;  /* 0x00000008ff047803 */ /* 0x000fe40000000000 */
[----:B------:R-:W-:Y:S02]  /*bd00*/  ISETP.LT.OR P3, PT, R44, 0x41, P0 ;  /* 0x000000412c00780c */ /* 0x000fe40000761670 */
[----:B------:R-:W-:Y:S01]  /*bd10*/  LEA R8, P2, R2, c[0x0][0x1f8], 0x1 ;  /* 0x00007e0002087a11 */ /* 0x000fe200078408ff */
[----:B------:R-:W1:Y:S01]  /*bd20*/  LDSM.16.M88.4 R44, [R211] ;  /* 0x00000000d32c783b */ /* 0x000e620000000200 */
[----:B------:R-:W-:Y:S02]  /*bd30*/  IADD3 R0, R3, R0, RZ ;  /* 0x0000000003007210 */ /* 0x000fe40007ffe0ff */
[----:B------:R-:W-:Y:S02]  /*bd40*/  IADD3 R6, P0, R8, UR4, RZ ;  /* 0x0000000408067c10 */ /* 0x000fe4000ff1e0ff */
[----:B------:R-:W-:-:S02]  /*bd50*/  LEA.HI.X R9, R2, c[0x0][0x1fc], R0, 0x1, P2 ;  /* 0x00007f0002097a11 */ /* 0x000fc400010f0c00 */
[----:B------:R-:W-:Y:S02]  /*bd60*/  ISETP.NE.AND P2, PT, R4, RZ, PT ;  /* 0x000000ff0400720c */ /* 0x000fe40003f45270 */
[----:B------:R-:W-:Y:S01]  /*bd70*/  IADD3.X R7, R9, UR5, RZ, P0, !PT ;  /* 0x0000000509077c10 */ /* 0x000fe200087fe4ff */
[----:B------:R-:W-:Y:S01]  /*bd80*/  @!PT LDS RZ, [RZ] ;  /* 0x00000000fffff984 */ /* 0x000fe20000000800 */
[----:B------:R-:W-:Y:S01]  /*bd90*/  @!PT LDS RZ, [RZ] ;  /* 0x00000000fffff984 */ /* 0x000fe20000000800 */
[----:B------:R-:W-:Y:S01]  /*bda0*/  @!PT LDS RZ, [RZ] ;  /* 0x00000000fffff984 */ /* 0x000fe20000000800 */
[----:B------:R3:W-:Y:S01]  /*bdb0*/  LDGSTS.E.BYPASS.LTC128B.128 [R216+0x100], [R8.64], !P4 ;  /* 0x0010000008d87fae */ /* 0x0007e2000e101d48 */
[----:B------:R-:W-:-:S04]  /*bdc0*/  IADD3 R4, P0, R6, UR4, RZ ;  /* 0x0000000406047c10 */ /* 0x000fc8000ff1e0ff */
[----:B------:R-:W-:Y:S02]  /*bdd0*/  IADD3.X R5, R7, UR5, RZ, P0, !PT ;  /* 0x0000000507057c10 */ /* 0x000fe400087fe4ff */
[----:B------:R-:W-:-:S03]  /*bde0*/  IADD3 R2, P0, R4, UR4, RZ ;  /* 0x0000000404027c10 */ /* 0x000fc6000ff1e0ff */
[----:B------:R4:W-:Y:S01]  /*bdf0*/  LDGSTS.E.BYPASS.LTC128B.128 [R216+0x900], [R6.64], !P2 ;  /* 0x0090000006d87fae */ /* 0x0009e2000d101d48 */
[----:B------:R-:W-:-:S03]  /*be00*/  IADD3.X R3, R5, UR5, RZ, P0, !PT ;  /* 0x0000000505037c10 */ /* 0x000fc600087fe4ff */
[----:B------:R4:W-:Y:S04]  /*be10*/  LDGSTS.E.BYPASS.LTC128B.128 [R216+0x1100], [R4.64], !P6 ;  /* 0x0110000004d87fae */ /* 0x0009e8000f101d48 */
[----:B------:R1:W-:Y:S01]  /*be20*/  LDGSTS.E.BYPASS.LTC128B.128 [R216+0x1900], [R2.64], !P5 ;  /* 0x0190000002d87fae */ /* 0x0003e2000e901d48 */
[----:B---3--:R-:W-:-:S04]  /*be30*/  IADD3 R8, P0, R2, UR4, RZ ;  /* 0x0000000402087c10 */ /* 0x008fc8000ff1e0ff */
[----:B------:R-:W-:-:S05]  /*be40*/  IADD3.X R9, R3, UR5, RZ, P0, !PT ;  /* 0x0000000503097c10 */ /* 0x000fca00087fe4ff */
[----:B------:R3:W-:Y:S04]  /*be50*/  LDGSTS.E.BYPASS.LTC128B.128 [R216+0x2100], [R8.64], !P3 ;  /* 0x0210000008d87fae */ /* 0x0007e8000d901d48 */
[----:B------:R-:W-:Y:S04]  /*be60*/  LDSM.16.M88.4 R36, [R206] ;  /* 0x00000000ce24783b */ /* 0x000fe80000000200 */
[----:B------:R-:W2:Y:S01]  /*be70*/  LDSM.16.M88.4 R16, [R208] ;  /* 0x00000000d010783b */ /* 0x000ea20000000200 */
[-C--:B-1----:R-:W-:Y:S03]  /*be80*/  HMMA.16816.F32.BF16 R56, R24, R44.reuse, R12 ;  /* 0x0000002c1838723c */ /* 0x082fe6000004180c */
[----:B------:R-:W1:Y:S04]  /*be90*/  LDSM.16.M88.4 R12, [R208+0x2000] ;  /* 0x00200000d00c783b */ /* 0x000e680000000200 */
[----:B------:R-:W-:Y:S01]  /*bea0*/  LDSM.16.M88.4 R40, [R203] ;  /* 0x00000000cb28783b */ /* 0x000fe20000000200 */
[----:B------:R-:W-:Y:S03]  /*beb0*/  HMMA.16816.F32.BF16 R52, R20, R44, R52 ;  /* 0x0000002c1434723c */ /* 0x000fe60000041834 */
[----:B----4-:R-:W-:Y:S04]  /*bec0*/  LDSM.16.M88.4 R4, [R209+0x2000] ;  /* 0x00200000d104783b */ /* 0x010fe80000000200 */
[----:B------:R-:W0:Y:S04]  /*bed0*/  LDGDEPBAR ;  /* 0x00000000000079af */ /* 0x000e280000000000 */
[----:B---3--:R-:W3:Y:S05]  /*bee0*/  LDSM.16.M88.4 R8, [R209] ;  /* 0x00000000d108783b */ /* 0x008eea0000000200 */
[----:B--2---:R-:W-:Y:S08]  /*bef0*/  HMMA.16816.F32.BF16 R60, R16, R36, R56 ;  /* 0x00000024103c723c */ /* 0x004ff00000041838 */
[----:B------:R-:W-:Y:S08]  /*bf00*/  HMMA.16816.F32.BF16 R56, R28, R50, RZ ;  /* 0x000000321c38723c */ /* 0x000ff000000418ff */
[----:B-1----:R-:W-:Y:S08]  /*bf10*/  HMMA.16816.F32.BF16 R48, R12, R36, R52 ;  /* 0x000000240c30723c */ /* 0x002ff00000041834 */
        /* <DEDUP_REMOVED lines=32> */
[----:B-----5:R1:W1:Y:S03]  /*c120*/  MUFU.TANH R136, R0 ;  /* 0x0000000000887308 */ /* 0x0202660000002400 */
        /* <DEDUP_REMOVED lines=16> */
[----:B------:R-:W2:Y:S07]  /*c230*/  LDSM.16.M88.4 R40, [R206+0x1000] ;  /* 0x00100000ce28783b */ /* 0x000eae0000000200 */
        /* <DEDUP_REMOVED lines=26> */
[----:B--2---:R-:W-:Y:S01]  /*c3e0*/  HMMA.16816.F32.BF16 R56, R16, R40, R56 ;  /* 0x000000281038723c */ /* 0x004fe20000041838 */
[----:B------:R1:W2:Y:S07]  /*c3f0*/  MUFU.TANH R118, R0 ;  /* 0x0000000000767308 */ /* 0x0002ae0000002400 */
        /* <DEDUP_REMOVED lines=19> */
[----:B------:R1:W1:Y:S03]  /*c530*/  MUFU.TANH R112, R0 ;  /* 0x0000000000707308 */ /* 0x0002660000002400 */
[----:B------:R-:W-:Y:S08]  /*c540*/  HMMA.16816.F32.BF16 R72, R4, R44, R36 ;  /* 0x0000002c0448723c */ /* 0x000ff00000041824 */
[----:B------:R-:W-:Y:S01]  /*c550*/  HMMA.16816.F32.BF16 R36, R16, R42, R48 ;  /* 0x0000002a1024723c */ /* 0x000fe20000041830 */
[----:B------:R-:W2:Y:S01]  /*c560*/  LDSM.16.M88.4 R48, [R206+0x1800] ;  /* 0x00180000ce30783b */ /* 0x000ea20000000200 */
        /* <DEDUP_REMOVED lines=24> */
[----:B------:R-:W-:Y:S01]  /*c6f0*/  HMMA.16816.F32.BF16 R52, R16, R48, R56 ;  /* 0x000000301034723c */ /* 0x000fe20000041838 */
        /* <DEDUP_REMOVED lines=131> */
[-C--:B------:R-:W-:Y:S02]  /*cf30*/  IADD3 R6, P2, R8, R10.reuse, RZ ;  /* 0x0000000a08067210 */ /* 0x080fe40007f5e0ff */
        /* <DEDUP_REMOVED lines=16> */
.L_x_312:
[----:B--234-:R-:W-:Y:S05]  /*d040*/  BSYNC B0 ;  /* 0x0000000000007941 */ /* 0x01cfea0003800000 */
.L_x_311:
[----:B-1----:R-:W1:Y:S01]  /*d050*/  S2R R2, SR_TID.X ;  /* 0x0000000000027919 */ /* 0x002e620000002100 */
[----:B------:R-:W-:-:S03]  /*d060*/  LOP3.LUT R0, R189, 0xffffffe0, RZ, 0xc0, !PT ;  /* 0xffffffe0bd007812 */ /* 0x000fc600078ec0ff */
[----:B------:R-:W0:Y:S02]  /*d070*/  LDGDEPBAR ;  /* 0x00000000000079af */ /* 0x000e240000000000 */
[----:B-1----:R-:W-:-:S05]  /*d080*/  IMAD.IADD R0, R2, 0x1, -R0 ;  /* 0x0000000102007824 */ /* 0x002fca00078e0a00 */
[----:B------:R-:W-:-:S04]  /*d090*/  SHF.R.S32.HI R2, RZ, 0x1f, R0 ;  /* 0x0000001fff027819 */ /* 0x000fc80000011400 */
[----:B------:R-:W-:-:S04]  /*d0a0*/  LEA.HI R2, R2, R0, RZ, 0x2 ;  /* 0x0000000002027211 */ /* 0x000fc800078f10ff */
[----:B------:R-:W-:-:S05]  /*d0b0*/  LOP3.LUT R2, R2, 0x7ffffffc, RZ, 0xc0, !PT ;  /* 0x7ffffffc02027812 */ /* 0x000fca00078ec0ff */
[----:B------:R-:W-:-:S04]  /*d0c0*/  IMAD.IADD R0, R0, 0x1, -R2 ;  /* 0x0000000100007824 */ /* 0x000fc800078e0a02 */
[----:B------:R-:W-:-:S05]  /*d0d0*/  IMAD.SHL.U32 R0, R0, 0x2, RZ ;  /* 0x0000000200007824 */ /* 0x000fca00078e00ff */
[----:B------:R-:W-:-:S04]  /*d0e0*/  IADD3 R0, -R0, R172, R152 ;  /* 0x000000ac00007210 */ /* 0x000fc80007ffe198 */
[C---:B------:R-:W-:Y:S02]  /*d0f0*/  ISETP.GT.AND P3, PT, R0.reuse, RZ, PT ;  /* 0x000000ff0000720c */ /* 0x040fe40003f64270 */
[C---:B------:R-:W-:Y:S02]  /*d100*/  ISETP.GT.AND P2, PT, R0.reuse, 0x1, PT ;  /* 0x000000010000780c */ /* 0x040fe40003f44270 */
[----:B------:R-:W-:Y:S02]  /*d110*/  ISETP.GT.AND P0, PT, R0, 0x8, PT ;  /* 0x000000080000780c */ /* 0x000fe40003f04270 */
[----:B------:R-:W-:Y:S02]  /*d120*/  FSEL R9, R145, -INF , P3 ;  /* 0xff80000091097808 */ /* 0x000fe40001800000 */
[----:B------:R-:W-:Y:S02]  /*d130*/  FSEL R25, R144, -INF , P2 ;  /* 0xff80000090197808 */ /* 0x000fe40001000000 */
[----:B------:R-:W-:-:S02]  /*d140*/  FSEL R10, R141, -INF , P3 ;  /* 0xff8000008d0a7808 */ /* 0x000fc40001800000 */
[----:B------:R-:W-:Y:S02]  /*d150*/  FSEL R11, R140, -INF , P2 ;  /* 0xff8000008c0b7808 */ /* 0x000fe40001000000 */
[----:B------:R-:W-:Y:S02]  /*d160*/  ISETP.GT.AND P5, PT, R0, 0x9, PT ;  /* 0x000000090000780c */ /* 0x000fe40003fa4270 */
[----:B------:R-:W-:Y:S02]  /*d170*/  FSEL R26, R139, -INF , P0 ;  /* 0xff8000008b1a7808 */ /* 0x000fe40000000000 */
[----:B------:R-:W-:Y:S02]  /*d180*/  FMNMX.FTZ R2, R9, R25, !PT ;  /* 0x0000001909027209 */ /* 0x000fe40007810000 */
[----:B------:R-:W-:Y:S02]  /*d190*/  FSEL R20, R125, -INF , P0 ;  /* 0xff8000007d147808 */ /* 0x000fe40000000000 */
[----:B------:R-:W-:-:S02]  /*d1a0*/  FSEL R12, R131, -INF , P0 ;  /* 0xff800000830c7808 */ /* 0x000fc40000000000 */
        /* <DEDUP_REMOVED lines=8> */
[----:B------:R-:W-:Y:S02]  /*d230*/  FMNMX.FTZ R3, R12, R3, !PT ;  /* 0x000000030c037209 */ /* 0x000fe40007810000 */
[----:B------:R-:W-:Y:S02]  /*d240*/  ISETP.GT.AND P5, PT, R0, 0x11, PT ;  /* 0x000000110000780c */ /* 0x000fe40003fa4270 */
[----:B------:R-:W-:Y:S02]  /*d250*/  FSEL R93, R128, -INF , P0 ;  /* 0xff800000805d7808 */ /* 0x000fe40000000000 */
[----:B------:R-:W-:-:S02]  /*d260*/  FMNMX.FTZ R2, R27, R2, !PT ;  /* 0x000000021b027209 */ /* 0x000fc40007810000 */
[----:B------:R-:W-:Y:S02]  /*d270*/  FSEL R15, R136, -INF , P2 ;  /* 0xff800000880f7808 */ /* 0x000fe40001000000 */
[----:B------:R-:W-:Y:S02]  /*d280*/  FSEL R33, R142, -INF , P2 ;  /* 0xff8000008e217808 */ /* 0x000fe40001000000 */
[----:B------:R-:W-:Y:S02]  /*d290*/  FSEL R71, R114, -INF , P0 ;  /* 0xff80000072477808 */ /* 0x000fe40000000000 */
[----:B------:R-:W-:Y:S02]  /*d2a0*/  FSEL R36, R119, -INF , P0 ;  /* 0xff80000077247808 */ /* 0x000fe40000000000 */
[----:B------:R-:W-:Y:S02]  /*d2b0*/  FSEL R101, R124, -INF , P0 ;  /* 0xff8000007c657808 */ /* 0x000fe40000000000 */
[----:B------:R-:W-:-:S02]  /*d2c0*/  FMNMX.FTZ R3, R13, R3, !PT ;  /* 0x000000030d037209 */ /* 0x000fc40007810000 */
[C---:B------:R-:W-:Y:S02]  /*d2d0*/  ISETP.GT.AND P6, PT, R0.reuse, 0x18, PT ;  /* 0x000000180000780c */ /* 0x040fe40003fc4270 */
[C---:B------:R-:W-:Y:S02]  /*d2e0*/  ISETP.GT.AND P4, PT, R0.reuse, 0x19, PT ;  /* 0x000000190000780c */ /* 0x040fe40003f84270 */
[C---:B------:R-:W-:Y:S02]  /*d2f0*/  ISETP.GT.AND P2, PT, R0.reuse, 0x21, PT ;  /* 0x000000210000780c */ /* 0x040fe40003f44270 */
[----:B------:R-:W-:Y:S02]  /*d300*/  ISETP.GT.AND P0, PT, R0, 0x28, PT ;  /* 0x000000280000780c */ /* 0x000fe40003f04270 */
[----:B------:R-:W-:Y:S02]  /*d310*/  FSEL R94, R127, -INF , P5 ;  /* 0xff8000007f5e7808 */ /* 0x000fe40002800000 */
[----:B------:R-:W-:-:S02]  /*d320*/  FMNMX.FTZ R2, R93, R2, !PT ;  /* 0x000000025d027209 */ /* 0x000fc40007810000 */
[----:B------:R-:W-:Y:S02]  /*d330*/  FSEL R37, R118, -INF , P5 ;  /* 0xff80000076257808 */ /* 0x000fe40002800000 */
[----:B------:R-:W-:Y:S02]  /*d340*/  FSEL R102, R123, -INF , P5 ;  /* 0xff8000007b667808 */ /* 0x000fe40002800000 */
        /* <DEDUP_REMOVED lines=16> */
[----:B------:R-:W-:Y:S02]  /*d450*/  FMNMX.FTZ R2, R94, R2, !PT ;  /* 0x000000025e027209 */ /* 0x000fe40007810000 */
[C---:B------:R-:W-:Y:S02]  /*d460*/  ISETP.GT.AND P3, PT, R0.reuse, 0x20, PT ;  /* 0x000000200000780c */ /* 0x040fe40003f64270 */
[C---:B------:R-:W-:Y:S02]  /*d470*/  ISETP.GT.AND P4, PT, R0.reuse, 0x31, PT ;  /* 0x000000310000780c */ /* 0x040fe40003f84270 */
[C---:B------:R-:W-:Y:S02]  /*d480*/  ISETP.GT.AND P2, PT, R0.reuse, 0x29, PT ;  /* 0x000000290000780c */ /* 0x040fe40003f44270 */
[----:B------:R-:W-:Y:S02]  /*d490*/  ISETP.GT.AND P0, PT, R0, 0x30, PT ;  /* 0x000000300000780c */ /* 0x000fe40003f04270 */
[----:B------:R-:W-:-:S02]  /*d4a0*/  FSEL R38, R112, -INF , P6 ;  /* 0xff80000070267808 */ /* 0x000fc40003000000 */
[----:B------:R-:W-:Y:S02]  /*d4b0*/  FMNMX.FTZ R3, R37, R3, !PT ;  /* 0x0000000325037209 */ /* 0x000fe40007810000 */
[----:B------:R-:W-:Y:S02]  /*d4c0*/  FMNMX.FTZ R2, R95, R2, !PT ;  /* 0x000000025f027209 */ /* 0x000fe40007810000 */
        /* <DEDUP_REMOVED lines=46> */
[----:B------:R-:W-:Y:S02]  /*d7b0*/  FSEL R146, R52, -INF , P6 ;  /* 0xff80000034927808 */ /* 0x000fe40003000000 */
[----:B------:R-:W-:Y:S02]  /*d7c0*/  FMNMX.FTZ R0, R147, R0, !PT ;  /* 0x0000000093007209 */ /* 0x000fe40007810000 */
[----:B------:R-:W-:Y:S02]  /*d7d0*/  FSEL R152, R56, -INF , P5 ;  /* 0xff80000038987808 */ /* 0x000fe40002800000 */
[----:B------:R-:W-:Y:S02]  /*d7e0*/  FMNMX.FTZ R3, R135, R3, !PT ;  /* 0x0000000387037209 */ /* 0x000fe40007810000 */
[----:B------:R-:W-:Y:S02]  /*d7f0*/  FMNMX.FTZ R2, R92, R2, !PT ;  /* 0x000000025c027209 */ /* 0x000fe40007810000 */
[----:B------:R-:W-:-:S02]  /*d800*/  FSEL R145, R53, -INF , P5 ;  /* 0xff80000035917808 */ /* 0x000fc40002800000 */
[----:B------:R-:W-:Y:S02]  /*d810*/  FMNMX.FTZ R0, R146, R0, !PT ;  /* 0x0000000092007209 */ /* 0x000fe40007810000 */
[----:B------:R-:W-:Y:S02]  /*d820*/  FSEL R174, R31, -INF , P3 ;  /* 0xff8000001fae7808 */ /* 0x000fe40001800000 */
[----:B------:R-:W-:Y:S02]  /*d830*/  FMNMX.FTZ R3, R152, R3, !PT ;  /* 0x0000000398037209 */ /* 0x000fe40007810000 */
[----:B------:R-:W-:Y:S02]  /*d840*/  FMNMX.FTZ R2, R126, R2, !PT ;  /* 0x000000027e027209 */ /* 0x000fe40007810000 */
[----:B------:R-:W-:Y:S02]  /*d850*/  FSEL R196, R28, -INF , P3 ;  /* 0xff8000001cc47808 */ /* 0x000fe40001800000 */
[----:B------:R-:W-:-:S02]  /*d860*/  FMNMX.FTZ R0, R145, R0, !PT ;  /* 0x0000000091007209 */ /* 0x000fc40007810000 */
[----:B------:R-:W-:Y:S02]  /*d870*/  FSEL R177, R41, -INF , P2 ;  /* 0xff80000029b17808 */ /* 0x000fe40001000000 */
[----:B------:R-:W-:Y:S02]  /*d880*/  FMNMX.FTZ R3, R174, R3, !PT ;  /* 0x00000003ae037209 */ /* 0x000fe40007810000 */
[----:B------:R-:W-:Y:S02]  /*d890*/  FMNMX.FTZ R2, R127, R2, !PT ;  /* 0x000000027f027209 */ /* 0x000fe40007810000 */
[----:B------:R-:W-:Y:S02]  /*d8a0*/  FSEL R199, R21, -INF , P2 ;  /* 0xff80000015c77808 */ /* 0x000fe40001000000 */
[----:B------:R-:W-:Y:S02]  /*d8b0*/  FMNMX.FTZ R0, R196, R0, !PT ;  /* 0x00000000c4007209 */ /* 0x000fe40007810000 */
[----:B------:R-:W-:-:S02]  /*d8c0*/  FSEL R176, R18, -INF , P0 ;  /* 0xff80000012b07808 */ /* 0x000fc40000000000 */
[----:B------:R-:W-:Y:S02]  /*d8d0*/  FMNMX.FTZ R3, R177, R3, !PT ;  /* 0x00000003b1037209 */ /* 0x000fe40007810000 */
[----:B------:R-:W-:Y:S02]  /*d8e0*/  FMNMX.FTZ R2, R128, R2, !PT ;  /* 0x0000000280027209 */ /* 0x000fe40007810000 */
[----:B------:R-:W-:Y:S02]  /*d8f0*/  FSEL R194, R16, -INF , P0 ;  /* 0xff80000010c27808 */ /* 0x000fe40000000000 */
[----:B------:R-:W-:Y:S02]  /*d900*/  FMNMX.FTZ R0, R199, R0, !PT ;  /* 0x00000000c7007209 */ /* 0x000fe40007810000 */
[----:B------:R-:W-:Y:S02]  /*d910*/  FSEL R182, R19, -INF , P4 ;  /* 0xff80000013b67808 */ /* 0x000fe40002000000 */
[----:B------:R-:W-:-:S02]  /*d920*/  FMNMX.FTZ R3, R176, R3, !PT ;  /* 0x00000003b0037209 */ /* 0x000fc40007810000 */
[----:B------:R-:W-:Y:S02]  /*d930*/  FMNMX.FTZ R4, R129, R2, !PT ;  /* 0x0000000281047209 */ /* 0x000fe40007810000 */
[----:B------:R-:W-:Y:S02]  /*d940*/  FMNMX.FTZ R2, R194, R0, !PT ;  /* 0x00000000c2027209 */ /* 0x000fe40007810000 */
[----:B------:R-:W-:Y:S02]  /*d950*/  FMNMX.FTZ R0, R182, R3, !PT ;  /* 0x00000003b6007209 */ /* 0x000fe40007810000 */
[----:B------:R-:W-:Y:S02]  /*d960*/  FSEL R188, R17, -INF , P4 ;  /* 0xff80000011bc7808 */ /* 0x000fe40002000000 */
[----:B------:R-:W-:Y:S01]  /*d970*/  FMNMX.FTZ R4, R153, R4, !PT ;  /* 0x0000000499047209 */ /* 0x000fe20007810000 */
[----:B------:R-:W1:Y:S01]  /*d980*/  SHFL.BFLY PT, R6, R0, 0x2, 0x1f ;  /* 0x0c401f0000067f89 */ /* 0x000e6200000e0000 */
[----:B------:R-:W-:-:S02]  /*d990*/  FMNMX.FTZ R5, R32, R33, !PT ;  /* 0x0000002120057209 */ /* 0x000fc40007810000 */
[----:B------:R-:W-:Y:S01]  /*d9a0*/  FMNMX.FTZ R2, R188, R2, !PT ;  /* 0x00000002bc027209 */ /* 0x000fe20007810000 */
[----:B------:R-:W-:Y:S01]  /*d9b0*/  LDSM.16.MT88.4 R16, [R201] ;  /* 0x00000000c910783b */ /* 0x000fe20000004200 */
[----:B------:R-:W-:Y:S02]  /*d9c0*/  FMNMX.FTZ R3, R154, R4, !PT ;  /* 0x000000049a037209 */ /* 0x000fe40007810000 */
[----:B------:R-:W-:Y:S02]  /*d9d0*/  FMNMX.FTZ R4, R34, R5, !PT ;  /* 0x0000000522047209 */ /* 0x000fe40007810000 */
[----:B------:R-:W-:Y:S01]  /*d9e0*/  FSEL R151, R40, -INF , P6 ;  /* 0xff80000028977808 */ /* 0x000fe20003000000 */
[----:B------:R-:W2:Y:S01]  /*d9f0*/  SHFL.BFLY PT, R5, R2, 0x2, 0x1f ;  /* 0x0c401f0002057f89 */ /* 0x000ea200000e0000 */
[----:B------:R-:W-:Y:S02]  /*da00*/  FMNMX.FTZ R4, R35, R4, !PT ;  /* 0x0000000423047209 */ /* 0x000fe40007810000 */
[----:B------:R-:W-:-:S02]  /*da10*/  FSEL R139, R48, -INF , P5 ;  /* 0xff800000308b7808 */ /* 0x000fc40002800000 */
[----:B------:R-:W-:Y:S02]  /*da20*/  FMNMX.FTZ R3, R151, R3, !PT ;  /* 0x0000000397037209 */ /* 0x000fe40007810000 */
[----:B------:R-:W-:Y:S02]  /*da30*/  FMNMX.FTZ R4, R101, R4, !PT ;  /* 0x0000000465047209 */ /* 0x000fe40007810000 */
[----:B------:R-:W-:Y:S02]  /*da40*/  FSEL R187, R30, -INF , P3 ;  /* 0xff8000001ebb7808 */ /* 0x000fe40001800000 */
[----:B------:R-:W-:Y:S02]  /*da50*/  FMNMX.FTZ R3, R139, R3, !PT ;  /* 0x000000038b037209 */ /* 0x000fe40007810000 */
[----:B------:R-:W-:Y:S02]  /*da60*/  FMNMX.FTZ R4, R102, R4, !PT ;  /* 0x0000000466047209 */ /* 0x000fe40007810000 */
[----:B------:R-:W-:-:S02]  /*da70*/  FSEL R190, R29, -INF , P2 ;  /* 0xff8000001dbe7808 */ /* 0x000fc40001000000 */
[----:B------:R-:W-:Y:S01]  /*da80*/  FMNMX.FTZ R3, R187, R3, !PT ;  /* 0x00000003bb037209 */ /* 0x000fe20007810000 */
[----:B------:R-:W-:Y:S01]  /*da90*/  LDSM.16.MT88.4 R28, [R202] ;  /* 0x00000000ca1c783b */ /* 0x000fe20000004200 */
[----:B------:R-:W-:Y:S02]  /*daa0*/  FMNMX.FTZ R4, R103, R4, !PT ;  /* 0x0000000467047209 */ /* 0x000fe40007810000 */
[----:B------:R-:W-:Y:S02]  /*dab0*/  FSEL R197, R23, -INF , P0 ;  /* 0xff80000017c57808 */ /* 0x000fe40000000000 */
[----:B------:R-:W-:Y:S02]  /*dac0*/  FMNMX.FTZ R3, R190, R3, !PT ;  /* 0x00000003be037209 */ /* 0x000fe40007810000 */
[----:B------:R-:W-:Y:S02]  /*dad0*/  FMNMX.FTZ R4, R120, R4, !PT ;  /* 0x0000000478047209 */ /* 0x000fe40007810000 */
[----:B-1----:R-:W-:-:S02]  /*dae0*/  FMNMX.FTZ R0, R0, R6, !PT ;  /* 0x0000000600007209 */ /* 0x002fc40007810000 */
[----:B------:R-:W-:Y:S02]  /*daf0*/  FSEL R218, R22, -INF , P4 ;  /* 0xff80000016da7808 */ /* 0x000fe40002000000 */
[----:B------:R-:W-:Y:S01]  /*db00*/  FMNMX.FTZ R3, R197, R3, !PT ;  /* 0x00000003c5037209 */ /* 0x000fe20007810000 */
[----:B------:R-:W1:Y:S01]  /*db10*/  SHFL.BFLY PT, R6, R0, 0x1, 0x1f ;  /* 0x0c201f0000067f89 */ /* 0x000e6200000e0000 */
[----:B------:R-:W-:Y:S02]  /*db20*/  FMNMX.FTZ R4, R134, R4, !PT ;  /* 0x0000000486047209 */ /* 0x000fe40007810000 */
[----:B------:R-:W-:Y:S02]  /*db30*/  FMNMX.FTZ R3, R218, R3, !PT ;  /* 0x00000003da037209 */ /* 0x000fe40007810000 */
[----:B--2---:R-:W-:Y:S02]  /*db40*/  FMNMX.FTZ R2, R2, R5, !PT ;  /* 0x0000000502027209 */ /* 0x004fe40007810000 */
[----:B------:R-:W-:Y:S01]  /*db50*/  FMNMX.FTZ R4, R137, R4, !PT ;  /* 0x0000000489047209 */ /* 0x000fe20007810000 */
[----:B------:R-:W2:Y:S01]  /*db60*/  SHFL.BFLY PT, R5, R3, 0x2, 0x1f ;  /* 0x0c401f0003057f89 */ /* 0x000ea200000e0000 */
[----:B------:R-:W-:-:S02]  /*db70*/  FSEL R149, R58, -INF , P6 ;  /* 0xff8000003a957808 */ /* 0x000fc40003000000 */
[----:B------:R-:W-:Y:S01]  /*db80*/  FMNMX.FTZ R4, R138, R4, !PT ;  /* 0x000000048a047209 */ /* 0x000fe20007810000 */
[----:B------:R-:W3:Y:S01]  /*db90*/  SHFL.BFLY PT, R7, R2, 0x1, 0x1f ;  /* 0x0c201f0002077f89 */ /* 0x000ee200000e0000 */
[----:B------:R-:W-:Y:S02]  /*dba0*/  FSEL R150, R54, -INF , P5 ;  /* 0xff80000036967808 */ /* 0x000fe40002800000 */
[----:B------:R-:W-:Y:S02]  /*dbb0*/  FMNMX.FTZ R4, R144, R4, !PT ;  /* 0x0000000490047209 */ /* 0x000fe40007810000 */
[----:B------:R-:W-:Y:S02]  /*dbc0*/  FSEL R195, R45, -INF , P3 ;  /* 0xff8000002dc37808 */ /* 0x000fe40001800000 */
[----:B------:R-:W-:Y:S02]  /*dbd0*/  FMNMX.FTZ R4, R217, R4, !PT ;  /* 0x00000004d9047209 */ /* 0x000fe40007810000 */
[----:B------:R-:W-:-:S02]  /*dbe0*/  FSEL R189, R44, -INF , P2 ;  /* 0xff8000002cbd7808 */ /* 0x000fc40001000000 */
[----:B------:R-:W-:Y:S02]  /*dbf0*/  FMNMX.FTZ R4, R191, R4, !PT ;  /* 0x00000004bf047209 */ /* 0x000fe40007810000 */
[----:B-1----:R-:W-:Y:S02]  /*dc00*/  FMNMX.FTZ R70, R0, R6, !PT ;  /* 0x0000000600467209 */ /* 0x002fe40007810000 */
[----:B------:R-:W-:Y:S02]  /*dc10*/  FMNMX.FTZ R4, R149, R4, !PT ;  /* 0x0000000495047209 */ /* 0x000fe40007810000 */
[----:B------:R-:W-:Y:S02]  /*dc20*/  FSETP.NEU.FTZ.AND P2, PT, R70, -INF , PT ;  /* 0xff8000004600780b */ /* 0x000fe40003f5d000 */
[----:B------:R-:W-:Y:S02]  /*dc30*/  FMNMX.FTZ R0, R150, R4, !PT ;  /* 0x0000000496007209 */ /* 0x000fe40007810000 */
[----:B--2---:R-:W-:-:S02]  /*dc40*/  FMNMX.FTZ R5, R3, R5, !PT ;  /* 0x0000000503057209 */ /* 0x004fc40007810000 */
[----:B------:R-:W-:Y:S02]  /*dc50*/  FMNMX.FTZ R0, R195, R0, !PT ;  /* 0x00000000c3007209 */ /* 0x000fe40007810000 */
[----:B---3--:R-:W-:Y:S01]  /*dc60*/  FMNMX.FTZ R68, R2, R7, !PT ;  /* 0x0000000702447209 */ /* 0x008fe20007810000 */
[----:B------:R-:W-:Y:S01]  /*dc70*/  FMUL.FTZ R2, R70, c[0x0][0x2d0] ;  /* 0x0000b40046027a20 */ /* 0x000fe20000410000 */
[----:B------:R-:W-:Y:S01]  /*dc80*/  FSEL R219, R42, -INF , P0 ;  /* 0xff8000002adb7808 */ /* 0x000fe20000000000 */
[----:B------:R-:W1:Y:S01]  /*dc90*/  SHFL.BFLY PT, R8, R5, 0x1, 0x1f ;  /* 0x0c201f0005087f89 */ /* 0x000e6200000e0000 */
[----:B------:R-:W-:Y:S01]  /*dca0*/  FMNMX.FTZ R0, R189, R0, !PT ;  /* 0x00000000bd007209 */ /* 0x000fe20007810000 */
[----:B------:R-:W-:Y:S01]  /*dcb0*/  FMUL.FTZ R3, R68, c[0x0][0x2d0] ;  /* 0x0000b40044037a20 */ /* 0x000fe20000410000 */
[----:B------:R-:W-:Y:S02]  /*dcc0*/  FSEL R4, R2, RZ, P2 ;  /* 0x000000ff02047208 */ /* 0x000fe40001000000 */
[----:B------:R-:W-:-:S02]  /*dcd0*/  FSEL R220, R43, -INF , P4 ;  /* 0xff8000002bdc7808 */ /* 0x000fc40002000000 */
[----:B------:R-:W-:Y:S01]  /*dce0*/  FMNMX.FTZ R2, R219, R0, !PT ;  /* 0x00000000db027209 */ /* 0x000fe20007810000 */
[----:B------:R-:W-:Y:S01]  /*dcf0*/  FFMA.FTZ R0, R9, c[0x0][0x2d0], -R4 ;  /* 0x0000b40009007a23 */ /* 0x000fe20000010804 */
[----:B------:R-:W-:Y:S01]  /*dd00*/  FSETP.NEU.FTZ.AND P0, PT, R68, -INF , PT ;  /* 0xff8000004400780b */ /* 0x000fe20003f1d000 */
[----:B------:R-:W-:Y:S01]  /*dd10*/  LDSM.16.MT88.4 R40, [R204] ;  /* 0x00000000cc28783b */ /* 0x000fe20000004200 */
[----:B------:R-:W-:Y:S01]  /*dd20*/  FMNMX.FTZ R6, R220, R2, !PT ;  /* 0x00000002dc067209 */ /* 0x000fe20007810000 */
[----:B------:R2:W-:Y:S01]  /*dd30*/  MUFU.EX2 R239, R0 ;  /* 0x0000000000ef7308 */ /* 0x0005e20000000800 */
[----:B------:R-:W-:-:S03]  /*dd40*/  FSEL R3, R3, RZ, P0 ;  /* 0x000000ff03037208 */ /* 0x000fc60000000000 */
[----:B------:R-:W3:Y:S01]  /*dd50*/  SHFL.BFLY PT, R7, R6, 0x2, 0x1f ;  /* 0x0c401f0006077f89 */ /* 0x000ee200000e0000 */
[----:B-1----:R-:W-:Y:S01]  /*dd60*/  FMNMX.FTZ R2, R5, R8, !PT ;  /* 0x0000000805027209 */ /* 0x002fe20007810000 */
[--C-:B------:R-:W-:Y:S02]  /*dd70*/  FFMA.FTZ R5, R12, c[0x0][0x2d0], -R3.reuse ;  /* 0x0000b4000c057a23 */ /* 0x100fe40000010803 */
[----:B--2---:R-:W-:Y:S02]  /*dd80*/  FFMA.FTZ R0, R10, c[0x0][0x2d0], -R3 ;  /* 0x0000b4000a007a23 */ /* 0x004fe40000010803 */
[----:B------:R1:W-:Y:S01]  /*dd90*/  MUFU.EX2 R240, R5 ;  /* 0x0000000500f07308 */ /* 0x0003e20000000800 */
[----:B------:R-:W-:-:S07]  /*dda0*/  FSETP.NEU.FTZ.AND P0, PT, R2, -INF , PT ;  /* 0xff8000000200780b */ /* 0x000fce0003f1d000 */
[----:B------:R2:W-:Y:S01]  /*ddb0*/  MUFU.EX2 R238, R0 ;  /* 0x0000000000ee7308 */ /* 0x0005e20000000800 */
[----:B-1----:R-:W-:-:S07]  /*ddc0*/  FFMA.FTZ R5, R13, c[0x0][0x2d0], -R3 ;  /* 0x0000b4000d057a23 */ /* 0x002fce0000010803 */
[----:B------:R3:W1:Y:S01]  /*ddd0*/  MUFU.EX2 R241, R5 ;  /* 0x0000000500f17308 */ /* 0x0006620000000800 */
[----:B--2---:R-:W-:-:S07]  /*dde0*/  FFMA.FTZ R0, R11, c[0x0][0x2d0], -R3 ;  /* 0x0000b4000b007a23 */ /* 0x004fce0000010803 */
[----:B------:R2:W4:Y:S01]  /*ddf0*/  MUFU.EX2 R237, R0 ;  /* 0x0000000000ed7308 */ /* 0x0005220000000800 */
[----:B---3--:R-:W-:Y:S02]  /*de00*/  FMNMX.FTZ R5, R6, R7, !PT ;  /* 0x0000000706057209 */ /* 0x008fe40007810000 */
[----:B-1----:R-:W-:-:S03]  /*de10*/  F2FP.BF16.PACK_AB R10, R241, R240 ;  /* 0x000000f0f10a723e */ /* 0x002fc600000010ff */
[----:B------:R-:W1:Y:S01]  /*de20*/  SHFL.BFLY PT, R7, R5, 0x1, 0x1f ;  /* 0x0c201f0005077f89 */ /* 0x000e6200000e0000 */
[----:B--2---:R-:W-:Y:S01]  /*de30*/  FMUL.FTZ R0, R2, c[0x0][0x2d0] ;  /* 0x0000b40002007a20 */ /* 0x004fe20000410000 */
[----:B----4-:R-:W-:-:S04]  /*de40*/  F2FP.BF16.PACK_AB R8, R237, R238 ;  /* 0x000000eeed08723e */ /* 0x010fc800000010ff */
[----:B------:R-:W-:-:S05]  /*de50*/  FSEL R0, R0, RZ, P0 ;  /* 0x000000ff00007208 */ /* 0x000fca0000000000 */
[----:B------:R-:W-:-:S04]  /*de60*/  FFMA.FTZ R6, R14, c[0x0][0x2d0], -R0 ;  /* 0x0000b4000e067a23 */ /* 0x000fc80000010800 */
[----:B------:R2:W-:Y:S01]  /*de70*/  MUFU.EX2 R234, R6 ;  /* 0x0000000600ea7308 */ /* 0x0005e20000000800 */
[----:B-1----:R-:W-:Y:S01]  /*de80*/  FMNMX.FTZ R69, R5, R7, !PT ;  /* 0x0000000705457209 */ /* 0x002fe20007810000 */
[----:B------:R-:W-:-:S03]  /*de90*/  FFMA.FTZ R5, R26, c[0x0][0x2d0], -R4 ;  /* 0x0000b4001a057a23 */ /* 0x000fc60000010804 */
[----:B------:R-:W-:-:S03]  /*dea0*/  FSETP.NEU.FTZ.AND P0, PT, R69, -INF , PT ;  /* 0xff8000004500780b */ /* 0x000fc60003f1d000 */
[----:B------:R-:W-:Y:S01]  /*deb0*/  MUFU.EX2 R227, R5 ;  /* 0x0000000500e37308 */ /* 0x000fe20000000800 */
[----:B--2---:R-:W-:-:S07]  /*dec0*/  FFMA.FTZ R6, R15, c[0x0][0x2d0], -R0 ;  /* 0x0000b4000f067a23 */ /* 0x004fce0000010800 */
[----:B------:R1:W2:Y:S02]  /*ded0*/  MUFU.EX2 R233, R6 ;  /* 0x0000000600e97308 */ /* 0x0002a40000000800 */
[--C-:B-1----:R-:W-:Y:S01]  /*dee0*/  FFMA.FTZ R6, R20, c[0x0][0x2d0], -R0.reuse ;  /* 0x0000b40014067a23 */ /* 0x102fe20000010800 */
[----:B--2---:R-:W-:Y:S01]  /*def0*/  F2FP.BF16.PACK_AB R9, R233, R234 ;  /* 0x000000eae909723e */ /* 0x004fe200000010ff */
[----:B------:R-:W1:Y:S04]  /*df00*/  LDSM.16.MT88.4 R20, [R205] ;  /* 0x00000000cd14783b */ /* 0x000e680000004200 */
[----:B------:R2:W-:Y:S02]  /*df10*/  MUFU.EX2 R235, R6 ;  /* 0x0000000600eb7308 */ /* 0x0005e40000000800 */
[----:B--2---:R-:W-:-:S06]  /*df20*/  FFMA.FTZ R6, R24, c[0x0][0x2d0], -R0 ;  /* 0x0000b40018067a23 */ /* 0x004fcc0000010800 */
[----:B------:R2:W3:Y:S02]  /*df30*/  MUFU.EX2 R236, R6 ;  /* 0x0000000600ec7308 */ /* 0x0004e40000000800 */
[----:B--2---:R-:W-:Y:S01]  /*df40*/  FFMA.FTZ R6, R25, c[0x0][0x2d0], -R4 ;  /* 0x0000b40019067a23 */ /* 0x004fe20000010804 */
[----:B---3--:R-:W-:-:S05]  /*df50*/  F2FP.BF16.PACK_AB R11, R236, R235 ;  /* 0x000000ebec0b723e */ /* 0x008fca00000010ff */
[----:B------:R2:W3:Y:S02]  /*df60*/  MUFU.EX2 R228, R6 ;  /* 0x0000000600e47308 */ /* 0x0004e40000000800 */
[C---:B------:R-:W-:Y:S08]  /*df70*/  HMMA.16816.F32.BF16 R80, R8.reuse, R16, RZ ;  /* 0x000000100850723c */ /* 0x040ff000000418ff */
[----:B------:R-:W-:Y:S01]  /*df80*/  HMMA.16816.F32.BF16 R64, R8, R18, RZ ;  /* 0x000000120840723c */ /* 0x000fe200000418ff */
[----:B--2---:R-:W-:Y:S01]  /*df90*/  FMUL.FTZ R6, R69, c[0x0][0x2d0] ;  /* 0x0000b40045067a20 */ /* 0x004fe20000410000 */
[----:B---3--:R-:W-:-:S06]  /*dfa0*/  F2FP.BF16.PACK_AB R12, R228, R239 ;  /* 0x000000efe40c723e */ /* 0x008fcc00000010ff */
[C---:B-1----:R-:W-:Y:S01]  /*dfb0*/  HMMA.16816.F32.BF16 R76, R8.reuse, R20, RZ ;  /* 0x00000014084c723c */ /* 0x042fe200000418ff */
        /* <DEDUP_REMOVED lines=355> */
.L_x_314:
[----:B------:R-:W5:Y:S01]  /*f5f0*/  LDL R2, [R1+0x2c] ;  /* 0x00002c0001027983 */ /* 0x000f620000100800 */
[----:B------:R-:W-:Y:S04]  /*f600*/  DEPBAR.LE SB0, 0x0 ;  /* 0x000080000000791a */ /* 0x000fe80000000000 */
[----:B------:R-:W5:Y:S01]  /*f610*/  LDL.64 R172, [R1+0x18] ;  /* 0x0000180001ac7983 */ /* 0x000f620000100a00 */
[----:B------:R-:W-:Y:S01]  /*f620*/  WARPSYNC 0xffffffff ;  /* 0xffffffff00007948 */ /* 0x000fe20003800000 */
[----:B--2---:R-:W-:Y:S04]  /*f630*/  SHF.R.S32.HI R0, RZ, 0x1f, R217 ;  /* 0x0000001fff007819 */ /* 0x004fe800000114d9 */
[----:B------:R-:W-:Y:S01]  /*f640*/  BAR.SYNC.DEFER_BLOCKING 0x0 ;  /* 0x0000000000007b1d */ /* 0x000fe20000010000 */
[----:B------:R-:W-:Y:S04]  /*f650*/  IMAD R0, R0, c[0x0][0x208], RZ ;  /* 0x0000820000007a24 */ /* 0x000fe800078e02ff */
[C---:B------:R-:W-:Y:S03]  /*f660*/  IMAD R0, R217.reuse, c[0x0][0x20c], R0 ;  /* 0x00008300d9007a24 */ /* 0x040fe600078e0200 */
        /* <DEDUP_REMOVED lines=37> */
[----:B------:R-:W-:Y:S03]  /*f8c0*/  MOV R173, R2 ;  /* 0x0000000200ad7202 */ /* 0x000fe60000000f00 */
[----:B------:R-:W-:Y:S01]  /*f8d0*/  IMAD.WIDE.U32 R160, R217, c[0x0][0x208], RZ ;  /* 0x00008200d9a07a25 */ /* 0x000fe200078e00ff */
[-C--:B------:R-:W-:Y:S01]  /*f8e0*/  HMMA.16816.F32.BF16 R12, R164, R162.reuse, R12 ;  /* 0x000000a2a40c723c */ /* 0x080fe2000004180c */
[----:B------:R-:W-:Y:S03]  /*f8f0*/  MOV R2, c[0x0][0x208] ;  /* 0x0000820000027a02 */ /* 0x000fe60000000f00 */
[----:B------:R-:W-:Y:S01]  /*f900*/  IADD3 R0, R161, R0, RZ ;  /* 0x00000000a1007210 */ /* 0x000fe20007ffe0ff */
[----:B------:R-:W-:Y:S01]  /*f910*/  IMAD.WIDE.U32 R172, R160, 0x50, R172 ;  /* 0x00000050a0ac7825 */ /* 0x000fe200078e00ac */
[----:B------:R-:W-:Y:S02]  /*f920*/  SHF.L.U32 R87, R2, 0x5, RZ ;  /* 0x0000000502577819 */ /* 0x000fe400000006ff */
[C---:B------:R-:W-:Y:S01]  /*f930*/  HMMA.16816.F32.BF16 R16, R156.reuse, R162, R16 ;  /* 0x000000a29c10723c */ /* 0x040fe20000041810 */
[----:B------:R-:W3:Y:S03]  /*f940*/  LDSM.16.M88.4 R160, [R213] ;  /* 0x00000000d5a0783b */ /* 0x000ee60000000200 */
[----:B------:R-:W-:Y:S01]  /*f950*/  IMAD R0, R0, 0x50, RZ ;  /* 0x0000005000007824 */ /* 0x000fe200078e02ff */
[----:B------:R-:W-:Y:S03]  /*f960*/  LEA R180, P0, R172, c[0x0][0x1f8], 0x1 ;  /* 0x00007e00acb47a11 */ /* 0x000fe600078008ff */
[-C--:B------:R-:W-:Y:S04]  /*f970*/  HMMA.16816.F32.BF16 R20, R156, R168.reuse, R20 ;  /* 0x000000a89c14723c */ /* 0x080fe80000041814 */
[----:B------:R-:W-:Y:S02]  /*f980*/  IADD3 R0, R173, R0, RZ ;  /* 0x00000000ad007210 */ /* 0x000fe40007ffe0ff */
[-C--:B------:R-:W-:Y:S02]  /*f990*/  IADD3 R178, P2, R180, R87.reuse, RZ ;  /* 0x00000057b4b27210 */ /* 0x080fe40007f5e0ff */
[C---:B------:R-:W-:Y:S04]  /*f9a0*/  HMMA.16816.F32.BF16 R24, R164.reuse, R168, R24 ;  /* 0x000000a8a418723c */ /* 0x040fe80000041818 */
[----:B------:R-:W-:Y:S02]  /*f9b0*/  LEA.HI.X R181, R172, c[0x0][0x1fc], R0, 0x1, P0 ;  /* 0x00007f00acb57a11 */ /* 0x000fe400000f0c00 */
[----:B------:R-:W4:Y:S01]  /*f9c0*/  LDSM.16.M88.4 R172, [R212] ;  /* 0x00000000d4ac783b */ /* 0x000f220000000200 */
[----:B------:R-:W-:Y:S01]  /*f9d0*/  MOV R168, 0x5 ;  /* 0x0000000500a87802 */ /* 0x000fe20000000f00 */
[-C--:B------:R-:W-:Y:S04]  /*f9e0*/  HMMA.16816.F32.BF16 R28, R164, R170.reuse, R28 ;  /* 0x000000aaa41c723c */ /* 0x080fe8000004181c */
[----:B------:R-:W-:Y:S02]  /*f9f0*/  SHF.L.U64.HI R2, R2, R168, c[0x0][0x20c] ;  /* 0x0000830002027619 */ /* 0x000fe400000102a8 */
[----:B------:R-:W-:Y:S01]  /*fa00*/  @!PT LDS RZ, [RZ] ;  /* 0x00000000fffff984 */ /* 0x000fe20000000800 */
[----:B------:R-:W-:Y:S01]  /*fa10*/  @!PT LDS RZ, [RZ] ;  /* 0x00000000fffff984 */ /* 0x000fe20000000800 */
[----:B------:R-:W-:Y:S01]  /*fa20*/  @!PT LDS RZ, [RZ] ;  /* 0x00000000fffff984 */ /* 0x000fe20000000800 */
[----:B------:R5:W-:Y:S01]  /*fa30*/  LDGSTS.E.BYPASS.LTC128B.128 [R216+0x100], [R180.64], !P1 ;  /* 0x00100000b4d87fae */ /* 0x000be2000c901d48 */
[-C--:B------:R-:W-:Y:S01]  /*fa40*/  IADD3 R176, P0, R178, R87.reuse, RZ ;  /* 0x00000057b2b07210 */ /* 0x080fe20007f1e0ff */
[C---:B------:R-:W-:Y:S04]  /*fa50*/  HMMA.16816.F32.BF16 R32, R156.reuse, R170, R32 ;  /* 0x000000aa9c20723c */ /* 0x040fe80000041820 */
[-C--:B------:R-:W-:Y:S02]  /*fa60*/  IADD3.X R179, R181, R2.reuse, RZ, P2, !PT ;  /* 0x00000002b5b37210 */ /* 0x080fe400017fe4ff */
[-C--:B------:R-:W-:Y:S02]  /*fa70*/  IADD3 R168, P2, R176, R87.reuse, RZ ;  /* 0x00000057b0a87210 */ /* 0x080fe40007f5e0ff */
[-C--:B-1----:R-:W-:Y:S01]  /*fa80*/  HMMA.16816.F32.BF16 R36, R156, R152.reuse, R36 ;  /* 0x000000989c24723c */ /* 0x082fe20000041824 */
[----:B------:R1:W-:Y:S03]  /*fa90*/  LDGSTS.E.BYPASS.LTC128B.128 [R216+0x900], [R178.64], !P1 ;  /* 0x00900000b2d87fae */ /* 0x0003e6000c901d48 */
[-C--:B------:R-:W-:Y:S02]  /*faa0*/  IADD3.X R177, R179, R2.reuse, RZ, P0, !PT ;  /* 0x00000002b3b17210 */ /* 0x080fe400007fe4ff */
[----:B------:R-:W-:Y:S02]  /*fab0*/  IADD3 R170, P0, R168, R87, RZ ;  /* 0x00000057a8aa7210 */ /* 0x000fe40007f1e0ff */
[C---:B------:R-:W-:Y:S01]  /*fac0*/  HMMA.16816.F32.BF16 R40, R164.reuse, R152, R40 ;  /* 0x00000098a428723c */ /* 0x040fe20000041828 */
[----:B------:R1:W-:Y:S03]  /*fad0*/  LDGSTS.E.BYPASS.LTC128B.128 [R216+0x1100], [R176.64], !P1 ;  /* 0x01100000b0d87fae */ /* 0x0003e6000c901d48 */
[-C--:B------:R-:W-:Y:S04]  /*fae0*/  IADD3.X R169, R177, R2.reuse, RZ, P2, !PT ;  /* 0x00000002b1a97210 */ /* 0x080fe800017fe4ff */
[-C--:B------:R-:W-:Y:S01]  /*faf0*/  HMMA.16816.F32.BF16 R44, R164, R154.reuse, R44 ;  /* 0x0000009aa42c723c */ /* 0x080fe2000004182c */
[----:B------:R4:W-:Y:S03]  /*fb00*/  LDGSTS.E.BYPASS.LTC128B.128 [R216+0x1900], [R168.64], !P1 ;  /* 0x01900000a8d87fae */ /* 0x0009e6000c901d48 */
[----:B------:R-:W-:Y:S04]  /*fb10*/  IADD3.X R171, R169, R2, RZ, P0, !PT ;  /* 0x00000002a9ab7210 */ /* 0x000fe800007fe4ff */
[C---:B------:R-:W-:Y:S01]  /*fb20*/  HMMA.16816.F32.BF16 R48, R156.reuse, R154, R48 ;  /* 0x0000009a9c30723c */ /* 0x040fe20000041830 */
[----:B------:R4:W-:Y:S07]  /*fb30*/  LDGSTS.E.BYPASS.LTC128B.128 [R216+0x2100], [R170.64], !P1 ;  /* 0x02100000aad87fae */ /* 0x0009ee000c901d48 */
[-C--:B---3--:R-:W-:Y:S01]  /*fb40*/  HMMA.16816.F32.BF16 R52, R156, R160.reuse, R52 ;  /* 0x000000a09c34723c */ /* 0x088fe20000041834 */
[----:B-----5:R-:W-:Y:S07]  /*fb50*/  LDSM.16.M88.4 R180, [R208+0x2000] ;  /* 0x00200000d0b4783b */ /* 0x020fee0000000200 */
[C---:B------:R-:W-:Y:S01]  /*fb60*/  HMMA.16816.F32.BF16 R56, R164.reuse, R160, R56 ;  /* 0x000000a0a438723c */ /* 0x040fe20000041838 */
[----:B-1----:R-:W-:Y:S07]  /*fb70*/  LDSM.16.M88.4 R176, [R206] ;  /* 0x00000000ceb0783b */ /* 0x002fee0000000200 */
[-C--:B------:R-:W-:Y:S01]  /*fb80*/  HMMA.16816.F32.BF16 R60, R164, R162.reuse, R60 ;  /* 0x000000a2a43c723c */ /* 0x080fe2000004183c */
[----:B------:R-:W-:Y:S07]  /*fb90*/  LDSM.16.M88.4 R184, [R206+0x800] ;  /* 0x00080000ceb8783b */ /* 0x000fee0000000200 */
[C---:B------:R-:W-:Y:S01]  /*fba0*/  HMMA.16816.F32.BF16 R64, R156.reuse, R162, R64 ;  /* 0x000000a29c40723c */ /* 0x040fe20000041840 */
[----:B----4-:R-:W1:Y:S07]  /*fbb0*/  LDSM.16.M88.4 R168, [R208] ;  /* 0x00000000d0a8783b */ /* 0x010e6e0000000200 */
[-C--:B------:R-:W-:Y:S01]  /*fbc0*/  HMMA.16816.F32.BF16 R68, R156, R172.reuse, R68 ;  /* 0x000000ac9c44723c */ /* 0x080fe20000041844 */
[----:B------:R-:W3:Y:S02]  /*fbd0*/  LDSM.16.M88.4 R152, [R206+0x1000] ;  /* 0x00100000ce98783b */ /* 0x000ee40000000200 */
[C---:B--2---:R-:W-:Y:S02]  /*fbe0*/  ISETP.GT.AND P0, PT, R217.reuse, R222, PT ;  /* 0x000000ded900720c */ /* 0x044fe40003f04270 */
[----:B------:R-:W-:Y:S03]  /*fbf0*/  IADD3 R217, R217, -0x1, RZ ;  /* 0xffffffffd9d97810 */ /* 0x000fe60007ffe0ff */
[C---:B------:R-:W-:Y:S01]  /*fc00*/  HMMA.16816.F32.BF16 R72, R164.reuse, R172, R72 ;  /* 0x000000aca448723c */ /* 0x040fe20000041848 */
[----:B------:R-:W2:Y:S07]  /*fc10*/  LDSM.16.M88.4 R188, [R206+0x1800] ;  /* 0x00180000cebc783b */ /* 0x000eae0000000200 */
[-C--:B------:R-:W-:Y:S01]  /*fc20*/  HMMA.16816.F32.BF16 R76, R164, R174.reuse, R76 ;  /* 0x000000aea44c723c */ /* 0x080fe2000004184c */
[----:B------:R-:W4:Y:S07]  /*fc30*/  LDSM.16.M88.4 R192, [R206+0x2000] ;  /* 0x00200000cec0783b */ /* 0x000f2e0000000200 */
[----:B------:R-:W-:Y:S01]  /*fc40*/  HMMA.16816.F32.BF16 R80, R156, R174, R80 ;  /* 0x000000ae9c50723c */ /* 0x000fe20000041850 */
[----:B------:R-:W-:Y:S07]  /*fc50*/  LDSM.16.M88.4 R160, [R209] ;  /* 0x00000000d1a0783b */ /* 0x000fee0000000200 */
[-C--:B-1----:R-:W-:Y:S01]  /*fc60*/  HMMA.16816.F32.BF16 R4, R168, R176.reuse, R4 ;  /* 0x000000b0a804723c */ /* 0x082fe20000041804 */
[----:B------:R-:W1:Y:S07]  /*fc70*/  LDSM.16.M88.4 R196, [R203] ;  /* 0x00000000cbc4783b */ /* 0x000e6e0000000200 */
[C---:B------:R-:W-:Y:S01]  /*fc80*/  HMMA.16816.F32.BF16 R8, R180.reuse, R176, R8 ;  /* 0x000000b0b408723c */ /* 0x040fe20000041808 */
[----:B------:R-:W5:Y:S07]  /*fc90*/  LDSM.16.M88.4 R156, [R209+0x2000] ;  /* 0x00200000d19c783b */ /* 0x000f6e0000000200 */
[-C--:B------:R-:W-:Y:S01]  /*fca0*/  HMMA.16816.F32.BF16 R12, R180, R178.reuse, R12 ;  /* 0x000000b2b40c723c */ /* 0x080fe2000004180c */
[----:B------:R-:W0:Y:S07]  /*fcb0*/  LDGDEPBAR ;  /* 0x00000000000079af */ /* 0x000e2e0000000000 */
[C---:B------:R-:W-:Y:S08]  /*fcc0*/  HMMA.16816.F32.BF16 R16, R168.reuse, R178, R16 ;  /* 0x000000b2a810723c */ /* 0x040ff00000041810 */
        /* <DEDUP_REMOVED lines=8> */
[-C--:B--2---:R-:W-:Y:S08]  /*fd50*/  HMMA.16816.F32.BF16 R52, R168, R188.reuse, R52 ;  /* 0x000000bca834723c */ /* 0x084ff00000041834 */
[C---:B------:R-:W-:Y:S08]  /*fd60*/  HMMA.16816.F32.BF16 R56, R180.reuse, R188, R56 ;  /* 0x000000bcb438723c */ /* 0x040ff00000041838 */
[-C--:B------:R-:W-:Y:S08]  /*fd70*/  HMMA.16816.F32.BF16 R60, R180, R190.reuse, R60 ;  /* 0x000000beb43c723c */ /* 0x080ff0000004183c */
[C---:B------:R-:W-:Y:S08]  /*fd80*/  HMMA.16816.F32.BF16 R64, R168.reuse, R190, R64 ;  /* 0x000000bea840723c */ /* 0x040ff00000041840 */
[-C--:B----4-:R-:W-:Y:S08]  /*fd90*/  HMMA.16816.F32.BF16 R68, R168, R192.reuse, R68 ;  /* 0x000000c0a844723c */ /* 0x090ff00000041844 */
[C---:B------:R-:W-:Y:S08]  /*fda0*/  HMMA.16816.F32.BF16 R72, R180.reuse, R192, R72 ;  /* 0x000000c0b448723c */ /* 0x040ff00000041848 */
[-C--:B------:R-:W-:Y:S08]  /*fdb0*/  HMMA.16816.F32.BF16 R76, R180, R194.reuse, R76 ;  /* 0x000000c2b44c723c */ /* 0x080ff0000004184c */
[----:B------:R-:W-:Y:S08]  /*fdc0*/  HMMA.16816.F32.BF16 R80, R168, R194, R80 ;  /* 0x000000c2a850723c */ /* 0x000ff00000041850 */
[-C--:B-1----:R-:W-:Y:S08]  /*fdd0*/  HMMA.16816.F32.BF16 R4, R160, R196.reuse, R4 ;  /* 0x000000c4a004723c */ /* 0x082ff00000041804 */
[C---:B-----5:R-:W-:Y:S08]  /*fde0*/  HMMA.16816.F32.BF16 R8, R156.reuse, R196, R8 ;  /* 0x000000c49c08723c */ /* 0x060ff00000041808 */
        /* <DEDUP_REMOVED lines=11> */
[----:B------:R1:W-:Y:S02]  /*fea0*/  MUFU.TANH R169, R0 ;  /* 0x0000000000a97308 */ /* 0x0003e40000002400 */
[----:B-1----:R-:W-:Y:S02]  /*feb0*/  FMUL.FTZ R0, R7, c[0x0][0x320] ;  /* 0x0000c80007007a20 */ /* 0x002fe40000410000 */
[----:B------:R-:W1:Y:S06]  /*fec0*/  LDSM.16.M88.4 R4, [R203+0x800] ;  /* 0x00080000cb04783b */ /* 0x000e6c0000000200 */
[----:B------:R2:W-:Y:S02]  /*fed0*/  MUFU.TANH R167, R0 ;  /* 0x0000000000a77308 */ /* 0x0005e40000002400 */
[----:B--2---:R-:W-:Y:S08]  /*fee0*/  FMUL.FTZ R0, R8, c[0x0][0x320] ;  /* 0x0000c80008007a20 */ /* 0x004ff00000410000 */
[----:B------:R2:W3:Y:S01]  /*fef0*/  MUFU.TANH R173, R0 ;  /* 0x0000000000ad7308 */ /* 0x0004e20000002400 */
[-C--:B-1----:R-:W-:Y:S08]  /*ff00*/  HMMA.16816.F32.BF16 R20, R160, R4.reuse, R20 ;  /* 0x00000004a014723c */ /* 0x082ff00000041814 */
[C---:B------:R-:W-:Y:S04]  /*ff10*/  HMMA.16816.F32.BF16 R24, R156.reuse, R4, R24 ;  /* 0x000000049c18723c */ /* 0x040fe80000041818 */
[----:B--2---:R-:W-:Y:S02]  /*ff20*/  FMUL.FTZ R0, R9, c[0x0][0x320] ;  /* 0x0000c80009007a20 */ /* 0x004fe40000410000 */
[----:B------:R-:W1:Y:S02]  /*ff30*/  LDSM.16.M88.4 R8, [R203+0x1000] ;  /* 0x00100000cb08783b */ /* 0x000e640000000200 */
[-C--:B------:R-:W-:Y:S01]  /*ff40*/  HMMA.16816.F32.BF16 R28, R156, R6.reuse, R28 ;  /* 0x000000069c1c723c */ /* 0x080fe2000004181c */
[----:B------:R2:W4:Y:S07]  /*ff50*/  MUFU.TANH R168, R0 ;  /* 0x0000000000a87308 */ /* 0x00052e0000002400 */
[C---:B------:R-:W-:Y:S08]  /*ff60*/  HMMA.16816.F32.BF16 R32, R160.reuse, R6, R32 ;  /* 0x00000006a020723c */ /* 0x040ff00000041820 */
[----:B------:R-:W-:Y:S04]  /*ff70*/  FMUL.FTZ R4, R26, c[0x0][0x320] ;  /* 0x0000c8001a047a20 */ /* 0x000fe80000410000 */
[----:B------:R-:W-:Y:S01]  /*ff80*/  FMUL.FTZ R2, R27, c[0x0][0x320] ;  /* 0x0000c8001b027a20 */ /* 0x000fe20000410000 */
[----:B------:R5:W-:Y:S01]  /*ff90*/  MUFU.TANH R176, R4 ;  /* 0x0000000400b07308 */ /* 0x000be20000002400 */
[----:B--2---:R-:W-:Y:S09]  /*ffa0*/  FMUL.FTZ R0, R12, c[0x0][0x320] ;  /* 0x0000c8000c007a20 */ /* 0x004ff20000410000 */
[----:B------:R2:W2:Y:S10]  /*ffb0*/  MUFU.TANH R155, R0 ;  /* 0x00000000009b7308 */ /* 0x0004b40000002400 */
[----:B------:R3:W-:Y:S01]  /*ffc0*/  MUFU.TANH R178, R2 ;  /* 0x0000000200b27308 */ /* 0x0007e20000002400 */
[-C--:B-1----:R-:W-:Y:S01]  /*ffd0*/  HMMA.16816.F32.BF16 R36, R160, R8.reuse, R36 ;  /* 0x00000008a024723c */ /* 0x082fe20000041824 */
[----:B-----5:R-:W1:Y:S07]  /*ffe0*/  LDSM.16.M88.4 R4, [R203+0x1800] ;  /* 0x00180000cb04783b */ /* 0x020e6e0000000200 */
[C---:B------:R-:W-:Y:S04]  /*fff0*/  HMMA.16816.F32.BF16 R40, R156.reuse, R8, R40 ;  /* 0x000000089c28723c */ /* 0x040fe80000041828 */
[----:B--2---:R-:W-:Y:S04]  /*10000*/  FMUL.FTZ R0, R13, c[0x0][0x320] ;  /* 0x0000c8000d007a20 */ /* 0x004fe80000410000 */
[-C--:B------:R-:W-:Y:S01]  /*10010*/  HMMA.16816.F32.BF16 R44, R156, R10.reuse, R44 ;  /* 0x0000000a9c2c723c */ /* 0x080fe2000004182c */
[----:B------:R2:W5:Y:S07]  /*10020*/  MUFU.TANH R152, R0 ;  /* 0x0000000000987308 */ /* 0x00056e0000002400 */
[C---:B------:R-:W-:Y:S08]  /*10030*/  HMMA.16816.F32.BF16 R48, R160.reuse, R10, R48 ;  /* 0x0000000aa030723c */ /* 0x040ff00000041830 */
[----:B------:R-:W-:Y:S04]  /*10040*/  FMUL.FTZ R8, R41, c[0x0][0x320] ;  /* 0x0000c80029087a20 */ /* 0x000fe80000410000 */
[----:B------:R4:W-:Y:S01]  /*10050*/  MUFU.TANH R185, R8 ;  /* 0x0000000800b97308 */ /* 0x0009e20000002400 */
[----:B---3--:R-:W-:Y:S02]  /*10060*/  FMUL.FTZ R2, R42, c[0x0][0x320] ;  /* 0x0000c8002a027a20 */ /* 0x008fe40000410000 */
[----:B--2---:R-:W-:Y:S01]  /*10070*/  FMUL.FTZ R0, R14, c[0x0][0x320] ;  /* 0x0000c8000e007a20 */ /* 0x004fe20000410000 */
[-C--:B-1----:R-:W-:Y:S06]  /*10080*/  HMMA.16816.F32.BF16 R52, R160, R4.reuse, R52 ;  /* 0x00000004a034723c */ /* 0x082fec0000041834 */
[----:B------:R1:W-:Y:S02]  /*10090*/  MUFU.TANH R165, R0 ;  /* 0x0000000000a57308 */ /* 0x0003e40000002400 */
[C---:B------:R-:W-:Y:S08]  /*100a0*/  HMMA.16816.F32.BF16 R56, R156.reuse, R4, R56 ;  /* 0x000000049c38723c */ /* 0x040ff00000041838 */
[----:B------:R2:W-:Y:S01]  /*100b0*/  MUFU.TANH R186, R2 ;  /* 0x0000000200ba7308 */ /* 0x0005e20000002400 */
[-C--:B------:R-:W-:Y:S01]  /*100c0*/  HMMA.16816.F32.BF16 R60, R156, R6.reuse, R60 ;  /* 0x000000069c3c723c */ /* 0x080fe2000004183c */
[----:B----4-:R-:W3:Y:S01]  /*100d0*/  LDSM.16.M88.4 R8, [R203+0x2000] ;  /* 0x00200000cb08783b */ /* 0x010ee20000000200 */
[----:B------:R-:W-:Y:S06]  /*100e0*/  DEPBAR.LE SB0, 0x0 ;  /* 0x000080000000791a */ /* 0x000fec0000000000 */
[C---:B------:R-:W-:Y:S01]  /*100f0*/  HMMA.16816.F32.BF16 R64, R160.reuse, R6, R64 ;  /* 0x00000006a040723c */ /* 0x040fe20000041840 */
[----:B------:R-:W-:Y:S04]  /*10100*/  BAR.SYNC.DEFER_BLOCKING 0x0 ;  /* 0x0000000000007b1d */ /* 0x000fe80000010000 */
[----:B-1----:R-:W-:Y:S02]  /*10110*/  FMUL.FTZ R0, R15, c[0x0][0x320] ;  /* 0x0000c8000f007a20 */ /* 0x002fe40000410000 */
[----:B------:R-:W-:Y:S02]  /*10120*/  FMUL.FTZ R4, R56, c[0x0][0x320] ;  /* 0x0000c80038047a20 */ /* 0x000fe40000410000 */
[----:B------:R1:W-:Y:S03]  /*10130*/  MUFU.TANH R164, R0 ;  /* 0x0000000000a47308 */ /* 0x0003e60000002400 */
[----:B--2---:R-:W-:Y:S04]  /*10140*/  FMUL.FTZ R2, R57, c[0x0][0x320] ;  /* 0x0000c80039027a20 */ /* 0x004fe80000410000 */
[----:B------:R-:W-:Y:S03]  /*10150*/  FMUL.FTZ R7, R62, c[0x0][0x320] ;  /* 0x0000c8003e077a20 */ /* 0x000fe60000410000 */
[----:B------:R2:W-:Y:S10]  /*10160*/  MUFU.TANH R189, R4 ;  /* 0x0000000400bd7308 */ /* 0x0005f40000002400 */
[----:B------:R4:W-:Y:S01]  /*10170*/  MUFU.TANH R194, R2 ;  /* 0x0000000200c27308 */ /* 0x0009e20000002400 */
[----:B-1----:R-:W-:Y:S01]  /*10180*/  FMUL.FTZ R0, R16, c[0x0][0x320] ;  /* 0x0000c80010007a20 */ /* 0x002fe20000410000 */
[-C--:B---3--:R-:W-:Y:S08]  /*10190*/  HMMA.16816.F32.BF16 R68, R160, R8.reuse, R68 ;  /* 0x00000008a044723c */ /* 0x088ff00000041844 */
[----:B------:R1:W3:Y:S01]  /*101a0*/  MUFU.TANH R87, R0 ;  /* 0x0000000000577308 */ /* 0x0002e20000002400 */
[C---:B------:R-:W-:Y:S04]  /*101b0*/  HMMA.16816.F32.BF16 R72, R156.reuse, R8, R72 ;  /* 0x000000089c48723c */ /* 0x040fe80000041848 */
[----:B--2---:R-:W-:Y:S03]  /*101c0*/  FMNMX.FTZ R4, R173, R85, !PT ;  /* 0x00000055ad047209 */ /* 0x004fe60007810000 */
[----:B------:R-:W-:Y:S01]  /*101d0*/  FMUL.FTZ R8, R63, c[0x0][0x320] ;  /* 0x0000c8003f087a20 */ /* 0x000fe20000410000 */
[-C--:B------:R-:W-:Y:S01]  /*101e0*/  HMMA.16816.F32.BF16 R76, R156, R10.reuse, R76 ;  /* 0x0000000a9c4c723c */ /* 0x080fe2000004184c */
[----:B------:R-:W-:Y:S03]  /*101f0*/  MUFU.TANH R156, R7 ;  /* 0x00000007009c7308 */ /* 0x000fe60000002400 */
[----:B------:R-:W-:Y:S02]  /*10200*/  FMNMX.FTZ R4, R168, R4, !PT ;  /* 0x00000004a8047209 */ /* 0x000fe40007810000 */
[----:B----4-:R-:W-:Y:S02]  /*10210*/  FMNMX.FTZ R2, R166, R3, !PT ;  /* 0x00000003a6027209 */ /* 0x010fe40007810000 */
[----:B------:R-:W-:Y:S03]  /*10220*/  HMMA.16816.F32.BF16 R80, R160, R10, R80 ;  /* 0x0000000aa050723c */ /* 0x000fe60000041850 */
[----:B------:R-:W-:Y:S01]  /*10230*/  MUFU.TANH R157, R8 ;  /* 0x00000008009d7308 */ /* 0x000fe20000002400 */
[----:B------:R-:W-:Y:S01]  /*10240*/  FMNMX.FTZ R4, R155, R4, !PT ;  /* 0x000000049b047209 */ /* 0x000fe20007810000 */
[----:B-1----:R-:W-:Y:S01]  /*10250*/  FMUL.FTZ R0, R17, c[0x0][0x320] ;  /* 0x0000c80011007a20 */ /* 0x002fe20000410000 */
[----:B------:R-:W-:Y:S02]  /*10260*/  FMNMX.FTZ R2, R154, R2, !PT ;  /* 0x000000029a027209 */ /* 0x000fe40007810000 */
[----:B------:R-:W-:Y:S01]  /*10270*/  FMUL.FTZ R5, R73, c[0x0][0x320] ;  /* 0x0000c80049057a20 */ /* 0x000fe20000410000 */
[----:B-----5:R-:W-:Y:S03]  /*10280*/  FMNMX.FTZ R4, R152, R4, !PT ;  /* 0x0000000498047209 */ /* 0x020fe60007810000 */
[----:B---3--:R-:W-:Y:S01]  /*10290*/  FMNMX.FTZ R2, R87, R2, !PT ;  /* 0x0000000257027209 */ /* 0x008fe20007810000 */
[----:B------:R1:W2:Y:S03]  /*102a0*/  MUFU.TANH R14, R0 ;  /* 0x00000000000e7308 */ /* 0x0002a60000002400 */
[----:B------:R-:W-:Y:S07]  /*102b0*/  FMUL.FTZ R6, R76, c[0x0][0x320] ;  /* 0x0000c8004c067a20 */ /* 0x000fee0000410000 */
[----:B------:R3:W-:Y:S10]  /*102c0*/  MUFU.TANH R218, R5 ;  /* 0x0000000500da7308 */ /* 0x0007f40000002400 */
[----:B------:R4:W-:Y:S01]  /*102d0*/  MUFU.TANH R192, R6 ;  /* 0x0000000600c07308 */ /* 0x0009e20000002400 */
[----:B-1----:R-:W-:Y:S01]  /*102e0*/  FMUL.FTZ R0, R18, c[0x0][0x320] ;  /* 0x0000c80012007a20 */ /* 0x002fe20000410000 */
[----:B--2---:R-:W-:Y:S08]  /*102f0*/  FMNMX.FTZ R2, R14, R2, !PT ;  /* 0x000000020e027209 */ /* 0x004ff00007810000 */
[----:B------:R1:W-:Y:S01]  /*10300*/  MUFU.TANH R17, R0 ;  /* 0x0000000000117308 */ /* 0x0003e20000002400 */
[----:B---3--:R-:W-:Y:S09]  /*10310*/  FMUL.FTZ R5, R80, c[0x0][0x320] ;  /* 0x0000c80050057a20 */ /* 0x008ff20000410000 */
[----:B------:R2:W-:Y:S01]  /*10320*/  MUFU.TANH R195, R5 ;  /* 0x0000000500c37308 */ /* 0x0005e20000002400 */
[----:B----4-:R-:W-:Y:S09]  /*10330*/  FMUL.FTZ R6, R77, c[0x0][0x320] ;  /* 0x0000c8004d067a20 */ /* 0x010ff20000410000 */
[----:B------:R-:W-:Y:S01]  /*10340*/  MUFU.TANH R191, R6 ;  /* 0x0000000600bf7308 */ /* 0x000fe20000002400 */
[----:B-1----:R-:W-:Y:S09]  /*10350*/  FMUL.FTZ R0, R19, c[0x0][0x320] ;  /* 0x0000c80013007a20 */ /* 0x002ff20000410000 */
[----:B------:R1:W-:Y:S01]  /*10360*/  MUFU.TANH R16, R0 ;  /* 0x0000000000107308 */ /* 0x0003e20000002400 */
[----:B--2---:R-:W-:Y:S09]  /*10370*/  FMUL.FTZ R5, R81, c[0x0][0x320] ;  /* 0x0000c80051057a20 */ /* 0x004ff20000410000 */
[----:B------:R2:W-:Y:S01]  /*10380*/  MUFU.TANH R163, R5 ;  /* 0x0000000500a37308 */ /* 0x0005e20000002400 */
[----:B-1----:R-:W-:Y:S09]  /*10390*/  FMUL.FTZ R0, R20, c[0x0][0x320] ;  /* 0x0000c80014007a20 */ /* 0x002ff20000410000 */
[----:B------:R1:W3:Y:S01]  /*103a0*/  MUFU.TANH R19, R0 ;  /* 0x0000000000137308 */ /* 0x0002e20000002400 */
[----:B--2---:R-:W-:Y:S09]  /*103b0*/  FMUL.FTZ R5, R82, c[0x0][0x320] ;  /* 0x0000c80052057a20 */ /* 0x004ff20000410000 */
[----:B------:R2:W-:Y:S01]  /*103c0*/  MUFU.TANH R162, R5 ;  /* 0x0000000500a27308 */ /* 0x0005e20000002400 */
[----:B-1----:R-:W-:Y:S01]  /*103d0*/  FMUL.FTZ R0, R21, c[0x0][0x320] ;  /* 0x0000c80015007a20 */ /* 0x002fe20000410000 */
[----:B---3--:R-:W-:Y:S08]  /*103e0*/  FMNMX.FTZ R2, R19, R2, !PT ;  /* 0x0000000213027209 */ /* 0x008ff00007810000 */
[----:B------:R1:W3:Y:S01]  /*103f0*/  MUFU.TANH R20, R0 ;  /* 0x0000000000147308 */ /* 0x0002e20000002400 */
[----:B--2---:R-:W-:Y:S09]  /*10400*/  FMUL.FTZ R5, R83, c[0x0][0x320] ;  /* 0x0000c80053057a20 */ /* 0x004ff20000410000 */
[----:B------:R2:W-:Y:S01]  /*10410*/  MUFU.TANH R161, R5 ;  /* 0x0000000500a17308 */ /* 0x0005e20000002400 */
[----:B-1----:R-:W-:Y:S01]  /*10420*/  FMUL.FTZ R0, R22, c[0x0][0x320] ;  /* 0x0000c80016007a20 */ /* 0x002fe20000410000 */
[----:B---3--:R-:W-:Y:S08]  /*10430*/  FMNMX.FTZ R2, R20, R2, !PT ;  /* 0x0000000214027209 */ /* 0x008ff00007810000 */
[----:B------:R1:W-:Y:S01]  /*10440*/  MUFU.TANH R21, R0 ;  /* 0x0000000000157308 */ /* 0x0003e20000002400 */
[----:B--2---:R-:W-:Y:S04]  /*10450*/  FMNMX.FTZ R5, R171, R86, !PT ;  /* 0x00000056ab057209 */ /* 0x004fe80007810000 */
[----:B------:R-:W-:Y:S04]  /*10460*/  FMNMX.FTZ R5, R170, R5, !PT ;  /* 0x00000005aa057209 */ /* 0x000fe80007810000 */
[----:B------:R-:W-:Y:S01]  /*10470*/  FMNMX.FTZ R6, R165, R5, !PT ;  /* 0x00000005a5067209 */ /* 0x000fe20007810000 */
[----:B-1----:R-:W-:Y:S04]  /*10480*/  FMUL.FTZ R0, R23, c[0x0][0x320] ;  /* 0x0000c80017007a20 */ /* 0x002fe80000410000 */
        /* <DEDUP_REMOVED lines=104> */
[----:B------:R-:W-:Y:S05]  /*10b10*/  FMNMX.FTZ R2, R163, R2, !PT ;  /* 0x00000002a3027209 */ /* 0x000fea0007810000 */
[----:B------:R-:W2:Y:S01]  /*10b20*/  SHFL.BFLY PT, R9, R2, 0x2, 0x1f ;  /* 0x0c401f0002097f89 */ /* 0x000ea200000e0000 */
[----:B-1----:R-:W-:Y:S04]  /*10b30*/  FMUL.FTZ R0, R71, c[0x0][0x320] ;  /* 0x0000c80047007a20 */ /* 0x002fe80000410000 */
[----:B------:R1:W-:Y:S01]  /*10b40*/  MUFU.TANH R158, R0 ;  /* 0x00000000009e7308 */ /* 0x0003e20000002400 */
[----:B--2---:R-:W-:Y:S05]  /*10b50*/  FMNMX.FTZ R2, R2, R9, !PT ;  /* 0x0000000902027209 */ /* 0x004fea0007810000 */
[----:B------:R-:W2:Y:S01]  /*10b60*/  SHFL.BFLY PT, R9, R2, 0x1, 0x1f ;  /* 0x0c201f0002097f89 */ /* 0x000ea200000e0000 */
[----:B-1----:R-:W-:Y:S04]  /*10b70*/  FMUL.FTZ R0, R72, c[0x0][0x320] ;  /* 0x0000c80048007a20 */ /* 0x002fe80000410000 */
[----:B------:R1:W3:Y:S01]  /*10b80*/  MUFU.TANH R196, R0 ;  /* 0x0000000000c47308 */ /* 0x0002e20000002400 */
[----:B--2---:R-:W-:Y:S05]  /*10b90*/  FMNMX.FTZ R70, R2, R9, !PT ;  /* 0x0000000902467209 */ /* 0x004fea0007810000 */
[----:B------:R-:W-:Y:S04]  /*10ba0*/  FMUL.FTZ R153, R70, c[0x0][0x2d0] ;  /* 0x0000b40046997a20 */ /* 0x000fe80000410000 */
[----:B------:R-:W-:Y:S04]  /*10bb0*/  FFMA.FTZ R9, R12, c[0x0][0x2d0], -R153 ;  /* 0x0000b4000c097a23 */ /* 0x000fe80000010899 */
[----:B------:R-:W-:Y:S01]  /*10bc0*/  MUFU.EX2 R226, R9 ;  /* 0x0000000900e27308 */ /* 0x000fe20000000800 */
[----:B-1----:R-:W-:Y:S02]  /*10bd0*/  FMNMX.FTZ R0, R169, R84, !PT ;  /* 0x00000054a9007209 */ /* 0x002fe40007810000 */
[----:B---3--:R-:W-:Y:S02]  /*10be0*/  FMNMX.FTZ R5, R196, R4, !PT ;  /* 0x00000004c4057209 */ /* 0x008fe40007810000 */
[----:B------:R-:W-:Y:S02]  /*10bf0*/  FMNMX.FTZ R0, R167, R0, !PT ;  /* 0x00000000a7007209 */ /* 0x000fe40007810000 */
[----:B------:R-:W-:Y:S01]  /*10c00*/  FMNMX.FTZ R4, R164, R6, !PT ;  /* 0x00000006a4047209 */ /* 0x000fe20007810000 */
[----:B------:R-:W-:Y:S01]  /*10c10*/  FMUL.FTZ R6, R74, c[0x0][0x320] ;  /* 0x0000c8004a067a20 */ /* 0x000fe20000410000 */
[----:B------:R-:W-:Y:S02]  /*10c20*/  FMNMX.FTZ R0, R17, R0, !PT ;  /* 0x0000000011007209 */ /* 0x000fe40007810000 */
[----:B------:R-:W-:Y:S01]  /*10c30*/  FMNMX.FTZ R4, R176, R4, !PT ;  /* 0x00000004b0047209 */ /* 0x000fe20007810000 */
[----:B------:R1:W2:Y:S01]  /*10c40*/  MUFU.TANH R190, R6 ;  /* 0x0000000600be7308 */ /* 0x0002a20000002400 */
[----:B------:R-:W-:Y:S02]  /*10c50*/  FMNMX.FTZ R0, R16, R0, !PT ;  /* 0x0000000010007209 */ /* 0x000fe40007810000 */
        /* <DEDUP_REMOVED lines=10> */
[----:B------:R-:W-:Y:S01]  /*10d00*/  FMNMX.FTZ R5, R192, R5, !PT ;  /* 0x00000005c0057209 */ /* 0x000fe20007810000 */
[----:B-1----:R-:W-:Y:S01]  /*10d10*/  FMUL.FTZ R6, R75, c[0x0][0x320] ;  /* 0x0000c8004b067a20 */ /* 0x002fe20000410000 */
[----:B------:R-:W-:Y:S02]  /*10d20*/  FMNMX.FTZ R0, R183, R0, !PT ;  /* 0x00000000b7007209 */ /* 0x000fe40007810000 */
[----:B------:R-:W-:Y:S01]  /*10d30*/  FMNMX.FTZ R5, R191, R5, !PT ;  /* 0x00000005bf057209 */ /* 0x000fe20007810000 */
[----:B------:R1:W3:Y:S01]  /*10d40*/  MUFU.TANH R160, R6 ;  /* 0x0000000600a07308 */ /* 0x0002e20000002400 */
[----:B------:R-:W-:Y:S03]  /*10d50*/  FMNMX.FTZ R0, R180, R0, !PT ;  /* 0x00000000b4007209 */ /* 0x000fe60007810000 */
[----:B------:R-:W4:Y:S01]  /*10d60*/  SHFL.BFLY PT, R8, R5, 0x2, 0x1f ;  /* 0x0c401f0005087f89 */ /* 0x000f2200000e0000 */
[----:B------:R-:W-:Y:S04]  /*10d70*/  FMNMX.FTZ R0, R181, R0, !PT ;  /* 0x00000000b5007209 */ /* 0x000fe80007810000 */
[----:B------:R-:W-:Y:S04]  /*10d80*/  FMNMX.FTZ R0, R249, R0, !PT ;  /* 0x00000000f9007209 */ /* 0x000fe80007810000 */
[----:B------:R-:W-:Y:S04]  /*10d90*/  FMNMX.FTZ R0, R252, R0, !PT ;  /* 0x00000000fc007209 */ /* 0x000fe80007810000 */
[----:B------:R-:W-:Y:S04]  /*10da0*/  FMNMX.FTZ R0, R247, R0, !PT ;  /* 0x00000000f7007209 */ /* 0x000fe80007810000 */
[----:B------:R-:W-:Y:S02]  /*10db0*/  FMNMX.FTZ R0, R250, R0, !PT ;  /* 0x00000000fa007209 */ /* 0x000fe40007810000 */
[----:B-1----:R-:W-:Y:S02]  /*10dc0*/  FMNMX.FTZ R6, R188, R4, !PT ;  /* 0x00000004bc067209 */ /* 0x002fe40007810000 */
[----:B------:R-:W-:Y:S02]  /*10dd0*/  FMNMX.FTZ R0, R31, R0, !PT ;  /* 0x000000001f007209 */ /* 0x000fe40007810000 */
[----:B----4-:R-:W-:Y:S02]  /*10de0*/  FMNMX.FTZ R5, R5, R8, !PT ;  /* 0x0000000805057209 */ /* 0x010fe40007810000 */
[----:B------:R-:W-:Y:S03]  /*10df0*/  FMNMX.FTZ R0, R158, R0, !PT ;  /* 0x000000009e007209 */ /* 0x000fe60007810000 */
[----:B------:R-:W1:Y:S01]  /*10e00*/  SHFL.BFLY PT, R8, R5, 0x1, 0x1f ;  /* 0x0c201f0005087f89 */ /* 0x000e6200000e0000 */
[----:B------:R-:W-:Y:S04]  /*10e10*/  FMNMX.FTZ R0, R162, R0, !PT ;  /* 0x00000000a2007209 */ /* 0x000fe80007810000 */
[----:B------:R-:W-:Y:S05]  /*10e20*/  FMNMX.FTZ R0, R161, R0, !PT ;  /* 0x00000000a1007209 */ /* 0x000fea0007810000 */
[----:B------:R-:W4:Y:S01]  /*10e30*/  SHFL.BFLY PT, R7, R0, 0x2, 0x1f ;  /* 0x0c401f0000077f89 */ /* 0x000f2200000e0000 */
[----:B-1----:R-:W-:Y:S02]  /*10e40*/  FMNMX.FTZ R68, R5, R8, !PT ;  /* 0x0000000805447209 */ /* 0x002fe40007810000 */
[----:B------:R-:W-:Y:S03]  /*10e50*/  @P0 MOV R5, R219 ;  /* 0x000000db00050202 */ /* 0x000fe60000000f00 */
[----:B------:R-:W-:Y:S01]  /*10e60*/  FMUL.FTZ R159, R68, c[0x0][0x2d0] ;  /* 0x0000b400449f7a20 */ /* 0x000fe20000410000 */
[----:B----4-:R-:W-:Y:S01]  /*10e70*/  FMNMX.FTZ R4, R0, R7, !PT ;  /* 0x0000000700047209 */ /* 0x010fe20007810000 */
[----:B------:R-:W-:Y:S01]  /*10e80*/  FMUL.FTZ R7, R78, c[0x0][0x320] ;  /* 0x0000c8004e077a20 */ /* 0x000fe20000410000 */
[----:B------:R-:W-:Y:S03]  /*10e90*/  FMNMX.FTZ R0, R248, R6, !PT ;  /* 0x00000006f8007209 */ /* 0x000fe60007810000 */
[----:B------:R1:W4:Y:S01]  /*10ea0*/  MUFU.TANH R74, R7 ;  /* 0x00000007004a7308 */ /* 0x0003220000002400 */
[----:B------:R-:W-:Y:S04]  /*10eb0*/  FMNMX.FTZ R0, R251, R0, !PT ;  /* 0x00000000fb007209 */ /* 0x000fe80007810000 */
[----:B------:R-:W-:Y:S01]  /*10ec0*/  FMNMX.FTZ R6, R198, R0, !PT ;  /* 0x00000000c6067209 */ /* 0x000fe20007810000 */
[----:B------:R-:W-:Y:S03]  /*10ed0*/  FMUL.FTZ R0, R79, c[0x0][0x320] ;  /* 0x0000c8004f007a20 */ /* 0x000fe60000410000 */
[----:B------:R-:W-:Y:S01]  /*10ee0*/  FMNMX.FTZ R6, R32, R6, !PT ;  /* 0x0000000620067209 */ /* 0x000fe20007810000 */
[----:B------:R5:W2:Y:S01]  /*10ef0*/  MUFU.TANH R75, R0 ;  /* 0x00000000004b7308 */ /* 0x000aa20000002400 */
[----:B-1----:R-:W1:Y:S02]  /*10f00*/  SHFL.BFLY PT, R7, R4, 0x1, 0x1f ;  /* 0x0c201f0004077f89 */ /* 0x002e6400000e0000 */
[----:B-----5:R-:W-:Y:S04]  /*10f10*/  FMNMX.FTZ R0, R156, R6, !PT ;  /* 0x000000069c007209 */ /* 0x020fe80007810000 */
[----:B------:R-:W-:Y:S01]  /*10f20*/  FMNMX.FTZ R2, R157, R0, !PT ;  /* 0x000000009d027209 */ /* 0x000fe20007810000 */
[----:B------:R-:W-:Y:S03]  /*10f30*/  FADD.FTZ R0, -R70, R3 ;  /* 0x0000000346007221 */ /* 0x000fe60000010100 */
[----:B--2---:R-:W-:Y:S01]  /*10f40*/  FMNMX.FTZ R3, R190, R2, !PT ;  /* 0x00000002be037209 */ /* 0x004fe20007810000 */
[----:B------:R-:W-:Y:S03]  /*10f50*/  FMUL.FTZ R2, R0, c[0x0][0x2d0] ;  /* 0x0000b40000027a20 */ /* 0x000fe60000410000 */
[----:B---3--:R-:W-:Y:S01]  /*10f60*/  FMNMX.FTZ R0, R160, R3, !PT ;  /* 0x00000003a0007209 */ /* 0x008fe20007810000 */
[----:B------:R2:W3:Y:S01]  /*10f70*/  MUFU.EX2 R73, R2 ;  /* 0x0000000200497308 */ /* 0x0004e20000000800 */
[----:B-1----:R-:W-:Y:S01]  /*10f80*/  FMNMX.FTZ R69, R4, R7, !PT ;  /* 0x0000000704457209 */ /* 0x002fe20007810000 */
[--C-:B------:R-:W-:Y:S01]  /*10f90*/  FFMA.FTZ R4, R166, c[0x0][0x2d0], -R153.reuse ;  /* 0x0000b400a6047a23 */ /* 0x100fe20000010899 */
[----:B----4-:R-:W-:Y:S01]  /*10fa0*/  FMNMX.FTZ R0, R74, R0, !PT ;  /* 0x000000004a007209 */ /* 0x010fe20007810000 */
[----:B------:R-:W-:Y:S03]  /*10fb0*/  @P0 IMAD.WIDE.U32 R6, R217, c[0x0][0x1e0], RZ ;  /* 0x00007800d9060a25 */ /* 0x000fe600078e00ff */
[----:B------:R-:W-:Y:S03]  /*10fc0*/  FMNMX.FTZ R0, R75, R0, !PT ;  /* 0x000000004b007209 */ /* 0x000fe60007810000 */
[----:B------:R1:W-:Y:S02]  /*10fd0*/  MUFU.EX2 R238, R4 ;  /* 0x0000000400ee7308 */ /* 0x0003e40000000800 */
[----:B------:R-:W4:Y:S01]  /*10fe0*/  SHFL.BFLY PT, R3, R0, 0x2, 0x1f ;  /* 0x0c401f0000037f89 */ /* 0x000f2200000e0000 */
[----:B--2---:R-:W-:Y:S02]  /*10ff0*/  FADD.FTZ R2, -R69, R84 ;  /* 0x0000005445027221 */ /* 0x004fe40000010100 */
[C---:B---3--:R-:W-:Y:S02]  /*11000*/  FMUL.FTZ R33, R73.reuse, R117 ;  /* 0x0000007549217220 */ /* 0x048fe40000410000 */
[----:B------:R-:W-:Y:S02]  /*11010*/  FMUL.FTZ R2, R2, c[0x0][0x2d0] ;  /* 0x0000b40002027a20 */ /* 0x000fe40000410000 */
[C---:B------:R-:W-:Y:S02]  /*11020*/  FMUL.FTZ R48, R73.reuse, R132 ;  /* 0x0000008449307220 */ /* 0x040fe40000410000 */
[----:B------:R2:W3:Y:S01]  /*11030*/  MUFU.EX2 R72, R2 ;  /* 0x0000000200487308 */ /* 0x0004e20000000800 */
[----:B------:R-:W-:Y:S02]  /*11040*/  FMUL.FTZ R49, R73, R133 ;  /* 0x0000008549317220 */ /* 0x000fe40000410000 */
[--C-:B-1----:R-:W-:Y:S01]  /*11050*/  FFMA.FTZ R4, R19, c[0x0][0x2d0], -R153.reuse ;  /* 0x0000b40013047a23 */ /* 0x102fe20000010899 */
[----:B----4-:R-:W-:Y:S01]  /*11060*/  FMNMX.FTZ R0, R0, R3, !PT ;  /* 0x0000000300007209 */ /* 0x010fe20007810000 */
[----:B------:R-:W-:Y:S05]  /*11070*/  FFMA.FTZ R3, R14, c[0x0][0x2d0], -R153 ;  /* 0x0000b4000e037a23 */ /* 0x000fea0000010899 */
[----:B------:R-:W-:Y:S10]  /*11080*/  MUFU.EX2 R241, R3 ;  /* 0x0000000300f17308 */ /* 0x000ff40000000800 */
[----:B------:R1:W-:Y:S01]  /*11090*/  MUFU.EX2 R231, R4 ;  /* 0x0000000400e77308 */ /* 0x0003e20000000800 */
[----:B--2---:R-:W-:Y:S02]  /*110a0*/  FADD.FTZ R2, -R68, R85 ;  /* 0x0000005544027221 */ /* 0x004fe40000010100 */
[----:B---3--:R-:W-:Y:S01]  /*110b0*/  FMUL.FTZ R19, R72, R103 ;  /* 0x0000006748137220 */ /* 0x008fe20000410000 */
[----:B------:R-:W-:Y:S01]  /*110c0*/  MOV R103, R189 ;  /* 0x000000bd00677202 */ /* 0x000fe20000000f00 */
[----:B------:R-:W-:Y:S02]  /*110d0*/  FMUL.FTZ R2, R2, c[0x0][0x2d0] ;  /* 0x0000b40002027a20 */ /* 0x000fe40000410000 */
[C---:B------:R-:W-:Y:S03]  /*110e0*/  FMUL.FTZ R34, R72.reuse, R118 ;  /* 0x0000007648227220 */ /* 0x040fe60000410000 */
[----:B------:R2:W3:Y:S01]  /*110f0*/  MUFU.EX2 R71, R2 ;  /* 0x0000000200477308 */ /* 0x0004e20000000800 */
[C---:B------:R-:W-:Y:S02]  /*11100*/  FMUL.FTZ R35, R72.reuse, R119 ;  /* 0x0000007748237220 */ /* 0x040fe40000410000 */
[C---:B------:R-:W-:Y:S02]  /*11110*/  FMUL.FTZ R50, R72.reuse, R134 ;  /* 0x0000008648327220 */ /* 0x040fe40000410000 */
[----:B------:R-:W-:Y:S02]  /*11120*/  FMUL.FTZ R51, R72, R135 ;  /* 0x0000008748337220 */ /* 0x000fe40000410000 */
[--C-:B-1----:R-:W-:Y:S04]  /*11130*/  FFMA.FTZ R4, R20, c[0x0][0x2d0], -R153.reuse ;  /* 0x0000b40014047a23 */ /* 0x102fe80000010899 */
[----:B------:R1:W-:Y:S01]  /*11140*/  MUFU.EX2 R230, R4 ;  /* 0x0000000400e67308 */ /* 0x0003e20000000800 */
[----:B--2---:R-:W-:Y:S02]  /*11150*/  FFMA.FTZ R2, R154, c[0x0][0x2d0], -R153 ;  /* 0x0000b4009a027a23 */ /* 0x004fe40000010899 */
[----:B------:R-:W-:Y:S07]  /*11160*/  FMUL.FTZ R154, R69, c[0x0][0x2d0] ;  /* 0x0000b400459a7a20 */ /* 0x000fee0000410000 */
[----:B------:R2:W4:Y:S01]  /*11170*/  MUFU.EX2 R240, R2 ;  /* 0x0000000200f07308 */ /* 0x0005220000000800 */
[----:B---3--:R-:W-:Y:S02]  /*11180*/  FMUL.FTZ R41, R71, R125 ;  /* 0x0000007d47297220 */ /* 0x008fe40000410000 */
[----:B------:R-:W-:Y:S01]  /*11190*/  FFMA.FTZ R3, R169, c[0x0][0x2d0], -R154 ;  /* 0x0000b400a9037a23 */ /* 0x000fe2000001089a */
[----:B------:R-:W-:Y:S01]  /*111a0*/  MOV R169, R192 ;  /* 0x000000c000a97202 */ /* 0x000fe20000000f00 */
[C---:B------:R-:W-:Y:S02]  /*111b0*/  FMUL.FTZ R45, R71.reuse, R129 ;  /* 0x00000081472d7220 */ /* 0x040fe40000410000 */
[C---:B------:R-:W-:Y:S02]  /*111c0*/  FMUL.FTZ R57, R71.reuse, R141 ;  /* 0x0000008d47397220 */ /* 0x040fe40000410000 */
[C---:B------:R-:W-:Y:S01]  /*111d0*/  FMUL.FTZ R56, R71.reuse, R140 ;  /* 0x0000008c47387220 */ /* 0x040fe20000410000 */
[----:B------:R3:W-:Y:S01]  /*111e0*/  MUFU.EX2 R234, R3 ;  /* 0x0000000300ea7308 */ /* 0x0007e20000000800 */
[C---:B------:R-:W-:Y:S01]  /*111f0*/  FMUL.FTZ R60, R71.reuse, R144 ;  /* 0x00000090473c7220 */ /* 0x040fe20000410000 */
[----:B-1----:R-:W-:Y:S01]  /*11200*/  @P0 MOV R4, R220 ;  /* 0x000000dc00040202 */ /* 0x002fe20000000f00 */
[----:B------:R-:W-:Y:S04]  /*11210*/  FMUL.FTZ R61, R71, R145 ;  /* 0x00000091473d7220 */ /* 0x000fe80000410000 */
[----:B------:R-:W-:Y:S04]  /*11220*/  @P0 IMAD.WIDE.U32 R4, R6, 0x50, R4 ;  /* 0x0000005006040825 */ /* 0x000fe800078e0004 */
[--C-:B------:R-:W-:Y:S01]  /*11230*/  FFMA.FTZ R6, R13, c[0x0][0x2d0], -R153.reuse ;  /* 0x0000b4000d067a23 */ /* 0x100fe20000010899 */
[----:B------:R-:W-:Y:S01]  /*11240*/  @P0 LEA R10, P2, R4, c[0x0][0x1c8], 0x1 ;  /* 0x00007200040a0a11 */ /* 0x000fe200078408ff */
[----:B------:R-:W-:Y:S01]  /*11250*/  FMUL.FTZ R13, R71, R97 ;  /* 0x00000061470d7220 */ /* 0x000fe20000410000 */
[----:B------:R-:W-:Y:S01]  /*11260*/  MOV R97, R30 ;  /* 0x0000001e00617202 */ /* 0x000fe20000000f00 */
[----:B------:R-:W-:Y:S01]  /*11270*/  MUFU.EX2 R227, R6 ;  /* 0x0000000600e37308 */ /* 0x000fe20000000800 */
[----:B--2---:R-:W-:Y:S01]  /*11280*/  FFMA.FTZ R2, R87, c[0x0][0x2d0], -R153 ;  /* 0x0000b40057027a23 */ /* 0x004fe20000010899 */
[----:B----4-:R-:W-:Y:S01]  /*11290*/  F2FP.BF16.PACK_AB R76, R240, R238 ;  /* 0x000000eef04c723e */ /* 0x010fe200000010ff */
[--C-:B---3--:R-:W-:Y:S07]  /*112a0*/  FFMA.FTZ R3, R167, c[0x0][0x2d0], -R154.reuse ;  /* 0x0000b400a7037a23 */ /* 0x108fee000001089a */
[----:B------:R1:W2:Y:S10]  /*112b0*/  MUFU.EX2 R239, R2 ;  /* 0x0000000200ef7308 */ /* 0x0002b40000000800 */
[----:B------:R3:W4:Y:S01]  /*112c0*/  MUFU.EX2 R235, R3 ;  /* 0x0000000300eb7308 */ /* 0x0007220000000800 */
[----:B-1----:R-:W1:Y:S01]  /*112d0*/  SHFL.BFLY PT, R2, R0, 0x1, 0x1f ;  /* 0x0c201f0000027f89 */ /* 0x002e6200000e0000 */
[----:B--2---:R-:W-:Y:S01]  /*112e0*/  F2FP.BF16.PACK_AB R78, R241, R239 ;  /* 0x000000eff14e723e */ /* 0x004fe200000010ff */
[--C-:B---3--:R-:W-:Y:S01]  /*112f0*/  FFMA.FTZ R3, R17, c[0x0][0x2d0], -R154.reuse ;  /* 0x0000b40011037a23 */ /* 0x108fe2000001089a */
[----:B----4-:R-:W-:Y:S01]  /*11300*/  F2FP.BF16.PACK_AB R77, R235, R234 ;  /* 0x000000eaeb4d723e */ /* 0x010fe200000010ff */
[C---:B------:R-:W-:Y:S01]  /*11310*/  FMUL.FTZ R17, R73.reuse, R101 ;  /* 0x0000006549117220 */ /* 0x040fe20000410000 */
[----:B------:R-:W-:Y:S04]  /*11320*/  MOV R101, R198 ;  /* 0x000000c600657202 */ /* 0x000fe80000000f00 */
[----:B------:R2:W-:Y:S01]  /*11330*/  MUFU.EX2 R236, R3 ;  /* 0x0000000300ec7308 */ /* 0x0005e20000000800 */
[----:B-1----:R-:W-:Y:S01]  /*11340*/  FMNMX.FTZ R2, R0, R2, !PT ;  /* 0x0000000200027209 */ /* 0x002fe20007810000 */
[----:B------:R-:W-:Y:S02]  /*11350*/  FFMA.FTZ R0, R16, c[0x0][0x2d0], -R154 ;  /* 0x0000b40010007a23 */ /* 0x000fe4000001089a */
[----:B------:R-:W-:Y:S01]  /*11360*/  FMUL.FTZ R16, R73, R100 ;  /* 0x0000006449107220 */ /* 0x000fe20000410000 */
[----:B------:R-:W-:Y:S05]  /*11370*/  MOV R100, R193 ;  /* 0x000000c100647202 */ /* 0x000fea0000000f00 */
[----:B------:R1:W3:Y:S01]  /*11380*/  MUFU.EX2 R237, R0 ;  /* 0x0000000000ed7308 */ /* 0x0002e20000000800 */
[--C-:B--2---:R-:W-:Y:S09]  /*11390*/  FFMA.FTZ R3, R173, c[0x0][0x2d0], -R159.reuse ;  /* 0x0000b400ad037a23 */ /* 0x104ff2000001089f */
[----:B------:R2:W-:Y:S01]  /*113a0*/  MUFU.EX2 R228, R3 ;  /* 0x0000000300e47308 */ /* 0x0005e20000000800 */
[----:B-1----:R-:W-:Y:S01]  /*113b0*/  FADD.FTZ R0, -R2, R86 ;  /* 0x0000005602007221 */ /* 0x002fe20000010100 */
[----:B---3--:R-:W-:Y:S03]  /*113c0*/  F2FP.BF16.PACK_AB R79, R237, R236 ;  /* 0x000000eced4f723e */ /* 0x008fe600000010ff */
[----:B------:R-:W-:Y:S06]  /*113d0*/  FMUL.FTZ R0, R0, c[0x0][0x2d0] ;  /* 0x0000b40000007a20 */ /* 0x000fec0000410000 */
[----:B------:R-:W1:Y:S01]  /*113e0*/  MUFU.EX2 R0, R0 ;  /* 0x0000000000007308 */ /* 0x000e620000000800 */
[--C-:B--2---:R-:W-:Y:S09]  /*113f0*/  FFMA.FTZ R3, R168, c[0x0][0x2d0], -R159.reuse ;  /* 0x0000b400a8037a23 */ /* 0x104ff2000001089f */
[----:B------:R2:W3:Y:S01]  /*11400*/  MUFU.EX2 R229, R3 ;  /* 0x0000000300e57308 */ /* 0x0004e20000000800 */
[C---:B-1----:R-:W-:Y:S01]  /*11410*/  FMUL.FTZ R14, R0.reuse, R98 ;  /* 0x00000062000e7220 */ /* 0x042fe20000410000 */
[----:B------:R-:W-:Y:S01]  /*11420*/  MOV R98, R199 ;  /* 0x000000c700627202 */ /* 0x000fe20000000f00 */
[C---:B------:R-:W-:Y:S02]  /*11430*/  FMUL.FTZ R30, R0.reuse, R114 ;  /* 0x00000072001e7220 */ /* 0x040fe40000410000 */
[C---:B------:R-:W-:Y:S02]  /*11440*/  FMUL.FTZ R42, R0.reuse, R126 ;  /* 0x0000007e002a7220 */ /* 0x040fe40000410000 */
[C---:B------:R-:W-:Y:S02]  /*11450*/  FMUL.FTZ R43, R0.reuse, R127 ;  /* 0x0000007f002b7220 */ /* 0x040fe40000410000 */
[C---:B------:R-:W-:Y:S02]  /*11460*/  FMUL.FTZ R46, R0.reuse, R130 ;  /* 0x00000082002e7220 */ /* 0x040fe40000410000 */
[--C-:B--2---:R-:W-:Y:S01]  /*11470*/  FFMA.FTZ R3, R155, c[0x0][0x2d0], -R159.reuse ;  /* 0x0000b4009b037a23 */ /* 0x104fe2000001089f */
[----:B---3--:R-:W-:Y:S01]  /*11480*/  F2FP.BF16.PACK_AB R64, R229, R228 ;  /* 0x000000e4e540723e */ /* 0x008fe200000010ff */
[C---:B------:R-:W-:Y:S01]  /*11490*/  FMUL.FTZ R47, R0.reuse, R131 ;  /* 0x00000083002f7220 */ /* 0x040fe20000410000 */
[----:B------:R-:W-:Y:S01]  /*114a0*/  MOV R155, R190 ;  /* 0x000000be009b7202 */ /* 0x000fe20000000f00 */
[----:B------:R1:W-:Y:S01]  /*114b0*/  MUFU.EX2 R232, R3 ;  /* 0x0000000300e87308 */ /* 0x0003e20000000800 */
[C---:B------:R-:W-:Y:S02]  /*114c0*/  FMUL.FTZ R59, R0.reuse, R143 ;  /* 0x0000008f003b7220 */ /* 0x040fe40000410000 */
[C---:B------:R-:W-:Y:S02]  /*114d0*/  FMUL.FTZ R58, R0.reuse, R142 ;  /* 0x0000008e003a7220 */ /* 0x040fe40000410000 */
[C---:B------:R-:W-:Y:S02]  /*114e0*/  FMUL.FTZ R62, R0.reuse, R146 ;  /* 0x00000092003e7220 */ /* 0x040fe40000410000 */
[----:B------:R-:W-:Y:S02]  /*114f0*/  FMUL.FTZ R63, R0, R147 ;  /* 0x00000093003f7220 */ /* 0x000fe40000410000 */
[----:B-1----:R-:W-:Y:S02]  /*11500*/  FFMA.FTZ R3, R152, c[0x0][0x2d0], -R159 ;  /* 0x0000b40098037a23 */ /* 0x002fe4000001089f */
[----:B------:R-:W-:Y:S02]  /*11510*/  FMUL.FTZ R152, R2, c[0x0][0x2d0] ;  /* 0x0000b40002987a20 */ /* 0x000fe40000410000 */
[----:B------:R1:W2:Y:S02]  /*11520*/  MUFU.EX2 R233, R3 ;  /* 0x0000000300e97308 */ /* 0x0002a40000000800 */
[--C-:B-1----:R-:W-:Y:S01]  /*11530*/  FFMA.FTZ R3, R171, c[0x0][0x2d0], -R152.reuse ;  /* 0x0000b400ab037a23 */ /* 0x102fe20000010898 */
[----:B--2---:R-:W-:Y:S02]  /*11540*/  F2FP.BF16.PACK_AB R66, R233, R232 ;  /* 0x000000e8e942723e */ /* 0x004fe400000010ff */
[----:B------:R-:W-:Y:S05]  /*11550*/  MOV R171, R218 ;  /* 0x000000da00ab7202 */ /* 0x000fea0000000f00 */
[----:B------:R1:W-:Y:S02]  /*11560*/  MUFU.EX2 R173, R3 ;  /* 0x0000000300ad7308 */ /* 0x0003e40000000800 */
[--C-:B-1----:R-:W-:Y:S01]  /*11570*/  FFMA.FTZ R3, R170, c[0x0][0x2d0], -R152.reuse ;  /* 0x0000b400aa037a23 */ /* 0x102fe20000010898 */
[----:B------:R-:W-:Y:S07]  /*11580*/  MOV R170, R191 ;  /* 0x000000bf00aa7202 */ /* 0x000fee0000000f00 */
[----:B------:R1:W2:Y:S02]  /*11590*/  MUFU.EX2 R174, R3 ;  /* 0x0000000300ae7308 */ /* 0x0002a40000000800 */
[--C-:B-1----:R-:W-:Y:S01]  /*115a0*/  FFMA.FTZ R3, R165, c[0x0][0x2d0], -R152.reuse ;  /* 0x0000b400a5037a23 */ /* 0x102fe20000010898 */
[----:B--2---:R-:W-:Y:S07]  /*115b0*/  F2FP.BF16.PACK_AB R65, R174, R173 ;  /* 0x000000adae41723e */ /* 0x004fee00000010ff */
[----:B------:R1:W-:Y:S02]  /*115c0*/  MUFU.EX2 R175, R3 ;  /* 0x0000000300af7308 */ /* 0x0003e40000000800 */
[----:B-1----:R-:W-:Y:S01]  /*115d0*/  FFMA.FTZ R3, R164, c[0x0][0x2d0], -R152 ;  /* 0x0000b400a4037a23 */ /* 0x002fe20000010898 */
[----:B------:R-:W-:Y:S07]  /*115e0*/  MOV R164, R195 ;  /* 0x000000c300a47202 */ /* 0x000fee0000000f00 */
        /* <DEDUP_REMOVED lines=17> */
[-C--:B------:R-:W-:Y:S02]  /*11700*/  @P0 IADD3 R4, P3, R6, R3.reuse, RZ ;  /* 0x0000000306040210 */ /* 0x080fe40007f7e0ff */
[-C--:B------:R-:W-:Y:S01]  /*11710*/  @P0 IADD3.X R9, R11, R12.reuse, RZ, P4, !PT ;  /* 0x0000000c0b090210 */ /* 0x080fe200027fe4ff */
[----:B------:R2:W-:Y:S03]  /*11720*/  MUFU.EX2 R225, R5 ;  /* 0x0000000500e17308 */ /* 0x0005e60000000800 */
[-C--:B------:R-:W-:Y:S01]  /*11730*/  @P0 IADD3.X R7, R9, R12.reuse, RZ, P2, !PT ;  /* 0x0000000c09070210 */ /* 0x080fe200017fe4ff */
[----:B------:R3:W-:Y:S08]  /*11740*/  @P0 LDGSTS.E.BYPASS.LTC128B.128 [R216+0x3100], [R8.64], !P1 ;  /* 0x0310000008d80fae */ /* 0x0007f0000c901d48 */
[----:B------:R4:W-:Y:S01]  /*11750*/  @P0 LDGSTS.E.BYPASS.LTC128B.128 [R216+0x3900], [R6.64], !P1 ;  /* 0x0390000006d80fae */ /* 0x0009e2000c901d48 */
[----:B-1----:R-:W-:Y:S01]  /*11760*/  @P0 IADD3 R10, P2, R4, R3, RZ ;  /* 0x00000003040a0210 */ /* 0x002fe20007f5e0ff */
[--C-:B------:R-:W-:Y:S02]  /*11770*/  FFMA.FTZ R3, R15, c[0x0][0x2d0], -R154.reuse ;  /* 0x0000b4000f037a23 */ /* 0x100fe4000001089a */
[----:B------:R-:W-:Y:S01]  /*11780*/  FMUL.FTZ R15, R0, R99 ;  /* 0x00000063000f7220 */ /* 0x000fe20000410000 */
[----:B------:R-:W-:Y:S01]  /*11790*/  MOV R99, R197 ;  /* 0x000000c500637202 */ /* 0x000fe20000000f00 */
[----:B------:R1:W-:Y:S01]  /*117a0*/  MUFU.EX2 R222, R3 ;  /* 0x0000000300de7308 */ /* 0x0003e20000000800 */
[--C-:B------:R-:W-:Y:S01]  /*117b0*/  FFMA.FTZ R11, R22, c[0x0][0x2d0], -R154.reuse ;  /* 0x0000b400160b7a23 */ /* 0x100fe2000001089a */
[----:B--2---:R-:W-:Y:S01]  /*117c0*/  @P0 IADD3.X R5, R7, R12, RZ, P3, !PT ;  /* 0x0000000c07050210 */ /* 0x004fe20001ffe4ff */
[C---:B---3--:R-:W-:Y:S04]  /*117d0*/  FMUL.FTZ R8, R71.reuse, R88 ;  /* 0x0000005847087220 */ /* 0x048fe80000410000 */
[----:B------:R2:W-:Y:S01]  /*117e0*/  @P0 LDGSTS.E.BYPASS.LTC128B.128 [R216+0x4100], [R4.64], !P1 ;  /* 0x0410000004d80fae */ /* 0x0005e2000c901d48 */
[----:B------:R-:W-:Y:S02]  /*117f0*/  FMUL.FTZ R9, R71, R89 ;  /* 0x0000005947097220 */ /* 0x000fe40000410000 */
[----:B------:R3:W-:Y:S01]  /*11800*/  MUFU.EX2 R224, R11 ;  /* 0x0000000b00e07308 */ /* 0x0007e20000000800 */
[C---:B----4-:R-:W-:Y:S02]  /*11810*/  FMUL.FTZ R6, R72.reuse, R94 ;  /* 0x0000005e48067220 */ /* 0x050fe40000410000 */
[----:B------:R-:W-:Y:S02]  /*11820*/  FMUL.FTZ R7, R72, R95 ;  /* 0x0000005f48077220 */ /* 0x000fe40000410000 */
[----:B-1----:R-:W-:Y:S02]  /*11830*/  FFMA.FTZ R3, R18, c[0x0][0x2d0], -R154 ;  /* 0x0000b40012037a23 */ /* 0x002fe4000001089a */
[----:B------:R-:W-:Y:S01]  /*11840*/  FMUL.FTZ R18, R72, R102 ;  /* 0x0000006648127220 */ /* 0x000fe20000410000 */
[----:B------:R-:W-:Y:S02]  /*11850*/  MOV R102, R194 ;  /* 0x000000c200667202 */ /* 0x000fe40000000f00 */
[----:B------:R1:W-:Y:S01]  /*11860*/  MUFU.EX2 R223, R3 ;  /* 0x0000000300df7308 */ /* 0x0003e20000000800 */
[----:B---3--:R-:W-:Y:S01]  /*11870*/  @P0 IADD3.X R11, R5, R12, RZ, P2, !PT ;  /* 0x0000000c050b0210 */ /* 0x008fe200017fe4ff */
[C---:B--2---:R-:W-:Y:S02]  /*11880*/  FMUL.FTZ R4, R73.reuse, R92 ;  /* 0x0000005c49047220 */ /* 0x044fe40000410000 */
[----:B------:R-:W-:Y:S02]  /*11890*/  FMUL.FTZ R5, R73, R93 ;  /* 0x0000005d49057220 */ /* 0x000fe40000410000 */
[----:B------:R2:W-:Y:S01]  /*118a0*/  @P0 LDGSTS.E.BYPASS.LTC128B.128 [R216+0x4900], [R10.64], !P1 ;  /* 0x049000000ad80fae */ /* 0x0005e2000c901d48 */
[----:B------:R-:W-:Y:S01]  /*118b0*/  FMUL.FTZ R12, R71, R96 ;  /* 0x00000060470c7220 */ /* 0x000fe20000410000 */
[----:B------:R-:W-:Y:S01]  /*118c0*/  MOV R96, R32 ;  /* 0x0000002000607202 */ /* 0x000fe20000000f00 */
[----:B------:R-:W-:Y:S05]  /*118d0*/  FMUL.FTZ R32, R73, R116 ;  /* 0x0000007449207220 */ /* 0x000fea0000410000 */
[----:B------:R-:W3:Y:S01]  /*118e0*/  LDSM.16.MT88.4 R20, [R201] ;  /* 0x00000000c914783b */ /* 0x000ee20000004200 */
[--C-:B-1----:R-:W-:Y:S01]  /*118f0*/  FFMA.FTZ R3, R172, c[0x0][0x2d0], -R159.reuse ;  /* 0x0000b400ac037a23 */ /* 0x102fe2000001089f */
[----:B------:R-:W-:Y:S01]  /*11900*/  MOV R172, R31 ;  /* 0x0000001f00ac7202 */ /* 0x000fe20000000f00 */
[C---:B------:R-:W-:Y:S05]  /*11910*/  FMUL.FTZ R31, R0.reuse, R115 ;  /* 0x00000073001f7220 */ /* 0x040fea0000410000 */
[----:B------:R-:W1:Y:S01]  /*11920*/  LDSM.16.MT88.4 R36, [R205] ;  /* 0x00000000cd24783b */ /* 0x000e620000004200 */
[----:B------:R4:W-:Y:S07]  /*11930*/  MUFU.EX2 R218, R3 ;  /* 0x0000000300da7308 */ /* 0x0009ee0000000800 */
[----:B------:R-:W5:Y:S01]  /*11940*/  LDSM.16.MT88.4 R52, [R202] ;  /* 0x00000000ca34783b */ /* 0x000f620000004200 */
[C---:B--2---:R-:W-:Y:S02]  /*11950*/  FMUL.FTZ R10, R0.reuse, R90 ;  /* 0x0000005a000a7220 */ /* 0x044fe40000410000 */
[----:B------:R-:W-:Y:S05]  /*11960*/  FMUL.FTZ R11, R0, R91 ;  /* 0x0000005b000b7220 */ /* 0x000fea0000410000 */
[----:B------:R-:W2:Y:S08]  /*11970*/  LDSM.16.MT88.4 R80, [R204] ;  /* 0x00000000cc50783b */ /* 0x000eb00000004200 */
[----:B------:R-:W1:Y:S01]  /*11980*/  LDSM.16.MT88.4 R84, [R201+0x800] ;  /* 0x00080000c954783b */ /* 0x000e620000004200 */
[--C-:B----4-:R-:W-:Y:S02]  /*11990*/  FFMA.FTZ R3, R25, c[0x0][0x2d0], -R159.reuse ;  /* 0x0000b40019037a23 */ /* 0x110fe4000001089f */
[----:B------:R-:W-:Y:S02]  /*119a0*/  FMUL.FTZ R25, R71, R109 ;  /* 0x0000006d47197220 */ /* 0x000fe40000410000 */
[----:B------:R4:W1:Y:S01]  /*119b0*/  MUFU.EX2 R219, R3 ;  /* 0x0000000300db7308 */ /* 0x0008620000000800 */
[-C--:B---3--:R-:W-:Y:S02]  /*119c0*/  HMMA.16816.F32.BF16 R4, R76, R20.reuse, R4 ;  /* 0x000000144c04723c */ /* 0x088fe40000041804 */
[----:B------:R-:W3:Y:S06]  /*119d0*/  LDSM.16.MT88.4 R88, [R205+0x800] ;  /* 0x00080000cd58783b */ /* 0x000eec0000004200 */
[C---:B------:R-:W-:Y:S02]  /*119e0*/  HMMA.16816.F32.BF16 R8, R64.reuse, R20, R8 ;  /* 0x000000144008723c */ /* 0x040fe40000041808 */
[----:B------:R-:W2:Y:S05]  /*119f0*/  LDSM.16.MT88.4 R92, [R202+0x800] ;  /* 0x00080000ca5c783b */ /* 0x000eaa0000004200 */
[C---:B------:R-:W-:Y:S01]  /*11a00*/  FMUL.FTZ R20, R73.reuse, R104 ;  /* 0x0000006849147220 */ /* 0x040fe20000410000 */
[-C--:B------:R-:W-:Y:S02]  /*11a10*/  HMMA.16816.F32.BF16 R12, R64, R22.reuse, R12 ;  /* 0x00000016400c723c */ /* 0x080fe4000004180c */
[----:B------:R-:W3:Y:S02]  /*11a20*/  LDL.LU R115, [R1] ;  /* 0x0000000001737983 */ /* 0x000ee40000300800 */
[----:B------:R-:W-:Y:S02]  /*11a30*/  FMUL.FTZ R21, R73, R105 ;  /* 0x0000006949157220 */ /* 0x000fe40000410000 */
[----:B------:R-:W3:Y:S01]  /*11a40*/  LDL.LU R114, [R1+0x4] ;  /* 0x0000040001727983 */ /* 0x000ee20000300800 */
[--C-:B----4-:R-:W-:Y:S01]  /*11a50*/  FFMA.FTZ R3, R24, c[0x0][0x2d0], -R159.reuse ;  /* 0x0000b40018037a23 */ /* 0x110fe2000001089f */
[C---:B------:R-:W-:Y:S02]  /*11a60*/  HMMA.16816.F32.BF16 R16, R76.reuse, R22, R16 ;  /* 0x000000164c10723c */ /* 0x040fe40000041810 */
[----:B------:R-:W-:Y:S01]  /*11a70*/  LDSM.16.MT88.4 R116, [R205+0x2000] ;  /* 0x00200000cd74783b */ /* 0x000fe20000004200 */
[----:B------:R4:W-:Y:S01]  /*11a80*/  MUFU.EX2 R221, R3 ;  /* 0x0000000300dd7308 */ /* 0x0009e20000000800 */
[----:B------:R-:W-:Y:S03]  /*11a90*/  FMUL.FTZ R24, R71, R108 ;  /* 0x0000006c47187220 */ /* 0x000fe60000410000 */
[C---:B------:R-:W-:Y:S02]  /*11aa0*/  FMUL.FTZ R22, R72.reuse, R106 ;  /* 0x0000006a48167220 */ /* 0x040fe40000410000 */
[----:B------:R-:W-:Y:S01]  /*11ab0*/  FMUL.FTZ R23, R72, R107 ;  /* 0x0000006b48177220 */ /* 0x000fe20000410000 */
[----:B------:R-:W-:Y:S06]  /*11ac0*/  LDSM.16.MT88.4 R132, [R202+0x2000] ;  /* 0x00200000ca84783b */ /* 0x000fec0000004200 */
[-C--:B-1----:R-:W-:Y:S02]  /*11ad0*/  HMMA.16816.F32.BF16 R20, R76, R36.reuse, R20 ;  /* 0x000000244c14723c */ /* 0x082fe40000041814 */
[----:B------:R-:W0:Y:S01]  /*11ae0*/  LDGDEPBAR ;  /* 0x00000000000079af */ /* 0x000e220000000000 */
[----:B----4-:R-:W-:Y:S02]  /*11af0*/  FFMA.FTZ R3, R26, c[0x0][0x2d0], -R159 ;  /* 0x0000b4001a037a23 */ /* 0x010fe4000001089f */
[----:B------:R-:W-:Y:S02]  /*11b00*/  FMUL.FTZ R26, R0, R110 ;  /* 0x0000006e001a7220 */ /* 0x000fe40000410000 */
[----:B------:R1:W-:Y:S02]  /*11b10*/  MUFU.EX2 R220, R3 ;  /* 0x0000000300dc7308 */ /* 0x0003e40000000800 */
[--C-:B-1----:R-:W-:Y:S03]  /*11b20*/  FFMA.FTZ R3, R176, c[0x0][0x2d0], -R152.reuse ;  /* 0x0000b400b0037a23 */ /* 0x102fe60000010898 */
[----:B------:R-:W-:Y:S05]  /*11b30*/  MOV R176, R196 ;  /* 0x000000c400b07202 */ /* 0x000fea0000000f00 */
[----:B------:R1:W-:Y:S02]  /*11b40*/  MUFU.EX2 R168, R3 ;  /* 0x0000000300a87308 */ /* 0x0003e40000000800 */
[--C-:B-1----:R-:W-:Y:S08]  /*11b50*/  FFMA.FTZ R3, R178, c[0x0][0x2d0], -R152.reuse ;  /* 0x0000b400b2037a23 */ /* 0x102ff00000010898 */
[----:B------:R1:W4:Y:S02]  /*11b60*/  MUFU.EX2 R167, R3 ;  /* 0x0000000300a77308 */ /* 0x0003240000000800 */
[--C-:B-1----:R-:W-:Y:S02]  /*11b70*/  FFMA.FTZ R3, R27, c[0x0][0x2d0], -R152.reuse ;  /* 0x0000b4001b037a23 */ /* 0x102fe40000010898 */
[----:B------:R-:W-:Y:S06]  /*11b80*/  FMUL.FTZ R27, R0, R111 ;  /* 0x0000006f001b7220 */ /* 0x000fec0000410000 */
[----:B------:R1:W-:Y:S01]  /*11b90*/  MUFU.EX2 R166, R3 ;  /* 0x0000000300a67308 */ /* 0x0003e20000000800 */
[C---:B------:R-:W-:Y:S07]  /*11ba0*/  HMMA.16816.F32.BF16 R24, R64.reuse, R36, R24 ;  /* 0x000000244018723c */ /* 0x040fee0000041818 */
[C---:B------:R-:W-:Y:S02]  /*11bb0*/  FMUL.FTZ R36, R73.reuse, R120 ;  /* 0x0000007849247220 */ /* 0x040fe40000410000 */
[----:B------:R-:W-:Y:S03]  /*11bc0*/  FMUL.FTZ R37, R73, R121 ;  /* 0x0000007949257220 */ /* 0x000fe60000410000 */
[----:B-1----:R-:W-:Y:S02]  /*11bd0*/  FFMA.FTZ R3, R29, c[0x0][0x2d0], -R152 ;  /* 0x0000b4001d037a23 */ /* 0x002fe40000010898 */
[C---:B------:R-:W-:Y:S02]  /*11be0*/  FMUL.FTZ R29, R71.reuse, R113 ;  /* 0x00000071471d7220 */ /* 0x040fe40000410000 */
[----:B------:R1:W1:Y:S01]  /*11bf0*/  MUFU.EX2 R165, R3 ;  /* 0x0000000300a57308 */ /* 0x0002620000000800 */
[----:B------:R-:W3:Y:S01]  /*11c00*/  LDL.LU R113, [R1+0x8] ;  /* 0x0000080001717983 */ /* 0x000ee20000300800 */
[--C-:B-1----:R-:W-:Y:S02]  /*11c10*/  FFMA.FTZ R3, R28, c[0x0][0x2d0], -R153.reuse ;  /* 0x0000b4001c037a23 */ /* 0x102fe40000010899 */
[----:B------:R-:W-:Y:S06]  /*11c20*/  FMUL.FTZ R28, R71, R112 ;  /* 0x00000070471c7220 */ /* 0x000fec0000410000 */
[----:B------:R1:W-:Y:S01]  /*11c30*/  MUFU.EX2 R199, R3 ;  /* 0x0000000300c77308 */ /* 0x0003e20000000800 */
[----:B------:R-:W3:Y:S01]  /*11c40*/  LDL.LU R112, [R1+0xc] ;  /* 0x00000c0001707983 */ /* 0x000ee20000300800 */
[-C--:B------:R-:W-:Y:S08]  /*11c50*/  HMMA.16816.F32.BF16 R28, R64, R38.reuse, R28 ;  /* 0x00000026401c723c */ /* 0x080ff0000004181c */
[C---:B------:R-:W-:Y:S07]  /*11c60*/  HMMA.16816.F32.BF16 R32, R76.reuse, R38, R32 ;  /* 0x000000264c20723c */ /* 0x040fee0000041820 */
[C---:B------:R-:W-:Y:S02]  /*11c70*/  FMUL.FTZ R38, R72.reuse, R122 ;  /* 0x0000007a48267220 */ /* 0x040fe40000410000 */
[----:B------:R-:W-:Y:S03]  /*11c80*/  FMUL.FTZ R39, R72, R123 ;  /* 0x0000007b48277220 */ /* 0x000fe60000410000 */
[--C-:B-1----:R-:W-:Y:S04]  /*11c90*/  FFMA.FTZ R3, R179, c[0x0][0x2d0], -R153.reuse ;  /* 0x0000b400b3037a23 */ /* 0x102fe80000010899 */
[-C--:B-----5:R-:W-:Y:S01]  /*11ca0*/  HMMA.16816.F32.BF16 R36, R76, R52.reuse, R36 ;  /* 0x000000344c24723c */ /* 0x0a0fe20000041824 */
[----:B------:R1:W-:Y:S02]  /*11cb0*/  MUFU.EX2 R198, R3 ;  /* 0x0000000300c67308 */ /* 0x0003e40000000800 */
[--C-:B-1----:R-:W-:Y:S02]  /*11cc0*/  FFMA.FTZ R3, R40, c[0x0][0x2d0], -R153.reuse ;  /* 0x0000b40028037a23 */ /* 0x102fe40000010899 */
[----:B------:R-:W-:Y:S06]  /*11cd0*/  FMUL.FTZ R40, R71, R124 ;  /* 0x0000007c47287220 */ /* 0x000fec0000410000 */
[----:B------:R1:W-:Y:S01]  /*11ce0*/  MUFU.EX2 R197, R3 ;  /* 0x0000000300c57308 */ /* 0x0003e20000000800 */
[C---:B------:R-:W-:Y:S07]  /*11cf0*/  HMMA.16816.F32.BF16 R40, R64.reuse, R52, R40 ;  /* 0x000000344028723c */ /* 0x040fee0000041828 */
[C---:B------:R-:W-:Y:S02]  /*11d00*/  FMUL.FTZ R53, R73.reuse, R137 ;  /* 0x0000008949357220 */ /* 0x040fe40000410000 */
[----:B------:R-:W-:Y:S03]  /*11d10*/  FMUL.FTZ R52, R73, R136 ;  /* 0x0000008849347220 */ /* 0x000fe60000410000 */
[--C-:B-1----:R-:W-:Y:S02]  /*11d20*/  FFMA.FTZ R3, R44, c[0x0][0x2d0], -R153.reuse ;  /* 0x0000b4002c037a23 */ /* 0x102fe40000010899 */
[----:B------:R-:W-:Y:S02]  /*11d30*/  FMUL.FTZ R44, R71, R128 ;  /* 0x00000080472c7220 */ /* 0x000fe40000410000 */
[----:B------:R1:W-:Y:S05]  /*11d40*/  MUFU.EX2 R196, R3 ;  /* 0x0000000300c47308 */ /* 0x0003ea0000000800 */
[-C--:B------:R-:W-:Y:S08]  /*11d50*/  HMMA.16816.F32.BF16 R44, R64, R54.reuse, R44 ;  /* 0x00000036402c723c */ /* 0x080ff0000004182c */
[C---:B------:R-:W-:Y:S07]  /*11d60*/  HMMA.16816.F32.BF16 R48, R76.reuse, R54, R48 ;  /* 0x000000364c30723c */ /* 0x040fee0000041830 */
[C---:B------:R-:W-:Y:S02]  /*11d70*/  FMUL.FTZ R54, R72.reuse, R138 ;  /* 0x0000008a48367220 */ /* 0x040fe40000410000 */
[----:B------:R-:W-:Y:S03]  /*11d80*/  FMUL.FTZ R55, R72, R139 ;  /* 0x0000008b48377220 */ /* 0x000fe60000410000 */
[--C-:B-1----:R-:W-:Y:S04]  /*11d90*/  FFMA.FTZ R3, R182, c[0x0][0x2d0], -R154.reuse ;  /* 0x0000b400b6037a23 */ /* 0x102fe8000001089a */
[-C--:B--2---:R-:W-:Y:S01]  /*11da0*/  HMMA.16816.F32.BF16 R52, R76, R80.reuse, R52 ;  /* 0x000000504c34723c */ /* 0x084fe20000041834 */
[----:B------:R1:W-:Y:S07]  /*11db0*/  MUFU.EX2 R195, R3 ;  /* 0x0000000300c37308 */ /* 0x0003ee0000000800 */
[C---:B------:R-:W-:Y:S07]  /*11dc0*/  HMMA.16816.F32.BF16 R56, R64.reuse, R80, R56 ;  /* 0x000000504038723c */ /* 0x040fee0000041838 */
[----:B------:R-:W-:Y:S01]  /*11dd0*/  F2FP.BF16.PACK_AB R80, R219, R218 ;  /* 0x000000dadb50723e */ /* 0x000fe200000010ff */
[-C--:B------:R-:W-:Y:S04]  /*11de0*/  HMMA.16816.F32.BF16 R60, R64, R82.reuse, R60 ;  /* 0x00000052403c723c */ /* 0x080fe8000004183c */
[----:B----4-:R-:W-:Y:S03]  /*11df0*/  F2FP.BF16.PACK_AB R81, R167, R168 ;  /* 0x000000a8a751723e */ /* 0x010fe600000010ff */
        /* <DEDUP_REMOVED lines=13> */
[----:B------:R1:W-:Y:S01]  /*11ed0*/  MUFU.EX2 R193, R3 ;  /* 0x0000000300c17308 */ /* 0x0003e20000000800 */
[----:B------:R-:W-:Y:S03]  /*11ee0*/  F2FP.BF16.PACK_AB R83, R165, R166 ;  /* 0x000000a6a553723e */ /* 0x000fe600000010ff */
[-C--:B------:R-:W-:Y:S08]  /*11ef0*/  HMMA.16816.F32.BF16 R4, R76, R84.reuse, R4 ;  /* 0x000000544c04723c */ /* 0x080ff00000041804 */
[C---:B------:R-:W-:Y:S08]  /*11f00*/  HMMA.16816.F32.BF16 R8, R80.reuse, R84, R8 ;  /* 0x000000545008723c */ /* 0x040ff00000041808 */
[-C--:B------:R-:W-:Y:S04]  /*11f10*/  HMMA.16816.F32.BF16 R12, R80, R86.reuse, R12 ;  /* 0x00000056500c723c */ /* 0x080fe8000004180c */
[----:B-1----:R-:W-:Y:S04]  /*11f20*/  FFMA.FTZ R3, R181, c[0x0][0x2d0], -R154 ;  /* 0x0000b400b5037a23 */ /* 0x002fe8000001089a */
[C---:B------:R-:W-:Y:S01]  /*11f30*/  HMMA.16816.F32.BF16 R16, R76.reuse, R86, R16 ;  /* 0x000000564c10723c */ /* 0x040fe20000041810 */
[----:B------:R1:W-:Y:S01]  /*11f40*/  MUFU.EX2 R192, R3 ;  /* 0x0000000300c07308 */ /* 0x0003e20000000800 */
[----:B------:R-:W2:Y:S06]  /*11f50*/  LDSM.16.MT88.4 R84, [R204+0x800] ;  /* 0x00080000cc54783b */ /* 0x000eac0000004200 */
[-C--:B---3--:R-:W-:Y:S08]  /*11f60*/  HMMA.16816.F32.BF16 R20, R76, R88.reuse, R20 ;  /* 0x000000584c14723c */ /* 0x088ff00000041814 */
[C---:B------:R-:W-:Y:S07]  /*11f70*/  HMMA.16816.F32.BF16 R24, R80.reuse, R88, R24 ;  /* 0x000000585018723c */ /* 0x040fee0000041818 */
[----:B------:R-:W-:Y:S01]  /*11f80*/  FFMA.FTZ R88, R243, c[0x0][0x2d0], -R153 ;  /* 0x0000b400f3587a23 */ /* 0x000fe20000010899 */
[-C--:B------:R-:W-:Y:S04]  /*11f90*/  HMMA.16816.F32.BF16 R28, R80, R90.reuse, R28 ;  /* 0x0000005a501c723c */ /* 0x080fe8000004181c */
[--C-:B-1----:R-:W-:Y:S04]  /*11fa0*/  FFMA.FTZ R3, R184, c[0x0][0x2d0], -R159.reuse ;  /* 0x0000b400b8037a23 */ /* 0x102fe8000001089f */
[C---:B------:R-:W-:Y:S01]  /*11fb0*/  HMMA.16816.F32.BF16 R32, R76.reuse, R90, R32 ;  /* 0x0000005a4c20723c */ /* 0x040fe20000041820 */
[----:B------:R1:W-:Y:S07]  /*11fc0*/  MUFU.EX2 R191, R3 ;  /* 0x0000000300bf7308 */ /* 0x0003ee0000000800 */
[-C--:B------:R-:W-:Y:S08]  /*11fd0*/  HMMA.16816.F32.BF16 R36, R76, R92.reuse, R36 ;  /* 0x0000005c4c24723c */ /* 0x080ff00000041824 */
[C---:B------:R-:W-:Y:S08]  /*11fe0*/  HMMA.16816.F32.BF16 R40, R80.reuse, R92, R40 ;  /* 0x0000005c5028723c */ /* 0x040ff00000041828 */
[-C--:B------:R-:W-:Y:S04]  /*11ff0*/  HMMA.16816.F32.BF16 R44, R80, R94.reuse, R44 ;  /* 0x0000005e502c723c */ /* 0x080fe8000004182c */
[----:B-1----:R-:W-:Y:S04]  /*12000*/  FFMA.FTZ R3, R185, c[0x0][0x2d0], -R159 ;  /* 0x0000b400b9037a23 */ /* 0x002fe8000001089f */
[C---:B------:R-:W-:Y:S01]  /*12010*/  HMMA.16816.F32.BF16 R48, R76.reuse, R94, R48 ;  /* 0x0000005e4c30723c */ /* 0x040fe20000041830 */
[----:B------:R1:W3:Y:S01]  /*12020*/  MUFU.EX2 R190, R3 ;  /* 0x0000000300be7308 */ /* 0x0002e20000000800 */
[----:B------:R-:W-:Y:S06]  /*12030*/  LDSM.16.MT88.4 R92, [R202+0x1000] ;  /* 0x00100000ca5c783b */ /* 0x000fec0000004200 */
[-C--:B--2---:R-:W-:Y:S08]  /*12040*/  HMMA.16816.F32.BF16 R52, R76, R84.reuse, R52 ;  /* 0x000000544c34723c */ /* 0x084ff00000041834 */
[C---:B------:R-:W-:Y:S08]  /*12050*/  HMMA.16816.F32.BF16 R56, R80.reuse, R84, R56 ;  /* 0x000000545038723c */ /* 0x040ff00000041838 */
[-C--:B------:R-:W-:Y:S04]  /*12060*/  HMMA.16816.F32.BF16 R60, R80, R86.reuse, R60 ;  /* 0x00000056503c723c */ /* 0x080fe8000004183c */
[----:B-1----:R-:W-:Y:S03]  /*12070*/  FFMA.FTZ R3, R186, c[0x0][0x2d0], -R152 ;  /* 0x0000b400ba037a23 */ /* 0x002fe60000010898 */
[----:B---3--:R-:W-:Y:S01]  /*12080*/  F2FP.BF16.PACK_AB R80, R190, R191 ;  /* 0x000000bfbe50723e */ /* 0x008fe200000010ff */
[----:B------:R-:W-:Y:S01]  /*12090*/  HMMA.16816.F32.BF16 R64, R76, R86, R64 ;  /* 0x000000564c40723c */ /* 0x000fe20000041840 */
[----:B------:R1:W-:Y:S01]  /*120a0*/  MUFU.EX2 R138, R3 ;  /* 0x00000003008a7308 */ /* 0x0003e20000000800 */
[----:B------:R-:W-:Y:S02]  /*120b0*/  LDSM.16.MT88.4 R84, [R205+0x1000] ;  /* 0x00100000cd54783b */ /* 0x000fe40000004200 */
[----:B------:R-:W-:Y:S03]  /*120c0*/  FFMA.FTZ R0, R0, R112, R173 ;  /* 0x0000007000007223 */ /* 0x000fe600000100ad */
[----:B------:R-:W-:Y:S02]  /*120d0*/  F2FP.BF16.PACK_AB R76, R198, R199 ;  /* 0x000000c7c64c723e */ /* 0x000fe400000010ff */
[----:B------:R-:W-:Y:S03]  /*120e0*/  F2FP.BF16.PACK_AB R78, R196, R197 ;  /* 0x000000c5c44e723e */ /* 0x000fe600000010ff */
[----:B------:R-:W-:Y:S01]  /*120f0*/  F2FP.BF16.PACK_AB R77, R194, R195 ;  /* 0x000000c3c24d723e */ /* 0x000fe200000010ff */
[----:B------:R-:W-:Y:S01]  /*12100*/  FADD.FTZ R0, R174, R0 ;  /* 0x00000000ae007221 */ /* 0x000fe20000010000 */
[----:B------:R-:W-:Y:S01]  /*12110*/  F2FP.BF16.PACK_AB R79, R192, R193 ;  /* 0x000000c1c04f723e */ /* 0x000fe200000010ff */
[--C-:B-1----:R-:W-:Y:S02]  /*12120*/  FFMA.FTZ R3, R188, c[0x0][0x2d0], -R152.reuse ;  /* 0x0000b400bc037a23 */ /* 0x102fe40000010898 */
[----:B------:R1:W-:Y:S10]  /*12130*/  MUFU.EX2 R188, R88 ;  /* 0x0000005800bc7308 */ /* 0x0003f40000000800 */
[----:B------:R2:W3:Y:S01]  /*12140*/  MUFU.EX2 R137, R3 ;  /* 0x0000000300897308 */ /* 0x0004e20000000800 */
[----:B-1----:R-:W1:Y:S01]  /*12150*/  LDSM.16.MT88.4 R88, [R201+0x1000] ;  /* 0x00100000c958783b */ /* 0x002e620000004200 */
[--C-:B--2---:R-:W-:Y:S01]  /*12160*/  FFMA.FTZ R3, R187, c[0x0][0x2d0], -R159.reuse ;  /* 0x0000b400bb037a23 */ /* 0x104fe2000001089f */
[----:B---3--:R-:W-:Y:S07]  /*12170*/  F2FP.BF16.PACK_AB R81, R137, R138 ;  /* 0x0000008a8951723e */ /* 0x008fee00000010ff */
[----:B------:R2:W-:Y:S02]  /*12180*/  MUFU.EX2 R189, R3 ;  /* 0x0000000300bd7308 */ /* 0x0005e40000000800 */
[----:B--2---:R-:W-:Y:S01]  /*12190*/  FFMA.FTZ R3, R245, c[0x0][0x2d0], -R159 ;  /* 0x0000b400f5037a23 */ /* 0x004fe2000001089f */
[-C--:B-1----:R-:W-:Y:S07]  /*121a0*/  HMMA.16816.F32.BF16 R4, R76, R88.reuse, R4 ;  /* 0x000000584c04723c */ /* 0x082fee0000041804 */
[----:B------:R1:W2:Y:S02]  /*121b0*/  MUFU.EX2 R139, R3 ;  /* 0x00000003008b7308 */ /* 0x0002a40000000800 */
[--C-:B-1----:R-:W-:Y:S03]  /*121c0*/  FFMA.FTZ R3, R248, c[0x0][0x2d0], -R152.reuse ;  /* 0x0000b400f8037a23 */ /* 0x102fe60000010898 */
[----:B--2---:R-:W-:Y:S05]  /*121d0*/  F2FP.BF16.PACK_AB R82, R139, R189 ;  /* 0x000000bd8b52723e */ /* 0x004fea00000010ff */
[----:B------:R1:W-:Y:S02]  /*121e0*/  MUFU.EX2 R136, R3 ;  /* 0x0000000300887308 */ /* 0x0003e40000000800 */
[----:B-1----:R-:W-:Y:S08]  /*121f0*/  FFMA.FTZ R3, R251, c[0x0][0x2d0], -R152 ;  /* 0x0000b400fb037a23 */ /* 0x002ff00000010898 */
[----:B------:R1:W2:Y:S02]  /*12200*/  MUFU.EX2 R141, R3 ;  /* 0x00000003008d7308 */ /* 0x0002a40000000800 */
[--C-:B-1----:R-:W-:Y:S01]  /*12210*/  FFMA.FTZ R3, R246, c[0x0][0x2d0], -R153.reuse ;  /* 0x0000b400f6037a23 */ /* 0x102fe20000010899 */
[----:B--2---:R-:W-:Y:S07]  /*12220*/  F2FP.BF16.PACK_AB R83, R141, R136 ;  /* 0x000000888d53723e */ /* 0x004fee00000010ff */
[----:B------:R1:W2:Y:S01]  /*12230*/  MUFU.EX2 R187, R3 ;  /* 0x0000000300bb7308 */ /* 0x0002a20000000800 */
[C---:B------:R-:W-:Y:S08]  /*12240*/  HMMA.16816.F32.BF16 R8, R80.reuse, R88, R8 ;  /* 0x000000585008723c */ /* 0x040ff00000041808 */
[-C--:B------:R-:W-:Y:S08]  /*12250*/  HMMA.16816.F32.BF16 R12, R80, R90.reuse, R12 ;  /* 0x0000005a500c723c */ /* 0x080ff0000004180c */
[C---:B------:R-:W-:Y:S01]  /*12260*/  HMMA.16816.F32.BF16 R16, R76.reuse, R90, R16 ;  /* 0x0000005a4c10723c */ /* 0x040fe20000041810 */
[----:B------:R-:W3:Y:S03]  /*12270*/  LDSM.16.MT88.4 R88, [R204+0x1000] ;  /* 0x00100000cc58783b */ /* 0x000ee60000004200 */
[--C-:B-1----:R-:W-:Y:S04]  /*12280*/  FFMA.FTZ R3, R249, c[0x0][0x2d0], -R154.reuse ;  /* 0x0000b400f9037a23 */ /* 0x102fe8000001089a */
[-C--:B------:R-:W-:Y:S01]  /*12290*/  HMMA.16816.F32.BF16 R20, R76, R84.reuse, R20 ;  /* 0x000000544c14723c */ /* 0x080fe20000041814 */
[----:B------:R1:W-:Y:S07]  /*122a0*/  MUFU.EX2 R186, R3 ;  /* 0x0000000300ba7308 */ /* 0x0003ee0000000800 */
[C---:B------:R-:W-:Y:S07]  /*122b0*/  HMMA.16816.F32.BF16 R24, R80.reuse, R84, R24 ;  /* 0x000000545018723c */ /* 0x040fee0000041818 */
[--C-:B------:R-:W-:Y:S01]  /*122c0*/  FFMA.FTZ R84, R98, c[0x0][0x2d0], -R153.reuse ;  /* 0x0000b40062547a23 */ /* 0x100fe20000010899 */
[-C--:B------:R-:W-:Y:S04]  /*122d0*/  HMMA.16816.F32.BF16 R28, R80, R86.reuse, R28 ;  /* 0x00000056501c723c */ /* 0x080fe8000004181c */
[----:B------:R-:W-:Y:S04]  /*122e0*/  MOV R98, R171 ;  /* 0x000000ab00627202 */ /* 0x000fe80000000f00 */
[C---:B------:R-:W-:Y:S04]  /*122f0*/  HMMA.16816.F32.BF16 R32, R76.reuse, R86, R32 ;  /* 0x000000564c20723c */ /* 0x040fe80000041820 */
[--C-:B-1----:R-:W-:Y:S04]  /*12300*/  FFMA.FTZ R3, R252, c[0x0][0x2d0], -R154.reuse ;  /* 0x0000b400fc037a23 */ /* 0x102fe8000001089a */
[-C--:B------:R-:W-:Y:S01]  /*12310*/  HMMA.16816.F32.BF16 R36, R76, R92.reuse, R36 ;  /* 0x0000005c4c24723c */ /* 0x080fe20000041824 */
[----:B------:R1:W4:Y:S07]  /*12320*/  MUFU.EX2 R143, R3 ;  /* 0x00000003008f7308 */ /* 0x00032e0000000800 */
[C---:B------:R-:W-:Y:S08]  /*12330*/  HMMA.16816.F32.BF16 R40, R80.reuse, R92, R40 ;  /* 0x0000005c5028723c */ /* 0x040ff00000041828 */
[-C--:B------:R-:W-:Y:S08]  /*12340*/  HMMA.16816.F32.BF16 R44, R80, R94.reuse, R44 ;  /* 0x0000005e502c723c */ /* 0x080ff0000004182c */
[C---:B------:R-:W-:Y:S01]  /*12350*/  HMMA.16816.F32.BF16 R48, R76.reuse, R94, R48 ;  /* 0x0000005e4c30723c */ /* 0x040fe20000041830 */
[----:B------:R-:W-:Y:S03]  /*12360*/  LDSM.16.MT88.4 R92, [R202+0x1800] ;  /* 0x00180000ca5c783b */ /* 0x000fe60000004200 */
[--C-:B-1----:R-:W-:Y:S04]  /*12370*/  FFMA.FTZ R3, R242, c[0x0][0x2d0], -R153.reuse ;  /* 0x0000b400f2037a23 */ /* 0x102fe80000010899 */
[-C--:B---3--:R-:W-:Y:S01]  /*12380*/  HMMA.16816.F32.BF16 R52, R76, R88.reuse, R52 ;  /* 0x000000584c34723c */ /* 0x088fe20000041834 */
[----:B------:R1:W-:Y:S07]  /*12390*/  MUFU.EX2 R185, R3 ;  /* 0x0000000300b97308 */ /* 0x0003ee0000000800 */
[C---:B------:R-:W-:Y:S08]  /*123a0*/  HMMA.16816.F32.BF16 R56, R80.reuse, R88, R56 ;  /* 0x000000585038723c */ /* 0x040ff00000041838 */
[-C--:B------:R-:W-:Y:S08]  /*123b0*/  HMMA.16816.F32.BF16 R60, R80, R90.reuse, R60 ;  /* 0x0000005a503c723c */ /* 0x080ff0000004183c */
[----:B------:R-:W-:Y:S01]  /*123c0*/  HMMA.16816.F32.BF16 R64, R76, R90, R64 ;  /* 0x0000005a4c40723c */ /* 0x000fe20000041840 */
[----:B------:R-:W-:Y:S03]  /*123d0*/  LDSM.16.MT88.4 R88, [R205+0x1800] ;  /* 0x00180000cd58783b */ /* 0x000fe60000004200 */
[----:B-1----:R-:W-:Y:S03]  /*123e0*/  FFMA.FTZ R3, R244, c[0x0][0x2d0], -R153 ;  /* 0x0000b400f4037a23 */ /* 0x002fe60000010899 */
[----:B--2---:R-:W-:Y:S01]  /*123f0*/  F2FP.BF16.PACK_AB R76, R187, R188 ;  /* 0x000000bcbb4c723e */ /* 0x004fe200000010ff */
[----:B------:R1:W2:Y:S01]  /*12400*/  MUFU.EX2 R184, R3 ;  /* 0x0000000300b87308 */ /* 0x0002a20000000800 */
[----:B----4-:R-:W-:Y:S03]  /*12410*/  F2FP.BF16.PACK_AB R77, R143, R186 ;  /* 0x000000ba8f4d723e */ /* 0x010fe600000010ff */
[--C-:B-1----:R-:W-:Y:S01]  /*12420*/  FFMA.FTZ R3, R247, c[0x0][0x2d0], -R154.reuse ;  /* 0x0000b400f7037a23 */ /* 0x102fe2000001089a */
[----:B--2---:R-:W-:Y:S05]  /*12430*/  F2FP.BF16.PACK_AB R78, R184, R185 ;  /* 0x000000b9b84e723e */ /* 0x004fea00000010ff */
[----:B------:R1:W-:Y:S02]  /*12440*/  MUFU.EX2 R182, R3 ;  /* 0x0000000300b67308 */ /* 0x0003e40000000800 */
[----:B-1----:R-:W-:Y:S08]  /*12450*/  FFMA.FTZ R3, R250, c[0x0][0x2d0], -R154 ;  /* 0x0000b400fa037a23 */ /* 0x002ff0000001089a */
[----:B------:R1:W2:Y:S02]  /*12460*/  MUFU.EX2 R183, R3 ;  /* 0x0000000300b77308 */ /* 0x0002a40000000800 */
[--C-:B-1----:R-:W-:Y:S01]  /*12470*/  FFMA.FTZ R3, R103, c[0x0][0x2d0], -R159.reuse ;  /* 0x0000b40067037a23 */ /* 0x102fe2000001089f */
[----:B--2---:R-:W-:Y:S07]  /*12480*/  F2FP.BF16.PACK_AB R79, R183, R182 ;  /* 0x000000b6b74f723e */ /* 0x004fee00000010ff */
[----:B------:R1:W-:Y:S02]  /*12490*/  MUFU.EX2 R142, R3 ;  /* 0x00000003008e7308 */ /* 0x0003e40000000800 */
[--C-:B-1----:R-:W-:Y:S08]  /*124a0*/  FFMA.FTZ R3, R102, c[0x0][0x2d0], -R159.reuse ;  /* 0x0000b40066037a23 */ /* 0x102ff0000001089f */
[----:B------:R1:W2:Y:S02]  /*124b0*/  MUFU.EX2 R181, R3 ;  /* 0x0000000300b57308 */ /* 0x0002a40000000800 */
[--C-:B-1----:R-:W-:Y:S01]  /*124c0*/  FFMA.FTZ R3, R101, c[0x0][0x2d0], -R152.reuse ;  /* 0x0000b40065037a23 */ /* 0x102fe20000010898 */
[----:B--2---:R-:W-:Y:S07]  /*124d0*/  F2FP.BF16.PACK_AB R80, R181, R142 ;  /* 0x0000008eb550723e */ /* 0x004fee00000010ff */
[----:B------:R1:W-:Y:S02]  /*124e0*/  MUFU.EX2 R140, R3 ;  /* 0x00000003008c7308 */ /* 0x0003e40000000800 */
[--C-:B-1----:R-:W-:Y:S01]  /*124f0*/  FFMA.FTZ R3, R96, c[0x0][0x2d0], -R152.reuse ;  /* 0x0000b40060037a23 */ /* 0x102fe20000010898 */
[----:B------:R-:W-:Y:S07]  /*12500*/  MOV R96, R158 ;  /* 0x0000009e00607202 */ /* 0x000fee0000000f00 */
[----:B------:R1:W2:Y:S02]  /*12510*/  MUFU.EX2 R158, R3 ;  /* 0x00000003009e7308 */ /* 0x0002a40000000800 */
[--C-:B-1----:R-:W-:Y:S01]  /*12520*/  FFMA.FTZ R3, R100, c[0x0][0x2d0], -R159.reuse ;  /* 0x0000b40064037a23 */ /* 0x102fe2000001089f */
[----:B--2---:R-:W-:Y:S01]  /*12530*/  F2FP.BF16.PACK_AB R81, R158, R140 ;  /* 0x0000008c9e51723e */ /* 0x004fe200000010ff */
[----:B------:R-:W-:Y:S06]  /*12540*/  LDSM.16.MT88.4 R100, [R201+0x2000] ;  /* 0x00200000c964783b */ /* 0x000fec0000004200 */
[----:B------:R1:W-:Y:S02]  /*12550*/  MUFU.EX2 R179, R3 ;  /* 0x0000000300b37308 */ /* 0x0003e40000000800 */
[----:B-1----:R-:W-:Y:S01]  /*12560*/  FFMA.FTZ R3, R99, c[0x0][0x2d0], -R159 ;  /* 0x0000b40063037a23 */ /* 0x002fe2000001089f */
[----:B------:R-:W-:Y:S07]  /*12570*/  MOV R99, R176 ;  /* 0x000000b000637202 */ /* 0x000fee0000000f00 */
        /* <DEDUP_REMOVED lines=10> */
[----:B------:R-:W-:Y:S02]  /*12620*/  MOV R97, R169 ;  /* 0x000000a900617202 */ /* 0x000fe40000000f00 */
[----:B--2---:R-:W-:Y:S03]  /*12630*/  F2FP.BF16.PACK_AB R83, R157, R156 ;  /* 0x0000009c9d53723e */ /* 0x004fe600000010ff */
[----:B------:R1:W2:Y:S04]  /*12640*/  MUFU.EX2 R178, R3 ;  /* 0x0000000300b27308 */ /* 0x0002a80000000800 */
[C---:B------:R-:W-:Y:S08]  /*12650*/  HMMA.16816.F32.BF16 R8, R80.reuse, R84, R8 ;  /* 0x000000545008723c */ /* 0x040ff00000041808 */
[-C--:B------:R-:W-:Y:S08]  /*12660*/  HMMA.16816.F32.BF16 R12, R80, R86.reuse, R12 ;  /* 0x00000056500c723c */ /* 0x080ff0000004180c */
[C---:B------:R-:W-:Y:S01]  /*12670*/  HMMA.16816.F32.BF16 R16, R76.reuse, R86, R16 ;  /* 0x000000564c10723c */ /* 0x040fe20000041810 */
[----:B------:R-:W3:Y:S03]  /*12680*/  LDSM.16.MT88.4 R84, [R204+0x1800] ;  /* 0x00180000cc54783b */ /* 0x000ee60000004200 */
[--C-:B-1----:R-:W-:Y:S01]  /*12690*/  FFMA.FTZ R3, R172, c[0x0][0x2d0], -R154.reuse ;  /* 0x0000b400ac037a23 */ /* 0x102fe2000001089a */
[----:B--2---:R-:W-:Y:S03]  /*126a0*/  F2FP.BF16.PACK_AB R148, R178, R176 ;  /* 0x000000b0b294723e */ /* 0x004fe600000010ff */
[-C--:B------:R-:W-:Y:S01]  /*126b0*/  HMMA.16816.F32.BF16 R20, R76, R88.reuse, R20 ;  /* 0x000000584c14723c */ /* 0x080fe20000041814 */
[----:B------:R1:W-:Y:S07]  /*126c0*/  MUFU.EX2 R172, R3 ;  /* 0x0000000300ac7308 */ /* 0x0003ee0000000800 */
[C---:B------:R-:W-:Y:S08]  /*126d0*/  HMMA.16816.F32.BF16 R24, R80.reuse, R88, R24 ;  /* 0x000000585018723c */ /* 0x040ff00000041818 */
[-C--:B------:R-:W-:Y:S08]  /*126e0*/  HMMA.16816.F32.BF16 R28, R80, R90.reuse, R28 ;  /* 0x0000005a501c723c */ /* 0x080ff0000004181c */
[C---:B------:R-:W-:Y:S04]  /*126f0*/  HMMA.16816.F32.BF16 R32, R76.reuse, R90, R32 ;  /* 0x0000005a4c20723c */ /* 0x040fe80000041820 */
[--C-:B-1----:R-:W-:Y:S01]  /*12700*/  FFMA.FTZ R3, R96, c[0x0][0x2d0], -R154.reuse ;  /* 0x0000b40060037a23 */ /* 0x102fe2000001089a */
[----:B------:R-:W-:Y:S03]  /*12710*/  MOV R96, R170 ;  /* 0x000000aa00607202 */ /* 0x000fe60000000f00 */
[-C--:B------:R-:W-:Y:S01]  /*12720*/  HMMA.16816.F32.BF16 R36, R76, R92.reuse, R36 ;  /* 0x0000005c4c24723c */ /* 0x080fe20000041824 */
[----:B------:R1:W2:Y:S07]  /*12730*/  MUFU.EX2 R171, R3 ;  /* 0x0000000300ab7308 */ /* 0x0002ae0000000800 */
[C---:B------:R-:W-:Y:S08]  /*12740*/  HMMA.16816.F32.BF16 R40, R80.reuse, R92, R40 ;  /* 0x0000005c5028723c */ /* 0x040ff00000041828 */
[-C--:B------:R-:W-:Y:S08]  /*12750*/  HMMA.16816.F32.BF16 R44, R80, R94.reuse, R44 ;  /* 0x0000005e502c723c */ /* 0x080ff0000004182c */
[C---:B------:R-:W-:Y:S04]  /*12760*/  HMMA.16816.F32.BF16 R48, R76.reuse, R94, R48 ;  /* 0x0000005e4c30723c */ /* 0x040fe80000041830 */
[--C-:B-1----:R-:W-:Y:S01]  /*12770*/  FFMA.FTZ R3, R164, c[0x0][0x2d0], -R153.reuse ;  /* 0x0000b400a4037a23 */ /* 0x102fe20000010899 */
[----:B--2---:R-:W-:Y:S03]  /*12780*/  F2FP.BF16.PACK_AB R149, R171, R172 ;  /* 0x000000acab95723e */ /* 0x004fe600000010ff */
[----:B------:R1:W-:Y:S01]  /*12790*/  MUFU.EX2 R170, R3 ;  /* 0x0000000300aa7308 */ /* 0x0003e20000000800 */
[-C--:B---3--:R-:W-:Y:S08]  /*127a0*/  HMMA.16816.F32.BF16 R52, R76, R84.reuse, R52 ;  /* 0x000000544c34723c */ /* 0x088ff00000041834 */
[C---:B------:R-:W-:Y:S07]  /*127b0*/  HMMA.16816.F32.BF16 R56, R80.reuse, R84, R56 ;  /* 0x000000545038723c */ /* 0x040fee0000041838 */
[----:B------:R-:W-:Y:S01]  /*127c0*/  MOV R84, R69 ;  /* 0x0000004500547202 */ /* 0x000fe20000000f00 */
[-C--:B------:R-:W-:Y:S04]  /*127d0*/  HMMA.16816.F32.BF16 R60, R80, R86.reuse, R60 ;  /* 0x00000056503c723c */ /* 0x080fe8000004183c */
[----:B------:R-:W-:Y:S01]  /*127e0*/  MOV R85, R68 ;  /* 0x0000004400557202 */ /* 0x000fe20000000f00 */
[----:B-1----:R-:W-:Y:S03]  /*127f0*/  FFMA.FTZ R3, R163, c[0x0][0x2d0], -R153 ;  /* 0x0000b400a3037a23 */ /* 0x002fe60000010899 */
[----:B------:R-:W-:Y:S01]  /*12800*/  HMMA.16816.F32.BF16 R64, R76, R86, R64 ;  /* 0x000000564c40723c */ /* 0x000fe20000041840 */
[----:B------:R1:W2:Y:S06]  /*12810*/  MUFU.EX2 R169, R3 ;  /* 0x0000000300a97308 */ /* 0x0002ac0000000800 */
[----:B------:R-:W-:Y:S01]  /*12820*/  MOV R86, R2 ;  /* 0x0000000200567202 */ /* 0x000fe20000000f00 */
[--C-:B-1----:R-:W-:Y:S01]  /*12830*/  FFMA.FTZ R3, R162, c[0x0][0x2d0], -R154.reuse ;  /* 0x0000b400a2037a23 */ /* 0x102fe2000001089a */
[----:B--2---:R-:W-:Y:S03]  /*12840*/  F2FP.BF16.PACK_AB R150, R169, R170 ;  /* 0x000000aaa996723e */ /* 0x004fe600000010ff */
[----:B------:R1:W-:Y:S02]  /*12850*/  MUFU.EX2 R164, R3 ;  /* 0x0000000300a47308 */ /* 0x0003e40000000800 */
[----:B-1----:R-:W-:Y:S08]  /*12860*/  FFMA.FTZ R3, R161, c[0x0][0x2d0], -R154 ;  /* 0x0000b400a1037a23 */ /* 0x002ff0000001089a */
[----:B------:R1:W2:Y:S02]  /*12870*/  MUFU.EX2 R163, R3 ;  /* 0x0000000300a37308 */ /* 0x0002a40000000800 */
[----:B-1----:R-:W-:Y:S01]  /*12880*/  FFMA.FTZ R3, R99, c[0x0][0x2d0], -R159 ;  /* 0x0000b40063037a23 */ /* 0x002fe2000001089f */
[----:B--2---:R-:W-:Y:S07]  /*12890*/  F2FP.BF16.PACK_AB R151, R163, R164 ;  /* 0x000000a4a397723e */ /* 0x004fee00000010ff */
[----:B------:R1:W-:Y:S01]  /*128a0*/  MUFU.EX2 R162, R3 ;  /* 0x0000000300a27308 */ /* 0x0003e20000000800 */
[-C--:B------:R-:W-:Y:S07]  /*128b0*/  HMMA.16816.F32.BF16 R92, R148, R100.reuse, R4 ;  /* 0x00000064945c723c */ /* 0x080fee0000041804 */
[----:B------:R-:W-:Y:S02]  /*128c0*/  FFMA.FTZ R5, R72, R114, R234 ;  /* 0x0000007248057223 */ /* 0x000fe400000100ea */
[----:B------:R-:W-:Y:S03]  /*128d0*/  FFMA.FTZ R4, R71, R113, R228 ;  /* 0x0000007147047223 */ /* 0x000fe600000100e4 */
[----:B------:R-:W-:Y:S02]  /*128e0*/  FADD.FTZ R5, R235, R5 ;  /* 0x00000005eb057221 */ /* 0x000fe40000010000 */
[----:B------:R-:W-:Y:S02]  /*128f0*/  FADD.FTZ R4, R229, R4 ;  /* 0x00000004e5047221 */ /* 0x000fe40000010000 */
[--C-:B-1----:R-:W-:Y:S04]  /*12900*/  FFMA.FTZ R3, R98, c[0x0][0x2d0], -R159.reuse ;  /* 0x0000b40062037a23 */ /* 0x102fe8000001089f */
        /* <DEDUP_REMOVED lines=12> */
[----:B--2---:R-:W-:Y:S01]  /*129d0*/  F2FP.BF16.PACK_AB R146, R159, R160 ;  /* 0x000000a09f92723e */ /* 0x004fe200000010ff */
[----:B------:R-:W-:Y:S06]  /*129e0*/  FFMA.FTZ R152, R75, c[0x0][0x2d0], -R152 ;  /* 0x0000b4004b987a23 */ /* 0x000fec0000010898 */
[----:B------:R1:W-:Y:S10]  /*129f0*/  MUFU.EX2 R153, R3 ;  /* 0x0000000300997308 */ /* 0x0003f40000000800 */
[----:B------:R-:W2:Y:S01]  /*12a00*/  MUFU.EX2 R74, R152 ;  /* 0x00000098004a7308 */ /* 0x000ea20000000800 */
[----:B-1----:R-:W-:Y:S04]  /*12a10*/  FFMA.FTZ R3, R73, R115, R238 ;  /* 0x0000007349037223 */ /* 0x002fe800000100ee */
[----:B------:R-:W-:Y:S04]  /*12a20*/  FADD.FTZ R3, R240, R3 ;  /* 0x00000003f0037221 */ /* 0x000fe80000010000 */
[----:B------:R-:W-:Y:S01]  /*12a30*/  FADD.FTZ R3, R239, R3 ;  /* 0x00000003ef037221 */ /* 0x000fe20000010000 */
[----:B--2---:R-:W-:Y:S07]  /*12a40*/  F2FP.BF16.PACK_AB R147, R74, R153 ;  /* 0x000000994a93723e */ /* 0x004fee00000010ff */
[C---:B------:R-:W-:Y:S07]  /*12a50*/  HMMA.16816.F32.BF16 R88, R144.reuse, R100, R8 ;  /* 0x000000649058723c */ /* 0x040fee0000041808 */
[----:B------:R-:W-:Y:S01]  /*12a60*/  FADD.FTZ R9, R236, R5 ;  /* 0x00000005ec097221 */ /* 0x000fe20000010000 */
[-C--:B------:R-:W-:Y:S04]  /*12a70*/  HMMA.16816.F32.BF16 R96, R144, R102.reuse, R12 ;  /* 0x000000669060723c */ /* 0x080fe8000004180c */
[----:B------:R-:W-:Y:S02]  /*12a80*/  FADD.FTZ R11, R232, R4 ;  /* 0x00000004e80b7221 */ /* 0x000fe40000010000 */
[----:B------:R-:W-:Y:S01]  /*12a90*/  FADD.FTZ R10, R175, R0 ;  /* 0x00000000af0a7221 */ /* 0x000fe20000010000 */
[----:B------:R-:W1:Y:S01]  /*12aa0*/  LDSM.16.MT88.4 R4, [R204+0x2000] ;  /* 0x00200000cc04783b */ /* 0x000e620000004200 */
        /* <DEDUP_REMOVED lines=77> */
[----:B------:R-:W-:Y:S01]  /*12f80*/  STL [R1], R5 ;  /* 0x0000000501007387 */ /* 0x000fe20000100800 */
        /* <DEDUP_REMOVED lines=9> */
.L_x_313:
[----:B------:R-:W-:Y:S05]  /*13020*/  BRA.DIV ~URZ, `(.L_x_315) ;  /* 0x00004d827f007947 */ /* 0x000fea000b800000 */
[----:B------:R-:W3:Y:S04]  /*13030*/  LDL.LU R11, [R1] ;  /* 0x00000000010b7983 */ /* 0x000ee80000300800 */
[----:B------:R-:W4:Y:S04]  /*13040*/  LDL.LU R8, [R1+0x4] ;  /* 0x0000040001087983 */ /* 0x000f280000300800 */
[----:B-1----:R-:W5:Y:S04]  /*13050*/  LDL.LU R4, [R1+0x8] ;  /* 0x0000080001047983 */ /* 0x002f680000300800 */
[----:B--2---:R-:W2:Y:S04]  /*13060*/  LDL.LU R10, [R1+0xc] ;  /* 0x00000c00010a7983 */ /* 0x004ea80000300800 */
[----:B---3--:R-:W1:Y:S04]  /*13070*/  SHFL.BFLY PT, R3, R11, 0x2, 0x1f ;  /* 0x0c401f000b037f89 */ /* 0x008e6800000e0000 */
[----:B----4-:R-:W3:Y:S04]  /*13080*/  SHFL.BFLY PT, R0, R8, 0x2, 0x1f ;  /* 0x0c401f0008007f89 */ /* 0x010ee800000e0000 */
[----:B-----5:R-:W4:Y:S04]  /*13090*/  SHFL.BFLY PT, R6, R4, 0x2, 0x1f ;  /* 0x0c401f0004067f89 */ /* 0x020f2800000e0000 */
[----:B--2---:R-:W2:Y:S01]  /*130a0*/  SHFL.BFLY PT, R7, R10, 0x2, 0x1f ;  /* 0x0c401f000a077f89 */ /* 0x004ea200000e0000 */
[----:B-1----:R-:W-:-:S02]  /*130b0*/  FADD.FTZ R3, R3, R11 ;  /* 0x0000000b03037221 */ /* 0x002fc40000010000 */
[----:B---3--:R-:W-:Y:S02]  /*130c0*/  FADD.FTZ R0, R0, R8 ;  /* 0x0000000800007221 */ /* 0x008fe40000010000 */
[----:B----4-:R-:W-:-:S03]  /*130d0*/  FADD.FTZ R6, R6, R4 ;  /* 0x0000000406067221 */ /* 0x010fc60000010000 */
[----:B------:R-:W1:Y:S01]  /*130e0*/  SHFL.BFLY PT, R5, R0, 0x1, 0x1f ;  /* 0x0c201f0000057f89 */ /* 0x000e6200000e0000 */
[----:B--2---:R-:W-:-:S03]  /*130f0*/  FADD.FTZ R7, R7, R10 ;  /* 0x0000000a07077221 */ /* 0x004fc60000010000 */
[----:B------:R-:W2:Y:S04]  /*13100*/  SHFL.BFLY PT, R4, R3, 0x1, 0x1f ;  /* 0x0c201f0003047f89 */ /* 0x000ea800000e0000 */
[----:B------:R-:W3:Y:S04]  /*13110*/  SHFL.BFLY PT, R8, R6, 0x1, 0x1f ;  /* 0x0c201f0006087f89 */ /* 0x000ee800000e0000 */
[----:B------:R4:W4:Y:S01]  /*13120*/  SHFL.BFLY PT, R9, R7, 0x1, 0x1f ;  /* 0x0c201f0007097f89 */ /* 0x00092200000e0000 */
[----:B-1----:R-:W-:Y:S02]  /*13130*/  FADD.FTZ R5, R0, R5 ;  /* 0x0000000500057221 */ /* 0x002fe40000010000 */
[----:B--2---:R-:W-:-:S02]  /*13140*/  FADD.FTZ R3, R3, R4 ;  /* 0x0000000403037221 */ /* 0x004fc40000010000 */
[----:B---3--:R-:W-:-:S03]  /*13150*/  FADD.FTZ R6, R6, R8 ;  /* 0x0000000806067221 */ /* 0x008fc60000010000 */
.L_x_397:
[----:B------:R-:W-:Y:S01]  /*13160*/  FSETP.NE.FTZ.AND P3, PT, R3, RZ, PT ;  /* 0x000000ff0300720b */ /* 0x000fe20003f75000 */
[----:B----4-:R-:W-:Y:S01]  /*13170*/  FADD.FTZ R7, R9, R7 ;  /* 0x0000000709077221 */ /* 0x010fe20000010000 */
[----:B------:R-:W-:Y:S02]  /*13180*/  MOV R0, RZ ;  /* 0x000000ff00007202 */ /* 0x000fe40000000f00 */
[----:B------:R-:W-:Y:S02]  /*13190*/  FSETP.NE.FTZ.AND P1, PT, R6, RZ, PT ;  /* 0x000000ff0600720b */ /* 0x000fe40003f35000 */
[----:B------:R-:W-:Y:S02]  /*131a0*/  FSETP.NE.FTZ.AND P2, PT, R5, RZ, PT ;  /* 0x000000ff0500720b */ /* 0x000fe40003f55000 */
[----:B------:R-:W-:Y:S02]  /*131b0*/  MOV R4, RZ ;  /* 0x000000ff00047202 */ /* 0x000fe40000000f00 */
[----:B------:R-:W-:-:S02]  /*131c0*/  FSETP.NE.FTZ.AND P0, PT, R7, RZ, PT ;  /* 0x000000ff0700720b */ /* 0x000fc40003f15000 */
[----:B------:R-:W-:Y:S01]  /*131d0*/  MOV R32, 0xff800000 ;  /* 0xff80000000207802 */ /* 0x000fe20000000f00 */
[----:B------:R-:W1:Y:S01]  /*131e0*/  @P3 MUFU.RCP R0, R3 ;  /* 0x0000000300003308 */ /* 0x000e620000001000 */
[----:B------:R-:W-:Y:S02]  /*131f0*/  MOV R31, 0xff800000 ;  /* 0xff800000001f7802 */ /* 0x000fe40000000f00 */
[----:B------:R-:W-:Y:S02]  /*13200*/  MOV R30, 0xff800000 ;  /* 0xff800000001e7802 */ /* 0x000fe40000000f00 */
[----:B------:R-:W-:-:S03]  /*13210*/  MOV R27, 0xff800000 ;  /* 0xff800000001b7802 */ /* 0x000fc60000000f00 */
[----:B------:R2:W-:Y:S01]  /*13220*/  @P3 MUFU.LG2 R10, R3 ;  /* 0x00000003000a3308 */ /* 0x0005e20000000c00 */
[----:B-1----:R-:W-:-:S07]  /*13230*/  FMUL.FTZ R74, R0, R92 ;  /* 0x0000005c004a7220 */ /* 0x002fce0000410000 */
[----:B------:R-:W1:Y:S01]  /*13240*/  @P2 MUFU.RCP R4, R5 ;  /* 0x0000000500042308 */ /* 0x000e620000001000 */
[C---:B------:R-:W-:Y:S02]  /*13250*/  FMUL.FTZ R75, R0.reuse, R93 ;  /* 0x0000005d004b7220 */ /* 0x040fe40000410000 */
[C---:B------:R-:W-:Y:S02]  /*13260*/  FMUL.FTZ R76, R0.reuse, R100 ;  /* 0x00000064004c7220 */ /* 0x040fe40000410000 */
[C---:B------:R-:W-:Y:S01]  /*13270*/  FMUL.FTZ R77, R0.reuse, R101 ;  /* 0x00000065004d7220 */ /* 0x040fe20000410000 */
[----:B--2---:R-:W-:Y:S01]  /*13280*/  MOV R3, RZ ;  /* 0x000000ff00037202 */ /* 0x004fe20000000f00 */
[C---:B------:R-:W-:Y:S01]  /*13290*/  FMUL.FTZ R78, R0.reuse, R104 ;  /* 0x00000068004e7220 */ /* 0x040fe20000410000 */
[----:B------:R2:W-:Y:S01]  /*132a0*/  @P2 MUFU.LG2 R9, R5 ;  /* 0x0000000500092308 */ /* 0x0005e20000000c00 */
[C---:B------:R-:W-:Y:S02]  /*132b0*/  FMUL.FTZ R79, R0.reuse, R105 ;  /* 0x00000069004f7220 */ /* 0x040fe40000410000 */
[----:B------:R-:W-:-:S02]  /*132c0*/  FMUL.FTZ R82, R0, R116 ;  /* 0x0000007400527220 */ /* 0x000fc40000410000 */
[C---:B------:R-:W-:Y:S02]  /*132d0*/  FMUL.FTZ R83, R0.reuse, R117 ;  /* 0x0000007500537220 */ /* 0x040fe40000410000 */
[C---:B------:R-:W-:Y:S01]  /*132e0*/  FMUL.FTZ R66, R0.reuse, R120 ;  /* 0x0000007800427220 */ /* 0x040fe20000410000 */
[----:B------:R-:W3:Y:S01]  /*132f0*/  @P1 MUFU.RCP R3, R6 ;  /* 0x0000000600031308 */ /* 0x000ee20000001000 */
[C---:B------:R-:W-:Y:S02]  /*13300*/  FMUL.FTZ R67, R0.reuse, R121 ;  /* 0x0000007900437220 */ /* 0x040fe40000410000 */
[C---:B------:R-:W-:Y:S02]  /*13310*/  FMUL.FTZ R86, R0.reuse, R132 ;  /* 0x0000008400567220 */ /* 0x040fe40000410000 */
[C---:B------:R-:W-:Y:S02]  /*13320*/  FMUL.FTZ R87, R0.reuse, R133 ;  /* 0x0000008500577220 */ /* 0x040fe40000410000 */
[C---:B------:R-:W-:Y:S01]  /*13330*/  FMUL.FTZ R84, R0.reuse, R136 ;  /* 0x0000008800547220 */ /* 0x040fe20000410000 */
[----:B--2---:R-:W-:Y:S01]  /*13340*/  @P2 MOV R5, 0x3f317218 ;  /* 0x3f31721800052802 */ /* 0x004fe20000000f00 */
[----:B------:R-:W-:-:S02]  /*13350*/  FMUL.FTZ R85, R0, R137 ;  /* 0x0000008900557220 */ /* 0x000fc40000410000 */
[C---:B------:R-:W-:Y:S02]  /*13360*/  FMUL.FTZ R64, R0.reuse, R148 ;  /* 0x0000009400407220 */ /* 0x040fe40000410000 */
[----:B------:R-:W-:Y:S02]  /*13370*/  FMUL.FTZ R65, R0, R149 ;  /* 0x0000009500417220 */ /* 0x000fe40000410000 */
[----:B------:R2:W4:Y:S01]  /*13380*/  @P1 MUFU.LG2 R0, R6 ;  /* 0x0000000600001308 */ /* 0x0005220000000c00 */
[C---:B-1----:R-:W-:Y:S02]  /*13390*/  FMUL.FTZ R100, R4.reuse, R106 ;  /* 0x0000006a04647220 */ /* 0x042fe40000410000 */
[----:B------:R-:W-:Y:S02]  /*133a0*/  FMUL.FTZ R101, R4, R107 ;  /* 0x0000006b04657220 */ /* 0x000fe40000410000 */
[C---:B---3--:R-:W-:Y:S02]  /*133b0*/  FMUL.FTZ R52, R3.reuse, R88 ;  /* 0x0000005803347220 */ /* 0x048fe40000410000 */
[----:B------:R-:W-:-:S02]  /*133c0*/  FMUL.FTZ R53, R3, R89 ;  /* 0x0000005903357220 */ /* 0x000fc40000410000 */
[C---:B------:R-:W-:Y:S02]  /*133d0*/  FMUL.FTZ R40, R3.reuse, R96 ;  /* 0x0000006003287220 */ /* 0x040fe40000410000 */
[C---:B------:R-:W-:Y:S02]  /*133e0*/  FMUL.FTZ R41, R3.reuse, R97 ;  /* 0x0000006103297220 */ /* 0x040fe40000410000 */
[C---:B------:R-:W-:Y:S02]  /*133f0*/  FMUL.FTZ R42, R3.reuse, R108 ;  /* 0x0000006c032a7220 */ /* 0x040fe40000410000 */
[C---:B------:R-:W-:Y:S01]  /*13400*/  FMUL.FTZ R43, R3.reuse, R109 ;  /* 0x0000006d032b7220 */ /* 0x040fe20000410000 */
[----:B--2---:R-:W-:Y:S01]  /*13410*/  @P3 MOV R6, 0x3f317218 ;  /* 0x3f31721800063802 */ /* 0x004fe20000000f00 */
[----:B----4-:R-:W-:Y:S01]  /*13420*/  @P1 FMUL.FTZ R8, R0, 0.69314718246459960938 ;  /* 0x3f31721800081820 */ /* 0x010fe20000410000 */
[----:B------:R-:W-:Y:S01]  /*13430*/  MOV R0, RZ ;  /* 0x000000ff00007202 */ /* 0x000fe20000000f00 */
[----:B------:R-:W-:-:S02]  /*13440*/  FMUL.FTZ R44, R3, R112 ;  /* 0x00000070032c7220 */ /* 0x000fc40000410000 */
[C---:B------:R-:W-:Y:S02]  /*13450*/  FMUL.FTZ R45, R3.reuse, R113 ;  /* 0x00000071032d7220 */ /* 0x040fe40000410000 */
[C---:B------:R-:W-:Y:S01]  /*13460*/  FMUL.FTZ R58, R3.reuse, R124 ;  /* 0x0000007c033a7220 */ /* 0x040fe20000410000 */
[----:B------:R-:W-:Y:S01]  /*13470*/  @P0 MUFU.RCP R0, R7 ;  /* 0x0000000700000308 */ /* 0x000fe20000001000 */
[C---:B------:R-:W-:Y:S02]  /*13480*/  FMUL.FTZ R59, R3.reuse, R125 ;  /* 0x0000007d033b7220 */ /* 0x040fe40000410000 */
[C---:B------:R-:W-:Y:S02]  /*13490*/  FMUL.FTZ R54, R3.reuse, R128 ;  /* 0x0000008003367220 */ /* 0x040fe40000410000 */
[C---:B------:R-:W-:Y:S02]  /*134a0*/  FMUL.FTZ R55, R3.reuse, R129 ;  /* 0x0000008103377220 */ /* 0x040fe40000410000 */
[----:B------:R-:W-:-:S02]  /*134b0*/  FMUL.FTZ R46, R3, R140 ;  /* 0x0000008c032e7220 */ /* 0x000fc40000410000 */
[C---:B------:R-:W-:Y:S02]  /*134c0*/  FMUL.FTZ R47, R3.reuse, R141 ;  /* 0x0000008d032f7220 */ /* 0x040fe40000410000 */
[C---:B------:R-:W-:Y:S02]  /*134d0*/  FMUL.FTZ R34, R3.reuse, R144 ;  /* 0x0000009003227220 */ /* 0x040fe40000410000 */
[----:B------:R-:W-:Y:S02]  /*134e0*/  FMUL.FTZ R35, R3, R145 ;  /* 0x0000009103237220 */ /* 0x000fe40000410000 */
[C---:B------:R-:W-:Y:S01]  /*134f0*/  FMUL.FTZ R94, R4.reuse, R94 ;  /* 0x0000005e045e7220 */ /* 0x040fe20000410000 */
[----:B------:R-:W1:Y:S01]  /*13500*/  @P0 MUFU.LG2 R3, R7 ;  /* 0x0000000700030308 */ /* 0x000e620000000c00 */
        /* <DEDUP_REMOVED lines=12> */
[----:B------:R-:W-:Y:S01]  /*135d0*/  FMUL.FTZ R73, R4, R151 ;  /* 0x0000009704497220 */ /* 0x000fe20000410000 */
[----:B------:R-:W-:Y:S01]  /*135e0*/  @P1 MOV R4, 0x3f317218 ;  /* 0x3f31721800041802 */ /* 0x000fe20000000f00 */
[----:B------:R-:W-:-:S02]  /*135f0*/  @P2 FMUL.FTZ R9, R9, 0.69314718246459960938 ;  /* 0x3f31721809092820 */ /* 0x000fc40000410000 */
[----:B------:R-:W-:Y:S02]  /*13600*/  @P2 FMUL.FTZ R5, R5, c[0x0][0x2d0] ;  /* 0x0000b40005052a20 */ /* 0x000fe40000410000 */
[----:B------:R-:W-:Y:S02]  /*13610*/  @P1 FMUL.FTZ R4, R4, c[0x0][0x2d0] ;  /* 0x0000b40004041a20 */ /* 0x000fe40000410000 */
[----:B------:R-:W-:Y:S02]  /*13620*/  @P3 FMUL.FTZ R10, R10, 0.69314718246459960938 ;  /* 0x3f3172180a0a3820 */ /* 0x000fe40000410000 */
[----:B------:R-:W-:Y:S01]  /*13630*/  @P1 FFMA.FTZ R32, R4, R68, R8 ;  /* 0x0000004404201223 */ /* 0x000fe20000010008 */
[----:B------:R-:W-:Y:S01]  /*13640*/  @P0 MOV R4, 0x3f317218 ;  /* 0x3f31721800040802 */ /* 0x000fe20000000f00 */
[----:B------:R-:W-:Y:S02]  /*13650*/  @P3 FMUL.FTZ R6, R6, c[0x0][0x2d0] ;  /* 0x0000b40006063a20 */ /* 0x000fe40000410000 */
[----:B------:R-:W-:Y:S01]  /*13660*/  @P2 FFMA.FTZ R31, R5, R69, R9 ;  /* 0x00000045051f2223 */ /* 0x000fe20000010009 */
[----:B------:R-:W-:Y:S01]  /*13670*/  MOV R5, 0x1 ;  /* 0x0000000100057802 */ /* 0x000fe20000000f00 */
[----:B-1----:R-:W-:-:S02]  /*13680*/  @P0 FMUL.FTZ R3, R3, 0.69314718246459960938 ;  /* 0x3f31721803030820 */ /* 0x002fc40000410000 */
[----:B------:R-:W-:Y:S02]  /*13690*/  @P0 FMUL.FTZ R4, R4, c[0x0][0x2d0] ;  /* 0x0000b40004040a20 */ /* 0x000fe40000410000 */
[----:B------:R-:W-:Y:S02]  /*136a0*/  @P3 FFMA.FTZ R30, R6, R70, R10 ;  /* 0x00000046061e3223 */ /* 0x000fe4000001000a */
        /* <DEDUP_REMOVED lines=18> */
.L_x_254:
[----:B------:R2:W5:Y:S01]  /*137d0*/  LDL R6, [R1+0x30] ;  /* 0x0000300001067983 */ /* 0x0005620000100800 */
[----:B------:R-:W-:Y:S03]  /*137e0*/  BSSY B0, `(.L_x_316) ;  /* 0x0000012000007945 */ /* 0x000fe60003800000 */
[----:B------:R-:W3:Y:S02]  /*137f0*/  S2R R17, SR_TID.X ;  /* 0x0000000000117919 */ /* 0x000ee40000002100 */
[----:B---3--:R-:W-:-:S13]  /*13800*/  LOP3.LUT P0, RZ, R17, 0x7f, RZ, 0xc0, !PT ;  /* 0x0000007f11ff7812 */ /* 0x008fda000780c0ff */
[----:B------:R-:W-:Y:S05]  /*13810*/  @P0 BRA `(.L_x_317) ;  /* 0x000000e000000947 */ /* 0x000fea0003800000 */
[----:B--2---:R-:W2:Y:S01]  /*13820*/  S2R R4, SR_LANEID ;  /* 0x0000000000047919 */ /* 0x004ea20000000000 */
[----:B------:R-:W-:Y:S01]  /*13830*/  VOTEU.ANY UR4, UPT, PT ;  /* 0x0000000000047886 */ /* 0x000fe200038e0100 */
[----:B------:R-:W-:Y:S01]  /*13840*/  IMAD.MOV.U32 R5, RZ, RZ, c[0x0][0x564] ;  /* 0x00015900ff057624 */ /* 0x000fe200078e00ff */
[----:B-1----:R-:W2:Y:S08]  /*13850*/  FLO.U32 R3, UR4 ;  /* 0x0000000400037d00 */ /* 0x002eb000080e0000 */
        /* <DEDUP_REMOVED lines=10> */
.L_x_317:
[----:B--2---:R-:W-:Y:S05]  /*13900*/  BSYNC B0 ;  /* 0x0000000000007941 */ /* 0x004fea0003800000 */
.L_x_316:
[----:B------:R-:W2:Y:S01]  /*13910*/  LDL R18, [R1+0x10] ;  /* 0x0000100001127983 */ /* 0x000ea20000100800 */
[----:B------:R-:W-:Y:S01]  /*13920*/  SHF.R.S32.HI R14, RZ, 0x1f, R17 ;  /* 0x0000001fff0e7819 */ /* 0x000fe20000011411 */
[----:B------:R-:W-:Y:S01]  /*13930*/  BSSY B1, `(.L_x_318) ;  /* 0x00002d9000017945 */ /* 0x000fe20003800000 */
[----:B------:R-:W-:Y:S01]  /*13940*/  PRMT R0, R0, 0x9910, RZ ;  /* 0x0000991000007816 */ /* 0x000fe200000000ff */
[----:B-----5:R-:W-:Y:S01]  /*13950*/  IMAD.MOV.U32 R49, RZ, RZ, R6 ;  /* 0x000000ffff317224 */ /* 0x020fe200078e0006 */
[----:B-1----:R-:W-:Y:S02]  /*13960*/  LEA.HI R3, R14, R17, RZ, 0x3 ;  /* 0x000000110e037211 */ /* 0x002fe400078f18ff */
[----:B------:R-:W-:Y:S02]  /*13970*/  ISETP.NE.AND P0, PT, R0, RZ, PT ;  /* 0x000000ff0000720c */ /* 0x000fe40003f05270 */
[----:B------:R-:W-:Y:S02]  /*13980*/  LOP3.LUT R2, R3, 0xfffffff8, RZ, 0xc0, !PT ;  /* 0xfffffff803027812 */ /* 0x000fe400078ec0ff */
[----:B------:R-:W-:-:S03]  /*13990*/  SHF.R.S32.HI R48, RZ, 0x3, R3 ;  /* 0x00000003ff307819 */ /* 0x000fc60000011403 */
[----:B------:R-:W-:-:S04]  /*139a0*/  IMAD.IADD R2, R17, 0x1, -R2 ;  /* 0x0000000111027824 */ /* 0x000fc800078e0a02 */
[C---:B------:R-:W-:Y:S02]  /*139b0*/  IMAD.SHL.U32 R0, R2.reuse, 0x8, RZ ;  /* 0x0000000802007824 */ /* 0x040fe400078e00ff */
[----:B------:R-:W-:-:S03]  /*139c0*/  IMAD R28, R2, 0x10, R48 ;  /* 0x00000010021c7824 */ /* 0x000fc600078e0230 */
[----:B------:R-:W-:Y:S02]  /*139d0*/  SHF.R.S32.HI R80, RZ, 0x1f, R0 ;  /* 0x0000001fff507819 */ /* 0x000fe40000011400 */
[----:B--2---:R-:W-:Y:S01]  /*139e0*/  SHF.R.S32.HI R11, RZ, 0x1f, R18 ;  /* 0x0000001fff0b7819 */ /* 0x004fe20000011412 */
[----:B------:R-:W-:Y:S05]  /*139f0*/  @!P0 BRA `(.L_x_319) ;  /* 0x0000215000008947 */ /* 0x000fea0003800000 */
[----:B------:R-:W2:Y:S04]  /*13a00*/  LDL R7, [R1+0x50] ;  /* 0x0000500001077983 */ /* 0x000ea80000100800 */
[----:B------:R-:W3:Y:S04]  /*13a10*/  LDL R15, [R1+0x58] ;  /* 0x00005800010f7983 */ /* 0x000ee80000100800 */
[----:B------:R-:W4:Y:S04]  /*13a20*/  LDL R13, [R1+0x60] ;  /* 0x00006000010d7983 */ /* 0x000f280000100800 */
[----:B------:R-:W3:Y:S04]  /*13a30*/  LDL R12, [R1+0x64] ;  /* 0x00006400010c7983 */ /* 0x000ee80000100800 */
[----:B------:R-:W1:Y:S01]  /*13a40*/  S2R R4, SR_TID.X ;  /* 0x0000000000047919 */ /* 0x000e620000002100 */
[----:B------:R-:W-:Y:S01]  /*13a50*/  LEA.HI R10, R14, R17, RZ, 0x2 ;  /* 0x000000110e0a7211 */ /* 0x000fe200078f10ff */
[----:B------:R-:W-:Y:S01]  /*13a60*/  WARPSYNC 0xffffffff ;  /* 0xffffffff00007948 */ /* 0x000fe20003800000 */
[----:B-1----:R-:W-:-:S04]  /*13a70*/  SHF.R.S32.HI R5, RZ, 0x1f, R4 ;  /* 0x0000001fff057819 */ /* 0x002fc80000011404 */
[----:B------:R-:W-:Y:S02]  /*13a80*/  LEA.HI R5, R5, R4, RZ, 0x2 ;  /* 0x0000000405057211 */ /* 0x000fe400078f10ff */
[----:B------:R-:W-:Y:S02]  /*13a90*/  SHF.R.S32.HI R4, RZ, 0x1f, R10 ;  /* 0x0000001fff047819 */ /* 0x000fe4000001140a */
[----:B------:R-:W-:-:S04]  /*13aa0*/  SHF.R.S32.HI R5, RZ, 0x2, R5 ;  /* 0x00000002ff057819 */ /* 0x000fc80000011405 */
[----:B------:R-:W-:-:S04]  /*13ab0*/  LEA.HI R4, R4, R5, RZ, 0x3 ;  /* 0x0000000504047211 */ /* 0x000fc800078f18ff */
[----:B------:R-:W-:-:S05]  /*13ac0*/  LOP3.LUT R4, R4, 0xfffffff8, RZ, 0xc0, !PT ;  /* 0xfffffff804047812 */ /* 0x000fca00078ec0ff */
[----:B------:R-:W-:Y:S02]  /*13ad0*/  IMAD.IADD R4, R5, 0x1, -R4 ;  /* 0x0000000105047824 */ /* 0x000fe400078e0a04 */
[----:B------:R-:W-:-:S03]  /*13ae0*/  IMAD.MOV.U32 R9, RZ, RZ, -0x10 ;  /* 0xfffffff0ff097424 */ /* 0x000fc600078e00ff */
[----:B------:R-:W-:Y:S01]  /*13af0*/  LOP3.LUT R2, R4, 0x1, RZ, 0xc0, !PT ;  /* 0x0000000104027812 */ /* 0x000fe200078ec0ff */
[----:B------:R-:W-:Y:S03]  /*13b00*/  BAR.SYNC.DEFER_BLOCKING 0x1, 0x80 ;  /* 0x0042000000007b1d */ /* 0x000fe60000010000 */
[----:B------:R-:W-:Y:S02]  /*13b10*/  ISETP.NE.U32.AND P0, PT, R2, 0x1, PT ;  /* 0x000000010200780c */ /* 0x000fe40003f05070 */
[----:B------:R-:W-:Y:S02]  /*13b20*/  F2FP.BF16.PACK_AB R3, R75, R74 ;  /* 0x0000004a4b03723e */ /* 0x000fe400000010ff */
[----:B------:R-:W-:Y:S02]  /*13b30*/  SEL R9, R9, 0x10, !P0 ;  /* 0x0000001009097807 */ /* 0x000fe40004000000 */
[----:B------:R-:W-:-:S02]  /*13b40*/  F2FP.BF16.PACK_AB R6, R95, R94 ;  /* 0x0000005e5f06723e */ /* 0x000fc400000010ff */
[----:B------:R-:W-:Y:S01]  /*13b50*/  F2FP.BF16.PACK_AB R5, R77, R76 ;  /* 0x0000004c4d05723e */ /* 0x000fe200000010ff */
[----:B------:R-:W-:Y:S01]  /*13b60*/  IMAD.MOV.U32 R8, RZ, RZ, 0x20 ;  /* 0x00000020ff087424 */ /* 0x000fe200078e00ff */
[----:B------:R-:W-:Y:S02]  /*13b70*/  LOP3.LUT P0, RZ, R4, 0x2, RZ, 0xc0, !PT ;  /* 0x0000000204ff7812 */ /* 0x000fe4000780c0ff */
[----:B------:R-:W-:Y:S02]  /*13b80*/  F2FP.BF16.PACK_AB R4, R39, R38 ;  /* 0x000000262704723e */ /* 0x000fe400000010ff */
[----:B------:R-:W-:Y:S02]  /*13b90*/  SEL R8, R8, 0xffffffe0, !P0 ;  /* 0xffffffe008087807 */ /* 0x000fe40004000000 */
[----:B------:R-:W-:-:S04]  /*13ba0*/  ISETP.NE.U32.AND P2, PT, RZ, c[0x0][0x500], PT ;  /* 0x00014000ff007a0c */ /* 0x000fc80003f45070 */
[----:B------:R-:W-:Y:S01]  /*13bb0*/  ISETP.NE.AND.EX P2, PT, RZ, c[0x0][0x504], PT, P2 ;  /* 0x00014100ff007a0c */ /* 0x000fe20003f45320 */
[----:B--2---:R-:W-:Y:S01]  /*13bc0*/  IMAD.IADD R2, R7, 0x1, R9 ;  /* 0x0000000107027824 */ /* 0x004fe200078e0209 */
[----:B------:R1:W-:Y:S04]  /*13bd0*/  STS [R7], R3 ;  /* 0x0000000307007388 */ /* 0x0003e80000000800 */
[----:B------:R-:W-:Y:S04]  /*13be0*/  STS [R7+0x400], R6 ;  /* 0x0004000607007388 */ /* 0x000fe80000000800 */
[----:B------:R2:W-:Y:S01]  /*13bf0*/  STS [R2], R5 ;  /* 0x0000000502007388 */ /* 0x0005e20000000800 */
[----:B-1----:R-:W-:-:S05]  /*13c00*/  F2FP.BF16.PACK_AB R3, R103, R102 ;  /* 0x000000666703723e */ /* 0x002fca00000010ff */
[----:B------:R1:W-:Y:S01]  /*13c10*/  STS [R2+0x400], R3 ;  /* 0x0004000302007388 */ /* 0x0003e20000000800 */
[----:B--2---:R-:W-:-:S05]  /*13c20*/  F2FP.BF16.PACK_AB R5, R53, R52 ;  /* 0x000000343505723e */ /* 0x004fca00000010ff */
[----:B------:R2:W-:Y:S01]  /*13c30*/  STS [R7+0x2000], R5 ;  /* 0x0020000507007388 */ /* 0x0005e20000000800 */
[----:B------:R-:W-:-:S03]  /*13c40*/  F2FP.BF16.PACK_AB R6, R101, R100 ;  /* 0x000000646506723e */ /* 0x000fc600000010ff */
[----:B------:R3:W-:Y:S01]  /*13c50*/  STS [R7+0x2400], R4 ;  /* 0x0024000407007388 */ /* 0x0007e20000000800 */
[----:B-1----:R-:W-:-:S05]  /*13c60*/  F2FP.BF16.PACK_AB R3, R41, R40 ;  /* 0x000000282903723e */ /* 0x002fca00000010ff */
[----:B------:R1:W-:Y:S01]  /*13c70*/  STS [R2+0x2000], R3 ;  /* 0x0020000302007388 */ /* 0x0003e20000000800 */
[----:B--2---:R-:W-:Y:S02]  /*13c80*/  F2FP.BF16.PACK_AB R5, R71, R70 ;  /* 0x000000464705723e */ /* 0x004fe400000010ff */
[----:B---3--:R-:W-:-:S03]  /*13c90*/  F2FP.BF16.PACK_AB R4, R79, R78 ;  /* 0x0000004e4f04723e */ /* 0x008fc600000010ff */
[----:B------:R2:W-:Y:S01]  /*13ca0*/  STS [R2+0x2400], R5 ;  /* 0x0024000502007388 */ /* 0x0005e20000000800 */
[----:B-1----:R-:W-:Y:S01]  /*13cb0*/  IMAD.IADD R3, R7, 0x1, R8 ;  /* 0x0000000107037824 */ /* 0x002fe200078e0208 */
[----:B------:R-:W-:-:S04]  /*13cc0*/  F2FP.BF16.PACK_AB R7, R43, R42 ;  /* 0x0000002a2b07723e */ /* 0x000fc800000010ff */
[----:B------:R1:W-:Y:S01]  /*13cd0*/  STS [R3], R4 ;  /* 0x0000000403007388 */ /* 0x0003e20000000800 */
[----:B--2---:R-:W-:Y:S01]  /*13ce0*/  F2FP.BF16.PACK_AB R5, R83, R82 ;  /* 0x000000525305723e */ /* 0x004fe200000010ff */
[----:B------:R-:W-:Y:S02]  /*13cf0*/  IMAD.IADD R2, R2, 0x1, R8 ;  /* 0x0000000102027824 */ /* 0x000fe400078e0208 */
[----:B------:R2:W-:Y:S04]  /*13d00*/  STS [R3+0x400], R6 ;  /* 0x0004000603007388 */ /* 0x0005e80000000800 */
[----:B------:R3:W-:Y:S01]  /*13d10*/  STS [R2], R5 ;  /* 0x0000000502007388 */ /* 0x0007e20000000800 */
[----:B-1----:R-:W-:Y:S02]  /*13d20*/  F2FP.BF16.PACK_AB R4, R105, R104 ;  /* 0x000000686904723e */ /* 0x002fe400000010ff */
[----:B--2---:R-:W-:-:S03]  /*13d30*/  F2FP.BF16.PACK_AB R6, R69, R68 ;  /* 0x000000444506723e */ /* 0x004fc600000010ff */
[----:B------:R1:W-:Y:S01]  /*13d40*/  STS [R2+0x400], R4 ;  /* 0x0004000402007388 */ /* 0x0003e20000000800 */
[----:B---3--:R-:W-:-:S03]  /*13d50*/  F2FP.BF16.PACK_AB R5, R45, R44 ;  /* 0x0000002c2d05723e */ /* 0x008fc600000010ff */
[----:B------:R-:W-:Y:S04]  /*13d60*/  STS [R3+0x2000], R7 ;  /* 0x0020000703007388 */ /* 0x000fe80000000800 */
[----:B------:R2:W-:Y:S04]  /*13d70*/  STS [R3+0x2400], R6 ;  /* 0x0024000603007388 */ /* 0x0005e80000000800 */
[----:B------:R3:W-:Y:S01]  /*13d80*/  STS [R2+0x2000], R5 ;  /* 0x0020000502007388 */ /* 0x0007e20000000800 */
[----:B-1----:R-:W-:Y:S02]  /*13d90*/  F2FP.BF16.PACK_AB R4, R63, R62 ;  /* 0x0000003e3f04723e */ /* 0x002fe400000010ff */
[----:B--2---:R-:W-:-:S03]  /*13da0*/  F2FP.BF16.PACK_AB R3, R67, R66 ;  /* 0x000000424303723e */ /* 0x004fc600000010ff */
[----:B------:R1:W-:Y:S01]  /*13db0*/  STS [R2+0x2400], R4 ;  /* 0x0024000402007388 */ /* 0x0003e20000000800 */
[----:B------:R-:W-:-:S03]  /*13dc0*/  F2FP.BF16.PACK_AB R7, R87, R86 ;  /* 0x000000565707723e */ /* 0x000fc600000010ff */
[----:B------:R2:W-:Y:S01]  /*13dd0*/  STS [R15], R3 ;  /* 0x000000030f007388 */ /* 0x0005e20000000800 */
[----:B------:R-:W-:Y:S02]  /*13de0*/  F2FP.BF16.PACK_AB R6, R59, R58 ;  /* 0x0000003a3b06723e */ /* 0x000fe400000010ff */
[----:B---3--:R-:W-:Y:S02]  /*13df0*/  F2FP.BF16.PACK_AB R5, R61, R60 ;  /* 0x0000003c3d05723e */ /* 0x008fe400000010ff */
[----:B-1----:R-:W-:Y:S01]  /*13e00*/  F2FP.BF16.PACK_AB R4, R117, R116 ;  /* 0x000000747504723e */ /* 0x002fe200000010ff */
[----:B------:R-:W-:Y:S02]  /*13e10*/  IMAD.IADD R2, R9, 0x1, R15 ;  /* 0x0000000109027824 */ /* 0x000fe400078e020f */
[----:B------:R-:W3:Y:S01]  /*13e20*/  LDL.LU R9, [R1+0x48] ;  /* 0x0000480001097983 */ /* 0x000ee20000300800 */
[----:B--2---:R-:W-:-:S03]  /*13e30*/  F2FP.BF16.PACK_AB R3, R107, R106 ;  /* 0x0000006a6b03723e */ /* 0x004fc600000010ff */
[----:B------:R1:W-:Y:S04]  /*13e40*/  STS [R15+0x400], R4 ;  /* 0x000400040f007388 */ /* 0x0003e80000000800 */
[----:B------:R2:W-:Y:S04]  /*13e50*/  STS [R2+0x400], R3 ;  /* 0x0004000302007388 */ /* 0x0005e80000000800 */
[----:B------:R-:W-:Y:S04]  /*13e60*/  STS [R2], R7 ;  /* 0x0000000702007388 */ /* 0x000fe80000000800 */
[----:B------:R4:W-:Y:S04]  /*13e70*/  STS [R15+0x2000], R6 ;  /* 0x002000060f007388 */ /* 0x0009e80000000800 */
[----:B------:R4:W-:Y:S01]  /*13e80*/  STS [R15+0x2400], R5 ;  /* 0x002400050f007388 */ /* 0x0009e20000000800 */
[----:B-1----:R-:W-:-:S02]  /*13e90*/  F2FP.BF16.PACK_AB R4, R55, R54 ;  /* 0x000000363704723e */ /* 0x002fc400000010ff */
[----:B--2---:R-:W-:-:S03]  /*13ea0*/  F2FP.BF16.PACK_AB R3, R57, R56 ;  /* 0x000000383903723e */ /* 0x004fc600000010ff */
[----:B------:R1:W-:Y:S04]  /*13eb0*/  STS [R2+0x2000], R4 ;  /* 0x0020000402007388 */ /* 0x0003e80000000800 */
[----:B------:R2:W-:Y:S01]  /*13ec0*/  STS [R2+0x2400], R3 ;  /* 0x0024000302007388 */ /* 0x0005e20000000800 */
[----:B----4-:R-:W-:Y:S01]  /*13ed0*/  IMAD.IADD R6, R8, 0x1, R2 ;  /* 0x0000000108067824 */ /* 0x010fe200078e0202 */
[----:B------:R-:W-:Y:S02]  /*13ee0*/  F2FP.BF16.PACK_AB R5, R35, R34 ;  /* 0x000000222305723e */ /* 0x000fe400000010ff */
[----:B-1----:R-:W-:Y:S02]  /*13ef0*/  F2FP.BF16.PACK_AB R4, R85, R84 ;  /* 0x000000545504723e */ /* 0x002fe400000010ff */
[----:B--2---:R-:W-:-:S02]  /*13f00*/  F2FP.BF16.PACK_AB R3, R93, R92 ;  /* 0x0000005c5d03723e */ /* 0x004fc400000010ff */
[----:B------:R-:W-:Y:S01]  /*13f10*/  F2FP.BF16.PACK_AB R2, R65, R64 ;  /* 0x000000404102723e */ /* 0x000fe200000010ff */
[----:B------:R1:W-:Y:S04]  /*13f20*/  STS [R13], R4 ;  /* 0x000000040d007388 */ /* 0x0003e80000000800 */
[----:B------:R2:W-:Y:S04]  /*13f30*/  STS [R13+0x400], R3 ;  /* 0x000400030d007388 */ /* 0x0005e80000000800 */
[----:B------:R4:W-:Y:S01]  /*13f40*/  STS [R6], R2 ;  /* 0x0000000206007388 */ /* 0x0009e20000000800 */
[----:B-1----:R-:W-:-:S02]  /*13f50*/  F2FP.BF16.PACK_AB R4, R73, R72 ;  /* 0x000000484904723e */ /* 0x002fc400000010ff */
[----:B--2---:R-:W-:-:S03]  /*13f60*/  F2FP.BF16.PACK_AB R3, R47, R46 ;  /* 0x0000002e2f03723e */ /* 0x004fc600000010ff */
[----:B------:R-:W-:Y:S01]  /*13f70*/  STS [R12+0x400], R4 ;  /* 0x000400040c007388 */ /* 0x000fe20000000800 */
[----:B----4-:R-:W-:-:S03]  /*13f80*/  F2FP.BF16.PACK_AB R2, R51, R50 ;  /* 0x000000323302723e */ /* 0x010fc600000010ff */
[----:B------:R-:W-:Y:S04]  /*13f90*/  STS [R13+0x2000], R3 ;  /* 0x002000030d007388 */ /* 0x000fe80000000800 */
[----:B------:R1:W-:Y:S04]  /*13fa0*/  STS [R13+0x2400], R2 ;  /* 0x002400020d007388 */ /* 0x0003e80000000800 */
[----:B------:R2:W-:Y:S01]  /*13fb0*/  STS [R6+0x2000], R5 ;  /* 0x0020000506007388 */ /* 0x0005e20000000800 */
[----:B-1----:R-:W-:-:S05]  /*13fc0*/  F2FP.BF16.PACK_AB R2, R37, R36 ;  /* 0x000000242502723e */ /* 0x002fca00000010ff */
[----:B------:R1:W-:Y:S01]  /*13fd0*/  STS [R12+0x2400], R2 ;  /* 0x002400020c007388 */ /* 0x0003e20000000800 */
[----:B--2---:R-:W-:Y:S02]  /*13fe0*/  IMAD.MOV.U32 R6, RZ, RZ, 0x4 ;  /* 0x00000004ff067424 */ /* 0x004fe400078e00ff */
[----:B------:R-:W-:Y:S02]  /*13ff0*/  IMAD.MOV.U32 R3, RZ, RZ, RZ ;  /* 0x000000ffff037224 */ /* 0x000fe400078e00ff */
[----:B------:R-:W-:Y:S01]  /*14000*/  IMAD.WIDE R6, R18, R6, c[0x0][0x500] ;  /* 0x0001400012067625 */ /* 0x000fe200078e0206 */
[----:B------:R-:W-:Y:S06]  /*14010*/  BAR.SYNC.DEFER_BLOCKING 0x1, 0x80 ;  /* 0x0042000000007b1d */ /* 0x000fec0000010000 */
[----:B------:R1:W5:Y:S01]  /*14020*/  @P2 LDG.E R3, [R6.64] ;  /* 0x0000000806032981 */ /* 0x000362000c1e1900 */
[----:B------:R-:W-:-:S04]  /*14030*/  ISETP.NE.U32.AND P0, PT, RZ, c[0x0][0x508], PT ;  /* 0x00014200ff007a0c */ /* 0x000fc80003f05070 */
[----:B------:R-:W-:Y:S01]  /*14040*/  ISETP.NE.AND.EX P1, PT, RZ, c[0x0][0x50c], PT, P0 ;  /* 0x00014300ff007a0c */ /* 0x000fe20003f25300 */
[----:B------:R-:W-:-:S12]  /*14050*/  IMAD.MOV.U32 R15, RZ, RZ, c[0x0][0x388] ;  /* 0x0000e200ff0f7624 */ /* 0x000fd800078e00ff */
[----:B------:R-:W-:-:S04]  /*14060*/  @P1 LEA R4, P0, R18, c[0x0][0x508], 0x2 ;  /* 0x0001420012041a11 */ /* 0x000fc800078010ff */
[----:B------:R-:W-:-:S05]  /*14070*/  @P1 LEA.HI.X R5, R18, c[0x0][0x50c], R11, 0x2, P0 ;  /* 0x0001430012051a11 */ /* 0x000fca00000f140b */
[----:B------:R2:W5:Y:S01]  /*14080*/  @P1 LDG.E R15, [R4.64] ;  /* 0x00000008040f1981 */ /* 0x000562000c1e1900 */
[----:B---3--:R-:W-:-:S04]  /*14090*/  ISETP.NE.AND P0, PT, R9, RZ, PT ;  /* 0x000000ff0900720c */ /* 0x008fc80003f05270 */
[----:B--2---:R-:W-:Y:S01]  /*140a0*/  SEL R4, R9, c[0x0][0x3d4], P0 ;  /* 0x0000f50009047a07 */ /* 0x004fe20000000000 */
[----:B------:R-:W-:Y:S05]  /*140b0*/  @P1 BRA `(.L_x_320) ;  /* 0x0000004000001947 */ /* 0x000fea0003800000 */
[----:B-1----:R-:W-:Y:S05]  /*140c0*/  @!P2 BRA `(.L_x_320) ;  /* 0x000000300000a947 */ /* 0x002fea0003800000 */
[----:B------:R1:W2:Y:S04]  /*140d0*/  LDG.E R2, [R6.64] ;  /* 0x0000000806027981 */ /* 0x0002a8000c1e1900 */
[----:B-1----:R-:W2:Y:S02]  /*140e0*/  LDG.E R6, [R6.64+0x4] ;  /* 0x0000040806067981 */ /* 0x002ea4000c1e1900 */
[----:B--2--5:R-:W-:Y:S02]  /*140f0*/  IADD3 R15, -R2, R6, RZ ;  /* 0x00000006020f7210 */ /* 0x024fe40007ffe1ff */
.L_x_320:
[----:B-1----:R-:W2:Y:S04]  /*14100*/  LDL R29, [R1+0x40] ;  /* 0x00004000011d7983 */ /* 0x002ea80000100800 */
[----:B------:R-:W3:Y:S04]  /*14110*/  LDL R81, [R1+0x34] ;  /* 0x0000340001517983 */ /* 0x000ee80000100800 */
[----:B------:R-:W4:Y:S01]  /*14120*/  LDL R16, [R1+0x4c] ;  /* 0x00004c0001107983 */ /* 0x000f220000100800 */
[----:B------:R-:W-:Y:S01]  /*14130*/  IMAD.MOV.U32 R9, RZ, RZ, 0x368 ;  /* 0x00000368ff097424 */ /* 0x000fe200078e00ff */
[----:B------:R-:W-:-:S04]  /*14140*/  ISETP.GT.AND P2, PT, R4, 0x1, PT ;  /* 0x000000010400780c */ /* 0x000fc80003f44270 */
[----:B------:R-:W-:-:S04]  /*14150*/  SEL R9, R9, 0x328, P2 ;  /* 0x0000032809097807 */ /* 0x000fc80001000000 */
[----:B------:R-:W2:Y:S01]  /*14160*/  LDC.64 R22, c[0x0][R9+0x168] ;  /* 0x00005a0009167b82 */ /* 0x000ea20000000a00 */
[----:B------:R-:W-:-:S04]  /*14170*/  LEA.HI R8, R14, R17, RZ, 0x5 ;  /* 0x000000110e087211 */ /* 0x000fc800078f28ff */
[--C-:B------:R-:W-:Y:S02]  /*14180*/  SHF.R.S32.HI R5, RZ, 0x5, R8.reuse ;  /* 0x00000005ff057819 */ /* 0x100fe40000011408 */
[----:B------:R-:W-:-:S04]  /*14190*/  SHF.R.S32.HI R6, RZ, 0x1f, R8 ;  /* 0x0000001fff067819 */ /* 0x000fc80000011408 */
[----:B------:R-:W-:-:S04]  /*141a0*/  LEA.HI R6, R6, R5, RZ, 0x2 ;  /* 0x0000000506067211 */ /* 0x000fc800078f10ff */
[----:B------:R-:W-:Y:S02]  /*141b0*/  LOP3.LUT R6, R6, 0xffffffc, RZ, 0xc0, !PT ;  /* 0x0ffffffc06067812 */ /* 0x000fe400078ec0ff */
[----:B------:R-:W-:-:S03]  /*141c0*/  ISETP.NE.U32.AND P0, PT, RZ, c[0x0][0x500], PT ;  /* 0x00014000ff007a0c */ /* 0x000fc60003f05070 */
[----:B------:R-:W-:Y:S02]  /*141d0*/  IMAD.IADD R6, R5, 0x1, -R6 ;  /* 0x0000000105067824 */ /* 0x000fe400078e0a06 */
[----:B------:R-:W-:Y:S01]  /*141e0*/  IMAD.MOV.U32 R5, RZ, RZ, c[0x0][0x4e8] ;  /* 0x00013a00ff057624 */ /* 0x000fe200078e00ff */
[----:B------:R-:W-:Y:S02]  /*141f0*/  ISETP.NE.AND.EX P0, PT, RZ, c[0x0][0x504], PT, P0 ;  /* 0x00014100ff007a0c */ /* 0x000fe40003f05300 */
[----:B------:R-:W-:Y:S02]  /*14200*/  LOP3.LUT R4, R10, 0xfffffffc, RZ, 0xc0, !PT ;  /* 0xfffffffc0a047812 */ /* 0x000fe400078ec0ff */
[----:B------:R-:W-:Y:S02]  /*14210*/  ISETP.NE.AND P5, PT, R5, 0x1, PT ;  /* 0x000000010500780c */ /* 0x000fe40003fa5270 */
[----:B------:R-:W-:Y:S01]  /*14220*/  SEL R5, R11, RZ, !P0 ;  /* 0x000000ff0b057207 */ /* 0x000fe20004000000 */
[----:B------:R-:W1:Y:S01]  /*14230*/  LDC.64 R12, c[0x0][R9+0x170] ;  /* 0x00005c00090c7b82 */ /* 0x000e620000000a00 */
[----:B------:R-:W-:Y:S01]  /*14240*/  LOP3.LUT R8, R8, 0xffffffe0, RZ, 0xc0, !PT ;  /* 0xffffffe008087812 */ /* 0x000fe200078ec0ff */
[----:B------:R-:W-:-:S06]  /*14250*/  IMAD.IADD R4, R17, 0x1, -R4 ;  /* 0x0000000111047824 */ /* 0x000fcc00078e0a04 */
[----:B------:R1:W1:Y:S01]  /*14260*/  LDC.64 R24, c[0x0][R9+0x178] ;  /* 0x00005e0009187b82 */ /* 0x0002620000000a00 */
[----:B------:R-:W-:Y:S01]  /*14270*/  IMAD.IADD R19, R17, 0x1, -R8 ;  /* 0x0000000111137824 */ /* 0x000fe200078e0a08 */
[----:B------:R-:W-:-:S04]  /*14280*/  LEA.HI R2, R4, R4, RZ, 0x1 ;  /* 0x0000000404027211 */ /* 0x000fc800078f08ff */
[----:B------:R-:W-:Y:S02]  /*14290*/  SHF.R.S32.HI R26, RZ, 0x1f, R19 ;  /* 0x0000001fff1a7819 */ /* 0x000fe40000011413 */
[----:B------:R1:W1:Y:S01]  /*142a0*/  LDC.64 R20, c[0x0][R9+0x160] ;  /* 0x0000580009147b82 */ /* 0x0002620000000a00 */
[C---:B------:R-:W-:Y:S01]  /*142b0*/  LOP3.LUT R7, R2.reuse, 0x1ffffffe, RZ, 0xc0, !PT ;  /* 0x1ffffffe02077812 */ /* 0x040fe200078ec0ff */
[----:B------:R-:W-:Y:S01]  /*142c0*/  IMAD.SHL.U32 R2, R2, 0x20, RZ ;  /* 0x0000002002027824 */ /* 0x000fe200078e00ff */
[----:B------:R-:W-:-:S03]  /*142d0*/  LEA.HI R26, R26, R19, RZ, 0x2 ;  /* 0x000000131a1a7211 */ /* 0x000fc600078f10ff */
[----:B------:R-:W-:Y:S01]  /*142e0*/  IMAD.IADD R7, R4, 0x1, -R7 ;  /* 0x0000000104077824 */ /* 0x000fe200078e0a07 */
[----:B------:R-:W-:Y:S02]  /*142f0*/  LOP3.LUT R2, R2, 0xffffffc0, RZ, 0xc0, !PT ;  /* 0xffffffc002027812 */ /* 0x000fe400078ec0ff */
[----:B------:R-:W-:-:S03]  /*14300*/  SHF.R.S32.HI R4, RZ, 0x2, R26 ;  /* 0x00000002ff047819 */ /* 0x000fc6000001141a */
[----:B------:R-:W-:Y:S02]  /*14310*/  IMAD R7, R7, 0x8, R2 ;  /* 0x0000000807077824 */ /* 0x000fe400078e0202 */
[----:B------:R-:W-:Y:S01]  /*14320*/  IMAD R17, R6, 0x10, R4 ;  /* 0x0000001006117824 */ /* 0x000fe200078e0204 */
[----:B------:R-:W-:-:S03]  /*14330*/  SEL R2, R18, RZ, !P0 ;  /* 0x000000ff12027207 */ /* 0x000fc60004000000 */
[----:B------:R-:W-:Y:S02]  /*14340*/  IMAD.IADD R7, R17, 0x1, R7 ;  /* 0x0000000111077824 */ /* 0x000fe400078e0207 */
[----:B--2---:R-:W-:Y:S02]  /*14350*/  IMAD.WIDE.U32 R10, R22, R29, RZ ;  /* 0x0000001d160a7225 */ /* 0x004fe400078e00ff */
[----:B------:R-:W2:Y:S02]  /*14360*/  LDL.LU R22, [R1+0x44] ;  /* 0x0000440001167983 */ /* 0x000ea40000300800 */
[----:B-1----:R-:W-:Y:S02]  /*14370*/  IMAD R4, R13, R2, RZ ;  /* 0x000000020d047224 */ /* 0x002fe400078e02ff */
[----:B---3--:R-:W-:Y:S02]  /*14380*/  IMAD R7, R81, 0x80, R7 ;  /* 0x0000008051077824 */ /* 0x008fe400078e0207 */
[----:B------:R-:W-:-:S02]  /*14390*/  IMAD R6, R12, R5, R4 ;  /* 0x000000050c067224 */ /* 0x000fc400078e0204 */
[----:B------:R-:W-:-:S04]  /*143a0*/  @P5 IMAD.HI.U32 R5, R7, c[0x0][0x4ec], RZ ;  /* 0x00013b0007055a27 */ /* 0x000fc800078e00ff */
[----:B------:R-:W-:-:S04]  /*143b0*/  IMAD.WIDE.U32 R8, R12, R2, RZ ;  /* 0x000000020c087225 */ /* 0x000fc800078e00ff */
[----:B------:R-:W-:Y:S01]  /*143c0*/  IMAD.MOV.U32 R4, RZ, RZ, R7 ;  /* 0x000000ffff047224 */ /* 0x000fe200078e0007 */
[----:B------:R-:W-:Y:S01]  /*143d0*/  @P5 SHF.R.U32.HI R4, RZ, c[0x0][0x4f0], R5 ;  /* 0x00013c00ff045a19 */ /* 0x000fe20000011605 */
[----:B------:R-:W-:Y:S01]  /*143e0*/  IMAD R12, R23, R29, RZ ;  /* 0x0000001d170c7224 */ /* 0x000fe200078e02ff */
[----:B----4-:R-:W-:Y:S01]  /*143f0*/  SEL R5, R16, RZ, P2 ;  /* 0x000000ff10057207 */ /* 0x010fe20001000000 */
[----:B------:R-:W-:Y:S01]  /*14400*/  IMAD.IADD R13, R9, 0x1, R6 ;  /* 0x00000001090d7824 */ /* 0x000fe200078e0206 */
[--C-:B-----5:R-:W-:Y:S01]  /*14410*/  IADD3 R14, P1, P0, R8, R10, R3.reuse ;  /* 0x0000000a080e7210 */ /* 0x120fe2000783e003 */
[----:B------:R-:W-:Y:S01]  /*14420*/  IMAD.IADD R10, R11, 0x1, R12 ;  /* 0x000000010b0a7824 */ /* 0x000fe200078e020c */
[----:B------:R-:W-:Y:S01]  /*14430*/  SHF.R.S32.HI R16, RZ, 0x1f, R3 ;  /* 0x0000001fff107819 */ /* 0x000fe20000011403 */
[-C--:B------:R-:W-:Y:S02]  /*14440*/  IMAD R6, R25, R5.reuse, RZ ;  /* 0x0000000519067224 */ /* 0x080fe400078e02ff */
[----:B------:R-:W-:Y:S01]  /*14450*/  IMAD.WIDE.U32 R8, R24, R5, RZ ;  /* 0x0000000518087225 */ /* 0x000fe200078e00ff */
[----:B------:R-:W-:-:S02]  /*14460*/  IADD3.X R11, R13, R10, R16, P1, P0 ;  /* 0x0000000a0d0b7210 */ /* 0x000fc40000fe0410 */
[--C-:B------:R-:W-:Y:S01]  /*14470*/  SHF.R.S32.HI R5, RZ, 0x1f, R4.reuse ;  /* 0x0000001fff057819 */ /* 0x100fe20000011404 */
[----:B------:R-:W-:Y:S01]  /*14480*/  IMAD.MOV R10, RZ, RZ, -R4 ;  /* 0x000000ffff0a7224 */ /* 0x000fe200078e0a04 */
[----:B------:R-:W-:Y:S01]  /*14490*/  IADD3 R8, P1, P0, R4, R14, R8 ;  /* 0x0000000e04087210 */ /* 0x000fe2000783e008 */
[----:B------:R-:W-:Y:S02]  /*144a0*/  IMAD.IADD R6, R9, 0x1, R6 ;  /* 0x0000000109067824 */ /* 0x000fe400078e0206 */
[----:B------:R-:W-:-:S03]  /*144b0*/  IMAD R4, R10, c[0x0][0x4e8], R7 ;  /* 0x00013a000a047a24 */ /* 0x000fc600078e0207 */
[----:B------:R-:W-:Y:S01]  /*144c0*/  IADD3.X R9, R5, R11, R6, P1, P0 ;  /* 0x0000000b05097210 */ /* 0x000fe20000fe0406 */
[----:B------:R-:W-:Y:S01]  /*144d0*/  IMAD R6, R21, R4, RZ ;  /* 0x0000000415067224 */ /* 0x000fe200078e02ff */
[----:B------:R-:W-:-:S03]  /*144e0*/  SHF.R.S32.HI R10, RZ, 0x1f, R4 ;  /* 0x0000001fff0a7819 */ /* 0x000fc60000011404 */
[----:B------:R-:W-:-:S04]  /*144f0*/  IMAD.WIDE.U32 R4, R20, R4, R8 ;  /* 0x0000000414047225 */ /* 0x000fc800078e0008 */
[----:B------:R-:W-:Y:S02]  /*14500*/  IMAD.MOV.U32 R8, RZ, RZ, c[0x0][0x4a8] ;  /* 0x00012a00ff087624 */ /* 0x000fe400078e00ff */
[----:B------:R-:W-:Y:S02]  /*14510*/  IMAD R6, R20, R10, R6 ;  /* 0x0000000a14067224 */ /* 0x000fe400078e0206 */
[----:B------:R-:W-:Y:S01]  /*14520*/  IMAD.MOV.U32 R9, RZ, RZ, c[0x0][0x4ac] ;  /* 0x00012b00ff097624 */ /* 0x000fe200078e00ff */
[----:B------:R-:W-:Y:S01]  /*14530*/  SEL R8, R8, c[0x0][0x450], P2 ;  /* 0x0001140008087a07 */ /* 0x000fe20001000000 */
[----:B------:R-:W-:-:S03]  /*14540*/  IMAD.IADD R5, R5, 0x1, R6 ;  /* 0x0000000105057824 */ /* 0x000fc600078e0206 */
[----:B------:R-:W-:Y:S02]  /*14550*/  SEL R9, R9, c[0x0][0x454], P2 ;  /* 0x0001150009097a07 */ /* 0x000fe40001000000 */
[----:B------:R-:W-:-:S04]  /*14560*/  LEA R6, P0, R4, R8, 0x2 ;  /* 0x0000000804067211 */ /* 0x000fc800078010ff */
[----:B------:R-:W-:Y:S01]  /*14570*/  LEA.HI.X R5, R4, R9, R5, 0x2, P0 ;  /* 0x0000000904057211 */ /* 0x000fe200000f1405 */
[----:B------:R-:W-:Y:S01]  /*14580*/  IMAD R4, R15, c[0x0][0x4e8], RZ ;  /* 0x00013a000f047a24 */ /* 0x000fe200078e02ff */
[----:B------:R-:W-:Y:S04]  /*14590*/  SHFL.IDX PT, R14, R6, RZ, 0x1c1f ;  /* 0x001c1fff060e7589 */ /* 0x000fe800000e0000 */
[----:B------:R-:W1:Y:S04]  /*145a0*/  SHFL.IDX PT, R15, R5, RZ, 0x1c1f ;  /* 0x001c1fff050f7589 */ /* 0x000e6800000e0000 */
[----:B------:R-:W-:Y:S04]  /*145b0*/  SHFL.IDX PT, R12, R6, 0x1, 0x1c1f ;  /* 0x003c1f00060c7f89 */ /* 0x000fe800000e0000 */
[----:B------:R-:W3:Y:S04]  /*145c0*/  SHFL.IDX PT, R13, R5, 0x1, 0x1c1f ;  /* 0x003c1f00050d7f89 */ /* 0x000ee800000e0000 */
[----:B------:R-:W-:Y:S04]  /*145d0*/  SHFL.IDX PT, R11, R5, 0x2, 0x1c1f ;  /* 0x005c1f00050b7f89 */ /* 0x000fe800000e0000 */
[----:B------:R4:W-:Y:S01]  /*145e0*/  SHFL.IDX PT, R9, R5, 0x3, 0x1c1f ;  /* 0x007c1f0005097f89 */ /* 0x0009e200000e0000 */
[----:B------:R-:W-:-:S03]  /*145f0*/  LOP3.LUT P0, RZ, R19, 0x3, RZ, 0xc0, !PT ;  /* 0x0000000313ff7812 */ /* 0x000fc6000780c0ff */
[----:B------:R-:W1:Y:S01]  /*14600*/  SHFL.IDX PT, R10, R6, 0x2, 0x1c1f ;  /* 0x005c1f00060a7f89 */ /* 0x000e6200000e0000 */
[----:B----4-:R-:W-:-:S05]  /*14610*/  IMAD R5, R81, 0x80, R17 ;  /* 0x0000008051057824 */ /* 0x010fca00078e0211 */
[C---:B------:R-:W-:Y:S02]  /*14620*/  IADD3 R18, R5.reuse, 0x8, RZ ;  /* 0x0000000805127810 */ /* 0x040fe40007ffe0ff */
[CC--:B------:R-:W-:Y:S02]  /*14630*/  ISETP.GE.OR P4, PT, R5.reuse, R4.reuse, P0 ;  /* 0x000000040500720c */ /* 0x0c0fe40000786670 */
[----:B------:R-:W-:Y:S02]  /*14640*/  IADD3 R17, R5, 0x40, RZ ;  /* 0x0000004005117810 */ /* 0x000fe40007ffe0ff */
[-C--:B------:R-:W-:Y:S02]  /*14650*/  ISETP.GE.OR P3, PT, R18, R4.reuse, P0 ;  /* 0x000000041200720c */ /* 0x080fe40000766670 */
[CC--:B------:R-:W-:Y:S01]  /*14660*/  ISETP.GE.OR P1, PT, R17.reuse, R4.reuse, P0 ;  /* 0x000000041100720c */ /* 0x0c0fe20000726670 */
[----:B------:R4:W4:Y:S06]  /*14670*/  SHFL.IDX PT, R8, R6, 0x3, 0x1c1f ;  /* 0x007c1f0006087f89 */ /* 0x00092c00000e0000 */
[----:B-1----:R1:W-:Y:S04]  /*14680*/  @!P4 ST.E [R14.64], R30 ;  /* 0x0000001e0e00c985 */ /* 0x0023e8000c101908 */
[----:B---3--:R1:W-:Y:S01]  /*14690*/  @!P3 ST.E [R12.64], R31 ;  /* 0x0000001f0c00b985 */ /* 0x0083e2000c101908 */
[----:B------:R-:W-:-:S03]  /*146a0*/  ISETP.GE.AND P3, PT, R17, R4, PT ;  /* 0x000000041100720c */ /* 0x000fc60003f66270 */
[----:B------:R1:W-:Y:S01]  /*146b0*/  @!P1 ST.E [R10.64], R32 ;  /* 0x000000200a009985 */ /* 0x0003e2000c101908 */
[----:B----4-:R-:W-:-:S04]  /*146c0*/  IADD3 R6, R5, 0x48, RZ ;  /* 0x0000004805067810 */ /* 0x010fc80007ffe0ff */
[CC--:B------:R-:W-:Y:S02]  /*146d0*/  ISETP.GE.AND P1, PT, R6.reuse, R4.reuse, PT ;  /* 0x000000040600720c */ /* 0x0c0fe40003f26270 */
[-C--:B------:R-:W-:Y:S02]  /*146e0*/  ISETP.GE.OR P0, PT, R6, R4.reuse, P0 ;  /* 0x000000040600720c */ /* 0x080fe40000706670 */
[----:B------:R-:W-:-:S11]  /*146f0*/  ISETP.GE.AND P6, PT, R18, R4, PT ;  /* 0x000000041200720c */ /* 0x000fd60003fc6270 */
[----:B------:R1:W-:Y:S01]  /*14700*/  @!P0 ST.E [R8.64], R27 ;  /* 0x0000001b08008985 */ /* 0x0003e2000c101908 */
[----:B------:R-:W-:Y:S02]  /*14710*/  ISETP.GE.AND P0, PT, R5, R4, PT ;  /* 0x000000040500720c */ /* 0x000fe40003f06270 */
[----:B--2---:R-:W-:-:S04]  /*14720*/  LOP3.LUT R22, R22, 0xfffffffd, RZ, 0xc0, !PT ;  /* 0xfffffffd16167812 */ /* 0x004fc800078ec0ff */
[----:B------:R-:W-:-:S04]  /*14730*/  LOP3.LUT R22, R22, 0xfffffffe, RZ, 0xc0, !PT ;  /* 0xfffffffe16167812 */ /* 0x000fc800078ec0ff */
[----:B------:R-:W-:-:S04]  /*14740*/  @P3 LOP3.LUT R22, R22, 0x1, RZ, 0xfc, !PT ;  /* 0x0000000116163812 */ /* 0x000fc800078efcff */
[----:B------:R-:W-:-:S05]  /*14750*/  @P1 LOP3.LUT R22, R22, 0x2, RZ, 0xfc, !PT ;  /* 0x0000000216161812 */ /* 0x000fca00078efcff */
[----:B------:R1:W-:Y:S01]  /*14760*/  STL [R1+0x44], R22 ;  /* 0x0000441601007387 */ /* 0x0003e20000100800 */
[----:B------:R-:W-:Y:S05]  /*14770*/  @P2 BRA `(.L_x_321) ;  /* 0x000006c000002947 */ /* 0x000fea0003800000 */
[----:B------:R-:W-:Y:S01]  /*14780*/  IMAD R16, R16, c[0x0][0x3a0], RZ ;  /* 0x0000e80010107a24 */ /* 0x000fe200078e02ff */
[----:B------:R-:W-:Y:S01]  /*14790*/  LEA R5, R81, R28, 0x7 ;  /* 0x0000001c51057211 */ /* 0x000fe200078e38ff */
[C---:B------:R-:W-:Y:S01]  /*147a0*/  IMAD.WIDE.U32 R6, R3.reuse, c[0x0][0x3a0], RZ ;  /* 0x0000e80003067a25 */ /* 0x040fe200078e00ff */
[----:B-1----:R-:W-:Y:S01]  /*147b0*/  SHF.R.S32.HI R8, RZ, 0x1f, R2 ;  /* 0x0000001fff087819 */ /* 0x002fe20000011402 */
[----:B------:R1:W2:Y:S02]  /*147c0*/  LDS.128 R20, [R216+0x880] ;  /* 0x00088000d8147984 */ /* 0x0002a40000000c00 */
[----:B------:R-:W-:Y:S02]  /*147d0*/  IMAD R3, R3, c[0x0][0x3a4], R16 ;  /* 0x0000e90003037a24 */ /* 0x000fe400078e0210 */
[----:B------:R-:W-:Y:S01]  /*147e0*/  @P5 IMAD.HI.U32 R9, R5, c[0x0][0x4ec], RZ ;  /* 0x00013b0005095a27 */ /* 0x000fe200078e00ff */
[----:B------:R1:W3:Y:S02]  /*147f0*/  LDS.128 R16, [R216+0x80] ;  /* 0x00008000d8107984 */ /* 0x0002e40000000c00 */
[----:B------:R-:W-:Y:S01]  /*14800*/  IADD3 R7, R7, R3, RZ ;  /* 0x0000000307077210 */ /* 0x000fe20007ffe0ff */
[----:B------:R-:W-:Y:S01]  /*14810*/  IMAD R8, R8, c[0x0][0x3f0], RZ ;  /* 0x0000fc0008087a24 */ /* 0x000fe200078e02ff */
[----:B------:R1:W4:Y:S01]  /*14820*/  LDS.128 R24, [R216+0x1080] ;  /* 0x00108000d8187984 */ /* 0x0003220000000c00 */
[----:B------:R-:W-:-:S02]  /*14830*/  MOV R3, R5 ;  /* 0x0000000500037202 */ /* 0x000fc40000000f00 */
[C---:B------:R-:W-:Y:S01]  /*14840*/  IMAD.WIDE.U32 R6, R29.reuse, c[0x0][0x3e8], R6 ;  /* 0x0000fa001d067a25 */ /* 0x040fe200078e0006 */
[----:B------:R1:W1:Y:S01]  /*14850*/  LDS.128 R32, [R216+0x2080] ;  /* 0x00208000d8207984 */ /* 0x0002620000000c00 */
[----:B------:R-:W-:Y:S02]  /*14860*/  @P5 SHF.R.U32.HI R3, RZ, c[0x0][0x4f0], R9 ;  /* 0x00013c00ff035a19 */ /* 0x000fe40000011609 */
[----:B------:R-:W-:Y:S01]  /*14870*/  IMAD R7, R29, c[0x0][0x3ec], R7 ;  /* 0x0000fb001d077a24 */ /* 0x000fe200078e0207 */
[----:B------:R1:W1:Y:S01]  /*14880*/  LDS.128 R36, [R216+0x2880] ;  /* 0x00288000d8247984 */ /* 0x0002620000000c00 */
[C---:B------:R-:W-:Y:S01]  /*14890*/  IMAD R9, R2.reuse, c[0x0][0x3f4], R8 ;  /* 0x0000fd0002097a24 */ /* 0x040fe200078e0208 */
[----:B------:R-:W-:Y:S01]  /*148a0*/  SHF.R.S32.HI R8, RZ, 0x1f, R3 ;  /* 0x0000001fff087819 */ /* 0x000fe20000011403 */
[----:B------:R-:W-:Y:S01]  /*148b0*/  IMAD.WIDE.U32 R6, R2, c[0x0][0x3f0], R6 ;  /* 0x0000fc0002067a25 */ /* 0x000fe200078e0006 */
[----:B------:R1:W1:Y:S01]  /*148c0*/  LDS.128 R28, [R216+0x1880] ;  /* 0x00188000d81c7984 */ /* 0x0002620000000c00 */
[----:B------:R-:W-:-:S02]  /*148d0*/  IADD3 R2, -R3, RZ, RZ ;  /* 0x000000ff03027210 */ /* 0x000fc40007ffe1ff */
[----:B------:R-:W-:Y:S01]  /*148e0*/  IMAD R8, R8, c[0x0][0x3e0], RZ ;  /* 0x0000f80008087a24 */ /* 0x000fe200078e02ff */
[----:B------:R1:W1:Y:S01]  /*148f0*/  LDS.128 R40, [R216+0x3080] ;  /* 0x00308000d8287984 */ /* 0x0002620000000c00 */
[----:B------:R-:W-:Y:S01]  /*14900*/  IADD3 R7, R7, R9, RZ ;  /* 0x0000000907077210 */ /* 0x000fe20007ffe0ff */
[----:B------:R-:W-:Y:S02]  /*14910*/  IMAD R5, R2, c[0x0][0x4e8], R5 ;  /* 0x00013a0002057a24 */ /* 0x000fe400078e0205 */
[----:B------:R1:W1:Y:S01]  /*14920*/  LDS.128 R44, [R216+0x3880] ;  /* 0x00388000d82c7984 */ /* 0x0002620000000c00 */
        /* <DEDUP_REMOVED lines=9> */
[----:B------:R-:W-:Y:S02]  /*149c0*/  LEA R5, R81, R48, 0x7 ;  /* 0x0000003051057211 */ /* 0x000fe400078e38ff */
[----:B------:R-:W-:Y:S01]  /*149d0*/  LEA.HI.X R6, R2, c[0x0][0x384], R3, 0x1, P0 ;  /* 0x0000e10002067a11 */ /* 0x000fe200000f0c03 */
[----:B------:R-:W-:Y:S05]  /*149e0*/  BRA.DIV ~URZ, `(.L_x_322) ;  /* 0x000036b27f007947 */ /* 0x000fea000b800000 */
[----:B--234-:R2:W3:Y:S02]  /*149f0*/  SHFL.IDX PT, R8, R6, RZ, 0x181f ;  /* 0x00181fff06087589 */ /* 0x01c4e400000e0000 */
.L_x_398:
[----:B------:R-:W-:Y:S05]  /*14a00*/  BRA.DIV ~URZ, `(.L_x_323) ;  /* 0x000037027f007947 */ /* 0x000fea000b800000 */
[----:B------:R4:W2:Y:S02]  /*14a10*/  SHFL.IDX PT, R2, R7, RZ, 0x181f ;  /* 0x00181fff07027589 */ /* 0x0008a400000e0000 */
.L_x_399:
[----:B------:R-:W-:-:S04]  /*14a20*/  ISETP.GE.AND P2, PT, R0, c[0x0][0x3c8], PT ;  /* 0x0000f20000007a0c */ /* 0x000fc80003f46270 */
[----:B------:R-:W-:-:S13]  /*14a30*/  ISETP.GE.OR P0, PT, R5, R4, P2 ;  /* 0x000000040500720c */ /* 0x000fda0001706670 */
[----:B--2---:R-:W-:-:S04]  /*14a40*/  @!P0 LEA R2, P1, R0, R2, 0x1 ;  /* 0x0000000200028211 */ /* 0x004fc800078208ff */
[----:B---3--:R-:W-:-:S05]  /*14a50*/  @!P0 LEA.HI.X R3, R0, R8, R80, 0x1, P1 ;  /* 0x0000000800038211 */ /* 0x008fca00008f0c50 */
[----:B------:R2:W-:Y:S01]  /*14a60*/  @!P0 ST.E.128 [R2.64], R16 ;  /* 0x0000001002008985 */ /* 0x0005e2000c101d08 */
[----:B------:R-:W-:Y:S05]  /*14a70*/  BRA.DIV ~URZ, `(.L_x_324) ;  /* 0x000037027f007947 */ /* 0x000fea000b800000 */
[----:B------:R3:W2:Y:S04]  /*14a80*/  SHFL.IDX PT, R8, R6, 0x1, 0x181f ;  /* 0x00381f0006087f89 */ /* 0x0006a800000e0000 */
[----:B--2---:R3:W2:Y:S02]  /*14a90*/  SHFL.IDX PT, R2, R7, 0x1, 0x181f ;  /* 0x00381f0007027f89 */ /* 0x0046a400000e0000 */
.L_x_400:
[----:B------:R-:W-:-:S04]  /*14aa0*/  IADD3 R3, R5, 0x10, RZ ;  /* 0x0000001005037810 */ /* 0x000fc80007ffe0ff */
[----:B------:R-:W-:-:S13]  /*14ab0*/  ISETP.GE.OR P0, PT, R3, R4, P2 ;  /* 0x000000040300720c */ /* 0x000fda0001706670 */
[----:B--2---:R-:W-:-:S04]  /*14ac0*/  @!P0 LEA R2, P1, R0, R2, 0x1 ;  /* 0x0000000200028211 */ /* 0x004fc800078208ff */
[----:B------:R-:W-:-:S05]  /*14ad0*/  @!P0 LEA.HI.X R3, R0, R8, R80, 0x1, P1 ;  /* 0x0000000800038211 */ /* 0x000fca00008f0c50 */
[----:B------:R2:W-:Y:S01]  /*14ae0*/  @!P0 ST.E.128 [R2.64], R20 ;  /* 0x0000001402008985 */ /* 0x0005e2000c101d08 */
[----:B------:R-:W-:Y:S05]  /*14af0*/  BRA.DIV ~URZ, `(.L_x_325) ;  /* 0x000037527f007947 */ /* 0x000fea000b800000 */
[----:B------:R2:W3:Y:S02]  /*14b00*/  SHFL.IDX PT, R8, R6, 0x2, 0x181f ;  /* 0x00581f0006087f89 */ /* 0x0004e400000e0000 */
.L_x_401:
[----:B------:R-:W-:Y:S05]  /*14b10*/  BRA.DIV ~URZ, `(.L_x_326) ;  /* 0x000037a27f007947 */ /* 0x000fea000b800000 */
[----:B--2---:R2:W4:Y:S02]  /*14b20*/  SHFL.IDX PT, R2, R7, 0x2, 0x181f ;  /* 0x00581f0007027f89 */ /* 0x00452400000e0000 */
.L_x_402:
[----:B------:R-:W-:-:S04]  /*14b30*/  IADD3 R3, R5, 0x20, RZ ;  /* 0x0000002005037810 */ /* 0x000fc80007ffe0ff */
[----:B------:R-:W-:-:S13]  /*14b40*/  ISETP.GE.OR P0, PT, R3, R4, P2 ;  /* 0x000000040300720c */ /* 0x000fda0001706670 */
[----:B----4-:R-:W-:-:S04]  /*14b50*/  @!P0 LEA R2, P1, R0, R2, 0x1 ;  /* 0x0000000200028211 */ /* 0x010fc800078208ff */
[----:B---3--:R-:W-:-:S05]  /*14b60*/  @!P0 LEA.HI.X R3, R0, R8, R80, 0x1, P1 ;  /* 0x0000000800038211 */ /* 0x008fca00008f0c50 */
[----:B------:R3:W-:Y:S01]  /*14b70*/  @!P0 ST.E.128 [R2.64], R24 ;  /* 0x0000001802008985 */ /* 0x0007e2000c101d08 */
[----:B------:R-:W-:Y:S05]  /*14b80*/  BRA.DIV ~URZ, `(.L_x_327) ;  /* 0x000037a27f007947 */ /* 0x000fea000b800000 */
[----:B------:R4:W2:Y:S04]  /*14b90*/  SHFL.IDX PT, R8, R6, 0x3, 0x181f ;  /* 0x00781f0006087f89 */ /* 0x0008a800000e0000 */
[----:B---3--:R4:W3:Y:S02]  /*14ba0*/  SHFL.IDX PT, R2, R7, 0x3, 0x181f ;  /* 0x00781f0007027f89 */ /* 0x0088e400000e0000 */
.L_x_403:
[----:B------:R-:W-:-:S04]  /*14bb0*/  IADD3 R3, R5, 0x30, RZ ;  /* 0x0000003005037810 */ /* 0x000fc80007ffe0ff */
[----:B------:R-:W-:-:S13]  /*14bc0*/  ISETP.GE.OR P0, PT, R3, R4, P2 ;  /* 0x000000040300720c */ /* 0x000fda0001706670 */
[----:B---3--:R-:W-:-:S04]  /*14bd0*/  @!P0 LEA R2, P1, R0, R2, 0x1 ;  /* 0x0000000200028211 */ /* 0x008fc800078208ff */
[----:B--2---:R-:W-:-:S05]  /*14be0*/  @!P0 LEA.HI.X R3, R0, R8, R80, 0x1, P1 ;  /* 0x0000000800038211 */ /* 0x004fca00008f0c50 */
[----:B-1----:R1:W-:Y:S01]  /*14bf0*/  @!P0 ST.E.128 [R2.64], R28 ;  /* 0x0000001c02008985 */ /* 0x0023e2000c101d08 */
[----:B------:R-:W-:Y:S05]  /*14c00*/  BRA.DIV ~URZ, `(.L_x_328) ;  /* 0x000037f27f007947 */ /* 0x000fea000b800000 */
[----:B------:R2:W3:Y:S02]  /*14c10*/  SHFL.IDX PT, R8, R6, 0x4, 0x181f ;  /* 0x00981f0006087f89 */ /* 0x0004e400000e0000 */
.L_x_404:
[----:B------:R-:W-:Y:S05]  /*14c20*/  BRA.DIV ~URZ, `(.L_x_329) ;  /* 0x000038427f007947 */ /* 0x000fea000b800000 */
[----:B-1----:R1:W2:Y:S02]  /*14c30*/  SHFL.IDX PT, R2, R7, 0x4, 0x181f ;  /* 0x00981f0007027f89 */ /* 0x0022a400000e0000 */
.L_x_405:
[----:B------:R-:W-:-:S04]  /*14c40*/  IADD3 R3, R5, 0x40, RZ ;  /* 0x0000004005037810 */ /* 0x000fc80007ffe0ff */
[----:B------:R-:W-:-:S13]  /*14c50*/  ISETP.GE.OR P0, PT, R3, R4, P2 ;  /* 0x000000040300720c */ /* 0x000fda0001706670 */
[----:B--2---:R-:W-:-:S04]  /*14c60*/  @!P0 LEA R2, P1, R0, R2, 0x1 ;  /* 0x0000000200028211 */ /* 0x004fc800078208ff */
[----:B---3--:R-:W-:-:S05]  /*14c70*/  @!P0 LEA.HI.X R3, R0, R8, R80, 0x1, P1 ;  /* 0x0000000800038211 */ /* 0x008fca00008f0c50 */
[----:B------:R2:W-:Y:S01]  /*14c80*/  @!P0 ST.E.128 [R2.64], R32 ;  /* 0x0000002002008985 */ /* 0x0005e2000c101d08 */
[----:B------:R-:W-:Y:S05]  /*14c90*/  BRA.DIV ~URZ, `(.L_x_330) ;  /* 0x000038427f007947 */ /* 0x000fea000b800000 */
[----:B------:R3:W1:Y:S04]  /*14ca0*/  SHFL.IDX PT, R8, R6, 0x5, 0x181f ;  /* 0x00b81f0006087f89 */ /* 0x00066800000e0000 */
[----:B--2---:R3:W2:Y:S02]  /*14cb0*/  SHFL.IDX PT, R2, R7, 0x5, 0x181f ;  /* 0x00b81f0007027f89 */ /* 0x0046a400000e0000 */
.L_x_406:
[----:B------:R-:W-:-:S04]  /*14cc0*/  IADD3 R3, R5, 0x50, RZ ;  /* 0x0000005005037810 */ /* 0x000fc80007ffe0ff */
[----:B------:R-:W-:-:S13]  /*14cd0*/  ISETP.GE.OR P0, PT, R3, R4, P2 ;  /* 0x000000040300720c */ /* 0x000fda0001706670 */
[----:B--2---:R-:W-:-:S04]  /*14ce0*/  @!P0 LEA R2, P1, R0, R2, 0x1 ;  /* 0x0000000200028211 */ /* 0x004fc800078208ff */
[----:B-1----:R-:W-:-:S05]  /*14cf0*/  @!P0 LEA.HI.X R3, R0, R8, R80, 0x1, P1 ;  /* 0x0000000800038211 */ /* 0x002fca00008f0c50 */
[----:B------:R1:W-:Y:S01]  /*14d00*/  @!P0 ST.E.128 [R2.64], R36 ;  /* 0x0000002402008985 */ /* 0x0003e2000c101d08 */
[----:B------:R-:W-:Y:S05]  /*14d10*/  BRA.DIV ~URZ, `(.L_x_331) ;  /* 0x000038927f007947 */ /* 0x000fea000b800000 */
[----:B------:R2:W1:Y:S02]  /*14d20*/  SHFL.IDX PT, R8, R6, 0x6, 0x181f ;  /* 0x00d81f0006087f89 */ /* 0x00046400000e0000 */
.L_x_407:
[----:B------:R-:W-:Y:S05]  /*14d30*/  BRA.DIV ~URZ, `(.L_x_332) ;  /* 0x000038e27f007947 */ /* 0x000fea000b800000 */
[----:B-1----:R1:W2:Y:S02]  /*14d40*/  SHFL.IDX PT, R2, R7, 0x6, 0x181f ;  /* 0x00d81f0007027f89 */ /* 0x0022a400000e0000 */
.L_x_408:
[----:B------:R-:W-:-:S04]  /*14d50*/  IADD3 R3, R5, 0x60, RZ ;  /* 0x0000006005037810 */ /* 0x000fc80007ffe0ff */
[----:B------:R-:W-:-:S13]  /*14d60*/  ISETP.GE.OR P0, PT, R3, R4, P2 ;  /* 0x000000040300720c */ /* 0x000fda0001706670 */
[----:B--2---:R-:W-:-:S04]  /*14d70*/  @!P0 LEA R2, P1, R0, R2, 0x1 ;  /* 0x0000000200028211 */ /* 0x004fc800078208ff */
[----:B------:R-:W-:-:S05]  /*14d80*/  @!P0 LEA.HI.X R3, R0, R8, R80, 0x1, P1 ;  /* 0x0000000800038211 */ /* 0x000fca00008f0c50 */
[----:B------:R2:W-:Y:S01]  /*14d90*/  @!P0 ST.E.128 [R2.64], R40 ;  /* 0x0000002802008985 */ /* 0x0005e2000c101d08 */
[----:B------:R-:W-:Y:S05]  /*14da0*/  BRA.DIV ~URZ, `(.L_x_333) ;  /* 0x000038e27f007947 */ /* 0x000fea000b800000 */
[----:B---34-:R-:W3:Y:S04]  /*14db0*/  SHFL.IDX PT, R6, R6, 0x7, 0x181f ;  /* 0x00f81f0006067f89 */ /* 0x018ee800000e0000 */
[----:B--2---:R2:W4:Y:S02]  /*14dc0*/  SHFL.IDX PT, R3, R7, 0x7, 0x181f ;  /* 0x00f81f0007037f89 */ /* 0x00452400000e0000 */
.L_x_409:
[----:B------:R-:W-:-:S04]  /*14dd0*/  IADD3 R2, R5, 0x70, RZ ;  /* 0x0000007005027810 */ /* 0x000fc80007ffe0ff */
[----:B------:R-:W-:-:S13]  /*14de0*/  ISETP.GE.OR P0, PT, R2, R4, P2 ;  /* 0x000000040200720c */ /* 0x000fda0001706670 */
[----:B------:R-:W-:Y:S05]  /*14df0*/  @P0 BRA `(.L_x_334) ;  /* 0x000018c000000947 */ /* 0x000fea0003800000 */
[----:B----4-:R-:W-:-:S04]  /*14e00*/  LEA R2, P0, R0, R3, 0x1 ;  /* 0x0000000300027211 */ /* 0x010fc800078008ff */
[----:B---3--:R-:W-:-:S05]  /*14e10*/  LEA.HI.X R3, R0, R6, R80, 0x1, P0 ;  /* 0x0000000600037211 */ /* 0x008fca00000f0c50 */
[----:B------:R3:W-:Y:S01]  /*14e20*/  ST.E.128 [R2.64], R44 ;  /* 0x0000002c02007985 */ /* 0x0007e2000c101d08 */
[----:B------:R-:W-:Y:S05]  /*14e30*/  BRA `(.L_x_334) ;  /* 0x0000188000007947 */ /* 0x000fea0003800000 */
.L_x_321:
        /* <DEDUP_REMOVED lines=34> */
.L_x_410:
[----:B------:R-:W-:Y:S05]  /*15060*/  BRA.DIV ~URZ, `(.L_x_336) ;  /* 0x000037627f007947 */ /* 0x000fea000b800000 */
[----:B------:R3:W4:Y:S02]  /*15070*/  SHFL.IDX PT, R2, R21, RZ, 0x1c1f ;  /* 0x001c1fff15027589 */ /* 0x00072400000e0000 */
.L_x_411:
[----:B------:R-:W-:Y:S01]  /*15080*/  LOP3.LUT R0, R26, 0x7ffffffc, RZ, 0xc0, !PT ;  /* 0x7ffffffc1a007812 */ /* 0x000fe200078ec0ff */
[----:B------:R-:W-:Y:S04]  /*15090*/  BSSY B0, `(.L_x_337) ;  /* 0x0000032000007945 */ /* 0x000fe80003800000 */
[----:B------:R-:W-:-:S04]  /*150a0*/  IMAD.IADD R0, R19, 0x1, -R0 ;  /* 0x0000000113007824 */ /* 0x000fc800078e0a00 */
[----:B------:R-:W-:-:S05]  /*150b0*/  IMAD.SHL.U32 R0, R0, 0x2, RZ ;  /* 0x0000000200007824 */ /* 0x000fca00078e00ff */
[C---:B------:R-:W-:Y:S02]  /*150c0*/  IADD3 R10, R0.reuse, 0x30, RZ ;  /* 0x00000030000a7810 */ /* 0x040fe40007ffe0ff */
[C---:B------:R-:W-:Y:S02]  /*150d0*/  IADD3 R9, R0.reuse, 0x8, RZ ;  /* 0x0000000800097810 */ /* 0x040fe40007ffe0ff */
[C---:B------:R-:W-:Y:S02]  /*150e0*/  IADD3 R8, R0.reuse, 0x10, RZ ;  /* 0x0000001000087810 */ /* 0x040fe40007ffe0ff */
[C---:B------:R-:W-:Y:S02]  /*150f0*/  IADD3 R7, R0.reuse, 0x20, RZ ;  /* 0x0000002000077810 */ /* 0x040fe40007ffe0ff */
[C---:B------:R-:W-:Y:S02]  /*15100*/  IADD3 R6, R0.reuse, 0x28, RZ ;  /* 0x0000002800067810 */ /* 0x040fe40007ffe0ff */
[----:B------:R-:W-:-:S02]  /*15110*/  IADD3 R5, R0, 0x38, RZ ;  /* 0x0000003800057810 */ /* 0x000fc40007ffe0ff */
[----:B------:R-:W-:Y:S02]  /*15120*/  IADD3 R4, R0, 0x18, RZ ;  /* 0x0000001800047810 */ /* 0x000fe40007ffe0ff */
[----:B------:R-:W-:Y:S02]  /*15130*/  SHF.R.S32.HI R24, RZ, 0x1f, R8 ;  /* 0x0000001fff187819 */ /* 0x000fe40000011408 */
[----:B------:R-:W-:Y:S02]  /*15140*/  SHF.R.S32.HI R26, RZ, 0x1f, R6 ;  /* 0x0000001fff1a7819 */ /* 0x000fe40000011406 */
[----:B------:R-:W-:Y:S02]  /*15150*/  SHF.R.S32.HI R27, RZ, 0x1f, R10 ;  /* 0x0000001fff1b7819 */ /* 0x000fe4000001140a */
[----:B------:R-:W-:Y:S02]  /*15160*/  SHF.R.S32.HI R25, RZ, 0x1f, R7 ;  /* 0x0000001fff197819 */ /* 0x000fe40000011407 */
[----:B------:R-:W-:-:S02]  /*15170*/  SHF.R.S32.HI R22, RZ, 0x1f, R9 ;  /* 0x0000001fff167819 */ /* 0x000fc40000011409 */
[----:B------:R-:W-:Y:S02]  /*15180*/  SHF.R.S32.HI R23, RZ, 0x1f, R4 ;  /* 0x0000001fff177819 */ /* 0x000fe40000011404 */
[----:B------:R-:W-:Y:S01]  /*15190*/  SHF.R.S32.HI R28, RZ, 0x1f, R5 ;  /* 0x0000001fff1c7819 */ /* 0x000fe20000011405 */
[----:B------:R-:W-:Y:S05]  /*151a0*/  @P0 BRA `(.L_x_338) ;  /* 0x0000020000000947 */ /* 0x000fea0003800000 */
[----:B------:R-:W-:Y:S02]  /*151b0*/  ISETP.GE.AND P0, PT, R0, c[0x0][0x3c8], PT ;  /* 0x0000f20000007a0c */ /* 0x000fe40003f06270 */
[----:B------:R-:W-:Y:S02]  /*151c0*/  ISETP.GE.AND P1, PT, R9, c[0x0][0x3c8], PT ;  /* 0x0000f20009007a0c */ /* 0x000fe40003f26270 */
[----:B------:R-:W-:Y:S02]  /*151d0*/  ISETP.GE.AND P2, PT, R8, c[0x0][0x3c8], PT ;  /* 0x0000f20008007a0c */ /* 0x000fe40003f46270 */
[----:B------:R-:W-:Y:S02]  /*151e0*/  ISETP.GE.AND P5, PT, R4, c[0x0][0x3c8], PT ;  /* 0x0000f20004007a0c */ /* 0x000fe40003fa6270 */
[----:B------:R-:W-:-:S05]  /*151f0*/  ISETP.GE.AND P4, PT, R7, c[0x0][0x3c8], PT ;  /* 0x0000f20007007a0c */ /* 0x000fca0003f86270 */
[----:B--2---:R-:W-:Y:S02]  /*15200*/  @!P0 IMAD.MOV.U32 R3, RZ, RZ, R13 ;  /* 0x000000ffff038224 */ /* 0x004fe400078e000d */
[CC--:B----4-:R-:W-:Y:S02]  /*15210*/  @!P1 LEA R14, P3, R9.reuse, R2.reuse, 0x2 ;  /* 0x00000002090e9211 */ /* 0x0d0fe400078610ff */
[----:B------:R-:W-:Y:S02]  /*15220*/  @!P0 IMAD.WIDE R16, R0, 0x4, R2 ;  /* 0x0000000400108825 */ /* 0x000fe400078e0202 */
[----:B------:R-:W-:Y:S02]  /*15230*/  @!P1 LEA.HI.X R15, R9, R13, R22, 0x2, P3 ;  /* 0x0000000d090f9211 */ /* 0x000fe400018f1416 */
[----:B------:R-:W-:Y:S01]  /*15240*/  ISETP.GE.AND P3, PT, R6, c[0x0][0x3c8], PT ;  /* 0x0000f20006007a0c */ /* 0x000fe20003f66270 */
[----:B------:R2:W-:Y:S01]  /*15250*/  @!P0 ST.E.64 [R16.64], R74 ;  /* 0x0000004a10008985 */ /* 0x0005e2000c101b08 */
[----:B------:R-:W-:-:S03]  /*15260*/  @!P2 LEA R18, P0, R8, R2, 0x2 ;  /* 0x000000020812a211 */ /* 0x000fc600078010ff */
[----:B------:R4:W-:Y:S01]  /*15270*/  @!P1 ST.E.64 [R14.64], R76 ;  /* 0x0000004c0e009985 */ /* 0x0009e2000c101b08 */
[----:B------:R-:W-:Y:S02]  /*15280*/  @!P2 LEA.HI.X R19, R8, R13, R24, 0x2, P0 ;  /* 0x0000000d0813a211 */ /* 0x000fe400000f1418 */
[----:B------:R-:W-:-:S03]  /*15290*/  ISETP.GE.AND P1, PT, R5, c[0x0][0x3c8], PT ;  /* 0x0000f20005007a0c */ /* 0x000fc60003f26270 */
[----:B------:R-:W-:Y:S01]  /*152a0*/  @!P2 ST.E.64 [R18.64], R78 ;  /* 0x0000004e1200a985 */ /* 0x000fe2000c101b08 */
[----:B------:R-:W-:Y:S02]  /*152b0*/  ISETP.GE.AND P2, PT, R10, c[0x0][0x3c8], PT ;  /* 0x0000f2000a007a0c */ /* 0x000fe40003f46270 */
[----:B--2---:R-:W-:-:S04]  /*152c0*/  @!P5 LEA R16, P0, R4, R2, 0x2 ;  /* 0x000000020410d211 */ /* 0x004fc800078010ff */
[----:B------:R-:W-:Y:S02]  /*152d0*/  @!P5 LEA.HI.X R17, R4, R13, R23, 0x2, P0 ;  /* 0x0000000d0411d211 */ /* 0x000fe400000f1417 */
[----:B----4-:R-:W-:-:S03]  /*152e0*/  @!P4 LEA R14, P0, R7, R2, 0x2 ;  /* 0x00000002070ec211 */ /* 0x010fc600078010ff */
[----:B------:R2:W-:Y:S01]  /*152f0*/  @!P5 ST.E.64 [R16.64], R82 ;  /* 0x000000521000d985 */ /* 0x0005e2000c101b08 */
[----:B------:R-:W-:-:S05]  /*15300*/  @!P4 LEA.HI.X R15, R7, R13, R25, 0x2, P0 ;  /* 0x0000000d070fc211 */ /* 0x000fca00000f1419 */
        /* <DEDUP_REMOVED lines=10> */
.L_x_338:
[----:B------:R-:W-:Y:S05]  /*153b0*/  BSYNC B0 ;  /* 0x0000000000007941 */ /* 0x000fea0003800000 */
.L_x_337:
[----:B------:R-:W-:Y:S05]  /*153c0*/  BRA.DIV ~URZ, `(.L_x_339) ;  /* 0x000034727f007947 */ /* 0x000fea000b800000 */
[----:B--2---:R2:W1:Y:S04]  /*153d0*/  SHFL.IDX PT, R13, R20, 0x1, 0x1c1f ;  /* 0x003c1f00140d7f89 */ /* 0x00446800000e0000 */
[----:B----4-:R2:W4:Y:S02]  /*153e0*/  SHFL.IDX PT, R2, R21, 0x1, 0x1c1f ;  /* 0x003c1f0015027f89 */ /* 0x01052400000e0000 */
.L_x_412:
[----:B------:R-:W-:Y:S01]  /*153f0*/  BSSY B0, `(.L_x_340) ;  /* 0x0000022000007945 */ /* 0x000fe20003800000 */
[----:B------:R-:W-:Y:S05]  /*15400*/  @P6 BRA `(.L_x_341) ;  /* 0x0000020000006947 */ /* 0x000fea0003800000 */
[----:B------:R-:W-:Y:S02]  /*15410*/  ISETP.GE.AND P1, PT, R0, c[0x0][0x3c8], PT ;  /* 0x0000f20000007a0c */ /* 0x000fe40003f26270 */
[----:B------:R-:W-:Y:S02]  /*15420*/  ISETP.GE.AND P0, PT, R9, c[0x0][0x3c8], PT ;  /* 0x0000f20009007a0c */ /* 0x000fe40003f06270 */
[----:B------:R-:W-:Y:S02]  /*15430*/  ISETP.GE.AND P2, PT, R8, c[0x0][0x3c8], PT ;  /* 0x0000f20008007a0c */ /* 0x000fe40003f46270 */
[----:B------:R-:W-:-:S02]  /*15440*/  ISETP.GE.AND P4, PT, R4, c[0x0][0x3c8], PT ;  /* 0x0000f20004007a0c */ /* 0x000fc40003f86270 */
[----:B------:R-:W-:-:S05]  /*15450*/  ISETP.GE.AND P5, PT, R7, c[0x0][0x3c8], PT ;  /* 0x0000f20007007a0c */ /* 0x000fca0003fa6270 */
[----:B-1----:R-:W-:Y:S02]  /*15460*/  @!P1 IMAD.MOV.U32 R3, RZ, RZ, R13 ;  /* 0x000000ffff039224 */ /* 0x002fe400078e000d */
[CC--:B----4-:R-:W-:Y:S02]  /*15470*/  @!P0 LEA R14, P3, R9.reuse, R2.reuse, 0x2 ;  /* 0x00000002090e8211 */ /* 0x0d0fe400078610ff */
[----:B------:R-:W-:Y:S02]  /*15480*/  @!P1 IMAD.WIDE R16, R0, 0x4, R2 ;  /* 0x0000000400109825 */ /* 0x000fe400078e0202 */
[----:B------:R-:W-:Y:S02]  /*15490*/  @!P0 LEA.HI.X R15, R9, R13, R22, 0x2, P3 ;  /* 0x0000000d090f8211 */ /* 0x000fe400018f1416 */
[----:B------:R-:W-:Y:S01]  /*154a0*/  ISETP.GE.AND P3, PT, R6, c[0x0][0x3c8], PT ;  /* 0x0000f20006007a0c */ /* 0x000fe20003f66270 */
[----:B------:R1:W-:Y:S04]  /*154b0*/  @!P1 ST.E.64 [R16.64], R94 ;  /* 0x0000005e10009985 */ /* 0x0003e8000c101b08 */
[----:B------:R4:W-:Y:S01]  /*154c0*/  @!P0 ST.E.64 [R14.64], R102 ;  /* 0x000000660e008985 */ /* 0x0009e2000c101b08 */
[----:B-1----:R-:W-:-:S04]  /*154d0*/  @!P2 LEA R16, P1, R8, R2, 0x2 ;  /* 0x000000020810a211 */ /* 0x002fc800078210ff */
[-C--:B------:R-:W-:Y:S02]  /*154e0*/  @!P2 LEA.HI.X R17, R8, R13.reuse, R24, 0x2, P1 ;  /* 0x0000000d0811a211 */ /* 0x080fe400008f1418 */
[-C--:B----4-:R-:W-:Y:S02]  /*154f0*/  @!P4 LEA R14, P0, R4, R2.reuse, 0x2 ;  /* 0x00000002040ec211 */ /* 0x090fe400078010ff */
[----:B------:R-:W-:Y:S01]  /*15500*/  ISETP.GE.AND P1, PT, R5, c[0x0][0x3c8], PT ;  /* 0x0000f20005007a0c */ /* 0x000fe20003f26270 */
[----:B------:R1:W-:Y:S01]  /*15510*/  @!P2 ST.E.64 [R16.64], R100 ;  /* 0x000000641000a985 */ /* 0x0003e2000c101b08 */
[----:B------:R-:W-:Y:S02]  /*15520*/  ISETP.GE.AND P2, PT, R10, c[0x0][0x3c8], PT ;  /* 0x0000f2000a007a0c */ /* 0x000fe40003f46270 */
[----:B------:R-:W-:Y:S02]  /*15530*/  @!P4 LEA.HI.X R15, R4, R13, R23, 0x2, P0 ;  /* 0x0000000d040fc211 */ /* 0x000fe400000f1417 */
[----:B------:R-:W-:-:S03]  /*15540*/  @!P5 LEA R18, P0, R7, R2, 0x2 ;  /* 0x000000020712d211 */ /* 0x000fc600078010ff */
[----:B------:R4:W-:Y:S01]  /*15550*/  @!P4 ST.E.64 [R14.64], R104 ;  /* 0x000000680e00c985 */ /* 0x0009e2000c101b08 */
        /* <DEDUP_REMOVED lines=11> */
.L_x_341:
[----:B------:R-:W-:Y:S05]  /*15610*/  BSYNC B0 ;  /* 0x0000000000007941 */ /* 0x000fea0003800000 */
.L_x_340:
[----:B------:R-:W-:Y:S05]  /*15620*/  BRA.DIV ~URZ, `(.L_x_342) ;  /* 0x000032e27f007947 */ /* 0x000fea000b800000 */
[----:B-1----:R1:W2:Y:S02]  /*15630*/  SHFL.IDX PT, R13, R20, 0x2, 0x1c1f ;  /* 0x005c1f00140d7f89 */ /* 0x0022a400000e0000 */
.L_x_413:
[----:B------:R-:W-:Y:S05]  /*15640*/  BRA.DIV ~URZ, `(.L_x_343) ;  /* 0x000033327f007947 */ /* 0x000fea000b800000 */
[----:B--2-4-:R2:W4:Y:S02]  /*15650*/  SHFL.IDX PT, R2, R21, 0x2, 0x1c1f ;  /* 0x005c1f0015027f89 */ /* 0x01452400000e0000 */
.L_x_414:
[----:B------:R-:W5:Y:S01]  /*15660*/  LDL R3, [R1+0x44] ;  /* 0x0000440001037983 */ /* 0x000f620000100800 */
[----:B------:R-:W-:Y:S01]  /*15670*/  BSSY B0, `(.L_x_344) ;  /* 0x0000023000007945 */ /* 0x000fe20003800000 */
[----:B-----5:R-:W-:-:S13]  /*15680*/  LOP3.LUT P0, RZ, R3, 0x1, RZ, 0xc0, !PT ;  /* 0x0000000103ff7812 */ /* 0x020fda000780c0ff */
[----:B------:R-:W-:Y:S05]  /*15690*/  @P0 BRA `(.L_x_345) ;  /* 0x0000020000000947 */ /* 0x000fea0003800000 */
[----:B------:R-:W-:Y:S02]  /*156a0*/  ISETP.GE.AND P1, PT, R0, c[0x0][0x3c8], PT ;  /* 0x0000f20000007a0c */ /* 0x000fe40003f26270 */
[----:B------:R-:W-:Y:S02]  /*156b0*/  ISETP.GE.AND P0, PT, R9, c[0x0][0x3c8], PT ;  /* 0x0000f20009007a0c */ /* 0x000fe40003f06270 */
[----:B------:R-:W-:Y:S02]  /*156c0*/  ISETP.GE.AND P4, PT, R8, c[0x0][0x3c8], PT ;  /* 0x0000f20008007a0c */ /* 0x000fe40003f86270 */
[----:B------:R-:W-:Y:S02]  /*156d0*/  ISETP.GE.AND P5, PT, R4, c[0x0][0x3c8], PT ;  /* 0x0000f20004007a0c */ /* 0x000fe40003fa6270 */
[----:B------:R-:W-:-:S05]  /*156e0*/  ISETP.GE.AND P3, PT, R7, c[0x0][0x3c8], PT ;  /* 0x0000f20007007a0c */ /* 0x000fca0003f66270 */
[----:B------:R-:W-:Y:S02]  /*156f0*/  @!P1 IMAD.MOV.U32 R3, RZ, RZ, R13 ;  /* 0x000000ffff039224 */ /* 0x000fe400078e000d */
[CC--:B----4-:R-:W-:Y:S02]  /*15700*/  @!P0 LEA R14, P2, R9.reuse, R2.reuse, 0x2 ;  /* 0x00000002090e8211 */ /* 0x0d0fe400078410ff */
[----:B------:R-:W-:Y:S01]  /*15710*/  @!P1 IMAD.WIDE R18, R0, 0x4, R2 ;  /* 0x0000000400129825 */ /* 0x000fe200078e0202 */
[----:B------:R-:W-:Y:S02]  /*15720*/  @!P4 LEA R16, P6, R8, R2, 0x2 ;  /* 0x000000020810c211 */ /* 0x000fe400078c10ff */
[----:B------:R-:W-:Y:S02]  /*15730*/  @!P0 LEA.HI.X R15, R9, R13, R22, 0x2, P2 ;  /* 0x0000000d090f8211 */ /* 0x000fe400010f1416 */
[----:B------:R-:W-:Y:S01]  /*15740*/  ISETP.GE.AND P2, PT, R6, c[0x0][0x3c8], PT ;  /* 0x0000f20006007a0c */ /* 0x000fe20003f46270 */
[----:B------:R-:W-:Y:S01]  /*15750*/  @!P1 ST.E.64 [R18.64], R52 ;  /* 0x0000003412009985 */ /* 0x000fe2000c101b08 */
[----:B------:R-:W-:-:S02]  /*15760*/  ISETP.GE.AND P1, PT, R10, c[0x0][0x3c8], PT ;  /* 0x0000f2000a007a0c */ /* 0x000fc40003f26270 */
[----:B------:R-:W-:Y:S01]  /*15770*/  @!P4 LEA.HI.X R17, R8, R13, R24, 0x2, P6 ;  /* 0x0000000d0811c211 */ /* 0x000fe200030f1418 */
[----:B------:R4:W-:Y:S01]  /*15780*/  @!P0 ST.E.64 [R14.64], R40 ;  /* 0x000000280e008985 */ /* 0x0009e2000c101b08 */
[----:B------:R-:W-:-:S03]  /*15790*/  ISETP.GE.AND P0, PT, R5, c[0x0][0x3c8], PT ;  /* 0x0000f20005007a0c */ /* 0x000fc60003f06270 */
[----:B------:R5:W-:Y:S01]  /*157a0*/  @!P4 ST.E.64 [R16.64], R42 ;  /* 0x0000002a1000c985 */ /* 0x000be2000c101b08 */
[----:B----4-:R-:W-:-:S04]  /*157b0*/  @!P5 LEA R14, P6, R4, R2, 0x2 ;  /* 0x00000002040ed211 */ /* 0x010fc800078c10ff */
[-C--:B------:R-:W-:Y:S02]  /*157c0*/  @!P5 LEA.HI.X R15, R4, R13.reuse, R23, 0x2, P6 ;  /* 0x0000000d040fd211 */ /* 0x080fe400030f1417 */
[CC--:B-----5:R-:W-:Y:S02]  /*157d0*/  @!P2 LEA R16, P4, R6.reuse, R2.reuse, 0x2 ;  /* 0x000000020610a211 */ /* 0x0e0fe400078810ff */
[C---:B------:R-:W-:Y:S01]  /*157e0*/  @!P3 LEA R18, P6, R7.reuse, R2, 0x2 ;  /* 0x000000020712b211 */ /* 0x040fe200078c10ff */
[----:B------:R4:W-:Y:S01]  /*157f0*/  @!P5 ST.E.64 [R14.64], R44 ;  /* 0x0000002c0e00d985 */ /* 0x0009e2000c101b08 */
[-C--:B------:R-:W-:Y:S02]  /*15800*/  @!P2 LEA.HI.X R17, R6, R13.reuse, R26, 0x2, P4 ;  /* 0x0000000d0611a211 */ /* 0x080fe400020f141a */
[----:B------:R-:W-:-:S05]  /*15810*/  @!P3 LEA.HI.X R19, R7, R13, R25, 0x2, P6 ;  /* 0x0000000d0713b211 */ /* 0x000fca00030f1419 */
[----:B------:R1:W-:Y:S04]  /*15820*/  @!P3 ST.E.64 [R18.64], R58 ;  /* 0x0000003a1200b985 */ /* 0x0003e8000c101b08 */
[----:B------:R1:W-:Y:S01]  /*15830*/  @!P2 ST.E.64 [R16.64], R54 ;  /* 0x000000361000a985 */ /* 0x0003e2000c101b08 */
[CC--:B----4-:R-:W-:Y:S02]  /*15840*/  @!P1 LEA R14, P5, R10.reuse, R2.reuse, 0x2 ;  /* 0x000000020a0e9211 */ /* 0x0d0fe400078a10ff */
[C---:B------:R-:W-:Y:S02]  /*15850*/  @!P0 LEA R2, P4, R5.reuse, R2, 0x2 ;  /* 0x0000000205028211 */ /* 0x040fe400078810ff */
[-C--:B------:R-:W-:Y:S02]  /*15860*/  @!P1 LEA.HI.X R15, R10, R13.reuse, R27, 0x2, P5 ;  /* 0x0000000d0a0f9211 */ /* 0x080fe400028f141b */
[----:B------:R-:W-:-:S03]  /*15870*/  @!P0 LEA.HI.X R3, R5, R13, R28, 0x2, P4 ;  /* 0x0000000d05038211 */ /* 0x000fc600020f141c */
[----:B------:R1:W-:Y:S04]  /*15880*/  @!P1 ST.E.64 [R14.64], R46 ;  /* 0x0000002e0e009985 */ /* 0x0003e8000c101b08 */
[----:B------:R1:W-:Y:S02]  /*15890*/  @!P0 ST.E.64 [R2.64], R34 ;  /* 0x0000002202008985 */ /* 0x0003e4000c101b08 */
.L_x_345:
[----:B------:R-:W-:Y:S05]  /*158a0*/  BSYNC B0 ;  /* 0x0000000000007941 */ /* 0x000fea0003800000 */
.L_x_344:
[----:B------:R-:W-:Y:S05]  /*158b0*/  BRA.DIV ~URZ, `(.L_x_346) ;  /* 0x000031327f007947 */ /* 0x000fea000b800000 */
[----:B------:R1:W2:Y:S04]  /*158c0*/  SHFL.IDX PT, R13, R20, 0x3, 0x1c1f ;  /* 0x007c1f00140d7f89 */ /* 0x0002a800000e0000 */
[----:B-1--4-:R1:W4:Y:S02]  /*158d0*/  SHFL.IDX PT, R2, R21, 0x3, 0x1c1f ;  /* 0x007c1f0015027f89 */ /* 0x01232400000e0000 */
.L_x_415:
[----:B------:R-:W5:Y:S02]  /*158e0*/  LDL R3, [R1+0x44] ;  /* 0x0000440001037983 */ /* 0x000f640000100800 */
[----:B-----5:R-:W-:-:S13]  /*158f0*/  LOP3.LUT P0, RZ, R3, 0x2, RZ, 0xc0, !PT ;  /* 0x0000000203ff7812 */ /* 0x020fda000780c0ff */
[----:B------:R-:W-:Y:S05]  /*15900*/  @P0 BRA `(.L_x_334) ;  /* 0x00000db000000947 */ /* 0x000fea0003800000 */
[----:B------:R-:W-:Y:S02]  /*15910*/  ISETP.GE.AND P4, PT, R8, c[0x0][0x3c8], PT ;  /* 0x0000f20008007a0c */ /* 0x000fe40003f86270 */
[----:B------:R-:W-:Y:S02]  /*15920*/  ISETP.GE.AND P0, PT, R0, c[0x0][0x3c8], PT ;  /* 0x0000f20000007a0c */ /* 0x000fe40003f06270 */
[----:B------:R-:W-:Y:S02]  /*15930*/  ISETP.GE.AND P5, PT, R9, c[0x0][0x3c8], PT ;  /* 0x0000f20009007a0c */ /* 0x000fe40003fa6270 */
[----:B------:R-:W-:Y:S02]  /*15940*/  ISETP.GE.AND P3, PT, R4, c[0x0][0x3c8], PT ;  /* 0x0000f20004007a0c */ /* 0x000fe40003f66270 */
[----:B------:R-:W-:Y:S02]  /*15950*/  ISETP.GE.AND P2, PT, R7, c[0x0][0x3c8], PT ;  /* 0x0000f20007007a0c */ /* 0x000fe40003f46270 */
[----:B------:R-:W-:-:S03]  /*15960*/  ISETP.GE.AND P1, PT, R6, c[0x0][0x3c8], PT ;  /* 0x0000f20006007a0c */ /* 0x000fc60003f26270 */
[----:B----4-:R-:W-:Y:S02]  /*15970*/  @!P4 LEA R18, P6, R8, R2, 0x2 ;  /* 0x000000020812c211 */ /* 0x010fe400078c10ff */
[----:B--2---:R-:W-:-:S04]  /*15980*/  @!P0 IMAD.MOV.U32 R3, RZ, RZ, R13 ;  /* 0x000000ffff038224 */ /* 0x004fc800078e000d */
[----:B------:R-:W-:-:S05]  /*15990*/  @!P0 IMAD.WIDE R14, R0, 0x4, R2 ;  /* 0x00000004000e8825 */ /* 0x000fca00078e0202 */
[----:B------:R2:W-:Y:S01]  /*159a0*/  @!P0 ST.E.64 [R14.64], R38 ;  /* 0x000000260e008985 */ /* 0x0005e2000c101b08 */
[CC--:B------:R-:W-:Y:S02]  /*159b0*/  @!P5 LEA R20, P0, R9.reuse, R2.reuse, 0x2 ;  /* 0x000000020914d211 */ /* 0x0c0fe400078010ff */
[----:B------:R-:W-:Y:S02]  /*159c0*/  P2R R0, PR, RZ, 0x40 ;  /* 0x00000040ff007803 */ /* 0x000fe40000000000 */
[-C--:B-1-3--:R-:W-:Y:S02]  /*159d0*/  @!P5 LEA.HI.X R21, R9, R13.reuse, R22, 0x2, P0 ;  /* 0x0000000d0915d211 */ /* 0x08afe400000f1416 */
[----:B------:R-:W-:Y:S02]  /*159e0*/  ISETP.NE.AND P0, PT, R0, RZ, PT ;  /* 0x000000ff0000720c */ /* 0x000fe40003f05270 */
[----:B------:R-:W-:Y:S01]  /*159f0*/  @!P3 LEA R16, P6, R4, R2, 0x2 ;  /* 0x000000020410b211 */ /* 0x000fe200078c10ff */
[----:B------:R1:W-:Y:S01]  /*15a00*/  @!P5 ST.E.64 [R20.64], R70 ;  /* 0x000000461400d985 */ /* 0x0003e2000c101b08 */
[----:B------:R-:W-:-:S02]  /*15a10*/  @!P4 LEA.HI.X R19, R8, R13, R24, 0x2, P0 ;  /* 0x0000000d0813c211 */ /* 0x000fc400000f1418 */
[----:B------:R-:W-:Y:S02]  /*15a20*/  ISETP.GE.AND P0, PT, R10, c[0x0][0x3c8], PT ;  /* 0x0000f2000a007a0c */ /* 0x000fe40003f06270 */
[----:B------:R-:W-:Y:S01]  /*15a30*/  @!P3 LEA.HI.X R17, R4, R13, R23, 0x2, P6 ;  /* 0x0000000d0411b211 */ /* 0x000fe200030f1417 */
[----:B------:R1:W-:Y:S04]  /*15a40*/  @!P4 ST.E.64 [R18.64], R68 ;  /* 0x000000441200c985 */ /* 0x0003e8000c101b08 */
[----:B------:R1:W-:Y:S01]  /*15a50*/  @!P3 ST.E.64 [R16.64], R62 ;  /* 0x0000003e1000b985 */ /* 0x0003e2000c101b08 */
[----:B--2---:R-:W-:-:S04]  /*15a60*/  @!P2 LEA R14, P6, R7, R2, 0x2 ;  /* 0x00000002070ea211 */ /* 0x004fc800078c10ff */
        /* <DEDUP_REMOVED lines=14> */
.L_x_319:
[----:B------:R-:W2:Y:S04]  /*15b50*/  LDL.LU R3, [R1+0x48] ;  /* 0x0000480001037983 */ /* 0x000ea80000300800 */
[----:B------:R-:W3:Y:S01]  /*15b60*/  LDL R8, [R1+0x10] ;  /* 0x0000100001087983 */ /* 0x000ee20000100800 */
        /* <DEDUP_REMOVED lines=16> */
[----:B------:R2:W3:Y:S04]  /*15c70*/  LDG.E R3, [R6.64] ;  /* 0x0000000806037981 */ /* 0x0004e8000c1e1900 */
[----:B-12---:R-:W3:Y:S02]  /*15c80*/  LDG.E R6, [R6.64+0x4] ;  /* 0x0000040806067981 */ /* 0x006ee4000c1e1900 */
[----:B---3-5:R-:W-:Y:S02]  /*15c90*/  IADD3 R20, -R3, R6, RZ ;  /* 0x0000000603147210 */ /* 0x028fe40007ffe1ff */
.L_x_347:
        /* <DEDUP_REMOVED lines=23> */
[----:B------:R-:W-:Y:S01]  /*15e10*/  ISETP.NE.AND P0, PT, R3, 0x1, PT ;  /* 0x000000010300780c */ /* 0x000fe20003f05270 */
[----:B------:R-:W-:Y:S01]  /*15e20*/  IMAD R9, R8, R21, R9 ;  /* 0x0000001508097224 */ /* 0x000fe200078e0209 */
[----:B------:R-:W-:-:S11]  /*15e30*/  MOV R3, R11 ;  /* 0x0000000b00037202 */ /* 0x000fd60000000f00 */
[----:B------:R-:W-:-:S05]  /*15e40*/  @P0 IMAD.HI.U32 R17, R11, c[0x0][0x4ec], RZ ;  /* 0x00013b000b110a27 */ /* 0x000fca00078e00ff */
[----:B------:R-:W-:Y:S01]  /*15e50*/  @P0 SHF.R.U32.HI R3, RZ, c[0x0][0x4f0], R17 ;  /* 0x00013c00ff030a19 */ /* 0x000fe20000011611 */
[-C--:B--2---:R-:W-:Y:S02]  /*15e60*/  IMAD R16, R7, R4.reuse, RZ ;  /* 0x0000000407107224 */ /* 0x084fe400078e02ff */
[----:B------:R-:W-:-:S04]  /*15e70*/  IMAD.WIDE.U32 R6, R6, R4, RZ ;  /* 0x0000000406067225 */ /* 0x000fc800078e00ff */
[----:B------:R-:W-:Y:S01]  /*15e80*/  IMAD.WIDE.U32 R4, R8, R10, RZ ;  /* 0x0000000a08047225 */ /* 0x000fe200078e00ff */
[----:B---3--:R-:W-:-:S03]  /*15e90*/  SEL R8, R22, RZ, P2 ;  /* 0x000000ff16087207 */ /* 0x008fc60001000000 */
[----:B------:R-:W-:Y:S01]  /*15ea0*/  IMAD.IADD R16, R7, 0x1, R16 ;  /* 0x0000000107107824 */ /* 0x000fe200078e0210 */
[----:B------:R-:W-:Y:S01]  /*15eb0*/  IADD3 R17, P1, P0, R4, R6, R2 ;  /* 0x0000000604117210 */ /* 0x000fe2000783e002 */
[----:B------:R-:W-:Y:S01]  /*15ec0*/  IMAD.MOV R4, RZ, RZ, -R3 ;  /* 0x000000ffff047224 */ /* 0x000fe200078e0a03 */
[----:B------:R-:W-:Y:S01]  /*15ed0*/  IADD3 R5, R5, R9, RZ ;  /* 0x0000000905057210 */ /* 0x000fe20007ffe0ff */
[-C--:B-----5:R-:W-:Y:S02]  /*15ee0*/  IMAD R9, R15, R8.reuse, RZ ;  /* 0x000000080f097224 */ /* 0x0a0fe400078e02ff */
[----:B------:R-:W-:-:S04]  /*15ef0*/  IMAD.WIDE.U32 R6, R14, R8, RZ ;  /* 0x000000080e067225 */ /* 0x000fc800078e00ff */
[----:B------:R-:W-:Y:S01]  /*15f00*/  IMAD R4, R4, c[0x0][0x4e8], R11 ;  /* 0x00013a0004047a24 */ /* 0x000fe200078e020b */
[----:B------:R-:W-:Y:S02]  /*15f10*/  IADD3.X R11, R5, R16, R18, P1, P0 ;  /* 0x00000010050b7210 */ /* 0x000fe40000fe0412 */
[----:B------:R-:W-:Y:S01]  /*15f20*/  IADD3 R7, R7, R9, RZ ;  /* 0x0000000907077210 */ /* 0x000fe20007ffe0ff */
[----:B------:R-:W-:Y:S01]  /*15f30*/  IMAD.MOV.U32 R9, RZ, RZ, c[0x0][0x4a8] ;  /* 0x00012a00ff097624 */ /* 0x000fe200078e00ff */
[----:B------:R-:W-:Y:S02]  /*15f40*/  IADD3 R6, P1, P0, R3, R17, R6 ;  /* 0x0000001103067210 */ /* 0x000fe4000783e006 */
[----:B------:R-:W-:Y:S01]  /*15f50*/  SHF.R.S32.HI R5, RZ, 0x1f, R3 ;  /* 0x0000001fff057819 */ /* 0x000fe20000011403 */
[----:B------:R-:W-:Y:S01]  /*15f60*/  IMAD R3, R13, R4, RZ ;  /* 0x000000040d037224 */ /* 0x000fe200078e02ff */
[----:B------:R-:W-:Y:S02]  /*15f70*/  SHF.R.S32.HI R8, RZ, 0x1f, R4 ;  /* 0x0000001fff087819 */ /* 0x000fe40000011404 */
[----:B------:R-:W-:-:S03]  /*15f80*/  IADD3.X R7, R5, R11, R7, P1, P0 ;  /* 0x0000000b05077210 */ /* 0x000fc60000fe0407 */
        /* <DEDUP_REMOVED lines=10> */
.L_x_349:
[----:B------:R-:W-:Y:S05]  /*16030*/  BSYNC B0 ;  /* 0x0000000000007941 */ /* 0x000fea0003800000 */
.L_x_348:
[----:B------:R-:W-:-:S13]  /*16040*/  ISETP.GT.AND P0, PT, R19, 0x1, PT ;  /* 0x000000011300780c */ /* 0x000fda0003f04270 */
[----:B------:R-:W-:Y:S05]  /*16050*/  @P0 BRA `(.L_x_334) ;  /* 0x0000066000000947 */ /* 0x000fea0003800000 */
[----:B------:R-:W2:Y:S04]  /*16060*/  LDL.LU R8, [R1+0x40] ;  /* 0x0000400001087983 */ /* 0x000ea80000300800 */
[----:B------:R-:W3:Y:S01]  /*16070*/  LDL.LU R9, [R1+0x34] ;  /* 0x0000340001097983 */ /* 0x000ee20000300800 */
[----:B------:R-:W-:Y:S01]  /*16080*/  MOV R4, c[0x0][0x4e8] ;  /* 0x00013a0000047a02 */ /* 0x000fe20000000f00 */
[----:B-1----:R-:W-:Y:S01]  /*16090*/  IMAD R3, R18, c[0x0][0x3a0], RZ ;  /* 0x0000e80012037a24 */ /* 0x002fe200078e02ff */
[----:B------:R-:W-:Y:S01]  /*160a0*/  ISETP.GE.AND P2, PT, R0, c[0x0][0x3c8], PT ;  /* 0x0000f20000007a0c */ /* 0x000fe20003f46270 */
[----:B------:R-:W-:Y:S01]  /*160b0*/  IMAD R6, R21, c[0x0][0x3f0], RZ ;  /* 0x0000fc0015067a24 */ /* 0x000fe200078e02ff */
[----:B------:R-:W-:Y:S01]  /*160c0*/  ISETP.NE.AND P0, PT, R4, 0x1, PT ;  /* 0x000000010400780c */ /* 0x000fe20003f05270 */
[----:B------:R-:W-:-:S04]  /*160d0*/  IMAD.WIDE.U32 R4, R2, c[0x0][0x3a0], RZ ;  /* 0x0000e80002047a25 */ /* 0x000fc800078e00ff */
[----:B------:R-:W-:-:S05]  /*160e0*/  IMAD R2, R2, c[0x0][0x3a4], R3 ;  /* 0x0000e90002027a24 */ /* 0x000fca00078e0203 */
[----:B------:R-:W-:-:S05]  /*160f0*/  IADD3 R5, R5, R2, RZ ;  /* 0x0000000205057210 */ /* 0x000fca0007ffe0ff */
[----:B--2---:R-:W-:Y:S01]  /*16100*/  IMAD.WIDE.U32 R4, R8, c[0x0][0x3e8], R4 ;  /* 0x0000fa0008047a25 */ /* 0x004fe200078e0004 */
[----:B---3--:R-:W-:-:S03]  /*16110*/  LEA R3, R9, R28, 0x7 ;  /* 0x0000001c09037211 */ /* 0x008fc600078e38ff */
[----:B------:R-:W-:Y:S02]  /*16120*/  IMAD R5, R8, c[0x0][0x3ec], R5 ;  /* 0x0000fb0008057a24 */ /* 0x000fe400078e0205 */
[----:B------:R-:W-:Y:S01]  /*16130*/  IMAD R8, R10, c[0x0][0x3f4], R6 ;  /* 0x0000fd000a087a24 */ /* 0x000fe200078e0206 */
[----:B------:R-:W-:Y:S01]  /*16140*/  MOV R2, R3 ;  /* 0x0000000300027202 */ /* 0x000fe20000000f00 */
[----:B------:R-:W-:-:S04]  /*16150*/  @P0 IMAD.HI.U32 R7, R3, c[0x0][0x4ec], RZ ;  /* 0x00013b0003070a27 */ /* 0x000fc800078e00ff */
[----:B------:R-:W-:Y:S01]  /*16160*/  IMAD.WIDE.U32 R4, R10, c[0x0][0x3f0], R4 ;  /* 0x0000fc000a047a25 */ /* 0x000fe200078e0004 */
[----:B------:R-:W-:-:S04]  /*16170*/  @P0 SHF.R.U32.HI R2, RZ, c[0x0][0x4f0], R7 ;  /* 0x00013c00ff020a19 */ /* 0x000fc80000011607 */
        /* <DEDUP_REMOVED lines=17> */
[----:B------:R1:W2:Y:S02]  /*16290*/  SHFL.IDX PT, R8, R6, RZ, 0x181f ;  /* 0x00181fff06087589 */ /* 0x0002a400000e0000 */
.L_x_416:
[----:B------:R-:W-:Y:S05]  /*162a0*/  BRA.DIV ~URZ, `(.L_x_351) ;  /* 0x000028827f007947 */ /* 0x000fea000b800000 */
[----:B------:R3:W4:Y:S02]  /*162b0*/  SHFL.IDX PT, R2, R7, RZ, 0x181f ;  /* 0x00181fff07027589 */ /* 0x00072400000e0000 */
.L_x_417:
[----:B------:R-:W-:-:S05]  /*162c0*/  IMAD R5, R20, c[0x0][0x4e8], RZ ;  /* 0x00013a0014057a24 */ /* 0x000fca00078e02ff */
[----:B------:R-:W-:-:S13]  /*162d0*/  ISETP.GE.OR P0, PT, R4, R5, P2 ;  /* 0x000000050400720c */ /* 0x000fda0001706670 */
[----:B----4-:R-:W-:-:S04]  /*162e0*/  @!P0 LEA R2, P1, R0, R2, 0x1 ;  /* 0x0000000200028211 */ /* 0x010fc800078208ff */
[----:B--2---:R-:W-:-:S05]  /*162f0*/  @!P0 LEA.HI.X R3, R0, R8, R80, 0x1, P1 ;  /* 0x0000000800038211 */ /* 0x004fca00008f0c50 */
[----:B------:R2:W-:Y:S01]  /*16300*/  @!P0 ST.E.128 [R2.64], RZ ;  /* 0x000000ff02008985 */ /* 0x0005e2000c101d08 */
[----:B------:R-:W-:Y:S05]  /*16310*/  BRA.DIV ~URZ, `(.L_x_352) ;  /* 0x000028827f007947 */ /* 0x000fea000b800000 */
[----:B------:R4:W1:Y:S04]  /*16320*/  SHFL.IDX PT, R8, R6, 0x1, 0x181f ;  /* 0x00381f0006087f89 */ /* 0x00086800000e0000 */
[----:B--2---:R4:W2:Y:S02]  /*16330*/  SHFL.IDX PT, R2, R7, 0x1, 0x181f ;  /* 0x00381f0007027f89 */ /* 0x0048a400000e0000 */
.L_x_418:
[----:B------:R-:W-:-:S04]  /*16340*/  IADD3 R3, R4, 0x10, RZ ;  /* 0x0000001004037810 */ /* 0x000fc80007ffe0ff */
[----:B------:R-:W-:-:S13]  /*16350*/  ISETP.GE.OR P0, PT, R3, R5, P2 ;  /* 0x000000050300720c */ /* 0x000fda0001706670 */
[----:B--2---:R-:W-:-:S04]  /*16360*/  @!P0 LEA R2, P1, R0, R2, 0x1 ;  /* 0x0000000200028211 */ /* 0x004fc800078208ff */
[----:B-1----:R-:W-:-:S05]  /*16370*/  @!P0 LEA.HI.X R3, R0, R8, R80, 0x1, P1 ;  /* 0x0000000800038211 */ /* 0x002fca00008f0c50 */
[----:B------:R1:W-:Y:S01]  /*16380*/  @!P0 ST.E.128 [R2.64], RZ ;  /* 0x000000ff02008985 */ /* 0x0003e2000c101d08 */
[----:B------:R-:W-:Y:S05]  /*16390*/  BRA.DIV ~URZ, `(.L_x_353) ;  /* 0x000028d27f007947 */ /* 0x000fea000b800000 */
[----:B------:R2:W1:Y:S02]  /*163a0*/  SHFL.IDX PT, R8, R6, 0x2, 0x181f ;  /* 0x00581f0006087f89 */ /* 0x00046400000e0000 */
.L_x_419:
[----:B------:R-:W-:Y:S05]  /*163b0*/  BRA.DIV ~URZ, `(.L_x_354) ;  /* 0x000029227f007947 */ /* 0x000fea000b800000 */
[----:B-1----:R1:W2:Y:S02]  /*163c0*/  SHFL.IDX PT, R2, R7, 0x2, 0x181f ;  /* 0x00581f0007027f89 */ /* 0x0022a400000e0000 */
.L_x_420:
[----:B------:R-:W-:-:S04]  /*163d0*/  IADD3 R3, R4, 0x20, RZ ;  /* 0x0000002004037810 */ /* 0x000fc80007ffe0ff */
[----:B------:R-:W-:-:S13]  /*163e0*/  ISETP.GE.OR P0, PT, R3, R5, P2 ;  /* 0x000000050300720c */ /* 0x000fda0001706670 */
[----:B--2---:R-:W-:-:S04]  /*163f0*/  @!P0 LEA R2, P1, R0, R2, 0x1 ;  /* 0x0000000200028211 */ /* 0x004fc800078208ff */
[----:B------:R-:W-:-:S05]  /*16400*/  @!P0 LEA.HI.X R3, R0, R8, R80, 0x1, P1 ;  /* 0x0000000800038211 */ /* 0x000fca00008f0c50 */
[----:B------:R2:W-:Y:S01]  /*16410*/  @!P0 ST.E.128 [R2.64], RZ ;  /* 0x000000ff02008985 */ /* 0x0005e2000c101d08 */
[----:B------:R-:W-:Y:S05]  /*16420*/  BRA.DIV ~URZ, `(.L_x_355) ;  /* 0x000029227f007947 */ /* 0x000fea000b800000 */
[----:B------:R1:W2:Y:S04]  /*16430*/  SHFL.IDX PT, R8, R6, 0x3, 0x181f ;  /* 0x00781f0006087f89 */ /* 0x0002a800000e0000 */
[----:B--2---:R1:W2:Y:S02]  /*16440*/  SHFL.IDX PT, R2, R7, 0x3, 0x181f ;  /* 0x00781f0007027f89 */ /* 0x0042a400000e0000 */
.L_x_421:
[----:B------:R-:W-:-:S04]  /*16450*/  IADD3 R3, R4, 0x30, RZ ;  /* 0x0000003004037810 */ /* 0x000fc80007ffe0ff */
[----:B------:R-:W-:-:S13]  /*16460*/  ISETP.GE.OR P0, PT, R3, R5, P2 ;  /* 0x000000050300720c */ /* 0x000fda0001706670 */
[----:B--2---:R-:W-:-:S04]  /*16470*/  @!P0 LEA R2, P1, R0, R2, 0x1 ;  /* 0x0000000200028211 */ /* 0x004fc800078208ff */
[----:B------:R-:W-:-:S05]  /*16480*/  @!P0 LEA.HI.X R3, R0, R8, R80, 0x1, P1 ;  /* 0x0000000800038211 */ /* 0x000fca00008f0c50 */
[----:B------:R2:W-:Y:S01]  /*16490*/  @!P0 ST.E.128 [R2.64], RZ ;  /* 0x000000ff02008985 */ /* 0x0005e2000c101d08 */
[----:B------:R-:W-:Y:S05]  /*164a0*/  BRA.DIV ~URZ, `(.L_x_356) ;  /* 0x000029727f007947 */ /* 0x000fea000b800000 */
[----:B------:R1:W2:Y:S02]  /*164b0*/  SHFL.IDX PT, R8, R6, 0x4, 0x181f ;  /* 0x00981f0006087f89 */ /* 0x0002a400000e0000 */
.L_x_422:
[----:B------:R-:W-:Y:S05]  /*164c0*/  BRA.DIV ~URZ, `(.L_x_357) ;  /* 0x000029c27f007947 */ /* 0x000fea000b800000 */
[----:B--2---:R2:W1:Y:S02]  /*164d0*/  SHFL.IDX PT, R2, R7, 0x4, 0x181f ;  /* 0x00981f0007027f89 */ /* 0x00446400000e0000 */
.L_x_423:
[----:B------:R-:W-:-:S04]  /*164e0*/  IADD3 R3, R4, 0x40, RZ ;  /* 0x0000004004037810 */ /* 0x000fc80007ffe0ff */
[----:B------:R-:W-:-:S13]  /*164f0*/  ISETP.GE.OR P0, PT, R3, R5, P2 ;  /* 0x000000050300720c */ /* 0x000fda0001706670 */
[----:B-1----:R-:W-:-:S04]  /*16500*/  @!P0 LEA R2, P1, R0, R2, 0x1 ;  /* 0x0000000200028211 */ /* 0x002fc800078208ff */
[----:B------:R-:W-:-:S05]  /*16510*/  @!P0 LEA.HI.X R3, R0, R8, R80, 0x1, P1 ;  /* 0x0000000800038211 */ /* 0x000fca00008f0c50 */
[----:B------:R1:W-:Y:S01]  /*16520*/  @!P0 ST.E.128 [R2.64], RZ ;  /* 0x000000ff02008985 */ /* 0x0003e2000c101d08 */
[----:B------:R-:W-:Y:S05]  /*16530*/  BRA.DIV ~URZ, `(.L_x_358) ;  /* 0x000029c27f007947 */ /* 0x000fea000b800000 */
[----:B------:R1:W2:Y:S04]  /*16540*/  SHFL.IDX PT, R8, R6, 0x5, 0x181f ;  /* 0x00b81f0006087f89 */ /* 0x0002a800000e0000 */
[----:B-1----:R1:W3:Y:S02]  /*16550*/  SHFL.IDX PT, R2, R7, 0x5, 0x181f ;  /* 0x00b81f0007027f89 */ /* 0x0022e400000e0000 */
.L_x_424:
[----:B------:R-:W-:-:S04]  /*16560*/  IADD3 R3, R4, 0x50, RZ ;  /* 0x0000005004037810 */ /* 0x000fc80007ffe0ff */
[----:B------:R-:W-:-:S13]  /*16570*/  ISETP.GE.OR P0, PT, R3, R5, P2 ;  /* 0x000000050300720c */ /* 0x000fda0001706670 */
[----:B---3--:R-:W-:-:S04]  /*16580*/  @!P0 LEA R2, P1, R0, R2, 0x1 ;  /* 0x0000000200028211 */ /* 0x008fc800078208ff */
[----:B--2---:R-:W-:-:S05]  /*16590*/  @!P0 LEA.HI.X R3, R0, R8, R80, 0x1, P1 ;  /* 0x0000000800038211 */ /* 0x004fca00008f0c50 */
[----:B------:R2:W-:Y:S01]  /*165a0*/  @!P0 ST.E.128 [R2.64], RZ ;  /* 0x000000ff02008985 */ /* 0x0005e2000c101d08 */
[----:B------:R-:W-:Y:S05]  /*165b0*/  BRA.DIV ~URZ, `(.L_x_359) ;  /* 0x00002a127f007947 */ /* 0x000fea000b800000 */
[----:B------:R3:W1:Y:S02]  /*165c0*/  SHFL.IDX PT, R8, R6, 0x6, 0x181f ;  /* 0x00d81f0006087f89 */ /* 0x00066400000e0000 */
.L_x_425:
[----:B------:R-:W-:Y:S05]  /*165d0*/  BRA.DIV ~URZ, `(.L_x_360) ;  /* 0x00002a627f007947 */ /* 0x000fea000b800000 */
[----:B--2---:R2:W3:Y:S02]  /*165e0*/  SHFL.IDX PT, R2, R7, 0x6, 0x181f ;  /* 0x00d81f0007027f89 */ /* 0x0044e400000e0000 */
.L_x_426:
[----:B------:R-:W-:-:S04]  /*165f0*/  IADD3 R3, R4, 0x60, RZ ;  /* 0x0000006004037810 */ /* 0x000fc80007ffe0ff */
[----:B------:R-:W-:-:S13]  /*16600*/  ISETP.GE.OR P0, PT, R3, R5, P2 ;  /* 0x000000050300720c */ /* 0x000fda0001706670 */
[----:B---3--:R-:W-:-:S04]  /*16610*/  @!P0 LEA R2, P1, R0, R2, 0x1 ;  /* 0x0000000200028211 */ /* 0x008fc800078208ff */
[----:B-1----:R-:W-:-:S05]  /*16620*/  @!P0 LEA.HI.X R3, R0, R8, R80, 0x1, P1 ;  /* 0x0000000800038211 */ /* 0x002fca00008f0c50 */
[----:B------:R1:W-:Y:S01]  /*16630*/  @!P0 ST.E.128 [R2.64], RZ ;  /* 0x000000ff02008985 */ /* 0x0003e2000c101d08 */
[----:B------:R-:W-:Y:S05]  /*16640*/  BRA.DIV ~URZ, `(.L_x_361) ;  /* 0x00002a627f007947 */ /* 0x000fea000b800000 */
[----:B----4-:R-:W3:Y:S04]  /*16650*/  SHFL.IDX PT, R6, R6, 0x7, 0x181f ;  /* 0x00f81f0006067f89 */ /* 0x010ee800000e0000 */
[----:B-1----:R1:W4:Y:S02]  /*16660*/  SHFL.IDX PT, R2, R7, 0x7, 0x181f ;  /* 0x00f81f0007027f89 */ /* 0x00232400000e0000 */
.L_x_427:
[----:B------:R-:W-:-:S04]  /*16670*/  IADD3 R4, R4, 0x70, RZ ;  /* 0x0000007004047810 */ /* 0x000fc80007ffe0ff */
[----:B------:R-:W-:-:S13]  /*16680*/  ISETP.GE.OR P0, PT, R4, R5, P2 ;  /* 0x000000050400720c */ /* 0x000fda0001706670 */
[----:B----4-:R-:W-:-:S04]  /*16690*/  @!P0 LEA R2, P1, R0, R2, 0x1 ;  /* 0x0000000200028211 */ /* 0x010fc800078208ff */
[----:B---3--:R-:W-:-:S05]  /*166a0*/  @!P0 LEA.HI.X R3, R0, R6, R80, 0x1, P1 ;  /* 0x0000000600038211 */ /* 0x008fca00008f0c50 */
[----:B------:R3:W-:Y:S04]  /*166b0*/  @!P0 ST.E.128 [R2.64], RZ ;  /* 0x000000ff02008985 */ /* 0x0007e8000c101d08 */
.L_x_334:
[----:B------:R-:W-:Y:S05]  /*166c0*/  BSYNC B1 ;  /* 0x0000000000017941 */ /* 0x000fea0003800000 */
.L_x_318:
        /* <DEDUP_REMOVED lines=15> */
.L_x_428:
[----:B------:R-:W-:Y:S05]  /*167c0*/  BRA.DIV ~URZ, `(.L_x_364) ;  /* 0x00002a227f007947 */ /* 0x000fea000b800000 */
[----:B------:R3:W1:Y:S02]  /*167d0*/  SHFL.IDX PT, R8, R49, 0x1, 0x1f ;  /* 0x00201f0031087f89 */ /* 0x00066400000e0000 */
.L_x_429:
        /* <DEDUP_REMOVED lines=19> */
.L_x_430:
        /* <DEDUP_REMOVED lines=16> */
.L_x_431:
[----:B----4-:R-:W-:Y:S01]  /*16a10*/  IMAD R0, R0, c[0x0][0x538], RZ ;  /* 0x00014e0000007a24 */ /* 0x010fe200078e02ff */
[----:B------:R-:W-:Y:S04]  /*16a20*/  BSSY B1, `(.L_x_367) ;  /* 0x0000084000017945 */ /* 0x000fe80003800000 */
[----:B-1----:R-:W-:-:S04]  /*16a30*/  IADD3 R8, R0, R8, RZ ;  /* 0x0000000800087210 */ /* 0x002fc80007ffe0ff */
[----:B--2---:R-:W-:-:S13]  /*16a40*/  ISETP.GT.AND P0, PT, R8, R9, PT ;  /* 0x000000090800720c */ /* 0x004fda0003f04270 */
[----:B------:R-:W-:Y:S05]  /*16a50*/  @P0 BRA `(.L_x_368) ;  /* 0x0000025000000947 */ /* 0x000fea0003800000 */
.L_x_372:
        /* <DEDUP_REMOVED lines=17> */
.L_x_432:
        /* <DEDUP_REMOVED lines=16> */
.L_x_433:
[----:B--2---:R-:W-:-:S05]  /*16c70*/  IMAD R0, R0, c[0x0][0x538], RZ ;  /* 0x00014e0000007a24 */ /* 0x004fca00078e02ff */
[----:B------:R-:W-:-:S04]  /*16c80*/  IADD3 R8, R0, R8, RZ ;  /* 0x0000000800087210 */ /* 0x000fc80007ffe0ff */
[----:B------:R-:W-:-:S13]  /*16c90*/  ISETP.GT.AND P0, PT, R8, R9, PT ;  /* 0x000000090800720c */ /* 0x000fda0003f04270 */
[----:B-1----:R-:W-:Y:S05]  /*16ca0*/  @!P0 BRA `(.L_x_372) ;  /* 0xfffffdb000008947 */ /* 0x002fea000383ffff */
.L_x_368:
[----:B------:R-:W-:-:S05]  /*16cb0*/  IADD3 R10, -R0, R8, RZ ;  /* 0x00000008000a7210 */ /* 0x000fca0007ffe1ff */
[----:B------:R-:W-:-:S05]  /*16cc0*/  IMAD R0, R4, c[0x0][0x538], R10 ;  /* 0x00014e0004007a24 */ /* 0x000fca00078e020a */
[----:B------:R-:W-:Y:S01]  /*16cd0*/  ISETP.GT.AND P0, PT, R0, R9, PT ;  /* 0x000000090000720c */ /* 0x000fe20003f04270 */
[----:B------:R-:W-:-:S12]  /*16ce0*/  BRA.DIV ~URZ, `(.L_x_373) ;  /* 0x000029627f007947 */ /* 0x000fd8000b800000 */
[----:B------:R-:W-:-:S04]  /*16cf0*/  VOTE.ANY R0, PT, !P0 ;  /* 0x0000000000007806 */ /* 0x000fc800040e0100 */
.L_x_434:
[----:B------:R1:W2:Y:S01]  /*16d00*/  POPC R13, R0 ;  /* 0x00000000000d7309 */ /* 0x0002a20000000000 */
[----:B------:R-:W-:Y:S05]  /*16d10*/  BRA.DIV ~URZ, `(.L_x_374) ;  /* 0x000029727f007947 */ /* 0x000fea000b800000 */
[----:B--2---:R2:W4:Y:S04]  /*16d20*/  SHFL.IDX PT, R8, R6, R13, 0x1f ;  /* 0x00001f0d06087589 */ /* 0x00452800000e0000 */
[----:B------:R2:W1:Y:S02]  /*16d30*/  SHFL.IDX PT, R7, R7, R13, 0x1f ;  /* 0x00001f0d07077589 */ /* 0x00046400000e0000 */
.L_x_435:
[----:B------:R-:W-:Y:S01]  /*16d40*/  ISETP.NE.AND P0, PT, R0, RZ, PT ;  /* 0x000000ff0000720c */ /* 0x000fe20003f05270 */
[----:B------:R-:W-:-:S12]  /*16d50*/  BSSY B0, `(.L_x_375) ;  /* 0x0000005000007945 */ /* 0x000fd80003800000 */
[----:B------:R-:W-:Y:S05]  /*16d60*/  @!P0 BRA `(.L_x_376) ;  /* 0x0000003000008947 */ /* 0x000fea0003800000 */
[----:B------:R-:W-:Y:S01]  /*16d70*/  IADD3 R11, R13, -0x1, RZ ;  /* 0xffffffff0d0b7810 */ /* 0x000fe20007ffe0ff */
[----:B------:R-:W-:Y:S05]  /*16d80*/  BRA.DIV ~URZ, `(.L_x_377) ;  /* 0x000029d27f007947 */ /* 0x000fea000b800000 */
[----:B------:R2:W3:Y:S02]  /*16d90*/  SHFL.IDX PT, R14, R4, R11, 0x1f ;  /* 0x00001f0b040e7589 */ /* 0x0004e400000e0000 */
.L_x_376:
[----:B------:R-:W-:Y:S05]  /*16da0*/  BSYNC B0 ;  /* 0x0000000000007941 */ /* 0x000fea0003800000 */
.L_x_375:
        /* <DEDUP_REMOVED lines=70> */
.L_x_369:
[----:B------:R-:W-:Y:S01]  /*17210*/  MOV R0, c[0x0][0x53c] ;  /* 0x00014f0000007a02 */ /* 0x000fe20000000f00 */
[----:B------:R1:W-:Y:S04]  /*17220*/  STL [R1+0x30], R9 ;  /* 0x0000300901007387 */ /* 0x0003e80000100800 */
[----:B------:R1:W-:Y:S04]  /*17230*/  STL [R1+0x34], RZ ;  /* 0x000034ff01007387 */ /* 0x0003e80000100800 */
[----:B------:R1:W-:Y:S04]  /*17240*/  STL [R1+0x38], RZ ;  /* 0x000038ff01007387 */ /* 0x0003e80000100800 */
[----:B------:R1:W-:Y:S02]  /*17250*/  STL [R1+0x3c], R0 ;  /* 0x00003c0001007387 */ /* 0x0003e40000100800 */
.L_x_378:
[----:B------:R-:W-:Y:S05]  /*17260*/  BSYNC B1 ;  /* 0x0000000000017941 */ /* 0x000fea0003800000 */
.L_x_367:
        /* <DEDUP_REMOVED lines=9> */
.L_x_362:
[----:B-1----:R-:W3:Y:S02]  /*17300*/  LDL R0, [R1+0x3c] ;  /* 0x00003c0001007983 */ /* 0x002ee40000100800 */
[----:B---3--:R-:W-:-:S13]  /*17310*/  ISETP.GE.AND P0, PT, R0, c[0x0][0x53c], PT ;  /* 0x00014f0000007a0c */ /* 0x008fda0003f06270 */
[----:B--2-4-:R-:W-:Y:S01]  /*17320*/  @P0 CALL.REL.NOINC `(.L_x_379) ;  /* 0x0000001000000944 */ /* 0x014fe20003c00000 */
[----:B------:R-:W-:Y:S05]  /*17330*/  BRA `(.L_x_380) ;  /* 0xfffe9f6000007947 */ /* 0x000fea000383ffff */
.L_x_379:
[----:B------:R-:W-:Y:S05]  /*17340*/  EXIT ;  /* 0x000000000000794d */ /* 0x000fea0003800000 */
.L_x_202:
[----:B------:R-:W-:Y:S01]  /*17350*/  IMAD.MOV.U32 R0, RZ, RZ, R5 ;  /* 0x000000ffff007224 */ /* 0x000fe200078e0005 */
[----:B------:R-:W-:Y:S02]  /*17360*/  MOV R2, 0x1 ;  /* 0x0000000100027802 */ /* 0x000fe40000000f00 */
[----:B------:R-:W-:Y:S02]  /*17370*/  MOV R3, 0x17390 ;  /* 0x0001739000037802 */ /* 0x000fe40000000f00 */
[----:B------:R-:W-:Y:S05]  /*17380*/  CALL.REL.NOINC `($__internal_6_$__cuda_sm70_shflsync_up_p) ;  /* 0x000024d000007944 */ /* 0x000fea0003c00000 */
[----:B------:R-:W-:Y:S01]  /*17390*/  MOV R0, R4 ;  /* 0x0000000400007202 */ /* 0x000fe20000000f00 */
[----:B------:R-:W-:Y:S05]  /*173a0*/  BRA `(.L_x_381) ;  /* 0xfffe90c000007947 */ /* 0x000fea000383ffff */
.L_x_203:
[----:B------:R-:W-:Y:S01]  /*173b0*/  IMAD.MOV.U32 R0, RZ, RZ, R5 ;  /* 0x000000ffff007224 */ /* 0x000fe200078e0005 */
[----:B------:R-:W-:Y:S02]  /*173c0*/  MOV R2, 0x2 ;  /* 0x0000000200027802 */ /* 0x000fe40000000f00 */
[----:B------:R-:W-:Y:S02]  /*173d0*/  MOV R3, 0x173f0 ;  /* 0x000173f000037802 */ /* 0x000fe40000000f00 */
[----:B------:R-:W-:Y:S05]  /*173e0*/  CALL.REL.NOINC `($__internal_6_$__cuda_sm70_shflsync_up_p) ;  /* 0x0000247000007944 */ /* 0x000fea0003c00000 */
[----:B------:R-:W-:Y:S01]  /*173f0*/  SEL R0, R4, RZ, P4 ;  /* 0x000000ff04007207 */ /* 0x000fe20002000000 */
[----:B------:R-:W-:Y:S01]  /*17400*/  IMAD.MOV.U32 R2, RZ, RZ, 0x4 ;  /* 0x00000004ff027424 */ /* 0x000fe200078e00ff */
[----:B------:R-:W-:-:S03]  /*17410*/  MOV R3, 0x17440 ;  /* 0x0001744000037802 */ /* 0x000fc60000000f00 */
[----:B------:R-:W-:Y:S02]  /*17420*/  IMAD.IADD R0, R5, 0x1, R0 ;  /* 0x0000000105007824 */ /* 0x000fe400078e0200 */
        /* <DEDUP_REMOVED lines=13> */
[----:B------:R-:W-:Y:S02]  /*17500*/  MOV R3, 0x1f ;  /* 0x0000001f00037802 */ /* 0x000fe40000000f00 */
[----:B------:R-:W-:Y:S01]  /*17510*/  MOV R2, 0x17550 ;  /* 0x0001755000027802 */ /* 0x000fe20000000f00 */
[----:B------:R-:W-:-:S04]  /*17520*/  IMAD.IADD R4, R0, 0x1, R4 ;  /* 0x0000000100047824 */ /* 0x000fc800078e0204 */
[----:B------:R-:W-:Y:S02]  /*17530*/  IMAD.MOV.U32 R12, RZ, RZ, R4 ;  /* 0x000000ffff0c7224 */ /* 0x000fe400078e0004 */
[----:B------:R-:W-:Y:S05]  /*17540*/  CALL.REL.NOINC `($__internal_5_$__cuda_sm70_shflsync_idx_p) ;  /* 0x000022c000007944 */ /* 0x000fea0003c00000 */
[----:B------:R-:W-:Y:S01]  /*17550*/  MOV R0, R11 ;  /* 0x0000000b00007202 */ /* 0x000fe20000000f00 */
[----:B------:R-:W-:Y:S05]  /*17560*/  BRA `(.L_x_382) ;  /* 0xfffe900000007947 */ /* 0x000fea000383ffff */
.L_x_205:
[----:B------:R-:W-:Y:S02]  /*17570*/  SEL R0, RZ, 0x1, P0 ;  /* 0x00000001ff007807 */ /* 0x000fe40000000000 */
[----:B------:R-:W-:Y:S02]  /*17580*/  MOV R2, 0x175a0 ;  /* 0x000175a000027802 */ /* 0x000fe40000000f00 */
[----:B------:R-:W-:Y:S05]  /*17590*/  CALL.REL.NOINC `($__internal_7_$__cuda_sm70_votesync_ballot) ;  /* 0x0000233000007944 */ /* 0x000fea0003c00000 */
[----:B------:R-:W-:Y:S05]  /*175a0*/  BRA `(.L_x_383) ;  /* 0xfffe905000007947 */ /* 0x000fea000383ffff */
.L_x_206:
[----:B------:R-:W-:Y:S01]  /*175b0*/  IMAD.MOV.U32 R12, RZ, RZ, R8 ;  /* 0x000000ffff0c7224 */ /* 0x000fe200078e0008 */
[----:B--2---:R-:W-:Y:S01]  /*175c0*/  MOV R11, R15 ;  /* 0x0000000f000b7202 */ /* 0x004fe20000000f00 */
[----:B------:R-:W-:Y:S01]  /*175d0*/  IMAD.MOV.U32 R3, RZ, RZ, 0x1f ;  /* 0x0000001fff037424 */ /* 0x000fe200078e00ff */
[----:B------:R-:W-:Y:S02]  /*175e0*/  MOV R2, 0x17600 ;  /* 0x0001760000027802 */ /* 0x000fe40000000f00 */
[----:B-1----:R-:W-:Y:S05]  /*175f0*/  CALL.REL.NOINC `($__internal_5_$__cuda_sm70_shflsync_idx_p) ;  /* 0x0000221000007944 */ /* 0x002fea0003c00000 */
[----:B------:R-:W-:Y:S01]  /*17600*/  IMAD.MOV.U32 R13, RZ, RZ, R11 ;  /* 0x000000ffff0d7224 */ /* 0x000fe200078e000b */
[----:B------:R-:W-:Y:S01]  /*17610*/  MOV R12, R7 ;  /* 0x00000007000c7202 */ /* 0x000fe20000000f00 */
[----:B------:R-:W-:Y:S01]  /*17620*/  IMAD.MOV.U32 R6, RZ, RZ, RZ ;  /* 0x000000ffff067224 */ /* 0x000fe200078e00ff */
[----:B------:R-:W-:Y:S01]  /*17630*/  MOV R11, R15 ;  /* 0x0000000f000b7202 */ /* 0x000fe20000000f00 */
[----:B------:R-:W-:Y:S01]  /*17640*/  IMAD.MOV.U32 R3, RZ, RZ, 0x1f ;  /* 0x0000001fff037424 */ /* 0x000fe200078e00ff */
[----:B------:R-:W-:-:S02]  /*17650*/  MOV R2, 0x17670 ;  /* 0x0001767000027802 */ /* 0x000fc40000000f00 */
[----:B------:R-:W-:Y:S05]  /*17660*/  CALL.REL.NOINC `($__internal_5_$__cuda_sm70_shflsync_idx_p) ;  /* 0x000021a000007944 */ /* 0x000fea0003c00000 */
[----:B------:R-:W-:Y:S01]  /*17670*/  MOV R10, R11 ;  /* 0x0000000b000a7202 */ /* 0x000fe20000000f00 */
[----:B------:R-:W-:Y:S05]  /*17680*/  BRA `(.L_x_384) ;  /* 0xfffe8fc000007947 */ /* 0x000fea000383ffff */
.L_x_209:
[----:B------:R-:W-:Y:S01]  /*17690*/  IMAD.MOV.U32 R12, RZ, RZ, R4 ;  /* 0x000000ffff0c7224 */ /* 0x000fe200078e0004 */
[----:B------:R-:W-:-:S02]  /*176a0*/  MOV R3, 0x1f ;  /* 0x0000001f00037802 */ /* 0x000fc40000000f00 */
[----:B------:R-:W-:Y:S02]  /*176b0*/  MOV R2, 0x176d0 ;  /* 0x000176d000027802 */ /* 0x000fe40000000f00 */
[----:B-1234-:R-:W-:Y:S05]  /*176c0*/  CALL.REL.NOINC `($__internal_5_$__cuda_sm70_shflsync_idx_p) ;  /* 0x0000214000007944 */ /* 0x01efea0003c00000 */
[----:B------:R-:W-:Y:S01]  /*176d0*/  MOV R6, R11 ;  /* 0x0000000b00067202 */ /* 0x000fe20000000f00 */
[----:B------:R-:W-:Y:S05]  /*176e0*/  BRA `(.L_x_208) ;  /* 0xfffe8fc000007947 */ /* 0x000fea000383ffff */
.L_x_255:
[----:B-1----:R-:W-:Y:S01]  /*176f0*/  IMAD.MOV.U32 R12, RZ, RZ, R4 ;  /* 0x000000ffff0c7224 */ /* 0x002fe200078e0004 */
[----:B------:R-:W-:Y:S01]  /*17700*/  MOV R11, RZ ;  /* 0x000000ff000b7202 */ /* 0x000fe20000000f00 */
[----:B------:R-:W-:Y:S01]  /*17710*/  IMAD.MOV.U32 R3, RZ, RZ, 0x181f ;  /* 0x0000181fff037424 */ /* 0x000fe200078e00ff */
[----:B------:R-:W-:Y:S02]  /*17720*/  MOV R2, 0x17740 ;  /* 0x0001774000027802 */ /* 0x000fe40000000f00 */
[----:B-----5:R-:W-:Y:S05]  /*17730*/  CALL.REL.NOINC `($__internal_5_$__cuda_sm70_shflsync_idx_p) ;  /* 0x000020d000007944 */ /* 0x020fea0003c00000 */
[----:B------:R-:W-:Y:S01]  /*17740*/  MOV R6, R11 ;  /* 0x0000000b00067202 */ /* 0x000fe20000000f00 */
[----:B------:R-:W-:Y:S05]  /*17750*/  BRA `(.L_x_385) ;  /* 0xffff042000007947 */ /* 0x000fea000383ffff */
.L_x_256:
[----:B-1----:R-:W-:Y:S01]  /*17760*/  IMAD.MOV.U32 R12, RZ, RZ, R5 ;  /* 0x000000ffff0c7224 */ /* 0x002fe200078e0005 */
[----:B------:R-:W-:Y:S01]  /*17770*/  MOV R11, RZ ;  /* 0x000000ff000b7202 */ /* 0x000fe20000000f00 */
[----:B------:R-:W-:Y:S01]  /*17780*/  IMAD.MOV.U32 R3, RZ, RZ, 0x181f ;  /* 0x0000181fff037424 */ /* 0x000fe200078e00ff */
[----:B------:R-:W-:Y:S02]  /*17790*/  MOV R2, 0x177b0 ;  /* 0x000177b000027802 */ /* 0x000fe40000000f00 */
[----:B--23-5:R-:W-:Y:S05]  /*177a0*/  CALL.REL.NOINC `($__internal_5_$__cuda_sm70_shflsync_idx_p) ;  /* 0x0000206000007944 */ /* 0x02cfea0003c00000 */
[----:B------:R-:W-:Y:S01]  /*177b0*/  MOV R2, R11 ;  /* 0x0000000b00027202 */ /* 0x000fe20000000f00 */
[----:B------:R-:W-:Y:S05]  /*177c0*/  BRA `(.L_x_386) ;  /* 0xffff03d000007947 */ /* 0x000fea000383ffff */
.L_x_259:
[----:B------:R-:W-:Y:S01]  /*177d0*/  IMAD.MOV.U32 R12, RZ, RZ, R4 ;  /* 0x000000ffff0c7224 */ /* 0x000fe200078e0004 */
[----:B------:R-:W-:Y:S01]  /*177e0*/  MOV R11, 0x1 ;  /* 0x00000001000b7802 */ /* 0x000fe20000000f00 */
[----:B---3--:R-:W-:Y:S01]  /*177f0*/  IMAD.MOV.U32 R3, RZ, RZ, 0x181f ;  /* 0x0000181fff037424 */ /* 0x008fe200078e00ff */
[----:B----4-:R-:W-:-:S02]  /*17800*/  MOV R2, 0x17820 ;  /* 0x0001782000027802 */ /* 0x010fc40000000f00 */
[----:B-12--5:R-:W-:Y:S05]  /*17810*/  CALL.REL.NOINC `($__internal_5_$__cuda_sm70_shflsync_idx_p) ;  /* 0x00001ff000007944 */ /* 0x026fea0003c00000 */
[----:B------:R-:W-:Y:S01]  /*17820*/  IMAD.MOV.U32 R6, RZ, RZ, R11 ;  /* 0x000000ffff067224 */ /* 0x000fe200078e000b */
[----:B------:R-:W-:Y:S01]  /*17830*/  MOV R11, 0x1 ;  /* 0x00000001000b7802 */ /* 0x000fe20000000f00 */
[----:B------:R-:W-:Y:S01]  /*17840*/  IMAD.MOV.U32 R12, RZ, RZ, R5 ;  /* 0x000000ffff0c7224 */ /* 0x000fe200078e0005 */
[----:B------:R-:W-:-:S02]  /*17850*/  MOV R3, 0x181f ;  /* 0x0000181f00037802 */ /* 0x000fc40000000f00 */
[----:B------:R-:W-:Y:S02]  /*17860*/  MOV R2, 0x17880 ;  /* 0x0001788000027802 */ /* 0x000fe40000000f00 */
[----:B------:R-:W-:Y:S05]  /*17870*/  CALL.REL.NOINC `($__internal_5_$__cuda_sm70_shflsync_idx_p) ;  /* 0x00001f9000007944 */ /* 0x000fea0003c00000 */
[----:B------:R-:W-:Y:S01]  /*17880*/  MOV R2, R11 ;  /* 0x0000000b00027202 */ /* 0x000fe20000000f00 */
[----:B------:R-:W-:Y:S05]  /*17890*/  BRA `(.L_x_387) ;  /* 0xffff03e000007947 */ /* 0x000fea000383ffff */
.L_x_262:
[----:B------:R-:W-:Y:S01]  /*178a0*/  IMAD.MOV.U32 R12, RZ, RZ, R4 ;  /* 0x000000ffff0c7224 */ /* 0x000fe200078e0004 */
[----:B------:R-:W-:Y:S01]  /*178b0*/  MOV R11, 0x2 ;  /* 0x00000002000b7802 */ /* 0x000fe20000000f00 */
[----:B-1----:R-:W-:Y:S01]  /*178c0*/  IMAD.MOV.U32 R3, RZ, RZ, 0x181f ;  /* 0x0000181fff037424 */ /* 0x002fe200078e00ff */
[----:B----4-:R-:W-:Y:S02]  /*178d0*/  MOV R2, 0x178f0 ;  /* 0x000178f000027802 */ /* 0x010fe40000000f00 */
[----:B--23-5:R-:W-:Y:S05]  /*178e0*/  CALL.REL.NOINC `($__internal_5_$__cuda_sm70_shflsync_idx_p) ;  /* 0x00001f2000007944 */ /* 0x02cfea0003c00000 */
[----:B------:R-:W-:Y:S01]  /*178f0*/  MOV R6, R11 ;  /* 0x0000000b00067202 */ /* 0x000fe20000000f00 */
[----:B------:R-:W-:Y:S05]  /*17900*/  BRA `(.L_x_388) ;  /* 0xffff044000007947 */ /* 0x000fea000383ffff */
.L_x_263:
[----:B------:R-:W-:Y:S01]  /*17910*/  IMAD.MOV.U32 R12, RZ, RZ, R5 ;  /* 0x000000ffff0c7224 */ /* 0x000fe200078e0005 */
[----:B------:R-:W-:Y:S01]  /*17920*/  MOV R11, 0x2 ;  /* 0x00000002000b7802 */ /* 0x000fe20000000f00 */
[----:B------:R-:W-:Y:S01]  /*17930*/  IMAD.MOV.U32 R3, RZ, RZ, 0x181f ;  /* 0x0000181fff037424 */ /* 0x000fe200078e00ff */
[----:B----4-:R-:W-:Y:S02]  /*17940*/  MOV R2, 0x17960 ;  /* 0x0001796000027802 */ /* 0x010fe40000000f00 */
[----:B-123-5:R-:W-:Y:S05]  /*17950*/  CALL.REL.NOINC `($__internal_5_$__cuda_sm70_shflsync_idx_p) ;  /* 0x00001eb000007944 */ /* 0x02efea0003c00000 */
[----:B------:R-:W-:Y:S01]  /*17960*/  MOV R2, R11 ;  /* 0x0000000b00027202 */ /* 0x000fe20000000f00 */
[----:B------:R-:W-:Y:S05]  /*17970*/  BRA `(.L_x_389) ;  /* 0xffff03f000007947 */ /* 0x000fea000383ffff */
.L_x_266:
[----:B------:R-:W-:Y:S01]  /*17980*/  IMAD.MOV.U32 R12, RZ, RZ, R4 ;  /* 0x000000ffff0c7224 */ /* 0x000fe200078e0004 */
[----:B------:R-:W-:Y:S01]  /*17990*/  MOV R11, 0x3 ;  /* 0x00000003000b7802 */ /* 0x000fe20000000f00 */
[----:B-1----:R-:W-:Y:S01]  /*179a0*/  IMAD.MOV.U32 R3, RZ, RZ, 0x181f ;  /* 0x0000181fff037424 */ /* 0x002fe200078e00ff */
[----:B------:R-:W-:-:S02]  /*179b0*/  MOV R2, 0x179d0 ;  /* 0x000179d000027802 */ /* 0x000fc40000000f00 */
[----:B--2345:R-:W-:Y:S05]  /*179c0*/  CALL.REL.NOINC `($__internal_5_$__cuda_sm70_shflsync_idx_p) ;  /* 0x00001e4000007944 */ /* 0x03cfea0003c00000 */
        /* <DEDUP_REMOVED lines=8> */
.L_x_269:
[----:B------:R-:W-:Y:S01]  /*17a50*/  IMAD.MOV.U32 R12, RZ, RZ, R4 ;  /* 0x000000ffff0c7224 */ /* 0x000fe200078e0004 */
[----:B------:R-:W-:Y:S01]  /*17a60*/  MOV R11, 0x4 ;  /* 0x00000004000b7802 */ /* 0x000fe20000000f00 */
[----:B-1----:R-:W-:Y:S01]  /*17a70*/  IMAD.MOV.U32 R3, RZ, RZ, 0x181f ;  /* 0x0000181fff037424 */ /* 0x002fe200078e00ff */
[----:B------:R-:W-:Y:S02]  /*17a80*/  MOV R2, 0x17aa0 ;  /* 0x00017aa000027802 */ /* 0x000fe40000000f00 */
[----:B--2345:R-:W-:Y:S05]  /*17a90*/  CALL.REL.NOINC `($__internal_5_$__cuda_sm70_shflsync_idx_p) ;  /* 0x00001d7000007944 */ /* 0x03cfea0003c00000 */
[----:B------:R-:W-:Y:S01]  /*17aa0*/  MOV R6, R11 ;  /* 0x0000000b00067202 */ /* 0x000fe20000000f00 */
[----:B------:R-:W-:Y:S05]  /*17ab0*/  BRA `(.L_x_391) ;  /* 0xffff046000007947 */ /* 0x000fea000383ffff */
.L_x_270:
[----:B------:R-:W-:Y:S01]  /*17ac0*/  IMAD.MOV.U32 R12, RZ, RZ, R5 ;  /* 0x000000ffff0c7224 */ /* 0x000fe200078e0005 */
[----:B------:R-:W-:Y:S01]  /*17ad0*/  MOV R11, 0x4 ;  /* 0x00000004000b7802 */ /* 0x000fe20000000f00 */
[----:B-1----:R-:W-:Y:S01]  /*17ae0*/  IMAD.MOV.U32 R3, RZ, RZ, 0x181f ;  /* 0x0000181fff037424 */ /* 0x002fe200078e00ff */
[----:B------:R-:W-:Y:S02]  /*17af0*/  MOV R2, 0x17b10 ;  /* 0x00017b1000027802 */ /* 0x000fe40000000f00 */
[----:B--2345:R-:W-:Y:S05]  /*17b00*/  CALL.REL.NOINC `($__internal_5_$__cuda_sm70_shflsync_idx_p) ;  /* 0x00001d0000007944 */ /* 0x03cfea0003c00000 */
[----:B------:R-:W-:Y:S01]  /*17b10*/  MOV R2, R11 ;  /* 0x0000000b00027202 */ /* 0x000fe20000000f00 */
[----:B------:R-:W-:Y:S05]  /*17b20*/  BRA `(.L_x_392) ;  /* 0xffff041000007947 */ /* 0x000fea000383ffff */
.L_x_273:
[----:B------:R-:W-:Y:S01]  /*17b30*/  IMAD.MOV.U32 R12, RZ, RZ, R4 ;  /* 0x000000ffff0c7224 */ /* 0x000fe200078e0004 */
[----:B------:R-:W-:Y:S01]  /*17b40*/  MOV R11, 0x5 ;  /* 0x00000005000b7802 */ /* 0x000fe20000000f00 */
[----:B--2---:R-:W-:Y:S01]  /*17b50*/  IMAD.MOV.U32 R3, RZ, RZ, 0x181f ;  /* 0x0000181fff037424 */ /* 0x004fe200078e00ff */
[----:B---3--:R-:W-:-:S02]  /*17b60*/  MOV R2, 0x17b80 ;  /* 0x00017b8000027802 */ /* 0x008fc40000000f00 */
        /* <DEDUP_REMOVED lines=9> */
.L_x_276:
[----:B------:R-:W-:Y:S01]  /*17c00*/  IMAD.MOV.U32 R12, RZ, RZ, R4 ;  /* 0x000000ffff0c7224 */ /* 0x000fe200078e0004 */
[----:B------:R-:W-:Y:S01]  /*17c10*/  MOV R11, 0x6 ;  /* 0x00000006000b7802 */ /* 0x000fe20000000f00 */
[----:B-1----:R-:W-:Y:S01]  /*17c20*/  IMAD.MOV.U32 R3, RZ, RZ, 0x181f ;  /* 0x0000181fff037424 */ /* 0x002fe200078e00ff */
[----:B---3--:R-:W-:Y:S02]  /*17c30*/  MOV R2, 0x17c50 ;  /* 0x00017c5000027802 */ /* 0x008fe40000000f00 */
[----:B--2-45:R-:W-:Y:S05]  /*17c40*/  CALL.REL.NOINC `($__internal_5_$__cuda_sm70_shflsync_idx_p) ;  /* 0x00001bc000007944 */ /* 0x034fea0003c00000 */
[----:B------:R-:W-:Y:S01]  /*17c50*/  MOV R6, R11 ;  /* 0x0000000b00067202 */ /* 0x000fe20000000f00 */
[----:B------:R-:W-:Y:S05]  /*17c60*/  BRA `(.L_x_394) ;  /* 0xffff048000007947 */ /* 0x000fea000383ffff */
.L_x_277:
[----:B------:R-:W-:Y:S01]  /*17c70*/  IMAD.MOV.U32 R12, RZ, RZ, R5 ;  /* 0x000000ffff0c7224 */ /* 0x000fe200078e0005 */
[----:B------:R-:W-:Y:S01]  /*17c80*/  MOV R11, 0x6 ;  /* 0x00000006000b7802 */ /* 0x000fe20000000f00 */
[----:B------:R-:W-:Y:S01]  /*17c90*/  IMAD.MOV.U32 R3, RZ, RZ, 0x181f ;  /* 0x0000181fff037424 */ /* 0x000fe200078e00ff */
[----:B---3--:R-:W-:Y:S02]  /*17ca0*/  MOV R2, 0x17cc0 ;  /* 0x00017cc000027802 */ /* 0x008fe40000000f00 */
[----:B-12-45:R-:W-:Y:S05]  /*17cb0*/  CALL.REL.NOINC `($__internal_5_$__cuda_sm70_shflsync_idx_p) ;  /* 0x00001b5000007944 */ /* 0x036fea0003c00000 */
[----:B------:R-:W-:Y:S01]  /*17cc0*/  MOV R2, R11 ;  /* 0x0000000b00027202 */ /* 0x000fe20000000f00 */
[----:B------:R-:W-:Y:S05]  /*17cd0*/  BRA `(.L_x_395) ;  /* 0xffff043000007947 */ /* 0x000fea000383ffff */
.L_x_280:
        /* <DEDUP_REMOVED lines=13> */
.L_x_315:
[----:B--2---:R2:W5:Y:S01]  /*17db0*/  LDL R0, [R1] ;  /* 0x0000000001007983 */ /* 0x0045620000100800 */
[----:B------:R-:W-:Y:S01]  /*17dc0*/  IMAD.MOV.U32 R8, RZ, RZ, 0x2 ;  /* 0x00000002ff087424 */ /* 0x000fe200078e00ff */
[----:B------:R-:W-:Y:S01]  /*17dd0*/  MOV R11, 0x1f ;  /* 0x0000001f000b7802 */ /* 0x000fe20000000f00 */
[----:B------:R-:W-:Y:S01]  /*17de0*/  IMAD.MOV.U32 R10, RZ, RZ, -0x1 ;  /* 0xffffffffff0a7424 */ /* 0x000fe200078e00ff */
[----:B-1----:R-:W-:Y:S02]  /*17df0*/  MOV R4, 0x17e10 ;  /* 0x00017e1000047802 */ /* 0x002fe40000000f00 */
[----:B--2--5:R-:W-:Y:S05]  /*17e00*/  CALL.REL.NOINC `($__internal_4_$__cuda_sm70_shflsync_bfly_p) ;  /* 0x000019b000007944 */ /* 0x024fea0003c00000 */
[----:B------:R-:W2:Y:S01]  /*17e10*/  LDL.LU R3, [R1] ;  /* 0x0000000001037983 */ /* 0x000ea20000300800 */
[----:B------:R-:W-:Y:S02]  /*17e20*/  MOV R8, 0x1 ;  /* 0x0000000100087802 */ /* 0x000fe40000000f00 */
[----:B------:R-:W-:Y:S01]  /*17e30*/  MOV R4, 0x17e70 ;  /* 0x00017e7000047802 */ /* 0x000fe20000000f00 */
[----:B--2---:R-:W-:-:S05]  /*17e40*/  FADD.FTZ R3, R3, R0 ;  /* 0x0000000003037221 */ /* 0x004fca0000010000 */
[----:B------:R-:W-:Y:S02]  /*17e50*/  MOV R0, R3 ;  /* 0x0000000300007202 */ /* 0x000fe40000000f00 */
[----:B------:R-:W-:Y:S05]  /*17e60*/  CALL.REL.NOINC `($__internal_4_$__cuda_sm70_shflsync_bfly_p) ;  /* 0x0000195000007944 */ /* 0x000fea0003c00000 */
[----:B------:R-:W-:Y:S02]  /*17e70*/  FADD.FTZ R3, R3, R0 ;  /* 0x0000000003037221 */ /* 0x000fe40000010000 */
[----:B------:R1:W5:Y:S01]  /*17e80*/  LDL R0, [R1+0x4] ;  /* 0x0000040001007983 */ /* 0x0003620000100800 */
[----:B------:R-:W-:Y:S02]  /*17e90*/  MOV R8, 0x2 ;  /* 0x0000000200087802 */ /* 0x000fe40000000f00 */
[----:B------:R-:W-:Y:S02]  /*17ea0*/  MOV R4, 0x17ec0 ;  /* 0x00017ec000047802 */ /* 0x000fe40000000f00 */
[----:B-1---5:R-:W-:Y:S05]  /*17eb0*/  CALL.REL.NOINC `($__internal_4_$__cuda_sm70_shflsync_bfly_p) ;  /* 0x0000190000007944 */ /* 0x022fea0003c00000 */
[----:B------:R-:W2:Y:S01]  /*17ec0*/  LDL.LU R4, [R1+0x4] ;  /* 0x0000040001047983 */ /* 0x000ea20000300800 */
[----:B------:R-:W-:Y:S01]  /*17ed0*/  MOV R8, 0x1 ;  /* 0x0000000100087802 */ /* 0x000fe20000000f00 */
[----:B--2---:R-:W-:Y:S01]  /*17ee0*/  FADD.FTZ R5, R4, R0 ;  /* 0x0000000004057221 */ /* 0x004fe20000010000 */
[----:B------:R-:W-:-:S04]  /*17ef0*/  MOV R4, 0x17f20 ;  /* 0x00017f2000047802 */ /* 0x000fc80000000f00 */
        /* <DEDUP_REMOVED lines=24> */
[----:B------:R-:W-:Y:S01]  /*18080*/  MOV R9, R0 ;  /* 0x0000000000097202 */ /* 0x000fe20000000f00 */
[----:B------:R-:W-:Y:S05]  /*18090*/  BRA `(.L_x_397) ;  /* 0xffffb0c000007947 */ /* 0x000fea000383ffff */
.L_x_322:
[----:B--234-:R-:W-:Y:S01]  /*180a0*/  IMAD.MOV.U32 R12, RZ, RZ, R6 ;  /* 0x000000ffff0c7224 */ /* 0x01cfe200078e0006 */
[----:B------:R-:W-:Y:S01]  /*180b0*/  MOV R11, RZ ;  /* 0x000000ff000b7202 */ /* 0x000fe20000000f00 */
[----:B------:R-:W-:Y:S01]  /*180c0*/  IMAD.MOV.U32 R3, RZ, RZ, 0x181f ;  /* 0x0000181fff037424 */ /* 0x000fe200078e00ff */
[----:B------:R-:W-:Y:S02]  /*180d0*/  MOV R2, 0x180f0 ;  /* 0x000180f000027802 */ /* 0x000fe40000000f00 */
[----:B-1----:R-:W-:Y:S05]  /*180e0*/  CALL.REL.NOINC `($__internal_5_$__cuda_sm70_shflsync_idx_p) ;  /* 0x0000172000007944 */ /* 0x002fea0003c00000 */
[----:B------:R-:W-:Y:S01]  /*180f0*/  MOV R8, R11 ;  /* 0x0000000b00087202 */ /* 0x000fe20000000f00 */
[----:B------:R-:W-:Y:S05]  /*18100*/  BRA `(.L_x_398) ;  /* 0xffffc8f000007947 */ /* 0x000fea000383ffff */
.L_x_323:
[----:B------:R-:W-:Y:S01]  /*18110*/  IMAD.MOV.U32 R12, RZ, RZ, R7 ;  /* 0x000000ffff0c7224 */ /* 0x000fe200078e0007 */
[----:B------:R-:W-:Y:S01]  /*18120*/  MOV R11, RZ ;  /* 0x000000ff000b7202 */ /* 0x000fe20000000f00 */
[----:B------:R-:W-:Y:S01]  /*18130*/  IMAD.MOV.U32 R3, RZ, RZ, 0x181f ;  /* 0x0000181fff037424 */ /* 0x000fe200078e00ff */
[----:B------:R-:W-:Y:S02]  /*18140*/  MOV R2, 0x18160 ;  /* 0x0001816000027802 */ /* 0x000fe40000000f00 */
[----:B-123--:R-:W-:Y:S05]  /*18150*/  CALL.REL.NOINC `($__internal_5_$__cuda_sm70_shflsync_idx_p) ;  /* 0x000016b000007944 */ /* 0x00efea0003c00000 */
[----:B------:R-:W-:Y:S01]  /*18160*/  MOV R2, R11 ;  /* 0x0000000b00027202 */ /* 0x000fe20000000f00 */
[----:B------:R-:W-:Y:S05]  /*18170*/  BRA `(.L_x_399) ;  /* 0xffffc8a000007947 */ /* 0x000fea000383ffff */
.L_x_324:
[----:B------:R-:W-:Y:S01]  /*18180*/  IMAD.MOV.U32 R12, RZ, RZ, R6 ;  /* 0x000000ffff0c7224 */ /* 0x000fe200078e0006 */
[----:B------:R-:W-:Y:S01]  /*18190*/  MOV R11, 0x1 ;  /* 0x00000001000b7802 */ /* 0x000fe20000000f00 */
[----:B--2---:R-:W-:Y:S01]  /*181a0*/  IMAD.MOV.U32 R3, RZ, RZ, 0x181f ;  /* 0x0000181fff037424 */ /* 0x004fe200078e00ff */
[----:B------:R-:W-:-:S02]  /*181b0*/  MOV R2, 0x181d0 ;  /* 0x000181d000027802 */ /* 0x000fc40000000f00 */
[----:B-1--4-:R-:W-:Y:S05]  /*181c0*/  CALL.REL.NOINC `($__internal_5_$__cuda_sm70_shflsync_idx_p) ;  /* 0x0000164000007944 */ /* 0x012fea0003c00000 */
        /* <DEDUP_REMOVED lines=8> */
.L_x_325:
[----:B------:R-:W-:Y:S01]  /*18250*/  IMAD.MOV.U32 R12, RZ, RZ, R6 ;  /* 0x000000ffff0c7224 */ /* 0x000fe200078e0006 */
[----:B------:R-:W-:Y:S01]  /*18260*/  MOV R11, 0x2 ;  /* 0x00000002000b7802 */ /* 0x000fe20000000f00 */
[----:B--2---:R-:W-:Y:S01]  /*18270*/  IMAD.MOV.U32 R3, RZ, RZ, 0x181f ;  /* 0x0000181fff037424 */ /* 0x004fe200078e00ff */
[----:B------:R-:W-:Y:S02]  /*18280*/  MOV R2, 0x182a0 ;  /* 0x000182a000027802 */ /* 0x000fe40000000f00 */
[----:B-1-34-:R-:W-:Y:S05]  /*18290*/  CALL.REL.NOINC `($__internal_5_$__cuda_sm70_shflsync_idx_p) ;  /* 0x0000157000007944 */ /* 0x01afea0003c00000 */
[----:B------:R-:W-:Y:S01]  /*182a0*/  MOV R8, R11 ;  /* 0x0000000b00087202 */ /* 0x000fe20000000f00 */
[----:B------:R-:W-:Y:S05]  /*182b0*/  BRA `(.L_x_401) ;  /* 0xffffc85000007947 */ /* 0x000fea000383ffff */
.L_x_326:
[----:B------:R-:W-:Y:S01]  /*182c0*/  IMAD.MOV.U32 R12, RZ, RZ, R7 ;  /* 0x000000ffff0c7224 */ /* 0x000fe200078e0007 */
[----:B------:R-:W-:Y:S01]  /*182d0*/  MOV R11, 0x2 ;  /* 0x00000002000b7802 */ /* 0x000fe20000000f00 */
[----:B--2---:R-:W-:Y:S01]  /*182e0*/  IMAD.MOV.U32 R3, RZ, RZ, 0x181f ;  /* 0x0000181fff037424 */ /* 0x004fe200078e00ff */
[----:B------:R-:W-:Y:S02]  /*182f0*/  MOV R2, 0x18310 ;  /* 0x0001831000027802 */ /* 0x000fe40000000f00 */
[----:B-1-34-:R-:W-:Y:S05]  /*18300*/  CALL.REL.NOINC `($__internal_5_$__cuda_sm70_shflsync_idx_p) ;  /* 0x0000150000007944 */ /* 0x01afea0003c00000 */
[----:B------:R-:W-:Y:S01]  /*18310*/  MOV R2, R11 ;  /* 0x0000000b00027202 */ /* 0x000fe20000000f00 */
[----:B------:R-:W-:Y:S05]  /*18320*/  BRA `(.L_x_402) ;  /* 0xffffc80000007947 */ /* 0x000fea000383ffff */
.L_x_327:
[----:B------:R-:W-:Y:S01]  /*18330*/  IMAD.MOV.U32 R12, RZ, RZ, R6 ;  /* 0x000000ffff0c7224 */ /* 0x000fe200078e0006 */
[----:B------:R-:W-:Y:S01]  /*18340*/  MOV R11, 0x3 ;  /* 0x00000003000b7802 */ /* 0x000fe20000000f00 */
[----:B---3--:R-:W-:Y:S01]  /*18350*/  IMAD.MOV.U32 R3, RZ, RZ, 0x181f ;  /* 0x0000181fff037424 */ /* 0x008fe200078e00ff */
[----:B------:R-:W-:-:S02]  /*18360*/  MOV R2, 0x18380 ;  /* 0x0001838000027802 */ /* 0x000fc40000000f00 */
[----:B-12---:R-:W-:Y:S05]  /*18370*/  CALL.REL.NOINC `($__internal_5_$__cuda_sm70_shflsync_idx_p) ;  /* 0x0000149000007944 */ /* 0x006fea0003c00000 */
        /* <DEDUP_REMOVED lines=8> */
.L_x_328:
[----:B------:R-:W-:Y:S01]  /*18400*/  IMAD.MOV.U32 R12, RZ, RZ, R6 ;  /* 0x000000ffff0c7224 */ /* 0x000fe200078e0006 */
[----:B------:R-:W-:Y:S01]  /*18410*/  MOV R11, 0x4 ;  /* 0x00000004000b7802 */ /* 0x000fe20000000f00 */
[----:B-1----:R-:W-:Y:S01]  /*18420*/  IMAD.MOV.U32 R3, RZ, RZ, 0x181f ;  /* 0x0000181fff037424 */ /* 0x002fe200078e00ff */
[----:B------:R-:W-:Y:S02]  /*18430*/  MOV R2, 0x18450 ;  /* 0x0001845000027802 */ /* 0x000fe40000000f00 */
[----:B----4-:R-:W-:Y:S05]  /*18440*/  CALL.REL.NOINC `($__internal_5_$__cuda_sm70_shflsync_idx_p) ;  /* 0x000013c000007944 */ /* 0x010fea0003c00000 */
[----:B------:R-:W-:Y:S01]  /*18450*/  MOV R8, R11 ;  /* 0x0000000b00087202 */ /* 0x000fe20000000f00 */
[----:B------:R-:W-:Y:S05]  /*18460*/  BRA `(.L_x_404) ;  /* 0xffffc7b000007947 */ /* 0x000fea000383ffff */
.L_x_329:
[----:B------:R-:W-:Y:S01]  /*18470*/  IMAD.MOV.U32 R12, RZ, RZ, R7 ;  /* 0x000000ffff0c7224 */ /* 0x000fe200078e0007 */
[----:B------:R-:W-:Y:S01]  /*18480*/  MOV R11, 0x4 ;  /* 0x00000004000b7802 */ /* 0x000fe20000000f00 */
[----:B-1----:R-:W-:Y:S01]  /*18490*/  IMAD.MOV.U32 R3, RZ, RZ, 0x181f ;  /* 0x0000181fff037424 */ /* 0x002fe200078e00ff */
[----:B------:R-:W-:Y:S02]  /*184a0*/  MOV R2, 0x184c0 ;  /* 0x000184c000027802 */ /* 0x000fe40000000f00 */
[----:B--234-:R-:W-:Y:S05]  /*184b0*/  CALL.REL.NOINC `($__internal_5_$__cuda_sm70_shflsync_idx_p) ;  /* 0x0000135000007944 */ /* 0x01cfea0003c00000 */
[----:B------:R-:W-:Y:S01]  /*184c0*/  MOV R2, R11 ;  /* 0x0000000b00027202 */ /* 0x000fe20000000f00 */
[----:B------:R-:W-:Y:S05]  /*184d0*/  BRA `(.L_x_405) ;  /* 0xffffc76000007947 */ /* 0x000fea000383ffff */
.L_x_330:
        /* <DEDUP_REMOVED lines=13> */
.L_x_331:
[----:B------:R-:W-:Y:S01]  /*185b0*/  IMAD.MOV.U32 R12, RZ, RZ, R6 ;  /* 0x000000ffff0c7224 */ /* 0x000fe200078e0006 */
[----:B------:R-:W-:Y:S01]  /*185c0*/  MOV R11, 0x6 ;  /* 0x00000006000b7802 */ /* 0x000fe20000000f00 */
[----:B-1----:R-:W-:Y:S01]  /*185d0*/  IMAD.MOV.U32 R3, RZ, RZ, 0x181f ;  /* 0x0000181fff037424 */ /* 0x002fe200078e00ff */
[----:B------:R-:W-:Y:S02]  /*185e0*/  MOV R2, 0x18600 ;  /* 0x0001860000027802 */ /* 0x000fe40000000f00 */
[----:B---34-:R-:W-:Y:S05]  /*185f0*/  CALL.REL.NOINC `($__internal_5_$__cuda_sm70_shflsync_idx_p) ;  /* 0x0000121000007944 */ /* 0x018fea0003c00000 */
[----:B------:R-:W-:Y:S01]  /*18600*/  MOV R8, R11 ;  /* 0x0000000b00087202 */ /* 0x000fe20000000f00 */
[----:B------:R-:W-:Y:S05]  /*18610*/  BRA `(.L_x_407) ;  /* 0xffffc71000007947 */ /* 0x000fea000383ffff */
.L_x_332:
[----:B------:R-:W-:Y:S01]  /*18620*/  IMAD.MOV.U32 R12, RZ, RZ, R7 ;  /* 0x000000ffff0c7224 */ /* 0x000fe200078e0007 */
[----:B------:R-:W-:Y:S01]  /*18630*/  MOV R11, 0x6 ;  /* 0x00000006000b7802 */ /* 0x000fe20000000f00 */
[----:B-1----:R-:W-:Y:S01]  /*18640*/  IMAD.MOV.U32 R3, RZ, RZ, 0x181f ;  /* 0x0000181fff037424 */ /* 0x002fe200078e00ff */
[----:B------:R-:W-:Y:S02]  /*18650*/  MOV R2, 0x18670 ;  /* 0x0001867000027802 */ /* 0x000fe40000000f00 */
[----:B--234-:R-:W-:Y:S05]  /*18660*/  CALL.REL.NOINC `($__internal_5_$__cuda_sm70_shflsync_idx_p) ;  /* 0x000011a000007944 */ /* 0x01cfea0003c00000 */
[----:B------:R-:W-:Y:S01]  /*18670*/  MOV R2, R11 ;  /* 0x0000000b00027202 */ /* 0x000fe20000000f00 */
[----:B------:R-:W-:Y:S05]  /*18680*/  BRA `(.L_x_408) ;  /* 0xffffc6c000007947 */ /* 0x000fea000383ffff */
.L_x_333:
[----:B------:R-:W-:Y:S01]  /*18690*/  IMAD.MOV.U32 R12, RZ, RZ, R6 ;  /* 0x000000ffff0c7224 */ /* 0x000fe200078e0006 */
[----:B------:R-:W-:Y:S01]  /*186a0*/  MOV R11, 0x7 ;  /* 0x00000007000b7802 */ /* 0x000fe20000000f00 */
[----:B--2---:R-:W-:Y:S01]  /*186b0*/  IMAD.MOV.U32 R3, RZ, RZ, 0x181f ;  /* 0x0000181fff037424 */ /* 0x004fe200078e00ff */
[----:B------:R-:W-:-:S02]  /*186c0*/  MOV R2, 0x186e0 ;  /* 0x000186e000027802 */ /* 0x000fc40000000f00 */
[----:B-1-34-:R-:W-:Y:S05]  /*186d0*/  CALL.REL.NOINC `($__internal_5_$__cuda_sm70_shflsync_idx_p) ;  /* 0x0000113000007944 */ /* 0x01afea0003c00000 */
        /* <DEDUP_REMOVED lines=8> */
.L_x_335:
[----:B------:R-:W-:Y:S01]  /*18760*/  IMAD.MOV.U32 R12, RZ, RZ, R20 ;  /* 0x000000ffff0c7224 */ /* 0x000fe200078e0014 */
[----:B------:R-:W-:Y:S01]  /*18770*/  MOV R11, RZ ;  /* 0x000000ff000b7202 */ /* 0x000fe20000000f00 */
[----:B------:R-:W-:Y:S01]  /*18780*/  IMAD.MOV.U32 R3, RZ, RZ, 0x1c1f ;  /* 0x00001c1fff037424 */ /* 0x000fe200078e00ff */
[----:B------:R-:W-:Y:S02]  /*18790*/  MOV R2, 0x187b0 ;  /* 0x000187b000027802 */ /* 0x000fe40000000f00 */
[----:B------:R-:W-:Y:S05]  /*187a0*/  CALL.REL.NOINC `($__internal_5_$__cuda_sm70_shflsync_idx_p) ;  /* 0x0000106000007944 */ /* 0x000fea0003c00000 */
[----:B------:R-:W-:Y:S01]  /*187b0*/  MOV R13, R11 ;  /* 0x0000000b000d7202 */ /* 0x000fe20000000f00 */
[----:B------:R-:W-:Y:S05]  /*187c0*/  BRA `(.L_x_410) ;  /* 0xffffc89000007947 */ /* 0x000fea000383ffff */
.L_x_336:
[----:B------:R-:W-:Y:S01]  /*187d0*/  IMAD.MOV.U32 R12, RZ, RZ, R21 ;  /* 0x000000ffff0c7224 */ /* 0x000fe200078e0015 */
[----:B------:R-:W-:Y:S01]  /*187e0*/  MOV R11, RZ ;  /* 0x000000ff000b7202 */ /* 0x000fe20000000f00 */
[----:B------:R-:W-:Y:S01]  /*187f0*/  IMAD.MOV.U32 R3, RZ, RZ, 0x1c1f ;  /* 0x00001c1fff037424 */ /* 0x000fe200078e00ff */
[----:B------:R-:W-:Y:S02]  /*18800*/  MOV R2, 0x18820 ;  /* 0x0001882000027802 */ /* 0x000fe40000000f00 */
[----:B-12---:R-:W-:Y:S05]  /*18810*/  CALL.REL.NOINC `($__internal_5_$__cuda_sm70_shflsync_idx_p) ;  /* 0x00000ff000007944 */ /* 0x006fea0003c00000 */
[----:B------:R-:W-:Y:S01]  /*18820*/  MOV R2, R11 ;  /* 0x0000000b00027202 */ /* 0x000fe20000000f00 */
[----:B------:R-:W-:Y:S05]  /*18830*/  BRA `(.L_x_411) ;  /* 0xffffc84000007947 */ /* 0x000fea000383ffff */
.L_x_339:
[----:B------:R-:W-:Y:S01]  /*18840*/  IMAD.MOV.U32 R12, RZ, RZ, R20 ;  /* 0x000000ffff0c7224 */ /* 0x000fe200078e0014 */
[----:B------:R-:W-:Y:S01]  /*18850*/  MOV R11, 0x1 ;  /* 0x00000001000b7802 */ /* 0x000fe20000000f00 */
[----:B--2---:R-:W-:Y:S01]  /*18860*/  IMAD.MOV.U32 R3, RZ, RZ, 0x1c1f ;  /* 0x00001c1fff037424 */ /* 0x004fe200078e00ff */
[----:B----4-:R-:W-:-:S02]  /*18870*/  MOV R2, 0x18890 ;  /* 0x0001889000027802 */ /* 0x010fc40000000f00 */
[----:B-1-3--:R-:W-:Y:S05]  /*18880*/  CALL.REL.NOINC `($__internal_5_$__cuda_sm70_shflsync_idx_p) ;  /* 0x00000f8000007944 */ /* 0x00afea0003c00000 */
        /* <DEDUP_REMOVED lines=8> */
.L_x_342:
[----:B------:R-:W-:Y:S01]  /*18910*/  IMAD.MOV.U32 R12, RZ, RZ, R20 ;  /* 0x000000ffff0c7224 */ /* 0x000fe200078e0014 */
[----:B------:R-:W-:Y:S01]  /*18920*/  MOV R11, 0x2 ;  /* 0x00000002000b7802 */ /* 0x000fe20000000f00 */
[----:B--2---:R-:W-:Y:S01]  /*18930*/  IMAD.MOV.U32 R3, RZ, RZ, 0x1c1f ;  /* 0x00001c1fff037424 */ /* 0x004fe200078e00ff */
[----:B----4-:R-:W-:Y:S02]  /*18940*/  MOV R2, 0x18960 ;  /* 0x0001896000027802 */ /* 0x010fe40000000f00 */
[----:B-1-3--:R-:W-:Y:S05]  /*18950*/  CALL.REL.NOINC `($__internal_5_$__cuda_sm70_shflsync_idx_p) ;  /* 0x00000eb000007944 */ /* 0x00afea0003c00000 */
[----:B------:R-:W-:Y:S01]  /*18960*/  MOV R13, R11 ;  /* 0x0000000b000d7202 */ /* 0x000fe20000000f00 */
[----:B------:R-:W-:Y:S05]  /*18970*/  BRA `(.L_x_413) ;  /* 0xffffccc000007947 */ /* 0x000fea000383ffff */
.L_x_343:
[----:B------:R-:W-:Y:S01]  /*18980*/  IMAD.MOV.U32 R12, RZ, RZ, R21 ;  /* 0x000000ffff0c7224 */ /* 0x000fe200078e0015 */
[----:B------:R-:W-:Y:S01]  /*18990*/  MOV R11, 0x2 ;  /* 0x00000002000b7802 */ /* 0x000fe20000000f00 */
[----:B--2---:R-:W-:Y:S01]  /*189a0*/  IMAD.MOV.U32 R3, RZ, RZ, 0x1c1f ;  /* 0x00001c1fff037424 */ /* 0x004fe200078e00ff */
[----:B----4-:R-:W-:Y:S02]  /*189b0*/  MOV R2, 0x189d0 ;  /* 0x000189d000027802 */ /* 0x010fe40000000f00 */
[----:B-1-3--:R-:W-:Y:S05]  /*189c0*/  CALL.REL.NOINC `($__internal_5_$__cuda_sm70_shflsync_idx_p) ;  /* 0x00000e4000007944 */ /* 0x00afea0003c00000 */
[----:B------:R-:W-:Y:S01]  /*189d0*/  MOV R2, R11 ;  /* 0x0000000b00027202 */ /* 0x000fe20000000f00 */
[----:B------:R-:W-:Y:S05]  /*189e0*/  BRA `(.L_x_414) ;  /* 0xffffcc7000007947 */ /* 0x000fea000383ffff */
.L_x_346:
[----:B------:R-:W-:Y:S01]  /*189f0*/  IMAD.MOV.U32 R12, RZ, RZ, R20 ;  /* 0x000000ffff0c7224 */ /* 0x000fe200078e0014 */
[----:B------:R-:W-:Y:S01]  /*18a00*/  MOV R11, 0x3 ;  /* 0x00000003000b7802 */ /* 0x000fe20000000f00 */
[----:B-1----:R-:W-:Y:S01]  /*18a10*/  IMAD.MOV.U32 R3, RZ, RZ, 0x1c1f ;  /* 0x00001c1fff037424 */ /* 0x002fe200078e00ff */
[----:B----4-:R-:W-:-:S02]  /*18a20*/  MOV R2, 0x18a40 ;  /* 0x00018a4000027802 */ /* 0x010fc40000000f00 */
[----:B--23--:R-:W-:Y:S05]  /*18a30*/  CALL.REL.NOINC `($__internal_5_$__cuda_sm70_shflsync_idx_p) ;  /* 0x00000dd000007944 */ /* 0x00cfea0003c00000 */
        /* <DEDUP_REMOVED lines=8> */
.L_x_350:
[----:B------:R-:W-:Y:S01]  /*18ac0*/  IMAD.MOV.U32 R12, RZ, RZ, R6 ;  /* 0x000000ffff0c7224 */ /* 0x000fe200078e0006 */
[----:B------:R-:W-:Y:S01]  /*18ad0*/  MOV R11, RZ ;  /* 0x000000ff000b7202 */ /* 0x000fe20000000f00 */
[----:B------:R-:W-:Y:S01]  /*18ae0*/  IMAD.MOV.U32 R3, RZ, RZ, 0x181f ;  /* 0x0000181fff037424 */ /* 0x000fe200078e00ff */
[----:B------:R-:W-:Y:S02]  /*18af0*/  MOV R2, 0x18b10 ;  /* 0x00018b1000027802 */ /* 0x000fe40000000f00 */
[----:B------:R-:W-:Y:S05]  /*18b00*/  CALL.REL.NOINC `($__internal_5_$__cuda_sm70_shflsync_idx_p) ;  /* 0x00000d0000007944 */ /* 0x000fea0003c00000 */
[----:B------:R-:W-:Y:S01]  /*18b10*/  MOV R8, R11 ;  /* 0x0000000b00087202 */ /* 0x000fe20000000f00 */
[----:B------:R-:W-:Y:S05]  /*18b20*/  BRA `(.L_x_416) ;  /* 0xffffd77000007947 */ /* 0x000fea000383ffff */
.L_x_351:
[----:B------:R-:W-:Y:S01]  /*18b30*/  IMAD.MOV.U32 R12, RZ, RZ, R7 ;  /* 0x000000ffff0c7224 */ /* 0x000fe200078e0007 */
[----:B------:R-:W-:Y:S01]  /*18b40*/  MOV R11, RZ ;  /* 0x000000ff000b7202 */ /* 0x000fe20000000f00 */
[----:B------:R-:W-:Y:S01]  /*18b50*/  IMAD.MOV.U32 R3, RZ, RZ, 0x181f ;  /* 0x0000181fff037424 */ /* 0x000fe200078e00ff */
[----:B------:R-:W-:Y:S02]  /*18b60*/  MOV R2, 0x18b80 ;  /* 0x00018b8000027802 */ /* 0x000fe40000000f00 */
[----:B-12---:R-:W-:Y:S05]  /*18b70*/  CALL.REL.NOINC `($__internal_5_$__cuda_sm70_shflsync_idx_p) ;  /* 0x00000c9000007944 */ /* 0x006fea0003c00000 */
[----:B------:R-:W-:Y:S01]  /*18b80*/  MOV R2, R11 ;  /* 0x0000000b00027202 */ /* 0x000fe20000000f00 */
[----:B------:R-:W-:Y:S05]  /*18b90*/  BRA `(.L_x_417) ;  /* 0xffffd72000007947 */ /* 0x000fea000383ffff */
.L_x_352:
[----:B------:R-:W-:Y:S01]  /*18ba0*/  IMAD.MOV.U32 R12, RZ, RZ, R6 ;  /* 0x000000ffff0c7224 */ /* 0x000fe200078e0006 */
[----:B------:R-:W-:Y:S01]  /*18bb0*/  MOV R11, 0x1 ;  /* 0x00000001000b7802 */ /* 0x000fe20000000f00 */
[----:B--2---:R-:W-:Y:S01]  /*18bc0*/  IMAD.MOV.U32 R3, RZ, RZ, 0x181f ;  /* 0x0000181fff037424 */ /* 0x004fe200078e00ff */
[----:B------:R-:W-:-:S02]  /*18bd0*/  MOV R2, 0x18bf0 ;  /* 0x00018bf000027802 */ /* 0x000fc40000000f00 */
        /* <DEDUP_REMOVED lines=9> */
.L_x_353:
[----:B------:R-:W-:Y:S01]  /*18c70*/  IMAD.MOV.U32 R12, RZ, RZ, R6 ;  /* 0x000000ffff0c7224 */ /* 0x000fe200078e0006 */
[----:B------:R-:W-:Y:S01]  /*18c80*/  MOV R11, 0x2 ;  /* 0x00000002000b7802 */ /* 0x000fe20000000f00 */
[----:B-1----:R-:W-:Y:S01]  /*18c90*/  IMAD.MOV.U32 R3, RZ, RZ, 0x181f ;  /* 0x0000181fff037424 */ /* 0x002fe200078e00ff */
[----:B------:R-:W-:Y:S02]  /*18ca0*/  MOV R2, 0x18cc0 ;  /* 0x00018cc000027802 */ /* 0x000fe40000000f00 */
[----:B---34-:R-:W-:Y:S05]  /*18cb0*/  CALL.REL.NOINC `($__internal_5_$__cuda_sm70_shflsync_idx_p) ;  /* 0x00000b5000007944 */ /* 0x018fea0003c00000 */
[----:B------:R-:W-:Y:S01]  /*18cc0*/  MOV R8, R11 ;  /* 0x0000000b00087202 */ /* 0x000fe20000000f00 */
[----:B------:R-:W-:Y:S05]  /*18cd0*/  BRA `(.L_x_419) ;  /* 0xffffd6d000007947 */ /* 0x000fea000383ffff */
.L_x_354:
[----:B------:R-:W-:Y:S01]  /*18ce0*/  IMAD.MOV.U32 R12, RZ, RZ, R7 ;  /* 0x000000ffff0c7224 */ /* 0x000fe200078e0007 */
[----:B------:R-:W-:Y:S01]  /*18cf0*/  MOV R11, 0x2 ;  /* 0x00000002000b7802 */ /* 0x000fe20000000f00 */
[----:B-1----:R-:W-:Y:S01]  /*18d00*/  IMAD.MOV.U32 R3, RZ, RZ, 0x181f ;  /* 0x0000181fff037424 */ /* 0x002fe200078e00ff */
[----:B------:R-:W-:Y:S02]  /*18d10*/  MOV R2, 0x18d30 ;  /* 0x00018d3000027802 */ /* 0x000fe40000000f00 */
[----:B--234-:R-:W-:Y:S05]  /*18d20*/  CALL.REL.NOINC `($__internal_5_$__cuda_sm70_shflsync_idx_p) ;  /* 0x00000ae000007944 */ /* 0x01cfea0003c00000 */
[----:B------:R-:W-:Y:S01]  /*18d30*/  MOV R2, R11 ;  /* 0x0000000b00027202 */ /* 0x000fe20000000f00 */
[----:B------:R-:W-:Y:S05]  /*18d40*/  BRA `(.L_x_420) ;  /* 0xffffd68000007947 */ /* 0x000fea000383ffff */
.L_x_355:
        /* <DEDUP_REMOVED lines=13> */
.L_x_356:
[----:B------:R-:W-:Y:S01]  /*18e20*/  IMAD.MOV.U32 R12, RZ, RZ, R6 ;  /* 0x000000ffff0c7224 */ /* 0x000fe200078e0006 */
[----:B------:R-:W-:Y:S01]  /*18e30*/  MOV R11, 0x4 ;  /* 0x00000004000b7802 */ /* 0x000fe20000000f00 */
[----:B--2---:R-:W-:Y:S01]  /*18e40*/  IMAD.MOV.U32 R3, RZ, RZ, 0x181f ;  /* 0x0000181fff037424 */ /* 0x004fe200078e00ff */
[----:B------:R-:W-:Y:S02]  /*18e50*/  MOV R2, 0x18e70 ;  /* 0x00018e7000027802 */ /* 0x000fe40000000f00 */
[----:B-1-34-:R-:W-:Y:S05]  /*18e60*/  CALL.REL.NOINC `($__internal_5_$__cuda_sm70_shflsync_idx_p) ;  /* 0x000009a000007944 */ /* 0x01afea0003c00000 */
[----:B------:R-:W-:Y:S01]  /*18e70*/  MOV R8, R11 ;  /* 0x0000000b00087202 */ /* 0x000fe20000000f00 */
[----:B------:R-:W-:Y:S05]  /*18e80*/  BRA `(.L_x_422) ;  /* 0xffffd63000007947 */ /* 0x000fea000383ffff */
.L_x_357:
[----:B------:R-:W-:Y:S01]  /*18e90*/  IMAD.MOV.U32 R12, RZ, RZ, R7 ;  /* 0x000000ffff0c7224 */ /* 0x000fe200078e0007 */
[----:B------:R-:W-:Y:S01]  /*18ea0*/  MOV R11, 0x4 ;  /* 0x00000004000b7802 */ /* 0x000fe20000000f00 */
[----:B--2---:R-:W-:Y:S01]  /*18eb0*/  IMAD.MOV.U32 R3, RZ, RZ, 0x181f ;  /* 0x0000181fff037424 */ /* 0x004fe200078e00ff */
[----:B------:R-:W-:Y:S02]  /*18ec0*/  MOV R2, 0x18ee0 ;  /* 0x00018ee000027802 */ /* 0x000fe40000000f00 */
[----:B-1-34-:R-:W-:Y:S05]  /*18ed0*/  CALL.REL.NOINC `($__internal_5_$__cuda_sm70_shflsync_idx_p) ;  /* 0x0000093000007944 */ /* 0x01afea0003c00000 */
[----:B------:R-:W-:Y:S01]  /*18ee0*/  MOV R2, R11 ;  /* 0x0000000b00027202 */ /* 0x000fe20000000f00 */
[----:B------:R-:W-:Y:S05]  /*18ef0*/  BRA `(.L_x_423) ;  /* 0xffffd5e000007947 */ /* 0x000fea000383ffff */
.L_x_358:
[----:B------:R-:W-:Y:S01]  /*18f00*/  IMAD.MOV.U32 R12, RZ, RZ, R6 ;  /* 0x000000ffff0c7224 */ /* 0x000fe200078e0006 */
[----:B------:R-:W-:Y:S01]  /*18f10*/  MOV R11, 0x5 ;  /* 0x00000005000b7802 */ /* 0x000fe20000000f00 */
[----:B-1----:R-:W-:Y:S01]  /*18f20*/  IMAD.MOV.U32 R3, RZ, RZ, 0x181f ;  /* 0x0000181fff037424 */ /* 0x002fe200078e00ff */
[----:B------:R-:W-:-:S02]  /*18f30*/  MOV R2, 0x18f50 ;  /* 0x00018f5000027802 */ /* 0x000fc40000000f00 */
[----:B--234-:R-:W-:Y:S05]  /*18f40*/  CALL.REL.NOINC `($__internal_5_$__cuda_sm70_shflsync_idx_p) ;  /* 0x000008c000007944 */ /* 0x01cfea0003c00000 */
        /* <DEDUP_REMOVED lines=8> */
.L_x_359:
[----:B------:R-:W-:Y:S01]  /*18fd0*/  IMAD.MOV.U32 R12, RZ, RZ, R6 ;  /* 0x000000ffff0c7224 */ /* 0x000fe200078e0006 */
[----:B------:R-:W-:Y:S01]  /*18fe0*/  MOV R11, 0x6 ;  /* 0x00000006000b7802 */ /* 0x000fe20000000f00 */
[----:B--2---:R-:W-:Y:S01]  /*18ff0*/  IMAD.MOV.U32 R3, RZ, RZ, 0x181f ;  /* 0x0000181fff037424 */ /* 0x004fe200078e00ff */
[----:B------:R-:W-:Y:S02]  /*19000*/  MOV R2, 0x19020 ;  /* 0x0001902000027802 */ /* 0x000fe40000000f00 */
[----:B-1--4-:R-:W-:Y:S05]  /*19010*/  CALL.REL.NOINC `($__internal_5_$__cuda_sm70_shflsync_idx_p) ;  /* 0x000007f000007944 */ /* 0x012fea0003c00000 */
[----:B------:R-:W-:Y:S01]  /*19020*/  MOV R8, R11 ;  /* 0x0000000b00087202 */ /* 0x000fe20000000f00 */
[----:B------:R-:W-:Y:S05]  /*19030*/  BRA `(.L_x_425) ;  /* 0xffffd59000007947 */ /* 0x000fea000383ffff */
.L_x_360:
[----:B------:R-:W-:Y:S01]  /*19040*/  IMAD.MOV.U32 R12, RZ, RZ, R7 ;  /* 0x000000ffff0c7224 */ /* 0x000fe200078e0007 */
[----:B------:R-:W-:Y:S01]  /*19050*/  MOV R11, 0x6 ;  /* 0x00000006000b7802 */ /* 0x000fe20000000f00 */
[----:B--2---:R-:W-:Y:S01]  /*19060*/  IMAD.MOV.U32 R3, RZ, RZ, 0x181f ;  /* 0x0000181fff037424 */ /* 0x004fe200078e00ff */
[----:B------:R-:W-:Y:S02]  /*19070*/  MOV R2, 0x19090 ;  /* 0x0001909000027802 */ /* 0x000fe40000000f00 */
[----:B-1-34-:R-:W-:Y:S05]  /*19080*/  CALL.REL.NOINC `($__internal_5_$__cuda_sm70_shflsync_idx_p) ;  /* 0x0000078000007944 */ /* 0x01afea0003c00000 */
[----:B------:R-:W-:Y:S01]  /*19090*/  MOV R2, R11 ;  /* 0x0000000b00027202 */ /* 0x000fe20000000f00 */
[----:B------:R-:W-:Y:S05]  /*190a0*/  BRA `(.L_x_426) ;  /* 0xffffd54000007947 */ /* 0x000fea000383ffff */
.L_x_361:
[----:B------:R-:W-:Y:S01]  /*190b0*/  IMAD.MOV.U32 R12, RZ, RZ, R6 ;  /* 0x000000ffff0c7224 */ /* 0x000fe200078e0006 */
[----:B------:R-:W-:Y:S01]  /*190c0*/  MOV R11, 0x7 ;  /* 0x00000007000b7802 */ /* 0x000fe20000000f00 */
[----:B-1----:R-:W-:Y:S01]  /*190d0*/  IMAD.MOV.U32 R3, RZ, RZ, 0x181f ;  /* 0x0000181fff037424 */ /* 0x002fe200078e00ff */
[----:B------:R-:W-:-:S02]  /*190e0*/  MOV R2, 0x19100 ;  /* 0x0001910000027802 */ /* 0x000fc40000000f00 */
[----:B--2-4-:R-:W-:Y:S05]  /*190f0*/  CALL.REL.NOINC `($__internal_5_$__cuda_sm70_shflsync_idx_p) ;  /* 0x0000071000007944 */ /* 0x014fea0003c00000 */
        /* <DEDUP_REMOVED lines=8> */
.L_x_363:
[----:B------:R-:W-:Y:S01]  /*19180*/  IMAD.MOV.U32 R12, RZ, RZ, R49 ;  /* 0x000000ffff0c7224 */ /* 0x000fe200078e0031 */
[----:B------:R-:W-:Y:S01]  /*19190*/  MOV R11, RZ ;  /* 0x000000ff000b7202 */ /* 0x000fe20000000f00 */
[----:B----4-:R-:W-:Y:S01]  /*191a0*/  IMAD.MOV.U32 R3, RZ, RZ, 0x1f ;  /* 0x0000001fff037424 */ /* 0x010fe200078e00ff */
[----:B------:R-:W-:Y:S02]  /*191b0*/  MOV R2, 0x191d0 ;  /* 0x000191d000027802 */ /* 0x000fe40000000f00 */
[----:B------:R-:W-:Y:S05]  /*191c0*/  CALL.REL.NOINC `($__internal_5_$__cuda_sm70_shflsync_idx_p) ;  /* 0x0000064000007944 */ /* 0x000fea0003c00000 */
[----:B------:R-:W-:Y:S01]  /*191d0*/  MOV R9, R11 ;  /* 0x0000000b00097202 */ /* 0x000fe20000000f00 */
[----:B------:R-:W-:Y:S05]  /*191e0*/  BRA `(.L_x_428) ;  /* 0xffffd5d000007947 */ /* 0x000fea000383ffff */
.L_x_364:
[----:B------:R-:W-:Y:S01]  /*191f0*/  IMAD.MOV.U32 R12, RZ, RZ, R49 ;  /* 0x000000ffff0c7224 */ /* 0x000fe200078e0031 */
[----:B------:R-:W-:Y:S01]  /*19200*/  MOV R11, 0x1 ;  /* 0x00000001000b7802 */ /* 0x000fe20000000f00 */
[----:B----4-:R-:W-:Y:S01]  /*19210*/  IMAD.MOV.U32 R3, RZ, RZ, 0x1f ;  /* 0x0000001fff037424 */ /* 0x010fe200078e00ff */
[----:B------:R-:W-:Y:S02]  /*19220*/  MOV R2, 0x19240 ;  /* 0x0001924000027802 */ /* 0x000fe40000000f00 */
[----:B-12---:R-:W-:Y:S05]  /*19230*/  CALL.REL.NOINC `($__internal_5_$__cuda_sm70_shflsync_idx_p) ;  /* 0x000005d000007944 */ /* 0x006fea0003c00000 */
[----:B------:R-:W-:Y:S01]  /*19240*/  MOV R8, R11 ;  /* 0x0000000b00087202 */ /* 0x000fe20000000f00 */
[----:B------:R-:W-:Y:S05]  /*19250*/  BRA `(.L_x_429) ;  /* 0xffffd58000007947 */ /* 0x000fea000383ffff */
.L_x_365:
[----:B------:R-:W-:Y:S02]  /*19260*/  MOV R2, 0x1 ;  /* 0x0000000100027802 */ /* 0x000fe40000000f00 */
[----:B------:R-:W-:-:S02]  /*19270*/  MOV R3, 0x19290 ;  /* 0x0001929000037802 */ /* 0x000fc40000000f00 */
[----:B-123--:R-:W-:Y:S05]  /*19280*/  CALL.REL.NOINC `($__internal_6_$__cuda_sm70_shflsync_up_p) ;  /* 0x000005d000007944 */ /* 0x00efea0003c00000 */
[----:B------:R-:W-:Y:S05]  /*19290*/  BRA `(.L_x_430) ;  /* 0xffffd67000007947 */ /* 0x000fea000383ffff */
.L_x_366:
[----:B------:R-:W-:Y:S02]  /*192a0*/  MOV R2, 0x2 ;  /* 0x0000000200027802 */ /* 0x000fe40000000f00 */
[----:B------:R-:W-:-:S02]  /*192b0*/  MOV R3, 0x192d0 ;  /* 0x000192d000037802 */ /* 0x000fc40000000f00 */
[----:B-12---:R-:W-:Y:S05]  /*192c0*/  CALL.REL.NOINC `($__internal_6_$__cuda_sm70_shflsync_up_p) ;  /* 0x0000059000007944 */ /* 0x006fea0003c00000 */
        /* <DEDUP_REMOVED lines=24> */
.L_x_370:
[----:B------:R-:W-:Y:S02]  /*19450*/  MOV R2, 0x1 ;  /* 0x0000000100027802 */ /* 0x000fe40000000f00 */
[----:B------:R-:W-:Y:S02]  /*19460*/  MOV R3, 0x19480 ;  /* 0x0001948000037802 */ /* 0x000fe40000000f00 */
[----:B------:R-:W-:Y:S05]  /*19470*/  CALL.REL.NOINC `($__internal_6_$__cuda_sm70_shflsync_up_p) ;  /* 0x000003e000007944 */ /* 0x000fea0003c00000 */
[----:B------:R-:W-:Y:S01]  /*19480*/  MOV R2, R4 ;  /* 0x0000000400027202 */ /* 0x000fe20000000f00 */
[----:B------:R-:W-:Y:S05]  /*19490*/  BRA `(.L_x_432) ;  /* 0xffffd6d000007947 */ /* 0x000fea000383ffff */
.L_x_371:
        /* <DEDUP_REMOVED lines=27> */
.L_x_373:
[----:B------:R-:W-:Y:S02]  /*19650*/  SEL R0, RZ, 0x1, P0 ;  /* 0x00000001ff007807 */ /* 0x000fe40000000000 */
[----:B------:R-:W-:Y:S02]  /*19660*/  MOV R2, 0x19680 ;  /* 0x0001968000027802 */ /* 0x000fe40000000f00 */
[----:B---3--:R-:W-:Y:S05]  /*19670*/  CALL.REL.NOINC `($__internal_7_$__cuda_sm70_votesync_ballot) ;  /* 0x0000025000007944 */ /* 0x008fea0003c00000 */
[----:B------:R-:W-:Y:S05]  /*19680*/  BRA `(.L_x_434) ;  /* 0xffffd67000007947 */ /* 0x000fea000383ffff */
.L_x_374:
[----:B------:R-:W-:Y:S01]  /*19690*/  IMAD.MOV.U32 R12, RZ, RZ, R6 ;  /* 0x000000ffff0c7224 */ /* 0x000fe200078e0006 */
[----:B--2---:R-:W-:Y:S01]  /*196a0*/  MOV R11, R13 ;  /* 0x0000000d000b7202 */ /* 0x004fe20000000f00 */
[----:B------:R-:W-:Y:S01]  /*196b0*/  IMAD.MOV.U32 R3, RZ, RZ, 0x1f ;  /* 0x0000001fff037424 */ /* 0x000fe200078e00ff */
[----:B------:R-:W-:Y:S02]  /*196c0*/  MOV R2, 0x196e0 ;  /* 0x000196e000027802 */ /* 0x000fe40000000f00 */
[----:B-1-3--:R-:W-:Y:S05]  /*196d0*/  CALL.REL.NOINC `($__internal_5_$__cuda_sm70_shflsync_idx_p) ;  /* 0x0000013000007944 */ /* 0x00afea0003c00000 */
[----:B------:R-:W-:Y:S01]  /*196e0*/  IMAD.MOV.U32 R8, RZ, RZ, R11 ;  /* 0x000000ffff087224 */ /* 0x000fe200078e000b */
[----:B------:R-:W-:Y:S01]  /*196f0*/  MOV R11, R13 ;  /* 0x0000000d000b7202 */ /* 0x000fe20000000f00 */
[----:B------:R-:W-:Y:S01]  /*19700*/  IMAD.MOV.U32 R12, RZ, RZ, R7 ;  /* 0x000000ffff0c7224 */ /* 0x000fe200078e0007 */
[----:B------:R-:W-:Y:S02]  /*19710*/  MOV R3, 0x1f ;  /* 0x0000001f00037802 */ /* 0x000fe40000000f00 */
[----:B------:R-:W-:-:S02]  /*19720*/  MOV R2, 0x19740 ;  /* 0x0001974000027802 */ /* 0x000fc40000000f00 */
[----:B------:R-:W-:Y:S05]  /*19730*/  CALL.REL.NOINC `($__internal_5_$__cuda_sm70_shflsync_idx_p) ;  /* 0x000000d000007944 */ /* 0x000fea0003c00000 */
[----:B------:R-:W-:Y:S01]  /*19740*/  MOV R7, R11 ;  /* 0x0000000b00077202 */ /* 0x000fe20000000f00 */
[----:B------:R-:W-:Y:S05]  /*19750*/  BRA `(.L_x_435) ;  /* 0xffffd5e000007947 */ /* 0x000fea000383ffff */
.L_x_377:
[----:B------:R-:W-:Y:S01]  /*19760*/  IMAD.MOV.U32 R12, RZ, RZ, R4 ;  /* 0x000000ffff0c7224 */ /* 0x000fe200078e0004 */
[----:B------:R-:W-:-:S02]  /*19770*/  MOV R3, 0x1f ;  /* 0x0000001f00037802 */ /* 0x000fc40000000f00 */
[----:B------:R-:W-:Y:S02]  /*19780*/  MOV R2, 0x197a0 ;  /* 0x000197a000027802 */ /* 0x000fe40000000f00 */
[----:B-1234-:R-:W-:Y:S05]  /*19790*/  CALL.REL.NOINC `($__internal_5_$__cuda_sm70_shflsync_idx_p) ;  /* 0x0000007000007944 */ /* 0x01efea0003c00000 */
[----:B------:R-:W-:Y:S01]  /*197a0*/  MOV R14, R11 ;  /* 0x0000000b000e7202 */ /* 0x000fe20000000f00 */
[----:B------:R-:W-:Y:S05]  /*197b0*/  BRA `(.L_x_376) ;  /* 0xffffd5e000007947 */ /* 0x000fea000383ffff */
        .weak           $__internal_4_$__cuda_sm70_shflsync_bfly_p
        .type           $__internal_4_$__cuda_sm70_shflsync_bfly_p,@function
        .size           $__internal_4_$__cuda_sm70_shflsync_bfly_p,($__internal_5_$__cuda_sm70_shflsync_idx_p - $__internal_4_$__cuda_sm70_shflsync_bfly_p)
$__internal_4_$__cuda_sm70_shflsync_bfly_p:
[----:B------:R-:W-:Y:S04]  /*197c0*/  WARPSYNC R10 ;  /* 0x0000000a00007348 */ /* 0x000fe80003800000 */
[----:B------:R1:W2:Y:S01]  /*197d0*/  SHFL.BFLY PT, R0, R0, R8, R11 ;  /* 0x0c00000800007389 */ /* 0x0002a200000e000b */
[----:B------:R-:W-:Y:S02]  /*197e0*/  MOV R9, 0x0 ;  /* 0x0000000000097802 */ /* 0x000fe40000000f00 */
[----:B-1----:R-:W-:-:S04]  /*197f0*/  MOV R8, R4 ;  /* 0x0000000400087202 */ /* 0x002fc80000000f00 */
[----:B--2---:R-:W-:Y:S05]  /*19800*/  RET.REL.NODEC R8 `(_ZN7cutlass13device_kernelIN5flash19enable_sm80_to_sm89INS1_16FlashAttnFwdSm80INS1_25CollectiveMainloopFwdSm80ILi4ELi1ELb0EN4cute5tupleIJNS5_1CILi128EEENS7_ILi80EEENS7_ILi64EEEEEELi64ENS_10bfloat16_tEfNS_4arch4Sm80ELb0ELb0ELb1ELb1ELb0ELb1ELb1ELb1EEENS1_21CollectiveEpilogueFwdINS6_IJS8_SA_S9_EEENS6_IJNS7_ILi1EEESI_SI_EEESC_SE_Li128ELb1ELb1ELb1ELb0EEENS1_36VarlenDynamicPersistentTileSchedulerILi128ELi80ELi128ELi128ELb1ELb1ELb0ELb0ELb1ELb1EEEEEEEEEvNT_6ParamsE) ;  /* 0xfffe67f008007950 */ /* 0x004fea0003c3ffff */
        .weak           $__internal_5_$__cuda_sm70_shflsync_idx_p
        .type           $__internal_5_$__cuda_sm70_shflsync_idx_p,@function
        .size           $__internal_5_$__cuda_sm70_shflsync_idx_p,($__internal_6_$__cuda_sm70_shflsync_up_p - $__internal_5_$__cuda_sm70_shflsync_idx_p)
$__internal_5_$__cuda_sm70_shflsync_idx_p:
[----:B------:R-:W-:-:S04]  /*19810*/  MOV R48, 0xffffffff ;  /* 0xffffffff00307802 */ /* 0x000fc80000000f00 */
[----:B------:R-:W-:Y:S04]  /*19820*/  WARPSYNC R48 ;  /* 0x0000003000007348 */ /* 0x000fe80003800000 */
[----:B------:R1:W2:Y:S02]  /*19830*/  SHFL.IDX PT, R11, R12, R11, R3 ;  /* 0x0000000b0c0b7389 */ /* 0x0002a400000e0003 */
[----:B-1----:R-:W-:-:S04]  /*19840*/  MOV R3, 0x0 ;  /* 0x0000000000037802 */ /* 0x002fc80000000f00 */
[----:B--2---:R-:W-:Y:S05]  /*19850*/  RET.REL.NODEC R2 `(_ZN7cutlass13device_kernelIN5flash19enable_sm80_to_sm89INS1_16FlashAttnFwdSm80INS1_25CollectiveMainloopFwdSm80ILi4ELi1ELb0EN4cute5tupleIJNS5_1CILi128EEENS7_ILi80EEENS7_ILi64EEEEEELi64ENS_10bfloat16_tEfNS_4arch4Sm80ELb0ELb0ELb1ELb1ELb0ELb1ELb1ELb1EEENS1_21CollectiveEpilogueFwdINS6_IJS8_SA_S9_EEENS6_IJNS7_ILi1EEESI_SI_EEESC_SE_Li128ELb1ELb1ELb1ELb0EEENS1_36VarlenDynamicPersistentTileSchedulerILi128ELi80ELi128ELi128ELb1ELb1ELb0ELb0ELb1ELb1EEEEEEEEEvNT_6ParamsE) ;  /* 0xfffe67a002007950 */ /* 0x004fea0003c3ffff */
        .weak           $__internal_6_$__cuda_sm70_shflsync_up_p
        .type           $__internal_6_$__cuda_sm70_shflsync_up_p,@function
        .size           $__internal_6_$__cuda_sm70_shflsync_up_p,($__internal_7_$__cuda_sm70_votesync_ballot - $__internal_6_$__cuda_sm70_shflsync_up_p)
$__internal_6_$__cuda_sm70_shflsync_up_p:
[----:B------:R-:W-:Y:S02]  /*19860*/  IMAD.MOV.U32 R4, RZ, RZ, RZ ;  /* 0x000000ffff047224 */ /* 0x000fe400078e00ff */
[----:B------:R-:W-:-:S04]  /*19870*/  IMAD.MOV.U32 R10, RZ, RZ, -0x1 ;  /* 0xffffffffff0a7424 */ /* 0x000fc800078e00ff */
[----:B------:R-:W-:Y:S04]  /*19880*/  WARPSYNC R10 ;  /* 0x0000000a00007348 */ /* 0x000fe80003800000 */
[----:B------:R1:W2:Y:S02]  /*19890*/  SHFL.UP PT, R4, R0, R2, R4 ;  /* 0x0400000200047389 */ /* 0x0002a400000e0004 */
[----:B-1----:R-:W-:Y:S02]  /*198a0*/  MOV R2, R3 ;  /* 0x0000000300027202 */ /* 0x002fe40000000f00 */
[----:B------:R-:W-:-:S04]  /*198b0*/  MOV R3, 0x0 ;  /* 0x0000000000037802 */ /* 0x000fc80000000f00 */
[----:B--2---:R-:W-:Y:S05]  /*198c0*/  RET.REL.NODEC R2 `(_ZN7cutlass13device_kernelIN5flash19enable_sm80_to_sm89INS1_16FlashAttnFwdSm80INS1_25CollectiveMainloopFwdSm80ILi4ELi1ELb0EN4cute5tupleIJNS5_1CILi128EEENS7_ILi80EEENS7_ILi64EEEEEELi64ENS_10bfloat16_tEfNS_4arch4Sm80ELb0ELb0ELb1ELb1ELb0ELb1ELb1ELb1EEENS1_21CollectiveEpilogueFwdINS6_IJS8_SA_S9_EEENS6_IJNS7_ILi1EEESI_SI_EEESC_SE_Li128ELb1ELb1ELb1ELb0EEENS1_36VarlenDynamicPersistentTileSchedulerILi128ELi80ELi128ELi128ELb1ELb1ELb0ELb0ELb1ELb1EEEEEEEEEvNT_6ParamsE) ;  /* 0xfffe673002007950 */ /* 0x004fea0003c3ffff */
        .weak           $__internal_7_$__cuda_sm70_votesync_ballot
        .type           $__internal_7_$__cuda_sm70_votesync_ballot,@function
        .size           $__internal_7_$__cuda_sm70_votesync_ballot,(.L_x_3234 - $__internal_7_$__cuda_sm70_votesync_ballot)
$__internal_7_$__cuda_sm70_votesync_ballot:
[----:B------:R-:W-:Y:S01]  /*198d0*/  ISETP.NE.U32.AND P0, PT, R0, 0x1, PT ;  /* 0x000000010000780c */ /* 0x000fe20003f05070 */
[----:B------:R-:W-:-:S04]  /*198e0*/  IMAD.MOV.U32 R3, RZ, RZ, -0x1 ;  /* 0xffffffffff037424 */ /* 0x000fc800078e00ff */
[----:B------:R-:W-:Y:S08]  /*198f0*/  WARPSYNC R3 ;  /* 0x0000000300007348 */ /* 0x000ff00003800000 */
[----:B------:R-:W-:-:S04]  /*19900*/  VOTE.ANY R0, PT, !P0 ;  /* 0x0000000000007806 */ /* 0x000fc800040e0100 */
[----:B------:R-:W-:Y:S01]  /*19910*/  LOP3.LUT R0, R0, R3, RZ, 0xc0, !PT ;  /* 0x0000000300007212 */ /* 0x000fe200078ec0ff */
[----:B------:R-:W-:-:S04]  /*19920*/  IMAD.MOV.U32 R3, RZ, RZ, 0x0 ;  /* 0x00000000ff037424 */ /* 0x000fc800078e00ff */
[----:B------:R-:W-:Y:S05]  /*19930*/  RET.REL.NODEC R2 `(_ZN7cutlass13device_kernelIN5flash19enable_sm80_to_sm89INS1_16FlashAttnFwdSm80INS1_25CollectiveMainloopFwdSm80ILi4ELi1ELb0EN4cute5tupleIJNS5_1CILi128EEENS7_ILi80EEENS7_ILi64EEEEEELi64ENS_10bfloat16_tEfNS_4arch4Sm80ELb0ELb0ELb1ELb1ELb0ELb1ELb1ELb1EEENS1_21CollectiveEpilogueFwdINS6_IJS8_SA_S9_EEENS6_IJNS7_ILi1EEESI_SI_EEESC_SE_Li128ELb1ELb1ELb1ELb0EEENS1_36VarlenDynamicPersistentTileSchedulerILi128ELi80ELi128ELi128ELb1ELb1ELb0ELb0ELb1ELb1EEEEEEEEEvNT_6ParamsE) ;  /* 0xfffe66c002007950 */ /* 0x000fea0003c3ffff */
.L_x_436:
        /* <DEDUP_REMOVED lines=12> */
.L_x_3234:


//--------------------- .text._ZN7cutlass13device_kernelIN5flash19enable_sm80_to_sm89INS1_16FlashAttnFwdSm80INS1_25CollectiveMainloopFwdSm80ILi4ELi1ELb0EN4cute5tupleIJNS5_1CILi128EEENS7_ILi96EEENS7_ILi64EEEEEELi64ENS_10bfloat16_tEfNS_4arch4Sm80ELb0ELb1ELb1ELb0ELb0ELb0ELb1ELb1EEENS1_21CollectiveEpilogueFwdINS6_IJS8_SA_S9_EEENS6_IJNS7_ILi1EEESI_SI_EEESC_SE_Li128ELb0ELb1ELb1ELb0EEENS1_19SingleTileSchedulerILb0ELb1ELb1ELi128EEEEEEEEEvNT_6ParamsE --------------------------
	.section	.text._ZN7cutlass13device_kernelIN5flash19enable_sm80_to_sm89INS1_16FlashAttnFwdSm80INS1_25CollectiveMainloopFwdSm80ILi4ELi1ELb0EN4cute5tupleIJNS5_1CILi128EEENS7_ILi96EEENS7_ILi64EEEEEELi64ENS_10bfloat16_tEfNS_4arch4Sm80ELb0ELb1ELb1ELb0ELb0ELb0ELb1ELb1EEENS1_21CollectiveEpilogueFwdINS6_IJS8_SA_S9_EEENS6_IJNS7_ILi1EEESI_SI_EEESC_SE_Li128ELb0ELb1ELb1ELb0EEENS1_19SingleTileSchedulerILb0ELb1ELb1ELi128EEEEEEEEEvNT_6ParamsE,"ax",@progbits
	.sectioninfo	@"SHI_REGISTERS=255"
	.align	128
.text._ZN7cutlass13device_kernelIN5flash19enable_sm80_to_sm89INS1_16FlashAttnFwdSm80INS1_25CollectiveMainloopFwdSm80ILi4ELi1ELb0EN4cute5tupleIJNS5_1CILi128EEENS7_ILi96EEENS7_ILi64EEEEEELi64ENS_10bfloat16_tEfNS_4arch4Sm80ELb0ELb1ELb1ELb0ELb0ELb0ELb1ELb1EEENS1_21CollectiveEpilogueFwdINS6_IJS8_SA_S9_EEENS6_IJNS7_ILi1EEESI_SI_EEESC_SE_Li128ELb0ELb1ELb1ELb0EEENS1_19SingleTileSchedulerILb0ELb1ELb1ELi128EEEEEEEEEvNT_6ParamsE:
        .type           _ZN7cutlass13device_kernelIN5flash19enable_sm80_to_sm89INS1_16FlashAttnFwdSm80INS1_25CollectiveMainloopFwdSm80ILi4ELi1ELb0EN4cute5tupleIJNS5_1CILi128EEENS7_ILi96EEENS7_ILi64EEEEEELi64ENS_10bfloat16_tEfNS_4arch4Sm80ELb0ELb1ELb1ELb0ELb0ELb0ELb1ELb1EEENS1_21CollectiveEpilogueFwdINS6_IJS8_SA_S9_EEENS6_IJNS7_ILi1EEESI_SI_EEESC_SE_Li128ELb0ELb1ELb1ELb0EEENS1_19SingleTileSchedulerILb0ELb1ELb1ELi128EEEEEEEEEvNT_6ParamsE,@function
        .size           _ZN7cutlass13device_kernelIN5flash19enable_sm80_to_sm89INS1_16FlashAttnFwdSm80INS1_25CollectiveMainloopFwdSm80ILi4ELi1ELb0EN4cute5tupleIJNS5_1CILi128EEENS7_ILi96EEENS7_ILi64EEEEEELi64ENS_10bfloat16_tEfNS_4arch4Sm80ELb0ELb1ELb1ELb0ELb0ELb0ELb1ELb1EEENS1_21CollectiveEpilogueFwdINS6_IJS8_SA_S9_EEENS6_IJNS7_ILi1EEESI_SI_EEESC_SE_Li128ELb0ELb1ELb1ELb0EEENS1_19SingleTileSchedulerILb0ELb1ELb1ELi128EEEEEEEEEvNT_6ParamsE,(.L_x_3239 - _ZN7cutlass13device_kernelIN5flash19enable_sm80_to_sm89INS1_16FlashAttnFwdSm80INS1_25CollectiveMainloopFwdSm80ILi4ELi1ELb0EN4cute5tupleIJNS5_1CILi128EEENS7_ILi96EEENS7_ILi64EEEEEELi64ENS_10bfloat16_tEfNS_4arch4Sm80ELb0ELb1ELb1ELb0ELb0ELb0ELb1ELb1EEENS1_21CollectiveEpilogueFwdINS6_IJS8_SA_S9_EEENS6_IJNS7_ILi1EEESI_SI_EEESC_SE_Li128ELb0ELb1ELb1ELb0EEENS1_19SingleTileSchedulerILb0ELb1ELb1ELi128EEEEEEEEEvNT_6ParamsE)
        .other          _ZN7cutlass13device_kernelIN5flash19enable_sm80_to_sm89INS1_16FlashAttnFwdSm80INS1_25CollectiveMainloopFwdSm80ILi4ELi1ELb0EN4cute5tupleIJNS5_1CILi128EEENS7_ILi96EEENS7_ILi64EEEEEELi64ENS_10bfloat16_tEfNS_4arch4Sm80ELb0ELb1ELb1ELb0ELb0ELb0ELb1ELb1EEENS1_21CollectiveEpilogueFwdINS6_IJS8_SA_S9_EEENS6_IJNS7_ILi1EEESI_SI_EEESC_SE_Li128ELb0ELb1ELb1ELb0EEENS1_19SingleTileSchedulerILb0ELb1ELb1ELi128EEEEEEEEEvNT_6ParamsE,@"STO_CUDA_ENTRY STV_DEFAULT"
_ZN7cutlass13device_kernelIN5flash19enable_sm80_to_sm89INS1_16FlashAttnFwdSm80INS1_25CollectiveMainloopFwdSm80ILi4ELi1ELb0EN4cute5tupleIJNS5_1CILi128EEENS7_ILi96EEENS7_ILi64EEEEEELi64ENS_10bfloat16_tEfNS_4arch4Sm80ELb0ELb1ELb1ELb0ELb0ELb0ELb1ELb1EEENS1_21CollectiveEpilogueFwdINS6_IJS8_SA_S9_EEENS6_IJNS7_ILi1EEESI_SI_EEESC_SE_Li128ELb0ELb1ELb1ELb0EEENS1_19SingleTileSchedulerILb0ELb1ELb1ELi128EEEEEEEEEvNT_6ParamsE:
[----:B------:R-:W-:Y:S02]  /*0000*/  MOV R1, c[0x0][0x28] ;  /* 0x00000a0000017a02 */ /* 0x000fe40000000f00 */
[----:B------:R-:W1:Y:S01]  /*0010*/  S2R R210, SR_TID.X ;  /* 0x0000000000d27919 */ /* 0x000e620000002100 */
[----:B------:R-:W2:Y:S01]  /*0020*/  S2UR UR6, SR_CTAID.Y ;  /* 0x00000000000679c3 */ /* 0x000ea20000002600 */
[----:B------:R-:W-:Y:S02]  /*0030*/  IADD3 R1, R1, -0x78, RZ ;  /* 0xffffff8801017810 */ /* 0x000fe40007ffe0ff */
[----:B------:R-:W3:Y:S01]  /*0040*/  S2R R19, SR_CTAID.Z ;  /* 0x0000000000137919 */ /* 0x000ee20000002700 */
[----:B-1----:R-:W-:-:S06]  /*0050*/  SHF.R.U32.HI R0, RZ, 0x5, R210 ;  /* 0x00000005ff007819 */ /* 0x002fcc00000116d2 */
[----:B------:R-:W1:Y:S02]  /*0060*/  SHFL.IDX PT, R0, R0, RZ, 0x1f ;  /* 0x00001fff00007589 */ /* 0x000e6400000e0000 */
[----:B-1----:R-:W-:-:S13]  /*0070*/  ISETP.NE.AND P0, PT, R0, RZ, PT ;  /* 0x000000ff0000720c */ /* 0x002fda0003f05270 */
[----:B--2---:R-:W-:Y:S05]  /*0080*/  @!P0 BRA `(.L_x_437) ;  /* 0x0000009000008947 */ /* 0x004fea0003800000 */
[----:B---3--:R-:W-:Y:S01]  /*0090*/  MOV R0, c[0x0][0x550] ;  /* 0x0001540000007a02 */ /* 0x008fe20000000f00 */
[----:B------:R-:W-:-:S03]  /*00a0*/  UMOV UR11, UR6 ;  /* 0x00000006000b7c82 */ /* 0x000fc60008000000 */
[----:B------:R-:W-:-:S13]  /*00b0*/  ISETP.NE.AND P0, PT, R0, 0x1, PT ;  /* 0x000000010000780c */ /* 0x000fda0003f05270 */
[----:B------:R-:W-:Y:S05]  /*00c0*/  @!P0 BRA `(.L_x_438) ;  /* 0x000000b000008947 */ /* 0x000fea0003800000 */
[----:B------:R-:W-:Y:S02]  /*00d0*/  ULDC UR4, c[0x0][0x554] ;  /* 0x0001550000047ab9 */ /* 0x000fe40000000800 */
[----:B------:R-:W-:Y:S02]  /*00e0*/  UIMAD.WIDE.U32 UR4, UR6, UR4, URZ ;  /* 0x00000004060472a5 */ /* 0x000fe4000f8e003f */
[----:B------:R-:W-:Y:S02]  /*00f0*/  ULDC UR11, c[0x0][0x558] ;  /* 0x00015600000b7ab9 */ /* 0x000fe40000000800 */
[----:B------:R-:W-:Y:S01]  /*0100*/  USHF.R.U32.HI UR11, URZ, UR11, UR5 ;  /* 0x0000000b3f0b7299 */ /* 0x000fe20008011605 */
[----:B------:R-:W-:Y:S05]  /*0110*/  BRA `(.L_x_438) ;  /* 0x0000006000007947 */ /* 0x000fea0003800000 */
.L_x_437:
[----:B---3--:R-:W-:Y:S02]  /*0120*/  ULDC.64 UR4, c[0x0][0x550] ;  /* 0x0001540000047ab9 */ /* 0x008fe40000000a00 */
[----:B------:R-:W-:Y:S02]  /*0130*/  UISETP.NE.AND UP0, UPT, UR4, 0x1, UPT ;  /* 0x000000010400788c */ /* 0x000fe4000bf05270 */
[----:B------:R-:W-:-:S02]  /*0140*/  UIMAD.WIDE.U32 UR8, UR6, UR5, URZ ;  /* 0x00000005060872a5 */ /* 0x000fc4000f8e003f */
[----:B------:R-:W-:Y:S02]  /*0150*/  ULDC UR4, c[0x0][0x558] ;  /* 0x0001560000047ab9 */ /* 0x000fe40000000800 */
[----:B------:R-:W-:-:S05]  /*0160*/  UMOV UR11, UR6 ;  /* 0x00000006000b7c82 */ /* 0x000fca0008000000 */
[----:B------:R-:W-:-:S03]  /*0170*/  @UP0 USHF.R.U32.HI UR11, URZ, UR4, UR9 ;  /* 0x000000043f0b0299 */ /* 0x000fc60008011609 */
.L_x_438:
[----:B------:R-:W-:Y:S01]  /*0180*/  ISETP.GE.AND P0, PT, R19, RZ, PT ;  /* 0x000000ff1300720c */ /* 0x000fe20003f06270 */
[----:B------:R-:W-:Y:S02]  /*0190*/  UIADD3 UR4, -UR11, URZ, URZ ;  /* 0x0000003f0b047290 */ /* 0x000fe4000fffe13f */
[----:B------:R-:W-:Y:S02]  /*01a0*/  ULDC UR10, c[0x0][0x550] ;  /* 0x00015400000a7ab9 */ /* 0x000fe40000000800 */
[----:B------:R-:W-:-:S08]  /*01b0*/  UIMAD UR10, UR4, UR10, UR6 ;  /* 0x0000000a040a72a4 */ /* 0x000fd0000f8e0206 */
[----:B------:R-:W-:Y:S05]  /*01c0*/  @!P0 EXIT ;  /* 0x000000000000894d */ /* 0x000fea0003800000 */
[----:B------:R-:W1:Y:S01]  /*01d0*/  S2UR UR7, SR_CTAID.X ;  /* 0x00000000000779c3 */ /* 0x000e620000002500 */
[----:B------:R-:W-:Y:S02]  /*01e0*/  ULDC UR4, c[0x0][0x2c4] ;  /* 0x0000b10000047ab9 */ /* 0x000fe40000000800 */
[----:B------:R-:W-:Y:S02]  /*01f0*/  UISETP.NE.AND UP2, UPT, UR4, 0x1, UPT ;  /* 0x000000010400788c */ /* 0x000fe4000bf45270 */
[----:B------:R-:W-:Y:S02]  /*0200*/  UMOV UR6, 0x1 ;  /* 0x0000000100067882 */ /* 0x000fe40000000000 */
[----:B------:R-:W-:Y:S02]  /*0210*/  ULDC.64 UR4, c[0x0][0x328] ;  /* 0x0000ca0000047ab9 */ /* 0x000fe40000000a00 */
[----:B------:R-:W-:Y:S02]  /*0220*/  UISETP.LE.AND UP1, UPT, UR6, UR5, UPT ;  /* 0x000000050600728c */ /* 0x000fe4000bf23270 */
[----:B------:R-:W-:-:S02]  /*0230*/  ULDC.64 UR8, c[0x0][0x2c8] ;  /* 0x0000b20000087ab9 */ /* 0x000fc40000000a00 */
[----:B------:R-:W-:Y:S02]  /*0240*/  ULDC UR12, c[0x0][0x168] ;  /* 0x00005a00000c7ab9 */ /* 0x000fe40000000800 */
[----:B------:R-:W-:Y:S01]  /*0250*/  PLOP3.LUT P0, PT, PT, PT, UP1, 0x40, 0x0 ;  /* 0x000000000000781c */ /* 0x000fe20003f0e818 */
[----:B------:R-:W-:Y:S02]  /*0260*/  UIADD3 UR12, UR6, -UR12, URZ ;  /* 0x8000000c060c7290 */ /* 0x000fe4000fffe03f */
[----:B------:R-:W-:Y:S02]  /*0270*/  ULDC UR5, c[0x0][0x1d0] ;  /* 0x0000740000057ab9 */ /* 0x000fe40000000800 */
[----:B-1----:R-:W-:-:S04]  /*0280*/  USHF.L.U32 UR7, UR7, 0x7, URZ ;  /* 0x0000000707077899 */ /* 0x002fc8000800063f */
[----:B------:R-:W-:-:S04]  /*0290*/  @UP2 UIADD3 UR14, UR7, 0x7f, URZ ;  /* 0x0000007f070e2890 */ /* 0x000fc8000fffe03f */
[----:B------:R-:W-:Y:S02]  /*02a0*/  UIMAD.WIDE.U32 UR14, UR14, UR8, URZ ;  /* 0x000000080e0e72a5 */ /* 0x000fe4000f8e003f */
[----:B------:R-:W-:Y:S02]  /*02b0*/  UIADD3 UR8, UR7, 0x7f, URZ ;  /* 0x0000007f07087890 */ /* 0x000fe4000fffe03f */
[----:B------:R-:W-:-:S04]  /*02c0*/  @UP2 USHF.R.U32.HI UR8, URZ, UR9, UR15 ;  /* 0x000000093f082299 */ /* 0x000fc8000801160f */
[----:B------:R-:W-:-:S04]  /*02d0*/  UIADD3 UR5, UR8, UR5, UR12 ;  /* 0x0000000508057290 */ /* 0x000fc8000fffe00c */
[----:B------:R-:W-:Y:S01]  /*02e0*/  UIADD3 UR8, UR5, UR4, URZ ;  /* 0x0000000405087290 */ /* 0x000fe2000fffe03f */
[----:B------:R-:W-:Y:S05]  /*02f0*/  @P0 BRA `(.L_x_439) ;  /* 0x0000014000000947 */ /* 0x000fea0003800000 */
[----:B------:R-:W-:Y:S01]  /*0300*/  ISETP.LT.AND P0, PT, RZ, UR5, PT ;  /* 0x00000005ff007c0c */ /* 0x000fe2000bf01270 */
[----:B------:R-:W-:-:S12]  /*0310*/  UIADD3 UR9, UR5, -0x1, URZ ;  /* 0xffffffff05097890 */ /* 0x000fd8000fffe03f */
[----:B------:R-:W-:Y:S05]  /*0320*/  @P0 BRA `(.L_x_440) ;  /* 0x0000008000000947 */ /* 0x000fea0003800000 */
[----:B------:R-:W-:Y:S02]  /*0330*/  ULDC UR4, c[0x0][0x32c] ;  /* 0x0000cb0000047ab9 */ /* 0x000fe40000000800 */
[----:B------:R-:W-:Y:S02]  /*0340*/  UISETP.NE.AND UP0, UPT, UR6, UR4, UPT ;  /* 0x000000040600728c */ /* 0x000fe4000bf05270 */
[----:B------:R-:W-:-:S03]  /*0350*/  UIADD3 UR9, -UR5, URZ, URZ ;  /* 0x0000003f05097290 */ /* 0x000fc6000fffe13f */
[----:B------:R-:W-:Y:S02]  /*0360*/  ULDC.64 UR4, c[0x0][0x330] ;  /* 0x0000cc0000047ab9 */ /* 0x000fe40000000a00 */
[----:B------:R-:W-:-:S04]  /*0370*/  UIMAD.WIDE.U32 UR12, UR9, UR4, URZ ;  /* 0x00000004090c72a5 */ /* 0x000fc8000f8e003f */
[----:B------:R-:W-:-:S04]  /*0380*/  @UP0 USHF.R.U32.HI UR9, URZ, UR5, UR13 ;  /* 0x000000053f090299 */ /* 0x000fc8000801160d */
[----:B------:R-:W-:Y:S01]  /*0390*/  ULOP3.LUT UR9, URZ, UR9, URZ, 0x33, !UPT ;  /* 0x000000093f097292 */ /* 0x000fe2000f8e333f */
[----:B------:R-:W-:Y:S05]  /*03a0*/  BRA `(.L_x_441) ;  /* 0x0000005000007947 */ /* 0x000fea0003800000 */
.L_x_440:
[----:B------:R-:W-:Y:S02]  /*03b0*/  ULDC UR4, c[0x0][0x32c] ;  /* 0x0000cb0000047ab9 */ /* 0x000fe40000000800 */
[----:B------:R-:W-:-:S03]  /*03c0*/  UISETP.NE.AND UP0, UPT, UR6, UR4, UPT ;  /* 0x000000040600728c */ /* 0x000fc6000bf05270 */
[----:B------:R-:W-:Y:S02]  /*03d0*/  ULDC.64 UR4, c[0x0][0x330] ;  /* 0x0000cc0000047ab9 */ /* 0x000fe40000000a00 */
[----:B------:R-:W-:-:S06]  /*03e0*/  UIMAD.WIDE.U32 UR12, UR9, UR4, URZ ;  /* 0x00000004090c72a5 */ /* 0x000fcc000f8e003f */
[----:B------:R-:W-:Y:S02]  /*03f0*/  @UP0 USHF.R.U32.HI UR9, URZ, UR5, UR13 ;  /* 0x000000053f090299 */ /* 0x000fe4000801160d */
.L_x_441:
[----:B------:R-:W-:Y:S02]  /*0400*/  ULDC UR4, c[0x0][0x32c] ;  /* 0x0000cb0000047ab9 */ /* 0x000fe40000000800 */
[----:B------:R-:W-:-:S04]  /*0410*/  UIMAD UR4, UR9, UR4, UR4 ;  /* 0x00000004090472a4 */ /* 0x000fc8000f8e0204 */
[----:B------:R-:W-:-:S04]  /*0420*/  UISETP.LT.AND UP0, UPT, UR8, UR4, UPT ;  /* 0x000000040800728c */ /* 0x000fc8000bf01270 */
[----:B------:R-:W-:-:S03]  /*0430*/  USEL UR8, UR8, UR4, UP0 ;  /* 0x0000000408087287 */ /* 0x000fc60008000000 */
.L_x_439:
[----:B------:R-:W-:Y:S01]  /*0440*/  ULDC.64 UR4, c[0x0][0x2c8] ;  /* 0x0000b20000047ab9 */ /* 0x000fe20000000a00 */
[----:B------:R-:W-:Y:S01]  /*0450*/  PLOP3.LUT P0, PT, PT, PT, UP1, 0x40, 0x0 ;  /* 0x000000000000781c */ /* 0x000fe20003f0e818 */
[----:B------:R-:W-:Y:S02]  /*0460*/  UIMAD.WIDE.U32 UR14, UR7, UR4, URZ ;  /* 0x00000004070e72a5 */ /* 0x000fe4000f8e003f */
[----:B------:R-:W-:Y:S02]  /*0470*/  UMOV UR12, 0x5f ;  /* 0x0000005f000c7882 */ /* 0x000fe40000000000 */
[----:B------:R-:W-:Y:S02]  /*0480*/  ULDC UR6, c[0x0][0x1d0] ;  /* 0x0000740000067ab9 */ /* 0x000fe40000000800 */
[----:B------:R-:W-:Y:S02]  /*0490*/  UIADD3 UR8, UR8, 0x5f, URZ ;  /* 0x0000005f08087890 */ /* 0x000fe4000fffe03f */
[----:B------:R-:W-:-:S02]  /*04a0*/  UIADD3 UR12, UR12, UR6, URZ ;  /* 0x000000060c0c7290 */ /* 0x000fc4000fffe03f */
[----:B------:R-:W-:Y:S02]  /*04b0*/  UIMAD.WIDE UR8, UR8, 0x2aaaaaab, URZ ;  /* 0x2aaaaaab080878a5 */ /* 0x000fe4000f8e023f */
[----:B------:R-:W-:Y:S02]  /*04c0*/  UIMAD.WIDE UR12, UR12, 0x2aaaaaab, URZ ;  /* 0x2aaaaaab0c0c78a5 */ /* 0x000fe4000f8e023f */
[----:B------:R-:W-:Y:S02]  /*04d0*/  ULDC UR14, c[0x0][0x168] ;  /* 0x00005a00000e7ab9 */ /* 0x000fe40000000800 */
[----:B------:R-:W-:Y:S02]  /*04e0*/  UMOV UR4, UR7 ;  /* 0x0000000700047c82 */ /* 0x000fe40008000000 */
[----:B------:R-:W-:Y:S02]  /*04f0*/  @UP2 USHF.R.U32.HI UR4, URZ, UR5, UR15 ;  /* 0x000000053f042299 */ /* 0x000fe4000801160f */
[----:B------:R-:W-:-:S02]  /*0500*/  UIADD3 UR6, UR6, -UR14, URZ ;  /* 0x8000000e06067290 */ /* 0x000fc4000fffe03f */
[----:B------:R-:W-:Y:S02]  /*0510*/  USHF.R.U32.HI UR8, URZ, 0x1f, UR9 ;  /* 0x0000001f3f087899 */ /* 0x000fe40008011609 */
[----:B------:R-:W-:Y:S02]  /*0520*/  USHF.R.U32.HI UR12, URZ, 0x1f, UR13 ;  /* 0x0000001f3f0c7899 */ /* 0x000fe4000801160d */
[----:B------:R-:W-:Y:S02]  /*0530*/  UIADD3 UR4, UR6, UR4, URZ ;  /* 0x0000000406047290 */ /* 0x000fe4000fffe03f */
[----:B------:R-:W-:Y:S02]  /*0540*/  ULDC UR5, c[0x0][0x324] ;  /* 0x0000c90000057ab9 */ /* 0x000fe40000000800 */
[----:B------:R-:W-:Y:S02]  /*0550*/  ULEA.HI.SX32 UR8, UR9, UR8, 0x1c ;  /* 0x0000000809087291 */ /* 0x000fe4000f8fe23f */
[----:B------:R-:W-:-:S02]  /*0560*/  ULEA.HI.SX32 UR12, UR13, UR12, 0x1c ;  /* 0x0000000c0d0c7291 */ /* 0x000fc4000f8fe23f */
[----:B------:R-:W-:Y:S02]  /*0570*/  UIADD3 UR5, UR4, -UR5, URZ ;  /* 0x8000000504057290 */ /* 0x000fe4000fffe03f */
[----:B------:R-:W-:-:S04]  /*0580*/  UISETP.LT.AND UP0, UPT, UR12, UR8, UPT ;  /* 0x000000080c00728c */ /* 0x000fc8000bf01270 */
[----:B------:R-:W-:Y:S01]  /*0590*/  USEL UR8, UR12, UR8, UP0 ;  /* 0x000000080c087287 */ /* 0x000fe20008000000 */
[----:B------:R-:W-:Y:S01]  /*05a0*/  MOV R3, UR5 ;  /* 0x0000000500037c02 */ /* 0x000fe20008000f00 */
[----:B------:R-:W-:Y:S05]  /*05b0*/  @P0 BRA `(.L_x_442) ;  /* 0x0000010000000947 */ /* 0x000fea0003800000 */
[----:B------:R-:W-:-:S04]  /*05c0*/  MOV R0, UR4 ;  /* 0x0000000400007c02 */ /* 0x000fc80008000f00 */
[----:B------:R-:W-:-:S13]  /*05d0*/  ISETP.GT.AND P0, PT, R0, -0x1, PT ;  /* 0xffffffff0000780c */ /* 0x000fda0003f04270 */
[----:B------:R-:W-:Y:S05]  /*05e0*/  @P0 BRA `(.L_x_443) ;  /* 0x0000007000000947 */ /* 0x000fea0003800000 */
[----:B------:R-:W-:Y:S01]  /*05f0*/  IMAD.MOV.U32 R2, RZ, RZ, c[0x0][0x32c] ;  /* 0x0000cb00ff027624 */ /* 0x000fe200078e00ff */
[----:B------:R-:W-:-:S04]  /*0600*/  LOP3.LUT R0, RZ, R0, RZ, 0x33, !PT ;  /* 0x00000000ff007212 */ /* 0x000fc800078e33ff */
[----:B------:R-:W-:-:S13]  /*0610*/  ISETP.NE.AND P0, PT, R2, 0x1, PT ;  /* 0x000000010200780c */ /* 0x000fda0003f05270 */
[----:B------:R-:W-:-:S05]  /*0620*/  @P0 IMAD.HI.U32 R2, R0, c[0x0][0x330], RZ ;  /* 0x0000cc0000020a27 */ /* 0x000fca00078e00ff */
[----:B------:R-:W-:-:S04]  /*0630*/  @P0 SHF.R.U32.HI R0, RZ, c[0x0][0x334], R2 ;  /* 0x0000cd00ff000a19 */ /* 0x000fc80000011602 */
[----:B------:R-:W-:Y:S01]  /*0640*/  LOP3.LUT R0, RZ, R0, RZ, 0x33, !PT ;  /* 0x00000000ff007212 */ /* 0x000fe200078e33ff */
[----:B------:R-:W-:Y:S05]  /*0650*/  BRA `(.L_x_444) ;  /* 0x0000004000007947 */ /* 0x000fea0003800000 */
.L_x_443:
[----:B------:R-:W-:-:S04]  /*0660*/  MOV R2, c[0x0][0x32c] ;  /* 0x0000cb0000027a02 */ /* 0x000fc80000000f00 */
[----:B------:R-:W-:-:S13]  /*0670*/  ISETP.NE.AND P0, PT, R2, 0x1, PT ;  /* 0x000000010200780c */ /* 0x000fda0003f05270 */
[----:B------:R-:W-:-:S05]  /*0680*/  @P0 IMAD.HI.U32 R2, R0, c[0x0][0x330], RZ ;  /* 0x0000cc0000020a27 */ /* 0x000fca00078e00ff */
[----:B------:R-:W-:-:S05]  /*0690*/  @P0 SHF.R.U32.HI R0, RZ, c[0x0][0x334], R2 ;  /* 0x0000cd00ff000a19 */ /* 0x000fca0000011602 */
.L_x_444:
[----:B------:R-:W-:-:S05]  /*06a0*/  IMAD R0, R0, c[0x0][0x32c], RZ ;  /* 0x0000cb0000007a24 */ /* 0x000fca00078e02ff */
[----:B------:R-:W-:-:S05]  /*06b0*/  IMNMX R3, R3, R0, !PT ;  /* 0x0000000003037217 */ /* 0x000fca0007800200 */
.L_x_442:
[----:B------:R-:W-:Y:S01]  /*06c0*/  IMAD.HI R0, R3, 0x2aaaaaab, RZ ;  /* 0x2aaaaaab03007827 */ /* 0x000fe200078e02ff */
[----:B------:R-:W-:Y:S02]  /*06d0*/  USHF.R.U32.HI UR5, URZ, 0x10, UR10 ;  /* 0x000000103f057899 */ /* 0x000fe4000801160a */
[----:B------:R-:W-:Y:S02]  /*06e0*/  ULDC UR4, c[0x0][0x338] ;  /* 0x0000ce0000047ab9 */ /* 0x000fe40000000800 */
[----:B------:R-:W-:Y:S01]  /*06f0*/  SHF.R.U32.HI R2, RZ, 0x1f, R0 ;  /* 0x0000001fff027819 */ /* 0x000fe20000011600 */
[----:B------:R-:W-:-:S03]  /*0700*/  UISETP.NE.AND UP0, UPT, UR5, URZ, UPT ;  /* 0x0000003f0500728c */ /* 0x000fc6000bf05270 */
[----:B------:R-:W-:Y:S01]  /*0710*/  LEA.HI.SX32 R0, R0, R2, 0x1c ;  /* 0x0000000200007211 */ /* 0x000fe200078fe2ff */
[----:B------:R-:W-:-:S03]  /*0720*/  USEL UR4, UR5, UR4, UP0 ;  /* 0x0000000405047287 */ /* 0x000fc60008000000 */
[----:B------:R-:W-:Y:S01]  /*0730*/  IMNMX R9, RZ, R0, !PT ;  /* 0x00000000ff097217 */ /* 0x000fe20007800200 */
[----:B------:R-:W-:-:S03]  /*0740*/  IMAD.MOV.U32 R0, RZ, RZ, RZ ;  /* 0x000000ffff007224 */ /* 0x000fc600078e00ff */
[----:B------:R-:W-:-:S13]  /*0750*/  ISETP.LT.AND P0, PT, R9, UR8, PT ;  /* 0x0000000809007c0c */ /* 0x000fda000bf01270 */
[----:B------:R-:W-:Y:S05]  /*0760*/  @!P0 BRA `(.L_x_445) ;  /* 0x000001f000008947 */ /* 0x000fea0003800000 */
[----:B------:R-:W-:Y:S01]  /*0770*/  IMAD.U32 R5, RZ, RZ, UR4 ;  /* 0x00000004ff057e24 */ /* 0x000fe2000f8e00ff */
[----:B------:R-:W-:-:S04]  /*0780*/  UIADD3 UR5, UR4, -0x1, UR8 ;  /* 0xffffffff04057890 */ /* 0x000fc8000fffe008 */
[----:B------:R-:W-:Y:S02]  /*0790*/  IABS R0, R5 ;  /* 0x0000000500007213 */ /* 0x000fe40000000000 */
[----:B------:R-:W-:-:S03]  /*07a0*/  IADD3 R8, -R9, UR5, RZ ;  /* 0x0000000509087c10 */ /* 0x000fc6000fffe1ff */
[----:B------:R-:W-:Y:S01]  /*07b0*/  IMAD.MOV.U32 R4, RZ, RZ, R0 ;  /* 0x000000ffff047224 */ /* 0x000fe200078e0000 */
[----:B------:R-:W-:-:S03]  /*07c0*/  IABS R7, R8 ;  /* 0x0000000800077213 */ /* 0x000fc60000000000 */
[----:B------:R-:W1:Y:S08]  /*07d0*/  I2F.RP R2, R4 ;  /* 0x0000000400027306 */ /* 0x000e700000209400 */
[----:B-1----:R-:W1:Y:S02]  /*07e0*/  MUFU.RCP R2, R2 ;  /* 0x0000000200027308 */ /* 0x002e640000001000 */
[----:B-1----:R-:W-:-:S06]  /*07f0*/  IADD3 R2, R2, 0xffffffe, RZ ;  /* 0x0ffffffe02027810 */ /* 0x002fcc0007ffe0ff */
[----:B------:R-:W1:Y:S02]  /*0800*/  F2I.FTZ.U32.TRUNC.NTZ R3, R2 ;  /* 0x0000000200037305 */ /* 0x000e64000021f000 */
[----:B-1----:R-:W-:-:S04]  /*0810*/  IMAD.MOV R0, RZ, RZ, -R3 ;  /* 0x000000ffff007224 */ /* 0x002fc800078e0a03 */
[----:B------:R-:W-:Y:S01]  /*0820*/  IMAD.MOV.U32 R2, RZ, RZ, R0 ;  /* 0x000000ffff027224 */ /* 0x000fe200078e0000 */
[----:B------:R-:W-:-:S03]  /*0830*/  IABS R0, R5 ;  /* 0x0000000500007213 */ /* 0x000fc60000000000 */
[----:B------:R-:W-:Y:S01]  /*0840*/  IMAD R5, R2, R4, RZ ;  /* 0x0000000402057224 */ /* 0x000fe200078e02ff */
[----:B------:R-:W-:Y:S01]  /*0850*/  MOV R2, RZ ;  /* 0x000000ff00027202 */ /* 0x000fe20000000f00 */
[----:B------:R-:W-:-:S04]  /*0860*/  IMAD.MOV R6, RZ, RZ, -R0 ;  /* 0x000000ffff067224 */ /* 0x000fc800078e0a00 */
[----:B------:R-:W-:-:S04]  /*0870*/  IMAD.HI.U32 R0, R3, R5, R2 ;  /* 0x0000000503007227 */ /* 0x000fc800078e0002 */
[----:B------:R-:W-:Y:S02]  /*0880*/  IMAD.MOV.U32 R2, RZ, RZ, R7 ;  /* 0x000000ffff027224 */ /* 0x000fe400078e0007 */
[----:B------:R-:W-:Y:S02]  /*0890*/  IMAD.MOV.U32 R3, RZ, RZ, R6 ;  /* 0x000000ffff037224 */ /* 0x000fe400078e0006 */
[----:B------:R-:W-:-:S04]  /*08a0*/  IMAD.HI.U32 R0, R0, R2, RZ ;  /* 0x0000000200007227 */ /* 0x000fc800078e00ff */
[----:B------:R-:W-:-:S05]  /*08b0*/  IMAD R2, R0, R3, R2 ;  /* 0x0000000300027224 */ /* 0x000fca00078e0202 */
[----:B------:R-:W-:-:S13]  /*08c0*/  ISETP.GT.U32.AND P0, PT, R4, R2, PT ;  /* 0x000000020400720c */ /* 0x000fda0003f04070 */
[-C--:B------:R-:W-:Y:S02]  /*08d0*/  @!P0 IADD3 R2, R2, -R4.reuse, RZ ;  /* 0x8000000402028210 */ /* 0x080fe40007ffe0ff */
[----:B------:R-:W-:Y:S02]  /*08e0*/  @!P0 IADD3 R0, R0, 0x1, RZ ;  /* 0x0000000100008810 */ /* 0x000fe40007ffe0ff */
[----:B------:R-:W-:Y:S02]  /*08f0*/  ISETP.GE.U32.AND P2, PT, R2, R4, PT ;  /* 0x000000040200720c */ /* 0x000fe40003f46070 */
[----:B------:R-:W-:Y:S02]  /*0900*/  LOP3.LUT R2, R8, UR4, RZ, 0x3c, !PT ;  /* 0x0000000408027c12 */ /* 0x000fe4000f8e3cff */
[----:B------:R-:W-:Y:S02]  /*0910*/  ISETP.NE.AND P0, PT, RZ, UR4, PT ;  /* 0x00000004ff007c0c */ /* 0x000fe4000bf05270 */
[----:B------:R-:W-:-:S07]  /*0920*/  ISETP.GE.AND P1, PT, R2, RZ, PT ;  /* 0x000000ff0200720c */ /* 0x000fce0003f26270 */
[----:B------:R-:W-:-:S06]  /*0930*/  @P2 IADD3 R0, R0, 0x1, RZ ;  /* 0x0000000100002810 */ /* 0x000fcc0007ffe0ff */
[----:B------:R-:W-:Y:S01]  /*0940*/  @!P1 IMAD.MOV R0, RZ, RZ, -R0 ;  /* 0x000000ffff009224 */ /* 0x000fe200078e0a00 */
[----:B------:R-:W-:Y:S02]  /*0950*/  @!P0 LOP3.LUT R0, RZ, UR4, RZ, 0x33, !PT ;  /* 0x00000004ff008c12 */ /* 0x000fe4000f8e33ff */
.L_x_445:
[----:B------:R-:W-:Y:S01]  /*0960*/  ULOP3.LUT UR10, UR10, 0xffff, URZ, 0xc0, !UPT ;  /* 0x0000ffff0a0a7892 */ /* 0x000fe2000f8ec03f */
[----:B------:R-:W-:Y:S01]  /*0970*/  PLOP3.LUT P4, PT, PT, PT, PT, 0x80, 0x0 ;  /* 0x000000000000781c */ /* 0x000fe20003f8f070 */
[----:B------:R-:W-:Y:S01]  /*0980*/  ULDC.64 UR12, c[0x0][0x118] ;  /* 0x00004600000c7ab9 */ /* 0x000fe20000000a00 */
[----:B------:R-:W-:Y:S01]  /*0990*/  CS2R R22, SRZ ;  /* 0x0000000000167805 */ /* 0x000fe2000001ff00 */
[----:B------:R-:W-:Y:S01]  /*09a0*/  CS2R R20, SRZ ;  /* 0x0000000000147805 */ /* 0x000fe2000001ff00 */
[----:B------:R-:W-:Y:S01]  /*09b0*/  CS2R R162, SRZ ;  /* 0x0000000000a27805 */ /* 0x000fe2000001ff00 */
[----:B------:R-:W-:Y:S01]  /*09c0*/  IMAD R220, R0, UR10, R9 ;  /* 0x0000000a00dc7c24 */ /* 0x000fe2000f8e0209 */
[----:B------:R-:W-:Y:S01]  /*09d0*/  CS2R R160, SRZ ;  /* 0x0000000000a07805 */ /* 0x000fe2000001ff00 */
[----:B------:R-:W-:Y:S01]  /*09e0*/  CS2R R166, SRZ ;  /* 0x0000000000a67805 */ /* 0x000fe2000001ff00 */
[----:B------:R-:W-:Y:S01]  /*09f0*/  CS2R R164, SRZ ;  /* 0x0000000000a47805 */ /* 0x000fe2000001ff00 */
[----:B------:R-:W-:Y:S01]  /*0a00*/  IMAD.IADD R0, R220, 0x1, R0 ;  /* 0x00000001dc007824 */ /* 0x000fe200078e0200 */
[----:B------:R1:W-:Y:S01]  /*0a10*/  STL [R1], R220 ;  /* 0x000000dc01007387 */ /* 0x0003e20000100800 */
[----:B------:R-:W-:Y:S01]  /*0a20*/  CS2R R158, SRZ ;  /* 0x00000000009e7805 */ /* 0x000fe2000001ff00 */
[----:B------:R-:W-:Y:S01]  /*0a30*/  CS2R R156, SRZ ;  /* 0x00000000009c7805 */ /* 0x000fe2000001ff00 */
[----:B------:R-:W-:Y:S01]  /*0a40*/  CS2R R154, SRZ ;  /* 0x00000000009a7805 */ /* 0x000fe2000001ff00 */
[----:B------:R-:W-:Y:S01]  /*0a50*/  IMNMX R225, R0, UR8, PT ;  /* 0x0000000800e17c17 */ /* 0x000fe2000b800200 */
        /* <DEDUP_REMOVED lines=27> */
[----:B-1----:R-:W-:Y:S02]  /*0c10*/  ISETP.NE.U32.AND P0, PT, RZ, c[0x0][0x340], PT ;  /* 0x0000d000ff007a0c */ /* 0x002fe40003f05070 */
[----:B------:R-:W-:Y:S01]  /*0c20*/  SHF.R.S32.HI R209, RZ, 0x1f, R210 ;  /* 0x0000001fffd17819 */ /* 0x000fe200000114d2 */
[----:B------:R-:W-:Y:S01]  /*0c30*/  USHF.R.S32.HI UR8, URZ, 0x1f, UR11 ;  /* 0x0000001f3f087899 */ /* 0x000fe2000801140b */
[----:B------:R-:W-:Y:S01]  /*0c40*/  ISETP.NE.AND.EX P2, PT, RZ, c[0x0][0x344], PT, P0 ;  /* 0x0000d100ff007a0c */ /* 0x000fe20003f45300 */
[----:B------:R-:W-:-:S12]  /*0c50*/  ULDC.64 UR4, c[0x0][0x1b8] ;  /* 0x00006e0000047ab9 */ /* 0x000fd80000000a00 */
[----:B------:R-:W-:-:S04]  /*0c60*/  @P2 IMAD.MOV.U32 R2, RZ, RZ, 0x4 ;  /* 0x00000004ff022424 */ /* 0x000fc800078e00ff */
[----:B------:R-:W-:-:S05]  /*0c70*/  @P2 IMAD.WIDE R2, R19, R2, c[0x0][0x340] ;  /* 0x0000d00013022625 */ /* 0x000fca00078e0202 */
[----:B------:R1:W2:Y:S01]  /*0c80*/  @P2 LDG.E R13, [R2.64] ;  /* 0x0000000c020d2981 */ /* 0x0002a2000c1e1900 */
[----:B------:R-:W-:Y:S01]  /*0c90*/  PLOP3.LUT P1, PT, PT, PT, UP2, 0x80, 0x0 ;  /* 0x000000000000781c */ /* 0x000fe20003f2f028 */
[----:B------:R-:W-:Y:S01]  /*0ca0*/  UIMAD UR9, UR8, UR4, URZ ;  /* 0x00000004080972a4 */ /* 0x000fe2000f8e023f */
[----:B------:R-:W-:Y:S01]  /*0cb0*/  PLOP3.LUT P0, PT, PT, PT, UP2, 0x80, 0x0 ;  /* 0x000000000000781c */ /* 0x000fe20003f0f028 */
[----:B------:R-:W-:Y:S01]  /*0cc0*/  UIMAD.WIDE.U32 UR14, UR11, UR4, URZ ;  /* 0x000000040b0e72a5 */ /* 0x000fe2000f8e003f */
[----:B------:R-:W-:Y:S01]  /*0cd0*/  SHF.R.S32.HI R14, RZ, 0x1f, R19 ;  /* 0x0000001fff0e7819 */ /* 0x000fe20000011413 */
[----:B------:R-:W-:Y:S01]  /*0ce0*/  UIMAD UR4, UR11, UR5, UR9 ;  /* 0x000000050b0472a4 */ /* 0x000fe2000f8e0209 */
[----:B------:R-:W-:Y:S01]  /*0cf0*/  LEA.HI R20, R209, R210, RZ, 0x4 ;  /* 0x000000d2d1147211 */ /* 0x000fe200078f20ff */
[----:B------:R-:W-:Y:S01]  /*0d00*/  IMAD.MOV.U32 R23, RZ, RZ, 0x20 ;  /* 0x00000020ff177424 */ /* 0x000fe200078e00ff */
[----:B------:R-:W-:Y:S01]  /*0d10*/  BSSY B0, `(.L_x_447) ;  /* 0x0000067000007945 */ /* 0x000fe20003800000 */
[----:B------:R-:W-:Y:S01]  /*0d20*/  UIADD3 UR4, UR15, UR4, URZ ;  /* 0x000000040f047290 */ /* 0x000fe2000fffe03f */
[----:B------:R-:W-:-:S04]  /*0d30*/  IMAD R10, R14, c[0x0][0x1c0], RZ ;  /* 0x000070000e0a7a24 */ /* 0x000fc800078e02ff */
[----:B------:R-:W-:Y:S01]  /*0d40*/  IMAD R10, R19, c[0x0][0x1c4], R10 ;  /* 0x00007100130a7a24 */ /* 0x000fe200078e020a */
[----:B-1----:R-:W-:Y:S01]  /*0d50*/  LEA.HI R2, R209, R210, RZ, 0x3 ;  /* 0x000000d2d1027211 */ /* 0x002fe200078f18ff */
[----:B------:R-:W-:Y:S02]  /*0d60*/  IMAD.U32 R3, RZ, RZ, UR15 ;  /* 0x0000000fff037e24 */ /* 0x000fe4000f8e00ff */
[----:B------:R-:W-:Y:S01]  /*0d70*/  IMAD.U32 R3, RZ, RZ, UR4 ;  /* 0x00000004ff037e24 */ /* 0x000fe2000f8e00ff */
[----:B------:R-:W-:Y:S01]  /*0d80*/  LOP3.LUT R0, R2, 0xfffffff8, RZ, 0xc0, !PT ;  /* 0xfffffff802007812 */ /* 0x000fe200078ec0ff */
[----:B------:R-:W-:Y:S01]  /*0d90*/  ULDC.64 UR4, c[0x0][0x1e8] ;  /* 0x00007a0000047ab9 */ /* 0x000fe20000000a00 */
[----:B------:R-:W-:Y:S01]  /*0da0*/  SHF.R.S32.HI R18, RZ, 0x3, R2 ;  /* 0x00000003ff127819 */ /* 0x000fe20000011402 */
[----:B------:R-:W-:Y:S01]  /*0db0*/  UIMAD UR4, UR8, UR4, URZ ;  /* 0x00000004080472a4 */ /* 0x000fe2000f8e023f */
[----:B------:R-:W-:Y:S01]  /*0dc0*/  MOV R2, UR14 ;  /* 0x0000000e00027c02 */ /* 0x000fe20008000f00 */
[----:B------:R-:W-:Y:S01]  /*0dd0*/  IMAD.IADD R25, R210, 0x1, -R0 ;  /* 0x00000001d2197824 */ /* 0x000fe200078e0a00 */
[----:B------:R-:W-:Y:S01]  /*0de0*/  SHF.R.S32.HI R4, RZ, 0x1f, R18 ;  /* 0x0000001fff047819 */ /* 0x000fe20000011412 */
[----:B------:R-:W-:-:S02]  /*0df0*/  UIMAD UR9, UR11, UR5, UR4 ;  /* 0x000000050b0972a4 */ /* 0x000fc4000f8e0204 */
[C---:B------:R-:W-:Y:S01]  /*0e00*/  IMAD R0, R25.reuse, 0x10, R18 ;  /* 0x0000001019007824 */ /* 0x040fe200078e0212 */
[----:B------:R-:W-:Y:S01]  /*0e10*/  ULDC.64 UR4, c[0x0][0x210] ;  /* 0x0000840000047ab9 */ /* 0x000fe20000000a00 */
[----:B------:R-:W-:Y:S01]  /*0e20*/  IMAD.SHL.U32 R16, R25, 0x8, RZ ;  /* 0x0000000819107824 */ /* 0x000fe200078e00ff */
[----:B------:R-:W-:Y:S01]  /*0e30*/  UIMAD UR4, UR8, UR4, URZ ;  /* 0x00000004080472a4 */ /* 0x000fe2000f8e023f */
[----:B------:R-:W-:Y:S01]  /*0e40*/  IMAD.WIDE.U32 R2, R19, c[0x0][0x1c0], R2 ;  /* 0x0000700013027a25 */ /* 0x000fe200078e0002 */
[----:B------:R-:W-:Y:S02]  /*0e50*/  IADD3 R9, R0, UR7, RZ ;  /* 0x0000000700097c10 */ /* 0x000fe4000fffe0ff */
[----:B------:R-:W-:Y:S01]  /*0e60*/  SHF.R.S32.HI R17, RZ, 0x1f, R16 ;  /* 0x0000001fff117819 */ /* 0x000fe20000011410 */
[----:B------:R-:W-:Y:S01]  /*0e70*/  IMAD.IADD R3, R3, 0x1, R10 ;  /* 0x0000000103037824 */ /* 0x000fe200078e020a */
[----:B------:R-:W-:Y:S01]  /*0e80*/  MOV R8, R9 ;  /* 0x0000000900087202 */ /* 0x000fe20000000f00 */
[----:B------:R-:W-:Y:S01]  /*0e90*/  @P1 IMAD.HI.U32 R0, R9, c[0x0][0x2c8], RZ ;  /* 0x0000b20009001a27 */ /* 0x000fe200078e00ff */
[----:B------:R-:W-:Y:S01]  /*0ea0*/  UIMAD UR4, UR11, UR5, UR4 ;  /* 0x000000050b0472a4 */ /* 0x000fe2000f8e0204 */
[----:B------:R-:W-:-:S02]  /*0eb0*/  ISETP.GE.AND P3, PT, R16, c[0x0][0x198], PT ;  /* 0x0000660010007a0c */ /* 0x000fc40003f66270 */
[----:B------:R-:W-:Y:S01]  /*0ec0*/  IMAD.WIDE.U32 R6, R18, c[0x0][0x1e0], R16 ;  /* 0x0000780012067a25 */ /* 0x000fe200078e0010 */
[----:B------:R-:W-:Y:S01]  /*0ed0*/  @P0 SHF.R.U32.HI R8, RZ, c[0x0][0x2cc], R0 ;  /* 0x0000b300ff080a19 */ /* 0x000fe20000011600 */
[----:B------:R-:W-:Y:S02]  /*0ee0*/  ULDC UR5, c[0x0][0x2c4] ;  /* 0x0000b10000057ab9 */ /* 0x000fe40000000800 */
[----:B------:R-:W-:Y:S01]  /*0ef0*/  IMAD R0, R4, c[0x0][0x1e0], RZ ;  /* 0x0000780004007a24 */ /* 0x000fe200078e02ff */
[----:B------:R-:W-:Y:S01]  /*0f00*/  IADD3 R11, -R8, RZ, RZ ;  /* 0x000000ff080b7210 */ /* 0x000fe20007ffe1ff */
[----:B------:R-:W-:Y:S02]  /*0f10*/  IMAD R4, R4, c[0x0][0x208], RZ ;  /* 0x0000820004047a24 */ /* 0x000fe400078e02ff */
[C---:B------:R-:W-:Y:S02]  /*0f20*/  IMAD R12, R18.reuse, c[0x0][0x1e4], R0 ;  /* 0x00007900120c7a24 */ /* 0x040fe400078e0200 */
[----:B------:R-:W-:-:S02]  /*0f30*/  IMAD R0, R18, c[0x0][0x20c], R4 ;  /* 0x0000830012007a24 */ /* 0x000fc400078e0204 */
[----:B------:R-:W-:-:S04]  /*0f40*/  IMAD.WIDE.U32 R4, R18, c[0x0][0x208], R16 ;  /* 0x0000820012047a25 */ /* 0x000fc800078e0010 */
[----:B------:R-:W-:Y:S01]  /*0f50*/  IMAD.IADD R5, R5, 0x1, R0 ;  /* 0x0000000105057824 */ /* 0x000fe200078e0200 */
[----:B------:R-:W-:Y:S01]  /*0f60*/  SHF.R.S32.HI R0, RZ, 0x1f, R8 ;  /* 0x0000001fff007819 */ /* 0x000fe20000011408 */
[----:B------:R-:W-:Y:S01]  /*0f70*/  IMAD R11, R11, c[0x0][0x2c4], R9 ;  /* 0x0000b1000b0b7a24 */ /* 0x000fe200078e0209 */
[----:B------:R-:W-:Y:S01]  /*0f80*/  MOV R9, UR11 ;  /* 0x0000000b00097c02 */ /* 0x000fe20008000f00 */
[----:B------:R-:W-:Y:S02]  /*0f90*/  IMAD.IADD R7, R7, 0x1, R12 ;  /* 0x0000000107077824 */ /* 0x000fe400078e020c */
[----:B------:R-:W-:Y:S02]  /*0fa0*/  IMAD R0, R0, c[0x0][0x1b0], RZ ;  /* 0x00006c0000007a24 */ /* 0x000fe400078e02ff */
[----:B------:R-:W-:-:S04]  /*0fb0*/  IMAD.WIDE.U32 R2, R8, c[0x0][0x1b0], R2 ;  /* 0x00006c0008027a25 */ /* 0x000fc800078e0002 */
[----:B------:R-:W-:-:S04]  /*0fc0*/  IMAD.WIDE.U32 R6, R9, c[0x0][0x1e8], R6 ;  /* 0x00007a0009067a25 */ /* 0x000fc800078e0006 */
[----:B------:R-:W-:Y:S01]  /*0fd0*/  IMAD R8, R8, c[0x0][0x1b4], R0 ;  /* 0x00006d0008087a24 */ /* 0x000fe200078e0200 */
[----:B------:R-:W-:Y:S01]  /*0fe0*/  LOP3.LUT R0, R20, 0xfffffff0, RZ, 0xc0, !PT ;  /* 0xfffffff014007812 */ /* 0x000fe200078ec0ff */
[----:B------:R-:W-:Y:S01]  /*0ff0*/  IMAD.SHL.U32 R9, R18, 0x40, RZ ;  /* 0x0000004012097824 */ /* 0x000fe200078e00ff */
[----:B------:R-:W-:Y:S01]  /*1000*/  IADD3 R7, R7, UR9, RZ ;  /* 0x0000000907077c10 */ /* 0x000fe2000fffe0ff */
[----:B------:R-:W-:Y:S01]  /*1010*/  IMAD.IADD R3, R3, 0x1, R8 ;  /* 0x0000000103037824 */ /* 0x000fe200078e0208 */
[----:B------:R-:W-:Y:S01]  /*1020*/  IADD3 R0, -R0, R210, RZ ;  /* 0x000000d200007210 */ /* 0x000fe20007ffe1ff */
[----:B------:R-:W-:Y:S01]  /*1030*/  IMAD.U32 R10, RZ, RZ, UR11 ;  /* 0x0000000bff0a7e24 */ /* 0x000fe2000f8e00ff */
[----:B------:R-:W-:Y:S01]  /*1040*/  LOP3.LUT R8, R9, 0x1c0, RZ, 0xc0, !PT ;  /* 0x000001c009087812 */ /* 0x000fe200078ec0ff */
[----:B------:R-:W-:Y:S01]  /*1050*/  IMAD.WIDE.U32 R2, R11, c[0x0][0x1a8], R2 ;  /* 0x00006a000b027a25 */ /* 0x000fe200078e0002 */
[----:B------:R-:W-:Y:S02]  /*1060*/  SHF.R.S32.HI R9, RZ, 0x1f, R11 ;  /* 0x0000001fff097819 */ /* 0x000fe4000001140b */
[----:B------:R-:W-:Y:S01]  /*1070*/  LOP3.LUT R12, R8, 0x38, R16, 0xf8, !PT ;  /* 0x00000038080c7812 */ /* 0x000fe200078ef810 */
[----:B------:R-:W-:Y:S01]  /*1080*/  IMAD.WIDE.U32 R4, R10, c[0x0][0x210], R4 ;  /* 0x000084000a047a25 */ /* 0x000fe200078e0004 */
[----:B------:R-:W-:-:S03]  /*1090*/  SHF.R.S32.HI R10, RZ, 0x1f, R0 ;  /* 0x0000001fff0a7819 */ /* 0x000fc60000011400 */
[----:B------:R-:W-:Y:S01]  /*10a0*/  IMAD R9, R9, c[0x0][0x1a8], RZ ;  /* 0x00006a0009097a24 */ /* 0x000fe200078e02ff */
[----:B------:R-:W-:Y:S02]  /*10b0*/  LEA.HI R22, R10, R0, RZ, 0x3 ;  /* 0x000000000a167211 */ /* 0x000fe400078f18ff */
[----:B------:R-:W-:Y:S01]  /*10c0*/  SHF.R.U32.HI R10, RZ, 0x3, R8 ;  /* 0x00000003ff0a7819 */ /* 0x000fe20000011608 */
[----:B------:R-:W-:Y:S01]  /*10d0*/  IMAD R9, R11, c[0x0][0x1ac], R9 ;  /* 0x00006b000b097a24 */ /* 0x000fe200078e0209 */
[----:B------:R-:W-:Y:S02]  /*10e0*/  LOP3.LUT R8, R22, 0xfffffff8, RZ, 0xc0, !PT ;  /* 0xfffffff816087812 */ /* 0x000fe400078ec0ff */
[----:B------:R-:W-:Y:S02]  /*10f0*/  LOP3.LUT R15, R12, R10, RZ, 0x3c, !PT ;  /* 0x0000000a0c0f7212 */ /* 0x000fe400078e3cff */
[----:B------:R-:W-:Y:S01]  /*1100*/  IADD3 R10, R3, R9, RZ ;  /* 0x00000009030a7210 */ /* 0x000fe20007ffe0ff */
[----:B------:R-:W-:Y:S01]  /*1110*/  IMAD.IADD R21, R0, 0x1, -R8 ;  /* 0x0000000100157824 */ /* 0x000fe200078e0a08 */
[----:B------:R-:W-:-:S02]  /*1120*/  LEA R11, P0, R2, c[0x0][0x160], 0x1 ;  /* 0x00005800020b7a11 */ /* 0x000fc400078008ff */
[----:B------:R-:W-:Y:S01]  /*1130*/  IADD3 R5, R5, UR4, RZ ;  /* 0x0000000405057c10 */ /* 0x000fe2000fffe0ff */
[----:B------:R-:W-:Y:S01]  /*1140*/  ULDC UR4, c[0x0][0x168] ;  /* 0x00005a0000047ab9 */ /* 0x000fe20000000800 */
[----:B------:R-:W-:Y:S01]  /*1150*/  LEA.HI.X R10, R2, c[0x0][0x164], R10, 0x1, P0 ;  /* 0x00005900020a7a11 */ /* 0x000fe200000f0c0a */
[----:B------:R-:W-:Y:S01]  /*1160*/  UIMAD UR4, UR5, UR4, URZ ;  /* 0x00000004050472a4 */ /* 0x000fe2000f8e023f */
[----:B------:R-:W-:Y:S02]  /*1170*/  IADD3 R9, R18, UR7, RZ ;  /* 0x0000000712097c10 */ /* 0x000fe4000fffe0ff */
[----:B------:R-:W-:-:S03]  /*1180*/  LEA.HI R12, R209, R210, RZ, 0x6 ;  /* 0x000000d2d10c7211 */ /* 0x000fc600078f30ff */
[----:B------:R-:W-:Y:S02]  /*1190*/  ISETP.GE.AND P0, PT, R9, UR4, PT ;  /* 0x0000000409007c0c */ /* 0x000fe4000bf06270 */
[----:B------:R-:W-:Y:S02]  /*11a0*/  SHF.L.U32 R12, R12, 0x3, RZ ;  /* 0x000000030c0c7819 */ /* 0x000fe400000006ff */
[--C-:B--2---:R-:W-:Y:S01]  /*11b0*/  @P2 SHF.R.S32.HI R3, RZ, 0x1f, R13.reuse ;  /* 0x0000001fff032819 */ /* 0x104fe2000001140d */
[----:B------:R-:W-:Y:S01]  /*11c0*/  @P2 IMAD.MOV.U32 R2, RZ, RZ, R13 ;  /* 0x000000ffff022224 */ /* 0x000fe200078e000d */
[----:B------:R-:W-:Y:S01]  /*11d0*/  @!P2 MOV R3, R14 ;  /* 0x0000000e0003a202 */ /* 0x000fe20000000f00 */
[----:B------:R-:W-:Y:S01]  /*11e0*/  @!P2 IMAD.MOV.U32 R2, RZ, RZ, R19 ;  /* 0x000000ffff02a224 */ /* 0x000fe200078e0013 */
[----:B------:R-:W-:Y:S01]  /*11f0*/  R2P PR, R21, 0x6 ;  /* 0x0000000615007804 */ /* 0x000fe20000000000 */
[----:B------:R-:W-:Y:S01]  /*1200*/  IMAD.MOV.U32 R19, RZ, RZ, 0x10 ;  /* 0x00000010ff137424 */ /* 0x000fe200078e00ff */
[----:B------:R1:W2:Y:S01]  /*1210*/  SHFL.IDX PT, R13, R11, RZ, 0x181f ;  /* 0x00181fff0b0d7589 */ /* 0x0002a200000e0000 */
[----:B------:R-:W-:-:S02]  /*1220*/  IMAD R0, R3, c[0x0][0x218], RZ ;  /* 0x0000860003007a24 */ /* 0x000fc400078e02ff */
[----:B------:R-:W-:Y:S01]  /*1230*/  IMAD R8, R3, c[0x0][0x1f0], RZ ;  /* 0x00007c0003087a24 */ /* 0x000fe200078e02ff */
[----:B------:R1:W3:Y:S01]  /*1240*/  SHFL.IDX PT, R14, R10, RZ, 0x181f ;  /* 0x00181fff0a0e7589 */ /* 0x0002e200000e0000 */
[C---:B------:R-:W-:Y:S02]  /*1250*/  IMAD R0, R2.reuse, c[0x0][0x21c], R0 ;  /* 0x0000870002007a24 */ /* 0x040fe400078e0200 */
[C---:B------:R-:W-:Y:S01]  /*1260*/  IMAD.WIDE.U32 R74, R2.reuse, c[0x0][0x218], R4 ;  /* 0x00008600024a7a25 */ /* 0x040fe200078e0004 */
[----:B------:R-:W-:Y:S02]  /*1270*/  LOP3.LUT R5, R15, 0xfffffe00, R12, 0xf8, !PT ;  /* 0xfffffe000f057812 */ /* 0x000fe400078ef80c */
[----:B------:R-:W-:Y:S01]  /*1280*/  SEL R4, R23, 0xffffffe0, !P2 ;  /* 0xffffffe017047807 */ /* 0x000fe20005000000 */
[C---:B------:R-:W-:Y:S01]  /*1290*/  IMAD R8, R2.reuse, c[0x0][0x1f4], R8 ;  /* 0x00007d0002087a24 */ /* 0x040fe200078e0208 */
[----:B------:R-:W-:Y:S01]  /*12a0*/  IADD3 R29, R75, R0, RZ ;  /* 0x000000004b1d7210 */ /* 0x000fe20007ffe0ff */
[----:B------:R-:W-:Y:S01]  /*12b0*/  IMAD.WIDE.U32 R30, R2, c[0x0][0x1f0], R6 ;  /* 0x00007c00021e7a25 */ /* 0x000fe200078e0006 */
[----:B------:R-:W-:-:S03]  /*12c0*/  SEL R2, R19, 0xfffffff0, !P1 ;  /* 0xfffffff013027807 */ /* 0x000fc60004800000 */
[----:B------:R-:W-:Y:S01]  /*12d0*/  IMAD.IADD R27, R31, 0x1, R8 ;  /* 0x000000011f1b7824 */ /* 0x000fe200078e0208 */
[----:B------:R1:W-:Y:S04]  /*12e0*/  STL.64 [R1+0x38], R30 ;  /* 0x0000381e01007387 */ /* 0x0003e80000100a00 */
[----:B------:R1:W-:Y:S04]  /*12f0*/  STL.64 [R1+0x48], R74 ;  /* 0x0000484a01007387 */ /* 0x0003e80000100a00 */
[----:B------:R1:W-:Y:S04]  /*1300*/  STL [R1+0x44], R29 ;  /* 0x0000441d01007387 */ /* 0x0003e80000100800 */
[----:B------:R1:W-:Y:S01]  /*1310*/  STL [R1+0x34], R27 ;  /* 0x0000341b01007387 */ /* 0x0003e20000100800 */
[----:B------:R-:W-:Y:S05]  /*1320*/  @P0 BRA `(.L_x_448) ;  /* 0x0000005000000947 */ /* 0x000fea0003800000 */
[----:B--23--:R-:W-:Y:S01]  /*1330*/  LEA R6, P0, R16, R13, 0x1 ;  /* 0x0000000d10067211 */ /* 0x00cfe200078008ff */
[----:B------:R-:W-:-:S03]  /*1340*/  IMAD.SHL.U32 R0, R5, 0x2, RZ ;  /* 0x0000000205007824 */ /* 0x000fc600078e00ff */
[----:B------:R-:W-:-:S05]  /*1350*/  LEA.HI.X R7, R16, R14, R17, 0x1, P0 ;  /* 0x0000000e10077211 */ /* 0x000fca00000f0c11 */
[----:B------:R-:W-:Y:S01]  /*1360*/  @!PT LDS RZ, [RZ] ;  /* 0x00000000fffff984 */ /* 0x000fe20000000800 */
[----:B------:R2:W-:Y:S04]  /*1370*/  LDGSTS.E.BYPASS.LTC128B.128 [R0+0x6100], [R6.64], !P3 ;  /* 0x0610000006007fae */ /* 0x0005e8000d901d4c */
.L_x_448:
[----:B--23--:R-:W-:Y:S05]  /*1380*/  BSYNC B0 ;  /* 0x0000000000007941 */ /* 0x00cfea0003800000 */
.L_x_447:
[----:B------:R-:W-:Y:S01]  /*1390*/  IADD3 R0, R9, 0x10, RZ ;  /* 0x0000001009007810 */ /* 0x000fe20007ffe0ff */
[----:B------:R2:W3:Y:S01]  /*13a0*/  SHFL.IDX PT, R3, R10, 0x1, 0x181f ;  /* 0x00381f000a037f89 */ /* 0x0004e200000e0000 */
[----:B------:R-:W-:Y:S02]  /*13b0*/  BSSY B0, `(.L_x_449) ;  /* 0x0000009000007945 */ /* 0x000fe40003800000 */
[----:B------:R-:W-:Y:S01]  /*13c0*/  ISETP.GE.AND P0, PT, R0, UR4, PT ;  /* 0x0000000400007c0c */ /* 0x000fe2000bf06270 */
[----:B------:R2:W4:-:S12]  /*13d0*/  SHFL.IDX PT, R6, R11, 0x1, 0x181f ;  /* 0x00381f000b067f89 */ /* 0x00051800000e0000 */
[----:B------:R-:W-:Y:S05]  /*13e0*/  @P0 BRA `(.L_x_450) ;  /* 0x0000005000000947 */ /* 0x000fea0003800000 */
[----:B----4-:R-:W-:Y:S01]  /*13f0*/  LEA R6, P0, R16, R6, 0x1 ;  /* 0x0000000610067211 */ /* 0x010fe200078008ff */
[----:B------:R-:W-:-:S03]  /*1400*/  IMAD.SHL.U32 R0, R5, 0x2, RZ ;  /* 0x0000000205007824 */ /* 0x000fc600078e00ff */
[----:B---3--:R-:W-:-:S05]  /*1410*/  LEA.HI.X R7, R16, R3, R17, 0x1, P0 ;  /* 0x0000000310077211 */ /* 0x008fca00000f0c11 */
[----:B------:R-:W-:Y:S01]  /*1420*/  @!PT LDS RZ, [RZ] ;  /* 0x00000000fffff984 */ /* 0x000fe20000000800 */
[----:B------:R3:W-:Y:S04]  /*1430*/  LDGSTS.E.BYPASS.LTC128B.128 [R0+0x6900], [R6.64], !P3 ;  /* 0x0690000006007fae */ /* 0x0007e8000d901d4c */
.L_x_450:
[----:B------:R-:W-:Y:S05]  /*1440*/  BSYNC B0 ;  /* 0x0000000000007941 */ /* 0x000fea0003800000 */
.L_x_449:
[----:B---3--:R-:W-:Y:S01]  /*1450*/  IADD3 R0, R9, 0x20, RZ ;  /* 0x0000002009007810 */ /* 0x008fe20007ffe0ff */
[----:B------:R3:W1:Y:S01]  /*1460*/  SHFL.IDX PT, R3, R10, 0x2, 0x181f ;  /* 0x00581f000a037f89 */ /* 0x00066200000e0000 */
[----:B------:R-:W-:Y:S02]  /*1470*/  BSSY B0, `(.L_x_451) ;  /* 0x0000009000007945 */ /* 0x000fe40003800000 */
[----:B------:R-:W-:Y:S01]  /*1480*/  ISETP.GE.AND P0, PT, R0, UR4, PT ;  /* 0x0000000400007c0c */ /* 0x000fe2000bf06270 */
[----:B----4-:R3:W4:-:S12]  /*1490*/  SHFL.IDX PT, R6, R11, 0x2, 0x181f ;  /* 0x00581f000b067f89 */ /* 0x01071800000e0000 */
[----:B------:R-:W-:Y:S05]  /*14a0*/  @P0 BRA `(.L_x_452) ;  /* 0x0000005000000947 */ /* 0x000fea0003800000 */
[----:B----4-:R-:W-:Y:S01]  /*14b0*/  LEA R6, P0, R16, R6, 0x1 ;  /* 0x0000000610067211 */ /* 0x010fe200078008ff */
[----:B------:R-:W-:-:S03]  /*14c0*/  IMAD.SHL.U32 R0, R5, 0x2, RZ ;  /* 0x0000000205007824 */ /* 0x000fc600078e00ff */
[----:B-1----:R-:W-:-:S05]  /*14d0*/  LEA.HI.X R7, R16, R3, R17, 0x1, P0 ;  /* 0x0000000310077211 */ /* 0x002fca00000f0c11 */
[----:B------:R-:W-:Y:S01]  /*14e0*/  @!PT LDS RZ, [RZ] ;  /* 0x00000000fffff984 */ /* 0x000fe20000000800 */
[----:B------:R1:W-:Y:S04]  /*14f0*/  LDGSTS.E.BYPASS.LTC128B.128 [R0+0x7100], [R6.64], !P3 ;  /* 0x0710000006007fae */ /* 0x0003e8000d901d4c */
.L_x_452:
[----:B------:R-:W-:Y:S05]  /*1500*/  BSYNC B0 ;  /* 0x0000000000007941 */ /* 0x000fea0003800000 */
.L_x_451:
[----:B-1----:R-:W-:Y:S01]  /*1510*/  IADD3 R0, R9, 0x30, RZ ;  /* 0x0000003009007810 */ /* 0x002fe20007ffe0ff */
[----:B------:R1:W2:Y:S01]  /*1520*/  SHFL.IDX PT, R3, R10, 0x3, 0x181f ;  /* 0x00781f000a037f89 */ /* 0x0002a200000e0000 */
[----:B------:R-:W-:Y:S02]  /*1530*/  BSSY B0, `(.L_x_453) ;  /* 0x0000009000007945 */ /* 0x000fe40003800000 */
[----:B------:R-:W-:Y:S01]  /*1540*/  ISETP.GE.AND P0, PT, R0, UR4, PT ;  /* 0x0000000400007c0c */ /* 0x000fe2000bf06270 */
[----:B----4-:R1:W4:-:S12]  /*1550*/  SHFL.IDX PT, R6, R11, 0x3, 0x181f ;  /* 0x00781f000b067f89 */ /* 0x01031800000e0000 */
[----:B------:R-:W-:Y:S05]  /*1560*/  @P0 BRA `(.L_x_454) ;  /* 0x0000005000000947 */ /* 0x000fea0003800000 */
[----:B----4-:R-:W-:Y:S01]  /*1570*/  LEA R6, P0, R16, R6, 0x1 ;  /* 0x0000000610067211 */ /* 0x010fe200078008ff */
[----:B------:R-:W-:-:S03]  /*1580*/  IMAD.SHL.U32 R0, R5, 0x2, RZ ;  /* 0x0000000205007824 */ /* 0x000fc600078e00ff */
[----:B--2---:R-:W-:-:S05]  /*1590*/  LEA.HI.X R7, R16, R3, R17, 0x1, P0 ;  /* 0x0000000310077211 */ /* 0x004fca00000f0c11 */
[----:B------:R-:W-:Y:S01]  /*15a0*/  @!PT LDS RZ, [RZ] ;  /* 0x00000000fffff984 */ /* 0x000fe20000000800 */
[----:B------:R2:W-:Y:S04]  /*15b0*/  LDGSTS.E.BYPASS.LTC128B.128 [R0+0x7900], [R6.64], !P3 ;  /* 0x0790000006007fae */ /* 0x0005e8000d901d4c */
.L_x_454:
[----:B------:R-:W-:Y:S05]  /*15c0*/  BSYNC B0 ;  /* 0x0000000000007941 */ /* 0x000fea0003800000 */
.L_x_453:
[----:B--2---:R-:W-:Y:S01]  /*15d0*/  IADD3 R0, R9, 0x40, RZ ;  /* 0x0000004009007810 */ /* 0x004fe20007ffe0ff */
        /* <DEDUP_REMOVED lines=10> */
.L_x_456:
[----:B------:R-:W-:Y:S05]  /*1680*/  BSYNC B0 ;  /* 0x0000000000007941 */ /* 0x000fea0003800000 */
.L_x_455:
        /* <DEDUP_REMOVED lines=11> */
.L_x_458:
[----:B------:R-:W-:Y:S05]  /*1740*/  BSYNC B0 ;  /* 0x0000000000007941 */ /* 0x000fea0003800000 */
.L_x_457:
        /* <DEDUP_REMOVED lines=11> */
.L_x_460:
[----:B------:R-:W-:Y:S05]  /*1800*/  BSYNC B0 ;  /* 0x0000000000007941 */ /* 0x000fea0003800000 */
.L_x_459:
[----:B-1--4-:R-:W1:Y:S01]  /*1810*/  SHFL.IDX PT, R6, R11, 0x7, 0x181f ;  /* 0x00f81f000b067f89 */ /* 0x012e6200000e0000 */
[----:B------:R-:W-:Y:S01]  /*1820*/  IADD3 R0, R9, 0x70, RZ ;  /* 0x0000007009007810 */ /* 0x000fe20007ffe0ff */
[----:B------:R-:W-:Y:S01]  /*1830*/  IMAD.SHL.U32 R227, R5, 0x2, RZ ;  /* 0x0000000205e37824 */ /* 0x000fe200078e00ff */
[C---:B------:R-:W-:Y:S01]  /*1840*/  IADD3 R204, R225.reuse, -0x1, RZ ;  /* 0xffffffffe1cc7810 */ /* 0x040fe20007ffe0ff */
[----:B------:R-:W4:Y:S01]  /*1850*/  SHFL.IDX PT, R3, R10, 0x7, 0x181f ;  /* 0x00f81f000a037f89 */ /* 0x000f2200000e0000 */
[----:B------:R-:W-:Y:S01]  /*1860*/  ISETP.GE.AND P0, PT, R0, UR4, PT ;  /* 0x0000000400007c0c */ /* 0x000fe2000bf06270 */
[----:B------:R-:W-:Y:S01]  /*1870*/  IMAD.MOV.U32 R0, RZ, RZ, 0x60 ;  /* 0x00000060ff007424 */ /* 0x000fe200078e00ff */
[----:B------:R-:W-:Y:S01]  /*1880*/  ISETP.GE.AND P6, PT, R16, c[0x0][0x1d4], PT ;  /* 0x0000750010007a0c */ /* 0x000fe20003fc6270 */
[----:B------:R-:W-:Y:S01]  /*1890*/  IMAD.MOV.U32 R230, RZ, RZ, R26 ;  /* 0x000000ffffe67224 */ /* 0x000fe200078e001a */
[----:B------:R-:W-:Y:S01]  /*18a0*/  SHF.R.S32.HI R26, RZ, 0x1f, R204 ;  /* 0x0000001fff1a7819 */ /* 0x000fe200000114cc */
[----:B------:R-:W-:Y:S01]  /*18b0*/  IMAD R24, R225, -0x60, R0 ;  /* 0xffffffa0e1187824 */ /* 0x000fe200078e0200 */
[----:B------:R-:W-:Y:S01]  /*18c0*/  LEA.HI R206, R209, R210, RZ, 0x5 ;  /* 0x000000d2d1ce7211 */ /* 0x000fe200078f28ff */
[C---:B------:R-:W-:Y:S01]  /*18d0*/  IMAD R8, R0.reuse, c[0x0][0x1e4], RZ ;  /* 0x0000790000087a24 */ /* 0x040fe200078e02ff */
[----:B------:R-:W-:Y:S01]  /*18e0*/  ULDC.64 UR4, c[0x0][0x208] ;  /* 0x0000820000047ab9 */ /* 0x000fe20000000a00 */
[----:B------:R-:W-:Y:S01]  /*18f0*/  IMAD.WIDE.U32 R228, R0, c[0x0][0x1e0], RZ ;  /* 0x0000780000e47a25 */ /* 0x000fe200078e00ff */
[----:B------:R-:W-:Y:S01]  /*1900*/  IADD3 R19, R24, c[0x0][0x1d0], -R18 ;  /* 0x0000740018137a10 */ /* 0x000fe20007ffe812 */
[----:B------:R-:W-:Y:S01]  /*1910*/  USHF.L.U32 UR9, UR4, 0x5, URZ ;  /* 0x0000000504097899 */ /* 0x000fe2000800063f */
[----:B------:R-:W-:Y:S01]  /*1920*/  SHF.R.S32.HI R205, RZ, 0x5, R206 ;  /* 0x00000005ffcd7819 */ /* 0x000fe200000114ce */
[----:B------:R-:W-:Y:S01]  /*1930*/  IMAD.IADD R207, R229, 0x1, R8 ;  /* 0x00000001e5cf7824 */ /* 0x000fe200078e0208 */
[----:B------:R-:W-:Y:S01]  /*1940*/  ISETP.GE.AND P4, PT, R19, 0x11, PT ;  /* 0x000000111300780c */ /* 0x000fe20003f86270 */
[----:B------:R-:W-:Y:S01]  /*1950*/  IMAD.MOV.U32 R231, RZ, RZ, R27 ;  /* 0x000000ffffe77224 */ /* 0x000fe200078e001b */
[----:B------:R-:W-:Y:S01]  /*1960*/  UMOV UR8, 0x5 ;  /* 0x0000000500087882 */ /* 0x000fe20000000000 */
[----:B------:R-:W-:Y:S01]  /*1970*/  IMAD R0, R207, R204, RZ ;  /* 0x000000cccf007224 */ /* 0x000fe200078e02ff */
[----:B------:R-:W-:Y:S01]  /*1980*/  USHF.L.U64.HI UR8, UR4, UR8, UR5 ;  /* 0x0000000804087299 */ /* 0x000fe20008010205 */
[----:B-1----:R-:W-:Y:S01]  /*1990*/  @!P0 LEA R6, P1, R16, R6, 0x1 ;  /* 0x0000000610068211 */ /* 0x002fe200078208ff */
[----:B------:R-:W-:-:S02]  /*19a0*/  IMAD.MOV.U32 R211, RZ, RZ, c[0x0][0x1e0] ;  /* 0x00007800ffd37624 */ /* 0x000fc400078e00ff */
[----:B------:R-:W-:Y:S01]  /*19b0*/  IMAD.MOV.U32 R230, RZ, RZ, R30 ;  /* 0x000000ffffe67224 */ /* 0x000fe200078e001e */
[----:B----4-:R-:W-:Y:S01]  /*19c0*/  @!P0 LEA.HI.X R7, R16, R3, R17, 0x1, P1 ;  /* 0x0000000310078211 */ /* 0x010fe200008f0c11 */
[----:B------:R-:W-:Y:S01]  /*19d0*/  IMAD R0, R26, R228, R0 ;  /* 0x000000e41a007224 */ /* 0x000fe200078e0200 */
[----:B------:R-:W-:Y:S01]  /*19e0*/  SHF.R.S32.HI R17, RZ, 0x4, R20 ;  /* 0x00000004ff117819 */ /* 0x000fe20000011414 */
[----:B------:R-:W-:Y:S01]  /*19f0*/  IMAD.WIDE.U32 R8, R211, 0x20, RZ ;  /* 0x00000020d3087825 */ /* 0x000fe200078e00ff */
[----:B------:R-:W-:Y:S02]  /*1a00*/  STL.64 [R1+0x30], R230 ;  /* 0x000030e601007387 */ /* 0x000fe40000100a00 */
[----:B------:R-:W-:Y:S01]  /*1a10*/  LEA.HI R20, R20, R17, RZ, 0x1 ;  /* 0x0000001114147211 */ /* 0x000fe200078f08ff */
[----:B------:R-:W-:Y:S01]  /*1a20*/  IMAD.MOV.U32 R212, RZ, RZ, c[0x0][0x1e4] ;  /* 0x00007900ffd47624 */ /* 0x000fe200078e00ff */
[----:B------:R-:W-:Y:S01]  /*1a30*/  @!PT LDS RZ, [RZ] ;  /* 0x00000000fffff984 */ /* 0x000fe20000000800 */
[----:B------:R1:W-:Y:S01]  /*1a40*/  @!P0 LDGSTS.E.BYPASS.LTC128B.128 [R227+0x9900], [R6.64], !P3 ;  /* 0x0990000006e38fae */ /* 0x0003e2000d901d4c */
[C---:B------:R-:W-:Y:S01]  /*1a50*/  ISETP.GE.AND P3, PT, R19.reuse, 0x21, PT ;  /* 0x000000211300780c */ /* 0x040fe20003f66270 */
[----:B------:R-:W-:Y:S01]  /*1a60*/  IMAD.MOV.U32 R72, RZ, RZ, R28 ;  /* 0x000000ffff487224 */ /* 0x000fe200078e001c */
[----:B------:R-:W-:Y:S01]  /*1a70*/  ISETP.GE.AND P0, PT, R19, 0x1, PT ;  /* 0x000000011300780c */ /* 0x000fe20003f06270 */
[----:B------:R-:W0:Y:S01]  /*1a80*/  LDGDEPBAR ;  /* 0x00000000000079af */ /* 0x000e220000000000 */
[----:B--23--:R-:W-:-:S02]  /*1a90*/  IMAD.SHL.U32 R11, R212, 0x20, RZ ;  /* 0x00000020d40b7824 */ /* 0x00cfc400078e00ff */
[----:B------:R-:W-:Y:S02]  /*1aa0*/  IMAD.MOV.U32 R73, RZ, RZ, R29 ;  /* 0x000000ffff497224 */ /* 0x000fe400078e001d */
[----:B------:R-:W-:-:S05]  /*1ab0*/  IMAD.MOV.U32 R72, RZ, RZ, R74 ;  /* 0x000000ffff487224 */ /* 0x000fca00078e004a */
[----:B------:R-:W-:Y:S01]  /*1ac0*/  STL.64 [R1+0x40], R72 ;  /* 0x0000404801007387 */ /* 0x000fe20000100a00 */
[----:B-1----:R-:W-:-:S04]  /*1ad0*/  IMAD.WIDE.U32 R6, R204, R228, R230 ;  /* 0x000000e4cc067225 */ /* 0x002fc800078e00e6 */
[----:B------:R-:W-:Y:S01]  /*1ae0*/  IMAD.IADD R7, R7, 0x1, R0 ;  /* 0x0000000107077824 */ /* 0x000fe200078e0200 */
[----:B------:R-:W-:Y:S01]  /*1af0*/  BAR.SYNC.DEFER_BLOCKING 0x0 ;  /* 0x0000000000007b1d */ /* 0x000fe20000010000 */
[C---:B------:R-:W-:Y:S02]  /*1b00*/  @P3 IADD3 R0, P1, R6.reuse, R8, RZ ;  /* 0x0000000806003210 */ /* 0x040fe40007f3e0ff */
[----:B------:R-:W-:Y:S02]  /*1b10*/  @P0 LEA R8, P5, R6, c[0x0][0x1c8], 0x1 ;  /* 0x0000720006080a11 */ /* 0x000fe400078a08ff */
[----:B------:R-:W-:-:S04]  /*1b20*/  @P4 LEA R3, P2, R211, R6, 0x4 ;  /* 0x00000006d3034211 */ /* 0x000fc800078420ff */
[----:B------:R-:W-:-:S07]  /*1b30*/  @P4 LEA.HI.X R10, R211, R7, R212, 0x4, P2 ;  /* 0x00000007d30a4211 */ /* 0x000fce00010f24d4 */
[----:B------:R-:W-:Y:S02]  /*1b40*/  P2R R5, PR, RZ, 0x20 ;  /* 0x00000020ff057803 */ /* 0x000fe40000000000 */
[----:B------:R-:W-:Y:S02]  /*1b50*/  @P4 LEA R12, P5, R3, c[0x0][0x1c8], 0x1 ;  /* 0x00007200030c4a11 */ /* 0x000fe400078a08ff */
[----:B------:R-:W-:Y:S02]  /*1b60*/  ISETP.NE.AND P2, PT, R5, RZ, PT ;  /* 0x000000ff0500720c */ /* 0x000fe40003f45270 */
[----:B------:R-:W-:Y:S02]  /*1b70*/  @P3 IADD3.X R5, R7, R9, R11, P1, !PT ;  /* 0x0000000907053210 */ /* 0x000fe40000ffe40b */
[----:B------:R-:W-:Y:S02]  /*1b80*/  ISETP.GE.AND P1, PT, R19, 0x41, PT ;  /* 0x000000411300780c */ /* 0x000fe40003f26270 */
[----:B------:R-:W-:-:S02]  /*1b90*/  @P0 LEA.HI.X R9, R6, c[0x0][0x1cc], R7, 0x1, P2 ;  /* 0x0000730006090a11 */ /* 0x000fc400010f0c07 */
[----:B------:R-:W-:Y:S02]  /*1ba0*/  ISETP.GE.AND P2, PT, R19, 0x31, PT ;  /* 0x000000311300780c */ /* 0x000fe40003f46270 */
[----:B------:R-:W-:Y:S01]  /*1bb0*/  @P4 LEA.HI.X R13, R3, c[0x0][0x1cc], R10, 0x1, P5 ;  /* 0x00007300030d4a11 */ /* 0x000fe200028f0c0a */
[----:B------:R-:W-:Y:S01]  /*1bc0*/  @!PT LDS RZ, [RZ] ;  /* 0x00000000fffff984 */ /* 0x000fe20000000800 */
[----:B------:R-:W-:Y:S01]  /*1bd0*/  @!PT LDS RZ, [RZ] ;  /* 0x00000000fffff984 */ /* 0x000fe20000000800 */
[----:B------:R-:W-:Y:S01]  /*1be0*/  @!PT LDS RZ, [RZ] ;  /* 0x00000000fffff984 */ /* 0x000fe20000000800 */
[----:B------:R1:W-:Y:S01]  /*1bf0*/  @P0 LDGSTS.E.BYPASS.LTC128B.128 [R227+0x3100], [R8.64], !P6 ;  /* 0x0310000008e30fae */ /* 0x0003e2000f101d4c */
[C---:B------:R-:W-:Y:S02]  /*1c00*/  @P3 LEA R14, P5, R0.reuse, c[0x0][0x1c8], 0x1 ;  /* 0x00007200000e3a11 */ /* 0x040fe400078a08ff */
[----:B------:R-:W-:Y:S01]  /*1c10*/  ISETP.GE.AND P0, PT, R19, 0x51, PT ;  /* 0x000000511300780c */ /* 0x000fe20003f06270 */
[----:B------:R2:W-:Y:S01]  /*1c20*/  @P4 LDGSTS.E.BYPASS.LTC128B.128 [R227+0x3900], [R12.64], !P6 ;  /* 0x039000000ce34fae */ /* 0x0005e2000f101d4c */
[----:B------:R-:W-:Y:S02]  /*1c30*/  @P3 LEA.HI.X R15, R0, c[0x0][0x1cc], R5, 0x1, P5 ;  /* 0x00007300000f3a11 */ /* 0x000fe400028f0c05 */
[----:B------:R-:W-:-:S03]  /*1c40*/  @P1 LEA R0, P5, R211, R6, 0x6 ;  /* 0x00000006d3001211 */ /* 0x000fc600078a30ff */
[----:B------:R-:W-:Y:S01]  /*1c50*/  @P2 IMAD R3, R212, 0x30, RZ ;  /* 0x00000030d4032824 */ /* 0x000fe200078e02ff */
[----:B------:R3:W-:Y:S01]  /*1c60*/  @P3 LDGSTS.E.BYPASS.LTC128B.128 [R227+0x4100], [R14.64], !P6 ;  /* 0x041000000ee33fae */ /* 0x0007e2000f101d4c */
[----:B------:R-:W-:-:S04]  /*1c70*/  @P2 IMAD.WIDE.U32 R10, R211, 0x30, R6 ;  /* 0x00000030d30a2825 */ /* 0x000fc800078e0006 */
[----:B------:R-:W-:Y:S02]  /*1c80*/  @P2 IMAD.IADD R3, R11, 0x1, R3 ;  /* 0x000000010b032824 */ /* 0x000fe400078e0203 */
[----:B------:R-:W-:Y:S02]  /*1c90*/  @P0 IMAD R11, R212, 0x50, RZ ;  /* 0x00000050d40b0824 */ /* 0x000fe400078e02ff */
[----:B------:R-:W-:Y:S01]  /*1ca0*/  P2R R5, PR, RZ, 0x20 ;  /* 0x00000020ff057803 */ /* 0x000fe20000000000 */
[----:B-1----:R-:W-:Y:S02]  /*1cb0*/  @P0 IMAD.MOV.U32 R8, RZ, RZ, R6 ;  /* 0x000000ffff080224 */ /* 0x002fe400078e0006 */
[----:B------:R-:W-:Y:S01]  /*1cc0*/  @P0 IMAD.MOV.U32 R9, RZ, RZ, R7 ;  /* 0x000000ffff090224 */ /* 0x000fe200078e0007 */
[----:B--2---:R-:W-:-:S03]  /*1cd0*/  @P2 LEA R12, P4, R10, c[0x0][0x1c8], 0x1 ;  /* 0x000072000a0c2a11 */ /* 0x004fc600078808ff */
[----:B------:R-:W-:Y:S01]  /*1ce0*/  @P0 IMAD.WIDE.U32 R8, R211, 0x50, R8 ;  /* 0x00000050d3080825 */ /* 0x000fe200078e0008 */
[----:B------:R-:W-:Y:S02]  /*1cf0*/  @P2 LEA.HI.X R13, R10, c[0x0][0x1cc], R3, 0x1, P4 ;  /* 0x000073000a0d2a11 */ /* 0x000fe400020f0c03 */
[----:B------:R-:W-:Y:S01]  /*1d00*/  ISETP.NE.AND P4, PT, R5, RZ, PT ;  /* 0x000000ff0500720c */ /* 0x000fe20003f85270 */
[----:B------:R-:W-:Y:S01]  /*1d10*/  @P0 IMAD.IADD R3, R9, 0x1, R11 ;  /* 0x0000000109030824 */ /* 0x000fe200078e020b */
[----:B------:R-:W-:Y:S01]  /*1d20*/  @P1 LEA R10, P5, R0, c[0x0][0x1c8], 0x1 ;  /* 0x00007200000a1a11 */ /* 0x000fe200078a08ff */
[----:B------:R3:W-:Y:S01]  /*1d30*/  @P2 LDGSTS.E.BYPASS.LTC128B.128 [R227+0x4900], [R12.64], !P6 ;  /* 0x049000000ce32fae */ /* 0x0007e2000f101d4c */
[----:B------:R-:W-:Y:S02]  /*1d40*/  @P1 LEA.HI.X R7, R211, R7, R212, 0x6, P4 ;  /* 0x00000007d3071211 */ /* 0x000fe400020f34d4 */
[----:B------:R-:W-:Y:S02]  /*1d50*/  @P0 LEA R6, P4, R8, c[0x0][0x1c8], 0x1 ;  /* 0x0000720008060a11 */ /* 0x000fe400078808ff */
[----:B------:R-:W-:Y:S01]  /*1d60*/  @P1 LEA.HI.X R11, R0, c[0x0][0x1cc], R7, 0x1, P5 ;  /* 0x00007300000b1a11 */ /* 0x000fe200028f0c07 */
[----:B------:R-:W-:Y:S01]  /*1d70*/  IMAD.SHL.U32 R0, R25, 0x40, RZ ;  /* 0x0000004019007824 */ /* 0x000fe200078e00ff */
[----:B------:R-:W-:Y:S01]  /*1d80*/  @P0 LEA.HI.X R7, R8, c[0x0][0x1cc], R3, 0x1, P4 ;  /* 0x0000730008070a11 */ /* 0x000fe200020f0c03 */
[----:B------:R-:W-:Y:S01]  /*1d90*/  IMAD.SHL.U32 R3, R21, 0x40, RZ ;  /* 0x0000004015037824 */ /* 0x000fe200078e00ff */
[----:B------:R-:W-:Y:S01]  /*1da0*/  LOP3.LUT R5, R20, 0xfffffffe, RZ, 0xc0, !PT ;  /* 0xfffffffe14057812 */ /* 0x000fe200078ec0ff */
[----:B------:R1:W-:Y:S01]  /*1db0*/  @P1 LDGSTS.E.BYPASS.LTC128B.128 [R227+0x5100], [R10.64], !P6 ;  /* 0x051000000ae31fae */ /* 0x0003e2000f101d4c */
[----:B------:R-:W-:-:S02]  /*1dc0*/  LOP3.LUT R0, R0, 0x1c0, RZ, 0xc0, !PT ;  /* 0x000001c000007812 */ /* 0x000fc400078ec0ff */
[----:B------:R-:W-:Y:S01]  /*1dd0*/  LOP3.LUT R3, R3, 0x1c0, RZ, 0xc0, !PT ;  /* 0x000001c003037812 */ /* 0x000fe200078ec0ff */
[----:B------:R2:W-:Y:S01]  /*1de0*/  @P0 LDGSTS.E.BYPASS.LTC128B.128 [R227+0x5900], [R6.64], !P6 ;  /* 0x0590000006e30fae */ /* 0x0005e2000f101d4c */
[----:B------:R-:W-:Y:S01]  /*1df0*/  IMAD.IADD R9, R17, 0x1, -R5 ;  /* 0x0000000111097824 */ /* 0x000fe200078e0a05 */
[----:B------:R-:W-:Y:S01]  /*1e00*/  LOP3.LUT P0, RZ, R25, 0x2, RZ, 0xc0, !PT ;  /* 0x0000000219ff7812 */ /* 0x000fe2000780c0ff */
[----:B------:R-:W-:Y:S01]  /*1e10*/  IMAD.SHL.U32 R5, R22, 0x40, RZ ;  /* 0x0000004016057824 */ /* 0x000fe200078e00ff */
[----:B------:R-:W0:Y:S01]  /*1e20*/  LDGDEPBAR ;  /* 0x00000000000079af */ /* 0x000e220000000000 */
[----:B------:R-:W-:-:S03]  /*1e30*/  ISETP.GE.AND P1, PT, R16, c[0x0][0x1d4], PT ;  /* 0x0000750010007a0c */ /* 0x000fc60003f26270 */
[----:B------:R-:W-:Y:S02]  /*1e40*/  LOP3.LUT R27, R5, 0xfffffe00, RZ, 0xc0, !PT ;  /* 0xfffffe00051b7812 */ /* 0x000fe400078ec0ff */
[C---:B------:R-:W-:Y:S02]  /*1e50*/  ISETP.LT.OR P3, PT, R19.reuse, 0x1, P1 ;  /* 0x000000011300780c */ /* 0x040fe40000f61670 */
[C---:B------:R-:W-:Y:S02]  /*1e60*/  ISETP.LT.OR P5, PT, R19.reuse, 0x11, P1 ;  /* 0x000000111300780c */ /* 0x040fe40000fa1670 */
[----:B------:R-:W-:Y:S01]  /*1e70*/  ISETP.LT.OR P4, PT, R19, 0x21, P1 ;  /* 0x000000211300780c */ /* 0x000fe20000f81670 */
[----:B--2---:R-:W-:Y:S01]  /*1e80*/  IMAD.SHL.U32 R7, R18, 0x8, RZ ;  /* 0x0000000812077824 */ /* 0x004fe200078e00ff */
[----:B------:R-:W-:-:S04]  /*1e90*/  DEPBAR.LE SB0, 0x1 ;  /* 0x000080400000791a */ /* 0x000fc80000000000 */
[----:B------:R-:W-:-:S04]  /*1ea0*/  DEPBAR.LE SB0, 0x0 ;  /* 0x000080000000791a */ /* 0x000fc80000000000 */
[----:B------:R-:W-:Y:S01]  /*1eb0*/  IMAD.SHL.U32 R6, R9, 0x8, RZ ;  /* 0x0000000809067824 */ /* 0x000fe200078e00ff */
[----:B------:R-:W-:Y:S02]  /*1ec0*/  LOP3.LUT R7, R0, 0x8, R7, 0xf8, !PT ;  /* 0x0000000800077812 */ /* 0x000fe400078ef807 */
[----:B------:R-:W-:Y:S02]  /*1ed0*/  SHF.R.U32.HI R0, RZ, 0x3, R0 ;  /* 0x00000003ff007819 */ /* 0x000fe40000011600 */
[----:B------:R-:W-:Y:S02]  /*1ee0*/  LOP3.LUT R5, R3, 0x8, R6, 0xf8, !PT ;  /* 0x0000000803057812 */ /* 0x000fe400078ef806 */
[----:B------:R-:W-:Y:S02]  /*1ef0*/  SHF.R.U32.HI R3, RZ, 0x3, R3 ;  /* 0x00000003ff037819 */ /* 0x000fe40000011603 */
[----:B------:R-:W-:Y:S01]  /*1f00*/  LOP3.LUT R0, R7, R0, RZ, 0x3c, !PT ;  /* 0x0000000007007212 */ /* 0x000fe200078e3cff */
[----:B------:R-:W-:Y:S01]  /*1f10*/  IMAD.WIDE.U32 R6, R204, c[0x0][0x208], RZ ;  /* 0x00008200cc067a25 */ /* 0x000fe200078e00ff */
[----:B------:R-:W-:-:S03]  /*1f20*/  LOP3.LUT R5, R5, R3, RZ, 0x3c, !PT ;  /* 0x0000000305057212 */ /* 0x000fc600078e3cff */
[----:B------:R-:W-:Y:S02]  /*1f30*/  IMAD R3, R205, 0x400, R27 ;  /* 0x00000400cd037824 */ /* 0x000fe400078e021b */
[----:B------:R-:W-:Y:S02]  /*1f40*/  IMAD R0, R9, 0x200, R0 ;  /* 0x0000020009007824 */ /* 0x000fe400078e0200 */
[----:B------:R-:W-:Y:S02]  /*1f50*/  IMAD.IADD R3, R5, 0x1, R3 ;  /* 0x0000000105037824 */ /* 0x000fe400078e0203 */
[----:B------:R-:W-:Y:S01]  /*1f60*/  IMAD.SHL.U32 R208, R0, 0x2, RZ ;  /* 0x0000000200d07824 */ /* 0x000fe200078e00ff */
[----:B------:R-:W-:Y:S01]  /*1f70*/  BAR.SYNC.DEFER_BLOCKING 0x0 ;  /* 0x0000000000007b1d */ /* 0x000fe20000010000 */
[----:B------:R-:W-:-:S03]  /*1f80*/  IMAD.SHL.U32 R215, R3, 0x2, RZ ;  /* 0x0000000203d77824 */ /* 0x000fc600078e00ff */
[----:B------:R-:W-:Y:S01]  /*1f90*/  IADD3 R0, R208, 0x3100, RZ ;  /* 0x00003100d0007810 */ /* 0x000fe20007ffe0ff */
[--C-:B------:R-:W-:Y:S01]  /*1fa0*/  IMAD R218, R2, 0x2, R215.reuse ;  /* 0x0000000202da7824 */ /* 0x100fe200078e02d7 */
[----:B------:R-:W-:Y:S01]  /*1fb0*/  IADD3 R219, R208, 0x3120, RZ ;  /* 0x00003120d0db7810 */ /* 0x000fe20007ffe0ff */
[----:B------:R-:W-:Y:S01]  /*1fc0*/  IMAD R216, R4, 0x2, R215 ;  /* 0x0000000204d87824 */ /* 0x000fe200078e02d7 */
[----:B------:R-:W-:Y:S01]  /*1fd0*/  @P0 IADD3 R219, R0, -0x20, RZ ;  /* 0xffffffe000db0810 */ /* 0x000fe20007ffe0ff */
[----:B------:R-:W-:Y:S02]  /*1fe0*/  IMAD R0, R26, c[0x0][0x208], RZ ;  /* 0x000082001a007a24 */ /* 0x000fe400078e02ff */
[----:B------:R-:W-:Y:S01]  /*1ff0*/  IMAD R217, R2, 0x2, R216 ;  /* 0x0000000202d97824 */ /* 0x000fe200078e02d8 */
[C---:B------:R-:W-:Y:S01]  /*2000*/  IADD3 R224, R219.reuse, 0x800, RZ ;  /* 0x00000800dbe07810 */ /* 0x040fe20007ffe0ff */
[----:B------:R-:W-:Y:S01]  /*2010*/  IMAD R0, R204, c[0x0][0x20c], R0 ;  /* 0x00008300cc007a24 */ /* 0x000fe200078e0200 */
[----:B------:R-:W-:-:S02]  /*2020*/  IADD3 R223, R219, 0x1000, RZ ;  /* 0x00001000dbdf7810 */ /* 0x000fc40007ffe0ff */
[----:B------:R-:W-:Y:S01]  /*2030*/  IADD3 R222, R219, 0x1800, RZ ;  /* 0x00001800dbde7810 */ /* 0x000fe20007ffe0ff */
[----:B------:R-:W-:Y:S01]  /*2040*/  IMAD.IADD R0, R7, 0x1, R0 ;  /* 0x0000000107007824 */ /* 0x000fe200078e0200 */
[----:B------:R-:W-:-:S03]  /*2050*/  IADD3 R221, R219, 0x2000, RZ ;  /* 0x00002000dbdd7810 */ /* 0x000fc60007ffe0ff */
[----:B------:R-:W-:Y:S01]  /*2060*/  IMAD R0, R0, 0x60, RZ ;  /* 0x0000006000007824 */ /* 0x000fe200078e02ff */
[----:B------:R-:W-:Y:S04]  /*2070*/  LDSM.16.M88.4 R28, [R208+0x3100] ;  /* 0x00310000d01c783b */ /* 0x000fe80000000200 */
[----:B---3--:R-:W2:Y:S04]  /*2080*/  LDSM.16.M88.4 R12, [R215+0x6100] ;  /* 0x00610000d70c783b */ /* 0x008ea80000000200 */
[----:B-1----:R-:W1:Y:S04]  /*2090*/  LDSM.16.M88.4 R8, [R215+0x8100] ;  /* 0x00810000d708783b */ /* 0x002e680000000200 */
[----:B------:R-:W3:Y:S04]  /*20a0*/  LDSM.16.M88.4 R20, [R208+0x3900] ;  /* 0x00390000d014783b */ /* 0x000ee80000000200 */
[----:B------:R-:W4:Y:S04]  /*20b0*/  LDSM.16.M88.4 R32, [R208+0x4100] ;  /* 0x00410000d020783b */ /* 0x000f280000000200 */
[----:B------:R-:W5:Y:S04]  /*20c0*/  LDSM.16.M88.4 R36, [R208+0x4900] ;  /* 0x00490000d024783b */ /* 0x000f680000000200 */
[----:B------:R-:W3:Y:S04]  /*20d0*/  LDSM.16.M88.4 R40, [R208+0x5100] ;  /* 0x00510000d028783b */ /* 0x000ee80000000200 */
[----:B------:R-:W-:Y:S04]  /*20e0*/  LDSM.16.M88.4 R68, [R219] ;  /* 0x00000000db44783b */ /* 0x000fe80000000200 */
[----:B------:R-:W-:Y:S04]  /*20f0*/  LDSM.16.M88.4 R48, [R219+0x800] ;  /* 0x00080000db30783b */ /* 0x000fe80000000200 */
[----:B------:R-:W-:Y:S01]  /*2100*/  LDSM.16.M88.4 R44, [R219+0x1000] ;  /* 0x00100000db2c783b */ /* 0x000fe20000000200 */
[-C--:B--2---:R-:W-:Y:S08]  /*2110*/  HMMA.16816.F32.BF16 R176, R12, R28.reuse, RZ ;  /* 0x0000001c0cb0723c */ /* 0x084ff000000418ff */
[C---:B-1----:R-:W-:Y:S08]  /*2120*/  HMMA.16816.F32.BF16 R52, R8.reuse, R28, RZ ;  /* 0x0000001c0834723c */ /* 0x042ff000000418ff */
[-C--:B------:R-:W-:Y:S08]  /*2130*/  HMMA.16816.F32.BF16 R92, R8, R30.reuse, RZ ;  /* 0x0000001e085c723c */ /* 0x080ff000000418ff */
[C---:B------:R-:W-:Y:S01]  /*2140*/  HMMA.16816.F32.BF16 R156, R12.reuse, R30, RZ ;  /* 0x0000001e0c9c723c */ /* 0x040fe200000418ff */
[----:B------:R-:W1:Y:S07]  /*2150*/  LDSM.16.M88.4 R28, [R208+0x5900] ;  /* 0x00590000d01c783b */ /* 0x000e6e0000000200 */
[-C--:B---3--:R-:W-:Y:S08]  /*2160*/  HMMA.16816.F32.BF16 R144, R12, R20.reuse, RZ ;  /* 0x000000140c90723c */ /* 0x088ff000000418ff */
[C---:B------:R-:W-:Y:S08]  /*2170*/  HMMA.16816.F32.BF16 R56, R8.reuse, R20, RZ ;  /* 0x000000140838723c */ /* 0x040ff000000418ff */
[-C--:B------:R-:W-:Y:S08]  /*2180*/  HMMA.16816.F32.BF16 R100, R8, R22.reuse, RZ ;  /* 0x000000160864723c */ /* 0x080ff000000418ff */
[----:B------:R-:W-:Y:S01]  /*2190*/  HMMA.16816.F32.BF16 R152, R12, R22, RZ ;  /* 0x000000160c98723c */ /* 0x000fe200000418ff */
[----:B------:R-:W2:Y:S07]  /*21a0*/  LDSM.16.M88.4 R20, [R218+0x8100] ;  /* 0x00810000da14783b */ /* 0x000eae0000000200 */
[C---:B----4-:R-:W-:Y:S08]  /*21b0*/  HMMA.16816.F32.BF16 R76, R8.reuse, R32, RZ ;  /* 0x00000020084c723c */ /* 0x050ff000000418ff */
[C---:B------:R-:W-:Y:S08]  /*21c0*/  HMMA.16816.F32.BF16 R96, R8.reuse, R34, RZ ;  /* 0x000000220860723c */ /* 0x040ff000000418ff */
[C---:B-----5:R-:W-:Y:S08]  /*21d0*/  HMMA.16816.F32.BF16 R60, R8.reuse, R36, RZ ;  /* 0x00000024083c723c */ /* 0x060ff000000418ff */
[C---:B------:R-:W-:Y:S08]  /*21e0*/  HMMA.16816.F32.BF16 R128, R8.reuse, R38, RZ ;  /* 0x000000260880723c */ /* 0x040ff000000418ff */
[C---:B------:R-:W-:Y:S08]  /*21f0*/  HMMA.16816.F32.BF16 R64, R8.reuse, R40, RZ ;  /* 0x000000280840723c */ /* 0x040ff000000418ff */
[C---:B------:R-:W-:Y:S08]  /*2200*/  HMMA.16816.F32.BF16 R116, R8.reuse, R42, RZ ;  /* 0x0000002a0874723c */ /* 0x040ff000000418ff */
[C---:B-1----:R-:W-:Y:S08]  /*2210*/  HMMA.16816.F32.BF16 R80, R8.reuse, R28, RZ ;  /* 0x0000001c0850723c */ /* 0x042ff000000418ff */
[----:B------:R-:W-:Y:S07]  /*2220*/  HMMA.16816.F32.BF16 R112, R8, R30, RZ ;  /* 0x0000001e0870723c */ /* 0x000fee00000418ff */
[----:B------:R-:W-:Y:S01]  /*2230*/  IMAD.WIDE.U32 R8, R6, 0x60, R72 ;  /* 0x0000006006087825 */ /* 0x000fe200078e0048 */
[----:B------:R-:W-:Y:S03]  /*2240*/  HMMA.16816.F32.BF16 R140, R12, R32, RZ ;  /* 0x000000200c8c723c */ /* 0x000fe600000418ff */
[----:B------:R-:W-:-:S05]  /*2250*/  IMAD.IADD R0, R9, 0x1, R0 ;  /* 0x0000000109007824 */ /* 0x000fca00078e0200 */
[C---:B------:R-:W-:Y:S01]  /*2260*/  HMMA.16816.F32.BF16 R148, R12.reuse, R34, RZ ;  /* 0x000000220c94723c */ /* 0x040fe200000418ff */
[----:B------:R-:W1:Y:S07]  /*2270*/  LDSM.16.M88.4 R32, [R219+0x2800] ;  /* 0x00280000db20783b */ /* 0x000e6e0000000200 */
[C---:B------:R-:W-:Y:S08]  /*2280*/  HMMA.16816.F32.BF16 R132, R12.reuse, R36, RZ ;  /* 0x000000240c84723c */ /* 0x040ff000000418ff */
[C---:B------:R-:W-:Y:S01]  /*2290*/  HMMA.16816.F32.BF16 R160, R12.reuse, R38, RZ ;  /* 0x000000260ca0723c */ /* 0x040fe200000418ff */
[----:B------:R-:W-:Y:S07]  /*22a0*/  LDSM.16.M88.4 R36, [R219+0x2000] ;  /* 0x00200000db24783b */ /* 0x000fee0000000200 */
[C---:B------:R-:W-:Y:S08]  /*22b0*/  HMMA.16816.F32.BF16 R124, R12.reuse, R40, RZ ;  /* 0x000000280c7c723c */ /* 0x040ff000000418ff */
[C---:B------:R-:W-:Y:S01]  /*22c0*/  HMMA.16816.F32.BF16 R172, R12.reuse, R42, RZ ;  /* 0x0000002a0cac723c */ /* 0x040fe200000418ff */
[----:B------:R-:W3:Y:S07]  /*22d0*/  LDSM.16.M88.4 R40, [R219+0x1800] ;  /* 0x00180000db28783b */ /* 0x000eee0000000200 */
[C---:B------:R-:W-:Y:S08]  /*22e0*/  HMMA.16816.F32.BF16 R120, R12.reuse, R28, RZ ;  /* 0x0000001c0c78723c */ /* 0x040ff000000418ff */
[----:B------:R-:W-:Y:S07]  /*22f0*/  HMMA.16816.F32.BF16 R108, R12, R30, RZ ;  /* 0x0000001e0c6c723c */ /* 0x000fee00000418ff */
[----:B------:R-:W-:Y:S01]  /*2300*/  LEA R12, P0, R8, c[0x0][0x1f8], 0x1 ;  /* 0x00007e00080c7a11 */ /* 0x000fe200078008ff */
[----:B--2---:R-:W-:Y:S03]  /*2310*/  HMMA.16816.F32.BF16 R104, R20, R68, R52 ;  /* 0x000000441468723c */ /* 0x004fe60000041834 */
[----:B------:R-:W-:-:S02]  /*2320*/  IADD3 R6, P2, R12, UR9, RZ ;  /* 0x000000090c067c10 */ /* 0x000fc4000ff5e0ff */
[----:B------:R-:W-:Y:S01]  /*2330*/  LEA.HI.X R13, R8, c[0x0][0x1fc], R0, 0x1, P0 ;  /* 0x00007f00080d7a11 */ /* 0x000fe200000f0c00 */
[----:B------:R-:W-:Y:S01]  /*2340*/  IMAD.MOV.U32 R0, RZ, RZ, 0x40 ;  /* 0x00000040ff007424 */ /* 0x000fe200078e00ff */
[----:B------:R-:W-:Y:S01]  /*2350*/  IADD3 R16, P0, R6, UR9, RZ ;  /* 0x0000000906107c10 */ /* 0x000fe2000ff1e0ff */
[----:B------:R-:W2:Y:S01]  /*2360*/  LDSM.16.M88.4 R8, [R218+0x6100] ;  /* 0x00610000da08783b */ /* 0x000ea20000000200 */
[----:B------:R-:W-:Y:S01]  /*2370*/  IADD3.X R7, R13, UR8, RZ, P2, !PT ;  /* 0x000000080d077c10 */ /* 0x000fe200097fe4ff */
[C---:B------:R-:W-:Y:S01]  /*2380*/  HMMA.16816.F32.BF16 R88, R20.reuse, R48, R56 ;  /* 0x000000301458723c */ /* 0x040fe20000041838 */
[----:B------:R-:W-:Y:S01]  /*2390*/  ISETP.LT.OR P2, PT, R19, 0x41, P1 ;  /* 0x000000411300780c */ /* 0x000fe20000f41670 */
[----:B------:R-:W-:Y:S01]  /*23a0*/  @!PT LDS RZ, [RZ] ;  /* 0x00000000fffff984 */ /* 0x000fe20000000800 */
[----:B------:R-:W-:Y:S01]  /*23b0*/  @!PT LDS RZ, [RZ] ;  /* 0x00000000fffff984 */ /* 0x000fe20000000800 */
[----:B------:R-:W-:Y:S01]  /*23c0*/  @!PT LDS RZ, [RZ] ;  /* 0x00000000fffff984 */ /* 0x000fe20000000800 */
[----:B------:R4:W-:Y:S01]  /*23d0*/  LDGSTS.E.BYPASS.LTC128B.128 [R227+0x100], [R12.64], !P3 ;  /* 0x001000000ce37fae */ /* 0x0009e2000d901d4c */
[----:B------:R-:W-:Y:S02]  /*23e0*/  IADD3.X R17, R7, UR8, RZ, P0, !PT ;  /* 0x0000000807117c10 */ /* 0x000fe400087fe4ff */
[----:B------:R-:W-:Y:S01]  /*23f0*/  IADD3 R14, P0, R16, UR9, RZ ;  /* 0x00000009100e7c10 */ /* 0x000fe2000ff1e0ff */
[----:B------:R5:W-:Y:S01]  /*2400*/  LDGSTS.E.BYPASS.LTC128B.128 [R227+0x900], [R6.64], !P5 ;  /* 0x0090000006e37fae */ /* 0x000be2000e901d4c */
[----:B------:R-:W-:Y:S01]  /*2410*/  ISETP.LT.OR P3, PT, R19, 0x31, P1 ;  /* 0x000000311300780c */ /* 0x000fe20000f61670 */
[----:B-1----:R-:W-:Y:S01]  /*2420*/  HMMA.16816.F32.BF16 R80, R20, R32, R80 ;  /* 0x000000201450723c */ /* 0x002fe20000041850 */
[----:B------:R-:W-:Y:S01]  /*2430*/  IADD3.X R15, R17, UR8, RZ, P0, !PT ;  /* 0x00000008110f7c10 */ /* 0x000fe200087fe4ff */
[----:B------:R3:W-:Y:S01]  /*2440*/  LDGSTS.E.BYPASS.LTC128B.128 [R227+0x1100], [R16.64], !P4 ;  /* 0x0110000010e37fae */ /* 0x0007e2000e101d4c */
[----:B------:R-:W-:-:S02]  /*2450*/  ISETP.LT.OR P1, PT, R19, 0x51, P1 ;  /* 0x000000511300780c */ /* 0x000fc40000f21670 */
[----:B------:R-:W-:-:S03]  /*2460*/  LOP3.LUT P5, RZ, R25, 0x4, RZ, 0xc0, !PT ;  /* 0x0000000419ff7812 */ /* 0x000fc600078ac0ff */
[----:B------:R-:W-:Y:S01]  /*2470*/  HMMA.16816.F32.BF16 R76, R20, R44, R76 ;  /* 0x0000002c144c723c */ /* 0x000fe2000004184c */
[----:B------:R-:W-:-:S03]  /*2480*/  SEL R0, R0, 0xffffffc0, !P5 ;  /* 0xffffffc000007807 */ /* 0x000fc60006800000 */
[----:B------:R1:W-:Y:S02]  /*2490*/  LDGSTS.E.BYPASS.LTC128B.128 [R227+0x1900], [R14.64], !P3 ;  /* 0x019000000ee37fae */ /* 0x0003e4000d901d4c */
[----:B------:R-:W-:Y:S02]  /*24a0*/  IMAD.IADD R214, R208, 0x1, R0 ;  /* 0x00000001d0d67824 */ /* 0x000fe400078e0200 */
[----:B------:R-:W-:Y:S01]  /*24b0*/  HMMA.16816.F32.BF16 R92, R20, R70, R92 ;  /* 0x00000046145c723c */ /* 0x000fe2000004185c */
[----:B------:R-:W-:Y:S01]  /*24c0*/  IMAD.IADD R213, R0, 0x1, R219 ;  /* 0x0000000100d57824 */ /* 0x000fe200078e02db */
[----:B------:R-:W-:-:S06]  /*24d0*/  LOP3.LUT R0, R5, R27, RZ, 0xfc, !PT ;  /* 0x0000001b05007212 */ /* 0x000fcc00078efcff */
[----:B------:R-:W-:Y:S01]  /*24e0*/  HMMA.16816.F32.BF16 R96, R20, R46, R96 ;  /* 0x0000002e1460723c */ /* 0x000fe20000041860 */
[----:B-----5:R-:W-:-:S04]  /*24f0*/  IADD3 R6, P0, R14, UR9, RZ ;  /* 0x000000090e067c10 */ /* 0x020fc8000ff1e0ff */
[----:B------:R-:W-:Y:S02]  /*2500*/  IADD3.X R7, R15, UR8, RZ, P0, !PT ;  /* 0x000000080f077c10 */ /* 0x000fe400087fe4ff */
[----:B----4-:R-:W-:Y:S01]  /*2510*/  IADD3 R12, P0, R6, UR9, RZ ;  /* 0x00000009060c7c10 */ /* 0x010fe2000ff1e0ff */
[----:B---3--:R-:W-:Y:S02]  /*2520*/  HMMA.16816.F32.BF16 R16, R20, R40, R60 ;  /* 0x000000281410723c */ /* 0x008fe4000004183c */
[----:B------:R3:W-:Y:S01]  /*2530*/  LDGSTS.E.BYPASS.LTC128B.128 [R227+0x2100], [R6.64], !P2 ;  /* 0x0210000006e37fae */ /* 0x0007e2000d101d4c */
[----:B------:R-:W-:Y:S02]  /*2540*/  IADD3.X R13, R7, UR8, RZ, P0, !PT ;  /* 0x00000008070d7c10 */ /* 0x000fe400087fe4ff */
[----:B------:R-:W-:Y:S02]  /*2550*/  ISETP.GT.AND P0, PT, R204, R220, PT ;  /* 0x000000dccc00720c */ /* 0x000fe40003f04270 */
[----:B------:R-:W-:Y:S01]  /*2560*/  IADD3 R220, R219, 0x2800, RZ ;  /* 0x00002800dbdc7810 */ /* 0x000fe20007ffe0ff */
[----:B------:R1:W-:Y:S01]  /*2570*/  LDGSTS.E.BYPASS.LTC128B.128 [R227+0x2900], [R12.64], !P1 ;  /* 0x029000000ce37fae */ /* 0x0003e2000c901d4c */
[C---:B--2---:R-:W-:Y:S03]  /*2580*/  HMMA.16816.F32.BF16 R180, R8.reuse, R48, R144 ;  /* 0x0000003008b4723c */ /* 0x044fe60000041890 */
[----:B------:R-:W-:Y:S04]  /*2590*/  LDSM.16.M88.4 R28, [R216+0x8100] ;  /* 0x00810000d81c783b */ /* 0x000fe80000000200 */
[----:B------:R-:W2:Y:S01]  /*25a0*/  LDSM.16.M88.4 R52, [R214+0x4900] ;  /* 0x00490000d634783b */ /* 0x000ea20000000200 */
[C---:B------:R-:W-:Y:S03]  /*25b0*/  HMMA.16816.F32.BF16 R184, R8.reuse, R44, R140 ;  /* 0x0000002c08b8723c */ /* 0x040fe6000004188c */
[----:B------:R-:W4:Y:S04]  /*25c0*/  LDSM.16.M88.4 R72, [R214+0x5100] ;  /* 0x00510000d648783b */ /* 0x000f280000000200 */
[----:B------:R-:W5:Y:S01]  /*25d0*/  LDSM.16.M88.4 R84, [R214+0x5900] ;  /* 0x00590000d654783b */ /* 0x000f620000000200 */
[C---:B------:R-:W-:Y:S03]  /*25e0*/  HMMA.16816.F32.BF16 R176, R8.reuse, R68, R176 ;  /* 0x0000004408b0723c */ /* 0x040fe600000418b0 */
[----:B------:R-:W3:Y:S04]  /*25f0*/  LDSM.16.M88.4 R60, [R214+0x3900] ;  /* 0x00390000d63c783b */ /* 0x000ee80000000200 */
[----:B------:R-:W3:Y:S01]  /*2600*/  LDSM.16.M88.4 R56, [R214+0x4100] ;  /* 0x00410000d638783b */ /* 0x000ee20000000200 */
[----:B------:R-:W-:Y:S03]  /*2610*/  HMMA.16816.F32.BF16 R140, R8, R50, R152 ;  /* 0x00000032088c723c */ /* 0x000fe60000041898 */
[----:B------:R-:W0:Y:S05]  /*2620*/  LDGDEPBAR ;  /* 0x00000000000079af */ /* 0x000e2a0000000000 */
[C---:B-1----:R-:W-:Y:S01]  /*2630*/  HMMA.16816.F32.BF16 R12, R20.reuse, R36, R64 ;  /* 0x00000024140c723c */ /* 0x042fe20000041840 */
[----:B------:R-:W1:Y:S07]  /*2640*/  LDSM.16.M88.4 R64, [R214+0x3100] ;  /* 0x00310000d640783b */ /* 0x000e6e0000000200 */
[----:B------:R-:W-:Y:S01]  /*2650*/  HMMA.16816.F32.BF16 R100, R20, R50, R100 ;  /* 0x000000321464723c */ /* 0x000fe20000041864 */
[----:B------:R-:W-:Y:S07]  /*2660*/  LDSM.16.M88.4 R48, [R213] ;  /* 0x00000000d530783b */ /* 0x000fee0000000200 */
[----:B--2---:R-:W-:Y:S01]  /*2670*/  HMMA.16816.F32.BF16 R144, R28, R52, R16 ;  /* 0x000000341c90723c */ /* 0x004fe20000041810 */
[----:B------:R-:W2:Y:S07]  /*2680*/  LDSM.16.M88.4 R16, [R216+0x6100] ;  /* 0x00610000d810783b */ /* 0x000eae0000000200 */
[----:B------:R-:W-:Y:S08]  /*2690*/  HMMA.16816.F32.BF16 R68, R8, R70, R156 ;  /* 0x000000460844723c */ /* 0x000ff0000004189c */
[C---:B------:R-:W-:Y:S08]  /*26a0*/  HMMA.16816.F32.BF16 R128, R20.reuse, R42, R128 ;  /* 0x0000002a1480723c */ /* 0x040ff00000041880 */
[C---:B------:R-:W-:Y:S08]  /*26b0*/  HMMA.16816.F32.BF16 R188, R20.reuse, R38, R116 ;  /* 0x0000002614bc723c */ /* 0x040ff00000041874 */
[----:B------:R-:W-:Y:S01]  /*26c0*/  HMMA.16816.F32.BF16 R136, R20, R34, R112 ;  /* 0x000000221488723c */ /* 0x000fe20000041870 */
[----:B------:R-:W-:Y:S07]  /*26d0*/  LDSM.16.M88.4 R20, [R213+0x2800] ;  /* 0x00280000d514783b */ /* 0x000fee0000000200 */
[C---:B------:R-:W-:Y:S08]  /*26e0*/  HMMA.16816.F32.BF16 R192, R8.reuse, R40, R132 ;  /* 0x0000002808c0723c */ /* 0x040ff00000041884 */
[C---:B------:R-:W-:Y:S01]  /*26f0*/  HMMA.16816.F32.BF16 R148, R8.reuse, R46, R148 ;  /* 0x0000002e0894723c */ /* 0x040fe20000041894 */
[----:B------:R-:W-:Y:S07]  /*2700*/  LDSM.16.M88.4 R44, [R213+0x800] ;  /* 0x00080000d52c783b */ /* 0x000fee0000000200 */
[C---:B------:R-:W-:Y:S01]  /*2710*/  HMMA.16816.F32.BF16 R160, R8.reuse, R42, R160 ;  /* 0x0000002a08a0723c */ /* 0x040fe200000418a0 */
[----:B------:R-:W-:Y:S07]  /*2720*/  LDSM.16.M88.4 R40, [R213+0x1000] ;  /* 0x00100000d528783b */ /* 0x000fee0000000200 */
[C---:B------:R-:W-:Y:S08]  /*2730*/  HMMA.16816.F32.BF16 R196, R8.reuse, R36, R124 ;  /* 0x0000002408c4723c */ /* 0x040ff0000004187c */
[C---:B------:R-:W-:Y:S08]  /*2740*/  HMMA.16816.F32.BF16 R200, R8.reuse, R32, R120 ;  /* 0x0000002008c8723c */ /* 0x040ff00000041878 */
[C---:B------:R-:W-:Y:S01]  /*2750*/  HMMA.16816.F32.BF16 R172, R8.reuse, R38, R172 ;  /* 0x0000002608ac723c */ /* 0x040fe200000418ac */
[----:B------:R-:W-:Y:S07]  /*2760*/  LDSM.16.M88.4 R36, [R213+0x1800] ;  /* 0x00180000d524783b */ /* 0x000fee0000000200 */
[----:B------:R-:W-:Y:S01]  /*2770*/  HMMA.16816.F32.BF16 R168, R8, R34, R108 ;  /* 0x0000002208a8723c */ /* 0x000fe2000004186c */
[----:B------:R-:W-:Y:S04]  /*2780*/  LDSM.16.M88.4 R8, [R217+0x8100] ;  /* 0x00810000d908783b */ /* 0x000fe80000000200 */
[----:B------:R-:W-:Y:S03]  /*2790*/  LDSM.16.M88.4 R32, [R213+0x2000] ;  /* 0x00200000d520783b */ /* 0x000fe60000000200 */
[----:B----4-:R-:W-:Y:S01]  /*27a0*/  HMMA.16816.F32.BF16 R132, R28, R72, R12 ;  /* 0x000000481c84723c */ /* 0x010fe2000004180c */
[----:B------:R-:W4:Y:S01]  /*27b0*/  LDSM.16.M88.4 R12, [R217+0x6100] ;  /* 0x00610000d90c783b */ /* 0x000f220000000200 */
[----:B------:R-:W-:-:S06]  /*27c0*/  DEPBAR.LE SB0, 0x0 ;  /* 0x000080000000791a */ /* 0x000fcc0000000000 */
[C---:B-----5:R-:W-:Y:S08]  /*27d0*/  HMMA.16816.F32.BF16 R124, R28.reuse, R84, R80 ;  /* 0x000000541c7c723c */ /* 0x060ff00000041850 */
[C---:B---3--:R-:W-:Y:S08]  /*27e0*/  HMMA.16816.F32.BF16 R156, R28.reuse, R60, R88 ;  /* 0x0000003c1c9c723c */ /* 0x048ff00000041858 */
[C---:B------:R-:W-:Y:S08]  /*27f0*/  HMMA.16816.F32.BF16 R152, R28.reuse, R56, R76 ;  /* 0x000000381c98723c */ /* 0x040ff0000004184c */
[C---:B-1----:R-:W-:Y:S08]  /*2800*/  HMMA.16816.F32.BF16 R120, R28.reuse, R66, R92 ;  /* 0x000000421c78723c */ /* 0x042ff0000004185c */
[----:B------:R-:W-:Y:S08]  /*2810*/  HMMA.16816.F32.BF16 R112, R28, R58, R96 ;  /* 0x0000003a1c70723c */ /* 0x000ff00000041860 */
[----:B--2---:R-:W-:Y:S08]  /*2820*/  HMMA.16816.F32.BF16 R80, R16, R62, R140 ;  /* 0x0000003e1050723c */ /* 0x004ff0000004188c */
[C---:B------:R-:W-:Y:S08]  /*2830*/  HMMA.16816.F32.BF16 R164, R28.reuse, R64, R104 ;  /* 0x000000401ca4723c */ /* 0x040ff00000041868 */
[----:B------:R-:W-:Y:S08]  /*2840*/  HMMA.16816.F32.BF16 R116, R28, R62, R100 ;  /* 0x0000003e1c74723c */ /* 0x000ff00000041864 */
[C---:B------:R-:W-:Y:S08]  /*2850*/  HMMA.16816.F32.BF16 R96, R16.reuse, R64, R176 ;  /* 0x000000401060723c */ /* 0x040ff000000418b0 */
[C---:B------:R-:W-:Y:S08]  /*2860*/  HMMA.16816.F32.BF16 R92, R16.reuse, R66, R68 ;  /* 0x00000042105c723c */ /* 0x040ff00000041844 */
[C---:B------:R-:W-:Y:S08]  /*2870*/  HMMA.16816.F32.BF16 R88, R16.reuse, R60, R180 ;  /* 0x0000003c1058723c */ /* 0x040ff000000418b4 */
[----:B------:R-:W-:Y:S08]  /*2880*/  HMMA.16816.F32.BF16 R76, R16, R56, R184 ;  /* 0x00000038104c723c */ /* 0x000ff000000418b8 */
[C---:B------:R-:W-:Y:S08]  /*2890*/  HMMA.16816.F32.BF16 R108, R28.reuse, R54, R128 ;  /* 0x000000361c6c723c */ /* 0x040ff00000041880 */
[C---:B------:R-:W-:Y:S08]  /*28a0*/  HMMA.16816.F32.BF16 R104, R28.reuse, R74, R188 ;  /* 0x0000004a1c68723c */ /* 0x040ff000000418bc */
[----:B------:R-:W-:Y:S08]  /*28b0*/  HMMA.16816.F32.BF16 R100, R28, R86, R136 ;  /* 0x000000561c64723c */ /* 0x000ff00000041888 */
[C---:B------:R-:W-:Y:S08]  /*28c0*/  HMMA.16816.F32.BF16 R68, R16.reuse, R58, R148 ;  /* 0x0000003a1044723c */ /* 0x040ff00000041894 */
[C---:B------:R-:W-:Y:S08]  /*28d0*/  HMMA.16816.F32.BF16 R64, R16.reuse, R52, R192 ;  /* 0x000000341040723c */ /* 0x040ff000000418c0 */
[C---:B------:R-:W-:Y:S08]  /*28e0*/  HMMA.16816.F32.BF16 R60, R16.reuse, R54, R160 ;  /* 0x00000036103c723c */ /* 0x040ff000000418a0 */
[C---:B------:R-:W-:Y:S08]  /*28f0*/  HMMA.16816.F32.BF16 R56, R16.reuse, R72, R196 ;  /* 0x000000481038723c */ /* 0x040ff000000418c4 */
[C---:B------:R-:W-:Y:S08]  /*2900*/  HMMA.16816.F32.BF16 R52, R16.reuse, R74, R172 ;  /* 0x0000004a1034723c */ /* 0x040ff000000418ac */
[C---:B------:R-:W-:Y:S08]  /*2910*/  HMMA.16816.F32.BF16 R28, R16.reuse, R84, R200 ;  /* 0x00000054101c723c */ /* 0x040ff000000418c8 */
[----:B------:R-:W-:Y:S08]  /*2920*/  HMMA.16816.F32.BF16 R16, R16, R86, R168 ;  /* 0x000000561010723c */ /* 0x000ff000000418a8 */
[----:B----4-:R-:W-:Y:S08]  /*2930*/  HMMA.16816.F32.BF16 R84, R12, R46, R80 ;  /* 0x0000002e0c54723c */ /* 0x010ff00000041850 */
[----:B------:R-:W-:Y:S08]  /*2940*/  HMMA.16816.F32.BF16 R160, R8, R50, R120 ;  /* 0x0000003208a0723c */ /* 0x000ff00000041878 */
[----:B------:R-:W-:Y:S08]  /*2950*/  HMMA.16816.F32.BF16 R80, R12, R40, R76 ;  /* 0x000000280c50723c */ /* 0x000ff0000004184c */
[C---:B------:R-:W-:Y:S08]  /*2960*/  HMMA.16816.F32.BF16 R136, R8.reuse, R46, R116 ;  /* 0x0000002e0888723c */ /* 0x040ff00000041874 */
[----:B------:R-:W-:Y:S08]  /*2970*/  HMMA.16816.F32.BF16 R120, R8, R22, R100 ;  /* 0x000000160878723c */ /* 0x000ff00000041864 */
[-C--:B------:R-:W-:Y:S08]  /*2980*/  HMMA.16816.F32.BF16 R76, R12, R42.reuse, R68 ;  /* 0x0000002a0c4c723c */ /* 0x080ff00000041844 */
[----:B------:R-:W-:Y:S08]  /*2990*/  HMMA.16816.F32.BF16 R116, R8, R42, R112 ;  /* 0x0000002a0874723c */ /* 0x000ff00000041870 */
        /* <DEDUP_REMOVED lines=16> */
[----:B------:R-:W-:Y:S01]  /*2aa0*/  HMMA.16816.F32.BF16 R56, R12, R22, R16 ;  /* 0x000000160c38723c */ /* 0x000fe20000041810 */
[----:B------:R-:W-:Y:S06]  /*2ab0*/  BAR.SYNC.DEFER_BLOCKING 0x0 ;  /* 0x0000000000007b1d */ /* 0x000fec0000010000 */
[----:B------:R-:W-:Y:S05]  /*2ac0*/  @!P0 BRA `(.L_x_461) ;  /* 0x000001d000008947 */ /* 0x000fea0003800000 */
[----:B------:R-:W-:Y:S01]  /*2ad0*/  IADD3 R3, R225, -0x2, RZ ;  /* 0xfffffffee1037810 */ /* 0x000fe20007ffe0ff */
        /* <DEDUP_REMOVED lines=25> */
[----:B-1----:R-:W-:-:S05]  /*2c70*/  IADD3 R14, P0, R6, R16, RZ ;  /* 0x00000010060e7210 */ /* 0x002fca0007f1e0ff */
[----:B------:R-:W-:-:S05]  /*2c80*/  IMAD.X R15, R7, 0x1, R5, P0 ;  /* 0x00000001070f7824 */ /* 0x000fca00000e0605 */
[----:B------:R2:W-:Y:S03]  /*2c90*/  LDGSTS.E.BYPASS.LTC128B.128 [R227+0x5900], [R14.64], !P6 ;  /* 0x059000000ee37fae */ /* 0x0005e6000f101d4c */
.L_x_461:
[----:B------:R-:W-:Y:S01]  /*2ca0*/  FMUL.FTZ R3, R65, c[0x0][0x320] ;  /* 0x0000c80041037a20 */ /* 0x000fe20000410000 */
[----:B--2---:R-:W-:Y:S01]  /*2cb0*/  SHF.R.S32.HI R7, RZ, 0x1f, R205 ;  /* 0x0000001fff077819 */ /* 0x004fe200000114cd */
[----:B------:R-:W-:Y:S01]  /*2cc0*/  FMUL.FTZ R5, R61, c[0x0][0x320] ;  /* 0x0000c8003d057a20 */ /* 0x000fe20000410000 */
[----:B------:R-:W-:Y:S01]  /*2cd0*/  LEA.HI R6, R209, R210, RZ, 0x2 ;  /* 0x000000d2d1067211 */ /* 0x000fe200078f10ff */
[----:B------:R1:W2:Y:S01]  /*2ce0*/  MUFU.TANH R32, R3 ;  /* 0x0000000300207308 */ /* 0x0002a20000002400 */
[----:B------:R-:W-:Y:S01]  /*2cf0*/  PLOP3.LUT P1, PT, PT, PT, UP2, 0x80, 0x0 ;  /* 0x000000000000781c */ /* 0x000fe20003f2f028 */
[----:B------:R-:W-:Y:S01]  /*2d00*/  FMUL.FTZ R10, R69, c[0x0][0x320] ;  /* 0x0000c800450a7a20 */ /* 0x000fe20000410000 */
[----:B------:R-:W-:Y:S01]  /*2d10*/  LOP3.LUT R6, R6, 0xfffffffc, RZ, 0xc0, !PT ;  /* 0xfffffffc06067812 */ /* 0x000fe200078ec0ff */
[----:B------:R-:W-:Y:S01]  /*2d20*/  ULDC UR10, c[0x0][0x324] ;  /* 0x0000c900000a7ab9 */ /* 0x000fe20000000800 */
[----:B------:R-:W-:Y:S01]  /*2d30*/  PLOP3.LUT P0, PT, PT, PT, UP2, 0x80, 0x0 ;  /* 0x000000000000781c */ /* 0x000fe20003f0f028 */
[----:B------:R-:W-:Y:S01]  /*2d40*/  ULOP3.LUT UR10, URZ, UR10, URZ, 0x33, !UPT ;  /* 0x0000000a3f0a7292 */ /* 0x000fe2000f8e333f */
[----:B------:R-:W0:Y:S01]  /*2d50*/  LDGDEPBAR ;  /* 0x00000000000079af */ /* 0x000e220000000000 */
[----:B------:R3:W4:Y:S01]  /*2d60*/  MUFU.TANH R16, R5 ;  /* 0x0000000500107308 */ /* 0x0007220000002400 */
[----:B------:R-:W-:-:S02]  /*2d70*/  IMAD.IADD R6, R210, 0x1, -R6 ;  /* 0x00000001d2067824 */ /* 0x000fc400078e0a06 */
[----:B-1----:R-:W-:-:S05]  /*2d80*/  FMUL.FTZ R3, R96, c[0x0][0x320] ;  /* 0x0000c80060037a20 */ /* 0x002fca0000410000 */
[----:B------:R1:W1:Y:S01]  /*2d90*/  MUFU.TANH R14, R10 ;  /* 0x0000000a000e7308 */ /* 0x0002620000002400 */
[----:B---3--:R-:W-:-:S07]  /*2da0*/  LEA.HI R5, R7, R205, RZ, 0x2 ;  /* 0x000000cd07057211 */ /* 0x008fce00078f10ff */
[----:B------:R3:W2:Y:S01]  /*2db0*/  MUFU.TANH R37, R3 ;  /* 0x0000000300257308 */ /* 0x0006a20000002400 */
[----:B------:R-:W-:Y:S01]  /*2dc0*/  FMUL.FTZ R7, R68, c[0x0][0x320] ;  /* 0x0000c80044077a20 */ /* 0x000fe20000410000 */
[----:B------:R-:W-:-:S04]  /*2dd0*/  LOP3.LUT R5, R5, 0xffffffc, RZ, 0xc0, !PT ;  /* 0x0ffffffc05057812 */ /* 0x000fc800078ec0ff */
[----:B------:R-:W-:Y:S02]  /*2de0*/  IADD3 R8, -R5, R205, RZ ;  /* 0x000000cd05087210 */ /* 0x000fe40007ffe1ff */
[----:B------:R-:W2:Y:S01]  /*2df0*/  MUFU.TANH R15, R7 ;  /* 0x00000007000f7308 */ /* 0x000ea20000002400 */
[----:B------:R-:W-:Y:S01]  /*2e00*/  LEA.HI R5, R6, R6, RZ, 0x1 ;  /* 0x0000000606057211 */ /* 0x000fe200078f08ff */
[----:B-1----:R-:W-:Y:S02]  /*2e10*/  FMUL.FTZ R10, R72, c[0x0][0x320] ;  /* 0x0000c800480a7a20 */ /* 0x002fe40000410000 */
[----:B---3--:R-:W-:-:S04]  /*2e20*/  FMUL.FTZ R3, R97, c[0x0][0x320] ;  /* 0x0000c80061037a20 */ /* 0x008fc80000410000 */
[----:B------:R-:W1:Y:S08]  /*2e30*/  MUFU.TANH R13, R10 ;  /* 0x0000000a000d7308 */ /* 0x000e700000002400 */
[----:B------:R3:W1:Y:S02]  /*2e40*/  MUFU.TANH R31, R3 ;  /* 0x00000003001f7308 */ /* 0x0006640000002400 */
[----:B---3--:R-:W-:-:S06]  /*2e50*/  FMUL.FTZ R3, R92, c[0x0][0x320] ;  /* 0x0000c8005c037a20 */ /* 0x008fcc0000410000 */
        /* <DEDUP_REMOVED lines=23> */
[----:B---3--:R-:W-:-:S04]  /*2fd0*/  LOP3.LUT R3, R206, 0xffffffe0, RZ, 0xc0, !PT ;  /* 0xffffffe0ce037812 */ /* 0x008fc800078ec0ff */
[----:B------:R-:W-:-:S04]  /*2fe0*/  IADD3 R3, -R3, R210, RZ ;  /* 0x000000d203037210 */ /* 0x000fc80007ffe1ff */
[----:B------:R-:W-:-:S04]  /*2ff0*/  SHF.R.S32.HI R9, RZ, 0x1f, R3 ;  /* 0x0000001fff097819 */ /* 0x000fc80000011403 */
[----:B------:R-:W-:-:S04]  /*3000*/  LEA.HI R9, R9, R3, RZ, 0x2 ;  /* 0x0000000309097211 */ /* 0x000fc800078f10ff */
[----:B------:R-:W-:-:S05]  /*3010*/  LEA.HI.SX32 R7, R9, UR7, 0x1e ;  /* 0x0000000709077c11 */ /* 0x000fca000f8ff2ff */
[----:B------:R-:W-:Y:S01]  /*3020*/  IMAD R11, R8, 0x10, R7 ;  /* 0x00000010080b7824 */ /* 0x000fe200078e0207 */
[C---:B------:R-:W-:Y:S02]  /*3030*/  SHF.L.U32 R7, R5.reuse, 0x5, RZ ;  /* 0x0000000505077819 */ /* 0x040fe400000006ff */
[----:B------:R-:W-:Y:S02]  /*3040*/  LOP3.LUT R8, R5, 0x1ffffffe, RZ, 0xc0, !PT ;  /* 0x1ffffffe05087812 */ /* 0x000fe400078ec0ff */
[----:B------:R-:W-:Y:S02]  /*3050*/  LOP3.LUT R5, R7, 0xffffffc0, RZ, 0xc0, !PT ;  /* 0xffffffc007057812 */ /* 0x000fe400078ec0ff */
[----:B------:R-:W-:Y:S01]  /*3060*/  IADD3.X R7, R24, c[0x0][0x1d0], RZ, PT, !PT ;  /* 0x0000740018077a10 */ /* 0x000fe20003ffe4ff */
[----:B------:R-:W-:Y:S01]  /*3070*/  IMAD.IADD R6, R6, 0x1, -R8 ;  /* 0x0000000106067824 */ /* 0x000fe200078e0a08 */
[----:B------:R-:W-:Y:S01]  /*3080*/  IADD3 R5, R5, R11, RZ ;  /* 0x0000000b05057210 */ /* 0x000fe20007ffe0ff */
[----:B------:R-:W-:-:S04]  /*3090*/  FMUL.FTZ R8, R56, c[0x0][0x320] ;  /* 0x0000c80038087a20 */ /* 0x000fc80000410000 */
[----:B------:R-:W-:Y:S02]  /*30a0*/  IMAD R25, R6, 0x8, R5 ;  /* 0x0000000806197824 */ /* 0x000fe400078e0205 */
[----:B------:R-:W-:Y:S02]  /*30b0*/  FMUL.FTZ R5, R73, c[0x0][0x320] ;  /* 0x0000c80049057a20 */ /* 0x000fe40000410000 */
[----:B------:R-:W-:Y:S01]  /*30c0*/  @P1 IMAD.HI.U32 R6, R25, c[0x0][0x2c8], RZ ;  /* 0x0000b20019061a27 */ /* 0x000fe200078e00ff */
[----:B------:R3:W-:Y:S01]  /*30d0*/  STL [R1+0x28], R25 ;  /* 0x0000281901007387 */ /* 0x0007e20000100800 */
[----:B------:R5:W1:Y:S02]  /*30e0*/  MUFU.TANH R12, R5 ;  /* 0x00000005000c7308 */ /* 0x000a640000002400 */
[----:B-----5:R-:W-:-:S06]  /*30f0*/  FMUL.FTZ R5, R88, c[0x0][0x320] ;  /* 0x0000c80058057a20 */ /* 0x020fcc0000410000 */
[----:B------:R5:W1:Y:S01]  /*3100*/  MUFU.TANH R11, R5 ;  /* 0x00000005000b7308 */ /* 0x000a620000002400 */
[----:B---3--:R-:W-:Y:S02]  /*3110*/  @P0 SHF.R.U32.HI R25, RZ, c[0x0][0x2cc], R6 ;  /* 0x0000b300ff190a19 */ /* 0x008fe40000011606 */
[----:B------:R-:W-:-:S03]  /*3120*/  PLOP3.LUT P0, PT, PT, PT, UP1, 0x40, 0x0 ;  /* 0x000000000000781c */ /* 0x000fc60003f0e818 */
[----:B------:R-:W3:Y:S01]  /*3130*/  SHFL.IDX PT, R6, R25, RZ, 0x1c1f ;  /* 0x001c1fff19067589 */ /* 0x000ee200000e0000 */
[----:B-----5:R-:W-:-:S04]  /*3140*/  FMUL.FTZ R5, R89, c[0x0][0x320] ;  /* 0x0000c80059057a20 */ /* 0x020fc80000410000 */
[----:B------:R5:W1:Y:S02]  /*3150*/  MUFU.TANH R10, R5 ;  /* 0x00000005000a7308 */ /* 0x000a640000002400 */
[----:B-----5:R-:W-:-:S06]  /*3160*/  LOP3.LUT R5, R9, 0x7ffffffc, RZ, 0xc0, !PT ;  /* 0x7ffffffc09057812 */ /* 0x020fcc00078ec0ff */
[----:B------:R-:W1:Y:S01]  /*3170*/  MUFU.TANH R9, R8 ;  /* 0x0000000800097308 */ /* 0x000e620000002400 */
[----:B------:R-:W-:Y:S01]  /*3180*/  IADD3 R3, R3, -R5, RZ ;  /* 0x8000000503037210 */ /* 0x000fe20007ffe0ff */
[----:B------:R-:W-:-:S03]  /*3190*/  FMUL.FTZ R5, R57, c[0x0][0x320] ;  /* 0x0000c80039057a20 */ /* 0x000fc60000410000 */
[----:B------:R-:W-:-:S03]  /*31a0*/  SHF.L.U32 R36, R3, 0x1, RZ ;  /* 0x0000000103247819 */ /* 0x000fc600000006ff */
[----:B------:R5:W1:Y:S01]  /*31b0*/  MUFU.TANH R8, R5 ;  /* 0x0000000500087308 */ /* 0x000a620000002400 */
[----:B------:R-:W-:Y:S01]  /*31c0*/  IADD3 R3, R7, -c[0x0][0x168], -R36 ;  /* 0x80005a0007037a10 */ /* 0x000fe20007ffe824 */
[----:B------:R1:W-:Y:S01]  /*31d0*/  STL [R1+0x20], R36 ;  /* 0x0000202401007387 */ /* 0x0003e20000100800 */
[----:B------:R-:W-:Y:S02]  /*31e0*/  IADD3 R34, -R36, c[0x0][0x1d0], R24 ;  /* 0x0000740024227a10 */ /* 0x000fe40007ffe118 */
[C---:B------:R-:W-:Y:S02]  /*31f0*/  IADD3 R33, R3.reuse, c[0x0][0x328], RZ ;  /* 0x0000ca0003217a10 */ /* 0x040fe40007ffe0ff */
[----:B------:R-:W-:-:S04]  /*3200*/  IADD3 R35, R3, UR10, RZ ;  /* 0x0000000a03237c10 */ /* 0x000fc8000fffe0ff */
[----:B---3--:R-:W-:Y:S01]  /*3210*/  IADD3 R3, R35, R6, RZ ;  /* 0x0000000623037210 */ /* 0x008fe20007ffe0ff */
[----:B-----5:R-:W-:-:S05]  /*3220*/  IMAD.IADD R5, R33, 0x1, R6 ;  /* 0x0000000121057824 */ /* 0x020fca00078e0206 */
[----:B------:R-:W-:Y:S02]  /*3230*/  IMNMX R5, R5, R34, PT ;  /* 0x0000002205057217 */ /* 0x000fe40003800200 */
[----:B-1----:R-:W-:Y:S01]  /*3240*/  IADD3 R36, R24, -R36, RZ ;  /* 0x8000002418247210 */ /* 0x002fe20007ffe0ff */
[----:B------:R-:W-:Y:S05]  /*3250*/  @P0 BRA `(.L_x_462) ;  /* 0x0000015000000947 */ /* 0x000fea0003800000 */
[----:B--2-4-:R-:W-:Y:S01]  /*3260*/  IADD3 R6, R6, c[0x0][0x1d0], RZ ;  /* 0x0000740006067a10 */ /* 0x014fe20007ffe0ff */
[----:B------:R-:W-:Y:S03]  /*3270*/  BSSY B0, `(.L_x_463) ;  /* 0x000000f000007945 */ /* 0x000fe60003800000 */
[----:B------:R-:W-:-:S04]  /*3280*/  IADD3 R6, R6, -c[0x0][0x168], RZ ;  /* 0x80005a0006067a10 */ /* 0x000fc80007ffe0ff */
        /* <DEDUP_REMOVED lines=9> */
.L_x_464:
[----:B------:R-:W-:-:S04]  /*3320*/  MOV R7, c[0x0][0x32c] ;  /* 0x0000cb0000077a02 */ /* 0x000fc80000000f00 */
[----:B------:R-:W-:-:S13]  /*3330*/  ISETP.NE.AND P0, PT, R7, 0x1, PT ;  /* 0x000000010700780c */ /* 0x000fda0003f05270 */
[----:B------:R-:W-:-:S05]  /*3340*/  @P0 IMAD.HI.U32 R7, R6, c[0x0][0x330], RZ ;  /* 0x0000cc0006070a27 */ /* 0x000fca00078e00ff */
[----:B------:R-:W-:Y:S02]  /*3350*/  @P0 SHF.R.U32.HI R6, RZ, c[0x0][0x334], R7 ;  /* 0x0000cd00ff060a19 */ /* 0x000fe40000011607 */
.L_x_465:
[----:B------:R-:W-:Y:S05]  /*3360*/  BSYNC B0 ;  /* 0x0000000000007941 */ /* 0x000fea0003800000 */
.L_x_463:
[----:B------:R-:W-:-:S05]  /*3370*/  IMAD R6, R6, c[0x0][0x32c], R36 ;  /* 0x0000cb0006067a24 */ /* 0x000fca00078e0224 */
[----:B------:R-:W-:Y:S02]  /*3380*/  IADD3 R7, R6, c[0x0][0x32c], RZ ;  /* 0x0000cb0006077a10 */ /* 0x000fe40007ffe0ff */
[----:B------:R-:W-:Y:S02]  /*3390*/  IMNMX R3, R3, R6, !PT ;  /* 0x0000000603037217 */ /* 0x000fe40007800200 */
[----:B------:R-:W-:Y:S02]  /*33a0*/  IMNMX R5, R5, R7, PT ;  /* 0x0000000705057217 */ /* 0x000fe40003800200 */
.L_x_462:
[C---:B--2-4-:R-:W-:Y:S01]  /*33b0*/  ISETP.GE.AND P0, PT, R24.reuse, 0x9, PT ;  /* 0x000000091800780c */ /* 0x054fe20003f06270 */
[----:B------:R-:W1:Y:S01]  /*33c0*/  SHFL.IDX PT, R6, R25, 0x1, 0x1c1f ;  /* 0x003c1f0019067f89 */ /* 0x000e6200000e0000 */
[----:B------:R-:W-:Y:S02]  /*33d0*/  ISETP.GE.AND P1, PT, R24, 0x2, PT ;  /* 0x000000021800780c */ /* 0x000fe40003f26270 */
[----:B------:R-:W-:Y:S02]  /*33e0*/  P2R R54, PR, RZ, 0x1 ;  /* 0x00000001ff367803 */ /* 0x000fe40000000000 */
[----:B------:R-:W-:-:S02]  /*33f0*/  ISETP.GT.AND P0, PT, R3, 0x8, !P0 ;  /* 0x000000080300780c */ /* 0x000fc40004704270 */
[----:B------:R-:W-:Y:S02]  /*3400*/  P2R R55, PR, RZ, 0x2 ;  /* 0x00000002ff377803 */ /* 0x000fe40000000000 */
[----:B------:R-:W-:Y:S02]  /*3410*/  ISETP.LT.OR P0, PT, R5, 0x9, P0 ;  /* 0x000000090500780c */ /* 0x000fe40000701670 */
[----:B------:R-:W-:Y:S02]  /*3420*/  ISETP.GT.AND P1, PT, R3, 0x1, !P1 ;  /* 0x000000010300780c */ /* 0x000fe40004f24270 */
[----:B------:R-:W-:Y:S02]  /*3430*/  ISETP.GE.AND P2, PT, R24, 0x11, PT ;  /* 0x000000111800780c */ /* 0x000fe40003f46270 */
[----:B------:R-:W-:Y:S02]  /*3440*/  FSEL R73, R30, -INF , !P0 ;  /* 0xff8000001e497808 */ /* 0x000fe40004000000 */
[----:B------:R-:W-:-:S02]  /*3450*/  ISETP.LT.OR P1, PT, R5, 0x2, P1 ;  /* 0x000000020500780c */ /* 0x000fc40000f21670 */
[----:B------:R-:W-:Y:S02]  /*3460*/  ISETP.GT.AND P0, PT, R3, 0x10, !P2 ;  /* 0x000000100300780c */ /* 0x000fe40005704270 */
[----:B------:R-:W-:Y:S02]  /*3470*/  ISETP.GE.AND P3, PT, R24, 0xa, PT ;  /* 0x0000000a1800780c */ /* 0x000fe40003f66270 */
[----:B------:R-:W-:Y:S02]  /*3480*/  FSEL R64, R31, -INF , !P1 ;  /* 0xff8000001f407808 */ /* 0x000fe40004800000 */
[----:B------:R-:W-:Y:S02]  /*3490*/  P2R R52, PR, RZ, 0x4 ;  /* 0x00000004ff347803 */ /* 0x000fe40000000000 */
[----:B------:R-:W-:Y:S02]  /*34a0*/  ISETP.LT.OR P0, PT, R5, 0x11, P0 ;  /* 0x000000110500780c */ /* 0x000fe40000701670 */
[----:B------:R-:W-:-:S02]  /*34b0*/  ISETP.GT.AND P1, PT, R3, 0x9, !P3 ;  /* 0x000000090300780c */ /* 0x000fc40005f24270 */
[----:B------:R-:W-:Y:S02]  /*34c0*/  ISETP.GE.AND P2, PT, R24, 0x12, PT ;  /* 0x000000121800780c */ /* 0x000fe40003f46270 */
[----:B------:R-:W-:Y:S02]  /*34d0*/  FSEL R77, R28, -INF , !P0 ;  /* 0xff8000001c4d7808 */ /* 0x000fe40004000000 */
[----:B------:R-:W-:Y:S02]  /*34e0*/  ISETP.LT.OR P1, PT, R5, 0xa, P1 ;  /* 0x0000000a0500780c */ /* 0x000fe40000f21670 */
[----:B------:R-:W-:Y:S02]  /*34f0*/  ISETP.GT.AND P0, PT, R3, 0x11, !P2 ;  /* 0x000000110300780c */ /* 0x000fe40005704270 */
[----:B------:R-:W-:Y:S02]  /*3500*/  FSEL R76, R29, -INF , !P1 ;  /* 0xff8000001d4c7808 */ /* 0x000fe40004800000 */
[----:B------:R-:W-:-:S02]  /*3510*/  ISETP.LT.OR P0, PT, R5, 0x12, P0 ;  /* 0x000000120500780c */ /* 0x000fc40000701670 */
[C---:B------:R-:W-:Y:S02]  /*3520*/  ISETP.GE.AND P1, PT, R24.reuse, 0x19, PT ;  /* 0x000000191800780c */ /* 0x040fe40003f26270 */
[----:B------:R-:W-:Y:S02]  /*3530*/  FSEL R81, R27, -INF , !P0 ;  /* 0xff8000001b517808 */ /* 0x000fe40004000000 */
[----:B------:R-:W-:Y:S02]  /*3540*/  ISETP.GT.AND P0, PT, R3, 0x18, !P1 ;  /* 0x000000180300780c */ /* 0x000fe40004f04270 */
[----:B------:R-:W-:Y:S02]  /*3550*/  P2R R50, PR, RZ, 0x2 ;  /* 0x00000002ff327803 */ /* 0x000fe40000000000 */
[----:B------:R-:W-:Y:S02]  /*3560*/  ISETP.LT.OR P0, PT, R5, 0x19, P0 ;  /* 0x000000190500780c */ /* 0x000fe40000701670 */
[----:B------:R-:W-:-:S02]  /*3570*/  ISETP.GE.AND P1, PT, R24, 0x1a, PT ;  /* 0x0000001a1800780c */ /* 0x000fc40003f26270 */
[----:B------:R-:W-:Y:S02]  /*3580*/  FSEL R84, R26, -INF , !P0 ;  /* 0xff8000001a547808 */ /* 0x000fe40004000000 */
[----:B------:R-:W-:Y:S02]  /*3590*/  ISETP.GT.AND P0, PT, R3, 0x19, !P1 ;  /* 0x000000190300780c */ /* 0x000fe40004f04270 */
[----:B------:R-:W-:Y:S02]  /*35a0*/  P2R R49, PR, RZ, 0x2 ;  /* 0x00000002ff317803 */ /* 0x000fe40000000000 */
[----:B------:R-:W-:Y:S02]  /*35b0*/  ISETP.LT.OR P0, PT, R5, 0x1a, P0 ;  /* 0x0000001a0500780c */ /* 0x000fe40000701670 */
[----:B------:R-:W-:Y:S02]  /*35c0*/  ISETP.GE.AND P1, PT, R24, 0x21, PT ;  /* 0x000000211800780c */ /* 0x000fe40003f26270 */
[----:B------:R-:W-:-:S02]  /*35d0*/  FSEL R85, R23, -INF , !P0 ;  /* 0xff80000017557808 */ /* 0x000fc40004000000 */
[----:B------:R-:W-:Y:S02]  /*35e0*/  ISETP.GT.AND P0, PT, R3, 0x20, !P1 ;  /* 0x000000200300780c */ /* 0x000fe40004f04270 */
[----:B------:R-:W-:Y:S02]  /*35f0*/  P2R R48, PR, RZ, 0x2 ;  /* 0x00000002ff307803 */ /* 0x000fe40000000000 */
[----:B------:R-:W-:Y:S02]  /*3600*/  ISETP.LT.OR P0, PT, R5, 0x21, P0 ;  /* 0x000000210500780c */ /* 0x000fe40000701670 */
[----:B------:R-:W-:Y:S02]  /*3610*/  ISETP.GE.AND P1, PT, R24, 0x22, PT ;  /* 0x000000221800780c */ /* 0x000fe40003f26270 */
[----:B------:R-:W-:Y:S02]  /*3620*/  FSEL R97, R22, -INF , !P0 ;  /* 0xff80000016617808 */ /* 0x000fe40004000000 */
[----:B------:R-:W-:-:S02]  /*3630*/  ISETP.GT.AND P0, PT, R3, 0x21, !P1 ;  /* 0x000000210300780c */ /* 0x000fc40004f04270 */
[----:B------:R-:W-:Y:S02]  /*3640*/  P2R R47, PR, RZ, 0x2 ;  /* 0x00000002ff2f7803 */ /* 0x000fe40000000000 */
[----:B------:R-:W-:Y:S02]  /*3650*/  ISETP.LT.OR P0, PT, R5, 0x22, P0 ;  /* 0x000000220500780c */ /* 0x000fe40000701670 */
[----:B------:R-:W-:Y:S02]  /*3660*/  ISETP.GE.AND P1, PT, R24, 0x29, PT ;  /* 0x000000291800780c */ /* 0x000fe40003f26270 */
[----:B------:R-:W-:Y:S02]  /*3670*/  FSEL R100, R21, -INF , !P0 ;  /* 0xff80000015647808 */ /* 0x000fe40004000000 */
[----:B------:R-:W-:Y:S02]  /*3680*/  ISETP.GT.AND P0, PT, R3, 0x28, !P1 ;  /* 0x000000280300780c */ /* 0x000fe40004f04270 */
[----:B------:R-:W-:-:S02]  /*3690*/  P2R R46, PR, RZ, 0x2 ;  /* 0x00000002ff2e7803 */ /* 0x000fc40000000000 */
[----:B------:R-:W-:Y:S02]  /*36a0*/  ISETP.LT.OR P0, PT, R5, 0x29, P0 ;  /* 0x000000290500780c */ /* 0x000fe40000701670 */
[----:B------:R-:W-:Y:S02]  /*36b0*/  ISETP.GE.AND P1, PT, R24, 0x2a, PT ;  /* 0x0000002a1800780c */ /* 0x000fe40003f26270 */
[----:B------:R-:W-:Y:S02]  /*36c0*/  FSEL R101, R20, -INF , !P0 ;  /* 0xff80000014657808 */ /* 0x000fe40004000000 */
[----:B------:R-:W-:Y:S02]  /*36d0*/  ISETP.GT.AND P0, PT, R3, 0x29, !P1 ;  /* 0x000000290300780c */ /* 0x000fe40004f04270 */
[----:B------:R-:W-:Y:S02]  /*36e0*/  P2R R45, PR, RZ, 0x2 ;  /* 0x00000002ff2d7803 */ /* 0x000fe40000000000 */
        /* <DEDUP_REMOVED lines=14> */
[----:B------:R-:W-:Y:S02]  /*37d0*/  ISETP.GE.AND P5, PT, R24, 0x3a, PT ;  /* 0x0000003a1800780c */ /* 0x000fe40003fa6270 */
[----:B------:R-:W-:Y:S02]  /*37e0*/  ISETP.LT.OR P0, PT, R5, 0x39, P0 ;  /* 0x000000390500780c */ /* 0x000fe40000701670 */
[----:B------:R-:W-:Y:S02]  /*37f0*/  P2R R53, PR, RZ, 0x8 ;  /* 0x00000008ff357803 */ /* 0x000fe40000000000 */
[----:B------:R-:W-:Y:S02]  /*3800*/  FSEL R170, R17, -INF , !P0 ;  /* 0xff80000011aa7808 */ /* 0x000fe40004000000 */
[----:B------:R-:W-:-:S02]  /*3810*/  ISETP.GT.AND P0, PT, R3, 0x39, !P5 ;  /* 0x000000390300780c */ /* 0x000fc40006f04270 */
[----:B------:R-:W-:Y:S02]  /*3820*/  ISETP.GE.AND P3, PT, R24, 0x41, PT ;  /* 0x000000411800780c */ /* 0x000fe40003f66270 */
[----:B------:R-:W-:Y:S02]  /*3830*/  ISETP.LT.OR P0, PT, R5, 0x3a, P0 ;  /* 0x0000003a0500780c */ /* 0x000fe40000701670 */
[----:B------:R-:W-:Y:S02]  /*3840*/  P2R R51, PR, RZ, 0x4 ;  /* 0x00000004ff337803 */ /* 0x000fe40000000000 */
[----:B------:R-:W-:Y:S02]  /*3850*/  FSEL R171, R16, -INF , !P0 ;  /* 0xff80000010ab7808 */ /* 0x000fe40004000000 */
[----:B------:R-:W-:Y:S02]  /*3860*/  ISETP.GT.AND P0, PT, R3, 0x40, !P3 ;  /* 0x000000400300780c */ /* 0x000fe40005f04270 */
[----:B------:R-:W-:-:S02]  /*3870*/  ISETP.GE.AND P2, PT, R24, 0x42, PT ;  /* 0x000000421800780c */ /* 0x000fc40003f46270 */
[----:B------:R-:W-:Y:S02]  /*3880*/  ISETP.LT.OR P0, PT, R5, 0x41, P0 ;  /* 0x000000410500780c */ /* 0x000fe40000701670 */
[----:B------:R-:W-:Y:S02]  /*3890*/  P2R R42, PR, RZ, 0x2 ;  /* 0x00000002ff2a7803 */ /* 0x000fe40000000000 */
[----:B------:R-:W-:Y:S02]  /*38a0*/  FSEL R172, R15, -INF , !P0 ;  /* 0xff8000000fac7808 */ /* 0x000fe40004000000 */
[----:B------:R-:W-:Y:S02]  /*38b0*/  ISETP.GT.AND P0, PT, R3, 0x41, !P2 ;  /* 0x000000410300780c */ /* 0x000fe40005704270 */
[----:B------:R-:W-:Y:S02]  /*38c0*/  ISETP.GE.AND P1, PT, R24, 0x49, PT ;  /* 0x000000491800780c */ /* 0x000fe40003f26270 */
[----:B------:R-:W-:-:S02]  /*38d0*/  ISETP.LT.OR P0, PT, R5, 0x42, P0 ;  /* 0x000000420500780c */ /* 0x000fc40000701670 */
[----:B------:R-:W-:Y:S02]  /*38e0*/  P2R R41, PR, RZ, 0x2 ;  /* 0x00000002ff297803 */ /* 0x000fe40000000000 */
[----:B------:R-:W-:Y:S02]  /*38f0*/  FSEL R191, R14, -INF , !P0 ;  /* 0xff8000000ebf7808 */ /* 0x000fe40004000000 */
[----:B------:R-:W-:Y:S02]  /*3900*/  ISETP.GT.AND P0, PT, R3, 0x48, !P1 ;  /* 0x000000480300780c */ /* 0x000fe40004f04270 */
[----:B------:R-:W-:Y:S02]  /*3910*/  ISETP.GE.AND P1, PT, R24, 0x4a, PT ;  /* 0x0000004a1800780c */ /* 0x000fe40003f26270 */
[----:B------:R-:W-:Y:S02]  /*3920*/  ISETP.LT.OR P0, PT, R5, 0x49, P0 ;  /* 0x000000490500780c */ /* 0x000fe40000701670 */
[----:B------:R-:W-:-:S02]  /*3930*/  P2R R40, PR, RZ, 0x2 ;  /* 0x00000002ff287803 */ /* 0x000fc40000000000 */
[----:B------:R-:W-:Y:S02]  /*3940*/  FSEL R192, R13, -INF , !P0 ;  /* 0xff8000000dc07808 */ /* 0x000fe40004000000 */
[----:B------:R-:W-:Y:S02]  /*3950*/  ISETP.GT.AND P0, PT, R3, 0x49, !P1 ;  /* 0x000000490300780c */ /* 0x000fe40004f04270 */
[----:B------:R-:W-:Y:S02]  /*3960*/  ISETP.GE.AND P1, PT, R24, 0x51, PT ;  /* 0x000000511800780c */ /* 0x000fe40003f26270 */
[----:B------:R-:W-:Y:S02]  /*3970*/  ISETP.LT.OR P0, PT, R5, 0x4a, P0 ;  /* 0x0000004a0500780c */ /* 0x000fe40000701670 */
[----:B------:R-:W-:Y:S02]  /*3980*/  P2R R39, PR, RZ, 0x2 ;  /* 0x00000002ff277803 */ /* 0x000fe40000000000 */
[----:B------:R-:W-:-:S02]  /*3990*/  FSEL R193, R12, -INF , !P0 ;  /* 0xff8000000cc17808 */ /* 0x000fc40004000000 */
[----:B------:R-:W-:Y:S02]  /*39a0*/  ISETP.GT.AND P0, PT, R3, 0x50, !P1 ;  /* 0x000000500300780c */ /* 0x000fe40004f04270 */
[C---:B------:R-:W-:Y:S02]  /*39b0*/  ISETP.GE.AND P1, PT, R24.reuse, 0x52, PT ;  /* 0x000000521800780c */ /* 0x040fe40003f26270 */
        /* <DEDUP_REMOVED lines=8> */
[----:B------:R-:W-:-:S04]  /*3a40*/  ISETP.GT.AND P0, PT, R3, 0x58, !P4 ;  /* 0x000000580300780c */ /* 0x000fc80006704270 */
[----:B------:R-:W-:-:S04]  /*3a50*/  ISETP.LT.OR P0, PT, R5, 0x59, P0 ;  /* 0x000000590500780c */ /* 0x000fc80000701670 */
[----:B------:R-:W-:Y:S02]  /*3a60*/  FSEL R200, R9, -INF , !P0 ;  /* 0xff80000009c87808 */ /* 0x000fe40004000000 */
[----:B------:R-:W-:-:S04]  /*3a70*/  ISETP.GT.AND P0, PT, R3, RZ, !P1 ;  /* 0x000000ff0300720c */ /* 0x000fc80004f04270 */
[----:B------:R-:W-:-:S04]  /*3a80*/  ISETP.LT.OR P0, PT, R5, 0x1, P0 ;  /* 0x000000010500780c */ /* 0x000fc80000701670 */
[----:B------:R-:W-:Y:S02]  /*3a90*/  FSEL R61, R37, -INF , !P0 ;  /* 0xff800000253d7808 */ /* 0x000fe40004000000 */
[----:B------:R-:W-:-:S04]  /*3aa0*/  ISETP.GE.AND P0, PT, R24, 0x5a, PT ;  /* 0x0000005a1800780c */ /* 0x000fc80003f06270 */
[----:B------:R-:W-:Y:S02]  /*3ab0*/  P2R R37, PR, RZ, 0x1 ;  /* 0x00000001ff257803 */ /* 0x000fe40000000000 */
[----:B------:R-:W-:Y:S01]  /*3ac0*/  ISETP.GT.AND P0, PT, R3, 0x59, !P0 ;  /* 0x000000590300780c */ /* 0x000fe20004704270 */
[----:B------:R-:W-:-:S03]  /*3ad0*/  FMUL.FTZ R3, R63, c[0x0][0x320] ;  /* 0x0000c8003f037a20 */ /* 0x000fc60000410000 */
[----:B------:R-:W-:Y:S01]  /*3ae0*/  ISETP.LT.OR P0, PT, R5, 0x5a, P0 ;  /* 0x0000005a0500780c */ /* 0x000fe20000701670 */
[----:B------:R2:W3:Y:S01]  /*3af0*/  MUFU.TANH R32, R3 ;  /* 0x0000000300207308 */ /* 0x0004e20000002400 */
[----:B------:R-:W-:Y:S02]  /*3b00*/  FMUL.FTZ R5, R103, c[0x0][0x320] ;  /* 0x0000c80067057a20 */ /* 0x000fe40000410000 */
[----:B------:R-:W-:Y:S02]  /*3b10*/  FSEL R202, R8, -INF , !P0 ;  /* 0xff80000008ca7808 */ /* 0x000fe40004000000 */
[----:B------:R-:W-:-:S03]  /*3b20*/  PLOP3.LUT P0, PT, PT, PT, UP1, 0x40, 0x0 ;  /* 0x000000000000781c */ /* 0x000fc60003f0e818 */
[----:B------:R1:W4:Y:S01]  /*3b30*/  MUFU.TANH R12, R5 ;  /* 0x00000005000c7308 */ /* 0x0003220000002400 */
[----:B--2---:R-:W-:-:S07]  /*3b40*/  FMUL.FTZ R3, R86, c[0x0][0x320] ;  /* 0x0000c80056037a20 */ /* 0x004fce0000410000 */
[----:B------:R2:W2:Y:S01]  /*3b50*/  MUFU.TANH R31, R3 ;  /* 0x00000003001f7308 */ /* 0x0004a20000002400 */
[----:B-1----:R-:W-:-:S05]  /*3b60*/  IMAD.IADD R5, R33, 0x1, R6 ;  /* 0x0000000121057824 */ /* 0x002fca00078e0206 */
[----:B------:R-:W-:Y:S01]  /*3b70*/  IMNMX R5, R5, R34, PT ;  /* 0x0000002205057217 */ /* 0x000fe20003800200 */
[----:B--2---:R-:W-:-:S04]  /*3b80*/  FMUL.FTZ R3, R87, c[0x0][0x320] ;  /* 0x0000c80057037a20 */ /* 0x004fc80000410000 */
[----:B------:R1:W2:Y:S02]  /*3b90*/  MUFU.TANH R30, R3 ;  /* 0x00000003001e7308 */ /* 0x0002a40000002400 */
        /* <DEDUP_REMOVED lines=40> */
[----:B-1----:R-:W-:Y:S01]  /*3e20*/  IMAD.IADD R3, R35, 0x1, R6 ;  /* 0x0000000123037824 */ /* 0x002fe200078e0206 */
[----:B------:R-:W-:Y:S05]  /*3e30*/  @P0 BRA `(.L_x_466) ;  /* 0x0000015000000947 */ /* 0x000fea0003800000 */
[----:B--234-:R-:W-:Y:S01]  /*3e40*/  IADD3 R6, R6, c[0x0][0x1d0], RZ ;  /* 0x0000740006067a10 */ /* 0x01cfe20007ffe0ff */
        /* <DEDUP_REMOVED lines=11> */
.L_x_468:
[----:B------:R-:W-:-:S04]  /*3f00*/  MOV R7, c[0x0][0x32c] ;  /* 0x0000cb0000077a02 */ /* 0x000fc80000000f00 */
[----:B------:R-:W-:-:S13]  /*3f10*/  ISETP.NE.AND P0, PT, R7, 0x1, PT ;  /* 0x000000010700780c */ /* 0x000fda0003f05270 */
[----:B------:R-:W-:-:S05]  /*3f20*/  @P0 IMAD.HI.U32 R7, R6, c[0x0][0x330], RZ ;  /* 0x0000cc0006070a27 */ /* 0x000fca00078e00ff */
[----:B------:R-:W-:Y:S02]  /*3f30*/  @P0 SHF.R.U32.HI R6, RZ, c[0x0][0x334], R7 ;  /* 0x0000cd00ff060a19 */ /* 0x000fe40000011607 */
.L_x_469:
[----:B------:R-:W-:Y:S05]  /*3f40*/  BSYNC B0 ;  /* 0x0000000000007941 */ /* 0x000fea0003800000 */
.L_x_467:
[----:B------:R-:W-:-:S05]  /*3f50*/  IMAD R6, R6, c[0x0][0x32c], R36 ;  /* 0x0000cb0006067a24 */ /* 0x000fca00078e0224 */
[----:B------:R-:W-:Y:S02]  /*3f60*/  IADD3 R7, R6, c[0x0][0x32c], RZ ;  /* 0x0000cb0006077a10 */ /* 0x000fe40007ffe0ff */
[----:B------:R-:W-:Y:S02]  /*3f70*/  IMNMX R3, R3, R6, !PT ;  /* 0x0000000603037217 */ /* 0x000fe40007800200 */
[----:B------:R-:W-:Y:S02]  /*3f80*/  IMNMX R5, R5, R7, PT ;  /* 0x0000000705057217 */ /* 0x000fe40003800200 */
.L_x_466:
[----:B--234-:R-:W-:Y:S01]  /*3f90*/  ISETP.NE.AND P0, PT, R55, RZ, PT ;  /* 0x000000ff3700720c */ /* 0x01cfe20003f05270 */
[----:B------:R-:W1:Y:S03]  /*3fa0*/  SHFL.IDX PT, R6, R25, 0x2, 0x1c1f ;  /* 0x005c1f0019067f89 */ /* 0x000e6600000e0000 */
[----:B------:R-:W-:-:S04]  /*3fb0*/  ISETP.GT.AND P0, PT, R3, 0x1, !P0 ;  /* 0x000000010300780c */ /* 0x000fc80004704270 */
[----:B------:R-:W-:-:S04]  /*3fc0*/  ISETP.LT.OR P0, PT, R5, 0x2, P0 ;  /* 0x000000020500780c */ /* 0x000fc80000701670 */
[----:B------:R-:W-:Y:S02]  /*3fd0*/  FSEL R57, R28, -INF , !P0 ;  /* 0xff8000001c397808 */ /* 0x000fe40004000000 */
[----:B------:R-:W-:-:S04]  /*3fe0*/  ISETP.NE.AND P0, PT, R54, RZ, PT ;  /* 0x000000ff3600720c */ /* 0x000fc80003f05270 */
        /* <DEDUP_REMOVED lines=79> */
[----:B------:R-:W-:-:S04]  /*44e0*/  ISETP.GT.AND P0, PT, R3, RZ, !P1 ;  /* 0x000000ff0300720c */ /* 0x000fc80004f04270 */
[----:B------:R-:W-:-:S04]  /*44f0*/  ISETP.LT.OR P0, PT, R5, 0x1, P0 ;  /* 0x000000010500780c */ /* 0x000fc80000701670 */
[----:B------:R-:W-:Y:S02]  /*4500*/  FSEL R56, R29, -INF , !P0 ;  /* 0xff8000001d387808 */ /* 0x000fe40004000000 */
[----:B------:R-:W-:-:S04]  /*4510*/  ISETP.NE.AND P0, PT, R37, RZ, PT ;  /* 0x000000ff2500720c */ /* 0x000fc80003f05270 */
        /* <DEDUP_REMOVED lines=68> */
.L_x_472:
[----:B------:R-:W-:-:S04]  /*4960*/  MOV R7, c[0x0][0x32c] ;  /* 0x0000cb0000077a02 */ /* 0x000fc80000000f00 */
[----:B------:R-:W-:-:S13]  /*4970*/  ISETP.NE.AND P0, PT, R7, 0x1, PT ;  /* 0x000000010700780c */ /* 0x000fda0003f05270 */
[----:B------:R-:W-:-:S05]  /*4980*/  @P0 IMAD.HI.U32 R7, R6, c[0x0][0x330], RZ ;  /* 0x0000cc0006070a27 */ /* 0x000fca00078e00ff */
[----:B------:R-:W-:Y:S02]  /*4990*/  @P0 SHF.R.U32.HI R6, RZ, c[0x0][0x334], R7 ;  /* 0x0000cd00ff060a19 */ /* 0x000fe40000011607 */
.L_x_473:
[----:B------:R-:W-:Y:S05]  /*49a0*/  BSYNC B0 ;  /* 0x0000000000007941 */ /* 0x000fea0003800000 */
.L_x_471:
[----:B------:R-:W-:-:S05]  /*49b0*/  IMAD R6, R6, c[0x0][0x32c], R36 ;  /* 0x0000cb0006067a24 */ /* 0x000fca00078e0224 */
[----:B------:R-:W-:Y:S02]  /*49c0*/  IADD3 R7, R6, c[0x0][0x32c], RZ ;  /* 0x0000cb0006077a10 */ /* 0x000fe40007ffe0ff */
[----:B------:R-:W-:Y:S02]  /*49d0*/  IMNMX R3, R3, R6, !PT ;  /* 0x0000000603037217 */ /* 0x000fe40007800200 */
[----:B------:R-:W-:Y:S02]  /*49e0*/  IMNMX R5, R5, R7, PT ;  /* 0x0000000705057217 */ /* 0x000fe40003800200 */
.L_x_470:
        /* <DEDUP_REMOVED lines=93> */
[----:B-1----:R-:W-:Y:S02]  /*4fc0*/  IMAD.IADD R5, R33, 0x1, R6 ;  /* 0x0000000121057824 */ /* 0x002fe400078e0206 */
[----:B------:R-:W-:Y:S02]  /*4fd0*/  FSEL R201, R8, -INF , !P0 ;  /* 0xff80000008c97808 */ /* 0x000fe40004000000 */
[----:B------:R-:W-:Y:S02]  /*4fe0*/  PLOP3.LUT P0, PT, PT, PT, UP1, 0x40, 0x0 ;  /* 0x000000000000781c */ /* 0x000fe40003f0e818 */
[----:B------:R-:W-:Y:S01]  /*4ff0*/  IMNMX R5, R5, R34, PT ;  /* 0x0000002205057217 */ /* 0x000fe20003800200 */
[----:B--2---:R-:W-:-:S04]  /*5000*/  FMUL.FTZ R3, R119, c[0x0][0x320] ;  /* 0x0000c80077037a20 */ /* 0x004fc80000410000 */
[----:B------:R1:W2:Y:S02]  /*5010*/  MUFU.TANH R24, R3 ;  /* 0x0000000300187308 */ /* 0x0002a40000002400 */
[----:B-1----:R-:W-:-:S06]  /*5020*/  FMUL.FTZ R3, R138, c[0x0][0x320] ;  /* 0x0000c8008a037a20 */ /* 0x002fcc0000410000 */
[----:B------:R1:W4:Y:S02]  /*5030*/  MUFU.TANH R23, R3 ;  /* 0x0000000300177308 */ /* 0x0003240000002400 */
        /* <DEDUP_REMOVED lines=56> */
.L_x_476:
[----:B------:R-:W-:-:S04]  /*53c0*/  MOV R7, c[0x0][0x32c] ;  /* 0x0000cb0000077a02 */ /* 0x000fc80000000f00 */
[----:B------:R-:W-:-:S13]  /*53d0*/  ISETP.NE.AND P0, PT, R7, 0x1, PT ;  /* 0x000000010700780c */ /* 0x000fda0003f05270 */
[----:B------:R-:W-:-:S05]  /*53e0*/  @P0 IMAD.HI.U32 R7, R6, c[0x0][0x330], RZ ;  /* 0x0000cc0006070a27 */ /* 0x000fca00078e00ff */
[----:B------:R-:W-:Y:S02]  /*53f0*/  @P0 SHF.R.U32.HI R6, RZ, c[0x0][0x334], R7 ;  /* 0x0000cd00ff060a19 */ /* 0x000fe40000011607 */
.L_x_477:
[----:B------:R-:W-:Y:S05]  /*5400*/  BSYNC B0 ;  /* 0x0000000000007941 */ /* 0x000fea0003800000 */
.L_x_475:
[----:B------:R-:W-:-:S05]  /*5410*/  IMAD R6, R6, c[0x0][0x32c], R36 ;  /* 0x0000cb0006067a24 */ /* 0x000fca00078e0224 */
[----:B------:R-:W-:Y:S02]  /*5420*/  IADD3 R7, R6, c[0x0][0x32c], RZ ;  /* 0x0000cb0006077a10 */ /* 0x000fe40007ffe0ff */
[----:B------:R-:W-:Y:S02]  /*5430*/  IMNMX R3, R3, R6, !PT ;  /* 0x0000000603037217 */ /* 0x000fe40007800200 */
[----:B------:R-:W-:Y:S02]  /*5440*/  IMNMX R5, R5, R7, PT ;  /* 0x0000000705057217 */ /* 0x000fe40003800200 */
.L_x_474:
[----:B--234-:R-:W-:Y:S01]  /*5450*/  ISETP.NE.AND P0, PT, R55, RZ, PT ;  /* 0x000000ff3700720c */ /* 0x01cfe20003f05270 */
[----:B------:R-:W-:Y:S01]  /*5460*/  IMAD.SHL.U32 R209, R0, 0x2, RZ ;  /* 0x0000000200d17824 */ /* 0x000fe200078e00ff */
[----:B------:R-:W-:Y:S01]  /*5470*/  P2R R25, PR, RZ, 0x40 ;  /* 0x00000040ff197803 */ /* 0x000fe20000000000 */
[----:B------:R-:W-:Y:S01]  /*5480*/  ULDC.64 UR4, c[0x0][0x2c8] ;  /* 0x0000b20000047ab9 */ /* 0x000fe20000000a00 */
[----:B------:R-:W-:Y:S01]  /*5490*/  ISETP.GT.AND P0, PT, R3, 0x1, !P0 ;  /* 0x000000010300780c */ /* 0x000fe20004704270 */
[--C-:B------:R-:W-:Y:S01]  /*54a0*/  IMAD R210, R4, 0x2, R209.reuse ;  /* 0x0000000204d27824 */ /* 0x100fe200078e02d1 */
[----:B------:R-:W-:Y:S01]  /*54b0*/  ISETP.NE.AND P6, PT, R53, RZ, PT ;  /* 0x000000ff3500720c */ /* 0x000fe20003fc5270 */
[C---:B------:R-:W-:Y:S01]  /*54c0*/  IMAD R212, R2.reuse, 0x2, R209 ;  /* 0x0000000202d47824 */ /* 0x040fe200078e02d1 */
[----:B------:R-:W-:Y:S01]  /*54d0*/  ISETP.LT.OR P0, PT, R5, 0x2, P0 ;  /* 0x000000020500780c */ /* 0x000fe20000701670 */
[----:B------:R-:W-:Y:S01]  /*54e0*/  IMAD R211, R2, 0x2, R210 ;  /* 0x0000000202d37824 */ /* 0x000fe200078e02d2 */
[----:B------:R-:W-:Y:S01]  /*54f0*/  FMNMX.FTZ R72, R61, R64, !PT ;  /* 0x000000403d487209 */ /* 0x000fe20007810000 */
[----:B------:R-:W-:Y:S01]  /*5500*/  LDSM.16.MT88.4 R88, [R209+0x900] ;  /* 0x00090000d158783b */ /* 0x000fe20000004200 */
[----:B------:R-:W-:Y:S01]  /*5510*/  FSEL R69, R15, -INF , !P0 ;  /* 0xff8000000f457808 */ /* 0x000fe20004000000 */
[----:B------:R-:W-:Y:S01]  /*5520*/  UIMAD.WIDE.U32 UR14, UR7, UR4, URZ ;  /* 0x00000004070e72a5 */ /* 0x000fe2000f8e003f */
[----:B------:R-:W-:Y:S01]  /*5530*/  ISETP.NE.AND P0, PT, R54, RZ, PT ;  /* 0x000000ff3600720c */ /* 0x000fe20003f05270 */
[----:B------:R-:W-:Y:S01]  /*5540*/  LDSM.16.MT88.4 R108, [R209+0x1100] ;  /* 0x00110000d16c783b */ /* 0x000fe20000004200 */
[----:B------:R-:W-:Y:S01]  /*5550*/  FMNMX.FTZ R72, R73, R72, !PT ;  /* 0x0000004849487209 */ /* 0x000fe20007810000 */
[----:B------:R-:W-:Y:S01]  /*5560*/  @UP2 USHF.R.U32.HI UR7, URZ, UR5, UR15 ;  /* 0x000000053f072299 */ /* 0x000fe2000801160f */
[----:B------:R-:W-:-:S02]  /*5570*/  ISETP.GT.AND P0, PT, R3, 0x8, !P0 ;  /* 0x000000080300780c */ /* 0x000fc40004704270 */
[----:B------:R-:W-:Y:S01]  /*5580*/  FMNMX.FTZ R72, R76, R72, !PT ;  /* 0x000000484c487209 */ /* 0x000fe20007810000 */
[----:B------:R-:W-:Y:S01]  /*5590*/  UIADD3 UR4, UR6, UR7, URZ ;  /* 0x0000000706047290 */ /* 0x000fe2000fffe03f */
[----:B------:R-:W-:Y:S02]  /*55a0*/  ISETP.LT.OR P0, PT, R5, 0x9, P0 ;  /* 0x000000090500780c */ /* 0x000fe40000701670 */
[----:B------:R-:W-:Y:S01]  /*55b0*/  FMNMX.FTZ R72, R77, R72, !PT ;  /* 0x000000484d487209 */ /* 0x000fe20007810000 */
[----:B------:R-:W-:Y:S01]  /*55c0*/  ULDC UR7, c[0x0][0x328] ;  /* 0x0000ca0000077ab9 */ /* 0x000fe20000000800 */
[----:B------:R-:W-:Y:S01]  /*55d0*/  FSEL R74, R26, -INF , !P0 ;  /* 0xff8000001a4a7808 */ /* 0x000fe20004000000 */
[----:B------:R-:W-:Y:S01]  /*55e0*/  UIADD3 UR7, UR4, UR7, URZ ;  /* 0x0000000704077290 */ /* 0x000fe2000fffe03f */
[----:B------:R-:W-:Y:S02]  /*55f0*/  ISETP.GT.AND P0, PT, R3, 0x9, !P6 ;  /* 0x000000090300780c */ /* 0x000fe40007704270 */
[----:B------:R-:W-:-:S02]  /*5600*/  FMNMX.FTZ R72, R81, R72, !PT ;  /* 0x0000004851487209 */ /* 0x000fc40007810000 */
[----:B------:R-:W-:Y:S02]  /*5610*/  ISETP.LT.OR P0, PT, R5, 0xa, P0 ;  /* 0x0000000a0500780c */ /* 0x000fe40000701670 */
[----:B------:R-:W-:Y:S02]  /*5620*/  FMNMX.FTZ R72, R84, R72, !PT ;  /* 0x0000004854487209 */ /* 0x000fe40007810000 */
[----:B------:R-:W-:Y:S02]  /*5630*/  FSEL R75, R18, -INF , !P0 ;  /* 0xff800000124b7808 */ /* 0x000fe40004000000 */
[----:B------:R-:W-:Y:S02]  /*5640*/  ISETP.NE.AND P0, PT, R52, RZ, PT ;  /* 0x000000ff3400720c */ /* 0x000fe40003f05270 */
[----:B------:R-:W-:Y:S01]  /*5650*/  FMNMX.FTZ R72, R85, R72, !PT ;  /* 0x0000004855487209 */ /* 0x000fe20007810000 */
[----:B------:R-:W-:Y:S01]  /*5660*/  LDSM.16.MT88.4 R52, [R209+0x100] ;  /* 0x00010000d134783b */ /* 0x000fe20000004200 */
[----:B------:R-:W-:-:S02]  /*5670*/  ISETP.GT.AND P0, PT, R3, 0x10, !P0 ;  /* 0x000000100300780c */ /* 0x000fc40004704270 */
[----:B------:R-:W-:Y:S02]  /*5680*/  FMNMX.FTZ R72, R97, R72, !PT ;  /* 0x0000004861487209 */ /* 0x000fe40007810000 */
[----:B------:R-:W-:Y:S02]  /*5690*/  ISETP.LT.OR P0, PT, R5, 0x11, P0 ;  /* 0x000000110500780c */ /* 0x000fe40000701670 */
[----:B------:R-:W-:Y:S02]  /*56a0*/  FMNMX.FTZ R72, R100, R72, !PT ;  /* 0x0000004864487209 */ /* 0x000fe40007810000 */
[----:B------:R-:W-:Y:S02]  /*56b0*/  FSEL R112, R13, -INF , !P0 ;  /* 0xff8000000d707808 */ /* 0x000fe40004000000 */
[----:B------:R-:W-:Y:S02]  /*56c0*/  ISETP.NE.AND P0, PT, R51, RZ, PT ;  /* 0x000000ff3300720c */ /* 0x000fe40003f05270 */
[----:B------:R-:W-:-:S02]  /*56d0*/  FMNMX.FTZ R72, R101, R72, !PT ;  /* 0x0000004865487209 */ /* 0x000fc40007810000 */
[----:B------:R-:W-:Y:S02]  /*56e0*/  ISETP.GT.AND P0, PT, R3, 0x11, !P0 ;  /* 0x000000110300780c */ /* 0x000fe40004704270 */
[----:B------:R-:W-:Y:S02]  /*56f0*/  FMNMX.FTZ R72, R107, R72, !PT ;  /* 0x000000486b487209 */ /* 0x000fe40007810000 */
[----:B------:R-:W-:Y:S02]  /*5700*/  ISETP.LT.OR P0, PT, R5, 0x12, P0 ;  /* 0x000000120500780c */ /* 0x000fe40000701670 */
[----:B------:R-:W-:Y:S02]  /*5710*/  FMNMX.FTZ R72, R166, R72, !PT ;  /* 0x00000048a6487209 */ /* 0x000fe40007810000 */
[----:B------:R-:W-:Y:S02]  /*5720*/  FSEL R113, R8, -INF , !P0 ;  /* 0xff80000008717808 */ /* 0x000fe40004000000 */
[----:B------:R-:W-:-:S02]  /*5730*/  ISETP.NE.AND P0, PT, R50, RZ, PT ;  /* 0x000000ff3200720c */ /* 0x000fc40003f05270 */
[----:B------:R-:W-:Y:S02]  /*5740*/  FMNMX.FTZ R72, R167, R72, !PT ;  /* 0x00000048a7487209 */ /* 0x000fe40007810000 */
[----:B------:R-:W-:Y:S02]  /*5750*/  ISETP.GT.AND P0, PT, R3, 0x18, !P0 ;  /* 0x000000180300780c */ /* 0x000fe40004704270 */
[----:B------:R-:W-:Y:S02]  /*5760*/  FMNMX.FTZ R72, R170, R72, !PT ;  /* 0x00000048aa487209 */ /* 0x000fe40007810000 */
[----:B------:R-:W-:Y:S02]  /*5770*/  ISETP.LT.OR P0, PT, R5, 0x19, P0 ;  /* 0x000000190500780c */ /* 0x000fe40000701670 */
[----:B------:R-:W-:Y:S02]  /*5780*/  FMNMX.FTZ R71, R56, R57, !PT ;  /* 0x0000003938477209 */ /* 0x000fe40007810000 */
[----:B------:R-:W-:-:S02]  /*5790*/  FSEL R114, R23, -INF , !P0 ;  /* 0xff80000017727808 */ /* 0x000fc40004000000 */
[----:B------:R-:W-:Y:S02]  /*57a0*/  ISETP.NE.AND P0, PT, R49, RZ, PT ;  /* 0x000000ff3100720c */ /* 0x000fe40003f05270 */
[----:B------:R-:W-:Y:S02]  /*57b0*/  FMNMX.FTZ R72, R171, R72, !PT ;  /* 0x00000048ab487209 */ /* 0x000fe40007810000 */
[----:B------:R-:W-:Y:S02]  /*57c0*/  ISETP.GT.AND P0, PT, R3, 0x19, !P0 ;  /* 0x000000190300780c */ /* 0x000fe40004704270 */
[----:B------:R-:W-:Y:S02]  /*57d0*/  FMNMX.FTZ R71, R58, R71, !PT ;  /* 0x000000473a477209 */ /* 0x000fe40007810000 */
[----:B------:R-:W-:Y:S02]  /*57e0*/  ISETP.LT.OR P0, PT, R5, 0x1a, P0 ;  /* 0x0000001a0500780c */ /* 0x000fe40000701670 */
[----:B------:R-:W-:-:S02]  /*57f0*/  FMNMX.FTZ R72, R172, R72, !PT ;  /* 0x00000048ac487209 */ /* 0x000fc40007810000 */
[----:B------:R-:W-:Y:S02]  /*5800*/  FSEL R115, R22, -INF , !P0 ;  /* 0xff80000016737808 */ /* 0x000fe40004000000 */
[----:B------:R-:W-:Y:S02]  /*5810*/  ISETP.NE.AND P0, PT, R48, RZ, PT ;  /* 0x000000ff3000720c */ /* 0x000fe40003f05270 */
[----:B------:R-:W-:Y:S02]  /*5820*/  FMNMX.FTZ R71, R60, R71, !PT ;  /* 0x000000473c477209 */ /* 0x000fe40007810000 */
[----:B------:R-:W-:Y:S02]  /*5830*/  ISETP.GT.AND P0, PT, R3, 0x20, !P0 ;  /* 0x000000200300780c */ /* 0x000fe40004704270 */
[----:B------:R-:W-:Y:S02]  /*5840*/  FMNMX.FTZ R72, R191, R72, !PT ;  /* 0x00000048bf487209 */ /* 0x000fe40007810000 */
[----:B------:R-:W-:-:S02]  /*5850*/  FMNMX.FTZ R71, R65, R71, !PT ;  /* 0x0000004741477209 */ /* 0x000fc40007810000 */
[----:B------:R-:W-:Y:S02]  /*5860*/  ISETP.LT.OR P0, PT, R5, 0x21, P0 ;  /* 0x000000210500780c */ /* 0x000fe40000701670 */
[----:B------:R-:W-:Y:S02]  /*5870*/  FMNMX.FTZ R72, R192, R72, !PT ;  /* 0x00000048c0487209 */ /* 0x000fe40007810000 */
[----:B------:R-:W-:Y:S02]  /*5880*/  FMNMX.FTZ R71, R66, R71, !PT ;  /* 0x0000004742477209 */ /* 0x000fe40007810000 */
[----:B------:R-:W-:Y:S02]  /*5890*/  FSEL R140, R17, -INF , !P0 ;  /* 0xff800000118c7808 */ /* 0x000fe40004000000 */
[----:B------:R-:W-:Y:S02]  /*58a0*/  ISETP.NE.AND P0, PT, R47, RZ, PT ;  /* 0x000000ff2f00720c */ /* 0x000fe40003f05270 */
[----:B------:R-:W-:-:S02]  /*58b0*/  FMNMX.FTZ R72, R193, R72, !PT ;  /* 0x00000048c1487209 */ /* 0x000fc40007810000 */
[----:B------:R-:W-:Y:S02]  /*58c0*/  FMNMX.FTZ R71, R67, R71, !PT ;  /* 0x0000004743477209 */ /* 0x000fe40007810000 */
[----:B------:R-:W-:Y:S02]  /*58d0*/  ISETP.GT.AND P0, PT, R3, 0x21, !P0 ;  /* 0x000000210300780c */ /* 0x000fe40004704270 */
[----:B------:R-:W-:Y:S02]  /*58e0*/  FMNMX.FTZ R72, R194, R72, !PT ;  /* 0x00000048c2487209 */ /* 0x000fe40007810000 */
[----:B------:R-:W-:Y:S02]  /*58f0*/  FMNMX.FTZ R71, R70, R71, !PT ;  /* 0x0000004746477209 */ /* 0x000fe40007810000 */
[----:B------:R-:W-:Y:S02]  /*5900*/  ISETP.LT.OR P0, PT, R5, 0x22, P0 ;  /* 0x000000220500780c */ /* 0x000fe40000701670 */
[----:B------:R-:W-:-:S02]  /*5910*/  FMNMX.FTZ R72, R195, R72, !PT ;  /* 0x00000048c3487209 */ /* 0x000fc40007810000 */
[----:B------:R-:W-:Y:S02]  /*5920*/  FMNMX.FTZ R71, R92, R71, !PT ;  /* 0x000000475c477209 */ /* 0x000fe40007810000 */
[----:B------:R-:W-:Y:S02]  /*5930*/  FSEL R141, R16, -INF , !P0 ;  /* 0xff800000108d7808 */ /* 0x000fe40004000000 */
[----:B------:R-:W-:Y:S02]  /*5940*/  FMNMX.FTZ R72, R200, R72, !PT ;  /* 0x00000048c8487209 */ /* 0x000fe40007810000 */
[----:B------:R-:W-:Y:S02]  /*5950*/  ISETP.NE.AND P0, PT, R46, RZ, PT ;  /* 0x000000ff2e00720c */ /* 0x000fe40003f05270 */
[----:B------:R-:W-:Y:S02]  /*5960*/  FMNMX.FTZ R71, R93, R71, !PT ;  /* 0x000000475d477209 */ /* 0x000fe40007810000 */
[----:B------:R-:W-:-:S02]  /*5970*/  FMNMX.FTZ R72, R202, R72, !PT ;  /* 0x00000048ca487209 */ /* 0x000fc40007810000 */
[----:B------:R-:W-:Y:S02]  /*5980*/  ISETP.GT.AND P0, PT, R3, 0x28, !P0 ;  /* 0x000000280300780c */ /* 0x000fe40004704270 */
[----:B------:R-:W-:Y:S01]  /*5990*/  FMNMX.FTZ R71, R94, R71, !PT ;  /* 0x000000475e477209 */ /* 0x000fe20007810000 */
[----:B------:R-:W1:Y:S01]  /*59a0*/  SHFL.BFLY PT, R6, R72, 0x2, 0x1f ;  /* 0x0c401f0048067f89 */ /* 0x000e6200000e0000 */
        /* <DEDUP_REMOVED lines=10> */
[----:B------:R-:W-:Y:S02]  /*5a50*/  FMNMX.FTZ R71, R159, R71, !PT ;  /* 0x000000479f477209 */ /* 0x000fe40007810000 */
[----:B------:R-:W-:Y:S02]  /*5a60*/  ISETP.NE.AND P0, PT, R44, RZ, PT ;  /* 0x000000ff2c00720c */ /* 0x000fe40003f05270 */
[----:B------:R-:W-:Y:S02]  /*5a70*/  FMNMX.FTZ R71, R176, R71, !PT ;  /* 0x00000047b0477209 */ /* 0x000fe40007810000 */
[----:B------:R-:W-:Y:S02]  /*5a80*/  ISETP.GT.AND P0, PT, R3, 0x30, !P0 ;  /* 0x000000300300780c */ /* 0x000fe40004704270 */
[----:B-1----:R-:W-:Y:S02]  /*5a90*/  FMNMX.FTZ R72, R72, R6, !PT ;  /* 0x0000000648487209 */ /* 0x002fe40007810000 */
[----:B------:R-:W-:-:S02]  /*5aa0*/  FMNMX.FTZ R71, R181, R71, !PT ;  /* 0x00000047b5477209 */ /* 0x000fc40007810000 */
[----:B------:R-:W-:Y:S01]  /*5ab0*/  ISETP.LT.OR P0, PT, R5, 0x31, P0 ;  /* 0x000000310500780c */ /* 0x000fe20000701670 */
[----:B------:R-:W1:Y:S01]  /*5ac0*/  SHFL.BFLY PT, R6, R72, 0x1, 0x1f ;  /* 0x0c201f0048067f89 */ /* 0x000e6200000e0000 */
[----:B------:R-:W-:Y:S02]  /*5ad0*/  FMNMX.FTZ R71, R180, R71, !PT ;  /* 0x00000047b4477209 */ /* 0x000fe40007810000 */
[----:B------:R-:W-:Y:S02]  /*5ae0*/  FSEL R164, R14, -INF , !P0 ;  /* 0xff8000000ea47808 */ /* 0x000fe40004000000 */
[----:B------:R-:W-:Y:S02]  /*5af0*/  ISETP.NE.AND P0, PT, R43, RZ, PT ;  /* 0x000000ff2b00720c */ /* 0x000fe40003f05270 */
[----:B------:R-:W-:Y:S02]  /*5b00*/  FMNMX.FTZ R71, R182, R71, !PT ;  /* 0x00000047b6477209 */ /* 0x000fe40007810000 */
[----:B------:R-:W-:-:S02]  /*5b10*/  ISETP.GT.AND P0, PT, R3, 0x31, !P0 ;  /* 0x000000310300780c */ /* 0x000fc40004704270 */
[----:B------:R-:W-:Y:S02]  /*5b20*/  FMNMX.FTZ R71, R183, R71, !PT ;  /* 0x00000047b7477209 */ /* 0x000fe40007810000 */
[----:B------:R-:W-:Y:S02]  /*5b30*/  ISETP.LT.OR P0, PT, R5, 0x32, P0 ;  /* 0x000000320500780c */ /* 0x000fe40000701670 */
[----:B------:R-:W-:Y:S02]  /*5b40*/  ISETP.NE.AND P6, PT, R42, RZ, PT ;  /* 0x000000ff2a00720c */ /* 0x000fe40003fc5270 */
[----:B------:R-:W-:Y:S02]  /*5b50*/  FMNMX.FTZ R71, R188, R71, !PT ;  /* 0x00000047bc477209 */ /* 0x000fe40007810000 */
[----:B------:R-:W-:Y:S02]  /*5b60*/  FSEL R165, R12, -INF , !P0 ;  /* 0xff8000000ca57808 */ /* 0x000fe40004000000 */
[----:B------:R-:W-:-:S02]  /*5b70*/  ISETP.GT.AND P0, PT, R3, 0x38, !P6 ;  /* 0x000000380300780c */ /* 0x000fc40007704270 */
[----:B------:R-:W-:Y:S02]  /*5b80*/  FMNMX.FTZ R71, R189, R71, !PT ;  /* 0x00000047bd477209 */ /* 0x000fe40007810000 */
[----:B------:R-:W-:Y:S02]  /*5b90*/  ISETP.LT.OR P0, PT, R5, 0x39, P0 ;  /* 0x000000390500780c */ /* 0x000fe40000701670 */
[----:B------:R-:W-:Y:S02]  /*5ba0*/  FMNMX.FTZ R71, R190, R71, !PT ;  /* 0x00000047be477209 */ /* 0x000fe40007810000 */
[----:B------:R-:W-:Y:S02]  /*5bb0*/  FSEL R168, R20, -INF , !P0 ;  /* 0xff80000014a87808 */ /* 0x000fe40004000000 */
[----:B------:R-:W-:Y:S02]  /*5bc0*/  ISETP.GT.AND P0, PT, R3, 0x39, !P5 ;  /* 0x000000390300780c */ /* 0x000fe40006f04270 */
[----:B-1----:R-:W-:-:S02]  /*5bd0*/  FMNMX.FTZ R72, R72, R6, !PT ;  /* 0x0000000648487209 */ /* 0x002fc40007810000 */
[----:B------:R-:W1:Y:S01]  /*5be0*/  SHFL.BFLY PT, R6, R71, 0x2, 0x1f ;  /* 0x0c401f0047067f89 */ /* 0x000e6200000e0000 */
[----:B------:R-:W-:Y:S02]  /*5bf0*/  ISETP.LT.OR P0, PT, R5, 0x3a, P0 ;  /* 0x0000003a0500780c */ /* 0x000fe40000701670 */
[----:B------:R-:W-:Y:S01]  /*5c00*/  FMUL.FTZ R7, R72, c[0x0][0x2d0] ;  /* 0x0000b40048077a20 */ /* 0x000fe20000410000 */
[----:B------:R-:W-:Y:S02]  /*5c10*/  ISETP.NE.AND P5, PT, R38, RZ, PT ;  /* 0x000000ff2600720c */ /* 0x000fe40003fa5270 */
[----:B------:R-:W-:Y:S02]  /*5c20*/  FSEL R169, R19, -INF , !P0 ;  /* 0xff80000013a97808 */ /* 0x000fe40004000000 */
[----:B------:R-:W-:Y:S02]  /*5c30*/  ISETP.GT.AND P0, PT, R3, 0x40, !P3 ;  /* 0x000000400300780c */ /* 0x000fe40005f04270 */
[----:B------:R-:W-:-:S02]  /*5c40*/  ISETP.NE.AND P6, PT, R37, RZ, PT ;  /* 0x000000ff2500720c */ /* 0x000fc40003fc5270 */
[----:B------:R-:W-:Y:S02]  /*5c50*/  ISETP.LT.OR P0, PT, R5, 0x41, P0 ;  /* 0x000000410500780c */ /* 0x000fe40000701670 */
[----:B------:R-:W-:Y:S02]  /*5c60*/  ISETP.NE.AND P3, PT, R41, RZ, PT ;  /* 0x000000ff2900720c */ /* 0x000fe40003f65270 */
[----:B------:R-:W-:Y:S02]  /*5c70*/  FSEL R178, R11, -INF , !P0 ;  /* 0xff8000000bb27808 */ /* 0x000fe40004000000 */
[----:B------:R-:W-:Y:S02]  /*5c80*/  ISETP.GT.AND P0, PT, R3, 0x41, !P2 ;  /* 0x000000410300780c */ /* 0x000fe40005704270 */
[----:B------:R-:W-:Y:S02]  /*5c90*/  ISETP.NE.AND P2, PT, R40, RZ, PT ;  /* 0x000000ff2800720c */ /* 0x000fe40003f45270 */
[----:B------:R-:W-:-:S02]  /*5ca0*/  ISETP.LT.OR P0, PT, R5, 0x42, P0 ;  /* 0x000000420500780c */ /* 0x000fc40000701670 */
[----:B-1----:R-:W-:Y:S02]  /*5cb0*/  FMNMX.FTZ R71, R71, R6, !PT ;  /* 0x0000000647477209 */ /* 0x002fe40007810000 */
[----:B------:R-:W-:Y:S02]  /*5cc0*/  FSEL R177, R10, -INF , !P0 ;  /* 0xff8000000ab17808 */ /* 0x000fe40004000000 */
[----:B------:R-:W-:Y:S01]  /*5cd0*/  ISETP.GT.AND P0, PT, R3, RZ, !P1 ;  /* 0x000000ff0300720c */ /* 0x000fe20004f04270 */
[----:B------:R-:W1:Y:S01]  /*5ce0*/  SHFL.BFLY PT, R6, R71, 0x1, 0x1f ;  /* 0x0c201f0047067f89 */ /* 0x000e6200000e0000 */
[----:B------:R-:W-:Y:S02]  /*5cf0*/  ISETP.NE.AND P1, PT, R39, RZ, PT ;  /* 0x000000ff2700720c */ /* 0x000fe40003f25270 */
[----:B------:R-:W-:Y:S02]  /*5d00*/  ISETP.LT.OR P0, PT, R5, 0x1, P0 ;  /* 0x000000010500780c */ /* 0x000fe40000701670 */
[----:B------:R-:W-:-:S02]  /*5d10*/  ISETP.GT.AND P3, PT, R3, 0x48, !P3 ;  /* 0x000000480300780c */ /* 0x000fc40005f64270 */
[----:B------:R-:W-:Y:S02]  /*5d20*/  FSEL R68, R21, -INF , !P0 ;  /* 0xff80000015447808 */ /* 0x000fe40004000000 */
[----:B------:R-:W-:Y:S02]  /*5d30*/  FSETP.NEU.FTZ.AND P0, PT, R72, -INF , PT ;  /* 0xff8000004800780b */ /* 0x000fe40003f1d000 */
[----:B------:R-:W-:Y:S02]  /*5d40*/  ISETP.GT.AND P2, PT, R3, 0x49, !P2 ;  /* 0x000000490300780c */ /* 0x000fe40005744270 */
[----:B------:R-:W-:Y:S02]  /*5d50*/  FSEL R7, R7, RZ, P0 ;  /* 0x000000ff07077208 */ /* 0x000fe40000000000 */
[C---:B------:R-:W-:Y:S02]  /*5d60*/  ISETP.GT.AND P1, PT, R3.reuse, 0x50, !P1 ;  /* 0x000000500300780c */ /* 0x040fe40004f24270 */
[----:B------:R-:W-:Y:S01]  /*5d70*/  ISETP.GT.AND P4, PT, R3, 0x58, !P4 ;  /* 0x000000580300780c */ /* 0x000fe20006784270 */
[--C-:B------:R-:W-:Y:S01]  /*5d80*/  FFMA.FTZ R8, R61, c[0x0][0x2d0], -R7.reuse ;  /* 0x0000b4003d087a23 */ /* 0x100fe20000010807 */
[----:B------:R-:W-:Y:S01]  /*5d90*/  IADD3 R225, R225, -0x2, RZ ;  /* 0xfffffffee1e17810 */ /* 0x000fe20007ffe0ff */
[----:B------:R-:W-:-:S02]  /*5da0*/  FFMA.FTZ R9, R73, c[0x0][0x2d0], -R7 ;  /* 0x0000b40049097a23 */ /* 0x000fc40000010807 */
[----:B------:R2:W-:Y:S01]  /*5db0*/  MUFU.EX2 R120, R8 ;  /* 0x0000000800787308 */ /* 0x0005e20000000800 */
[----:B-1----:R-:W-:-:S04]  /*5dc0*/  FMNMX.FTZ R71, R71, R6, !PT ;  /* 0x0000000647477209 */ /* 0x002fc80007810000 */
[C---:B------:R-:W-:Y:S01]  /*5dd0*/  FSETP.NEU.FTZ.AND P0, PT, R71.reuse, -INF , PT ;  /* 0xff8000004700780b */ /* 0x040fe20003f1d000 */
[----:B------:R-:W-:Y:S02]  /*5de0*/  FMUL.FTZ R6, R71, c[0x0][0x2d0] ;  /* 0x0000b40047067a20 */ /* 0x000fe40000410000 */
[----:B------:R1:W-:Y:S03]  /*5df0*/  MUFU.EX2 R119, R9 ;  /* 0x0000000900777308 */ /* 0x0003e60000000800 */
[----:B------:R-:W-:Y:S02]  /*5e00*/  FSEL R6, R6, RZ, P0 ;  /* 0x000000ff06067208 */ /* 0x000fe40000000000 */
[C---:B------:R-:W-:Y:S01]  /*5e10*/  ISETP.GT.AND P0, PT, R3.reuse, 0x51, !P5 ;  /* 0x000000510300780c */ /* 0x040fe20006f04270 */
[--C-:B--2---:R-:W-:Y:S01]  /*5e20*/  FFMA.FTZ R8, R64, c[0x0][0x2d0], -R7.reuse ;  /* 0x0000b40040087a23 */ /* 0x104fe20000010807 */
[----:B------:R-:W-:Y:S01]  /*5e30*/  ISETP.GT.AND P5, PT, R3, 0x59, !P6 ;  /* 0x000000590300780c */ /* 0x000fe200077a4270 */
[----:B------:R-:W-:Y:S01]  /*5e40*/  FFMA.FTZ R4, R60, c[0x0][0x2d0], -R6 ;  /* 0x0000b4003c047a23 */ /* 0x000fe20000010806 */
[C---:B------:R-:W-:Y:S01]  /*5e50*/  ISETP.LT.OR P6, PT, R5.reuse, 0x49, P3 ;  /* 0x000000490500780c */ /* 0x040fe20001fc1670 */
[----:B------:R2:W-:Y:S01]  /*5e60*/  MUFU.EX2 R246, R8 ;  /* 0x0000000800f67308 */ /* 0x0005e20000000800 */
[----:B------:R-:W-:Y:S01]  /*5e70*/  ISETP.LT.OR P3, PT, R5, 0x51, P1 ;  /* 0x000000510500780c */ /* 0x000fe20000f61670 */
[----:B------:R-:W3:Y:S01]  /*5e80*/  LDSM.16.MT88.4 R60, [R210+0x100] ;  /* 0x00010000d23c783b */ /* 0x000ee20000004200 */
[----:B------:R-:W-:Y:S01]  /*5e90*/  FSEL R158, R27, -INF , !P6 ;  /* 0xff8000001b9e7808 */ /* 0x000fe20007000000 */
[----:B-1----:R-:W-:Y:S01]  /*5ea0*/  FFMA.FTZ R9, R76, c[0x0][0x2d0], -R7 ;  /* 0x0000b4004c097a23 */ /* 0x002fe20000010807 */
[----:B------:R-:W-:-:S02]  /*5eb0*/  FSEL R160, R80, -INF , !P3 ;  /* 0xff80000050a07808 */ /* 0x000fc40005800000 */
[----:B------:R-:W-:Y:S01]  /*5ec0*/  ISETP.LT.OR P1, PT, R5, 0x59, P4 ;  /* 0x000000590500780c */ /* 0x000fe20002721670 */
[----:B------:R-:W-:Y:S01]  /*5ed0*/  MUFU.EX2 R235, R4 ;  /* 0x0000000400eb7308 */ /* 0x000fe20000000800 */
[----:B------:R-:W-:Y:S02]  /*5ee0*/  ISETP.NE.AND P6, PT, R25, RZ, PT ;  /* 0x000000ff1900720c */ /* 0x000fe40003fc5270 */
[----:B------:R-:W-:Y:S02]  /*5ef0*/  FSEL R162, R87, -INF , !P1 ;  /* 0xff80000057a27808 */ /* 0x000fe40004800000 */
[----:B--2---:R-:W-:-:S03]  /*5f00*/  FMNMX.FTZ R8, R104, R105, !PT ;  /* 0x0000006968087209 */ /* 0x004fc60007810000 */
[----:B------:R1:W2:Y:S01]  /*5f10*/  MUFU.EX2 R247, R9 ;  /* 0x0000000900f77308 */ /* 0x0002a20000000800 */
[----:B------:R-:W-:-:S04]  /*5f20*/  FMNMX.FTZ R8, R106, R8, !PT ;  /* 0x000000086a087209 */ /* 0x000fc80007810000 */
[----:B------:R-:W-:-:S04]  /*5f30*/  FMNMX.FTZ R8, R116, R8, !PT ;  /* 0x0000000874087209 */ /* 0x000fc80007810000 */
[----:B------:R-:W-:Y:S02]  /*5f40*/  FMNMX.FTZ R3, R124, R8, !PT ;  /* 0x000000087c037209 */ /* 0x000fe40007810000 */
[----:B------:R-:W-:Y:S02]  /*5f50*/  FMNMX.FTZ R8, R68, R69, !PT ;  /* 0x0000004544087209 */ /* 0x000fe40007810000 */
[----:B------:R-:W-:Y:S01]  /*5f60*/  FMNMX.FTZ R0, R125, R3, !PT ;  /* 0x000000037d007209 */ /* 0x000fe20007810000 */
[----:B------:R-:W-:Y:S01]  /*5f70*/  FFMA.FTZ R3, R56, c[0x0][0x2d0], -R6 ;  /* 0x0000b40038037a23 */ /* 0x000fe20000010806 */
[----:B------:R-:W-:Y:S02]  /*5f80*/  FMNMX.FTZ R8, R74, R8, !PT ;  /* 0x000000084a087209 */ /* 0x000fe40007810000 */
[----:B------:R-:W-:Y:S01]  /*5f90*/  FMNMX.FTZ R0, R128, R0, !PT ;  /* 0x0000000080007209 */ /* 0x000fe20007810000 */
[----:B------:R4:W-:Y:S01]  /*5fa0*/  MUFU.EX2 R230, R3 ;  /* 0x0000000300e67308 */ /* 0x0009e20000000800 */
[----:B------:R-:W-:-:S02]  /*5fb0*/  FMNMX.FTZ R8, R75, R8, !PT ;  /* 0x000000084b087209 */ /* 0x000fc40007810000 */
[----:B------:R-:W-:Y:S02]  /*5fc0*/  FMNMX.FTZ R0, R129, R0, !PT ;  /* 0x0000000081007209 */ /* 0x000fe40007810000 */
[----:B-1----:R-:W-:Y:S02]  /*5fd0*/  P2R R9, PR, RZ, 0x20 ;  /* 0x00000020ff097803 */ /* 0x002fe40000000000 */
[----:B------:R-:W-:Y:S02]  /*5fe0*/  FMNMX.FTZ R0, R145, R0, !PT ;  /* 0x0000000091007209 */ /* 0x000fe40007810000 */
[----:B------:R-:W-:Y:S02]  /*5ff0*/  ISETP.LT.OR P5, PT, R5, 0x4a, P2 ;  /* 0x0000004a0500780c */ /* 0x000fe400017a1670 */
[----:B------:R-:W-:Y:S02]  /*6000*/  FMNMX.FTZ R0, R144, R0, !PT ;  /* 0x0000000090007209 */ /* 0x000fe40007810000 */
[----:B------:R-:W-:-:S02]  /*6010*/  FSEL R157, R82, -INF , !P5 ;  /* 0xff800000529d7808 */ /* 0x000fc40006800000 */
[----:B------:R-:W-:Y:S01]  /*6020*/  FMNMX.FTZ R0, R146, R0, !PT ;  /* 0x0000000092007209 */ /* 0x000fe20007810000 */
[----:B----4-:R-:W-:Y:S01]  /*6030*/  FFMA.FTZ R3, R57, c[0x0][0x2d0], -R6 ;  /* 0x0000b40039037a23 */ /* 0x010fe20000010806 */
[----:B------:R-:W-:Y:S02]  /*6040*/  ISETP.LT.OR P2, PT, R5, 0x52, P0 ;  /* 0x000000520500780c */ /* 0x000fe40000741670 */
[----:B------:R-:W-:Y:S01]  /*6050*/  FMNMX.FTZ R0, R147, R0, !PT ;  /* 0x0000000093007209 */ /* 0x000fe20007810000 */
[----:B------:R1:W4:Y:S01]  /*6060*/  MUFU.EX2 R233, R3 ;  /* 0x0000000300e97308 */ /* 0x0003220000000800 */
[----:B------:R-:W-:Y:S02]  /*6070*/  ISETP.NE.AND P0, PT, R9, RZ, PT ;  /* 0x000000ff0900720c */ /* 0x000fe40003f05270 */
[----:B------:R-:W-:Y:S02]  /*6080*/  FMNMX.FTZ R0, R173, R0, !PT ;  /* 0x00000000ad007209 */ /* 0x000fe40007810000 */
[----:B------:R-:W-:-:S02]  /*6090*/  FSEL R161, R83, -INF , !P2 ;  /* 0xff80000053a17808 */ /* 0x000fc40005000000 */
[----:B------:R-:W-:Y:S02]  /*60a0*/  FMNMX.FTZ R0, R174, R0, !PT ;  /* 0x00000000ae007209 */ /* 0x000fe40007810000 */
[----:B------:R-:W-:Y:S02]  /*60b0*/  ISETP.LT.OR P0, PT, R5, 0x5a, P0 ;  /* 0x0000005a0500780c */ /* 0x000fe40000701670 */
[----:B------:R-:W-:Y:S02]  /*60c0*/  FMNMX.FTZ R0, R175, R0, !PT ;  /* 0x00000000af007209 */ /* 0x000fe40007810000 */
[----:B------:R-:W-:Y:S02]  /*60d0*/  FSEL R163, R86, -INF , !P0 ;  /* 0xff80000056a37808 */ /* 0x000fe40004000000 */
[----:B--2---:R-:W-:Y:S02]  /*60e0*/  F2FP.BF16.PACK_AB R10, R247, R119 ;  /* 0x00000077f70a723e */ /* 0x004fe400000010ff */
[----:B-1----:R-:W-:Y:S01]  /*60f0*/  FMNMX.FTZ R3, R112, R8, !PT ;  /* 0x0000000870037209 */ /* 0x002fe20007810000 */
[----:B------:R-:W-:Y:S01]  /*6100*/  FFMA.FTZ R8, R58, c[0x0][0x2d0], -R6 ;  /* 0x0000b4003a087a23 */ /* 0x000fe20000010806 */
[----:B----4-:R-:W-:Y:S01]  /*6110*/  F2FP.BF16.PACK_AB R9, R233, R230 ;  /* 0x000000e6e909723e */ /* 0x010fe200000010ff */
[----:B------:R-:W1:Y:S01]  /*6120*/  LDSM.16.MT88.4 R56, [R212+0x100] ;  /* 0x00010000d438783b */ /* 0x000e620000004200 */
[----:B------:R-:W-:Y:S01]  /*6130*/  FMNMX.FTZ R3, R113, R3, !PT ;  /* 0x0000000371037209 */ /* 0x000fe20007810000 */
[----:B------:R2:W4:Y:S03]  /*6140*/  MUFU.EX2 R117, R8 ;  /* 0x0000000800757308 */ /* 0x0005260000000800 */
[----:B------:R-:W-:-:S04]  /*6150*/  FMNMX.FTZ R3, R114, R3, !PT ;  /* 0x0000000372037209 */ /* 0x000fc80007810000 */
[----:B------:R-:W-:Y:S01]  /*6160*/  FMNMX.FTZ R2, R115, R3, !PT ;  /* 0x0000000373027209 */ /* 0x000fe20007810000 */
[----:B------:R-:W-:Y:S02]  /*6170*/  FFMA.FTZ R3, R77, c[0x0][0x2d0], -R7 ;  /* 0x0000b4004d037a23 */ /* 0x000fe40000010807 */
[----:B------:R-:W5:Y:S01]  /*6180*/  LDSM.16.MT88.4 R76, [R211+0x100] ;  /* 0x00010000d34c783b */ /* 0x000f620000004200 */
[----:B------:R-:W-:Y:S01]  /*6190*/  FMNMX.FTZ R2, R140, R2, !PT ;  /* 0x000000028c027209 */ /* 0x000fe20007810000 */
[----:B------:R3:W-:Y:S03]  /*61a0*/  MUFU.EX2 R207, R3 ;  /* 0x0000000300cf7308 */ /* 0x0007e60000000800 */
[----:B------:R-:W-:Y:S02]  /*61b0*/  FMNMX.FTZ R2, R141, R2, !PT ;  /* 0x000000028d027209 */ /* 0x000fe40007810000 */
[----:B--2---:R-:W-:-:S02]  /*61c0*/  F2FP.BF16.PACK_AB R8, R246, R120 ;  /* 0x00000078f608723e */ /* 0x004fc400000010ff */
[----:B----4-:R-:W-:-:S07]  /*61d0*/  F2FP.BF16.PACK_AB R11, R235, R117 ;  /* 0x00000075eb0b723e */ /* 0x010fce00000010ff */
[C---:B------:R-:W-:Y:S01]  /*61e0*/  HMMA.16816.F32.BF16 R32, R8.reuse, R52, RZ ;  /* 0x000000340820723c */ /* 0x040fe200000418ff */
[----:B---3--:R-:W-:Y:S02]  /*61f0*/  FMNMX.FTZ R3, R142, R2, !PT ;  /* 0x000000028e037209 */ /* 0x008fe40007810000 */
[----:B------:R-:W-:Y:S01]  /*6200*/  FMNMX.FTZ R2, R179, R0, !PT ;  /* 0x00000000b3027209 */ /* 0x000fe20007810000 */
[----:B------:R-:W-:Y:S01]  /*6210*/  FFMA.FTZ R0, R81, c[0x0][0x2d0], -R7 ;  /* 0x0000b40051007a23 */ /* 0x000fe20000010807 */
[----:B------:R-:W-:Y:S01]  /*6220*/  FMNMX.FTZ R4, R143, R3, !PT ;  /* 0x000000038f047209 */ /* 0x000fe20007810000 */
[----:B------:R-:W-:Y:S01]  /*6230*/  LDSM.16.MT88.4 R80, [R210+0x900] ;  /* 0x00090000d250783b */ /* 0x000fe20000004200 */
[----:B------:R-:W-:Y:S01]  /*6240*/  FMNMX.FTZ R2, R184, R2, !PT ;  /* 0x00000002b8027209 */ /* 0x000fe20007810000 */
[----:B------:R2:W3:Y:S01]  /*6250*/  MUFU.EX2 R187, R0 ;  /* 0x0000000000bb7308 */ /* 0x0004e20000000800 */
[----:B------:R-:W-:Y:S02]  /*6260*/  HMMA.16816.F32.BF16 R24, R8, R60, RZ ;  /* 0x0000003c0818723c */ /* 0x000fe400000418ff */
[----:B------:R-:W-:-:S02]  /*6270*/  FMNMX.FTZ R3, R185, R2, !PT ;  /* 0x00000002b9037209 */ /* 0x000fc40007810000 */
[----:B------:R-:W-:-:S04]  /*6280*/  FMNMX.FTZ R2, R164, R4, !PT ;  /* 0x00000004a4027209 */ /* 0x000fc80007810000 */
[----:B------:R-:W-:Y:S01]  /*6290*/  FMNMX.FTZ R2, R165, R2, !PT ;  /* 0x00000002a5027209 */ /* 0x000fe20007810000 */
[----:B-1----:R-:W-:Y:S01]  /*62a0*/  HMMA.16816.F32.BF16 R28, R8, R56, RZ ;  /* 0x00000038081c723c */ /* 0x002fe200000418ff */
[----:B--2---:R-:W-:Y:S01]  /*62b0*/  FFMA.FTZ R0, R84, c[0x0][0x2d0], -R7 ;  /* 0x0000b40054007a23 */ /* 0x004fe20000010807 */
[----:B---3--:R-:W-:-:S06]  /*62c0*/  F2FP.BF16.PACK_AB R12, R187, R207 ;  /* 0x000000cfbb0c723e */ /* 0x008fcc00000010ff */
[C---:B-----5:R-:W-:Y:S01]  /*62d0*/  HMMA.16816.F32.BF16 R16, R8.reuse, R76, RZ ;  /* 0x0000004c0810723c */ /* 0x060fe200000418ff */
[----:B------:R1:W-:Y:S07]  /*62e0*/  MUFU.EX2 R234, R0 ;  /* 0x0000000000ea7308 */ /* 0x0003ee0000000800 */
[C---:B------:R-:W-:Y:S08]  /*62f0*/  HMMA.16816.F32.BF16 R20, R8.reuse, R54, RZ ;  /* 0x000000360814723c */ /* 0x040ff000000418ff */
[----:B------:R-:W-:Y:S01]  /*6300*/  HMMA.16816.F32.BF16 R36, R8, R58, RZ ;  /* 0x0000003a0824723c */ /* 0x000fe200000418ff */
[----:B-1----:R-:W-:Y:S01]  /*6310*/  FMNMX.FTZ R0, R196, R3, !PT ;  /* 0x00000003c4007209 */ /* 0x002fe20007810000 */
[----:B------:R-:W-:-:S02]  /*6320*/  FFMA.FTZ R3, R85, c[0x0][0x2d0], -R7 ;  /* 0x0000b40055037a23 */ /* 0x000fc40000010807 */
[----:B------:R-:W-:Y:S01]  /*6330*/  LDSM.16.MT88.4 R84, [R211+0x900] ;  /* 0x00090000d354783b */ /* 0x000fe20000004200 */
[----:B------:R-:W-:Y:S01]  /*6340*/  FMNMX.FTZ R0, R197, R0, !PT ;  /* 0x00000000c5007209 */ /* 0x000fe20007810000 */
[----:B------:R1:W2:Y:S02]  /*6350*/  MUFU.EX2 R118, R3 ;  /* 0x0000000300767308 */ /* 0x0002a40000000800 */
[----:B------:R-:W-:Y:S01]  /*6360*/  HMMA.16816.F32.BF16 R40, R8, R62, RZ ;  /* 0x0000003e0828723c */ /* 0x000fe200000418ff */
[----:B------:R-:W-:-:S04]  /*6370*/  FMNMX.FTZ R0, R198, R0, !PT ;  /* 0x00000000c6007209 */ /* 0x000fc80007810000 */
[----:B------:R-:W-:-:S03]  /*6380*/  FMNMX.FTZ R0, R199, R0, !PT ;  /* 0x00000000c7007209 */ /* 0x000fc60007810000 */
[----:B------:R-:W-:Y:S01]  /*6390*/  HMMA.16816.F32.BF16 R8, R8, R78, RZ ;  /* 0x0000004e0808723c */ /* 0x000fe200000418ff */
[----:B------:R-:W-:-:S04]  /*63a0*/  FMNMX.FTZ R0, R203, R0, !PT ;  /* 0x00000000cb007209 */ /* 0x000fc80007810000 */
[----:B------:R-:W-:Y:S02]  /*63b0*/  FMNMX.FTZ R0, R201, R0, !PT ;  /* 0x00000000c9007209 */ /* 0x000fe40007810000 */
[----:B-1----:R-:W-:Y:S01]  /*63c0*/  FMNMX.FTZ R3, R168, R2, !PT ;  /* 0x00000002a8037209 */ /* 0x002fe20007810000 */
[----:B------:R-:W-:Y:S01]  /*63d0*/  FFMA.FTZ R2, R65, c[0x0][0x2d0], -R6 ;  /* 0x0000b40041027a23 */ /* 0x000fe20000010806 */
[----:B--2---:R-:W-:Y:S01]  /*63e0*/  F2FP.BF16.PACK_AB R14, R118, R234 ;  /* 0x000000ea760e723e */ /* 0x004fe200000010ff */
[----:B------:R-:W1:Y:S01]  /*63f0*/  SHFL.BFLY PT, R4, R0, 0x2, 0x1f ;  /* 0x0c401f0000047f89 */ /* 0x000e6200000e0000 */
[----:B------:R-:W-:Y:S01]  /*6400*/  FMNMX.FTZ R3, R169, R3, !PT ;  /* 0x00000003a9037209 */ /* 0x000fe20007810000 */
[----:B------:R2:W-:Y:S03]  /*6410*/  MUFU.EX2 R243, R2 ;  /* 0x0000000200f37308 */ /* 0x0005e60000000800 */
[----:B------:R-:W-:-:S04]  /*6420*/  FMNMX.FTZ R3, R178, R3, !PT ;  /* 0x00000003b2037209 */ /* 0x000fc80007810000 */
[----:B------:R-:W-:-:S04]  /*6430*/  FMNMX.FTZ R3, R177, R3, !PT ;  /* 0x00000003b1037209 */ /* 0x000fc80007810000 */
[----:B------:R-:W-:-:S04]  /*6440*/  FMNMX.FTZ R3, R158, R3, !PT ;  /* 0x000000039e037209 */ /* 0x000fc80007810000 */
[----:B------:R-:W-:Y:S01]  /*6450*/  FMNMX.FTZ R3, R157, R3, !PT ;  /* 0x000000039d037209 */ /* 0x000fe20007810000 */
[----:B--2---:R-:W-:-:S03]  /*6460*/  FFMA.FTZ R2, R66, c[0x0][0x2d0], -R6 ;  /* 0x0000b40042027a23 */ /* 0x004fc60000010806 */
[----:B------:R-:W-:Y:S01]  /*6470*/  FMNMX.FTZ R3, R160, R3, !PT ;  /* 0x00000003a0037209 */ /* 0x000fe20007810000 */
[----:B------:R2:W3:Y:S01]  /*6480*/  MUFU.EX2 R186, R2 ;  /* 0x0000000200ba7308 */ /* 0x0004e20000000800 */
[----:B-1----:R-:W-:Y:S02]  /*6490*/  FMNMX.FTZ R0, R0, R4, !PT ;  /* 0x0000000400007209 */ /* 0x002fe40007810000 */
[----:B------:R-:W-:-:S03]  /*64a0*/  FMNMX.FTZ R3, R161, R3, !PT ;  /* 0x00000003a1037209 */ /* 0x000fc60007810000 */
[----:B------:R-:W1:Y:S01]  /*64b0*/  SHFL.BFLY PT, R4, R0, 0x1, 0x1f ;  /* 0x0c201f0000047f89 */ /* 0x000e6200000e0000 */
[----:B------:R-:W-:-:S04]  /*64c0*/  FMNMX.FTZ R3, R162, R3, !PT ;  /* 0x00000003a2037209 */ /* 0x000fc80007810000 */
[----:B------:R-:W-:Y:S01]  /*64d0*/  FMNMX.FTZ R3, R163, R3, !PT ;  /* 0x00000003a3037209 */ /* 0x000fe20007810000 */
[----:B--2---:R-:W-:-:S04]  /*64e0*/  FFMA.FTZ R2, R67, c[0x0][0x2d0], -R6 ;  /* 0x0000b40043027a23 */ /* 0x004fc80000010806 */
[----:B------:R-:W2:Y:S01]  /*64f0*/  SHFL.BFLY PT, R5, R3, 0x2, 0x1f ;  /* 0x0c401f0003057f89 */ /* 0x000ea200000e0000 */
[----:B---3--:R-:W-:Y:S01]  /*6500*/  F2FP.BF16.PACK_AB R13, R186, R243 ;  /* 0x000000f3ba0d723e */ /* 0x008fe200000010ff */
[----:B------:R3:W-:Y:S02]  /*6510*/  MUFU.EX2 R232, R2 ;  /* 0x0000000200e87308 */ /* 0x0007e40000000800 */
[----:B------:R-:W-:Y:S01]  /*6520*/  LDSM.16.MT88.4 R64, [R212+0x900] ;  /* 0x00090000d440783b */ /* 0x000fe20000004200 */
[--C-:B---3--:R-:W-:Y:S01]  /*6530*/  FFMA.FTZ R2, R70, c[0x0][0x2d0], -R6.reuse ;  /* 0x0000b40046027a23 */ /* 0x108fe20000010806 */
[----:B-1----:R-:W-:Y:S01]  /*6540*/  FMNMX.FTZ R70, R0, R4, !PT ;  /* 0x0000000400467209 */ /* 0x002fe20007810000 */
[----:B------:R-:W-:-:S03]  /*6550*/  FFMA.FTZ R0, R94, c[0x0][0x2d0], -R6 ;  /* 0x0000b4005e007a23 */ /* 0x000fc60000010806 */
[----:B------:R1:W3:Y:S01]  /*6560*/  MUFU.EX2 R240, R2 ;  /* 0x0000000200f07308 */ /* 0x0002e20000000800 */
[----:B--2---:R-:W-:Y:S02]  /*6570*/  FMNMX.FTZ R3, R3, R5, !PT ;  /* 0x0000000503037209 */ /* 0x004fe40007810000 */
[----:B------:R-:W-:-:S03]  /*6580*/  FSETP.NEU.FTZ.AND P0, PT, R70, -INF , PT ;  /* 0xff8000004600780b */ /* 0x000fc60003f1d000 */
[----:B------:R-:W2:Y:S02]  /*6590*/  SHFL.BFLY PT, R5, R3, 0x1, 0x1f ;  /* 0x0c201f0003057f89 */ /* 0x000ea400000e0000 */
[----:B------:R4:W-:Y:S01]  /*65a0*/  MUFU.EX2 R205, R0 ;  /* 0x0000000000cd7308 */ /* 0x0009e20000000800 */
[----:B-1----:R-:W-:Y:S01]  /*65b0*/  FFMA.FTZ R2, R97, c[0x0][0x2d0], -R7 ;  /* 0x0000b40061027a23 */ /* 0x002fe20000010807 */
[----:B---3--:R-:W-:-:S06]  /*65c0*/  F2FP.BF16.PACK_AB R15, R240, R232 ;  /* 0x000000e8f00f723e */ /* 0x008fcc00000010ff */
[----:B------:R1:W-:Y:S01]  /*65d0*/  MUFU.EX2 R239, R2 ;  /* 0x0000000200ef7308 */ /* 0x0003e20000000800 */
[----:B----4-:R-:W-:Y:S01]  /*65e0*/  FFMA.FTZ R0, R96, c[0x0][0x2d0], -R6 ;  /* 0x0000b40060007a23 */ /* 0x010fe20000010806 */
[C---:B------:R-:W-:Y:S01]  /*65f0*/  HMMA.16816.F32.BF16 R48, R12.reuse, R88, R32 ;  /* 0x000000580c30723c */ /* 0x040fe20000041820 */
[----:B------:R-:W-:Y:S05]  /*6600*/  LDSM.16.MT88.4 R96, [R211+0x1100] ;  /* 0x00110000d360783b */ /* 0x000fea0000004200 */
[----:B------:R-:W-:Y:S01]  /*6610*/  MUFU.EX2 R206, R0 ;  /* 0x0000000000ce7308 */ /* 0x000fe20000000800 */
[----:B--2---:R-:W-:Y:S01]  /*6620*/  FMNMX.FTZ R3, R3, R5, !PT ;  /* 0x0000000503037209 */ /* 0x004fe20007810000 */
[----:B------:R-:W-:Y:S01]  /*6630*/  IMAD.MOV.U32 R5, RZ, RZ, R120 ;  /* 0x000000ffff057224 */ /* 0x000fe200078e0078 */
[----:B------:R-:W-:Y:S01]  /*6640*/  HMMA.16816.F32.BF16 R44, R12, R64, R28 ;  /* 0x000000400c2c723c */ /* 0x000fe2000004181c */
[----:B-1----:R-:W-:-:S04]  /*6650*/  FFMA.FTZ R2, R100, c[0x0][0x2d0], -R7 ;  /* 0x0000b40064027a23 */ /* 0x002fc80000010807 */
[----:B------:R1:W2:Y:S03]  /*6660*/  MUFU.EX2 R228, R2 ;  /* 0x0000000200e47308 */ /* 0x0002a60000000800 */
[C---:B------:R-:W-:Y:S08]  /*6670*/  HMMA.16816.F32.BF16 R32, R12.reuse, R80, R24 ;  /* 0x000000500c20723c */ /* 0x040ff00000041818 */
[----:B------:R-:W-:Y:S01]  /*6680*/  HMMA.16816.F32.BF16 R28, R12, R84, R16 ;  /* 0x000000540c1c723c */ /* 0x000fe20000041810 */
[----:B-1----:R-:W-:-:S07]  /*6690*/  FFMA.FTZ R2, R101, c[0x0][0x2d0], -R7 ;  /* 0x0000b40065027a23 */ /* 0x002fce0000010807 */
[C---:B------:R-:W-:Y:S01]  /*66a0*/  HMMA.16816.F32.BF16 R24, R12.reuse, R90, R20 ;  /* 0x0000005a0c18723c */ /* 0x040fe20000041814 */
[----:B------:R-:W1:Y:S01]  /*66b0*/  LDSM.16.MT88.4 R100, [R210+0x1100] ;  /* 0x00110000d264783b */ /* 0x000e620000004200 */
[----:B------:R3:W-:Y:S06]  /*66c0*/  MUFU.EX2 R231, R2 ;  /* 0x0000000200e77308 */ /* 0x0007ec0000000800 */
[C---:B------:R-:W-:Y:S08]  /*66d0*/  HMMA.16816.F32.BF16 R20, R12.reuse, R66, R36 ;  /* 0x000000420c14723c */ /* 0x040ff00000041824 */
[----:B------:R-:W-:Y:S01]  /*66e0*/  HMMA.16816.F32.BF16 R16, R12, R82, R40 ;  /* 0x000000520c10723c */ /* 0x000fe20000041828 */
[----:B---3--:R-:W-:-:S04]  /*66f0*/  FFMA.FTZ R2, R107, c[0x0][0x2d0], -R7 ;  /* 0x0000b4006b027a23 */ /* 0x008fc80000010807 */
[----:B------:R3:W4:Y:S03]  /*6700*/  MUFU.EX2 R204, R2 ;  /* 0x0000000200cc7308 */ /* 0x0007260000000800 */
[----:B------:R-:W-:Y:S07]  /*6710*/  HMMA.16816.F32.BF16 R12, R12, R86, R8 ;  /* 0x000000560c0c723c */ /* 0x000fee0000041808 */
[----:B--2---:R-:W-:-:S02]  /*6720*/  F2FP.BF16.PACK_AB R8, R228, R239 ;  /* 0x000000efe408723e */ /* 0x004fc400000010ff */
[----:B------:R-:W-:Y:S01]  /*6730*/  F2FP.BF16.PACK_AB R11, R206, R205 ;  /* 0x000000cdce0b723e */ /* 0x000fe200000010ff */
[----:B---3--:R-:W-:Y:S01]  /*6740*/  FFMA.FTZ R2, R92, c[0x0][0x2d0], -R6 ;  /* 0x0000b4005c027a23 */ /* 0x008fe20000010806 */
[----:B----4-:R-:W-:-:S03]  /*6750*/  F2FP.BF16.PACK_AB R10, R204, R231 ;  /* 0x000000e7cc0a723e */ /* 0x010fc600000010ff */
[----:B------:R2:W-:Y:S02]  /*6760*/  MUFU.EX2 R238, R2 ;  /* 0x0000000200ee7308 */ /* 0x0005e40000000800 */
[----:B--2---:R-:W-:Y:S02]  /*6770*/  FFMA.FTZ R2, R93, c[0x0][0x2d0], -R6 ;  /* 0x0000b4005d027a23 */ /* 0x004fe40000010806 */
[----:B------:R-:W2:Y:S04]  /*6780*/  LDSM.16.MT88.4 R92, [R212+0x1100] ;  /* 0x00110000d45c783b */ /* 0x000ea80000004200 */
[----:B------:R3:W4:Y:S02]  /*6790*/  MUFU.EX2 R226, R2 ;  /* 0x0000000200e27308 */ /* 0x0007240000000800 */
[----:B---3--:R-:W-:Y:S01]  /*67a0*/  FMUL.FTZ R2, R70, c[0x0][0x2d0] ;  /* 0x0000b40046027a20 */ /* 0x008fe20000410000 */
[----:B----4-:R-:W-:-:S04]  /*67b0*/  F2FP.BF16.PACK_AB R9, R226, R238 ;  /* 0x000000eee209723e */ /* 0x010fc800000010ff */
[----:B------:R-:W-:Y:S02]  /*67c0*/  FSEL R2, R2, RZ, P0 ;  /* 0x000000ff02027208 */ /* 0x000fe40000000000 */
[----:B------:R-:W-:Y:S01]  /*67d0*/  FSETP.NEU.FTZ.AND P0, PT, R3, -INF , PT ;  /* 0xff8000000300780b */ /* 0x000fe20003f1d000 */
[C---:B-1----:R-:W-:Y:S02]  /*67e0*/  HMMA.16816.F32.BF16 R136, R8.reuse, R100, R32 ;  /* 0x000000640888723c */ /* 0x042fe40000041820 */
[--C-:B------:R-:W-:Y:S02]  /*67f0*/  FFMA.FTZ R0, R104, c[0x0][0x2d0], -R2.reuse ;  /* 0x0000b40068007a23 */ /* 0x100fe40000010802 */
[--C-:B------:R-:W-:Y:S02]  /*6800*/  FFMA.FTZ R4, R116, c[0x0][0x2d0], -R2.reuse ;  /* 0x0000b40074047a23 */ /* 0x100fe40000010802 */
[----:B------:R1:W-:Y:S02]  /*6810*/  MUFU.EX2 R229, R0 ;  /* 0x0000000000e57308 */ /* 0x0003e40000000800 */
[C---:B------:R-:W-:Y:S06]  /*6820*/  HMMA.16816.F32.BF16 R152, R8.reuse, R96, R28 ;  /* 0x000000600898723c */ /* 0x040fec000004181c */
[----:B------:R-:W-:Y:S02]  /*6830*/  MUFU.EX2 R250, R4 ;  /* 0x0000000400fa7308 */ /* 0x000fe40000000800 */
[----:B--2---:R-:W-:Y:S01]  /*6840*/  HMMA.16816.F32.BF16 R120, R8, R92, R44 ;  /* 0x0000005c0878723c */ /* 0x004fe2000004182c */
[----:B-1----:R-:W-:-:S07]  /*6850*/  FFMA.FTZ R0, R105, c[0x0][0x2d0], -R2 ;  /* 0x0000b40069007a23 */ /* 0x002fce0000010802 */
[C---:B------:R-:W-:Y:S01]  /*6860*/  HMMA.16816.F32.BF16 R132, R8.reuse, R94, R20 ;  /* 0x0000005e0884723c */ /* 0x040fe20000041814 */
[----:B------:R1:W2:Y:S07]  /*6870*/  MUFU.EX2 R251, R0 ;  /* 0x0000000000fb7308 */ /* 0x0002ae0000000800 */
[----:B------:R-:W-:Y:S01]  /*6880*/  HMMA.16816.F32.BF16 R148, R8, R102, R16 ;  /* 0x000000660894723c */ /* 0x000fe20000041810 */
[----:B-1----:R-:W-:-:S07]  /*6890*/  FFMA.FTZ R0, R106, c[0x0][0x2d0], -R2 ;  /* 0x0000b4006a007a23 */ /* 0x002fce0000010802 */
[----:B------:R-:W-:Y:S01]  /*68a0*/  HMMA.16816.F32.BF16 R104, R8, R108, R48 ;  /* 0x0000006c0868723c */ /* 0x000fe20000041830 */
[----:B------:R1:W3:Y:S06]  /*68b0*/  MUFU.EX2 R252, R0 ;  /* 0x0000000000fc7308 */ /* 0x0002ec0000000800 */
[----:B------:R-:W-:Y:S02]  /*68c0*/  IMAD.MOV.U32 R51, RZ, RZ, R119 ;  /* 0x000000ffff337224 */ /* 0x000fe400078e0077 */
[----:B------:R-:W-:Y:S02]  /*68d0*/  IMAD.MOV.U32 R50, RZ, RZ, R118 ;  /* 0x000000ffff327224 */ /* 0x000fe400078e0076 */
[----:B------:R-:W-:-:S02]  /*68e0*/  IMAD.MOV.U32 R49, RZ, RZ, R117 ;  /* 0x000000ffff317224 */ /* 0x000fc400078e0075 */
[----:B------:R-:W-:Y:S01]  /*68f0*/  HMMA.16816.F32.BF16 R116, R8, R110, R24 ;  /* 0x0000006e0874723c */ /* 0x000fe20000041818 */
[----:B-1----:R-:W-:-:S05]  /*6900*/  FMUL.FTZ R0, R3, c[0x0][0x2d0] ;  /* 0x0000b40003007a20 */ /* 0x002fca0000410000 */
[----:B------:R-:W-:Y:S02]  /*6910*/  FSEL R0, R0, RZ, P0 ;  /* 0x000000ff00007208 */ /* 0x000fe40000000000 */
[----:B------:R-:W-:-:S03]  /*6920*/  PLOP3.LUT P0, PT, PT, PT, UP1, 0x40, 0x0 ;  /* 0x000000000000781c */ /* 0x000fc60003f0e818 */
[----:B------:R-:W-:-:S04]  /*6930*/  FFMA.FTZ R4, R68, c[0x0][0x2d0], -R0 ;  /* 0x0000b40044047a23 */ /* 0x000fc80000010800 */
[----:B------:R1:W-:Y:S02]  /*6940*/  MUFU.EX2 R73, R4 ;  /* 0x0000000400497308 */ /* 0x0003e40000000800 */
[----:B-1----:R-:W-:Y:S02]  /*6950*/  FFMA.FTZ R4, R69, c[0x0][0x2d0], -R0 ;  /* 0x0000b40045047a23 */ /* 0x002fe40000010800 */
[----:B------:R-:W-:-:S04]  /*6960*/  IMAD.MOV.U32 R69, RZ, RZ, R5 ;  /* 0x000000ffff457224 */ /* 0x000fc800078e0005 */
[----:B------:R1:W4:Y:S01]  /*6970*/  MUFU.EX2 R248, R4 ;  /* 0x0000000400f87308 */ /* 0x0003220000000800 */
[----:B------:R-:W-:Y:S02]  /*6980*/  IMAD.MOV.U32 R5, RZ, RZ, R246 ;  /* 0x000000ffff057224 */ /* 0x000fe400078e00f6 */
[----:B-1----:R-:W-:Y:S02]  /*6990*/  FFMA.FTZ R4, R74, c[0x0][0x2d0], -R0 ;  /* 0x0000b4004a047a23 */ /* 0x002fe40000010800 */
[----:B------:R-:W-:-:S03]  /*69a0*/  IMAD.MOV.U32 R74, RZ, RZ, R234 ;  /* 0x000000ffff4a7224 */ /* 0x000fc600078e00ea */
[----:B------:R1:W-:Y:S02]  /*69b0*/  MUFU.EX2 R249, R4 ;  /* 0x0000000400f97308 */ /* 0x0003e40000000800 */
[----:B-1----:R-:W-:Y:S02]  /*69c0*/  FFMA.FTZ R4, R75, c[0x0][0x2d0], -R0 ;  /* 0x0000b4004b047a23 */ /* 0x002fe40000010800 */
[----:B------:R-:W-:-:S04]  /*69d0*/  IMAD.MOV.U32 R75, RZ, RZ, R232 ;  /* 0x000000ffff4b7224 */ /* 0x000fc800078e00e8 */
[----:B------:R1:W5:Y:S02]  /*69e0*/  MUFU.EX2 R68, R4 ;  /* 0x0000000400447308 */ /* 0x0003640000000800 */
[----:B-1----:R-:W-:-:S06]  /*69f0*/  FFMA.FTZ R4, R124, c[0x0][0x2d0], -R2 ;  /* 0x0000b4007c047a23 */ /* 0x002fcc0000010802 */
[----:B------:R1:W-:Y:S02]  /*6a00*/  MUFU.EX2 R242, R4 ;  /* 0x0000000400f27308 */ /* 0x0003e40000000800 */
[----:B-1----:R-:W-:Y:S02]  /*6a10*/  FFMA.FTZ R4, R125, c[0x0][0x2d0], -R2 ;  /* 0x0000b4007d047a23 */ /* 0x002fe40000010802 */
[----:B------:R-:W-:Y:S04]  /*6a20*/  HMMA.16816.F32.BF16 R124, R8, R98, R12 ;  /* 0x00000062087c723c */ /* 0x000fe8000004180c */
[----:B------:R1:W1:Y:S03]  /*6a30*/  MUFU.EX2 R241, R4 ;  /* 0x0000000400f17308 */ /* 0x0002660000000800 */
[----:B--2---:R-:W-:-:S02]  /*6a40*/  F2FP.BF16.PACK_AB R8, R251, R229 ;  /* 0x000000e5fb08723e */ /* 0x004fc400000010ff */
[----:B---3--:R-:W-:Y:S02]  /*6a50*/  F2FP.BF16.PACK_AB R10, R250, R252 ;  /* 0x000000fcfa0a723e */ /* 0x008fe400000010ff */
[----:B----4-:R-:W-:Y:S02]  /*6a60*/  F2FP.BF16.PACK_AB R9, R248, R73 ;  /* 0x00000049f809723e */ /* 0x010fe400000010ff */
[----:B-----5:R-:W-:Y:S01]  /*6a70*/  F2FP.BF16.PACK_AB R11, R68, R249 ;  /* 0x000000f9440b723e */ /* 0x020fe200000010ff */
[----:B-1----:R-:W-:-:S06]  /*6a80*/  FFMA.FTZ R4, R128, c[0x0][0x2d0], -R2 ;  /* 0x0000b40080047a23 */ /* 0x002fcc0000010802 */
[C---:B------:R-:W-:Y:S01]  /*6a90*/  HMMA.16816.F32.BF16 R16, R8.reuse, R60, RZ ;  /* 0x0000003c0810723c */ /* 0x040fe200000418ff */
[----:B------:R1:W-:Y:S06]  /*6aa0*/  MUFU.EX2 R245, R4 ;  /* 0x0000000400f57308 */ /* 0x0003ec0000000800 */
[----:B------:R-:W-:Y:S01]  /*6ab0*/  IMAD.MOV.U32 R60, RZ, RZ, R240 ;  /* 0x000000ffff3c7224 */ /* 0x000fe200078e00f0 */
[----:B------:R-:W-:Y:S01]  /*6ac0*/  HMMA.16816.F32.BF16 R32, R8, R62, RZ ;  /* 0x0000003e0820723c */ /* 0x000fe200000418ff */
[----:B------:R-:W-:-:S06]  /*6ad0*/  IMAD.MOV.U32 R61, RZ, RZ, R50 ;  /* 0x000000ffff3d7224 */ /* 0x000fcc00078e0032 */
[----:B------:R-:W-:Y:S01]  /*6ae0*/  IMAD.MOV.U32 R62, RZ, RZ, R239 ;  /* 0x000000ffff3e7224 */ /* 0x000fe200078e00ef */
[----:B------:R-:W-:Y:S01]  /*6af0*/  HMMA.16816.F32.BF16 R28, R8, R52, RZ ;  /* 0x00000034081c723c */ /* 0x000fe200000418ff */
[----:B------:R-:W-:Y:S02]  /*6b00*/  IMAD.MOV.U32 R63, RZ, RZ, R49 ;  /* 0x000000ffff3f7224 */ /* 0x000fe400078e0031 */
[----:B-1----:R-:W-:-:S04]  /*6b10*/  FFMA.FTZ R4, R129, c[0x0][0x2d0], -R2 ;  /* 0x0000b40081047a23 */ /* 0x002fc80000010802 */
[----:B------:R1:W2:Y:S01]  /*6b20*/  MUFU.EX2 R244, R4 ;  /* 0x0000000400f47308 */ /* 0x0002a20000000800 */
[----:B------:R-:W-:Y:S01]  /*6b30*/  HMMA.16816.F32.BF16 R40, R8, R54, RZ ;  /* 0x000000360828723c */ /* 0x000fe200000418ff */
[----:B------:R-:W-:Y:S02]  /*6b40*/  IMAD.MOV.U32 R53, RZ, RZ, R233 ;  /* 0x000000ffff357224 */ /* 0x000fe400078e00e9 */
[----:B------:R-:W-:-:S04]  /*6b50*/  IMAD.MOV.U32 R52, RZ, RZ, R230 ;  /* 0x000000ffff347224 */ /* 0x000fc800078e00e6 */
[----:B------:R-:W-:Y:S01]  /*6b60*/  IMAD.MOV.U32 R55, RZ, RZ, R229 ;  /* 0x000000ffff377224 */ /* 0x000fe200078e00e5 */
[----:B------:R-:W-:Y:S01]  /*6b70*/  HMMA.16816.F32.BF16 R24, R8, R56, RZ ;  /* 0x000000380818723c */ /* 0x000fe200000418ff */
[----:B------:R-:W-:Y:S02]  /*6b80*/  IMAD.MOV.U32 R54, RZ, RZ, R51 ;  /* 0x000000ffff367224 */ /* 0x000fe400078e0033 */
[----:B------:R-:W-:Y:S01]  /*6b90*/  LDSM.16.MT88.4 R48, [R210+0x1900] ;  /* 0x00190000d230783b */ /* 0x000fe20000004200 */
[----:B-1----:R-:W-:-:S04]  /*6ba0*/  FFMA.FTZ R4, R112, c[0x0][0x2d0], -R0 ;  /* 0x0000b40070047a23 */ /* 0x002fc80000010800 */
[C---:B------:R-:W-:Y:S01]  /*6bb0*/  HMMA.16816.F32.BF16 R36, R8.reuse, R58, RZ ;  /* 0x0000003a0824723c */ /* 0x040fe200000418ff */
[----:B------:R-:W-:Y:S01]  /*6bc0*/  LDSM.16.MT88.4 R56, [R211+0x1900] ;  /* 0x00190000d338783b */ /* 0x000fe20000004200 */
[----:B------:R1:W-:Y:S06]  /*6bd0*/  MUFU.EX2 R237, R4 ;  /* 0x0000000400ed7308 */ /* 0x0003ec0000000800 */
[C---:B------:R-:W-:Y:S08]  /*6be0*/  HMMA.16816.F32.BF16 R12, R8.reuse, R76, RZ ;  /* 0x0000004c080c723c */ /* 0x040ff000000418ff */
[----:B------:R-:W-:Y:S01]  /*6bf0*/  HMMA.16816.F32.BF16 R20, R8, R78, RZ ;  /* 0x0000004e0814723c */ /* 0x000fe200000418ff */
[----:B-1----:R-:W-:-:S04]  /*6c00*/  FFMA.FTZ R4, R113, c[0x0][0x2d0], -R0 ;  /* 0x0000b40071047a23 */ /* 0x002fc80000010800 */
[----:B------:R1:W3:Y:S02]  /*6c10*/  MUFU.EX2 R236, R4 ;  /* 0x0000000400ec7308 */ /* 0x0002e40000000800 */
[----:B------:R-:W-:Y:S02]  /*6c20*/  F2FP.BF16.PACK_AB R8, R241, R242 ;  /* 0x000000f2f108723e */ /* 0x000fe400000010ff */
[----:B--2---:R-:W-:Y:S01]  /*6c30*/  F2FP.BF16.PACK_AB R10, R244, R245 ;  /* 0x000000f5f40a723e */ /* 0x004fe200000010ff */
[----:B-1----:R-:W-:Y:S01]  /*6c40*/  FFMA.FTZ R4, R114, c[0x0][0x2d0], -R0 ;  /* 0x0000b40072047a23 */ /* 0x002fe20000010800 */
[----:B---3--:R-:W-:-:S03]  /*6c50*/  F2FP.BF16.PACK_AB R9, R236, R237 ;  /* 0x000000edec09723e */ /* 0x008fc600000010ff */
[----:B------:R1:W-:Y:S02]  /*6c60*/  MUFU.EX2 R240, R4 ;  /* 0x0000000400f07308 */ /* 0x0003e40000000800 */
[----:B-1----:R-:W-:Y:S02]  /*6c70*/  FFMA.FTZ R4, R115, c[0x0][0x2d0], -R0 ;  /* 0x0000b40073047a23 */ /* 0x002fe40000010800 */
[----:B------:R-:W1:Y:S04]  /*6c80*/  LDSM.16.MT88.4 R112, [R209+0x1900] ;  /* 0x00190000d170783b */ /* 0x000e680000004200 */
[----:B------:R2:W3:Y:S02]  /*6c90*/  MUFU.EX2 R239, R4 ;  /* 0x0000000400ef7308 */ /* 0x0004e40000000800 */
[----:B--2---:R-:W-:Y:S01]  /*6ca0*/  FFMA.FTZ R4, R166, c[0x0][0x2d0], -R7 ;  /* 0x0000b400a6047a23 */ /* 0x004fe20000010807 */
[----:B---3--:R-:W-:Y:S01]  /*6cb0*/  F2FP.BF16.PACK_AB R11, R239, R240 ;  /* 0x000000f0ef0b723e */ /* 0x008fe200000010ff */
[----:B------:R-:W-:-:S04]  /*6cc0*/  IMAD.MOV.U32 R166, RZ, RZ, R247 ;  /* 0x000000ffffa67224 */ /* 0x000fc800078e00f7 */
[----:B------:R2:W-:Y:S02]  /*6cd0*/  MUFU.EX2 R246, R4 ;  /* 0x0000000400f67308 */ /* 0x0005e40000000800 */
[C---:B------:R-:W-:Y:S07]  /*6ce0*/  HMMA.16816.F32.BF16 R44, R8.reuse, R88, R28 ;  /* 0x00000058082c723c */ /* 0x040fee000004181c */
[----:B------:R-:W-:Y:S01]  /*6cf0*/  IMAD.MOV.U32 R88, RZ, RZ, R243 ;  /* 0x000000ffff587224 */ /* 0x000fe200078e00f3 */
[----:B------:R-:W-:Y:S01]  /*6d00*/  HMMA.16816.F32.BF16 R16, R8, R80, R16 ;  /* 0x000000500810723c */ /* 0x000fe20000041810 */
[----:B------:R-:W-:-:S02]  /*6d10*/  IMAD.MOV.U32 R89, RZ, RZ, R186 ;  /* 0x000000ffff597224 */ /* 0x000fc400078e00ba */
[----:B--2---:R-:W-:Y:S02]  /*6d20*/  FFMA.FTZ R4, R167, c[0x0][0x2d0], -R7 ;  /* 0x0000b400a7047a23 */ /* 0x004fe40000010807 */
[----:B------:R-:W-:Y:S02]  /*6d30*/  IMAD.MOV.U32 R167, RZ, RZ, R238 ;  /* 0x000000ffffa77224 */ /* 0x000fe400078e00ee */
[----:B------:R2:W3:Y:S01]  /*6d40*/  MUFU.EX2 R247, R4 ;  /* 0x0000000400f77308 */ /* 0x0004e20000000800 */
[----:B------:R-:W-:Y:S01]  /*6d50*/  IMAD.MOV.U32 R81, RZ, RZ, R235 ;  /* 0x000000ffff517224 */ /* 0x000fe200078e00eb */
[----:B------:R-:W-:Y:S01]  /*6d60*/  HMMA.16816.F32.BF16 R40, R8, R90, R40 ;  /* 0x0000005a0828723c */ /* 0x000fe20000041828 */
[----:B------:R-:W-:-:S06]  /*6d70*/  IMAD.MOV.U32 R80, RZ, RZ, R228 ;  /* 0x000000ffff507224 */ /* 0x000fcc00078e00e4 */
[----:B------:R-:W-:Y:S01]  /*6d80*/  IMAD.MOV.U32 R90, RZ, RZ, R231 ;  /* 0x000000ffff5a7224 */ /* 0x000fe200078e00e7 */
[----:B------:R-:W-:Y:S01]  /*6d90*/  HMMA.16816.F32.BF16 R12, R8, R84, R12 ;  /* 0x00000054080c723c */ /* 0x000fe2000004180c */
[----:B--2---:R-:W-:-:S06]  /*6da0*/  FFMA.FTZ R4, R170, c[0x0][0x2d0], -R7 ;  /* 0x0000b400aa047a23 */ /* 0x004fcc0000010807 */
[----:B------:R-:W-:Y:S01]  /*6db0*/  IMAD.MOV.U32 R85, RZ, RZ, R226 ;  /* 0x000000ffff557224 */ /* 0x000fe200078e00e2 */
[----:B------:R-:W-:Y:S01]  /*6dc0*/  HMMA.16816.F32.BF16 R32, R8, R82, R32 ;  /* 0x000000520820723c */ /* 0x000fe20000041820 */
[----:B------:R2:W-:Y:S01]  /*6dd0*/  MUFU.EX2 R243, R4 ;  /* 0x0000000400f37308 */ /* 0x0005e20000000800 */
[----:B------:R-:W-:-:S05]  /*6de0*/  IMAD.MOV.U32 R84, RZ, RZ, R207 ;  /* 0x000000ffff547224 */ /* 0x000fca00078e00cf */
[----:B------:R-:W-:Y:S01]  /*6df0*/  IMAD.MOV.U32 R83, RZ, RZ, R204 ;  /* 0x000000ffff537224 */ /* 0x000fe200078e00cc */
[----:B------:R-:W-:Y:S01]  /*6e00*/  HMMA.16816.F32.BF16 R24, R8, R64, R24 ;  /* 0x000000400818723c */ /* 0x000fe20000041818 */
[----:B------:R-:W-:-:S07]  /*6e10*/  IMAD.MOV.U32 R82, RZ, RZ, R187 ;  /* 0x000000ffff527224 */ /* 0x000fce00078e00bb */
[----:B------:R-:W-:Y:S01]  /*6e20*/  HMMA.16816.F32.BF16 R36, R8, R66, R36 ;  /* 0x000000420824723c */ /* 0x000fe20000041824 */
[----:B--2---:R-:W-:-:S04]  /*6e30*/  FFMA.FTZ R4, R171, c[0x0][0x2d0], -R7 ;  /* 0x0000b400ab047a23 */ /* 0x004fc80000010807 */
[----:B------:R2:W4:Y:S03]  /*6e40*/  MUFU.EX2 R238, R4 ;  /* 0x0000000400ee7308 */ /* 0x0005260000000800 */
[----:B------:R-:W-:Y:S07]  /*6e50*/  HMMA.16816.F32.BF16 R20, R8, R86, R20 ;  /* 0x000000560814723c */ /* 0x000fee0000041814 */
[----:B---3--:R-:W-:Y:S01]  /*6e60*/  F2FP.BF16.PACK_AB R8, R247, R246 ;  /* 0x000000f6f708723e */ /* 0x008fe200000010ff */
[----:B--2---:R-:W-:Y:S01]  /*6e70*/  FFMA.FTZ R4, R172, c[0x0][0x2d0], -R7 ;  /* 0x0000b400ac047a23 */ /* 0x004fe20000010807 */
[----:B----4-:R-:W-:-:S03]  /*6e80*/  F2FP.BF16.PACK_AB R10, R238, R243 ;  /* 0x000000f3ee0a723e */ /* 0x010fc600000010ff */
[----:B------:R2:W-:Y:S02]  /*6e90*/  MUFU.EX2 R235, R4 ;  /* 0x0000000400eb7308 */ /* 0x0005e40000000800 */
[----:B--2---:R-:W-:-:S06]  /*6ea0*/  FFMA.FTZ R4, R130, c[0x0][0x2d0], -R6 ;  /* 0x0000b40082047a23 */ /* 0x004fcc0000010806 */
[----:B------:R2:W-:Y:S02]  /*6eb0*/  MUFU.EX2 R234, R4 ;  /* 0x0000000400ea7308 */ /* 0x0005e40000000800 */
[----:B--2---:R-:W-:Y:S02]  /*6ec0*/  FFMA.FTZ R4, R156, c[0x0][0x2d0], -R6 ;  /* 0x0000b4009c047a23 */ /* 0x004fe40000010806 */
[----:B------:R-:W-:-:S04]  /*6ed0*/  IMAD.MOV.U32 R156, RZ, RZ, R206 ;  /* 0x000000ffff9c7224 */ /* 0x000fc800078e00ce */
[----:B------:R2:W3:Y:S02]  /*6ee0*/  MUFU.EX2 R233, R4 ;  /* 0x0000000400e97308 */ /* 0x0004e40000000800 */
[--C-:B--2---:R-:W-:Y:S01]  /*6ef0*/  FFMA.FTZ R4, R131, c[0x0][0x2d0], -R6.reuse ;  /* 0x0000b40083047a23 */ /* 0x104fe20000010806 */
[----:B---3--:R-:W-:Y:S01]  /*6f00*/  F2FP.BF16.PACK_AB R9, R233, R234 ;  /* 0x000000eae909723e */ /* 0x008fe200000010ff */
[----:B------:R-:W2:Y:S04]  /*6f10*/  LDSM.16.MT88.4 R128, [R212+0x1900] ;  /* 0x00190000d480783b */ /* 0x000ea80000004200 */
[----:B------:R3:W-:Y:S02]  /*6f20*/  MUFU.EX2 R231, R4 ;  /* 0x0000000400e77308 */ /* 0x0007e40000000800 */
[----:B---3--:R-:W-:-:S02]  /*6f30*/  FFMA.FTZ R4, R159, c[0x0][0x2d0], -R6 ;  /* 0x0000b4009f047a23 */ /* 0x008fc40000010806 */
[----:B------:R-:W-:-:S04]  /*6f40*/  IMAD.MOV.U32 R159, RZ, RZ, R205 ;  /* 0x000000ffff9f7224 */ /* 0x000fc800078e00cd */
[----:B------:R3:W4:Y:S02]  /*6f50*/  MUFU.EX2 R232, R4 ;  /* 0x0000000400e87308 */ /* 0x0007240000000800 */
[----:B---3--:R-:W-:Y:S01]  /*6f60*/  FFMA.FTZ R4, R145, c[0x0][0x2d0], -R2 ;  /* 0x0000b40091047a23 */ /* 0x008fe20000010802 */
[----:B----4-:R-:W-:-:S05]  /*6f70*/  F2FP.BF16.PACK_AB R11, R232, R231 ;  /* 0x000000e7e80b723e */ /* 0x010fca00000010ff */
[----:B------:R3:W-:Y:S02]  /*6f80*/  MUFU.EX2 R230, R4 ;  /* 0x0000000400e67308 */ /* 0x0007e40000000800 */
[C---:B-1----:R-:W-:Y:S08]  /*6f90*/  HMMA.16816.F32.BF16 R104, R8.reuse, R112, R104 ;  /* 0x000000700868723c */ /* 0x042ff00000041868 */
[----:B------:R-:W-:Y:S01]  /*6fa0*/  HMMA.16816.F32.BF16 R116, R8, R114, R116 ;  /* 0x000000720874723c */ /* 0x000fe20000041874 */
[----:B---3--:R-:W-:-:S04]  /*6fb0*/  FFMA.FTZ R4, R144, c[0x0][0x2d0], -R2 ;  /* 0x0000b40090047a23 */ /* 0x008fc80000010802 */
[----:B------:R1:W3:Y:S03]  /*6fc0*/  MUFU.EX2 R228, R4 ;  /* 0x0000000400e47308 */ /* 0x0002e60000000800 */
[C---:B--2---:R-:W-:Y:S08]  /*6fd0*/  HMMA.16816.F32.BF16 R120, R8.reuse, R128, R120 ;  /* 0x000000800878723c */ /* 0x044ff00000041878 */
[----:B------:R-:W-:Y:S01]  /*6fe0*/  HMMA.16816.F32.BF16 R132, R8, R130, R132 ;  /* 0x000000820884723c */ /* 0x000fe20000041884 */
[----:B-1----:R-:W-:-:S07]  /*6ff0*/  FFMA.FTZ R4, R146, c[0x0][0x2d0], -R2 ;  /* 0x0000b40092047a23 */ /* 0x002fce0000010802 */
[C---:B------:R-:W-:Y:S01]  /*7000*/  HMMA.16816.F32.BF16 R136, R8.reuse, R48, R136 ;  /* 0x000000300888723c */ /* 0x040fe20000041888 */
[----:B------:R1:W-:Y:S07]  /*7010*/  MUFU.EX2 R229, R4 ;  /* 0x0000000400e57308 */ /* 0x0003ee0000000800 */
[C---:B------:R-:W-:Y:S08]  /*7020*/  HMMA.16816.F32.BF16 R148, R8.reuse, R50, R148 ;  /* 0x000000320894723c */ /* 0x040ff00000041894 */
[----:B------:R-:W-:Y:S01]  /*7030*/  HMMA.16816.F32.BF16 R152, R8, R56, R152 ;  /* 0x000000380898723c */ /* 0x000fe20000041898 */
[----:B-1----:R-:W-:-:S02]  /*7040*/  FFMA.FTZ R4, R147, c[0x0][0x2d0], -R2 ;  /* 0x0000b40093047a23 */ /* 0x002fc40000010802 */
[----:B------:R-:W-:Y:S02]  /*7050*/  LDSM.16.MT88.4 R144, [R210+0x2900] ;  /* 0x00290000d290783b */ /* 0x000fe40000004200 */
        /* <DEDUP_REMOVED lines=16> */
[C---:B------:R-:W-:Y:S08]  /*7160*/  HMMA.16816.F32.BF16 R124, R8.reuse, R92, R24 ;  /* 0x0000005c087c723c */ /* 0x040ff00000041818 */
[----:B------:R-:W-:Y:S01]  /*7170*/  HMMA.16816.F32.BF16 R24, R8, R102, R32 ;  /* 0x000000660818723c */ /* 0x000fe20000041820 */
[----:B------:R-:W-:Y:S01]  /*7180*/  LDSM.16.MT88.4 R32, [R211+0x2100] ;  /* 0x00210000d320783b */ /* 0x000fe20000004200 */
[----:B-1----:R-:W-:-:S05]  /*7190*/  FFMA.FTZ R4, R192, c[0x0][0x2d0], -R7 ;  /* 0x0000b400c0047a23 */ /* 0x002fca0000010807 */
[----:B------:R-:W-:Y:S01]  /*71a0*/  IMAD.MOV.U32 R102, RZ, RZ, R89 ;  /* 0x000000ffff667224 */ /* 0x000fe200078e0059 */
[----:B------:R1:W-:Y:S01]  /*71b0*/  MUFU.EX2 R191, R4 ;  /* 0x0000000400bf7308 */ /* 0x0003e20000000800 */
[----:B------:R-:W-:Y:S01]  /*71c0*/  HMMA.16816.F32.BF16 R76, R8, R108, R44 ;  /* 0x0000006c084c723c */ /* 0x000fe2000004182c */
[----:B------:R-:W-:Y:S01]  /*71d0*/  LDSM.16.MT88.4 R44, [R212+0x2100] ;  /* 0x00210000d42c783b */ /* 0x000fe20000004200 */
[----:B------:R-:W-:-:S06]  /*71e0*/  IMAD.MOV.U32 R103, RZ, RZ, R74 ;  /* 0x000000ffff677224 */ /* 0x000fcc00078e004a */
[----:B------:R-:W-:Y:S01]  /*71f0*/  HMMA.16816.F32.BF16 R64, R8, R110, R40 ;  /* 0x0000006e0840723c */ /* 0x000fe20000041828 */
[----:B------:R-:W3:Y:S01]  /*7200*/  LDSM.16.MT88.4 R40, [R209+0x2100] ;  /* 0x00210000d128783b */ /* 0x000ee20000004200 */
[----:B-1----:R-:W-:-:S06]  /*7210*/  FFMA.FTZ R4, R193, c[0x0][0x2d0], -R7 ;  /* 0x0000b400c1047a23 */ /* 0x002fcc0000010807 */
[----:B------:R-:W-:Y:S01]  /*7220*/  HMMA.16816.F32.BF16 R92, R8, R94, R36 ;  /* 0x0000005e085c723c */ /* 0x000fe20000041824 */
[----:B------:R-:W1:Y:S01]  /*7230*/  LDSM.16.MT88.4 R36, [R210+0x2100] ;  /* 0x00210000d224783b */ /* 0x000e620000004200 */
[----:B------:R-:W-:Y:S01]  /*7240*/  IMAD.MOV.U32 R193, RZ, RZ, R156 ;  /* 0x000000ffffc17224 */ /* 0x000fe200078e009c */
[----:B------:R4:W5:Y:S01]  /*7250*/  MUFU.EX2 R192, R4 ;  /* 0x0000000400c07308 */ /* 0x0009620000000800 */
[----:B------:R-:W-:-:S04]  /*7260*/  IMAD.MOV.U32 R156, RZ, RZ, R62 ;  /* 0x000000ffff9c7224 */ /* 0x000fc800078e003e */
[C---:B------:R-:W-:Y:S08]  /*7270*/  HMMA.16816.F32.BF16 R12, R8.reuse, R96, R12 ;  /* 0x00000060080c723c */ /* 0x040ff0000004180c */
[----:B------:R-:W-:Y:S01]  /*7280*/  HMMA.16816.F32.BF16 R140, R8, R100, R16 ;  /* 0x00000064088c723c */ /* 0x000fe20000041810 */
[----:B------:R-:W1:Y:S01]  /*7290*/  LDSM.16.MT88.4 R16, [R209+0x2900] ;  /* 0x00290000d110783b */ /* 0x000e620000004200 */
[----:B----4-:R-:W-:-:S02]  /*72a0*/  FFMA.FTZ R4, R194, c[0x0][0x2d0], -R7 ;  /* 0x0000b400c2047a23 */ /* 0x010fc40000010807 */
[----:B------:R-:W-:Y:S02]  /*72b0*/  IMAD.MOV.U32 R194, RZ, RZ, R83 ;  /* 0x000000ffffc27224 */ /* 0x000fe400078e0053 */
[----:B------:R4:W-:Y:S02]  /*72c0*/  MUFU.EX2 R187, R4 ;  /* 0x0000000400bb7308 */ /* 0x0009e40000000800 */
[----:B------:R-:W-:Y:S01]  /*72d0*/  HMMA.16816.F32.BF16 R96, R8, R98, R20 ;  /* 0x000000620860723c */ /* 0x000fe20000041814 */
[----:B------:R-:W1:Y:S01]  /*72e0*/  LDSM.16.MT88.4 R20, [R212+0x2900] ;  /* 0x00290000d414783b */ /* 0x000e620000004200 */
[----:B------:R-:W-:Y:S02]  /*72f0*/  IMAD.MOV.U32 R100, RZ, RZ, R61 ;  /* 0x000000ffff647224 */ /* 0x000fe400078e003d */
[----:B------:R-:W-:-:S03]  /*7300*/  IMAD.MOV.U32 R101, RZ, RZ, R167 ;  /* 0x000000ffff657224 */ /* 0x000fc600078e00a7 */
[----:B--2---:R-:W-:Y:S02]  /*7310*/  F2FP.BF16.PACK_AB R8, R207, R235 ;  /* 0x000000ebcf08723e */ /* 0x004fe400000010ff */
[----:B-----5:R-:W-:Y:S01]  /*7320*/  F2FP.BF16.PACK_AB R10, R192, R191 ;  /* 0x000000bfc00a723e */ /* 0x020fe200000010ff */
[----:B----4-:R-:W-:Y:S02]  /*7330*/  FFMA.FTZ R4, R195, c[0x0][0x2d0], -R7 ;  /* 0x0000b400c3047a23 */ /* 0x010fe40000010807 */
[----:B------:R-:W-:Y:S02]  /*7340*/  IMAD.MOV.U32 R195, RZ, RZ, R159 ;  /* 0x000000ffffc37224 */ /* 0x000fe400078e009f */
[----:B------:R2:W-:Y:S01]  /*7350*/  MUFU.EX2 R172, R4 ;  /* 0x0000000400ac7308 */ /* 0x0005e20000000800 */
[----:B------:R-:W-:Y:S02]  /*7360*/  IMAD.MOV.U32 R159, RZ, RZ, R60 ;  /* 0x000000ffff9f7224 */ /* 0x000fe400078e003c */
[----:B--2---:R-:W-:-:S02]  /*7370*/  FFMA.FTZ R4, R176, c[0x0][0x2d0], -R6 ;  /* 0x0000b400b0047a23 */ /* 0x004fc40000010806 */
[----:B------:R-:W-:-:S03]  /*7380*/  IMAD.MOV.U32 R176, RZ, RZ, R90 ;  /* 0x000000ffffb07224 */ /* 0x000fc600078e005a */
[----:B------:R2:W-:Y:S02]  /*7390*/  MUFU.EX2 R171, R4 ;  /* 0x0000000400ab7308 */ /* 0x0005e40000000800 */
[----:B--2---:R-:W-:Y:S02]  /*73a0*/  FFMA.FTZ R4, R181, c[0x0][0x2d0], -R6 ;  /* 0x0000b400b5047a23 */ /* 0x004fe40000010806 */
[----:B------:R-:W-:-:S04]  /*73b0*/  IMAD.MOV.U32 R181, RZ, RZ, R85 ;  /* 0x000000ffffb57224 */ /* 0x000fc800078e0055 */
[----:B------:R2:W4:Y:S02]  /*73c0*/  MUFU.EX2 R170, R4 ;  /* 0x0000000400aa7308 */ /* 0x0005240000000800 */
[----:B--2---:R-:W-:Y:S01]  /*73d0*/  FFMA.FTZ R4, R180, c[0x0][0x2d0], -R6 ;  /* 0x0000b400b4047a23 */ /* 0x004fe20000010806 */
[----:B----4-:R-:W-:Y:S01]  /*73e0*/  F2FP.BF16.PACK_AB R9, R170, R171 ;  /* 0x000000abaa09723e */ /* 0x010fe200000010ff */
[----:B------:R-:W-:-:S04]  /*73f0*/  IMAD.MOV.U32 R180, RZ, RZ, R80 ;  /* 0x000000ffffb47224 */ /* 0x000fc800078e0050 */
[----:B------:R2:W-:Y:S02]  /*7400*/  MUFU.EX2 R91, R4 ;  /* 0x00000004005b7308 */ /* 0x0005e40000000800 */
[----:B--2---:R-:W-:Y:S02]  /*7410*/  FFMA.FTZ R4, R182, c[0x0][0x2d0], -R6 ;  /* 0x0000b400b6047a23 */ /* 0x004fe40000010806 */
[----:B------:R-:W-:-:S04]  /*7420*/  IMAD.MOV.U32 R182, RZ, RZ, R75 ;  /* 0x000000ffffb67224 */ /* 0x000fc800078e004b */
[----:B------:R2:W4:Y:S02]  /*7430*/  MUFU.EX2 R89, R4 ;  /* 0x0000000400597308 */ /* 0x0005240000000800 */
[----:B--2---:R-:W-:Y:S01]  /*7440*/  FFMA.FTZ R4, R200, c[0x0][0x2d0], -R7 ;  /* 0x0000b400c8047a23 */ /* 0x004fe20000010807 */
[----:B----4-:R-:W-:Y:S01]  /*7450*/  F2FP.BF16.PACK_AB R11, R89, R91 ;  /* 0x0000005b590b723e */ /* 0x010fe200000010ff */
[----:B------:R-:W-:-:S04]  /*7460*/  IMAD.MOV.U32 R200, RZ, RZ, R82 ;  /* 0x000000ffffc87224 */ /* 0x000fc800078e0052 */
[----:B------:R2:W-:Y:S01]  /*7470*/  MUFU.EX2 R90, R4 ;  /* 0x00000004005a7308 */ /* 0x0005e20000000800 */
[----:B------:R-:W-:Y:S02]  /*7480*/  FFMA.FTZ R7, R202, c[0x0][0x2d0], -R7 ;  /* 0x0000b400ca077a23 */ /* 0x000fe40000010807 */
[----:B------:R-:W-:Y:S01]  /*7490*/  IMAD.MOV.U32 R202, RZ, RZ, R88 ;  /* 0x000000ffffca7224 */ /* 0x000fe200078e0058 */
[C---:B---3--:R-:W-:Y:S04]  /*74a0*/  HMMA.16816.F32.BF16 R104, R8.reuse, R40, R104 ;  /* 0x000000280868723c */ /* 0x048fe80000041868 */
[----:B------:R-:W3:Y:S04]  /*74b0*/  MUFU.EX2 R88, R7 ;  /* 0x0000000700587308 */ /* 0x000ee80000000800 */
[----:B------:R-:W-:Y:S01]  /*74c0*/  HMMA.16816.F32.BF16 R116, R8, R42, R116 ;  /* 0x0000002a0874723c */ /* 0x000fe20000041874 */
[----:B--2---:R-:W-:-:S02]  /*74d0*/  FFMA.FTZ R4, R183, c[0x0][0x2d0], -R6 ;  /* 0x0000b400b7047a23 */ /* 0x004fc40000010806 */
[----:B------:R-:W-:Y:S02]  /*74e0*/  IMAD.MOV.U32 R183, RZ, RZ, R84 ;  /* 0x000000ffffb77224 */ /* 0x000fe400078e0054 */
[----:B------:R2:W-:Y:S03]  /*74f0*/  MUFU.EX2 R87, R4 ;  /* 0x0000000400577308 */ /* 0x0005e60000000800 */
[C---:B------:R-:W-:Y:S08]  /*7500*/  HMMA.16816.F32.BF16 R120, R8.reuse, R44, R120 ;  /* 0x0000002c0878723c */ /* 0x040ff00000041878 */
[----:B------:R-:W-:Y:S01]  /*7510*/  HMMA.16816.F32.BF16 R132, R8, R46, R132 ;  /* 0x0000002e0884723c */ /* 0x000fe20000041884 */
[----:B--2---:R-:W-:-:S07]  /*7520*/  FFMA.FTZ R4, R188, c[0x0][0x2d0], -R6 ;  /* 0x0000b400bc047a23 */ /* 0x004fce0000010806 */
[C---:B-1----:R-:W-:Y:S01]  /*7530*/  HMMA.16816.F32.BF16 R136, R8.reuse, R36, R136 ;  /* 0x000000240888723c */ /* 0x042fe20000041888 */
[----:B------:R-:W-:Y:S01]  /*7540*/  IMAD.MOV.U32 R188, RZ, RZ, R81 ;  /* 0x000000ffffbc7224 */ /* 0x000fe200078e0051 */
[----:B------:R1:W-:Y:S06]  /*7550*/  MUFU.EX2 R86, R4 ;  /* 0x0000000400567308 */ /* 0x0003ec0000000800 */
[C---:B------:R-:W-:Y:S08]  /*7560*/  HMMA.16816.F32.BF16 R148, R8.reuse, R38, R148 ;  /* 0x000000260894723c */ /* 0x040ff00000041894 */
[----:B------:R-:W-:Y:S01]  /*7570*/  HMMA.16816.F32.BF16 R152, R8, R32, R152 ;  /* 0x000000200898723c */ /* 0x000fe20000041898 */
[----:B-1----:R-:W-:-:S02]  /*7580*/  FFMA.FTZ R4, R189, c[0x0][0x2d0], -R6 ;  /* 0x0000b400bd047a23 */ /* 0x002fc40000010806 */
[----:B------:R-:W-:Y:S02]  /*7590*/  FFMA.FTZ R6, R190, c[0x0][0x2d0], -R6 ;  /* 0x0000b400be067a23 */ /* 0x000fe40000010806 */
[----:B------:R1:W-:Y:S03]  /*75a0*/  MUFU.EX2 R85, R4 ;  /* 0x0000000400557308 */ /* 0x0003e60000000800 */
[----:B------:R-:W-:Y:S01]  /*75b0*/  HMMA.16816.F32.BF16 R8, R8, R34, R28 ;  /* 0x000000220808723c */ /* 0x000fe2000004181c */
[----:B------:R-:W-:Y:S01]  /*75c0*/  IMAD.MOV.U32 R189, RZ, RZ, R166 ;  /* 0x000000ffffbd7224 */ /* 0x000fe200078e00a6 */
[----:B---3--:R-:W-:Y:S01]  /*75d0*/  F2FP.BF16.PACK_AB R166, R88, R90 ;  /* 0x0000005a58a6723e */ /* 0x008fe200000010ff */
[----:B------:R-:W-:Y:S02]  /*75e0*/  IMAD.MOV.U32 R190, RZ, RZ, R63 ;  /* 0x000000ffffbe7224 */ /* 0x000fe400078e003f */
[----:B------:R-:W2:Y:S01]  /*75f0*/  MUFU.EX2 R84, R6 ;  /* 0x0000000600547308 */ /* 0x000ea20000000800 */
[----:B-1----:R-:W-:-:S02]  /*7600*/  FFMA.FTZ R4, R173, c[0x0][0x2d0], -R2 ;  /* 0x0000b400ad047a23 */ /* 0x002fc40000010802 */
[----:B------:R-:W-:-:S05]  /*7610*/  IMAD.MOV.U32 R173, RZ, RZ, R54 ;  /* 0x000000ffffad7224 */ /* 0x000fca00078e0036 */
[----:B------:R1:W-:Y:S01]  /*7620*/  MUFU.EX2 R83, R4 ;  /* 0x0000000400537308 */ /* 0x0003e20000000800 */
[----:B--2---:R-:W-:Y:S01]  /*7630*/  F2FP.BF16.PACK_AB R167, R84, R85 ;  /* 0x0000005554a7723e */ /* 0x004fe200000010ff */
[----:B-1----:R-:W-:Y:S02]  /*7640*/  FFMA.FTZ R4, R174, c[0x0][0x2d0], -R2 ;  /* 0x0000b400ae047a23 */ /* 0x002fe40000010802 */
[----:B------:R-:W-:-:S04]  /*7650*/  IMAD.MOV.U32 R174, RZ, RZ, R55 ;  /* 0x000000ffffae7224 */ /* 0x000fc800078e0037 */
[----:B------:R1:W-:Y:S02]  /*7660*/  MUFU.EX2 R82, R4 ;  /* 0x0000000400527308 */ /* 0x0003e40000000800 */
[----:B-1----:R-:W-:Y:S02]  /*7670*/  FFMA.FTZ R4, R175, c[0x0][0x2d0], -R2 ;  /* 0x0000b400af047a23 */ /* 0x002fe40000010802 */
[----:B------:R-:W-:-:S04]  /*7680*/  IMAD.MOV.U32 R175, RZ, RZ, R52 ;  /* 0x000000ffffaf7224 */ /* 0x000fc800078e0034 */
[----:B------:R1:W-:Y:S02]  /*7690*/  MUFU.EX2 R81, R4 ;  /* 0x0000000400517308 */ /* 0x0003e40000000800 */
[----:B-1----:R-:W-:Y:S02]  /*76a0*/  FFMA.FTZ R4, R179, c[0x0][0x2d0], -R2 ;  /* 0x0000b400b3047a23 */ /* 0x002fe40000010802 */
[----:B------:R-:W-:Y:S02]  /*76b0*/  IMAD.MOV.U32 R179, RZ, RZ, R53 ;  /* 0x000000ffffb37224 */ /* 0x000fe400078e0035 */
[----:B------:R-:W1:Y:S02]  /*76c0*/  LDSM.16.MT88.4 R52, [R211+0x2900] ;  /* 0x00290000d334783b */ /* 0x000e640000004200 */
[----:B------:R2:W3:Y:S02]  /*76d0*/  MUFU.EX2 R80, R4 ;  /* 0x0000000400507308 */ /* 0x0004e40000000800 */
[----:B--2---:R-:W-:Y:S01]  /*76e0*/  FFMA.FTZ R4, R164, c[0x0][0x2d0], -R0 ;  /* 0x0000b400a4047a23 */ /* 0x004fe20000010800 */
[----:B------:R-:W-:-:S02]  /*76f0*/  F2FP.BF16.PACK_AB R164, R172, R187 ;  /* 0x000000bbaca4723e */ /* 0x000fc400000010ff */
[----:B---3--:R-:W-:-:S03]  /*7700*/  F2FP.BF16.PACK_AB R6, R80, R81 ;  /* 0x000000515006723e */ /* 0x008fc600000010ff */
[----:B------:R2:W-:Y:S02]  /*7710*/  MUFU.EX2 R74, R4 ;  /* 0x00000004004a7308 */ /* 0x0005e40000000800 */
[----:B--2---:R-:W-:Y:S01]  /*7720*/  FFMA.FTZ R4, R165, c[0x0][0x2d0], -R0 ;  /* 0x0000b400a5047a23 */ /* 0x004fe20000010800 */
[----:B------:R-:W-:-:S05]  /*7730*/  F2FP.BF16.PACK_AB R165, R86, R87 ;  /* 0x0000005756a5723e */ /* 0x000fca00000010ff */
[----:B------:R2:W3:Y:S02]  /*7740*/  MUFU.EX2 R75, R4 ;  /* 0x00000004004b7308 */ /* 0x0004e40000000800 */
[C---:B------:R-:W-:Y:S08]  /*7750*/  HMMA.16816.F32.BF16 R104, R164.reuse, R16, R104 ;  /* 0x00000010a468723c */ /* 0x040ff00000041868 */
[----:B------:R-:W-:Y:S01]  /*7760*/  HMMA.16816.F32.BF16 R116, R164, R18, R116 ;  /* 0x00000012a474723c */ /* 0x000fe20000041874 */
[----:B--2---:R-:W-:-:S02]  /*7770*/  FFMA.FTZ R4, R168, c[0x0][0x2d0], -R0 ;  /* 0x0000b400a8047a23 */ /* 0x004fc40000010800 */
[----:B------:R-:W-:Y:S02]  /*7780*/  IMAD.MOV.U32 R168, RZ, RZ, R69 ;  /* 0x000000ffffa87224 */ /* 0x000fe400078e0045 */
[----:B------:R2:W-:Y:S03]  /*7790*/  MUFU.EX2 R61, R4 ;  /* 0x00000004003d7308 */ /* 0x0005e60000000800 */
[C---:B------:R-:W-:Y:S08]  /*77a0*/  HMMA.16816.F32.BF16 R120, R164.reuse, R20, R120 ;  /* 0x00000014a478723c */ /* 0x040ff00000041878 */
[----:B------:R-:W-:Y:S01]  /*77b0*/  HMMA.16816.F32.BF16 R132, R164, R22, R132 ;  /* 0x00000016a484723c */ /* 0x000fe20000041884 */
[----:B--2---:R-:W-:-:S07]  /*77c0*/  FFMA.FTZ R4, R169, c[0x0][0x2d0], -R0 ;  /* 0x0000b400a9047a23 */ /* 0x004fce0000010800 */
[C---:B------:R-:W-:Y:S01]  /*77d0*/  HMMA.16816.F32.BF16 R136, R164.reuse, R144, R136 ;  /* 0x00000090a488723c */ /* 0x040fe20000041888 */
[----:B------:R-:W-:Y:S01]  /*77e0*/  IMAD.MOV.U32 R169, RZ, RZ, R5 ;  /* 0x000000ffffa97224 */ /* 0x000fe200078e0005 */
[----:B---3--:R-:W-:Y:S01]  /*77f0*/  F2FP.BF16.PACK_AB R5, R75, R74 ;  /* 0x0000004a4b05723e */ /* 0x008fe200000010ff */
[----:B------:R2:W3:Y:S05]  /*7800*/  MUFU.EX2 R60, R4 ;  /* 0x00000004003c7308 */ /* 0x0004ea0000000800 */
[C---:B------:R-:W-:Y:S08]  /*7810*/  HMMA.16816.F32.BF16 R148, R164.reuse, R146, R148 ;  /* 0x00000092a494723c */ /* 0x040ff00000041894 */
[----:B-1----:R-:W-:Y:S01]  /*7820*/  HMMA.16816.F32.BF16 R152, R164, R52, R152 ;  /* 0x00000034a498723c */ /* 0x002fe20000041898 */
[----:B--2---:R-:W-:-:S02]  /*7830*/  F2FP.BF16.PACK_AB R4, R82, R83 ;  /* 0x000000535204723e */ /* 0x004fc400000010ff */
[----:B---3--:R-:W-:-:S05]  /*7840*/  F2FP.BF16.PACK_AB R7, R60, R61 ;  /* 0x0000003d3c07723e */ /* 0x008fca00000010ff */
[----:B------:R-:W-:Y:S07]  /*7850*/  HMMA.16816.F32.BF16 R164, R164, R54, R8 ;  /* 0x00000036a4a4723c */ /* 0x000fee0000041808 */
[--C-:B------:R-:W-:Y:S01]  /*7860*/  FFMA.FTZ R8, R184, c[0x0][0x2d0], -R2.reuse ;  /* 0x0000b400b8087a23 */ /* 0x100fe20000010802 */
[C---:B------:R-:W-:Y:S03]  /*7870*/  HMMA.16816.F32.BF16 R108, R4.reuse, R112, R76 ;  /* 0x00000070046c723c */ /* 0x040fe6000004184c */
[----:B------:R1:W-:Y:S05]  /*7880*/  MUFU.EX2 R62, R8 ;  /* 0x00000008003e7308 */ /* 0x0003ea0000000800 */
[C---:B------:R-:W-:Y:S08]  /*7890*/  HMMA.16816.F32.BF16 R112, R4.reuse, R114, R64 ;  /* 0x000000720470723c */ /* 0x040ff00000041840 */
[----:B------:R-:W-:Y:S01]  /*78a0*/  HMMA.16816.F32.BF16 R140, R4, R48, R140 ;  /* 0x00000030048c723c */ /* 0x000fe2000004188c */
[----:B-1----:R-:W-:-:S04]  /*78b0*/  FFMA.FTZ R8, R185, c[0x0][0x2d0], -R2 ;  /* 0x0000b400b9087a23 */ /* 0x002fc80000010802 */
[----:B------:R1:W2:Y:S03]  /*78c0*/  MUFU.EX2 R63, R8 ;  /* 0x00000008003f7308 */ /* 0x0002a60000000800 */
[C---:B------:R-:W-:Y:S08]  /*78d0*/  HMMA.16816.F32.BF16 R24, R4.reuse, R50, R24 ;  /* 0x000000320418723c */ /* 0x040ff00000041818 */
[----:B------:R-:W-:Y:S01]  /*78e0*/  HMMA.16816.F32.BF16 R12, R4, R56, R12 ;  /* 0x00000038040c723c */ /* 0x000fe2000004180c */
[----:B-1----:R-:W-:-:S07]  /*78f0*/  FFMA.FTZ R8, R196, c[0x0][0x2d0], -R2 ;  /* 0x0000b400c4087a23 */ /* 0x002fce0000010802 */
[C---:B------:R-:W-:Y:S01]  /*7900*/  HMMA.16816.F32.BF16 R124, R4.reuse, R128, R124 ;  /* 0x00000080047c723c */ /* 0x040fe2000004187c */
[----:B------:R1:W-:Y:S07]  /*7910*/  MUFU.EX2 R65, R8 ;  /* 0x0000000800417308 */ /* 0x0003ee0000000800 */
[----:B------:R-:W-:Y:S01]  /*7920*/  HMMA.16816.F32.BF16 R128, R4, R130, R92 ;  /* 0x000000820480723c */ /* 0x000fe2000004185c */
[----:B-1----:R-:W-:-:S04]  /*7930*/  FFMA.FTZ R8, R197, c[0x0][0x2d0], -R2 ;  /* 0x0000b400c5087a23 */ /* 0x002fc80000010802 */
[----:B------:R1:W3:Y:S02]  /*7940*/  MUFU.EX2 R66, R8 ;  /* 0x0000000800427308 */ /* 0x0002e40000000800 */
[----:B-1----:R-:W-:-:S06]  /*7950*/  FFMA.FTZ R8, R198, c[0x0][0x2d0], -R2 ;  /* 0x0000b400c6087a23 */ /* 0x002fcc0000010802 */
[----:B------:R1:W-:Y:S02]  /*7960*/  MUFU.EX2 R67, R8 ;  /* 0x0000000800437308 */ /* 0x0003e40000000800 */
[----:B-1----:R-:W-:-:S06]  /*7970*/  FFMA.FTZ R8, R199, c[0x0][0x2d0], -R2 ;  /* 0x0000b400c7087a23 */ /* 0x002fcc0000010802 */
[----:B------:R1:W-:Y:S02]  /*7980*/  MUFU.EX2 R69, R8 ;  /* 0x0000000800457308 */ /* 0x0003e40000000800 */
[----:B-1----:R-:W-:-:S06]  /*7990*/  FFMA.FTZ R8, R178, c[0x0][0x2d0], -R0 ;  /* 0x0000b400b2087a23 */ /* 0x002fcc0000010800 */
[----:B------:R1:W-:Y:S02]  /*79a0*/  MUFU.EX2 R31, R8 ;  /* 0x00000008001f7308 */ /* 0x0003e40000000800 */
[----:B-1----:R-:W-:-:S06]  /*79b0*/  FFMA.FTZ R8, R177, c[0x0][0x2d0], -R0 ;  /* 0x0000b400b1087a23 */ /* 0x002fcc0000010800 */
[----:B------:R1:W4:Y:S02]  /*79c0*/  MUFU.EX2 R48, R8 ;  /* 0x0000000800307308 */ /* 0x0003240000000800 */
[----:B-1----:R-:W-:-:S06]  /*79d0*/  FFMA.FTZ R8, R158, c[0x0][0x2d0], -R0 ;  /* 0x0000b4009e087a23 */ /* 0x002fcc0000010800 */
[----:B------:R1:W-:Y:S02]  /*79e0*/  MUFU.EX2 R64, R8 ;  /* 0x0000000800407308 */ /* 0x0003e40000000800 */
[----:B-1----:R-:W-:-:S06]  /*79f0*/  FFMA.FTZ R8, R157, c[0x0][0x2d0], -R0 ;  /* 0x0000b4009d087a23 */ /* 0x002fcc0000010800 */
[----:B------:R1:W5:Y:S02]  /*7a00*/  MUFU.EX2 R50, R8 ;  /* 0x0000000800327308 */ /* 0x0003640000000800 */
[--C-:B-1----:R-:W-:Y:S02]  /*7a10*/  FFMA.FTZ R8, R203, c[0x0][0x2d0], -R2.reuse ;  /* 0x0000b400cb087a23 */ /* 0x102fe40000010802 */
[----:B------:R-:W-:-:S04]  /*7a20*/  FFMA.FTZ R2, R201, c[0x0][0x2d0], -R2 ;  /* 0x0000b400c9027a23 */ /* 0x000fc80000010802 */
[----:B------:R1:W-:Y:S08]  /*7a30*/  MUFU.EX2 R56, R8 ;  /* 0x0000000800387308 */ /* 0x0003f00000000800 */
[----:B------:R3:W3:Y:S01]  /*7a40*/  MUFU.EX2 R51, R2 ;  /* 0x0000000200337308 */ /* 0x0006e20000000800 */
[----:B-1----:R-:W-:Y:S07]  /*7a50*/  HMMA.16816.F32.BF16 R8, R4, R58, R96 ;  /* 0x0000003a0408723c */ /* 0x002fee0000041860 */
[----:B--2---:R-:W-:Y:S01]  /*7a60*/  F2FP.BF16.PACK_AB R4, R63, R62 ;  /* 0x0000003e3f04723e */ /* 0x004fe200000010ff */
[----:B---3--:R-:W-:Y:S01]  /*7a70*/  FFMA.FTZ R2, R160, c[0x0][0x2d0], -R0 ;  /* 0x0000b400a0027a23 */ /* 0x008fe20000010800 */
[----:B------:R-:W-:-:S02]  /*7a80*/  F2FP.BF16.PACK_AB R6, R66, R65 ;  /* 0x000000414206723e */ /* 0x000fc400000010ff */
[----:B----4-:R-:W-:Y:S01]  /*7a90*/  F2FP.BF16.PACK_AB R5, R48, R31 ;  /* 0x0000001f3005723e */ /* 0x010fe200000010ff */
[----:B------:R1:W-:Y:S01]  /*7aa0*/  MUFU.EX2 R49, R2 ;  /* 0x0000000200317308 */ /* 0x0003e20000000800 */
[----:B-----5:R-:W-:Y:S02]  /*7ab0*/  F2FP.BF16.PACK_AB R7, R50, R64 ;  /* 0x000000403207723e */ /* 0x020fe400000010ff */
[----:B------:R-:W-:-:S05]  /*7ac0*/  F2FP.BF16.PACK_AB R160, R69, R67 ;  /* 0x0000004345a0723e */ /* 0x000fca00000010ff */
[----:B------:R-:W-:Y:S01]  /*7ad0*/  HMMA.16816.F32.BF16 R108, R4, R40, R108 ;  /* 0x00000028046c723c */ /* 0x000fe2000004186c */
[----:B-1----:R-:W-:-:S07]  /*7ae0*/  FFMA.FTZ R2, R161, c[0x0][0x2d0], -R0 ;  /* 0x0000b400a1027a23 */ /* 0x002fce0000010800 */
[C---:B------:R-:W-:Y:S01]  /*7af0*/  HMMA.16816.F32.BF16 R112, R4.reuse, R42, R112 ;  /* 0x0000002a0470723c */ /* 0x040fe20000041870 */
[----:B------:R1:W2:Y:S07]  /*7b00*/  MUFU.EX2 R30, R2 ;  /* 0x00000002001e7308 */ /* 0x0002ae0000000800 */
[C---:B------:R-:W-:Y:S08]  /*7b10*/  HMMA.16816.F32.BF16 R124, R4.reuse, R44, R124 ;  /* 0x0000002c047c723c */ /* 0x040ff0000004187c */
[C---:B------:R-:W-:Y:S01]  /*7b20*/  HMMA.16816.F32.BF16 R128, R4.reuse, R46, R128 ;  /* 0x0000002e0480723c */ /* 0x040fe20000041880 */
[--C-:B-1----:R-:W-:Y:S01]  /*7b30*/  FFMA.FTZ R2, R162, c[0x0][0x2d0], -R0.reuse ;  /* 0x0000b400a2027a23 */ /* 0x102fe20000010800 */
[----:B------:R-:W-:Y:S01]  /*7b40*/  F2FP.BF16.PACK_AB R162, R51, R56 ;  /* 0x0000003833a2723e */ /* 0x000fe200000010ff */
[----:B------:R-:W-:Y:S01]  /*7b50*/  FFMA.FTZ R0, R163, c[0x0][0x2d0], -R0 ;  /* 0x0000b400a3007a23 */ /* 0x000fe20000010800 */
[----:B--2---:R-:W-:Y:S01]  /*7b60*/  F2FP.BF16.PACK_AB R161, R30, R49 ;  /* 0x000000311ea1723e */ /* 0x004fe200000010ff */
[----:B------:R1:W-:Y:S03]  /*7b70*/  MUFU.EX2 R29, R2 ;  /* 0x00000002001d7308 */ /* 0x0003e60000000800 */
[C---:B------:R-:W-:Y:S05]  /*7b80*/  HMMA.16816.F32.BF16 R140, R4.reuse, R36, R140 ;  /* 0x00000024048c723c */ /* 0x040fea000004188c */
[----:B------:R2:W3:Y:S03]  /*7b90*/  MUFU.EX2 R28, R0 ;  /* 0x00000000001c7308 */ /* 0x0004e60000000800 */
[----:B------:R-:W-:Y:S01]  /*7ba0*/  HMMA.16816.F32.BF16 R24, R4, R38, R24 ;  /* 0x000000260418723c */ /* 0x000fe20000041818 */
[----:B-1----:R-:W-:-:S07]  /*7bb0*/  FADD.FTZ R2, R168, R169 ;  /* 0x000000a9a8027221 */ /* 0x002fce0000010000 */
[----:B------:R-:W-:Y:S01]  /*7bc0*/  HMMA.16816.F32.BF16 R12, R4, R32, R12 ;  /* 0x00000020040c723c */ /* 0x000fe2000004180c */
[----:B------:R-:W-:Y:S02]  /*7bd0*/  FADD.FTZ R2, R173, R2 ;  /* 0x00000002ad027221 */ /* 0x000fe40000010000 */
[----:B--2---:R-:W-:-:S05]  /*7be0*/  FADD.FTZ R0, R175, R179 ;  /* 0x000000b3af007221 */ /* 0x004fca0000010000 */
[----:B------:R-:W-:Y:S01]  /*7bf0*/  HMMA.16816.F32.BF16 R8, R4, R34, R8 ;  /* 0x000000220408723c */ /* 0x000fe20000041808 */
[----:B------:R-:W-:Y:S01]  /*7c00*/  FADD.FTZ R2, R189, R2 ;  /* 0x00000002bd027221 */ /* 0x000fe20000010000 */
[----:B---3--:R-:W-:Y:S01]  /*7c10*/  F2FP.BF16.PACK_AB R163, R28, R29 ;  /* 0x0000001d1ca3723e */ /* 0x008fe200000010ff */
        /* <DEDUP_REMOVED lines=100> */
[----:B------:R-:W-:Y:S05]  /*8260*/  @P0 BRA `(.L_x_478) ;  /* 0x0000015000000947 */ /* 0x000fea0003800000 */
[----:B------:R-:W-:Y:S01]  /*8270*/  ISETP.LT.AND P0, PT, RZ, UR4, PT ;  /* 0x00000004ff007c0c */ /* 0x000fe2000bf01270 */
[----:B------:R-:W-:-:S02]  /*8280*/  UIADD3 UR14, UR4, -0x1, URZ ;  /* 0xffffffff040e7890 */ /* 0x000fc4000fffe03f */
[----:B------:R-:W-:-:S10]  /*8290*/  ULDC UR6, c[0x0][0x32c] ;  /* 0x0000cb0000067ab9 */ /* 0x000fd40000000800 */
[----:B------:R-:W-:Y:S05]  /*82a0*/  @P0 BRA `(.L_x_479) ;  /* 0x0000008000000947 */ /* 0x000fea0003800000 */
[----:B------:R-:W-:Y:S02]  /*82b0*/  UISETP.NE.AND UP0, UPT, UR6, 0x1, UPT ;  /* 0x000000010600788c */ /* 0x000fe4000bf05270 */
[----:B------:R-:W-:-:S03]  /*82c0*/  UIADD3 UR14, -UR4, URZ, URZ ;  /* 0x0000003f040e7290 */ /* 0x000fc6000fffe13f */
[----:B------:R-:W-:Y:S02]  /*82d0*/  ULDC.64 UR4, c[0x0][0x330] ;  /* 0x0000cc0000047ab9 */ /* 0x000fe40000000a00 */
[----:B------:R-:W-:-:S07]  /*82e0*/  UIMAD.WIDE.U32 UR16, UR14, UR4, URZ ;  /* 0x000000040e1072a5 */ /* 0x000fce000f8e003f */
[----:B------:R-:W-:Y:S02]  /*82f0*/  @UP0 UMOV UR15, UR17 ;  /* 0x00000011000f0c82 */ /* 0x000fe40008000000 */
[----:B------:R-:W-:-:S04]  /*8300*/  @UP0 USHF.R.U32.HI UR14, URZ, UR5, UR15 ;  /* 0x000000053f0e0299 */ /* 0x000fc8000801160f */
[----:B------:R-:W-:Y:S01]  /*8310*/  ULOP3.LUT UR14, URZ, UR14, URZ, 0x33, !UPT ;  /* 0x0000000e3f0e7292 */ /* 0x000fe2000f8e333f */
[----:B------:R-:W-:Y:S05]  /*8320*/  BRA `(.L_x_480) ;  /* 0x0000005000007947 */ /* 0x000fea0003800000 */
.L_x_479:
[----:B------:R-:W-:Y:S02]  /*8330*/  UISETP.NE.AND UP0, UPT, UR6, 0x1, UPT ;  /* 0x000000010600788c */ /* 0x000fe4000bf05270 */
[----:B------:R-:W-:Y:S02]  /*8340*/  ULDC.64 UR4, c[0x0][0x330] ;  /* 0x0000cc0000047ab9 */ /* 0x000fe40000000a00 */
[----:B------:R-:W-:-:S07]  /*8350*/  UIMAD.WIDE.U32 UR16, UR14, UR4, URZ ;  /* 0x000000040e1072a5 */ /* 0x000fce000f8e003f */
[----:B------:R-:W-:Y:S02]  /*8360*/  @UP0 UMOV UR15, UR17 ;  /* 0x00000011000f0c82 */ /* 0x000fe40008000000 */
[----:B------:R-:W-:Y:S02]  /*8370*/  @UP0 USHF.R.U32.HI UR14, URZ, UR5, UR15 ;  /* 0x000000053f0e0299 */ /* 0x000fe4000801160f */
.L_x_480:
[----:B------:R-:W-:Y:S02]  /*8380*/  ULDC UR4, c[0x0][0x32c] ;  /* 0x0000cb0000047ab9 */ /* 0x000fe40000000800 */
[----:B------:R-:W-:-:S04]  /*8390*/  UIMAD UR4, UR14, UR6, UR4 ;  /* 0x000000060e0472a4 */ /* 0x000fc8000f8e0204 */
[----:B------:R-:W-:-:S04]  /*83a0*/  UISETP.LT.AND UP0, UPT, UR7, UR4, UPT ;  /* 0x000000040700728c */ /* 0x000fc8000bf01270 */
[----:B------:R-:W-:-:S03]  /*83b0*/  USEL UR7, UR7, UR4, UP0 ;  /* 0x0000000407077287 */ /* 0x000fc60008000000 */
.L_x_478:
[----:B-1----:R-:W2:Y:S01]  /*83c0*/  LDL R0, [R1] ;  /* 0x0000000001007983 */ /* 0x002ea20000100800 */
[----:B------:R-:W-:-:S04]  /*83d0*/  UIMAD.WIDE UR6, UR7, 0x2aaaaaab, URZ ;  /* 0x2aaaaaab070678a5 */ /* 0x000fc8000f8e023f */
[----:B------:R-:W-:-:S04]  /*83e0*/  USHF.R.U32.HI UR5, URZ, 0x1f, UR7 ;  /* 0x0000001f3f057899 */ /* 0x000fc80008011607 */
[----:B------:R-:W-:Y:S01]  /*83f0*/  ULEA.HI.SX32 UR5, UR7, UR5, 0x1c ;  /* 0x0000000507057291 */ /* 0x000fe2000f8fe23f */
[----:B--2---:R-:W1:Y:S03]  /*8400*/  R2UR UR4, R0 ;  /* 0x00000000000473c2 */ /* 0x004e6600000e0000 */
[----:B-1----:R-:W-:-:S04]  /*8410*/  UISETP.LT.AND UP0, UPT, UR4, UR5, UPT ;  /* 0x000000050400728c */ /* 0x002fc8000bf01270 */
[----:B------:R-:W-:-:S06]  /*8420*/  USEL UR4, UR4, UR5, !UP0 ;  /* 0x0000000504047287 */ /* 0x000fcc000c000000 */
[----:B------:R-:W-:-:S13]  /*8430*/  ISETP.GE.AND P0, PT, R225, UR4, PT ;  /* 0x00000004e1007c0c */ /* 0x000fda000bf06270 */
[----:B------:R-:W-:Y:S05]  /*8440*/  @!P0 BRA `(.L_x_481) ;  /* 0x000067c000008947 */ /* 0x000fea0003800000 */
[----:B------:R-:W2:Y:S01]  /*8450*/  LDL R0, [R1+0x28] ;  /* 0x0000280001007983 */ /* 0x000ea20000100800 */
[----:B------:R-:W-:Y:S01]  /*8460*/  PLOP3.LUT P1, PT, PT, PT, UP2, 0x80, 0x0 ;  /* 0x000000000000781c */ /* 0x000fe20003f2f028 */
[----:B------:R-:W-:Y:S01]  /*8470*/  IMAD.MOV.U32 R101, RZ, RZ, R71 ;  /* 0x000000ffff657224 */ /* 0x000fe200078e0047 */
[----:B------:R-:W-:Y:S01]  /*8480*/  PLOP3.LUT P0, PT, PT, PT, UP2, 0x80, 0x0 ;  /* 0x000000000000781c */ /* 0x000fe20003f0f028 */
[----:B------:R-:W-:Y:S01]  /*8490*/  IMAD.MOV.U32 R100, RZ, RZ, R72 ;  /* 0x000000ffff647224 */ /* 0x000fe200078e0048 */
[----:B------:R-:W-:Y:S01]  /*84a0*/  MOV R103, R3 ;  /* 0x0000000300677202 */ /* 0x000fe20000000f00 */
[----:B------:R-:W-:-:S08]  /*84b0*/  IMAD.MOV.U32 R102, RZ, RZ, R70 ;  /* 0x000000ffff667224 */ /* 0x000fd000078e0046 */
[----:B--2---:R-:W-:-:S05]  /*84c0*/  @P1 IMAD.HI.U32 R0, R0, c[0x0][0x2c8], RZ ;  /* 0x0000b20000001a27 */ /* 0x004fca00078e00ff */
[----:B------:R-:W-:-:S05]  /*84d0*/  @P0 SHF.R.U32.HI R0, RZ, c[0x0][0x2cc], R0 ;  /* 0x0000b300ff000a19 */ /* 0x000fca0000011600 */
[----:B------:R1:W-:Y:S02]  /*84e0*/  @P0 STL [R1+0x4], R0 ;  /* 0x0000040001000387 */ /* 0x0003e40000100800 */
.L_x_498:
[----:B------:R-:W-:Y:S04]  /*84f0*/  DEPBAR.LE SB0, 0x0 ;  /* 0x000080000000791a */ /* 0x000fe80000000000 */
[----:B------:R-:W-:Y:S08]  /*8500*/  BAR.SYNC.DEFER_BLOCKING 0x0 ;  /* 0x0000000000007b1d */ /* 0x000ff00000010000 */
[----:B------:R-:W-:Y:S08]  /*8510*/  LDSM.16.M88.4 R96, [R215+0x6100] ;  /* 0x00610000d760783b */ /* 0x000ff00000000200 */
[----:B------:R-:W2:Y:S04]  /*8520*/  LDL R228, [R1] ;  /* 0x0000000001e47983 */ /* 0x000ea80000100800 */
[----:B------:R-:W3:Y:S08]  /*8530*/  LDSM.16.M88.4 R16, [R208+0x3100] ;  /* 0x00310000d010783b */ /* 0x000ef00000000200 */
[----:B------:R-:W4:Y:S08]  /*8540*/  LDSM.16.M88.4 R92, [R215+0x8100] ;  /* 0x00810000d75c783b */ /* 0x000f300000000200 */
[----:B------:R-:W5:Y:S06]  /*8550*/  LDL.64 R194, [R1+0x40] ;  /* 0x0000400001c27983 */ /* 0x000f6c0000100a00 */
[----:B-1----:R-:W5:Y:S06]  /*8560*/  LDL.64 R2, [R1+0x48] ;  /* 0x0000480001027983 */ /* 0x002f6c0000100a00 */
        /* <DEDUP_REMOVED lines=9> */
[----:B------:R-:W5:Y:S06]  /*8600*/  LDL.64 R242, [R1+0x38] ;  /* 0x0000380001f27983 */ /* 0x000f6c0000100a00 */
[----:B------:R-:W2:Y:S01]  /*8610*/  LDSM.16.M88.4 R188, [R223] ;  /* 0x00000000dfbc783b */ /* 0x000ea20000000200 */
[-C--:B---3--:R-:W-:Y:S08]  /*8620*/  HMMA.16816.F32.BF16 R4, R96, R16.reuse, RZ ;  /* 0x000000106004723c */ /* 0x088ff000000418ff */
[C---:B----4-:R-:W-:Y:S08]  /*8630*/  HMMA.16816.F32.BF16 R8, R92.reuse, R16, RZ ;  /* 0x000000105c08723c */ /* 0x050ff000000418ff */
[-C--:B------:R-:W-:Y:S08]  /*8640*/  HMMA.16816.F32.BF16 R12, R92, R18.reuse, RZ ;  /* 0x000000125c0c723c */ /* 0x080ff000000418ff */
[C---:B------:R-:W-:Y:S08]  /*8650*/  HMMA.16816.F32.BF16 R16, R96.reuse, R18, RZ ;  /* 0x000000126010723c */ /* 0x040ff000000418ff */
[-C--:B-1----:R-:W-:Y:S08]  /*8660*/  HMMA.16816.F32.BF16 R20, R96, R32.reuse, RZ ;  /* 0x000000206014723c */ /* 0x082ff000000418ff */
        /* <DEDUP_REMOVED lines=19> */
[----:B------:R-:W1:Y:S01]  /*87a0*/  LDSM.16.M88.4 R168, [R222] ;  /* 0x00000000dea8783b */ /* 0x000e620000000200 */
[----:B--2---:R-:W-:Y:S06]  /*87b0*/  ISETP.GT.AND P0, PT, R228, R225, PT ;  /* 0x000000e1e400720c */ /* 0x004fec0003f04270 */
[-C--:B------:R-:W-:Y:S08]  /*87c0*/  HMMA.16816.F32.BF16 R4, R172, R176.reuse, R4 ;  /* 0x000000b0ac04723c */ /* 0x080ff00000041804 */
[C---:B------:R-:W-:Y:S04]  /*87d0*/  HMMA.16816.F32.BF16 R8, R180.reuse, R176, R8 ;  /* 0x000000b0b408723c */ /* 0x040fe80000041808 */
[----:B------:R-:W-:Y:S03]  /*87e0*/  @!P0 SHF.R.S32.HI R0, RZ, 0x1f, R225 ;  /* 0x0000001fff008819 */ /* 0x000fe600000114e1 */
[C---:B------:R-:W-:Y:S01]  /*87f0*/  @!P0 IMAD.WIDE.U32 R176, R225.reuse, c[0x0][0x208], RZ ;  /* 0x00008200e1b08a25 */ /* 0x040fe200078e00ff */
[-C--:B------:R-:W-:Y:S04]  /*8800*/  HMMA.16816.F32.BF16 R12, R180, R178.reuse, R12 ;  /* 0x000000b2b40c723c */ /* 0x080fe8000004180c */
[----:B------:R-:W-:Y:S01]  /*8810*/  @!P0 IMAD R0, R0, c[0x0][0x208], RZ ;  /* 0x0000820000008a24 */ /* 0x000fe200078e02ff */
[----:B-----5:R-:W-:Y:S03]  /*8820*/  @!P0 MOV R3, R195 ;  /* 0x000000c300038202 */ /* 0x020fe60000000f00 */
[C---:B------:R-:W-:Y:S04]  /*8830*/  HMMA.16816.F32.BF16 R16, R172.reuse, R178, R16 ;  /* 0x000000b2ac10723c */ /* 0x040fe80000041810 */
[----:B------:R-:W-:Y:S04]  /*8840*/  @!P0 IMAD.WIDE.U32 R2, R176, 0x60, R2 ;  /* 0x00000060b0028825 */ /* 0x000fe800078e0002 */
[-C--:B------:R-:W-:Y:S04]  /*8850*/  HMMA.16816.F32.BF16 R20, R172, R184.reuse, R20 ;  /* 0x000000b8ac14723c */ /* 0x080fe80000041814 */
[----:B------:R-:W-:Y:S01]  /*8860*/  @!P0 LEA R192, P1, R2, c[0x0][0x1f8], 0x1 ;  /* 0x00007e0002c08a11 */ /* 0x000fe200078208ff */
[----:B------:R-:W-:Y:S03]  /*8870*/  @!P0 IMAD R0, R225, c[0x0][0x20c], R0 ;  /* 0x00008300e1008a24 */ /* 0x000fe600078e0200 */
[C---:B------:R-:W-:Y:S04]  /*8880*/  HMMA.16816.F32.BF16 R24, R180.reuse, R184, R24 ;  /* 0x000000b8b418723c */ /* 0x040fe80000041818 */
[----:B------:R-:W-:Y:S02]  /*8890*/  @!P0 IADD3 R0, R177, R0, RZ ;  /* 0x00000000b1008210 */ /* 0x000fe40007ffe0ff */
[----:B------:R-:W2:Y:S02]  /*88a0*/  LDSM.16.M88.4 R176, [R221] ;  /* 0x00000000ddb0783b */ /* 0x000ea40000000200 */
[-C--:B------:R-:W-:Y:S04]  /*88b0*/  HMMA.16816.F32.BF16 R28, R180, R186.reuse, R28 ;  /* 0x000000bab41c723c */ /* 0x080fe8000004181c */
[----:B------:R-:W-:Y:S04]  /*88c0*/  @!P0 IMAD R0, R0, 0x60, RZ ;  /* 0x0000006000008824 */ /* 0x000fe800078e02ff */
[C---:B------:R-:W-:Y:S01]  /*88d0*/  HMMA.16816.F32.BF16 R32, R172.reuse, R186, R32 ;  /* 0x000000baac20723c */ /* 0x040fe20000041820 */
[----:B------:R-:W3:Y:S03]  /*88e0*/  LDSM.16.M88.4 R184, [R220] ;  /* 0x00000000dcb8783b */ /* 0x000ee60000000200 */
[----:B------:R-:W-:Y:S04]  /*88f0*/  @!P0 IADD3 R0, R3, R0, RZ ;  /* 0x0000000003008210 */ /* 0x000fe80007ffe0ff */
[-C--:B------:R-:W-:Y:S04]  /*8900*/  HMMA.16816.F32.BF16 R36, R172, R188.reuse, R36 ;  /* 0x000000bcac24723c */ /* 0x080fe80000041824 */
[----:B------:R-:W-:Y:S04]  /*8910*/  @!P0 LEA.HI.X R193, R2, c[0x0][0x1fc], R0, 0x1, P1 ;  /* 0x00007f0002c18a11 */ /* 0x000fe800008f0c00 */
[C---:B------:R-:W-:Y:S01]  /*8920*/  HMMA.16816.F32.BF16 R40, R180.reuse, R188, R40 ;  /* 0x000000bcb428723c */ /* 0x040fe20000041828 */
[----:B------:R-:W-:Y:S01]  /*8930*/  @!PT LDS RZ, [RZ] ;  /* 0x00000000fffff984 */ /* 0x000fe20000000800 */
[----:B------:R-:W-:Y:S01]  /*8940*/  @!PT LDS RZ, [RZ] ;  /* 0x00000000fffff984 */ /* 0x000fe20000000800 */
[----:B------:R-:W-:Y:S01]  /*8950*/  @!PT LDS RZ, [RZ] ;  /* 0x00000000fffff984 */ /* 0x000fe20000000800 */
[----:B------:R4:W-:Y:S07]  /*8960*/  @!P0 LDGSTS.E.BYPASS.LTC128B.128 [R227+0x100], [R192.64], !P6 ;  /* 0x00100000c0e38fae */ /* 0x0009ee000f101d4c */
[-C--:B------:R-:W-:Y:S08]  /*8970*/  HMMA.16816.F32.BF16 R44, R180, R190.reuse, R44 ;  /* 0x000000beb42c723c */ /* 0x080ff0000004182c */
[C---:B------:R-:W-:Y:S07]  /*8980*/  HMMA.16816.F32.BF16 R48, R172.reuse, R190, R48 ;  /* 0x000000beac30723c */ /* 0x040fee0000041830 */
[----:B------:R-:W-:Y:S01]  /*8990*/  @!P0 IADD3 R190, P2, R192, UR9, RZ ;  /* 0x00000009c0be8c10 */ /* 0x000fe2000ff5e0ff */
[-C--:B-1----:R-:W-:Y:S04]  /*89a0*/  HMMA.16816.F32.BF16 R52, R172, R168.reuse, R52 ;  /* 0x000000a8ac34723c */ /* 0x082fe80000041834 */
[----:B------:R-:W-:Y:S02]  /*89b0*/  @!P0 IADD3.X R191, R193, UR8, RZ, P2, !PT ;  /* 0x00000008c1bf8c10 */ /* 0x000fe400097fe4ff */
[----:B------:R-:W-:Y:S02]  /*89c0*/  @!P0 IADD3 R188, P1, R190, UR9, RZ ;  /* 0x00000009bebc8c10 */ /* 0x000fe4000ff3e0ff */
[C---:B------:R-:W-:Y:S01]  /*89d0*/  HMMA.16816.F32.BF16 R56, R180.reuse, R168, R56 ;  /* 0x000000a8b438723c */ /* 0x040fe20000041838 */
[----:B------:R1:W-:Y:S03]  /*89e0*/  @!P0 LDGSTS.E.BYPASS.LTC128B.128 [R227+0x900], [R190.64], !P6 ;  /* 0x00900000bee38fae */ /* 0x0003e6000f101d4c */
[----:B------:R-:W-:Y:S03]  /*89f0*/  @!P0 IADD3.X R189, R191, UR8, RZ, P1, !PT ;  /* 0x00000008bfbd8c10 */ /* 0x000fe60008ffe4ff */
[----:B------:R-:W-:Y:S01]  /*8a00*/  @!P0 IADD3 R168, P3, R188, UR9, RZ ;  /* 0x00000009bca88c10 */ /* 0x000fe2000ff7e0ff */
[-C--:B------:R-:W-:Y:S01]  /*8a10*/  HMMA.16816.F32.BF16 R60, R180, R170.reuse, R60 ;  /* 0x000000aab43c723c */ /* 0x080fe2000004183c */
[----:B------:R1:W-:Y:S03]  /*8a20*/  @!P0 LDGSTS.E.BYPASS.LTC128B.128 [R227+0x1100], [R188.64], !P6 ;  /* 0x01100000bce38fae */ /* 0x0003e6000f101d4c */
[----:B------:R-:W-:Y:S02]  /*8a30*/  @!P0 IADD3.X R169, R189, UR8, RZ, P3, !PT ;  /* 0x00000008bda98c10 */ /* 0x000fe40009ffe4ff */
[----:B------:R-:W-:Y:S02]  /*8a40*/  @!P0 IADD3 R2, P2, R168, UR9, RZ ;  /* 0x00000009a8028c10 */ /* 0x000fe4000ff5e0ff */
[C---:B------:R-:W-:Y:S01]  /*8a50*/  HMMA.16816.F32.BF16 R64, R172.reuse, R170, R64 ;  /* 0x000000aaac40723c */ /* 0x040fe20000041840 */
[----:B------:R5:W-:Y:S01]  /*8a60*/  @!P0 LDGSTS.E.BYPASS.LTC128B.128 [R227+0x1900], [R168.64], !P6 ;  /* 0x01900000a8e38fae */ /* 0x000be2000f101d4c */
[----:B------:R-:W-:Y:S02]  /*8a70*/  PLOP3.LUT P3, PT, PT, PT, UP2, 0x80, 0x0 ;  /* 0x000000000000781c */ /* 0x000fe40003f6f028 */
[----:B------:R-:W-:Y:S02]  /*8a80*/  @!P0 IADD3.X R3, R169, UR8, RZ, P2, !PT ;  /* 0x00000008a9038c10 */ /* 0x000fe400097fe4ff */
[----:B----4-:R-:W-:Y:S02]  /*8a90*/  @!P0 IADD3 R192, P1, R2, UR9, RZ ;  /* 0x0000000902c08c10 */ /* 0x010fe4000ff3e0ff */
[-C--:B--2---:R-:W-:Y:S01]  /*8aa0*/  HMMA.16816.F32.BF16 R68, R172, R176.reuse, R68 ;  /* 0x000000b0ac44723c */ /* 0x084fe20000041844 */
[----:B------:R2:W-:Y:S03]  /*8ab0*/  @!P0 LDGSTS.E.BYPASS.LTC128B.128 [R227+0x2100], [R2.64], !P6 ;  /* 0x0210000002e38fae */ /* 0x0005e6000f101d4c */
[----:B------:R-:W-:Y:S04]  /*8ac0*/  @!P0 IADD3.X R193, R3, UR8, RZ, P1, !PT ;  /* 0x0000000803c18c10 */ /* 0x000fe80008ffe4ff */
[C---:B------:R-:W-:Y:S01]  /*8ad0*/  HMMA.16816.F32.BF16 R72, R180.reuse, R176, R72 ;  /* 0x000000b0b448723c */ /* 0x040fe20000041848 */
[----:B------:R4:W-:Y:S03]  /*8ae0*/  @!P0 LDGSTS.E.BYPASS.LTC128B.128 [R227+0x2900], [R192.64], !P6 ;  /* 0x02900000c0e38fae */ /* 0x0009e6000f101d4c */
[C---:B------:R-:W-:Y:S02]  /*8af0*/  ISETP.GT.AND P0, PT, R225.reuse, R228, PT ;  /* 0x000000e4e100720c */ /* 0x040fe40003f04270 */
[----:B------:R-:W-:Y:S02]  /*8b00*/  MOV R228, c[0x0][0x1e0] ;  /* 0x0000780000e47a02 */ /* 0x000fe40000000f00 */
[-C--:B------:R-:W-:Y:S01]  /*8b10*/  HMMA.16816.F32.BF16 R76, R180, R178.reuse, R76 ;  /* 0x000000b2b44c723c */ /* 0x080fe2000004184c */
[----:B-1----:R-:W-:Y:S07]  /*8b20*/  LDSM.16.M88.4 R188, [R214+0x3100] ;  /* 0x00310000d6bc783b */ /* 0x002fee0000000200 */
[C---:B------:R-:W-:Y:S01]  /*8b30*/  HMMA.16816.F32.BF16 R80, R172.reuse, R178, R80 ;  /* 0x000000b2ac50723c */ /* 0x040fe20000041850 */
[----:B------:R-:W0:Y:S03]  /*8b40*/  LDGDEPBAR ;  /* 0x00000000000079af */ /* 0x000e260000000000 */
[----:B------:R-:W-:Y:S04]  /*8b50*/  @P0 IADD3 R0, R225, -0x1, RZ ;  /* 0xffffffffe1000810 */ /* 0x000fe80007ffe0ff */
[-C--:B---3--:R-:W-:Y:S01]  /*8b60*/  HMMA.16816.F32.BF16 R84, R172, R184.reuse, R84 ;  /* 0x000000b8ac54723c */ /* 0x088fe20000041854 */
[----:B-----5:R-:W1:Y:S03]  /*8b70*/  LDSM.16.M88.4 R168, [R216+0x6100] ;  /* 0x00610000d8a8783b */ /* 0x020e660000000200 */
[----:B--2---:R-:W-:Y:S04]  /*8b80*/  @P0 SHF.R.S32.HI R2, RZ, 0x1f, R0 ;  /* 0x0000001fff020819 */ /* 0x004fe80000011400 */
[C---:B------:R-:W-:Y:S01]  /*8b90*/  HMMA.16816.F32.BF16 R88, R180.reuse, R184, R88 ;  /* 0x000000b8b458723c */ /* 0x040fe20000041858 */
[----:B----4-:R-:W2:Y:S03]  /*8ba0*/  LDSM.16.M88.4 R192, [R216+0x8100] ;  /* 0x00810000d8c0783b */ /* 0x010ea60000000200 */
[----:B------:R-:W-:Y:S04]  /*8bb0*/  @P0 IMAD R2, R2, c[0x0][0x1e0], RZ ;  /* 0x0000780002020a24 */ /* 0x000fe800078e02ff */
[-C--:B------:R-:W-:Y:S01]  /*8bc0*/  HMMA.16816.F32.BF16 R92, R180, R186.reuse, R92 ;  /* 0x000000bab45c723c */ /* 0x080fe2000004185c */
[----:B------:R-:W3:Y:S03]  /*8bd0*/  LDSM.16.M88.4 R196, [R214+0x3900] ;  /* 0x00390000d6c4783b */ /* 0x000ee60000000200 */
[----:B------:R-:W-:Y:S04]  /*8be0*/  @P0 IMAD R2, R0, c[0x0][0x1e4], R2 ;  /* 0x0000790000020a24 */ /* 0x000fe800078e0202 */
[----:B------:R-:W-:Y:S01]  /*8bf0*/  HMMA.16816.F32.BF16 R96, R172, R186, R96 ;  /* 0x000000baac60723c */ /* 0x000fe20000041860 */
[----:B------:R-:W4:Y:S08]  /*8c00*/  LDSM.16.M88.4 R200, [R214+0x4100] ;  /* 0x00410000d6c8783b */ /* 0x000f300000000200 */
[----:B------:R-:W5:Y:S08]  /*8c10*/  LDSM.16.M88.4 R176, [R214+0x4900] ;  /* 0x00490000d6b0783b */ /* 0x000f700000000200 */
[----:B------:R-:W4:Y:S01]  /*8c20*/  LDSM.16.M88.4 R180, [R214+0x5100] ;  /* 0x00510000d6b4783b */ /* 0x000f220000000200 */
[-C--:B-1----:R-:W-:Y:S07]  /*8c30*/  HMMA.16816.F32.BF16 R4, R168, R188.reuse, R4 ;  /* 0x000000bca804723c */ /* 0x082fee0000041804 */
[----:B------:R-:W1:Y:S01]  /*8c40*/  LDSM.16.M88.4 R204, [R214+0x5900] ;  /* 0x00590000d6cc783b */ /* 0x000e620000000200 */
[C---:B--2---:R-:W-:Y:S07]  /*8c50*/  HMMA.16816.F32.BF16 R8, R192.reuse, R188, R8 ;  /* 0x000000bcc008723c */ /* 0x044fee0000041808 */
[----:B------:R-:W-:Y:S01]  /*8c60*/  LDSM.16.M88.4 R172, [R217+0x6100] ;  /* 0x00610000d9ac783b */ /* 0x000fe20000000200 */
[-C--:B------:R-:W-:Y:S07]  /*8c70*/  HMMA.16816.F32.BF16 R12, R192, R190.reuse, R12 ;  /* 0x000000bec00c723c */ /* 0x080fee000004180c */
[----:B------:R-:W2:Y:S01]  /*8c80*/  LDSM.16.M88.4 R184, [R213] ;  /* 0x00000000d5b8783b */ /* 0x000ea20000000200 */
[C---:B------:R-:W-:Y:S07]  /*8c90*/  HMMA.16816.F32.BF16 R16, R168.reuse, R190, R16 ;  /* 0x000000bea810723c */ /* 0x040fee0000041810 */
[----:B------:R-:W1:Y:S01]  /*8ca0*/  LDSM.16.M88.4 R188, [R217+0x8100] ;  /* 0x00810000d9bc783b */ /* 0x000e620000000200 */
[-C--:B---3--:R-:W-:Y:S08]  /*8cb0*/  HMMA.16816.F32.BF16 R20, R168, R196.reuse, R20 ;  /* 0x000000c4a814723c */ /* 0x088ff00000041814 */
[C---:B------:R-:W-:Y:S08]  /*8cc0*/  HMMA.16816.F32.BF16 R24, R192.reuse, R196, R24 ;  /* 0x000000c4c018723c */ /* 0x040ff00000041818 */
[-C--:B------:R-:W-:Y:S08]  /*8cd0*/  HMMA.16816.F32.BF16 R28, R192, R198.reuse, R28 ;  /* 0x000000c6c01c723c */ /* 0x080ff0000004181c */
[C---:B------:R-:W-:Y:S08]  /*8ce0*/  HMMA.16816.F32.BF16 R32, R168.reuse, R198, R32 ;  /* 0x000000c6a820723c */ /* 0x040ff00000041820 */
[-C--:B----4-:R-:W-:Y:S08]  /*8cf0*/  HMMA.16816.F32.BF16 R36, R168, R200.reuse, R36 ;  /* 0x000000c8a824723c */ /* 0x090ff00000041824 */
[C---:B------:R-:W-:Y:S08]  /*8d00*/  HMMA.16816.F32.BF16 R40, R192.reuse, R200, R40 ;  /* 0x000000c8c028723c */ /* 0x040ff00000041828 */
[-C--:B------:R-:W-:Y:S08]  /*8d10*/  HMMA.16816.F32.BF16 R44, R192, R202.reuse, R44 ;  /* 0x000000cac02c723c */ /* 0x080ff0000004182c */
[C---:B------:R-:W-:Y:S08]  /*8d20*/  HMMA.16816.F32.BF16 R48, R168.reuse, R202, R48 ;  /* 0x000000caa830723c */ /* 0x040ff00000041830 */
[-C--:B-----5:R-:W-:Y:S08]  /*8d30*/  HMMA.16816.F32.BF16 R52, R168, R176.reuse, R52 ;  /* 0x000000b0a834723c */ /* 0x0a0ff00000041834 */
[C---:B------:R-:W-:Y:S08]  /*8d40*/  HMMA.16816.F32.BF16 R56, R192.reuse, R176, R56 ;  /* 0x000000b0c038723c */ /* 0x040ff00000041838 */
[-C--:B------:R-:W-:Y:S08]  /*8d50*/  HMMA.16816.F32.BF16 R60, R192, R178.reuse, R60 ;  /* 0x000000b2c03c723c */ /* 0x080ff0000004183c */
[C---:B------:R-:W-:Y:S08]  /*8d60*/  HMMA.16816.F32.BF16 R64, R168.reuse, R178, R64 ;  /* 0x000000b2a840723c */ /* 0x040ff00000041840 */
[-C--:B------:R-:W-:Y:S08]  /*8d70*/  HMMA.16816.F32.BF16 R68, R168, R180.reuse, R68 ;  /* 0x000000b4a844723c */ /* 0x080ff00000041844 */
[C---:B------:R-:W-:Y:S08]  /*8d80*/  HMMA.16816.F32.BF16 R72, R192.reuse, R180, R72 ;  /* 0x000000b4c048723c */ /* 0x040ff00000041848 */
[-C--:B------:R-:W-:Y:S08]  /*8d90*/  HMMA.16816.F32.BF16 R76, R192, R182.reuse, R76 ;  /* 0x000000b6c04c723c */ /* 0x080ff0000004184c */
[C---:B------:R-:W-:Y:S08]  /*8da0*/  HMMA.16816.F32.BF16 R80, R168.reuse, R182, R80 ;  /* 0x000000b6a850723c */ /* 0x040ff00000041850 */
[-C--:B-1----:R-:W-:Y:S08]  /*8db0*/  HMMA.16816.F32.BF16 R84, R168, R204.reuse, R84 ;  /* 0x000000cca854723c */ /* 0x082ff00000041854 */
[C---:B------:R-:W-:Y:S08]  /*8dc0*/  HMMA.16816.F32.BF16 R88, R192.reuse, R204, R88 ;  /* 0x000000ccc058723c */ /* 0x040ff00000041858 */
[-C--:B------:R-:W-:Y:S08]  /*8dd0*/  HMMA.16816.F32.BF16 R92, R192, R206.reuse, R92 ;  /* 0x000000cec05c723c */ /* 0x080ff0000004185c */
[----:B------:R-:W-:Y:S08]  /*8de0*/  HMMA.16816.F32.BF16 R96, R168, R206, R96 ;  /* 0x000000cea860723c */ /* 0x000ff00000041860 */
[-C--:B--2---:R-:W-:Y:S08]  /*8df0*/  HMMA.16816.F32.BF16 R4, R172, R184.reuse, R4 ;  /* 0x000000b8ac04723c */ /* 0x084ff00000041804 */
[C---:B------:R-:W-:Y:S08]  /*8e00*/  HMMA.16816.F32.BF16 R8, R188.reuse, R184, R8 ;  /* 0x000000b8bc08723c */ /* 0x040ff00000041808 */
        /* <DEDUP_REMOVED lines=16> */
[----:B------:R-:W-:Y:S02]  /*8f10*/  FMUL.FTZ R13, R13, c[0x0][0x320] ;  /* 0x0000c8000d0d7a20 */ /* 0x000fe40000410000 */
[----:B------:R-:W-:Y:S02]  /*8f20*/  FMUL.FTZ R16, R16, c[0x0][0x320] ;  /* 0x0000c80010107a20 */ /* 0x000fe40000410000 */
[----:B------:R-:W-:Y:S02]  /*8f30*/  FMUL.FTZ R17, R17, c[0x0][0x320] ;  /* 0x0000c80011117a20 */ /* 0x000fe40000410000 */
[----:B------:R-:W-:Y:S01]  /*8f40*/  FMUL.FTZ R18, R18, c[0x0][0x320] ;  /* 0x0000c80012127a20 */ /* 0x000fe20000410000 */
[----:B------:R-:W4:Y:S01]  /*8f50*/  MUFU.TANH R239, R6 ;  /* 0x0000000600ef7308 */ /* 0x000f220000002400 */
[----:B------:R-:W-:Y:S09]  /*8f60*/  FMUL.FTZ R19, R19, c[0x0][0x320] ;  /* 0x0000c80013137a20 */ /* 0x000ff20000410000 */
[----:B------:R5:W1:Y:S10]  /*8f70*/  MUFU.TANH R244, R15 ;  /* 0x0000000f00f47308 */ /* 0x000a740000002400 */
[----:B------:R1:W1:Y:S10]  /*8f80*/  MUFU.TANH R229, R7 ;  /* 0x0000000700e57308 */ /* 0x0002740000002400 */
[----:B------:R-:W2:Y:S01]  /*8f90*/  MUFU.TANH R246, R8 ;  /* 0x0000000800f67308 */ /* 0x000ea20000002400 */
[----:B-----5:R-:W5:Y:S09]  /*8fa0*/  LDL.64 R14, [R1+0x30] ;  /* 0x00003000010e7983 */ /* 0x020f720000100a00 */
[----:B------:R-:W2:Y:S01]  /*8fb0*/  MUFU.TANH R240, R9 ;  /* 0x0000000900f07308 */ /* 0x000ea20000002400 */
[----:B-1----:R-:W1:Y:S09]  /*8fc0*/  LDSM.16.M88.4 R4, [R213+0x800] ;  /* 0x00080000d504783b */ /* 0x002e720000000200 */
[----:B------:R-:W1:Y:S10]  /*8fd0*/  MUFU.TANH R251, R10 ;  /* 0x0000000a00fb7308 */ /* 0x000e740000002400 */
[----:B------:R1:W1:Y:S10]  /*8fe0*/  MUFU.TANH R249, R11 ;  /* 0x0000000b00f97308 */ /* 0x0002740000002400 */
[----:B------:R-:W2:Y:S10]  /*8ff0*/  MUFU.TANH R238, R12 ;  /* 0x0000000c00ee7308 */ /* 0x000eb40000002400 */
[----:B------:R-:W2:Y:S01]  /*9000*/  MUFU.TANH R237, R13 ;  /* 0x0000000d00ed7308 */ /* 0x000ea20000002400 */
[----:B-1----:R-:W1:Y:S01]  /*9010*/  LDSM.16.M88.4 R8, [R213+0x1000] ;  /* 0x00100000d508783b */ /* 0x002e620000000200 */
[-C--:B------:R-:W-:Y:S08]  /*9020*/  HMMA.16816.F32.BF16 R20, R172, R4.reuse, R20 ;  /* 0x00000004ac14723c */ /* 0x080ff00000041814 */
[----:B------:R-:W1:Y:S01]  /*9030*/  MUFU.TANH R16, R16 ;  /* 0x0000001000107308 */ /* 0x000e620000002400 */
[C---:B------:R-:W-:Y:S09]  /*9040*/  HMMA.16816.F32.BF16 R24, R188.reuse, R4, R24 ;  /* 0x00000004bc18723c */ /* 0x040ff20000041818 */
[----:B------:R-:W1:Y:S01]  /*9050*/  MUFU.TANH R17, R17 ;  /* 0x0000001100117308 */ /* 0x000e620000002400 */
[-C--:B------:R-:W-:Y:S08]  /*9060*/  HMMA.16816.F32.BF16 R28, R188, R6.reuse, R28 ;  /* 0x00000006bc1c723c */ /* 0x080ff0000004181c */
[C---:B------:R-:W-:Y:S01]  /*9070*/  HMMA.16816.F32.BF16 R32, R172.reuse, R6, R32 ;  /* 0x00000006ac20723c */ /* 0x040fe20000041820 */
[----:B------:R-:W2:Y:S01]  /*9080*/  MUFU.TANH R205, R18 ;  /* 0x0000001200cd7308 */ /* 0x000ea20000002400 */
[----:B------:R-:W2:Y:S02]  /*9090*/  LDSM.16.M88.4 R4, [R213+0x1800] ;  /* 0x00180000d504783b */ /* 0x000ea40000000200 */
[----:B------:R-:W-:Y:S02]  /*90a0*/  FMUL.FTZ R20, R20, c[0x0][0x320] ;  /* 0x0000c80014147a20 */ /* 0x000fe40000410000 */
[----:B------:R-:W-:Y:S02]  /*90b0*/  FMUL.FTZ R21, R21, c[0x0][0x320] ;  /* 0x0000c80015157a20 */ /* 0x000fe40000410000 */
[----:B------:R-:W-:Y:S03]  /*90c0*/  FMUL.FTZ R27, R27, c[0x0][0x320] ;  /* 0x0000c8001b1b7a20 */ /* 0x000fe60000410000 */
[----:B------:R-:W2:Y:S01]  /*90d0*/  MUFU.TANH R203, R19 ;  /* 0x0000001300cb7308 */ /* 0x000ea20000002400 */
[----:B------:R-:W-:Y:S02]  /*90e0*/  FMUL.FTZ R22, R22, c[0x0][0x320] ;  /* 0x0000c80016167a20 */ /* 0x000fe40000410000 */
[----:B------:R-:W-:Y:S01]  /*90f0*/  FMUL.FTZ R23, R23, c[0x0][0x320] ;  /* 0x0000c80017177a20 */ /* 0x000fe20000410000 */
[-C--:B-1----:R-:W-:Y:S03]  /*9100*/  HMMA.16816.F32.BF16 R36, R172, R8.reuse, R36 ;  /* 0x00000008ac24723c */ /* 0x082fe60000041824 */
[----:B------:R-:W-:Y:S02]  /*9110*/  FMUL.FTZ R29, R29, c[0x0][0x320] ;  /* 0x0000c8001d1d7a20 */ /* 0x000fe40000410000 */
[----:B------:R-:W-:Y:S01]  /*9120*/  FMUL.FTZ R30, R30, c[0x0][0x320] ;  /* 0x0000c8001e1e7a20 */ /* 0x000fe20000410000 */
[----:B------:R-:W1:Y:S01]  /*9130*/  MUFU.TANH R234, R27 ;  /* 0x0000001b00ea7308 */ /* 0x000e620000002400 */
[----:B------:R-:W-:Y:S01]  /*9140*/  FMUL.FTZ R31, R31, c[0x0][0x320] ;  /* 0x0000c8001f1f7a20 */ /* 0x000fe20000410000 */
[C---:B------:R-:W-:Y:S04]  /*9150*/  HMMA.16816.F32.BF16 R40, R188.reuse, R8, R40 ;  /* 0x00000008bc28723c */ /* 0x040fe80000041828 */
[----:B------:R-:W-:Y:S02]  /*9160*/  FMUL.FTZ R33, R33, c[0x0][0x320] ;  /* 0x0000c80021217a20 */ /* 0x000fe40000410000 */
[----:B------:R-:W-:Y:S02]  /*9170*/  FMUL.FTZ R35, R35, c[0x0][0x320] ;  /* 0x0000c80023237a20 */ /* 0x000fe40000410000 */
[----:B------:R-:W1:Y:S01]  /*9180*/  MUFU.TANH R201, R29 ;  /* 0x0000001d00c97308 */ /* 0x000e620000002400 */
[-C--:B------:R-:W-:Y:S03]  /*9190*/  HMMA.16816.F32.BF16 R44, R188, R10.reuse, R44 ;  /* 0x0000000abc2c723c */ /* 0x080fe6000004182c */
[----:B------:R-:W-:Y:S02]  /*91a0*/  FMUL.FTZ R24, R24, c[0x0][0x320] ;  /* 0x0000c80018187a20 */ /* 0x000fe40000410000 */
[----:B------:R-:W-:Y:S02]  /*91b0*/  FMUL.FTZ R25, R25, c[0x0][0x320] ;  /* 0x0000c80019197a20 */ /* 0x000fe40000410000 */
[----:B------:R-:W-:Y:S01]  /*91c0*/  FMUL.FTZ R37, R37, c[0x0][0x320] ;  /* 0x0000c80025257a20 */ /* 0x000fe20000410000 */
[C---:B------:R-:W-:Y:S01]  /*91d0*/  HMMA.16816.F32.BF16 R48, R172.reuse, R10, R48 ;  /* 0x0000000aac30723c */ /* 0x040fe20000041830 */
[----:B------:R-:W1:Y:S01]  /*91e0*/  MUFU.TANH R232, R30 ;  /* 0x0000001e00e87308 */ /* 0x000e620000002400 */
[----:B------:R-:W1:Y:S02]  /*91f0*/  LDSM.16.M88.4 R8, [R213+0x2000] ;  /* 0x00200000d508783b */ /* 0x000e640000000200 */
[----:B------:R-:W-:Y:S02]  /*9200*/  FMUL.FTZ R26, R26, c[0x0][0x320] ;  /* 0x0000c8001a1a7a20 */ /* 0x000fe40000410000 */
[----:B------:R-:W-:Y:S02]  /*9210*/  FMUL.FTZ R28, R28, c[0x0][0x320] ;  /* 0x0000c8001c1c7a20 */ /* 0x000fe40000410000 */
[-C--:B--2---:R-:W-:Y:S03]  /*9220*/  HMMA.16816.F32.BF16 R52, R172, R4.reuse, R52 ;  /* 0x00000004ac34723c */ /* 0x084fe60000041834 */
[----:B------:R-:W2:Y:S01]  /*9230*/  MUFU.TANH R231, R31 ;  /* 0x0000001f00e77308 */ /* 0x000ea20000002400 */
[----:B------:R-:W-:Y:S02]  /*9240*/  FMUL.FTZ R32, R32, c[0x0][0x320] ;  /* 0x0000c80020207a20 */ /* 0x000fe40000410000 */
[----:B------:R-:W-:Y:S02]  /*9250*/  FMUL.FTZ R34, R34, c[0x0][0x320] ;  /* 0x0000c80022227a20 */ /* 0x000fe40000410000 */
[C---:B------:R-:W-:Y:S04]  /*9260*/  HMMA.16816.F32.BF16 R56, R188.reuse, R4, R56 ;  /* 0x00000004bc38723c */ /* 0x040fe80000041838 */
[----:B------:R-:W-:Y:S01]  /*9270*/  FMUL.FTZ R46, R46, c[0x0][0x320] ;  /* 0x0000c8002e2e7a20 */ /* 0x000fe20000410000 */
[----:B------:R-:W2:Y:S01]  /*9280*/  MUFU.TANH R20, R20 ;  /* 0x0000001400147308 */ /* 0x000ea20000002400 */
[----:B------:R-:W-:Y:S02]  /*9290*/  FMUL.FTZ R36, R36, c[0x0][0x320] ;  /* 0x0000c80024247a20 */ /* 0x000fe40000410000 */
[-C--:B------:R-:W-:Y:S04]  /*92a0*/  HMMA.16816.F32.BF16 R60, R188, R6.reuse, R60 ;  /* 0x00000006bc3c723c */ /* 0x080fe8000004183c */
[----:B------:R-:W-:Y:S02]  /*92b0*/  FMUL.FTZ R48, R48, c[0x0][0x320] ;  /* 0x0000c80030307a20 */ /* 0x000fe40000410000 */
[----:B------:R-:W-:Y:S01]  /*92c0*/  FMUL.FTZ R49, R49, c[0x0][0x320] ;  /* 0x0000c80031317a20 */ /* 0x000fe20000410000 */
[----:B------:R2:W2:Y:S01]  /*92d0*/  MUFU.TANH R197, R46 ;  /* 0x0000002e00c57308 */ /* 0x0004a20000002400 */
[C---:B------:R-:W-:Y:S01]  /*92e0*/  HMMA.16816.F32.BF16 R64, R172.reuse, R6, R64 ;  /* 0x00000006ac40723c */ /* 0x040fe20000041840 */
[----:B------:R-:W3:Y:S01]  /*92f0*/  LDSM.16.M88.4 R4, [R213+0x2800] ;  /* 0x00280000d504783b */ /* 0x000ee20000000200 */
[----:B------:R-:W-:Y:S04]  /*9300*/  DEPBAR.LE SB0, 0x0 ;  /* 0x000080000000791a */ /* 0x000fe80000000000 */
[----:B------:R-:W-:Y:S02]  /*9310*/  FMUL.FTZ R50, R50, c[0x0][0x320] ;  /* 0x0000c80032327a20 */ /* 0x000fe40000410000 */
[----:B------:R-:W-:Y:S01]  /*9320*/  FMUL.FTZ R51, R51, c[0x0][0x320] ;  /* 0x0000c80033337a20 */ /* 0x000fe20000410000 */
[----:B------:R-:W3:Y:S01]  /*9330*/  MUFU.TANH R21, R21 ;  /* 0x0000001500157308 */ /* 0x000ee20000002400 */
[----:B------:R-:W-:Y:S01]  /*9340*/  BAR.SYNC.DEFER_BLOCKING 0x0 ;  /* 0x0000000000007b1d */ /* 0x000fe20000010000 */
[-C--:B-1----:R-:W-:Y:S05]  /*9350*/  HMMA.16816.F32.BF16 R68, R172, R8.reuse, R68 ;  /* 0x00000008ac44723c */ /* 0x082fea0000041844 */
[----:B------:R-:W-:Y:S02]  /*9360*/  FMUL.FTZ R52, R52, c[0x0][0x320] ;  /* 0x0000c80034347a20 */ /* 0x000fe40000410000 */
[----:B------:R-:W-:Y:S01]  /*9370*/  FMUL.FTZ R53, R53, c[0x0][0x320] ;  /* 0x0000c80035357a20 */ /* 0x000fe20000410000 */
[----:B------:R1:W1:Y:S01]  /*9380*/  MUFU.TANH R193, R22 ;  /* 0x0000001600c17308 */ /* 0x0002620000002400 */
[C---:B------:R-:W-:Y:S01]  /*9390*/  HMMA.16816.F32.BF16 R72, R188.reuse, R8, R72 ;  /* 0x00000008bc48723c */ /* 0x040fe20000041848 */
[----:B--2---:R-:W2:Y:S03]  /*93a0*/  LDL R46, [R1+0x20] ;  /* 0x00002000012e7983 */ /* 0x004ea60000100800 */
[----:B------:R-:W-:Y:S02]  /*93b0*/  FMUL.FTZ R54, R54, c[0x0][0x320] ;  /* 0x0000c80036367a20 */ /* 0x000fe40000410000 */
[----:B------:R-:W-:Y:S01]  /*93c0*/  FMUL.FTZ R55, R55, c[0x0][0x320] ;  /* 0x0000c80037377a20 */ /* 0x000fe20000410000 */
[----:B------:R-:W-:Y:S01]  /*93d0*/  MOV R8, c[0x0][0x1e4] ;  /* 0x0000790000087a02 */ /* 0x000fe20000000f00 */
[-C--:B------:R-:W-:Y:S01]  /*93e0*/  HMMA.16816.F32.BF16 R76, R188, R10.reuse, R76 ;  /* 0x0000000abc4c723c */ /* 0x080fe2000004184c */
[----:B------:R1:W1:Y:S03]  /*93f0*/  MUFU.TANH R185, R23 ;  /* 0x0000001700b97308 */ /* 0x0002660000002400 */
[----:B------:R-:W-:Y:S02]  /*9400*/  FMUL.FTZ R56, R56, c[0x0][0x320] ;  /* 0x0000c80038387a20 */ /* 0x000fe40000410000 */
[----:B------:R-:W-:Y:S02]  /*9410*/  FMUL.FTZ R59, R59, c[0x0][0x320] ;  /* 0x0000c8003b3b7a20 */ /* 0x000fe40000410000 */
[C---:B------:R-:W-:Y:S03]  /*9420*/  HMMA.16816.F32.BF16 R80, R172.reuse, R10, R80 ;  /* 0x0000000aac50723c */ /* 0x040fe60000041850 */
[----:B------:R1:W1:Y:S01]  /*9430*/  MUFU.TANH R207, R24 ;  /* 0x0000001800cf7308 */ /* 0x0002620000002400 */
[----:B------:R-:W-:Y:S02]  /*9440*/  FMUL.FTZ R60, R60, c[0x0][0x320] ;  /* 0x0000c8003c3c7a20 */ /* 0x000fe40000410000 */
[----:B------:R-:W-:Y:S01]  /*9450*/  FMUL.FTZ R61, R61, c[0x0][0x320] ;  /* 0x0000c8003d3d7a20 */ /* 0x000fe20000410000 */
[----:B------:R-:W-:Y:S01]  /*9460*/  @P0 SHF.L.U32 R10, R228, 0x5, RZ ;  /* 0x00000005e40a0819 */ /* 0x000fe200000006ff */
[-C--:B---3--:R-:W-:Y:S04]  /*9470*/  HMMA.16816.F32.BF16 R84, R172, R4.reuse, R84 ;  /* 0x00000004ac54723c */ /* 0x088fe80000041854 */
[----:B------:R-:W-:Y:S01]  /*9480*/  FMUL.FTZ R63, R63, c[0x0][0x320] ;  /* 0x0000c8003f3f7a20 */ /* 0x000fe20000410000 */
[----:B------:R3:W1:Y:S01]  /*9490*/  MUFU.TANH R206, R25 ;  /* 0x0000001900ce7308 */ /* 0x0006620000002400 */
[----:B------:R-:W-:Y:S02]  /*94a0*/  FMUL.FTZ R64, R64, c[0x0][0x320] ;  /* 0x0000c80040407a20 */ /* 0x000fe40000410000 */
[C---:B------:R-:W-:Y:S04]  /*94b0*/  HMMA.16816.F32.BF16 R88, R188.reuse, R4, R88 ;  /* 0x00000004bc58723c */ /* 0x040fe80000041858 */
[----:B------:R-:W-:Y:S02]  /*94c0*/  FMUL.FTZ R65, R65, c[0x0][0x320] ;  /* 0x0000c80041417a20 */ /* 0x000fe40000410000 */
[----:B------:R-:W-:Y:S01]  /*94d0*/  FMUL.FTZ R66, R66, c[0x0][0x320] ;  /* 0x0000c80042427a20 */ /* 0x000fe20000410000 */
[----:B------:R3:W1:Y:S01]  /*94e0*/  MUFU.TANH R235, R26 ;  /* 0x0000001a00eb7308 */ /* 0x0006620000002400 */
[-C--:B------:R-:W-:Y:S04]  /*94f0*/  HMMA.16816.F32.BF16 R92, R188, R6.reuse, R92 ;  /* 0x00000006bc5c723c */ /* 0x080fe8000004185c */
[----:B------:R-:W-:Y:S04]  /*9500*/  @P0 IMAD.WIDE.U32 R4, R0, c[0x0][0x1e0], RZ ;  /* 0x0000780000040a25 */ /* 0x000fe800078e00ff */
[----:B------:R-:W-:Y:S01]  /*9510*/  HMMA.16816.F32.BF16 R96, R172, R6, R96 ;  /* 0x00000006ac60723c */ /* 0x000fe20000041860 */
[----:B------:R3:W1:Y:S01]  /*9520*/  MUFU.TANH R202, R28 ;  /* 0x0000001c00ca7308 */ /* 0x0006620000002400 */
[----:B------:R-:W3:Y:S02]  /*9530*/  LDL R7, [R1+0x4] ;  /* 0x0000040001077983 */ /* 0x000ee40000100800 */
[----:B------:R-:W-:Y:S01]  /*9540*/  @P0 IADD3 R0, R5, R2, RZ ;  /* 0x0000000205000210 */ /* 0x000fe20007ffe0ff */
[----:B------:R-:W-:Y:S01]  /*9550*/  FMUL.FTZ R67, R67, c[0x0][0x320] ;  /* 0x0000c80043437a20 */ /* 0x000fe20000410000 */
[----:B------:R1:W3:Y:S01]  /*9560*/  LDL R6, [R1+0x28] ;  /* 0x0000280001067983 */ /* 0x0002e20000100800 */
[----:B------:R-:W-:Y:S01]  /*9570*/  @P0 MOV R2, R242 ;  /* 0x000000f200020202 */ /* 0x000fe20000000f00 */
[----:B------:R-:W-:Y:S03]  /*9580*/  FMUL.FTZ R68, R68, c[0x0][0x320] ;  /* 0x0000c80044447a20 */ /* 0x000fe60000410000 */
[----:B------:R1:W1:Y:S01]  /*9590*/  MUFU.TANH R13, R32 ;  /* 0x00000020000d7308 */ /* 0x0002620000002400 */
[----:B------:R-:W-:Y:S02]  /*95a0*/  @P0 IMAD R0, R0, 0x60, RZ ;  /* 0x0000006000000824 */ /* 0x000fe400078e02ff */
[----:B------:R-:W-:Y:S02]  /*95b0*/  FMUL.FTZ R69, R69, c[0x0][0x320] ;  /* 0x0000c80045457a20 */ /* 0x000fe40000410000 */
[----:B------:R-:W-:Y:S02]  /*95c0*/  FMUL.FTZ R70, R70, c[0x0][0x320] ;  /* 0x0000c80046467a20 */ /* 0x000fe40000410000 */
[----:B------:R-:W-:Y:S02]  /*95d0*/  FMUL.FTZ R71, R71, c[0x0][0x320] ;  /* 0x0000c80047477a20 */ /* 0x000fe40000410000 */
[----:B------:R-:W-:Y:S01]  /*95e0*/  FMUL.FTZ R72, R72, c[0x0][0x320] ;  /* 0x0000c80048487a20 */ /* 0x000fe20000410000 */
[----:B------:R-:W1:Y:S01]  /*95f0*/  MUFU.TANH R33, R33 ;  /* 0x0000002100217308 */ /* 0x000e620000002400 */
[----:B------:R-:W-:Y:S02]  /*9600*/  FMUL.FTZ R73, R73, c[0x0][0x320] ;  /* 0x0000c80049497a20 */ /* 0x000fe40000410000 */
[----:B------:R-:W-:Y:S02]  /*9610*/  FMUL.FTZ R74, R74, c[0x0][0x320] ;  /* 0x0000c8004a4a7a20 */ /* 0x000fe40000410000 */
[----:B------:R-:W-:Y:S02]  /*9620*/  FMUL.FTZ R75, R75, c[0x0][0x320] ;  /* 0x0000c8004b4b7a20 */ /* 0x000fe40000410000 */
[----:B------:R-:W-:Y:S02]  /*9630*/  FMUL.FTZ R76, R76, c[0x0][0x320] ;  /* 0x0000c8004c4c7a20 */ /* 0x000fe40000410000 */
[----:B------:R-:W-:Y:S01]  /*9640*/  FMUL.FTZ R77, R77, c[0x0][0x320] ;  /* 0x0000c8004d4d7a20 */ /* 0x000fe20000410000 */
[----:B------:R1:W1:Y:S01]  /*9650*/  MUFU.TANH R183, R34 ;  /* 0x0000002200b77308 */ /* 0x0002620000002400 */
        /* <DEDUP_REMOVED lines=31> */
[----:B------:R-:W-:Y:S01]  /*9850*/  FMUL.FTZ R45, R45, c[0x0][0x320] ;  /* 0x0000c8002d2d7a20 */ /* 0x000fe20000410000 */
[----:B-----5:R-:W-:Y:S01]  /*9860*/  @P0 MOV R3, R15 ;  /* 0x0000000f00030202 */ /* 0x020fe20000000f00 */
[----:B------:R-:W-:Y:S02]  /*9870*/  FMUL.FTZ R47, R47, c[0x0][0x320] ;  /* 0x0000c8002f2f7a20 */ /* 0x000fe40000410000 */
[----:B------:R-:W-:Y:S02]  /*9880*/  FMUL.FTZ R57, R57, c[0x0][0x320] ;  /* 0x0000c80039397a20 */ /* 0x000fe40000410000 */
[----:B------:R-:W-:Y:S01]  /*9890*/  @P0 IMAD.WIDE.U32 R2, R4, 0x60, R2 ;  /* 0x0000006004020825 */ /* 0x000fe200078e0002 */
[----:B------:R1:W1:Y:S03]  /*98a0*/  MUFU.TANH R35, R39 ;  /* 0x0000002700237308 */ /* 0x0002660000002400 */
[----:B------:R-:W-:Y:S01]  /*98b0*/  FMUL.FTZ R58, R58, c[0x0][0x320] ;  /* 0x0000c8003a3a7a20 */ /* 0x000fe20000410000 */
[----:B------:R-:W-:Y:S01]  /*98c0*/  @P0 LEA R4, P1, R2, c[0x0][0x1c8], 0x1 ;  /* 0x0000720002040a11 */ /* 0x000fe200078208ff */
[----:B------:R-:W-:Y:S01]  /*98d0*/  FMUL.FTZ R62, R62, c[0x0][0x320] ;  /* 0x0000c8003e3e7a20 */ /* 0x000fe20000410000 */
[----:B------:R-:W-:Y:S01]  /*98e0*/  @P0 IADD3 R0, R3, R0, RZ ;  /* 0x0000000003000210 */ /* 0x000fe20007ffe0ff */
[----:B------:R-:W-:Y:S02]  /*98f0*/  FMUL.FTZ R90, R90, c[0x0][0x320] ;  /* 0x0000c8005a5a7a20 */ /* 0x000fe40000410000 */
[----:B------:R-:W-:Y:S01]  /*9900*/  FMUL.FTZ R94, R94, c[0x0][0x320] ;  /* 0x0000c8005e5e7a20 */ /* 0x000fe20000410000 */
[----:B------:R1:W1:Y:S01]  /*9910*/  MUFU.TANH R194, R40 ;  /* 0x0000002800c27308 */ /* 0x0002620000002400 */
[----:B------:R-:W-:Y:S01]  /*9920*/  @P0 LEA.HI.X R5, R2, c[0x0][0x1cc], R0, 0x1, P1 ;  /* 0x0000730002050a11 */ /* 0x000fe200008f0c00 */
[----:B------:R-:W-:Y:S01]  /*9930*/  FMUL.FTZ R95, R95, c[0x0][0x320] ;  /* 0x0000c8005f5f7a20 */ /* 0x000fe20000410000 */
[-C--:B------:R-:W-:Y:S02]  /*9940*/  @P0 IADD3 R2, P1, R4, R10.reuse, RZ ;  /* 0x0000000a04020210 */ /* 0x080fe40007f3e0ff */
[----:B------:R-:W-:Y:S01]  /*9950*/  @P0 SHF.L.U64.HI R0, R228, 0x5, R8 ;  /* 0x00000005e4000819 */ /* 0x000fe20000010208 */
[----:B------:R-:W-:Y:S01]  /*9960*/  @!PT LDS RZ, [RZ] ;  /* 0x00000000fffff984 */ /* 0x000fe20000000800 */
[----:B------:R-:W-:Y:S01]  /*9970*/  @!PT LDS RZ, [RZ] ;  /* 0x00000000fffff984 */ /* 0x000fe20000000800 */
[----:B------:R-:W-:Y:S01]  /*9980*/  @!PT LDS RZ, [RZ] ;  /* 0x00000000fffff984 */ /* 0x000fe20000000800 */
[----:B------:R5:W-:Y:S01]  /*9990*/  @P0 LDGSTS.E.BYPASS.LTC128B.128 [R227+0x3100], [R4.64], !P6 ;  /* 0x0310000004e30fae */ /* 0x000be2000f101d4c */
[----:B------:R-:W-:Y:S02]  /*99a0*/  @P0 IADD3 R8, P2, R2, R10, RZ ;  /* 0x0000000a02080210 */ /* 0x000fe40007f5e0ff */
[-C--:B------:R-:W-:Y:S01]  /*99b0*/  @P0 IADD3.X R3, R5, R0.reuse, RZ, P1, !PT ;  /* 0x0000000005030210 */ /* 0x080fe20000ffe4ff */
[----:B------:R1:W1:Y:S03]  /*99c0*/  MUFU.TANH R192, R41 ;  /* 0x0000002900c07308 */ /* 0x0002660000002400 */
[----:B------:R-:W-:Y:S01]  /*99d0*/  @P0 IADD3.X R9, R3, R0, RZ, P2, !PT ;  /* 0x0000000003090210 */ /* 0x000fe200017fe4ff */
[----:B------:R1:W-:Y:S06]  /*99e0*/  @P0 LDGSTS.E.BYPASS.LTC128B.128 [R227+0x3900], [R2.64], !P6 ;  /* 0x0390000002e30fae */ /* 0x0003ec000f101d4c */
[----:B------:R2:W2:Y:S02]  /*99f0*/  MUFU.TANH R200, R42 ;  /* 0x0000002a00c87308 */ /* 0x0004a40000002400 */
[----:B------:R2:W-:Y:S08]  /*9a00*/  @P0 LDGSTS.E.BYPASS.LTC128B.128 [R227+0x4100], [R8.64], !P6 ;  /* 0x0410000008e30fae */ /* 0x0005f0000f101d4c */
[----:B------:R2:W2:Y:S10]  /*9a10*/  MUFU.TANH R199, R43 ;  /* 0x0000002b00c77308 */ /* 0x0004b40000002400 */
[----:B------:R2:W2:Y:S01]  /*9a20*/  MUFU.TANH R184, R44 ;  /* 0x0000002c00b87308 */ /* 0x0004a20000002400 */
[----:B-1----:R-:W-:Y:S04]  /*9a30*/  @P0 IADD3 R2, P1, R8, R10, RZ ;  /* 0x0000000a08020210 */ /* 0x002fe80007f3e0ff */
[----:B------:R-:W-:Y:S02]  /*9a40*/  @P0 IADD3.X R3, R9, R0, RZ, P1, !PT ;  /* 0x0000000009030210 */ /* 0x000fe40000ffe4ff */
[----:B-----5:R-:W-:Y:S03]  /*9a50*/  @P0 IADD3 R4, P2, R2, R10, RZ ;  /* 0x0000000a02040210 */ /* 0x020fe60007f5e0ff */
[----:B------:R1:W1:Y:S01]  /*9a60*/  MUFU.TANH R170, R45 ;  /* 0x0000002d00aa7308 */ /* 0x0002620000002400 */
[----:B------:R5:W-:Y:S01]  /*9a70*/  @P0 LDGSTS.E.BYPASS.LTC128B.128 [R227+0x4900], [R2.64], !P6 ;  /* 0x0490000002e30fae */ /* 0x000be2000f101d4c */
[----:B------:R-:W-:Y:S02]  /*9a80*/  @P0 IADD3.X R5, R3, R0, RZ, P2, !PT ;  /* 0x0000000003050210 */ /* 0x000fe400017fe4ff */
[----:B------:R-:W-:Y:S04]  /*9a90*/  @P0 IADD3 R10, P1, R4, R10, RZ ;  /* 0x0000000a040a0210 */ /* 0x000fe80007f3e0ff */
[----:B------:R-:W-:Y:S01]  /*9aa0*/  @P0 IADD3.X R11, R5, R0, RZ, P1, !PT ;  /* 0x00000000050b0210 */ /* 0x000fe20000ffe4ff */
[----:B------:R1:W-:Y:S01]  /*9ab0*/  @P0 LDGSTS.E.BYPASS.LTC128B.128 [R227+0x5100], [R4.64], !P6 ;  /* 0x0510000004e30fae */ /* 0x0003e2000f101d4c */
[----:B------:R1:W1:Y:S07]  /*9ac0*/  MUFU.TANH R196, R47 ;  /* 0x0000002f00c47308 */ /* 0x00026e0000002400 */
[----:B------:R2:W-:Y:S01]  /*9ad0*/  @P0 LDGSTS.E.BYPASS.LTC128B.128 [R227+0x5900], [R10.64], !P6 ;  /* 0x059000000ae30fae */ /* 0x0005e2000f101d4c */
[----:B------:R-:W-:Y:S02]  /*9ae0*/  PLOP3.LUT P0, PT, PT, PT, UP1, 0x40, 0x0 ;  /* 0x000000000000781c */ /* 0x000fe40003f0e818 */
[----:B------:R-:W1:Y:S05]  /*9af0*/  MUFU.TANH R49, R49 ;  /* 0x0000003100317308 */ /* 0x000e6a0000002400 */
[----:B------:R-:W0:Y:S01]  /*9b00*/  LDGDEPBAR ;  /* 0x00000000000079af */ /* 0x000e220000000000 */
[----:B-----5:R-:W-:Y:S04]  /*9b10*/  IMAD R3, R225, -0x60, RZ ;  /* 0xffffffa0e1037824 */ /* 0x020fe800078e02ff */
[----:B------:R-:W1:Y:S10]  /*9b20*/  MUFU.TANH R50, R50 ;  /* 0x0000003200327308 */ /* 0x000e740000002400 */
[----:B------:R-:W1:Y:S10]  /*9b30*/  MUFU.TANH R51, R51 ;  /* 0x0000003300337308 */ /* 0x000e740000002400 */
[----:B------:R-:W1:Y:S10]  /*9b40*/  MUFU.TANH R52, R52 ;  /* 0x0000003400347308 */ /* 0x000e740000002400 */
[----:B------:R-:W1:Y:S10]  /*9b50*/  MUFU.TANH R53, R53 ;  /* 0x0000003500357308 */ /* 0x000e740000002400 */
[----:B------:R-:W1:Y:S10]  /*9b60*/  MUFU.TANH R54, R54 ;  /* 0x0000003600367308 */ /* 0x000e740000002400 */
[----:B------:R-:W1:Y:S10]  /*9b70*/  MUFU.TANH R55, R55 ;  /* 0x0000003700377308 */ /* 0x000e740000002400 */
[----:B------:R3:W3:Y:S10]  /*9b80*/  MUFU.TANH R168, R56 ;  /* 0x0000003800a87308 */ /* 0x0006f40000002400 */
[----:B------:R3:W3:Y:S01]  /*9b90*/  MUFU.TANH R56, R57 ;  /* 0x0000003900387308 */ /* 0x0006e20000002400 */
[----:B--2---:R-:W-:Y:S04]  /*9ba0*/  IADD3 R10, -R46, 0x1, R3 ;  /* 0x000000012e0a7810 */ /* 0x004fe80007ffe103 */
[----:B-1----:R-:W-:Y:S05]  /*9bb0*/  IADD3 R5, R10, c[0x0][0x1d0], RZ ;  /* 0x000074000a057a10 */ /* 0x002fea0007ffe0ff */
[----:B------:R1:W2:Y:S01]  /*9bc0*/  MUFU.TANH R181, R58 ;  /* 0x0000003a00b57308 */ /* 0x0002a20000002400 */
[----:B------:R-:W-:Y:S04]  /*9bd0*/  IADD3 R5, R5, -c[0x0][0x168], RZ ;  /* 0x80005a0005057a10 */ /* 0x000fe80007ffe0ff */
[C---:B------:R-:W-:Y:S05]  /*9be0*/  IADD3 R8, R5.reuse, UR10, RZ ;  /* 0x0000000a05087c10 */ /* 0x040fea000fffe0ff */
[----:B------:R1:W1:Y:S10]  /*9bf0*/  MUFU.TANH R180, R59 ;  /* 0x0000003b00b47308 */ /* 0x0002740000002400 */
[----:B------:R-:W1:Y:S10]  /*9c00*/  MUFU.TANH R60, R60 ;  /* 0x0000003c003c7308 */ /* 0x000e740000002400 */
[----:B------:R-:W1:Y:S10]  /*9c10*/  MUFU.TANH R61, R61 ;  /* 0x0000003d003d7308 */ /* 0x000e740000002400 */
[----:B------:R1:W1:Y:S01]  /*9c20*/  MUFU.TANH R179, R62 ;  /* 0x0000003e00b37308 */ /* 0x0002620000002400 */
[----:B---3--:R-:W-:Y:S02]  /*9c30*/  @P3 MOV R6, R7 ;  /* 0x0000000700063202 */ /* 0x008fe40000000f00 */
[----:B------:R-:W-:Y:S07]  /*9c40*/  IADD3 R7, R5, c[0x0][0x328], RZ ;  /* 0x0000ca0005077a10 */ /* 0x000fee0007ffe0ff */
[----:B------:R3:W1:Y:S01]  /*9c50*/  MUFU.TANH R178, R63 ;  /* 0x0000003f00b27308 */ /* 0x0006620000002400 */
[----:B------:R-:W5:Y:S09]  /*9c60*/  SHFL.IDX PT, R9, R6, RZ, 0x1c1f ;  /* 0x001c1fff06097589 */ /* 0x000f7200000e0000 */
[----:B------:R-:W1:Y:S10]  /*9c70*/  MUFU.TANH R64, R64 ;  /* 0x0000004000407308 */ /* 0x000e740000002400 */
[----:B------:R-:W1:Y:S01]  /*9c80*/  MUFU.TANH R65, R65 ;  /* 0x0000004100417308 */ /* 0x000e620000002400 */
[----:B-----5:R-:W-:Y:S02]  /*9c90*/  IADD3 R2, R7, R9, RZ ;  /* 0x0000000907027210 */ /* 0x020fe40007ffe0ff */
[----:B------:R-:W-:Y:S07]  /*9ca0*/  IADD3 R0, R9, R8, RZ ;  /* 0x0000000809007210 */ /* 0x000fee0007ffe0ff */
[----:B------:R-:W1:Y:S10]  /*9cb0*/  MUFU.TANH R66, R66 ;  /* 0x0000004200427308 */ /* 0x000e740000002400 */
        /* <DEDUP_REMOVED lines=11> */
[----:B------:R3:W1:Y:S10]  /*9d70*/  MUFU.TANH R186, R78 ;  /* 0x0000004e00ba7308 */ /* 0x0006740000002400 */
        /* <DEDUP_REMOVED lines=15> */
[----:B------:R3:W1:Y:S10]  /*9e70*/  MUFU.TANH R63, R94 ;  /* 0x0000005e003f7308 */ /* 0x0006740000002400 */
[----:B------:R3:W1:Y:S10]  /*9e80*/  MUFU.TANH R59, R95 ;  /* 0x0000005f003b7308 */ /* 0x0006740000002400 */
[----:B------:R-:W1:Y:S10]  /*9e90*/  MUFU.TANH R30, R30 ;  /* 0x0000001e001e7308 */ /* 0x000e740000002400 */
[----:B------:R-:W1:Y:S10]  /*9ea0*/  MUFU.TANH R27, R27 ;  /* 0x0000001b001b7308 */ /* 0x000e740000002400 */
[----:B------:R-:W1:Y:S10]  /*9eb0*/  MUFU.TANH R31, R31 ;  /* 0x0000001f001f7308 */ /* 0x000e740000002400 */
[----:B------:R-:W1:Y:S01]  /*9ec0*/  MUFU.TANH R29, R29 ;  /* 0x0000001d001d7308 */ /* 0x000e620000002400 */
[----:B------:R-:W-:-:S05]  /*9ed0*/  @P0 BRA `(.L_x_482) ;  /* 0x0000019000000947 */ /* 0x000fca0003800000 */
[----:B--234-:R-:W-:Y:S01]  /*9ee0*/  IADD3 R4, R9, c[0x0][0x1d0], RZ ;  /* 0x0000740009047a10 */ /* 0x01cfe20007ffe0ff */
[----:B------:R-:W-:Y:S03]  /*9ef0*/  BSSY B0, `(.L_x_483) ;  /* 0x0000012000007945 */ /* 0x000fe60003800000 */
[----:B------:R-:W-:Y:S04]  /*9f00*/  IADD3 R4, R4, -c[0x0][0x168], RZ ;  /* 0x80005a0004047a10 */ /* 0x000fe80007ffe0ff */
[----:B------:R-:W-:Y:S11]  /*9f10*/  ISETP.GT.AND P0, PT, R4, -0x1, PT ;  /* 0xffffffff0400780c */ /* 0x000ff60003f04270 */
[----:B------:R-:W-:Y:S02]  /*9f20*/  @!UPT UIADD3 URZ, URZ, URZ, URZ ;  /* 0x0000003f3f3ff290 */ /* 0x000fe4000fffe03f */
[----:B------:R-:W-:-:S05]  /*9f30*/  @P0 BRA `(.L_x_484) ;  /* 0x0000008000000947 */ /* 0x000fca0003800000 */
[----:B------:R-:W-:Y:S01]  /*9f40*/  LOP3.LUT R4, RZ, R4, RZ, 0x33, !PT ;  /* 0x00000004ff047212 */ /* 0x000fe200078e33ff */
[----:B------:R-:W-:Y:S05]  /*9f50*/  IMAD.MOV.U32 R9, RZ, RZ, c[0x0][0x32c] ;  /* 0x0000cb00ff097624 */ /* 0x000fea00078e00ff */
[----:B------:R-:W-:Y:S11]  /*9f60*/  ISETP.NE.AND P0, PT, R9, 0x1, PT ;  /* 0x000000010900780c */ /* 0x000ff60003f05270 */
[----:B------:R-:W-:Y:S02]  /*9f70*/  @!UPT UIADD3 URZ, URZ, URZ, URZ ;  /* 0x0000003f3f3ff290 */ /* 0x000fe4000fffe03f */
[----:B------:R-:W-:Y:S05]  /*9f80*/  @P0 IMAD.HI.U32 R9, R4, c[0x0][0x330], RZ ;  /* 0x0000cc0004090a27 */ /* 0x000fea00078e00ff */
[----:B------:R-:W-:Y:S04]  /*9f90*/  @P0 SHF.R.U32.HI R4, RZ, c[0x0][0x334], R9 ;  /* 0x0000cd00ff040a19 */ /* 0x000fe80000011609 */
[----:B------:R-:W-:Y:S01]  /*9fa0*/  LOP3.LUT R4, RZ, R4, RZ, 0x33, !PT ;  /* 0x00000004ff047212 */ /* 0x000fe200078e33ff */
[----:B------:R-:W-:-:S05]  /*9fb0*/  BRA `(.L_x_485) ;  /* 0x0000005000007947 */ /* 0x000fca0003800000 */
.L_x_484:
[----:B------:R-:W-:Y:S04]  /*9fc0*/  MOV R9, c[0x0][0x32c] ;  /* 0x0000cb0000097a02 */ /* 0x000fe80000000f00 */
[----:B------:R-:W-:Y:S11]  /*9fd0*/  ISETP.NE.AND P0, PT, R9, 0x1, PT ;  /* 0x000000010900780c */ /* 0x000ff60003f05270 */
[----:B------:R-:W-:Y:S02]  /*9fe0*/  @!UPT UIADD3 URZ, URZ, URZ, URZ ;  /* 0x0000003f3f3ff290 */ /* 0x000fe4000fffe03f */
[----:B------:R-:W-:Y:S05]  /*9ff0*/  @P0 IMAD.HI.U32 R9, R4, c[0x0][0x330], RZ ;  /* 0x0000cc0004090a27 */ /* 0x000fea00078e00ff */
[----:B------:R-:W-:Y:S02]  /*a000*/  @P0 SHF.R.U32.HI R4, RZ, c[0x0][0x334], R9 ;  /* 0x0000cd00ff040a19 */ /* 0x000fe40000011609 */
.L_x_485:
[----:B------:R-:W-:Y:S05]  /*a010*/  BSYNC B0 ;  /* 0x0000000000007941 */ /* 0x000fea0003800000 */
.L_x_483:
[----:B------:R-:W-:Y:S04]  /*a020*/  IMAD.IADD R9, R3, 0x1, -R46 ;  /* 0x0000000103097824 */ /* 0x000fe800078e0a2e */
[----:B------:R-:W-:Y:S05]  /*a030*/  IMAD R4, R4, c[0x0][0x32c], R9 ;  /* 0x0000cb0004047a24 */ /* 0x000fea00078e0209 */
[----:B------:R-:W-:Y:S02]  /*a040*/  IADD3 R9, R4, c[0x0][0x32c], RZ ;  /* 0x0000cb0004097a10 */ /* 0x000fe40007ffe0ff */
[----:B------:R-:W-:Y:S02]  /*a050*/  IMNMX R0, R0, R4, !PT ;  /* 0x0000000400007217 */ /* 0x000fe40007800200 */
[----:B------:R-:W-:Y:S02]  /*a060*/  IMNMX R2, R2, R9, PT ;  /* 0x0000000902027217 */ /* 0x000fe40003800200 */
.L_x_482:
[C---:B--234-:R-:W-:Y:S02]  /*a070*/  ISETP.GE.AND P0, PT, R3.reuse, 0x9, PT ;  /* 0x000000090300780c */ /* 0x05cfe40003f06270 */
[C---:B------:R-:W-:Y:S02]  /*a080*/  ISETP.GE.AND P1, PT, R3.reuse, 0x2, PT ;  /* 0x000000020300780c */ /* 0x040fe40003f26270 */
[----:B------:R-:W-:Y:S02]  /*a090*/  P2R R25, PR, RZ, 0x1 ;  /* 0x00000001ff197803 */ /* 0x000fe40000000000 */
[C---:B------:R-:W-:Y:S02]  /*a0a0*/  ISETP.GT.AND P0, PT, R0.reuse, 0x8, !P0 ;  /* 0x000000080000780c */ /* 0x040fe40004704270 */
[----:B------:R-:W-:Y:S02]  /*a0b0*/  P2R R26, PR, RZ, 0x2 ;  /* 0x00000002ff1a7803 */ /* 0x000fe40000000000 */
[----:B------:R-:W-:Y:S02]  /*a0c0*/  ISETP.GT.AND P1, PT, R0, 0x1, !P1 ;  /* 0x000000010000780c */ /* 0x000fe40004f24270 */
[C---:B------:R-:W-:Y:S02]  /*a0d0*/  ISETP.GE.AND P2, PT, R3.reuse, 0x11, PT ;  /* 0x000000110300780c */ /* 0x040fe40003f46270 */
[C---:B------:R-:W-:Y:S02]  /*a0e0*/  ISETP.LT.OR P0, PT, R2.reuse, 0x9, P0 ;  /* 0x000000090200780c */ /* 0x040fe40000701670 */
[----:B------:R-:W-:Y:S02]  /*a0f0*/  ISETP.LT.OR P1, PT, R2, 0x2, P1 ;  /* 0x000000020200780c */ /* 0x000fe40000f21670 */
[C---:B------:R-:W-:Y:S02]  /*a100*/  ISETP.GE.AND P3, PT, R3.reuse, 0xa, PT ;  /* 0x0000000a0300780c */ /* 0x040fe40003f66270 */
[----:B------:R-:W-:Y:S02]  /*a110*/  FSEL R36, R16, -INF , !P0 ;  /* 0xff80000010247808 */ /* 0x000fe40004000000 */
[----:B------:R-:W-:Y:S02]  /*a120*/  ISETP.GT.AND P0, PT, R0, 0x10, !P2 ;  /* 0x000000100000780c */ /* 0x000fe40005704270 */
[----:B------:R-:W-:Y:S02]  /*a130*/  FSEL R32, R176, -INF , !P1 ;  /* 0xff800000b0207808 */ /* 0x000fe40004800000 */
[----:B------:R-:W-:Y:S02]  /*a140*/  ISETP.GT.AND P1, PT, R0, 0x9, !P3 ;  /* 0x000000090000780c */ /* 0x000fe40005f24270 */
[----:B------:R-:W-:Y:S02]  /*a150*/  P2R R23, PR, RZ, 0x4 ;  /* 0x00000004ff177803 */ /* 0x000fe40000000000 */
[C---:B------:R-:W-:Y:S02]  /*a160*/  ISETP.LT.OR P0, PT, R2.reuse, 0x11, P0 ;  /* 0x000000110200780c */ /* 0x040fe40000701670 */
[----:B------:R-:W-:Y:S02]  /*a170*/  ISETP.GE.AND P2, PT, R3, 0x12, PT ;  /* 0x000000120300780c */ /* 0x000fe40003f46270 */
[----:B------:R-:W-:Y:S02]  /*a180*/  ISETP.LT.OR P1, PT, R2, 0xa, P1 ;  /* 0x0000000a0200780c */ /* 0x000fe40000f21670 */
[----:B------:R-:W-:Y:S02]  /*a190*/  FSEL R40, R20, -INF , !P0 ;  /* 0xff80000014287808 */ /* 0x000fe40004000000 */
[----:B------:R-:W-:Y:S02]  /*a1a0*/  ISETP.GT.AND P0, PT, R0, 0x11, !P2 ;  /* 0x000000110000780c */ /* 0x000fe40005704270 */
[----:B------:R-:W-:Y:S02]  /*a1b0*/  FSEL R38, R17, -INF , !P1 ;  /* 0xff80000011267808 */ /* 0x000fe40004800000 */
[----:B------:R-:W-:Y:S02]  /*a1c0*/  ISETP.LT.OR P0, PT, R2, 0x12, P0 ;  /* 0x000000120200780c */ /* 0x000fe40000701670 */
[----:B------:R-:W-:Y:S02]  /*a1d0*/  ISETP.GE.AND P1, PT, R3, 0x19, PT ;  /* 0x000000190300780c */ /* 0x000fe40003f26270 */
[----:B------:R-:W-:Y:S02]  /*a1e0*/  FSEL R42, R21, -INF , !P0 ;  /* 0xff800000152a7808 */ /* 0x000fe40004000000 */
[----:B------:R-:W-:Y:S02]  /*a1f0*/  ISETP.GT.AND P0, PT, R0, 0x18, !P1 ;  /* 0x000000180000780c */ /* 0x000fe40004f04270 */
[----:B------:R-:W-:Y:S02]  /*a200*/  P2R R21, PR, RZ, 0x2 ;  /* 0x00000002ff157803 */ /* 0x000fe40000000000 */
        /* <DEDUP_REMOVED lines=11> */
[C---:B------:R-:W-:Y:S02]  /*a2c0*/  ISETP.GE.AND P1, PT, R3.reuse, 0x22, PT ;  /* 0x000000220300780c */ /* 0x040fe40003f26270 */
        /* <DEDUP_REMOVED lines=30> */
[----:B-1----:R-:W-:Y:S02]  /*a4b0*/  FSEL R195, R64, -INF , !P0 ;  /* 0xff80000040c37808 */ /* 0x002fe40004000000 */
[----:B------:R-:W-:Y:S02]  /*a4c0*/  ISETP.GT.AND P0, PT, R0, 0x39, !P1 ;  /* 0x000000390000780c */ /* 0x000fe40004f04270 */
[----:B------:R-:W-:Y:S02]  /*a4d0*/  ISETP.GE.AND P4, PT, R3, 0x41, PT ;  /* 0x000000410300780c */ /* 0x000fe40003f86270 */
[----:B------:R-:W-:Y:S02]  /*a4e0*/  ISETP.LT.OR P0, PT, R2, 0x3a, P0 ;  /* 0x0000003a0200780c */ /* 0x000fe40000701670 */
[----:B------:R-:W-:Y:S02]  /*a4f0*/  P2R R24, PR, RZ, 0x8 ;  /* 0x00000008ff187803 */ /* 0x000fe40000000000 */
[----:B------:R-:W-:Y:S02]  /*a500*/  FSEL R198, R65, -INF , !P0 ;  /* 0xff80000041c67808 */ /* 0x000fe40004000000 */
[----:B------:R-:W-:Y:S02]  /*a510*/  ISETP.GT.AND P0, PT, R0, 0x40, !P4 ;  /* 0x000000400000780c */ /* 0x000fe40006704270 */
[C---:B------:R-:W-:Y:S02]  /*a520*/  ISETP.GE.AND P3, PT, R3.reuse, 0x42, PT ;  /* 0x000000420300780c */ /* 0x040fe40003f66270 */
[----:B------:R-:W-:Y:S02]  /*a530*/  ISETP.LT.OR P0, PT, R2, 0x41, P0 ;  /* 0x000000410200780c */ /* 0x000fe40000701670 */
[----:B------:R-:W-:Y:S02]  /*a540*/  P2R R22, PR, RZ, 0x4 ;  /* 0x00000004ff167803 */ /* 0x000fe40000000000 */
[----:B------:R-:W-:Y:S02]  /*a550*/  FSEL R204, R68, -INF , !P0 ;  /* 0xff80000044cc7808 */ /* 0x000fe40004000000 */
        /* <DEDUP_REMOVED lines=25> */
[----:B------:R-:W-:Y:S04]  /*a6f0*/  ISETP.GT.AND P0, PT, R0, 0x58, !P5 ;  /* 0x000000580000780c */ /* 0x000fe80006f04270 */
[----:B------:R-:W-:Y:S04]  /*a700*/  ISETP.LT.OR P0, PT, R2, 0x59, P0 ;  /* 0x000000590200780c */ /* 0x000fe80000701670 */
[----:B------:R-:W-:Y:S02]  /*a710*/  FSEL R252, R30, -INF , !P0 ;  /* 0xff8000001efc7808 */ /* 0x000fe40004000000 */
[----:B------:R-:W-:Y:S04]  /*a720*/  ISETP.GT.AND P0, PT, R0, RZ, !P1 ;  /* 0x000000ff0000720c */ /* 0x000fe80004f04270 */
[----:B------:R-:W-:Y:S04]  /*a730*/  ISETP.LT.OR P0, PT, R2, 0x1, P0 ;  /* 0x000000010200780c */ /* 0x000fe80000701670 */
[----:B------:R-:W-:Y:S02]  /*a740*/  FSEL R30, R226, -INF , !P0 ;  /* 0xff800000e21e7808 */ /* 0x000fe40004000000 */
[----:B------:R-:W-:Y:S02]  /*a750*/  ISETP.GE.AND P0, PT, R3, 0x5a, PT ;  /* 0x0000005a0300780c */ /* 0x000fe40003f06270 */
[----:B------:R-:W1:Y:S02]  /*a760*/  SHFL.IDX PT, R3, R6, 0x1, 0x1c1f ;  /* 0x003c1f0006037f89 */ /* 0x000e6400000e0000 */
[----:B------:R-:W-:Y:S02]  /*a770*/  P2R R4, PR, RZ, 0x1 ;  /* 0x00000001ff047803 */ /* 0x000fe40000000000 */
[----:B------:R-:W-:Y:S04]  /*a780*/  ISETP.GT.AND P0, PT, R0, 0x59, !P0 ;  /* 0x000000590000780c */ /* 0x000fe80004704270 */
[----:B------:R-:W-:Y:S04]  /*a790*/  ISETP.LT.OR P0, PT, R2, 0x5a, P0 ;  /* 0x0000005a0200780c */ /* 0x000fe80000701670 */
[----:B------:R-:W-:Y:S02]  /*a7a0*/  FSEL R84, R27, -INF , !P0 ;  /* 0xff8000001b547808 */ /* 0x000fe40004000000 */
[----:B------:R-:W-:Y:S01]  /*a7b0*/  PLOP3.LUT P0, PT, PT, PT, UP1, 0x40, 0x0 ;  /* 0x000000000000781c */ /* 0x000fe20003f0e818 */
[--C-:B-1----:R-:W-:Y:S02]  /*a7c0*/  IMAD.IADD R2, R7, 0x1, R3.reuse ;  /* 0x0000000107027824 */ /* 0x102fe400078e0203 */
[----:B------:R-:W-:Y:S10]  /*a7d0*/  IMAD.IADD R0, R8, 0x1, R3 ;  /* 0x0000000108007824 */ /* 0x000ff400078e0203 */
[----:B------:R-:W-:-:S05]  /*a7e0*/  @P0 BRA `(.L_x_486) ;  /* 0x000001b000000947 */ /* 0x000fca0003800000 */
[----:B------:R-:W-:Y:S01]  /*a7f0*/  IADD3 R0, R3, c[0x0][0x1d0], RZ ;  /* 0x0000740003007a10 */ /* 0x000fe20007ffe0ff */
        /* <DEDUP_REMOVED lines=13> */
.L_x_488:
[----:B------:R-:W-:Y:S04]  /*a8d0*/  MOV R2, c[0x0][0x32c] ;  /* 0x0000cb0000027a02 */ /* 0x000fe80000000f00 */
[----:B------:R-:W-:Y:S11]  /*a8e0*/  ISETP.NE.AND P0, PT, R2, 0x1, PT ;  /* 0x000000010200780c */ /* 0x000ff60003f05270 */
[----:B------:R-:W-:Y:S02]  /*a8f0*/  @!UPT UIADD3 URZ, URZ, URZ, URZ ;  /* 0x0000003f3f3ff290 */ /* 0x000fe4000fffe03f */
[----:B------:R-:W-:Y:S05]  /*a900*/  @P0 IMAD.HI.U32 R2, R0, c[0x0][0x330], RZ ;  /* 0x0000cc0000020a27 */ /* 0x000fea00078e00ff */
[----:B------:R-:W-:Y:S02]  /*a910*/  @P0 SHF.R.U32.HI R0, RZ, c[0x0][0x334], R2 ;  /* 0x0000cd00ff000a19 */ /* 0x000fe40000011602 */
.L_x_489:
[----:B------:R-:W-:Y:S05]  /*a920*/  BSYNC B0 ;  /* 0x0000000000007941 */ /* 0x000fea0003800000 */
.L_x_487:
[----:B------:R-:W-:Y:S02]  /*a930*/  IADD3 R2, R10, -0x1, RZ ;  /* 0xffffffff0a027810 */ /* 0x000fe40007ffe0ff */
[C-C-:B------:R-:W-:Y:S02]  /*a940*/  IADD3 R27, R3.reuse, UR10, R5.reuse ;  /* 0x0000000a031b7c10 */ /* 0x140fe4000fffe005 */
[----:B------:R-:W-:Y:S01]  /*a950*/  IADD3 R3, R3, c[0x0][0x328], R5 ;  /* 0x0000ca0003037a10 */ /* 0x000fe20007ffe005 */
[----:B------:R-:W-:Y:S05]  /*a960*/  IMAD R0, R0, c[0x0][0x32c], R2 ;  /* 0x0000cb0000007a24 */ /* 0x000fea00078e0202 */
[----:B------:R-:W-:Y:S02]  /*a970*/  IADD3 R2, R0, c[0x0][0x32c], RZ ;  /* 0x0000cb0000027a10 */ /* 0x000fe40007ffe0ff */
[----:B------:R-:W-:Y:S02]  /*a980*/  IMNMX R0, R27, R0, !PT ;  /* 0x000000001b007217 */ /* 0x000fe40007800200 */
[----:B------:R-:W-:Y:S02]  /*a990*/  IMNMX R2, R3, R2, PT ;  /* 0x0000000203027217 */ /* 0x000fe40003800200 */
.L_x_486:
[----:B------:R-:W-:Y:S01]  /*a9a0*/  ISETP.NE.AND P0, PT, R26, RZ, PT ;  /* 0x000000ff1a00720c */ /* 0x000fe20003f05270 */
[----:B------:R-:W1:Y:S03]  /*a9b0*/  SHFL.IDX PT, R3, R6, 0x2, 0x1c1f ;  /* 0x005c1f0006037f89 */ /* 0x000e6600000e0000 */
[----:B------:R-:W-:Y:S04]  /*a9c0*/  ISETP.GT.AND P0, PT, R0, 0x1, !P0 ;  /* 0x000000010000780c */ /* 0x000fe80004704270 */
[----:B------:R-:W-:Y:S04]  /*a9d0*/  ISETP.LT.OR P0, PT, R2, 0x2, P0 ;  /* 0x000000020200780c */ /* 0x000fe80000701670 */
[----:B------:R-:W-:Y:S02]  /*a9e0*/  FSEL R34, R229, -INF , !P0 ;  /* 0xff800000e5227808 */ /* 0x000fe40004000000 */
[----:B------:R-:W-:Y:S04]  /*a9f0*/  ISETP.NE.AND P0, PT, R25, RZ, PT ;  /* 0x000000ff1900720c */ /* 0x000fe80003f05270 */
        /* <DEDUP_REMOVED lines=79> */
[----:B------:R-:W-:Y:S04]  /*aef0*/  ISETP.GT.AND P0, PT, R0, RZ, !P1 ;  /* 0x000000ff0000720c */ /* 0x000fe80004f04270 */
[----:B------:R-:W-:Y:S04]  /*af00*/  ISETP.LT.OR P0, PT, R2, 0x1, P0 ;  /* 0x000000010200780c */ /* 0x000fe80000701670 */
[----:B------:R-:W-:Y:S02]  /*af10*/  FSEL R31, R239, -INF , !P0 ;  /* 0xff800000ef1f7808 */ /* 0x000fe40004000000 */
[----:B------:R-:W-:Y:S04]  /*af20*/  ISETP.NE.AND P0, PT, R4, RZ, PT ;  /* 0x000000ff0400720c */ /* 0x000fe80003f05270 */
[----:B------:R-:W-:Y:S01]  /*af30*/  ISETP.GT.AND P0, PT, R0, 0x59, !P0 ;  /* 0x000000590000780c */ /* 0x000fe20004704270 */
[--C-:B-1----:R-:W-:Y:S03]  /*af40*/  IMAD.IADD R0, R8, 0x1, R3.reuse ;  /* 0x0000000108007824 */ /* 0x102fe600078e0203 */
[----:B------:R-:W-:Y:S01]  /*af50*/  ISETP.LT.OR P0, PT, R2, 0x5a, P0 ;  /* 0x0000005a0200780c */ /* 0x000fe20000701670 */
[----:B------:R-:W-:Y:S03]  /*af60*/  IMAD.IADD R2, R7, 0x1, R3 ;  /* 0x0000000107027824 */ /* 0x000fe600078e0203 */
[----:B------:R-:W-:Y:S02]  /*af70*/  FSEL R250, R29, -INF , !P0 ;  /* 0xff8000001dfa7808 */ /* 0x000fe40004000000 */
[----:B------:R-:W-:Y:S11]  /*af80*/  PLOP3.LUT P0, PT, PT, PT, UP1, 0x40, 0x0 ;  /* 0x000000000000781c */ /* 0x000ff60003f0e818 */
[----:B------:R-:W-:Y:S02]  /*af90*/  @!UPT UIADD3 URZ, URZ, URZ, URZ ;  /* 0x0000003f3f3ff290 */ /* 0x000fe4000fffe03f */
        /* <DEDUP_REMOVED lines=15> */
.L_x_492:
[----:B------:R-:W-:Y:S04]  /*b090*/  MOV R27, c[0x0][0x32c] ;  /* 0x0000cb00001b7a02 */ /* 0x000fe80000000f00 */
[----:B------:R-:W-:Y:S11]  /*b0a0*/  ISETP.NE.AND P0, PT, R27, 0x1, PT ;  /* 0x000000011b00780c */ /* 0x000ff60003f05270 */
[----:B------:R-:W-:Y:S02]  /*b0b0*/  @!UPT UIADD3 URZ, URZ, URZ, URZ ;  /* 0x0000003f3f3ff290 */ /* 0x000fe4000fffe03f */
[----:B------:R-:W-:Y:S05]  /*b0c0*/  @P0 IMAD.HI.U32 R27, R3, c[0x0][0x330], RZ ;  /* 0x0000cc00031b0a27 */ /* 0x000fea00078e00ff */
[----:B------:R-:W-:Y:S02]  /*b0d0*/  @P0 SHF.R.U32.HI R3, RZ, c[0x0][0x334], R27 ;  /* 0x0000cd00ff030a19 */ /* 0x000fe4000001161b */
.L_x_493:
[----:B------:R-:W-:Y:S05]  /*b0e0*/  BSYNC B0 ;  /* 0x0000000000007941 */ /* 0x000fea0003800000 */
.L_x_491:
[----:B------:R-:W-:Y:S04]  /*b0f0*/  IMAD R27, R225, -0x60, -R46 ;  /* 0xffffffa0e11b7824 */ /* 0x000fe800078e0a2e */
[----:B------:R-:W-:Y:S05]  /*b100*/  IMAD R3, R3, c[0x0][0x32c], R27 ;  /* 0x0000cb0003037a24 */ /* 0x000fea00078e021b */
[----:B------:R-:W-:Y:S02]  /*b110*/  IADD3 R27, R3, c[0x0][0x32c], RZ ;  /* 0x0000cb00031b7a10 */ /* 0x000fe40007ffe0ff */
[----:B------:R-:W-:Y:S02]  /*b120*/  IMNMX R0, R0, R3, !PT ;  /* 0x0000000300007217 */ /* 0x000fe40007800200 */
[----:B------:R-:W-:Y:S02]  /*b130*/  IMNMX R2, R2, R27, PT ;  /* 0x0000001b02027217 */ /* 0x000fe40003800200 */
.L_x_490:
        /* <DEDUP_REMOVED lines=111> */
.L_x_496:
[----:B------:R-:W-:Y:S04]  /*b830*/  MOV R2, c[0x0][0x32c] ;  /* 0x0000cb0000027a02 */ /* 0x000fe80000000f00 */
[----:B------:R-:W-:Y:S11]  /*b840*/  ISETP.NE.AND P0, PT, R2, 0x1, PT ;  /* 0x000000010200780c */ /* 0x000ff60003f05270 */
[----:B------:R-:W-:Y:S02]  /*b850*/  @!UPT UIADD3 URZ, URZ, URZ, URZ ;  /* 0x0000003f3f3ff290 */ /* 0x000fe4000fffe03f */
[----:B------:R-:W-:Y:S05]  /*b860*/  @P0 IMAD.HI.U32 R2, R0, c[0x0][0x330], RZ ;  /* 0x0000cc0000020a27 */ /* 0x000fea00078e00ff */
[----:B------:R-:W-:Y:S02]  /*b870*/  @P0 SHF.R.U32.HI R0, RZ, c[0x0][0x334], R2 ;  /* 0x0000cd00ff000a19 */ /* 0x000fe40000011602 */
.L_x_497:
[----:B------:R-:W-:Y:S05]  /*b880*/  BSYNC B0 ;  /* 0x0000000000007941 */ /* 0x000fea0003800000 */
.L_x_495:
[----:B------:R-:W-:Y:S02]  /*b890*/  IADD3 R10, R10, -0x1, RZ ;  /* 0xffffffff0a0a7810 */ /* 0x000fe40007ffe0ff */
[C-C-:B------:R-:W-:Y:S02]  /*b8a0*/  IADD3 R6, R3.reuse, UR10, R5.reuse ;  /* 0x0000000a03067c10 */ /* 0x140fe4000fffe005 */
[----:B------:R-:W-:Y:S01]  /*b8b0*/  IADD3 R3, R3, c[0x0][0x328], R5 ;  /* 0x0000ca0003037a10 */ /* 0x000fe20007ffe005 */
[----:B------:R-:W-:Y:S05]  /*b8c0*/  IMAD R0, R0, c[0x0][0x32c], R10 ;  /* 0x0000cb0000007a24 */ /* 0x000fea00078e020a */
[----:B------:R-:W-:Y:S02]  /*b8d0*/  IADD3 R2, R0, c[0x0][0x32c], RZ ;  /* 0x0000cb0000027a10 */ /* 0x000fe40007ffe0ff */
[----:B------:R-:W-:Y:S02]  /*b8e0*/  IMNMX R0, R6, R0, !PT ;  /* 0x0000000006007217 */ /* 0x000fe40007800200 */
[----:B------:R-:W-:Y:S02]  /*b8f0*/  IMNMX R2, R3, R2, PT ;  /* 0x0000000203027217 */ /* 0x000fe40003800200 */
.L_x_494:
[----:B------:R-:W-:Y:S02]  /*b900*/  ISETP.GT.AND P0, PT, R0, RZ, !P1 ;  /* 0x000000ff0000720c */ /* 0x000fe40004f04270 */
[----:B------:R-:W-:Y:S02]  /*b910*/  ISETP.NE.AND P1, PT, R23, RZ, PT ;  /* 0x000000ff1700720c */ /* 0x000fe40003f25270 */
[----:B------:R-:W-:Y:S02]  /*b920*/  ISETP.LT.OR P0, PT, R2, 0x1, P0 ;  /* 0x000000010200780c */ /* 0x000fe40000701670 */
[----:B------:R-:W-:Y:S02]  /*b930*/  FMNMX.FTZ R72, R30, R100, !PT ;  /* 0x000000641e487209 */ /* 0x000fe40007810000 */
[----:B------:R-:W-:Y:S02]  /*b940*/  FSEL R8, R251, -INF , !P0 ;  /* 0xff800000fb087808 */ /* 0x000fe40004000000 */
[----:B------:R-:W-:Y:S02]  /*b950*/  ISETP.NE.AND P0, PT, R26, RZ, PT ;  /* 0x000000ff1a00720c */ /* 0x000fe40003f05270 */
[----:B------:R-:W-:Y:S02]  /*b960*/  FMNMX.FTZ R72, R32, R72, !PT ;  /* 0x0000004820487209 */ /* 0x000fe40007810000 */
[----:B------:R-:W-:Y:S02]  /*b970*/  ISETP.GT.AND P0, PT, R0, 0x1, !P0 ;  /* 0x000000010000780c */ /* 0x000fe40004704270 */
[----:B------:R-:W-:Y:S02]  /*b980*/  FMNMX.FTZ R72, R36, R72, !PT ;  /* 0x0000004824487209 */ /* 0x000fe40007810000 */
        /* <DEDUP_REMOVED lines=37> */
[----:B------:R-:W-:Y:S01]  /*bbe0*/  FMNMX.FTZ R3, R49, R3, !PT ;  /* 0x0000000331037209 */ /* 0x000fe20007810000 */
[----:B------:R-:W-:Y:S01]  /*bbf0*/  LDSM.16.MT88.4 R20, [R209+0x100] ;  /* 0x00010000d114783b */ /* 0x000fe20000004200 */
[----:B------:R-:W-:Y:S02]  /*bc00*/  ISETP.GT.AND P0, PT, R0, 0x19, !P0 ;  /* 0x000000190000780c */ /* 0x000fe40004704270 */
[----:B------:R-:W-:Y:S02]  /*bc10*/  FMNMX.FTZ R72, R177, R72, !PT ;  /* 0x00000048b1487209 */ /* 0x000fe40007810000 */
[----:B------:R-:W-:Y:S02]  /*bc20*/  ISETP.LT.OR P0, PT, R2, 0x1a, P0 ;  /* 0x0000001a0200780c */ /* 0x000fe40000701670 */
[----:B------:R-:W-:Y:S02]  /*bc30*/  FMNMX.FTZ R3, R94, R3, !PT ;  /* 0x000000035e037209 */ /* 0x000fe40007810000 */
[----:B------:R-:W-:Y:S02]  /*bc40*/  FSEL R88, R231, -INF , !P0 ;  /* 0xff800000e7587808 */ /* 0x000fe40004000000 */
[----:B------:R-:W-:Y:S02]  /*bc50*/  FMNMX.FTZ R72, R182, R72, !PT ;  /* 0x00000048b6487209 */ /* 0x000fe40007810000 */
[----:B------:R-:W-:Y:S02]  /*bc60*/  ISETP.NE.AND P0, PT, R19, RZ, PT ;  /* 0x000000ff1300720c */ /* 0x000fe40003f05270 */
[----:B------:R-:W-:Y:S02]  /*bc70*/  FMNMX.FTZ R3, R95, R3, !PT ;  /* 0x000000035f037209 */ /* 0x000fe40007810000 */
[----:B------:R-:W-:Y:S02]  /*bc80*/  ISETP.GT.AND P0, PT, R0, 0x20, !P0 ;  /* 0x000000200000780c */ /* 0x000fe40004704270 */
[----:B------:R-:W-:Y:S02]  /*bc90*/  FMNMX.FTZ R72, R187, R72, !PT ;  /* 0x00000048bb487209 */ /* 0x000fe40007810000 */
[----:B------:R-:W-:Y:S02]  /*bca0*/  FMNMX.FTZ R3, R173, R3, !PT ;  /* 0x00000003ad037209 */ /* 0x000fe40007810000 */
[----:B------:R-:W-:Y:S02]  /*bcb0*/  ISETP.LT.OR P0, PT, R2, 0x21, P0 ;  /* 0x000000210200780c */ /* 0x000fe40000701670 */
[----:B------:R-:W-:Y:S02]  /*bcc0*/  FMNMX.FTZ R72, R195, R72, !PT ;  /* 0x00000048c3487209 */ /* 0x000fe40007810000 */
[----:B------:R-:W-:Y:S02]  /*bcd0*/  FMNMX.FTZ R3, R175, R3, !PT ;  /* 0x00000003af037209 */ /* 0x000fe40007810000 */
[----:B------:R-:W-:Y:S02]  /*bce0*/  FSEL R98, R200, -INF , !P0 ;  /* 0xff800000c8627808 */ /* 0x000fe40004000000 */
[----:B------:R-:W-:Y:S02]  /*bcf0*/  ISETP.NE.AND P0, PT, R18, RZ, PT ;  /* 0x000000ff1200720c */ /* 0x000fe40003f05270 */
[----:B------:R-:W-:Y:S02]  /*bd00*/  FMNMX.FTZ R72, R198, R72, !PT ;  /* 0x00000048c6487209 */ /* 0x000fe40007810000 */
[----:B------:R-:W-:Y:S02]  /*bd10*/  FMNMX.FTZ R3, R183, R3, !PT ;  /* 0x00000003b7037209 */ /* 0x000fe40007810000 */
[----:B------:R-:W-:Y:S02]  /*bd20*/  FMNMX.FTZ R72, R204, R72, !PT ;  /* 0x00000048cc487209 */ /* 0x000fe40007810000 */
[----:B------:R-:W-:Y:S02]  /*bd30*/  ISETP.GT.AND P0, PT, R0, 0x21, !P0 ;  /* 0x000000210000780c */ /* 0x000fe40004704270 */
        /* <DEDUP_REMOVED lines=15> */
[----:B------:R-:W-:Y:S02]  /*be30*/  FMNMX.FTZ R72, R247, R72, !PT ;  /* 0x00000048f7487209 */ /* 0x000fe40007810000 */
[----:B------:R-:W-:Y:S02]  /*be40*/  ISETP.NE.AND P0, PT, R16, RZ, PT ;  /* 0x000000ff1000720c */ /* 0x000fe40003f05270 */
[----:B------:R-:W-:Y:S02]  /*be50*/  FMNMX.FTZ R3, R229, R3, !PT ;  /* 0x00000003e5037209 */ /* 0x000fe40007810000 */
[----:B------:R-:W-:Y:S02]  /*be60*/  FMNMX.FTZ R72, R252, R72, !PT ;  /* 0x00000048fc487209 */ /* 0x000fe40007810000 */
[----:B------:R-:W-:Y:S02]  /*be70*/  ISETP.GT.AND P0, PT, R0, 0x29, !P0 ;  /* 0x000000290000780c */ /* 0x000fe40004704270 */
[----:B------:R-:W-:Y:S02]  /*be80*/  FMNMX.FTZ R3, R230, R3, !PT ;  /* 0x00000003e6037209 */ /* 0x000fe40007810000 */
[----:B------:R-:W-:Y:S02]  /*be90*/  FMNMX.FTZ R72, R84, R72, !PT ;  /* 0x0000004854487209 */ /* 0x000fe40007810000 */
[----:B------:R-:W-:Y:S02]  /*bea0*/  ISETP.LT.OR P0, PT, R2, 0x2a, P0 ;  /* 0x0000002a0200780c */ /* 0x000fe40000701670 */
[----:B------:R-:W-:Y:S01]  /*beb0*/  FMNMX.FTZ R3, R242, R3, !PT ;  /* 0x00000003f2037209 */ /* 0x000fe20007810000 */
[----:B------:R-:W-:Y:S01]  /*bec0*/  SHFL.BFLY PT, R5, R72, 0x2, 0x1f ;  /* 0x0c401f0048057f89 */ /* 0x000fe200000e0000 */
        /* <DEDUP_REMOVED lines=8> */
[----:B------:R-:W-:Y:S01]  /*bf50*/  ISETP.NE.AND P0, PT, R14, RZ, PT ;  /* 0x000000ff0e00720c */ /* 0x000fe20003f05270 */
[----:B------:R-:W1:Y:S01]  /*bf60*/  SHFL.BFLY PT, R6, R3, 0x2, 0x1f ;  /* 0x0c401f0003067f89 */ /* 0x000e6200000e0000 */
[----:B------:R-:W-:Y:S02]  /*bf70*/  ISETP.NE.AND P1, PT, R12, RZ, PT ;  /* 0x000000ff0c00720c */ /* 0x000fe40003f25270 */
[C---:B------:R-:W-:Y:S02]  /*bf80*/  ISETP.GT.AND P0, PT, R0.reuse, 0x31, !P0 ;  /* 0x000000310000780c */ /* 0x040fe40004704270 */
[----:B------:R-:W-:Y:S02]  /*bf90*/  ISETP.GT.AND P5, PT, R0, 0x58, !P5 ;  /* 0x000000580000780c */ /* 0x000fe40006fa4270 */
[----:B------:R-:W-:Y:S04]  /*bfa0*/  ISETP.LT.OR P0, PT, R2, 0x32, P0 ;  /* 0x000000320200780c */ /* 0x000fe80000701670 */
[----:B------:R-:W-:Y:S02]  /*bfb0*/  FSEL R180, R180, -INF , !P0 ;  /* 0xff800000b4b47808 */ /* 0x000fe40004000000 */
[----:B------:R-:W-:Y:S04]  /*bfc0*/  ISETP.NE.AND P0, PT, R13, RZ, PT ;  /* 0x000000ff0d00720c */ /* 0x000fe80003f05270 */
[----:B------:R-:W-:Y:S04]  /*bfd0*/  ISETP.GT.AND P0, PT, R0, 0x38, !P0 ;  /* 0x000000380000780c */ /* 0x000fe80004704270 */
[----:B------:R-:W-:Y:S02]  /*bfe0*/  ISETP.LT.OR P0, PT, R2, 0x39, P0 ;  /* 0x000000390200780c */ /* 0x000fe40000701670 */
[----:B-1----:R-:W-:Y:S02]  /*bff0*/  FMNMX.FTZ R3, R3, R6, !PT ;  /* 0x0000000603037209 */ /* 0x002fe40007810000 */
[----:B------:R-:W-:Y:S02]  /*c000*/  FMNMX.FTZ R72, R72, R5, !PT ;  /* 0x0000000548487209 */ /* 0x000fe40007810000 */
[----:B------:R-:W-:Y:S01]  /*c010*/  FSEL R179, R179, -INF , !P0 ;  /* 0xff800000b3b37808 */ /* 0x000fe20004000000 */
[----:B------:R-:W-:Y:S01]  /*c020*/  SHFL.BFLY PT, R71, R3, 0x1, 0x1f ;  /* 0x0c201f0003477f89 */ /* 0x000fe200000e0000 */
[----:B------:R-:W-:Y:S02]  /*c030*/  ISETP.GT.AND P0, PT, R0, 0x39, !P1 ;  /* 0x000000390000780c */ /* 0x000fe40004f04270 */
[----:B------:R-:W-:Y:S02]  /*c040*/  FMNMX.FTZ R5, R8, R103, !PT ;  /* 0x0000006708057209 */ /* 0x000fe40007810000 */
[----:B------:R-:W-:Y:S02]  /*c050*/  ISETP.LT.OR P0, PT, R2, 0x3a, P0 ;  /* 0x0000003a0200780c */ /* 0x000fe40000701670 */
[----:B------:R-:W-:Y:S01]  /*c060*/  FMNMX.FTZ R5, R10, R5, !PT ;  /* 0x000000050a057209 */ /* 0x000fe20007810000 */
[----:B------:R-:W1:Y:S01]  /*c070*/  SHFL.BFLY PT, R7, R72, 0x1, 0x1f ;  /* 0x0c201f0048077f89 */ /* 0x000e6200000e0000 */
[----:B------:R-:W-:Y:S02]  /*c080*/  FSEL R178, R178, -INF , !P0 ;  /* 0xff800000b2b27808 */ /* 0x000fe40004000000 */
[----:B------:R-:W-:Y:S02]  /*c090*/  ISETP.GT.AND P0, PT, R0, 0x40, !P4 ;  /* 0x000000400000780c */ /* 0x000fe40006704270 */
[----:B------:R-:W-:Y:S02]  /*c0a0*/  ISETP.NE.AND P4, PT, R4, RZ, PT ;  /* 0x000000ff0400720c */ /* 0x000fe40003f85270 */
        /* <DEDUP_REMOVED lines=8> */
[----:B------:R-:W-:Y:S02]  /*c130*/  FMNMX.FTZ R4, R35, R4, !PT ;  /* 0x0000000423047209 */ /* 0x000fe40007810000 */
[----:B-1----:R-:W-:Y:S02]  /*c140*/  FMNMX.FTZ R72, R72, R7, !PT ;  /* 0x0000000748487209 */ /* 0x002fe40007810000 */
[----:B------:R-:W-:Y:S02]  /*c150*/  ISETP.GT.AND P0, PT, R0, 0x48, !P2 ;  /* 0x000000480000780c */ /* 0x000fe40005704270 */
[C---:B------:R-:W-:Y:S01]  /*c160*/  FSETP.NEU.FTZ.AND P2, PT, R72.reuse, -INF , PT ;  /* 0xff8000004800780b */ /* 0x040fe20003f5d000 */
[----:B------:R-:W-:Y:S01]  /*c170*/  FMUL.FTZ R74, R72, c[0x0][0x2d0] ;  /* 0x0000b400484a7a20 */ /* 0x000fe20000410000 */
[----:B------:R-:W-:Y:S02]  /*c180*/  FMNMX.FTZ R4, R46, R4, !PT ;  /* 0x000000042e047209 */ /* 0x000fe40007810000 */
[----:B------:R-:W-:Y:S02]  /*c190*/  FMNMX.FTZ R71, R3, R71, !PT ;  /* 0x0000004703477209 */ /* 0x000fe40007810000 */
[----:B------:R-:W-:Y:S02]  /*c1a0*/  FSEL R74, R74, RZ, P2 ;  /* 0x000000ff4a4a7208 */ /* 0x000fe40001000000 */
[----:B------:R-:W-:Y:S01]  /*c1b0*/  FMNMX.FTZ R4, R48, R4, !PT ;  /* 0x0000000430047209 */ /* 0x000fe20007810000 */
[----:B------:R-:W-:Y:S01]  /*c1c0*/  FMUL.FTZ R75, R71, c[0x0][0x2d0] ;  /* 0x0000b400474b7a20 */ /* 0x000fe20000410000 */
[----:B------:R-:W-:Y:S01]  /*c1d0*/  FMNMX.FTZ R5, R25, R5, !PT ;  /* 0x0000000519057209 */ /* 0x000fe20007810000 */
[--C-:B------:R-:W-:Y:S01]  /*c1e0*/  FFMA.FTZ R3, R36, c[0x0][0x2d0], -R74.reuse ;  /* 0x0000b40024037a23 */ /* 0x100fe2000001084a */
[----:B------:R-:W-:Y:S01]  /*c1f0*/  FMNMX.FTZ R4, R50, R4, !PT ;  /* 0x0000000432047209 */ /* 0x000fe20007810000 */
[--C-:B------:R-:W-:Y:S01]  /*c200*/  FFMA.FTZ R16, R45, c[0x0][0x2d0], -R74.reuse ;  /* 0x0000b4002d107a23 */ /* 0x100fe2000001084a */
[----:B------:R-:W-:Y:S01]  /*c210*/  ISETP.LT.OR P0, PT, R2, 0x49, P0 ;  /* 0x000000490200780c */ /* 0x000fe20000701670 */
[----:B------:R1:W-:Y:S01]  /*c220*/  MUFU.EX2 R93, R3 ;  /* 0x00000003005d7308 */ /* 0x0003e20000000800 */
        /* <DEDUP_REMOVED lines=11> */
[--C-:B------:R-:W-:Y:S01]  /*c2e0*/  FFMA.FTZ R5, R30, c[0x0][0x2d0], -R74.reuse ;  /* 0x0000b4001e057a23 */ /* 0x100fe2000001084a */
[----:B------:R-:W-:Y:S01]  /*c2f0*/  FMNMX.FTZ R4, R184, R4, !PT ;  /* 0x00000004b8047209 */ /* 0x000fe20007810000 */
[--C-:B-1----:R-:W-:Y:S01]  /*c300*/  FFMA.FTZ R3, R38, c[0x0][0x2d0], -R74.reuse ;  /* 0x0000b40026037a23 */ /* 0x102fe2000001084a */
[----:B------:R-:W-:Y:S01]  /*c310*/  FSEL R192, R186, -INF , !P0 ;  /* 0xff800000bac07808 */ /* 0x000fe20004000000 */
[----:B------:R1:W-:Y:S01]  /*c320*/  MUFU.EX2 R245, R5 ;  /* 0x0000000500f57308 */ /* 0x0003e20000000800 */
[----:B------:R-:W-:Y:S02]  /*c330*/  FMNMX.FTZ R4, R188, R4, !PT ;  /* 0x00000004bc047209 */ /* 0x000fe40007810000 */
[----:B------:R-:W-:Y:S02]  /*c340*/  ISETP.GT.AND P4, PT, R0, 0x59, !P4 ;  /* 0x000000590000780c */ /* 0x000fe40006784270 */
[----:B------:R-:W-:Y:S02]  /*c350*/  FMNMX.FTZ R4, R189, R4, !PT ;  /* 0x00000004bd047209 */ /* 0x000fe40007810000 */
[----:B------:R-:W-:Y:S02]  /*c360*/  ISETP.NE.AND P1, PT, R11, RZ, PT ;  /* 0x000000ff0b00720c */ /* 0x000fe40003f25270 */
[----:B------:R-:W-:Y:S01]  /*c370*/  FMNMX.FTZ R4, R190, R4, !PT ;  /* 0x00000004be047209 */ /* 0x000fe20007810000 */
[----:B------:R2:W3:Y:S01]  /*c380*/  MUFU.EX2 R86, R3 ;  /* 0x0000000300567308 */ /* 0x0004e20000000800 */
[----:B------:R-:W-:Y:S02]  /*c390*/  ISETP.GT.AND P0, PT, R0, 0x49, !P1 ;  /* 0x000000490000780c */ /* 0x000fe40004f04270 */
[----:B------:R-:W-:Y:S02]  /*c3a0*/  FMNMX.FTZ R4, R202, R4, !PT ;  /* 0x00000004ca047209 */ /* 0x000fe40007810000 */
[----:B------:R-:W-:Y:S02]  /*c3b0*/  FSETP.NEU.FTZ.AND P1, PT, R71, -INF , PT ;  /* 0xff8000004700780b */ /* 0x000fe40003f3d000 */
[----:B------:R-:W-:Y:S02]  /*c3c0*/  FMNMX.FTZ R4, R206, R4, !PT ;  /* 0x00000004ce047209 */ /* 0x000fe40007810000 */
[----:B------:R-:W-:Y:S02]  /*c3d0*/  FMNMX.FTZ R6, R168, R6, !PT ;  /* 0x00000006a8067209 */ /* 0x000fe40007810000 */
[----:B------:R-:W-:Y:S02]  /*c3e0*/  FSEL R75, R75, RZ, P1 ;  /* 0x000000ff4b4b7208 */ /* 0x000fe40000800000 */
[----:B------:R-:W-:Y:S02]  /*c3f0*/  FMNMX.FTZ R4, R207, R4, !PT ;  /* 0x00000004cf047209 */ /* 0x000fe40007810000 */
[----:B-1----:R-:W-:Y:S01]  /*c400*/  FMNMX.FTZ R5, R169, R6, !PT ;  /* 0x00000006a9057209 */ /* 0x002fe20007810000 */
[----:B------:R-:W-:Y:S01]  /*c410*/  FFMA.FTZ R6, R32, c[0x0][0x2d0], -R74 ;  /* 0x0000b40020067a23 */ /* 0x000fe2000001084a */
[----:B------:R-:W-:Y:S01]  /*c420*/  FMNMX.FTZ R4, R226, R4, !PT ;  /* 0x00000004e2047209 */ /* 0x000fe20007810000 */
[--C-:B------:R-:W-:Y:S01]  /*c430*/  FFMA.FTZ R12, R43, c[0x0][0x2d0], -R75.reuse ;  /* 0x0000b4002b0c7a23 */ /* 0x100fe2000001084b */
[----:B------:R-:W-:Y:S01]  /*c440*/  FMNMX.FTZ R5, R170, R5, !PT ;  /* 0x00000005aa057209 */ /* 0x000fe20007810000 */
[----:B------:R-:W1:Y:S01]  /*c450*/  MUFU.EX2 R61, R6 ;  /* 0x00000006003d7308 */ /* 0x000e620000000800 */
[----:B------:R-:W-:Y:S02]  /*c460*/  FMNMX.FTZ R4, R237, R4, !PT ;  /* 0x00000004ed047209 */ /* 0x000fe40007810000 */
[----:B------:R-:W-:Y:S01]  /*c470*/  FMNMX.FTZ R5, R181, R5, !PT ;  /* 0x00000005b5057209 */ /* 0x000fe20007810000 */
[--C-:B--2---:R-:W-:Y:S01]  /*c480*/  FFMA.FTZ R3, R31, c[0x0][0x2d0], -R75.reuse ;  /* 0x0000b4001f037a23 */ /* 0x104fe2000001084b */
[----:B------:R-:W-:Y:S02]  /*c490*/  ISETP.LT.OR P0, PT, R2, 0x4a, P0 ;  /* 0x0000004a0200780c */ /* 0x000fe40000701670 */
[----:B------:R-:W-:Y:S02]  /*c4a0*/  FMNMX.FTZ R5, R180, R5, !PT ;  /* 0x00000005b4057209 */ /* 0x000fe40007810000 */
[----:B------:R-:W-:Y:S01]  /*c4b0*/  FSEL R186, R79, -INF , !P0 ;  /* 0xff8000004fba7808 */ /* 0x000fe20004000000 */
[----:B------:R2:W-:Y:S01]  /*c4c0*/  MUFU.EX2 R249, R3 ;  /* 0x0000000300f97308 */ /* 0x0005e20000000800 */
[----:B------:R-:W-:Y:S02]  /*c4d0*/  FMNMX.FTZ R4, R238, R4, !PT ;  /* 0x00000004ee047209 */ /* 0x000fe40007810000 */
[----:B------:R-:W-:Y:S02]  /*c4e0*/  FMNMX.FTZ R5, R179, R5, !PT ;  /* 0x00000005b3057209 */ /* 0x000fe40007810000 */
[----:B------:R-:W-:Y:S02]  /*c4f0*/  FMNMX.FTZ R4, R239, R4, !PT ;  /* 0x00000004ef047209 */ /* 0x000fe40007810000 */
[----:B------:R-:W-:Y:S02]  /*c500*/  FMNMX.FTZ R5, R178, R5, !PT ;  /* 0x00000005b2057209 */ /* 0x000fe40007810000 */
[----:B------:R-:W-:Y:S02]  /*c510*/  FMNMX.FTZ R4, R240, R4, !PT ;  /* 0x00000004f0047209 */ /* 0x000fe40007810000 */
[----:B------:R-:W-:Y:S02]  /*c520*/  FMNMX.FTZ R5, R199, R5, !PT ;  /* 0x00000005c7057209 */ /* 0x000fe40007810000 */
[----:B------:R-:W-:Y:S01]  /*c530*/  ISETP.NE.AND P3, PT, R9, RZ, PT ;  /* 0x000000ff0900720c */ /* 0x000fe20003f65270 */
[----:B------:R-:W4:Y:S01]  /*c540*/  SHFL.BFLY PT, R7, R4, 0x2, 0x1f ;  /* 0x0c401f0004077f89 */ /* 0x000f2200000e0000 */
[----:B------:R-:W-:Y:S02]  /*c550*/  FMNMX.FTZ R5, R201, R5, !PT ;  /* 0x00000005c9057209 */ /* 0x000fe40007810000 */
[----:B------:R-:W-:Y:S01]  /*c560*/  ISETP.NE.AND P0, PT, R28, RZ, PT ;  /* 0x000000ff1c00720c */ /* 0x000fe20003f05270 */
[--C-:B------:R-:W-:Y:S01]  /*c570*/  FFMA.FTZ R28, R49, c[0x0][0x2d0], -R75.reuse ;  /* 0x0000b400311c7a23 */ /* 0x100fe2000001084b */
[C---:B------:R-:W-:Y:S02]  /*c580*/  ISETP.GT.AND P3, PT, R0.reuse, 0x50, !P3 ;  /* 0x000000500000780c */ /* 0x040fe40005f64270 */
[----:B------:R-:W-:Y:S02]  /*c590*/  ISETP.GT.AND P0, PT, R0, 0x51, !P0 ;  /* 0x000000510000780c */ /* 0x000fe40004704270 */
[----:B------:R-:W-:Y:S02]  /*c5a0*/  ISETP.LT.OR P3, PT, R2, 0x51, P3 ;  /* 0x000000510200780c */ /* 0x000fe40001f61670 */
[----:B--2---:R-:W-:Y:S02]  /*c5b0*/  FMNMX.FTZ R3, R192, R5, !PT ;  /* 0x00000005c0037209 */ /* 0x004fe40007810000 */
[----:B------:R-:W-:Y:S02]  /*c5c0*/  ISETP.LT.OR P0, PT, R2, 0x52, P0 ;  /* 0x000000520200780c */ /* 0x000fe40000701670 */
[----:B------:R-:W-:Y:S01]  /*c5d0*/  FMNMX.FTZ R0, R186, R3, !PT ;  /* 0x00000003ba007209 */ /* 0x000fe20007810000 */
[--C-:B------:R-:W-:Y:S01]  /*c5e0*/  FFMA.FTZ R3, R34, c[0x0][0x2d0], -R75.reuse ;  /* 0x0000b40022037a23 */ /* 0x100fe2000001084b */
[----:B------:R-:W-:Y:S02]  /*c5f0*/  FSEL R196, R91, -INF , !P0 ;  /* 0xff8000005bc47808 */ /* 0x000fe40004000000 */
[----:B------:R-:W-:Y:S01]  /*c600*/  ISETP.LT.OR P0, PT, R2, 0x5a, P4 ;  /* 0x0000005a0200780c */ /* 0x000fe20002701670 */
[----:B------:R2:W5:Y:S01]  /*c610*/  MUFU.EX2 R60, R3 ;  /* 0x00000003003c7308 */ /* 0x0005620000000800 */
[----:B------:R-:W-:Y:S02]  /*c620*/  FSEL R194, R78, -INF , !P3 ;  /* 0xff8000004ec27808 */ /* 0x000fe40005800000 */
[----:B------:R-:W-:Y:S02]  /*c630*/  FSEL R73, R59, -INF , !P0 ;  /* 0xff8000003b497808 */ /* 0x000fe40004000000 */
[----:B----4-:R-:W-:Y:S02]  /*c640*/  FMNMX.FTZ R4, R4, R7, !PT ;  /* 0x0000000704047209 */ /* 0x010fe40007810000 */
[----:B------:R-:W-:Y:S01]  /*c650*/  ISETP.LT.OR P3, PT, R2, 0x59, P5 ;  /* 0x000000590200780c */ /* 0x000fe20002f61670 */
[--C-:B------:R-:W-:Y:S01]  /*c660*/  FFMA.FTZ R2, R37, c[0x0][0x2d0], -R75.reuse ;  /* 0x0000b40025027a23 */ /* 0x100fe2000001084b */
[----:B---3--:R-:W-:Y:S01]  /*c670*/  F2FP.BF16.PACK_AB R78, R86, R93 ;  /* 0x0000005d564e723e */ /* 0x008fe200000010ff */
[----:B------:R-:W3:Y:S01]  /*c680*/  SHFL.BFLY PT, R70, R4, 0x1, 0x1f ;  /* 0x0c201f0004467f89 */ /* 0x000ee200000e0000 */
[----:B------:R-:W-:Y:S01]  /*c690*/  FSEL R197, R63, -INF , !P3 ;  /* 0xff8000003fc57808 */ /* 0x000fe20005800000 */
[----:B------:R4:W-:Y:S01]  /*c6a0*/  MUFU.EX2 R92, R2 ;  /* 0x00000002005c7308 */ /* 0x0009e20000000800 */
[----:B------:R-:W-:Y:S02]  /*c6b0*/  FMNMX.FTZ R0, R194, R0, !PT ;  /* 0x00000000c2007209 */ /* 0x000fe40007810000 */
[----:B-1----:R-:W-:Y:S02]  /*c6c0*/  F2FP.BF16.PACK_AB R76, R61, R245 ;  /* 0x000000f53d4c723e */ /* 0x002fe400000010ff */
[----:B------:R-:W-:Y:S04]  /*c6d0*/  FMNMX.FTZ R0, R196, R0, !PT ;  /* 0x00000000c4007209 */ /* 0x000fe80007810000 */
[----:B------:R-:W-:Y:S01]  /*c6e0*/  FMNMX.FTZ R0, R197, R0, !PT ;  /* 0x00000000c5007209 */ /* 0x000fe20007810000 */
[----:B------:R-:W-:Y:S01]  /*c6f0*/  MUFU.EX2 R63, R28 ;  /* 0x0000001c003f7308 */ /* 0x000fe20000000800 */
[----:B--2---:R-:W-:Y:S02]  /*c700*/  FFMA.FTZ R3, R39, c[0x0][0x2d0], -R75 ;  /* 0x0000b40027037a23 */ /* 0x004fe4000001084b */
[----:B------:R-:W-:Y:S01]  /*c710*/  FMNMX.FTZ R0, R73, R0, !PT ;  /* 0x0000000049007209 */ /* 0x000fe20007810000 */
[----:B------:R-:W-:Y:S01]  /*c720*/  LDSM.16.MT88.4 R36, [R212+0x100] ;  /* 0x00010000d424783b */ /* 0x000fe20000004200 */
[----:B-----5:R-:W-:Y:S05]  /*c730*/  F2FP.BF16.PACK_AB R77, R60, R249 ;  /* 0x000000f93c4d723e */ /* 0x020fea00000010ff */
[----:B------:R1:W2:Y:S01]  /*c740*/  MUFU.EX2 R85, R3 ;  /* 0x0000000300557308 */ /* 0x0002a20000000800 */
[----:B---3--:R-:W-:Y:S01]  /*c750*/  FMNMX.FTZ R70, R4, R70, !PT ;  /* 0x0000004604467209 */ /* 0x008fe20007810000 */
[----:B----4-:R-:W3:Y:S03]  /*c760*/  SHFL.BFLY PT, R2, R0, 0x2, 0x1f ;  /* 0x0c401f0000027f89 */ /* 0x010ee600000e0000 */
[C---:B------:R-:W-:Y:S01]  /*c770*/  FSETP.NEU.FTZ.AND P0, PT, R70.reuse, -INF , PT ;  /* 0xff8000004600780b */ /* 0x040fe20003f1d000 */
[----:B------:R-:W-:Y:S05]  /*c780*/  FMUL.FTZ R96, R70, c[0x0][0x2d0] ;  /* 0x0000b40046607a20 */ /* 0x000fea0000410000 */
[----:B------:R-:W-:Y:S05]  /*c790*/  FSEL R96, R96, RZ, P0 ;  /* 0x000000ff60607208 */ /* 0x000fea0000000000 */
[--C-:B------:R-:W-:Y:S02]  /*c7a0*/  FFMA.FTZ R4, R35, c[0x0][0x2d0], -R96.reuse ;  /* 0x0000b40023047a23 */ /* 0x100fe40000010860 */
[--C-:B------:R-:W-:Y:S02]  /*c7b0*/  FFMA.FTZ R32, R46, c[0x0][0x2d0], -R96.reuse ;  /* 0x0000b4002e207a23 */ /* 0x100fe40000010860 */
[----:B------:R-:W-:Y:S01]  /*c7c0*/  MUFU.EX2 R52, R4 ;  /* 0x0000000400347308 */ /* 0x000fe20000000800 */
[--C-:B-1----:R-:W-:Y:S01]  /*c7d0*/  FFMA.FTZ R3, R27, c[0x0][0x2d0], -R96.reuse ;  /* 0x0000b4001b037a23 */ /* 0x102fe20000010860 */
[----:B--2---:R-:W-:Y:S08]  /*c7e0*/  F2FP.BF16.PACK_AB R79, R85, R92 ;  /* 0x0000005c554f723e */ /* 0x004ff000000010ff */
[----:B------:R1:W-:Y:S02]  /*c7f0*/  MUFU.EX2 R251, R3 ;  /* 0x0000000300fb7308 */ /* 0x0003e40000000800 */
[--C-:B-1----:R-:W-:Y:S08]  /*c800*/  FFMA.FTZ R3, R29, c[0x0][0x2d0], -R96.reuse ;  /* 0x0000b4001d037a23 */ /* 0x102ff00000010860 */
[----:B------:R1:W2:Y:S02]  /*c810*/  MUFU.EX2 R246, R3 ;  /* 0x0000000300f67308 */ /* 0x0002a40000000800 */
[----:B-1----:R-:W-:Y:S01]  /*c820*/  FFMA.FTZ R3, R33, c[0x0][0x2d0], -R96 ;  /* 0x0000b40021037a23 */ /* 0x002fe20000010860 */
[----:B--2---:R-:W-:Y:S07]  /*c830*/  F2FP.BF16.PACK_AB R64, R246, R251 ;  /* 0x000000fbf640723e */ /* 0x004fee00000010ff */
[----:B------:R-:W-:Y:S10]  /*c840*/  MUFU.EX2 R33, R16 ;  /* 0x0000001000217308 */ /* 0x000ff40000000800 */
[----:B------:R3:W-:Y:S02]  /*c850*/  MUFU.EX2 R89, R3 ;  /* 0x0000000300597308 */ /* 0x0007e40000000800 */
[----:B---3--:R-:W-:Y:S01]  /*c860*/  FMNMX.FTZ R3, R0, R2, !PT ;  /* 0x0000000200037209 */ /* 0x008fe20007810000 */
[----:B------:R-:W-:Y:S01]  /*c870*/  FFMA.FTZ R2, R40, c[0x0][0x2d0], -R74 ;  /* 0x0000b40028027a23 */ /* 0x000fe2000001084a */
[----:B------:R-:W-:Y:S01]  /*c880*/  FSEL R0, R72, RZ, P2 ;  /* 0x000000ff48007208 */ /* 0x000fe20001000000 */
[----:B------:R-:W-:Y:S05]  /*c890*/  FFMA.FTZ R40, R50, c[0x0][0x2d0], -R96 ;  /* 0x0000b40032287a23 */ /* 0x000fea0000010860 */
[----:B------:R1:W-:Y:S01]  /*c8a0*/  MUFU.EX2 R80, R2 ;  /* 0x0000000200507308 */ /* 0x0003e20000000800 */
[----:B------:R-:W2:Y:S01]  /*c8b0*/  SHFL.BFLY PT, R4, R3, 0x1, 0x1f ;  /* 0x0c201f0003047f89 */ /* 0x000ea200000e0000 */
[----:B------:R-:W-:Y:S04]  /*c8c0*/  FADD.FTZ R0, -R0, R100 ;  /* 0x0000006400007221 */ /* 0x000fe80000010100 */
[----:B------:R-:W-:Y:S04]  /*c8d0*/  FMUL.FTZ R0, R0, c[0x0][0x2d0] ;  /* 0x0000b40000007a20 */ /* 0x000fe80000410000 */
[----:B------:R3:W4:Y:S01]  /*c8e0*/  MUFU.EX2 R69, R0 ;  /* 0x0000000000457308 */ /* 0x0007220000000800 */
[----:B-1----:R-:W-:Y:S02]  /*c8f0*/  FSEL R2, R71, RZ, P1 ;  /* 0x000000ff47027208 */ /* 0x002fe40000800000 */
[----:B--2---:R-:W-:Y:S03]  /*c900*/  FMNMX.FTZ R3, R3, R4, !PT ;  /* 0x0000000403037209 */ /* 0x004fe60007810000 */
[----:B------:R-:W-:Y:S02]  /*c910*/  FADD.FTZ R2, -R2, R101 ;  /* 0x0000006502027221 */ /* 0x000fe40000010100 */
[----:B------:R-:W-:Y:S02]  /*c920*/  FMUL.FTZ R97, R3, c[0x0][0x2d0] ;  /* 0x0000b40003617a20 */ /* 0x000fe40000410000 */
[----:B------:R-:W-:Y:S01]  /*c930*/  FMUL.FTZ R2, R2, c[0x0][0x2d0] ;  /* 0x0000b40002027a20 */ /* 0x000fe20000410000 */
[----:B---3--:R-:W-:Y:S01]  /*c940*/  FSEL R0, R70, RZ, P0 ;  /* 0x000000ff46007208 */ /* 0x008fe20000000000 */
[----:B----4-:R-:W-:Y:S01]  /*c950*/  FMUL.FTZ R16, R69, R116 ;  /* 0x0000007445107220 */ /* 0x010fe20000410000 */
[----:B------:R-:W-:Y:S01]  /*c960*/  FSETP.NEU.FTZ.AND P0, PT, R3, -INF , PT ;  /* 0xff8000000300780b */ /* 0x000fe20003f1d000 */
[----:B------:R-:W1:Y:S01]  /*c970*/  MUFU.EX2 R68, R2 ;  /* 0x0000000200447308 */ /* 0x000e620000000800 */
[----:B------:R-:W-:Y:S02]  /*c980*/  FMUL.FTZ R5, R69, R105 ;  /* 0x0000006945057220 */ /* 0x000fe40000410000 */
[----:B------:R-:W-:Y:S01]  /*c990*/  FADD.FTZ R0, -R0, R102 ;  /* 0x0000006600007221 */ /* 0x000fe20000010100 */
[----:B------:R-:W-:Y:S01]  /*c9a0*/  FSEL R97, R97, RZ, P0 ;  /* 0x000000ff61617208 */ /* 0x000fe20000000000 */
[----:B------:R-:W-:Y:S01]  /*c9b0*/  FMUL.FTZ R17, R69, R117 ;  /* 0x0000007545117220 */ /* 0x000fe20000410000 */
[----:B------:R-:W-:Y:S01]  /*c9c0*/  MOV R117, R249 ;  /* 0x000000f900757202 */ /* 0x000fe20000000f00 */
[----:B------:R-:W-:Y:S02]  /*c9d0*/  FMUL.FTZ R0, R0, c[0x0][0x2d0] ;  /* 0x0000b40000007a20 */ /* 0x000fe40000410000 */
[----:B------:R-:W-:Y:S02]  /*c9e0*/  IMAD.MOV.U32 R116, RZ, RZ, R245 ;  /* 0x000000ffff747224 */ /* 0x000fe400078e00f5 */
[----:B------:R2:W3:Y:S01]  /*c9f0*/  MUFU.EX2 R2, R0 ;  /* 0x0000000000027308 */ /* 0x0004e20000000800 */
[--C-:B------:R-:W-:Y:S02]  /*ca00*/  FFMA.FTZ R4, R25, c[0x0][0x2d0], -R97.reuse ;  /* 0x0000b40019047a23 */ /* 0x100fe40000010861 */
[--C-:B------:R-:W-:Y:S02]  /*ca10*/  FFMA.FTZ R58, R58, c[0x0][0x2d0], -R97.reuse ;  /* 0x0000b4003a3a7a23 */ /* 0x100fe40000010861 */
[--C-:B------:R-:W-:Y:S05]  /*ca20*/  FFMA.FTZ R62, R62, c[0x0][0x2d0], -R97.reuse ;  /* 0x0000b4003e3e7a23 */ /* 0x100fea0000010861 */
[----:B------:R4:W-:Y:S01]  /*ca30*/  MUFU.EX2 R54, R4 ;  /* 0x0000000400367308 */ /* 0x0009e20000000800 */
[C---:B-1----:R-:W-:Y:S02]  /*ca40*/  FMUL.FTZ R6, R68.reuse, R106 ;  /* 0x0000006a44067220 */ /* 0x042fe40000410000 */
[C---:B------:R-:W-:Y:S01]  /*ca50*/  FMUL.FTZ R7, R68.reuse, R107 ;  /* 0x0000006b44077220 */ /* 0x040fe20000410000 */
[----:B------:R-:W-:Y:S01]  /*ca60*/  MOV R107, R52 ;  /* 0x00000034006b7202 */ /* 0x000fe20000000f00 */
[C---:B------:R-:W-:Y:S02]  /*ca70*/  FMUL.FTZ R18, R68.reuse, R118 ;  /* 0x0000007644127220 */ /* 0x040fe40000410000 */
[C---:B------:R-:W-:Y:S01]  /*ca80*/  FMUL.FTZ R19, R68.reuse, R119 ;  /* 0x0000007744137220 */ /* 0x040fe20000410000 */
[----:B------:R-:W-:Y:S01]  /*ca90*/  F2FP.BF16.PACK_AB R66, R107, R89 ;  /* 0x000000596b42723e */ /* 0x000fe200000010ff */
[C---:B------:R-:W-:Y:S01]  /*caa0*/  FMUL.FTZ R34, R68.reuse, R134 ;  /* 0x0000008644227220 */ /* 0x040fe20000410000 */
[----:B------:R-:W-:Y:S01]  /*cab0*/  MOV R119, R246 ;  /* 0x000000f600777202 */ /* 0x000fe20000000f00 */
[----:B------:R-:W-:Y:S02]  /*cac0*/  FMUL.FTZ R35, R68, R135 ;  /* 0x0000008744237220 */ /* 0x000fe40000410000 */
[----:B--2---:R-:W-:Y:S02]  /*cad0*/  FFMA.FTZ R0, R8, c[0x0][0x2d0], -R97 ;  /* 0x0000b40008007a23 */ /* 0x004fe40000010861 */
[----:B------:R-:W-:Y:S02]  /*cae0*/  IMAD.MOV.U32 R118, RZ, RZ, R251 ;  /* 0x000000ffff767224 */ /* 0x000fe400078e00fb */
[----:B------:R1:W-:Y:S01]  /*caf0*/  MUFU.EX2 R200, R0 ;  /* 0x0000000000c87308 */ /* 0x0003e20000000800 */
[----:B------:R-:W-:Y:S02]  /*cb00*/  FFMA.FTZ R8, R41, c[0x0][0x2d0], -R75 ;  /* 0x0000b40029087a23 */ /* 0x000fe4000001084b */
[----:B---3--:R-:W-:Y:S02]  /*cb10*/  FMUL.FTZ R13, R2, R113 ;  /* 0x00000071020d7220 */ /* 0x008fe40000410000 */
[----:B----4-:R-:W-:Y:S02]  /*cb20*/  FFMA.FTZ R4, R24, c[0x0][0x2d0], -R97 ;  /* 0x0000b40018047a23 */ /* 0x010fe40000010861 */
[----:B------:R-:W-:Y:S02]  /*cb30*/  IMAD.MOV.U32 R113, RZ, RZ, R89 ;  /* 0x000000ffff717224 */ /* 0x000fe400078e0059 */
[----:B------:R-:W-:Y:S01]  /*cb40*/  FMUL.FTZ R45, R2, R145 ;  /* 0x00000091022d7220 */ /* 0x000fe20000410000 */
[----:B------:R2:W-:Y:S01]  /*cb50*/  MUFU.EX2 R87, R4 ;  /* 0x0000000400577308 */ /* 0x0005e20000000800 */
[----:B------:R-:W-:Y:S02]  /*cb60*/  FMUL.FTZ R50, R68, R150 ;  /* 0x0000009644327220 */ /* 0x000fe40000410000 */
[C---:B------:R-:W-:Y:S02]  /*cb70*/  FMUL.FTZ R9, R2.reuse, R109 ;  /* 0x0000006d02097220 */ /* 0x040fe40000410000 */
[C---:B------:R-:W-:Y:S02]  /*cb80*/  FMUL.FTZ R25, R2.reuse, R125 ;  /* 0x0000007d02197220 */ /* 0x040fe40000410000 */
[C---:B------:R-:W-:Y:S02]  /*cb90*/  FMUL.FTZ R28, R2.reuse, R128 ;  /* 0x00000080021c7220 */ /* 0x040fe40000410000 */
[----:B------:R-:W-:Y:S01]  /*cba0*/  FMUL.FTZ R29, R2, R129 ;  /* 0x00000081021d7220 */ /* 0x000fe20000410000 */
[----:B------:R3:W4:Y:S01]  /*cbb0*/  MUFU.EX2 R31, R8 ;  /* 0x00000008001f7308 */ /* 0x0007220000000800 */
[----:B------:R-:W-:Y:S02]  /*cbc0*/  FFMA.FTZ R24, R44, c[0x0][0x2d0], -R75 ;  /* 0x0000b4002c187a23 */ /* 0x000fe4000001084b */
[----:B------:R-:W-:Y:S02]  /*cbd0*/  FFMA.FTZ R44, R51, c[0x0][0x2d0], -R96 ;  /* 0x0000b400332c7a23 */ /* 0x000fe40000010860 */
[----:B-1----:R-:W-:Y:S02]  /*cbe0*/  FFMA.FTZ R0, R10, c[0x0][0x2d0], -R97 ;  /* 0x0000b4000a007a23 */ /* 0x002fe40000010861 */
[----:B------:R-:W-:Y:S02]  /*cbf0*/  FMUL.FTZ R51, R68, R151 ;  /* 0x0000009744337220 */ /* 0x000fe40000410000 */
[----:B------:R-:W-:Y:S01]  /*cc00*/  FMUL.FTZ R41, R2, R141 ;  /* 0x0000008d02297220 */ /* 0x000fe20000410000 */
[----:B------:R1:W5:Y:S01]  /*cc10*/  MUFU.EX2 R53, R0 ;  /* 0x0000000000357308 */ /* 0x0003620000000800 */
[----:B--2---:R-:W-:Y:S09]  /*cc20*/  FFMA.FTZ R4, R42, c[0x0][0x2d0], -R74 ;  /* 0x0000b4002a047a23 */ /* 0x004ff2000001084a */
[----:B------:R-:W2:Y:S01]  /*cc30*/  MUFU.EX2 R244, R4 ;  /* 0x0000000400f47308 */ /* 0x000ea20000000800 */
[----:B---3--:R-:W-:Y:S01]  /*cc40*/  FMUL.FTZ R8, R2, R108 ;  /* 0x0000006c02087220 */ /* 0x008fe20000410000 */
[----:B------:R-:W-:Y:S01]  /*cc50*/  MOV R108, R85 ;  /* 0x00000055006c7202 */ /* 0x000fe20000000f00 */
[----:B----4-:R-:W-:Y:S07]  /*cc60*/  IMAD.MOV.U32 R125, RZ, RZ, R31 ;  /* 0x000000ffff7d7224 */ /* 0x010fee00078e001f */
[----:B------:R3:W4:Y:S01]  /*cc70*/  MUFU.EX2 R30, R24 ;  /* 0x00000018001e7308 */ /* 0x0007220000000800 */
[----:B-1----:R-:W-:Y:S01]  /*cc80*/  FSEL R0, R3, RZ, P0 ;  /* 0x000000ff03007208 */ /* 0x002fe20000000000 */
[----:B-----5:R-:W-:Y:S01]  /*cc90*/  IMAD.MOV.U32 R106, RZ, RZ, R53 ;  /* 0x000000ffff6a7224 */ /* 0x020fe200078e0035 */
[C---:B------:R-:W-:Y:S02]  /*cca0*/  ISETP.GT.AND P0, PT, R225.reuse, UR4, PT ;  /* 0x00000004e1007c0c */ /* 0x040fe4000bf04270 */
[----:B------:R-:W-:Y:S01]  /*ccb0*/  IADD3 R225, R225, -0x1, RZ ;  /* 0xffffffffe1e17810 */ /* 0x000fe20007ffe0ff */
[----:B------:R-:W-:Y:S01]  /*ccc0*/  FADD.FTZ R0, -R0, R103 ;  /* 0x0000006700007221 */ /* 0x000fe20000010100 */
[----:B------:R-:W-:Y:S03]  /*ccd0*/  F2FP.BF16.PACK_AB R65, R106, R200 ;  /* 0x000000c86a41723e */ /* 0x000fe600000010ff */
[----:B------:R1:W-:Y:S01]  /*cce0*/  MUFU.EX2 R49, R44 ;  /* 0x0000002c00317308 */ /* 0x0003e20000000800 */
[----:B------:R-:W-:Y:S01]  /*ccf0*/  FMUL.FTZ R0, R0, c[0x0][0x2d0] ;  /* 0x0000b40000007a20 */ /* 0x000fe20000410000 */
[----:B--2---:R-:W-:Y:S01]  /*cd00*/  MOV R105, R244 ;  /* 0x000000f400697202 */ /* 0x004fe20000000f00 */
[----:B------:R-:W-:Y:S01]  /*cd10*/  FMUL.FTZ R4, R69, R104 ;  /* 0x0000006845047220 */ /* 0x000fe20000410000 */
[----:B------:R-:W-:Y:S02]  /*cd20*/  MOV R104, R54 ;  /* 0x0000003600687202 */ /* 0x000fe40000000f00 */
[----:B------:R-:W2:Y:S02]  /*cd30*/  LDSM.16.MT88.4 R52, [R210+0x100] ;  /* 0x00010000d234783b */ /* 0x000ea40000004200 */
[----:B------:R-:W-:Y:S02]  /*cd40*/  F2FP.BF16.PACK_AB R67, R87, R104 ;  /* 0x000000685743723e */ /* 0x000fe400000010ff */
[----:B------:R-:W5:Y:S01]  /*cd50*/  MUFU.EX2 R0, R0 ;  /* 0x0000000000007308 */ /* 0x000f620000000800 */
[-C--:B------:R-:W-:Y:S05]  /*cd60*/  HMMA.16816.F32.BF16 R4, R76, R20.reuse, R4 ;  /* 0x000000144c04723c */ /* 0x080fea0000041804 */
[C---:B---3--:R-:W-:Y:S02]  /*cd70*/  FMUL.FTZ R24, R2.reuse, R124 ;  /* 0x0000007c02187220 */ /* 0x048fe40000410000 */
[----:B----4-:R-:W-:Y:S02]  /*cd80*/  IMAD.MOV.U32 R129, RZ, RZ, R30 ;  /* 0x000000ffff817224 */ /* 0x010fe400078e001e */
[----:B------:R-:W-:Y:S03]  /*cd90*/  MUFU.EX2 R124, R32 ;  /* 0x00000020007c7308 */ /* 0x000fe60000000800 */
[----:B-1----:R-:W-:Y:S07]  /*cda0*/  FMUL.FTZ R44, R2, R144 ;  /* 0x00000090022c7220 */ /* 0x002fee0000410000 */
[----:B------:R-:W-:Y:S01]  /*cdb0*/  MUFU.EX2 R151, R58 ;  /* 0x0000003a00977308 */ /* 0x000fe20000000800 */
[C---:B-----5:R-:W-:Y:S02]  /*cdc0*/  FMUL.FTZ R11, R0.reuse, R111 ;  /* 0x0000006f000b7220 */ /* 0x060fe40000410000 */
[C---:B------:R-:W-:Y:S02]  /*cdd0*/  FMUL.FTZ R10, R0.reuse, R110 ;  /* 0x0000006e000a7220 */ /* 0x040fe40000410000 */
[----:B------:R-:W-:Y:S05]  /*cde0*/  IMAD.MOV.U32 R110, RZ, RZ, R86 ;  /* 0x000000ffff6e7224 */ /* 0x000fea00078e0056 */
[----:B------:R1:W-:Y:S01]  /*cdf0*/  MUFU.EX2 R111, R12 ;  /* 0x0000000c006f7308 */ /* 0x0003e20000000800 */
[C---:B------:R-:W-:Y:S01]  /*ce00*/  FMUL.FTZ R15, R0.reuse, R115 ;  /* 0x00000073000f7220 */ /* 0x040fe20000410000 */
[C---:B------:R-:W-:Y:S04]  /*ce10*/  HMMA.16816.F32.BF16 R8, R64.reuse, R20, R8 ;  /* 0x000000144008723c */ /* 0x040fe80000041808 */
[C---:B------:R-:W-:Y:S01]  /*ce20*/  FMUL.FTZ R14, R0.reuse, R114 ;  /* 0x00000072000e7220 */ /* 0x040fe20000410000 */
[----:B------:R-:W-:Y:S01]  /*ce30*/  MOV R114, R92 ;  /* 0x0000005c00727202 */ /* 0x000fe20000000f00 */
[C---:B------:R-:W-:Y:S01]  /*ce40*/  FMUL.FTZ R26, R0.reuse, R126 ;  /* 0x0000007e001a7220 */ /* 0x040fe20000410000 */
[----:B------:R-:W-:Y:S01]  /*ce50*/  MOV R126, R80 ;  /* 0x00000050007e7202 */ /* 0x000fe20000000f00 */
[----:B------:R-:W-:Y:S01]  /*ce60*/  FFMA.FTZ R20, R47, c[0x0][0x2d0], -R74 ;  /* 0x0000b4002f147a23 */ /* 0x000fe2000001084a */
[----:B------:R-:W3:Y:S03]  /*ce70*/  LDSM.16.MT88.4 R80, [R211+0x100] ;  /* 0x00010000d350783b */ /* 0x000ee60000004200 */
[----:B------:R4:W5:Y:S01]  /*ce80*/  MUFU.EX2 R59, R20 ;  /* 0x00000014003b7308 */ /* 0x0009620000000800 */
[C---:B------:R-:W-:Y:S02]  /*ce90*/  FMUL.FTZ R21, R69.reuse, R121 ;  /* 0x0000007945157220 */ /* 0x040fe40000410000 */
[C---:B------:R-:W-:Y:S02]  /*cea0*/  FMUL.FTZ R27, R0.reuse, R127 ;  /* 0x0000007f001b7220 */ /* 0x040fe40000410000 */
[C---:B------:R-:W-:Y:S02]  /*ceb0*/  FMUL.FTZ R31, R0.reuse, R131 ;  /* 0x00000083001f7220 */ /* 0x040fe40000410000 */
[----:B------:R-:W-:Y:S01]  /*cec0*/  FMUL.FTZ R30, R0, R130 ;  /* 0x00000082001e7220 */ /* 0x000fe20000410000 */
[----:B------:R-:W-:Y:S01]  /*ced0*/  MOV R130, R33 ;  /* 0x0000002100827202 */ /* 0x000fe20000000f00 */
[----:B-1----:R-:W-:Y:S01]  /*cee0*/  FMUL.FTZ R12, R2, R112 ;  /* 0x00000070020c7220 */ /* 0x002fe20000410000 */
[----:B------:R1:W-:Y:S01]  /*cef0*/  MUFU.EX2 R127, R40 ;  /* 0x00000028007f7308 */ /* 0x0003e20000000800 */
[C---:B------:R-:W-:Y:S01]  /*cf00*/  FMUL.FTZ R32, R69.reuse, R132 ;  /* 0x0000008445207220 */ /* 0x040fe20000410000 */
[----:B------:R-:W-:Y:S01]  /*cf10*/  MOV R112, R87 ;  /* 0x0000005700707202 */ /* 0x000fe20000000f00 */
[----:B------:R-:W-:Y:S02]  /*cf20*/  FMUL.FTZ R33, R69, R133 ;  /* 0x0000008545217220 */ /* 0x000fe40000410000 */
[----:B------:R-:W-:Y:S01]  /*cf30*/  LDSM.16.MT88.4 R132, [R212+0x2900] ;  /* 0x00290000d484783b */ /* 0x000fe20000004200 */
[-C--:B------:R-:W-:Y:S03]  /*cf40*/  HMMA.16816.F32.BF16 R12, R64, R22.reuse, R12 ;  /* 0x00000016400c723c */ /* 0x080fe6000004180c */
[----:B------:R-:W-:Y:S02]  /*cf50*/  IMAD.MOV.U32 R131, RZ, RZ, R84 ;  /* 0x000000ffff837224 */ /* 0x000fe400078e0054 */
[----:B------:R-:W-:Y:S02]  /*cf60*/  FFMA.FTZ R92, R95, c[0x0][0x2d0], -R75 ;  /* 0x0000b4005f5c7a23 */ /* 0x000fe4000001084b */
[----:B------:R-:W2:Y:S01]  /*cf70*/  LDSM.16.MT88.4 R84, [R209+0x900] ;  /* 0x00090000d154783b */ /* 0x000ea20000004200 */
[C---:B------:R-:W-:Y:S04]  /*cf80*/  HMMA.16816.F32.BF16 R16, R76.reuse, R22, R16 ;  /* 0x000000164c10723c */ /* 0x040fe80000041810 */
[C---:B----4-:R-:W-:Y:S02]  /*cf90*/  FMUL.FTZ R20, R69.reuse, R120 ;  /* 0x0000007845147220 */ /* 0x050fe40000410000 */
[----:B------:R-:W-:Y:S01]  /*cfa0*/  FMUL.FTZ R42, R0, R142 ;  /* 0x0000008e002a7220 */ /* 0x000fe20000410000 */
[----:B------:R4:W-:Y:S01]  /*cfb0*/  MUFU.EX2 R120, R62 ;  /* 0x0000003e00787308 */ /* 0x0009e20000000800 */
[C---:B------:R-:W-:Y:S01]  /*cfc0*/  FMUL.FTZ R22, R68.reuse, R122 ;  /* 0x0000007a44167220 */ /* 0x040fe20000410000 */
[----:B------:R-:W-:Y:S03]  /*cfd0*/  MOV R122, R60 ;  /* 0x0000003c007a7202 */ /* 0x000fe60000000f00 */
[----:B------:R-:W-:Y:S02]  /*cfe0*/  FMUL.FTZ R23, R68, R123 ;  /* 0x0000007b44177220 */ /* 0x000fe40000410000 */
[----:B-----5:R-:W-:Y:S02]  /*cff0*/  IMAD.MOV.U32 R150, RZ, RZ, R59 ;  /* 0x000000ffff967224 */ /* 0x020fe400078e003b */
[C---:B------:R-:W-:Y:S02]  /*d000*/  FMUL.FTZ R60, R2.reuse, R160 ;  /* 0x000000a0023c7220 */ /* 0x040fe40000410000 */
[----:B------:R-:W5:Y:S01]  /*d010*/  LDL.LU R160, [R1+0x10] ;  /* 0x0000100001a07983 */ /* 0x000f620000300800 */
[-C--:B------:R-:W-:Y:S03]  /*d020*/  HMMA.16816.F32.BF16 R20, R76, R36.reuse, R20 ;  /* 0x000000244c14723c */ /* 0x080fe60000041814 */
[----:B------:R-:W-:Y:S02]  /*d030*/  IMAD.MOV.U32 R115, RZ, RZ, R93 ;  /* 0x000000ffff737224 */ /* 0x000fe400078e005d */
[----:B-1----:R-:W-:Y:S02]  /*d040*/  FMUL.FTZ R40, R2, R140 ;  /* 0x0000008c02287220 */ /* 0x002fe40000410000 */
[----:B------:R-:W-:Y:S01]  /*d050*/  FMUL.FTZ R59, R0, R159 ;  /* 0x0000009f003b7220 */ /* 0x000fe20000410000 */
[C---:B------:R-:W-:Y:S04]  /*d060*/  HMMA.16816.F32.BF16 R24, R64.reuse, R36, R24 ;  /* 0x000000244018723c */ /* 0x040fe80000041818 */
[----:B------:R-:W-:Y:S02]  /*d070*/  IMAD.MOV.U32 R121, RZ, RZ, R61 ;  /* 0x000000ffff797224 */ /* 0x000fe400078e003d */
[----:B------:R-:W-:Y:S02]  /*d080*/  FMUL.FTZ R61, R2, R161 ;  /* 0x000000a1023d7220 */ /* 0x000fe40000410000 */
[-C--:B------:R-:W-:Y:S04]  /*d090*/  HMMA.16816.F32.BF16 R28, R64, R38.reuse, R28 ;  /* 0x00000026401c723c */ /* 0x080fe8000004181c */
[----:B------:R-:W-:Y:S02]  /*d0a0*/  FFMA.FTZ R36, R48, c[0x0][0x2d0], -R96 ;  /* 0x0000b40030247a23 */ /* 0x000fe40000010860 */
[----:B------:R-:W-:Y:S02]  /*d0b0*/  IMAD.MOV.U32 R161, RZ, RZ, R116 ;  /* 0x000000ffffa17224 */ /* 0x000fe400078e0074 */
[C---:B------:R-:W-:Y:S01]  /*d0c0*/  HMMA.16816.F32.BF16 R32, R76.reuse, R38, R32 ;  /* 0x000000264c20723c */ /* 0x040fe20000041820 */
[----:B------:R1:W-:Y:S03]  /*d0d0*/  MUFU.EX2 R128, R36 ;  /* 0x0000002400807308 */ /* 0x0003e60000000800 */
[----:B------:R-:W-:Y:S02]  /*d0e0*/  FMUL.FTZ R37, R69, R137 ;  /* 0x0000008945257220 */ /* 0x000fe40000410000 */
[----:B------:R-:W-:Y:S02]  /*d0f0*/  FMUL.FTZ R43, R0, R143 ;  /* 0x0000008f002b7220 */ /* 0x000fe40000410000 */
[C---:B------:R-:W-:Y:S03]  /*d100*/  FMUL.FTZ R38, R68.reuse, R138 ;  /* 0x0000008a44267220 */ /* 0x040fe60000410000 */
[----:B------:R-:W-:Y:S01]  /*d110*/  MUFU.EX2 R138, R92 ;  /* 0x0000005c008a7308 */ /* 0x000fe20000000800 */
[----:B------:R-:W-:Y:S02]  /*d120*/  FMUL.FTZ R39, R68, R139 ;  /* 0x0000008b44277220 */ /* 0x000fe40000410000 */
[--C-:B------:R-:W-:Y:S02]  /*d130*/  FFMA.FTZ R48, R57, c[0x0][0x2d0], -R74.reuse ;  /* 0x0000b40039307a23 */ /* 0x100fe4000001084a */
[C---:B------:R-:W-:Y:S02]  /*d140*/  FMUL.FTZ R46, R0.reuse, R146 ;  /* 0x00000092002e7220 */ /* 0x040fe40000410000 */
[----:B------:R-:W-:Y:S02]  /*d150*/  FMUL.FTZ R47, R0, R147 ;  /* 0x00000093002f7220 */ /* 0x000fe40000410000 */
[----:B------:R-:W-:Y:S01]  /*d160*/  FMUL.FTZ R57, R2, R157 ;  /* 0x0000009d02397220 */ /* 0x000fe20000410000 */
[----:B------:R3:W-:Y:S01]  /*d170*/  MUFU.EX2 R123, R48 ;  /* 0x00000030007b7308 */ /* 0x0007e20000000800 */
[C---:B------:R-:W-:Y:S02]  /*d180*/  FMUL.FTZ R58, R0.reuse, R158 ;  /* 0x0000009e003a7220 */ /* 0x040fe40000410000 */
[----:B----4-:R-:W-:Y:S02]  /*d190*/  FMUL.FTZ R62, R0, R162 ;  /* 0x000000a2003e7220 */ /* 0x010fe40000410000 */
[C---:B-1----:R-:W-:Y:S07]  /*d1a0*/  FMUL.FTZ R36, R69.reuse, R136 ;  /* 0x0000008845247220 */ /* 0x042fee0000410000 */
[-C--:B--2---:R-:W-:Y:S08]  /*d1b0*/  HMMA.16816.F32.BF16 R36, R76, R52.reuse, R36 ;  /* 0x000000344c24723c */ /* 0x084ff00000041824 */
[C---:B------:R-:W-:Y:S04]  /*d1c0*/  HMMA.16816.F32.BF16 R40, R64.reuse, R52, R40 ;  /* 0x000000344028723c */ /* 0x040fe80000041828 */
[C---:B---3--:R-:W-:Y:S02]  /*d1d0*/  FMUL.FTZ R48, R69.reuse, R148 ;  /* 0x0000009445307220 */ /* 0x048fe40000410000 */
[----:B------:R-:W-:Y:S02]  /*d1e0*/  IMAD.MOV.U32 R148, RZ, RZ, R49 ;  /* 0x000000ffff947224 */ /* 0x000fe400078e0031 */
[-C--:B------:R-:W-:Y:S04]  /*d1f0*/  HMMA.16816.F32.BF16 R44, R64, R54.reuse, R44 ;  /* 0x00000036402c723c */ /* 0x080fe8000004182c */
[--C-:B------:R-:W-:Y:S02]  /*d200*/  FFMA.FTZ R52, R56, c[0x0][0x2d0], -R97.reuse ;  /* 0x0000b40038347a23 */ /* 0x100fe40000010861 */
[C---:B------:R-:W-:Y:S01]  /*d210*/  FMUL.FTZ R49, R69.reuse, R149 ;  /* 0x0000009545317220 */ /* 0x040fe20000410000 */
[----:B------:R-:W-:Y:S01]  /*d220*/  MOV R149, R63 ;  /* 0x0000003f00957202 */ /* 0x000fe20000000f00 */
[----:B------:R1:W2:Y:S01]  /*d230*/  MUFU.EX2 R103, R52 ;  /* 0x0000003400677308 */ /* 0x0002a20000000800 */
[C---:B------:R-:W-:Y:S03]  /*d240*/  FMUL.FTZ R53, R69.reuse, R153 ;  /* 0x0000009945357220 */ /* 0x040fe60000410000 */
[----:B------:R-:W-:Y:S01]  /*d250*/  FMUL.FTZ R56, R2, R156 ;  /* 0x0000009c02387220 */ /* 0x000fe20000410000 */
[C---:B------:R-:W-:Y:S04]  /*d260*/  HMMA.16816.F32.BF16 R48, R76.reuse, R54, R48 ;  /* 0x000000364c30723c */ /* 0x040fe80000041830 */
[----:B------:R-:W-:Y:S03]  /*d270*/  FMUL.FTZ R63, R0, R163 ;  /* 0x000000a3003f7220 */ /* 0x000fe60000410000 */
[C---:B------:R-:W-:Y:S02]  /*d280*/  FMUL.FTZ R54, R68.reuse, R154 ;  /* 0x0000009a44367220 */ /* 0x040fe40000410000 */
[----:B------:R-:W-:Y:S03]  /*d290*/  FMUL.FTZ R55, R68, R155 ;  /* 0x0000009b44377220 */ /* 0x000fe60000410000 */
[----:B-1----:R-:W-:Y:S07]  /*d2a0*/  FMUL.FTZ R52, R69, R152 ;  /* 0x0000009845347220 */ /* 0x002fee0000410000 */
[-C--:B------:R-:W-:Y:S08]  /*d2b0*/  HMMA.16816.F32.BF16 R52, R76, R80.reuse, R52 ;  /* 0x000000504c34723c */ /* 0x080ff00000041834 */
[C---:B------:R-:W-:Y:S07]  /*d2c0*/  HMMA.16816.F32.BF16 R56, R64.reuse, R80, R56 ;  /* 0x000000504038723c */ /* 0x040fee0000041838 */
[----:B------:R-:W-:Y:S01]  /*d2d0*/  FFMA.FTZ R80, R88, c[0x0][0x2d0], -R97 ;  /* 0x0000b40058507a23 */ /* 0x000fe20000010861 */
[-C--:B------:R-:W-:Y:S03]  /*d2e0*/  HMMA.16816.F32.BF16 R60, R64, R82.reuse, R60 ;  /* 0x00000052403c723c */ /* 0x080fe6000004183c */
[----:B------:R1:W3:Y:S01]  /*d2f0*/  MUFU.EX2 R109, R80 ;  /* 0x00000050006d7308 */ /* 0x0002e20000000800 */
[----:B--2---:R-:W-:Y:S03]  /*d300*/  F2FP.BF16.PACK_AB R81, R151, R103 ;  /* 0x000000679751723e */ /* 0x004fe600000010ff */
[C---:B------:R-:W-:Y:S02]  /*d310*/  FMUL.FTZ R64, R69.reuse, R164 ;  /* 0x000000a445407220 */ /* 0x040fe40000410000 */
[----:B------:R-:W-:Y:S03]  /*d320*/  FMUL.FTZ R65, R69, R165 ;  /* 0x000000a545417220 */ /* 0x000fe60000410000 */
[C---:B------:R-:W-:Y:S02]  /*d330*/  FMUL.FTZ R66, R68.reuse, R166 ;  /* 0x000000a644427220 */ /* 0x040fe40000410000 */
[----:B------:R-:W-:Y:S07]  /*d340*/  FMUL.FTZ R67, R68, R167 ;  /* 0x000000a744437220 */ /* 0x000fee0000410000 */
[----:B------:R-:W-:Y:S04]  /*d350*/  HMMA.16816.F32.BF16 R64, R76, R82, R64 ;  /* 0x000000524c40723c */ /* 0x000fe80000041840 */
[--C-:B-1----:R-:W-:Y:S03]  /*d360*/  FFMA.FTZ R80, R90, c[0x0][0x2d0], -R74.reuse ;  /* 0x0000b4005a507a23 */ /* 0x102fe6000001084a */
[----:B------:R-:W-:Y:S01]  /*d370*/  F2FP.BF16.PACK_AB R78, R150, R130 ;  /* 0x00000082964e723e */ /* 0x000fe200000010ff */
[----:B------:R-:W1:Y:S01]  /*d380*/  LDSM.16.MT88.4 R88, [R212+0x900] ;  /* 0x00090000d458783b */ /* 0x000e620000004200 */
[----:B------:R-:W-:Y:S01]  /*d390*/  F2FP.BF16.PACK_AB R79, R149, R129 ;  /* 0x00000081954f723e */ /* 0x000fe200000010ff */
[----:B------:R2:W-:Y:S02]  /*d3a0*/  MUFU.EX2 R251, R80 ;  /* 0x0000005000fb7308 */ /* 0x0005e40000000800 */
[----:B------:R-:W-:Y:S02]  /*d3b0*/  F2FP.BF16.PACK_AB R76, R105, R126 ;  /* 0x0000007e694c723e */ /* 0x000fe400000010ff */
[----:B------:R-:W-:Y:S02]  /*d3c0*/  F2FP.BF16.PACK_AB R77, R111, R125 ;  /* 0x0000007d6f4d723e */ /* 0x000fe400000010ff */
[----:B------:R-:W-:Y:S02]  /*d3d0*/  F2FP.BF16.PACK_AB R82, R148, R127 ;  /* 0x0000007f9452723e */ /* 0x000fe400000010ff */
[----:B---3--:R-:W-:Y:S03]  /*d3e0*/  F2FP.BF16.PACK_AB R83, R109, R120 ;  /* 0x000000786d53723e */ /* 0x008fe600000010ff */
[-C--:B------:R-:W-:Y:S03]  /*d3f0*/  HMMA.16816.F32.BF16 R4, R76, R84.reuse, R4 ;  /* 0x000000544c04723c */ /* 0x080fe60000041804 */
[--C-:B--2---:R-:W-:Y:S02]  /*d400*/  FFMA.FTZ R80, R94, c[0x0][0x2d0], -R75.reuse ;  /* 0x0000b4005e507a23 */ /* 0x104fe4000001084b */
[----:B------:R-:W2:Y:S02]  /*d410*/  LDSM.16.MT88.4 R92, [R210+0x900] ;  /* 0x00090000d25c783b */ /* 0x000ea40000004200 */
[----:B------:R3:W-:Y:S02]  /*d420*/  MUFU.EX2 R139, R80 ;  /* 0x00000050008b7308 */ /* 0x0007e40000000800 */
[----:B---3--:R-:W-:Y:S07]  /*d430*/  F2FP.BF16.PACK_AB R80, R128, R124 ;  /* 0x0000007c8050723e */ /* 0x008fee00000010ff */
[C---:B------:R-:W-:Y:S07]  /*d440*/  HMMA.16816.F32.BF16 R8, R80.reuse, R84, R8 ;  /* 0x000000545008723c */ /* 0x040fee0000041808 */
[--C-:B------:R-:W-:Y:S01]  /*d450*/  FFMA.FTZ R84, R176, c[0x0][0x2d0], -R74.reuse ;  /* 0x0000b400b0547a23 */ /* 0x100fe2000001084a */
[-C--:B------:R-:W-:Y:S03]  /*d460*/  HMMA.16816.F32.BF16 R12, R80, R86.reuse, R12 ;  /* 0x00000056500c723c */ /* 0x080fe6000004180c */
[----:B------:R3:W-:Y:S05]  /*d470*/  MUFU.EX2 R249, R84 ;  /* 0x0000005400f97308 */ /* 0x0007ea0000000800 */
[C---:B------:R-:W-:Y:S08]  /*d480*/  HMMA.16816.F32.BF16 R16, R76.reuse, R86, R16 ;  /* 0x000000564c10723c */ /* 0x040ff00000041810 */
[-C--:B-1----:R-:W-:Y:S08]  /*d490*/  HMMA.16816.F32.BF16 R20, R76, R88.reuse, R20 ;  /* 0x000000584c14723c */ /* 0x082ff00000041814 */
[C---:B------:R-:W-:Y:S04]  /*d4a0*/  HMMA.16816.F32.BF16 R24, R80.reuse, R88, R24 ;  /* 0x000000585018723c */ /* 0x040fe80000041818 */
[----:B---3--:R-:W-:Y:S03]  /*d4b0*/  FFMA.FTZ R84, R177, c[0x0][0x2d0], -R74 ;  /* 0x0000b400b1547a23 */ /* 0x008fe6000001084a */
[--C-:B------:R-:W-:Y:S01]  /*d4c0*/  FFMA.FTZ R88, R171, c[0x0][0x2d0], -R96.reuse ;  /* 0x0000b400ab587a23 */ /* 0x100fe20000010860 */
[-C--:B------:R-:W-:Y:S01]  /*d4d0*/  HMMA.16816.F32.BF16 R28, R80, R90.reuse, R28 ;  /* 0x0000005a501c723c */ /* 0x080fe2000004181c */
[----:B------:R1:W-:Y:S07]  /*d4e0*/  MUFU.EX2 R246, R84 ;  /* 0x0000005400f67308 */ /* 0x0003ee0000000800 */
[C---:B------:R-:W-:Y:S03]  /*d4f0*/  HMMA.16816.F32.BF16 R32, R76.reuse, R90, R32 ;  /* 0x0000005a4c20723c */ /* 0x040fe60000041820 */
[----:B------:R3:W-:Y:S05]  /*d500*/  MUFU.EX2 R136, R88 ;  /* 0x0000005800887308 */ /* 0x0007ea0000000800 */
[-C--:B--2---:R-:W-:Y:S08]  /*d510*/  HMMA.16816.F32.BF16 R36, R76, R92.reuse, R36 ;  /* 0x0000005c4c24723c */ /* 0x084ff00000041824 */
[C---:B------:R-:W-:Y:S04]  /*d520*/  HMMA.16816.F32.BF16 R40, R80.reuse, R92, R40 ;  /* 0x0000005c5028723c */ /* 0x040fe80000041828 */
[----:B-1----:R-:W-:Y:S03]  /*d530*/  FFMA.FTZ R84, R173, c[0x0][0x2d0], -R75 ;  /* 0x0000b400ad547a23 */ /* 0x002fe6000001084b */
[----:B------:R-:W-:Y:S01]  /*d540*/  FFMA.FTZ R92, R168, c[0x0][0x2d0], -R97 ;  /* 0x0000b400a85c7a23 */ /* 0x000fe20000010861 */
[----:B------:R1:W-:Y:S01]  /*d550*/  MUFU.EX2 R245, R84 ;  /* 0x0000005400f57308 */ /* 0x0003e20000000800 */
[-C--:B------:R-:W-:Y:S03]  /*d560*/  HMMA.16816.F32.BF16 R44, R80, R94.reuse, R44 ;  /* 0x0000005e502c723c */ /* 0x080fe6000004182c */
[--C-:B---3--:R-:W-:Y:S05]  /*d570*/  FFMA.FTZ R88, R172, c[0x0][0x2d0], -R96.reuse ;  /* 0x0000b400ac587a23 */ /* 0x108fea0000010860 */
[C---:B------:R-:W-:Y:S01]  /*d580*/  HMMA.16816.F32.BF16 R48, R76.reuse, R94, R48 ;  /* 0x0000005e4c30723c */ /* 0x040fe20000041830 */
[----:B------:R2:W-:Y:S03]  /*d590*/  MUFU.EX2 R142, R88 ;  /* 0x00000058008e7308 */ /* 0x0005e60000000800 */
[----:B-----5:R-:W-:Y:S07]  /*d5a0*/  FFMA.FTZ R69, R69, R160, R161 ;  /* 0x000000a045457223 */ /* 0x020fee00000100a1 */
[----:B------:R3:W-:Y:S01]  /*d5b0*/  MUFU.EX2 R235, R92 ;  /* 0x0000005c00eb7308 */ /* 0x0007e20000000800 */
[----:B-1----:R-:W-:Y:S09]  /*d5c0*/  FFMA.FTZ R84, R175, c[0x0][0x2d0], -R75 ;  /* 0x0000b400af547a23 */ /* 0x002ff2000001084b */
[----:B------:R1:W-:Y:S01]  /*d5d0*/  MUFU.EX2 R143, R84 ;  /* 0x00000054008f7308 */ /* 0x0003e20000000800 */
[--C-:B--2---:R-:W-:Y:S09]  /*d5e0*/  FFMA.FTZ R88, R174, c[0x0][0x2d0], -R96.reuse ;  /* 0x0000b400ae587a23 */ /* 0x104ff20000010860 */
[----:B------:R2:W4:Y:S01]  /*d5f0*/  MUFU.EX2 R141, R88 ;  /* 0x00000058008d7308 */ /* 0x0005220000000800 */
[----:B---3--:R-:W-:Y:S09]  /*d600*/  FFMA.FTZ R92, R169, c[0x0][0x2d0], -R97 ;  /* 0x0000b400a95c7a23 */ /* 0x008ff20000010861 */
[----:B------:R3:W-:Y:S01]  /*d610*/  MUFU.EX2 R234, R92 ;  /* 0x0000005c00ea7308 */ /* 0x0007e20000000800 */
[----:B-1----:R-:W-:Y:S09]  /*d620*/  FFMA.FTZ R84, R99, c[0x0][0x2d0], -R96 ;  /* 0x0000b40063547a23 */ /* 0x002ff20000010860 */
[----:B------:R1:W-:Y:S01]  /*d630*/  MUFU.EX2 R137, R84 ;  /* 0x0000005400897308 */ /* 0x0003e20000000800 */
[--C-:B--2---:R-:W-:Y:S09]  /*d640*/  FFMA.FTZ R88, R182, c[0x0][0x2d0], -R74.reuse ;  /* 0x0000b400b6587a23 */ /* 0x104ff2000001084a */
[----:B------:R2:W-:Y:S01]  /*d650*/  MUFU.EX2 R244, R88 ;  /* 0x0000005800f47308 */ /* 0x0005e20000000800 */
[----:B---3--:R-:W-:Y:S09]  /*d660*/  FFMA.FTZ R92, R185, c[0x0][0x2d0], -R75 ;  /* 0x0000b400b95c7a23 */ /* 0x008ff2000001084b */
[----:B------:R3:W-:Y:S01]  /*d670*/  MUFU.EX2 R145, R92 ;  /* 0x0000005c00917308 */ /* 0x0007e20000000800 */
[----:B-1----:R-:W1:Y:S01]  /*d680*/  LDSM.16.MT88.4 R84, [R211+0x900] ;  /* 0x00090000d354783b */ /* 0x002e620000004200 */
[--C-:B--2---:R-:W-:Y:S08]  /*d690*/  FFMA.FTZ R88, R98, c[0x0][0x2d0], -R97.reuse ;  /* 0x0000b40062587a23 */ /* 0x104ff00000010861 */
[----:B------:R2:W5:Y:S01]  /*d6a0*/  MUFU.EX2 R140, R88 ;  /* 0x00000058008c7308 */ /* 0x0005620000000800 */
[----:B---3--:R-:W-:Y:S08]  /*d6b0*/  LDSM.16.MT88.4 R92, [R210+0x1100] ;  /* 0x00110000d25c783b */ /* 0x008ff00000004200 */
[----:B--2---:R-:W2:Y:S01]  /*d6c0*/  LDSM.16.MT88.4 R88, [R209+0x1100] ;  /* 0x00110000d158783b */ /* 0x004ea20000004200 */
[-C--:B-1----:R-:W-:Y:S08]  /*d6d0*/  HMMA.16816.F32.BF16 R52, R76, R84.reuse, R52 ;  /* 0x000000544c34723c */ /* 0x082ff00000041834 */
[C---:B------:R-:W-:Y:S07]  /*d6e0*/  HMMA.16816.F32.BF16 R56, R80.reuse, R84, R56 ;  /* 0x000000545038723c */ /* 0x040fee0000041838 */
[----:B------:R-:W-:Y:S01]  /*d6f0*/  FFMA.FTZ R84, R170, c[0x0][0x2d0], -R97 ;  /* 0x0000b400aa547a23 */ /* 0x000fe20000010861 */
[-C--:B------:R-:W-:Y:S03]  /*d700*/  HMMA.16816.F32.BF16 R60, R80, R86.reuse, R60 ;  /* 0x00000056503c723c */ /* 0x080fe6000004183c */
[----:B------:R1:W3:Y:S04]  /*d710*/  MUFU.EX2 R232, R84 ;  /* 0x0000005400e87308 */ /* 0x0002e80000000800 */
[--C-:B------:R-:W-:Y:S01]  /*d720*/  FFMA.FTZ R80, R187, c[0x0][0x2d0], -R74.reuse ;  /* 0x0000b400bb507a23 */ /* 0x100fe2000001084a */
[----:B------:R-:W-:Y:S04]  /*d730*/  HMMA.16816.F32.BF16 R64, R76, R86, R64 ;  /* 0x000000564c40723c */ /* 0x000fe80000041840 */
[----:B----4-:R-:W-:Y:S01]  /*d740*/  F2FP.BF16.PACK_AB R82, R141, R142 ;  /* 0x0000008e8d52723e */ /* 0x010fe200000010ff */
[----:B------:R4:W-:Y:S01]  /*d750*/  MUFU.EX2 R147, R80 ;  /* 0x0000005000937308 */ /* 0x0009e20000000800 */
[----:B-----5:R-:W-:Y:S02]  /*d760*/  F2FP.BF16.PACK_AB R81, R235, R140 ;  /* 0x0000008ceb51723e */ /* 0x020fe400000010ff */
[----:B------:R-:W-:Y:S04]  /*d770*/  F2FP.BF16.PACK_AB R76, R251, R123 ;  /* 0x0000007bfb4c723e */ /* 0x000fe800000010ff */
[----:B------:R-:W-:Y:S02]  /*d780*/  F2FP.BF16.PACK_AB R77, R138, R139 ;  /* 0x0000008b8a4d723e */ /* 0x000fe400000010ff */
[----:B------:R-:W-:Y:S02]  /*d790*/  F2FP.BF16.PACK_AB R78, R246, R249 ;  /* 0x000000f9f64e723e */ /* 0x000fe400000010ff */
[----:B------:R-:W-:Y:S01]  /*d7a0*/  F2FP.BF16.PACK_AB R79, R143, R245 ;  /* 0x000000f58f4f723e */ /* 0x000fe200000010ff */
[----:B-1----:R-:W1:Y:S01]  /*d7b0*/  LDSM.16.MT88.4 R84, [R212+0x1100] ;  /* 0x00110000d454783b */ /* 0x002e620000004200 */
[----:B---3--:R-:W-:Y:S05]  /*d7c0*/  F2FP.BF16.PACK_AB R83, R232, R234 ;  /* 0x000000eae853723e */ /* 0x008fea00000010ff */
[-C--:B--2---:R-:W-:Y:S03]  /*d7d0*/  HMMA.16816.F32.BF16 R4, R76, R88.reuse, R4 ;  /* 0x000000584c04723c */ /* 0x084fe60000041804 */
[--C-:B----4-:R-:W-:Y:S04]  /*d7e0*/  FFMA.FTZ R80, R183, c[0x0][0x2d0], -R75.reuse ;  /* 0x0000b400b7507a23 */ /* 0x110fe8000001084b */
[----:B------:R2:W-:Y:S02]  /*d7f0*/  MUFU.EX2 R146, R80 ;  /* 0x0000005000927308 */ /* 0x0005e40000000800 */
[----:B--2---:R-:W-:Y:S07]  /*d800*/  F2FP.BF16.PACK_AB R80, R136, R137 ;  /* 0x000000898850723e */ /* 0x004fee00000010ff */
[C---:B------:R-:W-:Y:S07]  /*d810*/  HMMA.16816.F32.BF16 R8, R80.reuse, R88, R8 ;  /* 0x000000585008723c */ /* 0x040fee0000041808 */
[--C-:B------:R-:W-:Y:S01]  /*d820*/  FFMA.FTZ R88, R195, c[0x0][0x2d0], -R74.reuse ;  /* 0x0000b400c3587a23 */ /* 0x100fe2000001084a */
[-C--:B------:R-:W-:Y:S03]  /*d830*/  HMMA.16816.F32.BF16 R12, R80, R90.reuse, R12 ;  /* 0x0000005a500c723c */ /* 0x080fe6000004180c */
[----:B------:R2:W-:Y:S05]  /*d840*/  MUFU.EX2 R231, R88 ;  /* 0x0000005800e77308 */ /* 0x0005ea0000000800 */
[C---:B------:R-:W-:Y:S08]  /*d850*/  HMMA.16816.F32.BF16 R16, R76.reuse, R90, R16 ;  /* 0x0000005a4c10723c */ /* 0x040ff00000041810 */
[-C--:B-1----:R-:W-:Y:S08]  /*d860*/  HMMA.16816.F32.BF16 R20, R76, R84.reuse, R20 ;  /* 0x000000544c14723c */ /* 0x082ff00000041814 */
[C---:B------:R-:W-:Y:S04]  /*d870*/  HMMA.16816.F32.BF16 R24, R80.reuse, R84, R24 ;  /* 0x000000545018723c */ /* 0x040fe80000041818 */
[----:B--2---:R-:W-:Y:S01]  /*d880*/  FFMA.FTZ R88, R198, c[0x0][0x2d0], -R74 ;  /* 0x0000b400c6587a23 */ /* 0x004fe2000001084a */
[----:B------:R-:W-:Y:S02]  /*d890*/  MOV R198, R109 ;  /* 0x0000006d00c67202 */ /* 0x000fe40000000f00 */
[--C-:B------:R-:W-:Y:S01]  /*d8a0*/  FFMA.FTZ R84, R184, c[0x0][0x2d0], -R96.reuse ;  /* 0x0000b400b8547a23 */ /* 0x100fe20000010860 */
[-C--:B------:R-:W-:Y:S01]  /*d8b0*/  HMMA.16816.F32.BF16 R28, R80, R86.reuse, R28 ;  /* 0x00000056501c723c */ /* 0x080fe2000004181c */
[----:B------:R1:W-:Y:S07]  /*d8c0*/  MUFU.EX2 R195, R88 ;  /* 0x0000005800c37308 */ /* 0x0003ee0000000800 */
[C---:B------:R-:W-:Y:S03]  /*d8d0*/  HMMA.16816.F32.BF16 R32, R76.reuse, R86, R32 ;  /* 0x000000564c20723c */ /* 0x040fe60000041820 */
[----:B------:R2:W-:Y:S05]  /*d8e0*/  MUFU.EX2 R144, R84 ;  /* 0x0000005400907308 */ /* 0x0005ea0000000800 */
[-C--:B------:R-:W-:Y:S08]  /*d8f0*/  HMMA.16816.F32.BF16 R36, R76, R92.reuse, R36 ;  /* 0x0000005c4c24723c */ /* 0x080ff00000041824 */
[C---:B------:R-:W-:Y:S04]  /*d900*/  HMMA.16816.F32.BF16 R40, R80.reuse, R92, R40 ;  /* 0x0000005c5028723c */ /* 0x040fe80000041828 */
[----:B-1----:R-:W-:Y:S03]  /*d910*/  FFMA.FTZ R88, R191, c[0x0][0x2d0], -R75 ;  /* 0x0000b400bf587a23 */ /* 0x002fe6000001084b */
[----:B------:R-:W-:Y:S01]  /*d920*/  FFMA.FTZ R92, R180, c[0x0][0x2d0], -R97 ;  /* 0x0000b400b45c7a23 */ /* 0x000fe20000010861 */
[-C--:B------:R-:W-:Y:S01]  /*d930*/  HMMA.16816.F32.BF16 R44, R80, R94.reuse, R44 ;  /* 0x0000005e502c723c */ /* 0x080fe2000004182c */
[----:B------:R1:W-:Y:S03]  /*d940*/  MUFU.EX2 R191, R88 ;  /* 0x0000005800bf7308 */ /* 0x0003e60000000800 */
[--C-:B--2---:R-:W-:Y:S04]  /*d950*/  FFMA.FTZ R84, R188, c[0x0][0x2d0], -R96.reuse ;  /* 0x0000b400bc547a23 */ /* 0x104fe80000010860 */
[C---:B------:R-:W-:Y:S03]  /*d960*/  HMMA.16816.F32.BF16 R48, R76.reuse, R94, R48 ;  /* 0x0000005e4c30723c */ /* 0x040fe60000041830 */
[----:B------:R2:W-:Y:S10]  /*d970*/  MUFU.EX2 R187, R84 ;  /* 0x0000005400bb7308 */ /* 0x0005f40000000800 */
[----:B------:R3:W-:Y:S01]  /*d980*/  MUFU.EX2 R155, R92 ;  /* 0x0000005c009b7308 */ /* 0x0007e20000000800 */
[----:B-1----:R-:W-:Y:S09]  /*d990*/  FFMA.FTZ R88, R193, c[0x0][0x2d0], -R75 ;  /* 0x0000b400c1587a23 */ /* 0x002ff2000001084b */
[----:B------:R1:W-:Y:S01]  /*d9a0*/  MUFU.EX2 R193, R88 ;  /* 0x0000005800c17308 */ /* 0x0003e20000000800 */
[--C-:B--2---:R-:W-:Y:S02]  /*d9b0*/  FFMA.FTZ R84, R189, c[0x0][0x2d0], -R96.reuse ;  /* 0x0000b400bd547a23 */ /* 0x104fe40000010860 */
[----:B------:R-:W-:Y:S01]  /*d9c0*/  IMAD.MOV.U32 R189, RZ, RZ, R123 ;  /* 0x000000ffffbd7224 */ /* 0x000fe200078e007b */
[----:B------:R-:W-:Y:S06]  /*d9d0*/  MOV R123, R118 ;  /* 0x00000076007b7202 */ /* 0x000fec0000000f00 */
[----:B------:R2:W-:Y:S01]  /*d9e0*/  MUFU.EX2 R184, R84 ;  /* 0x0000005400b87308 */ /* 0x0005e20000000800 */
[----:B---3--:R-:W-:Y:S09]  /*d9f0*/  FFMA.FTZ R92, R179, c[0x0][0x2d0], -R97 ;  /* 0x0000b400b35c7a23 */ /* 0x008ff20000010861 */
[----:B------:R3:W-:Y:S01]  /*da00*/  MUFU.EX2 R154, R92 ;  /* 0x0000005c009a7308 */ /* 0x0007e20000000800 */
[----:B-1----:R-:W1:Y:S01]  /*da10*/  LDSM.16.MT88.4 R88, [R211+0x1100] ;  /* 0x00110000d358783b */ /* 0x002e620000004200 */
[----:B--2---:R-:W-:Y:S01]  /*da20*/  FFMA.FTZ R84, R190, c[0x0][0x2d0], -R96 ;  /* 0x0000b400be547a23 */ /* 0x004fe20000010860 */
[----:B------:R-:W-:Y:S06]  /*da30*/  MOV R190, R127 ;  /* 0x0000007f00be7202 */ /* 0x000fec0000000f00 */
[----:B------:R-:W2:Y:S01]  /*da40*/  LDL.LU R127, [R1+0x14] ;  /* 0x00001400017f7983 */ /* 0x000ea20000300800 */
[----:B------:R4:W5:Y:S01]  /*da50*/  MUFU.EX2 R185, R84 ;  /* 0x0000005400b97308 */ /* 0x0009620000000800 */
[----:B---3--:R-:W-:Y:S01]  /*da60*/  FFMA.FTZ R92, R205, c[0x0][0x2d0], -R75 ;  /* 0x0000b400cd5c7a23 */ /* 0x008fe2000001084b */
[----:B------:R-:W-:Y:S01]  /*da70*/  MOV R205, R190 ;  /* 0x000000be00cd7202 */ /* 0x000fe20000000f00 */
[----:B------:R-:W-:Y:S07]  /*da80*/  IMAD.MOV.U32 R190, RZ, RZ, R151 ;  /* 0x000000ffffbe7224 */ /* 0x000fee00078e0097 */
[----:B------:R3:W-:Y:S01]  /*da90*/  MUFU.EX2 R159, R92 ;  /* 0x0000005c009f7308 */ /* 0x0007e20000000800 */
[--C-:B----4-:R-:W-:Y:S01]  /*daa0*/  FFMA.FTZ R84, R204, c[0x0][0x2d0], -R74.reuse ;  /* 0x0000b400cc547a23 */ /* 0x110fe2000001084a */
[----:B------:R-:W-:Y:S01]  /*dab0*/  MOV R204, R122 ;  /* 0x0000007a00cc7202 */ /* 0x000fe20000000f00 */
[-C--:B-1----:R-:W-:Y:S01]  /*dac0*/  HMMA.16816.F32.BF16 R52, R76, R88.reuse, R52 ;  /* 0x000000584c34723c */ /* 0x082fe20000041834 */
[----:B------:R-:W4:Y:S06]  /*dad0*/  LDL.LU R122, [R1+0x18] ;  /* 0x00001800017a7983 */ /* 0x000f2c0000300800 */
[----:B------:R1:W-:Y:S01]  /*dae0*/  MUFU.EX2 R183, R84 ;  /* 0x0000005400b77308 */ /* 0x0003e20000000800 */
[C---:B------:R-:W-:Y:S01]  /*daf0*/  HMMA.16816.F32.BF16 R56, R80.reuse, R88, R56 ;  /* 0x000000585038723c */ /* 0x040fe20000041838 */
[----:B---3--:R-:W-:Y:S06]  /*db00*/  LDSM.16.MT88.4 R92, [R210+0x1900] ;  /* 0x00190000d25c783b */ /* 0x008fec0000004200 */
[--C-:B------:R-:W-:Y:S01]  /*db10*/  FFMA.FTZ R88, R178, c[0x0][0x2d0], -R97.reuse ;  /* 0x0000b400b2587a23 */ /* 0x100fe20000010861 */
[-C--:B------:R-:W-:Y:S03]  /*db20*/  HMMA.16816.F32.BF16 R60, R80, R90.reuse, R60 ;  /* 0x0000005a503c723c */ /* 0x080fe6000004183c */
[----:B------:R-:W3:Y:S04]  /*db30*/  MUFU.EX2 R102, R88 ;  /* 0x0000005800667308 */ /* 0x000ee80000000800 */
[--C-:B------:R-:W-:Y:S01]  /*db40*/  FFMA.FTZ R80, R228, c[0x0][0x2d0], -R74.reuse ;  /* 0x0000b400e4507a23 */ /* 0x100fe2000001084a */
[----:B------:R-:W-:Y:S04]  /*db50*/  HMMA.16816.F32.BF16 R64, R76, R90, R64 ;  /* 0x0000005a4c40723c */ /* 0x000fe80000041840 */
[----:B-1----:R-:W-:Y:S01]  /*db60*/  FFMA.FTZ R84, R181, c[0x0][0x2d0], -R97 ;  /* 0x0000b400b5547a23 */ /* 0x002fe20000010861 */
[----:B-----5:R-:W-:Y:S01]  /*db70*/  F2FP.BF16.PACK_AB R82, R185, R184 ;  /* 0x000000b8b952723e */ /* 0x020fe200000010ff */
[----:B------:R1:W-:Y:S01]  /*db80*/  MUFU.EX2 R181, R80 ;  /* 0x0000005000b57308 */ /* 0x0003e20000000800 */
[----:B------:R-:W-:Y:S02]  /*db90*/  F2FP.BF16.PACK_AB R76, R147, R244 ;  /* 0x000000f4934c723e */ /* 0x000fe400000010ff */
[----:B------:R-:W-:Y:S03]  /*dba0*/  F2FP.BF16.PACK_AB R77, R145, R146 ;  /* 0x00000092914d723e */ /* 0x000fe600000010ff */
[----:B------:R-:W-:Y:S02]  /*dbb0*/  F2FP.BF16.PACK_AB R78, R195, R231 ;  /* 0x000000e7c34e723e */ /* 0x000fe400000010ff */
[----:B------:R-:W-:Y:S02]  /*dbc0*/  F2FP.BF16.PACK_AB R79, R193, R191 ;  /* 0x000000bfc14f723e */ /* 0x000fe400000010ff */
[----:B------:R5:W5:Y:S01]  /*dbd0*/  MUFU.EX2 R182, R84 ;  /* 0x0000005400b67308 */ /* 0x000b620000000800 */
[----:B------:R-:W-:Y:S01]  /*dbe0*/  MOV R228, R121 ;  /* 0x0000007900e47202 */ /* 0x000fe20000000f00 */
[----:B------:R-:W-:Y:S01]  /*dbf0*/  IMAD.MOV.U32 R121, RZ, RZ, R119 ;  /* 0x000000ffff797224 */ /* 0x000fe200078e0077 */
[----:B---3--:R-:W-:Y:S01]  /*dc00*/  F2FP.BF16.PACK_AB R83, R102, R154 ;  /* 0x0000009a6653723e */ /* 0x008fe200000010ff */
[----:B------:R-:W-:Y:S03]  /*dc10*/  LDSM.16.MT88.4 R88, [R212+0x1900] ;  /* 0x00190000d458783b */ /* 0x000fe60000004200 */
[----:B------:R-:W-:Y:S02]  /*dc20*/  MOV R188, R121 ;  /* 0x0000007900bc7202 */ /* 0x000fe40000000f00 */
[----:B------:R-:W-:Y:S01]  /*dc30*/  MOV R121, R113 ;  /* 0x0000007100797202 */ /* 0x000fe20000000f00 */
[----:B-1----:R-:W-:Y:S01]  /*dc40*/  FFMA.FTZ R80, R203, c[0x0][0x2d0], -R75 ;  /* 0x0000b400cb507a23 */ /* 0x002fe2000001084b */
[----:B------:R-:W-:Y:S03]  /*dc50*/  MOV R203, R150 ;  /* 0x0000009600cb7202 */ /* 0x000fe60000000f00 */
[----:B------:R1:W-:Y:S01]  /*dc60*/  MUFU.EX2 R153, R80 ;  /* 0x0000005000997308 */ /* 0x0003e20000000800 */
[----:B-----5:R-:W3:Y:S01]  /*dc70*/  LDSM.16.MT88.4 R84, [R209+0x1900] ;  /* 0x00190000d154783b */ /* 0x020ee20000004200 */
[----:B------:R-:W-:Y:S02]  /*dc80*/  F2FP.BF16.PACK_AB R81, R155, R182 ;  /* 0x000000b69b51723e */ /* 0x000fe400000010ff */
[----:B-1----:R-:W-:Y:S01]  /*dc90*/  F2FP.BF16.PACK_AB R80, R187, R144 ;  /* 0x00000090bb50723e */ /* 0x002fe200000010ff */
[-C--:B---3--:R-:W-:Y:S08]  /*dca0*/  HMMA.16816.F32.BF16 R4, R76, R84.reuse, R4 ;  /* 0x000000544c04723c */ /* 0x088ff00000041804 */
[C---:B------:R-:W-:Y:S07]  /*dcb0*/  HMMA.16816.F32.BF16 R8, R80.reuse, R84, R8 ;  /* 0x000000545008723c */ /* 0x040fee0000041808 */
[--C-:B------:R-:W-:Y:S01]  /*dcc0*/  FFMA.FTZ R84, R233, c[0x0][0x2d0], -R74.reuse ;  /* 0x0000b400e9547a23 */ /* 0x100fe2000001084a */
[-C--:B------:R-:W-:Y:S03]  /*dcd0*/  HMMA.16816.F32.BF16 R12, R80, R86.reuse, R12 ;  /* 0x00000056500c723c */ /* 0x080fe6000004180c */
[----:B------:R1:W-:Y:S01]  /*dce0*/  MUFU.EX2 R158, R84 ;  /* 0x00000054009e7308 */ /* 0x0003e20000000800 */
[----:B------:R-:W-:Y:S04]  /*dcf0*/  IMAD.MOV.U32 R233, RZ, RZ, R111 ;  /* 0x000000ffffe97224 */ /* 0x000fe800078e006f */
[C---:B------:R-:W-:Y:S08]  /*dd00*/  HMMA.16816.F32.BF16 R16, R76.reuse, R86, R16 ;  /* 0x000000564c10723c */ /* 0x040ff00000041810 */
[-C--:B------:R-:W-:Y:S08]  /*dd10*/  HMMA.16816.F32.BF16 R20, R76, R88.reuse, R20 ;  /* 0x000000584c14723c */ /* 0x080ff00000041814 */
[C---:B------:R-:W-:Y:S04]  /*dd20*/  HMMA.16816.F32.BF16 R24, R80.reuse, R88, R24 ;  /* 0x000000585018723c */ /* 0x040fe80000041818 */
[----:B-1----:R-:W-:Y:S02]  /*dd30*/  FFMA.FTZ R84, R236, c[0x0][0x2d0], -R74 ;  /* 0x0000b400ec547a23 */ /* 0x002fe4000001084a */
[----:B------:R-:W-:Y:S02]  /*dd40*/  IMAD.MOV.U32 R236, RZ, RZ, R105 ;  /* 0x000000ffffec7224 */ /* 0x000fe400078e0069 */
[-C--:B------:R-:W-:Y:S01]  /*dd50*/  HMMA.16816.F32.BF16 R28, R80, R90.reuse, R28 ;  /* 0x0000005a501c723c */ /* 0x080fe2000004181c */
[----:B------:R1:W-:Y:S03]  /*dd60*/  MUFU.EX2 R180, R84 ;  /* 0x0000005400b47308 */ /* 0x0003e60000000800 */
[--C-:B------:R-:W-:Y:S01]  /*dd70*/  FFMA.FTZ R88, R206, c[0x0][0x2d0], -R96.reuse ;  /* 0x0000b400ce587a23 */ /* 0x100fe20000010860 */
[----:B------:R-:W-:Y:S03]  /*dd80*/  MOV R206, R110 ;  /* 0x0000006e00ce7202 */ /* 0x000fe60000000f00 */
[C---:B------:R-:W-:Y:S03]  /*dd90*/  HMMA.16816.F32.BF16 R32, R76.reuse, R90, R32 ;  /* 0x0000005a4c20723c */ /* 0x040fe60000041820 */
[----:B------:R3:W-:Y:S05]  /*dda0*/  MUFU.EX2 R156, R88 ;  /* 0x00000058009c7308 */ /* 0x0007ea0000000800 */
[-C--:B------:R-:W-:Y:S08]  /*ddb0*/  HMMA.16816.F32.BF16 R36, R76, R92.reuse, R36 ;  /* 0x0000005c4c24723c */ /* 0x080ff00000041824 */
[C---:B------:R-:W-:Y:S04]  /*ddc0*/  HMMA.16816.F32.BF16 R40, R80.reuse, R92, R40 ;  /* 0x0000005c5028723c */ /* 0x040fe80000041828 */
[----:B-1----:R-:W-:Y:S01]  /*ddd0*/  FFMA.FTZ R84, R229, c[0x0][0x2d0], -R75 ;  /* 0x0000b400e5547a23 */ /* 0x002fe2000001084b */
[----:B------:R-:W-:Y:S02]  /*dde0*/  MOV R229, R104 ;  /* 0x0000006800e57202 */ /* 0x000fe40000000f00 */
[----:B------:R-:W-:Y:S01]  /*ddf0*/  FFMA.FTZ R92, R201, c[0x0][0x2d0], -R97 ;  /* 0x0000b400c95c7a23 */ /* 0x000fe20000010861 */
[-C--:B------:R-:W-:Y:S01]  /*de00*/  HMMA.16816.F32.BF16 R44, R80, R94.reuse, R44 ;  /* 0x0000005e502c723c */ /* 0x080fe2000004182c */
[----:B------:R1:W-:Y:S03]  /*de10*/  MUFU.EX2 R157, R84 ;  /* 0x00000054009d7308 */ /* 0x0003e60000000800 */
[--C-:B---3--:R-:W-:Y:S04]  /*de20*/  FFMA.FTZ R88, R207, c[0x0][0x2d0], -R96.reuse ;  /* 0x0000b400cf587a23 */ /* 0x108fe80000010860 */
[C---:B------:R-:W-:Y:S03]  /*de30*/  HMMA.16816.F32.BF16 R48, R76.reuse, R94, R48 ;  /* 0x0000005e4c30723c */ /* 0x040fe60000041830 */
[----:B------:R3:W-:Y:S10]  /*de40*/  MUFU.EX2 R178, R88 ;  /* 0x0000005800b27308 */ /* 0x0007f40000000800 */
[----:B------:R5:W-:Y:S01]  /*de50*/  MUFU.EX2 R100, R92 ;  /* 0x0000005c00647308 */ /* 0x000be20000000800 */
[----:B-1----:R-:W-:Y:S01]  /*de60*/  FFMA.FTZ R84, R230, c[0x0][0x2d0], -R75 ;  /* 0x0000b400e6547a23 */ /* 0x002fe2000001084b */
[----:B------:R-:W-:Y:S08]  /*de70*/  MOV R230, R107 ;  /* 0x0000006b00e67202 */ /* 0x000ff00000000f00 */
[----:B------:R1:W-:Y:S01]  /*de80*/  MUFU.EX2 R179, R84 ;  /* 0x0000005400b37308 */ /* 0x0003e20000000800 */
[--C-:B---3--:R-:W-:Y:S09]  /*de90*/  FFMA.FTZ R88, R226, c[0x0][0x2d0], -R96.reuse ;  /* 0x0000b400e2587a23 */ /* 0x108ff20000010860 */
[----:B------:R3:W2:Y:S01]  /*dea0*/  MUFU.EX2 R177, R88 ;  /* 0x0000005800b17308 */ /* 0x0006a20000000800 */
[----:B-----5:R-:W-:Y:S09]  /*deb0*/  FFMA.FTZ R92, R192, c[0x0][0x2d0], -R97 ;  /* 0x0000b400c05c7a23 */ /* 0x020ff20000010861 */
[----:B------:R5:W-:Y:S01]  /*dec0*/  MUFU.EX2 R99, R92 ;  /* 0x0000005c00637308 */ /* 0x000be20000000800 */
[----:B-1----:R-:W-:Y:S02]  /*ded0*/  FFMA.FTZ R84, R202, c[0x0][0x2d0], -R96 ;  /* 0x0000b400ca547a23 */ /* 0x002fe40000010860 */
[----:B------:R-:W-:Y:S07]  /*dee0*/  IMAD.MOV.U32 R202, RZ, RZ, R108 ;  /* 0x000000ffffca7224 */ /* 0x000fee00078e006c */
[----:B------:R1:W-:Y:S01]  /*def0*/  MUFU.EX2 R152, R84 ;  /* 0x0000005400987308 */ /* 0x0003e20000000800 */
[----:B---3--:R-:W-:Y:S09]  /*df00*/  FFMA.FTZ R88, R241, c[0x0][0x2d0], -R74 ;  /* 0x0000b400f1587a23 */ /* 0x008ff2000001084a */
[----:B------:R3:W-:Y:S01]  /*df10*/  MUFU.EX2 R176, R88 ;  /* 0x0000005800b07308 */ /* 0x0007e20000000800 */
[----:B-----5:R-:W-:Y:S09]  /*df20*/  FFMA.FTZ R92, R243, c[0x0][0x2d0], -R75 ;  /* 0x0000b400f35c7a23 */ /* 0x020ff2000001084b */
[----:B------:R5:W-:Y:S01]  /*df30*/  MUFU.EX2 R172, R92 ;  /* 0x0000005c00ac7308 */ /* 0x000be20000000800 */
[----:B-1----:R-:W1:Y:S01]  /*df40*/  LDSM.16.MT88.4 R84, [R211+0x1900] ;  /* 0x00190000d354783b */ /* 0x002e620000004200 */
[----:B---3--:R-:W-:Y:S08]  /*df50*/  FFMA.FTZ R88, R199, c[0x0][0x2d0], -R97 ;  /* 0x0000b400c7587a23 */ /* 0x008ff00000010861 */
[----:B------:R3:W1:Y:S01]  /*df60*/  MUFU.EX2 R101, R88 ;  /* 0x0000005800657308 */ /* 0x0006620000000800 */
[----:B-----5:R-:W-:Y:S01]  /*df70*/  LDSM.16.MT88.4 R92, [R210+0x2100] ;  /* 0x00210000d25c783b */ /* 0x020fe20000004200 */
[----:B----4-:R-:W-:Y:S01]  /*df80*/  FFMA.FTZ R2, R2, R122, R123 ;  /* 0x0000007a02027223 */ /* 0x010fe2000001007b */
[----:B------:R-:W-:Y:S01]  /*df90*/  MOV R123, R115 ;  /* 0x00000073007b7202 */ /* 0x000fe20000000f00 */
[----:B------:R-:W-:Y:S02]  /*dfa0*/  IMAD.MOV.U32 R122, RZ, RZ, R114 ;  /* 0x000000ffff7a7224 */ /* 0x000fe400078e0072 */
[----:B------:R-:W-:Y:S01]  /*dfb0*/  FADD.FTZ R2, R188, R2 ;  /* 0x00000002bc027221 */ /* 0x000fe20000010000 */
[----:B------:R-:W-:Y:S02]  /*dfc0*/  MOV R188, R120 ;  /* 0x0000007800bc7202 */ /* 0x000fe40000000f00 */
[----:B---3--:R-:W3:Y:S01]  /*dfd0*/  LDSM.16.MT88.4 R88, [R209+0x2100] ;  /* 0x00210000d158783b */ /* 0x008ee20000004200 */
[-C--:B-1----:R-:W-:Y:S08]  /*dfe0*/  HMMA.16816.F32.BF16 R52, R76, R84.reuse, R52 ;  /* 0x000000544c34723c */ /* 0x082ff00000041834 */
[C---:B------:R-:W-:Y:S07]  /*dff0*/  HMMA.16816.F32.BF16 R56, R80.reuse, R84, R56 ;  /* 0x000000545038723c */ /* 0x040fee0000041838 */
[----:B------:R-:W-:Y:S01]  /*e000*/  FFMA.FTZ R84, R186, c[0x0][0x2d0], -R97 ;  /* 0x0000b400ba547a23 */ /* 0x000fe20000010861 */
[-C--:B------:R-:W-:Y:S03]  /*e010*/  HMMA.16816.F32.BF16 R60, R80, R86.reuse, R60 ;  /* 0x00000056503c723c */ /* 0x080fe6000004183c */
[----:B------:R1:W4:Y:S04]  /*e020*/  MUFU.EX2 R98, R84 ;  /* 0x0000005400627308 */ /* 0x0003280000000800 */
[--C-:B------:R-:W-:Y:S01]  /*e030*/  FFMA.FTZ R80, R247, c[0x0][0x2d0], -R74.reuse ;  /* 0x0000b400f7507a23 */ /* 0x100fe2000001084a */
[----:B------:R-:W-:Y:S04]  /*e040*/  HMMA.16816.F32.BF16 R64, R76, R86, R64 ;  /* 0x000000564c40723c */ /* 0x000fe80000041840 */
[----:B--2---:R-:W-:Y:S01]  /*e050*/  F2FP.BF16.PACK_AB R82, R177, R178 ;  /* 0x000000b2b152723e */ /* 0x004fe200000010ff */
[----:B------:R2:W5:Y:S01]  /*e060*/  MUFU.EX2 R175, R80 ;  /* 0x0000005000af7308 */ /* 0x0005620000000800 */
[----:B------:R-:W-:Y:S02]  /*e070*/  F2FP.BF16.PACK_AB R81, R100, R101 ;  /* 0x000000656451723e */ /* 0x000fe400000010ff */
[----:B------:R-:W-:Y:S04]  /*e080*/  F2FP.BF16.PACK_AB R76, R181, R183 ;  /* 0x000000b7b54c723e */ /* 0x000fe800000010ff */
[----:B------:R-:W-:Y:S02]  /*e090*/  F2FP.BF16.PACK_AB R77, R159, R153 ;  /* 0x000000999f4d723e */ /* 0x000fe400000010ff */
[----:B------:R-:W-:Y:S02]  /*e0a0*/  F2FP.BF16.PACK_AB R78, R180, R158 ;  /* 0x0000009eb44e723e */ /* 0x000fe400000010ff */
[----:B------:R-:W-:Y:S01]  /*e0b0*/  F2FP.BF16.PACK_AB R79, R179, R157 ;  /* 0x0000009db34f723e */ /* 0x000fe200000010ff */
[----:B-1----:R-:W1:Y:S01]  /*e0c0*/  LDSM.16.MT88.4 R84, [R212+0x2100] ;  /* 0x00210000d454783b */ /* 0x002e620000004200 */
[----:B----4-:R-:W-:Y:S05]  /*e0d0*/  F2FP.BF16.PACK_AB R83, R98, R99 ;  /* 0x000000636253723e */ /* 0x010fea00000010ff */
[-C--:B---3--:R-:W-:Y:S03]  /*e0e0*/  HMMA.16816.F32.BF16 R4, R76, R88.reuse, R4 ;  /* 0x000000584c04723c */ /* 0x088fe60000041804 */
[----:B--2---:R-:W-:Y:S01]  /*e0f0*/  FFMA.FTZ R80, R242, c[0x0][0x2d0], -R75 ;  /* 0x0000b400f2507a23 */ /* 0x004fe2000001084b */
[----:B-----5:R-:W-:Y:S03]  /*e100*/  F2FP.BF16.PACK_AB R164, R175, R176 ;  /* 0x000000b0afa4723e */ /* 0x020fe600000010ff */
[----:B------:R2:W3:Y:S02]  /*e110*/  MUFU.EX2 R174, R80 ;  /* 0x0000005000ae7308 */ /* 0x0004e40000000800 */
[----:B--2---:R-:W-:Y:S03]  /*e120*/  F2FP.BF16.PACK_AB R80, R156, R152 ;  /* 0x000000989c50723e */ /* 0x004fe600000010ff */
[----:B---3--:R-:W-:Y:S04]  /*e130*/  F2FP.BF16.PACK_AB R165, R172, R174 ;  /* 0x000000aeaca5723e */ /* 0x008fe800000010ff */
[C---:B------:R-:W-:Y:S07]  /*e140*/  HMMA.16816.F32.BF16 R8, R80.reuse, R88, R8 ;  /* 0x000000585008723c */ /* 0x040fee0000041808 */
[--C-:B------:R-:W-:Y:S01]  /*e150*/  FFMA.FTZ R88, R252, c[0x0][0x2d0], -R74.reuse ;  /* 0x0000b400fc587a23 */ /* 0x100fe2000001084a */
[-C--:B------:R-:W-:Y:S03]  /*e160*/  HMMA.16816.F32.BF16 R12, R80, R90.reuse, R12 ;  /* 0x0000005a500c723c */ /* 0x080fe6000004180c */
[----:B------:R2:W-:Y:S01]  /*e170*/  MUFU.EX2 R173, R88 ;  /* 0x0000005800ad7308 */ /* 0x0005e20000000800 */
[----:B------:R-:W-:Y:S01]  /*e180*/  FFMA.FTZ R74, R131, c[0x0][0x2d0], -R74 ;  /* 0x0000b400834a7a23 */ /* 0x000fe2000001084a */
[----:B------:R-:W-:Y:S02]  /*e190*/  MOV R131, R117 ;  /* 0x0000007500837202 */ /* 0x000fe40000000f00 */
[----:B------:R-:W-:Y:S01]  /*e1a0*/  LDSM.16.MT88.4 R116, [R209+0x2900] ;  /* 0x00290000d174783b */ /* 0x000fe20000004200 */
[C---:B------:R-:W-:Y:S04]  /*e1b0*/  HMMA.16816.F32.BF16 R16, R76.reuse, R90, R16 ;  /* 0x0000005a4c10723c */ /* 0x040fe80000041810 */
[----:B------:R-:W-:Y:S01]  /*e1c0*/  FFMA.FTZ R68, R68, R127, R131 ;  /* 0x0000007f44447223 */ /* 0x000fe20000010083 */
[----:B------:R3:W4:Y:S01]  /*e1d0*/  MUFU.EX2 R171, R74 ;  /* 0x0000004a00ab7308 */ /* 0x0007220000000800 */
[----:B------:R-:W-:Y:S02]  /*e1e0*/  MOV R131, R112 ;  /* 0x0000007000837202 */ /* 0x000fe40000000f00 */
[-C--:B-1----:R-:W-:Y:S04]  /*e1f0*/  HMMA.16816.F32.BF16 R20, R76, R84.reuse, R20 ;  /* 0x000000544c14723c */ /* 0x082fe80000041814 */
[----:B------:R-:W-:Y:S04]  /*e200*/  MOV R127, R106 ;  /* 0x0000006a007f7202 */ /* 0x000fe80000000f00 */
[C---:B------:R-:W-:Y:S01]  /*e210*/  HMMA.16816.F32.BF16 R24, R80.reuse, R84, R24 ;  /* 0x000000545018723c */ /* 0x040fe20000041818 */
[----:B--2---:R-:W1:Y:S07]  /*e220*/  LDSM.16.MT88.4 R88, [R211+0x2100] ;  /* 0x00210000d358783b */ /* 0x004e6e0000004200 */
[-C--:B------:R-:W-:Y:S04]  /*e230*/  HMMA.16816.F32.BF16 R28, R80, R86.reuse, R28 ;  /* 0x00000056501c723c */ /* 0x080fe8000004181c */
[--C-:B---3--:R-:W-:Y:S01]  /*e240*/  FFMA.FTZ R74, R248, c[0x0][0x2d0], -R75.reuse ;  /* 0x0000b400f84a7a23 */ /* 0x108fe2000001084b */
[----:B----4-:R-:W-:Y:S01]  /*e250*/  F2FP.BF16.PACK_AB R166, R171, R173 ;  /* 0x000000adaba6723e */ /* 0x010fe200000010ff */
[----:B------:R-:W-:Y:S02]  /*e260*/  FFMA.FTZ R75, R250, c[0x0][0x2d0], -R75 ;  /* 0x0000b400fa4b7a23 */ /* 0x000fe4000001084b */
[C---:B------:R-:W-:Y:S01]  /*e270*/  HMMA.16816.F32.BF16 R32, R76.reuse, R86, R32 ;  /* 0x000000564c20723c */ /* 0x040fe20000041820 */
[----:B------:R2:W-:Y:S07]  /*e280*/  MUFU.EX2 R170, R74 ;  /* 0x0000004a00aa7308 */ /* 0x0005ee0000000800 */
[-C--:B------:R-:W-:Y:S03]  /*e290*/  HMMA.16816.F32.BF16 R36, R76, R92.reuse, R36 ;  /* 0x0000005c4c24723c */ /* 0x080fe60000041824 */
[----:B------:R-:W3:Y:S05]  /*e2a0*/  MUFU.EX2 R169, R75 ;  /* 0x0000004b00a97308 */ /* 0x000eea0000000800 */
[C---:B------:R-:W-:Y:S08]  /*e2b0*/  HMMA.16816.F32.BF16 R40, R80.reuse, R92, R40 ;  /* 0x0000005c5028723c */ /* 0x040ff00000041828 */
[-C--:B------:R-:W-:Y:S04]  /*e2c0*/  HMMA.16816.F32.BF16 R44, R80, R94.reuse, R44 ;  /* 0x0000005e502c723c */ /* 0x080fe8000004182c */
[--C-:B--2---:R-:W-:Y:S04]  /*e2d0*/  FFMA.FTZ R74, R237, c[0x0][0x2d0], -R96.reuse ;  /* 0x0000b400ed4a7a23 */ /* 0x104fe80000010860 */
[----:B------:R2:W-:Y:S01]  /*e2e0*/  MUFU.EX2 R168, R74 ;  /* 0x0000004a00a87308 */ /* 0x0005e20000000800 */
[C---:B------:R-:W-:Y:S04]  /*e2f0*/  HMMA.16816.F32.BF16 R48, R76.reuse, R94, R48 ;  /* 0x0000005e4c30723c */ /* 0x040fe80000041830 */
[----:B---3--:R-:W-:Y:S04]  /*e300*/  F2FP.BF16.PACK_AB R167, R169, R170 ;  /* 0x000000aaa9a7723e */ /* 0x008fe800000010ff */
[-C--:B-1----:R-:W-:Y:S08]  /*e310*/  HMMA.16816.F32.BF16 R52, R76, R88.reuse, R52 ;  /* 0x000000584c34723c */ /* 0x082ff00000041834 */
[C---:B------:R-:W-:Y:S04]  /*e320*/  HMMA.16816.F32.BF16 R56, R80.reuse, R88, R56 ;  /* 0x000000585038723c */ /* 0x040fe80000041838 */
[----:B--2---:R-:W-:Y:S04]  /*e330*/  FFMA.FTZ R74, R238, c[0x0][0x2d0], -R96 ;  /* 0x0000b400ee4a7a23 */ /* 0x004fe80000010860 */
[-C--:B------:R-:W-:Y:S01]  /*e340*/  HMMA.16816.F32.BF16 R60, R80, R90.reuse, R60 ;  /* 0x0000005a503c723c */ /* 0x080fe2000004183c */
[----:B------:R1:W2:Y:S07]  /*e350*/  MUFU.EX2 R85, R74 ;  /* 0x0000004a00557308 */ /* 0x0002ae0000000800 */
[----:B------:R-:W-:Y:S08]  /*e360*/  HMMA.16816.F32.BF16 R64, R76, R90, R64 ;  /* 0x0000005a4c40723c */ /* 0x000ff00000041840 */
[-C--:B------:R-:W-:Y:S07]  /*e370*/  HMMA.16816.F32.BF16 R104, R164, R116.reuse, R4 ;  /* 0x00000074a468723c */ /* 0x080fee0000041804 */
[----:B------:R-:W-:Y:S01]  /*e380*/  FADD.FTZ R4, R228, R69 ;  /* 0x00000045e4047221 */ /* 0x000fe20000010000 */
[----:B------:R-:W-:Y:S01]  /*e390*/  MOV R228, R149 ;  /* 0x0000009500e47202 */ /* 0x000fe20000000f00 */
[----:B------:R-:W-:Y:S03]  /*e3a0*/  FADD.FTZ R6, R204, R68 ;  /* 0x00000044cc067221 */ /* 0x000fe60000010000 */
[--C-:B-1----:R-:W-:Y:S01]  /*e3b0*/  FFMA.FTZ R74, R239, c[0x0][0x2d0], -R96.reuse ;  /* 0x0000b400ef4a7a23 */ /* 0x102fe20000010860 */
[----:B--2---:R-:W-:Y:S01]  /*e3c0*/  F2FP.BF16.PACK_AB R160, R85, R168 ;  /* 0x000000a855a0723e */ /* 0x004fe200000010ff */
[----:B------:R-:W-:Y:S02]  /*e3d0*/  FFMA.FTZ R96, R240, c[0x0][0x2d0], -R96 ;  /* 0x0000b400f0607a23 */ /* 0x000fe40000010860 */
[----:B------:R-:W-:Y:S01]  /*e3e0*/  IMAD.MOV.U32 R204, RZ, RZ, R148 ;  /* 0x000000ffffcc7224 */ /* 0x000fe200078e0094 */
[----:B------:R1:W-:Y:S01]  /*e3f0*/  MUFU.EX2 R86, R74 ;  /* 0x0000004a00567308 */ /* 0x0003e20000000800 */
[----:B------:R-:W-:Y:S01]  /*e400*/  FADD.FTZ R4, R123, R4 ;  /* 0x000000047b047221 */ /* 0x000fe20000010000 */
[----:B------:R-:W2:Y:S01]  /*e410*/  LDSM.16.MT88.4 R148, [R210+0x2900] ;  /* 0x00290000d294783b */ /* 0x000ea20000004200 */
[----:B------:R-:W-:Y:S02]  /*e420*/  FADD.FTZ R6, R122, R6 ;  /* 0x000000067a067221 */ /* 0x000fe40000010000 */
[----:B------:R-:W-:Y:S02]  /*e430*/  FADD.FTZ R5, R121, R2 ;  /* 0x0000000279057221 */ /* 0x000fe40000010000 */
[----:B------:R-:W-:Y:S02]  /*e440*/  FADD.FTZ R4, R206, R4 ;  /* 0x00000004ce047221 */ /* 0x000fe40000010000 */
[----:B------:R-:W-:Y:S01]  /*e450*/  FADD.FTZ R2, R202, R6 ;  /* 0x00000006ca027221 */ /* 0x000fe20000010000 */
[----:B------:R-:W3:Y:S01]  /*e460*/  MUFU.EX2 R96, R96 ;  /* 0x0000006000607308 */ /* 0x000ee20000000800 */
[----:B------:R-:W-:Y:S02]  /*e470*/  FADD.FTZ R6, R126, R4 ;  /* 0x000000047e067221 */ /* 0x000fe40000010000 */
[--C-:B-1----:R-:W-:Y:S07]  /*e480*/  FFMA.FTZ R74, R194, c[0x0][0x2d0], -R97.reuse ;  /* 0x0000b400c24a7a23 */ /* 0x102fee0000010861 */
[----:B------:R1:W-:Y:S01]  /*e490*/  MUFU.EX2 R75, R74 ;  /* 0x0000004a004b7308 */ /* 0x0003e20000000800 */
[----:B---3--:R-:W-:Y:S01]  /*e4a0*/  F2FP.BF16.PACK_AB R162, R96, R86 ;  /* 0x0000005660a2723e */ /* 0x008fe200000010ff */
[--C-:B-1----:R-:W-:Y:S08]  /*e4b0*/  FFMA.FTZ R74, R196, c[0x0][0x2d0], -R97.reuse ;  /* 0x0000b400c44a7a23 */ /* 0x102ff00000010861 */
[----:B------:R1:W3:Y:S02]  /*e4c0*/  MUFU.EX2 R84, R74 ;  /* 0x0000004a00547308 */ /* 0x0002e40000000800 */
[--C-:B-1----:R-:W-:Y:S01]  /*e4d0*/  FFMA.FTZ R74, R197, c[0x0][0x2d0], -R97.reuse ;  /* 0x0000b400c54a7a23 */ /* 0x102fe20000010861 */
[----:B---3--:R-:W-:Y:S01]  /*e4e0*/  F2FP.BF16.PACK_AB R161, R84, R75 ;  /* 0x0000004b54a1723e */ /* 0x008fe200000010ff */
[----:B------:R-:W-:Y:S02]  /*e4f0*/  FFMA.FTZ R97, R73, c[0x0][0x2d0], -R97 ;  /* 0x0000b40049617a23 */ /* 0x000fe40000010861 */
[----:B------:R-:W3:Y:S04]  /*e500*/  LDL.LU R73, [R1+0x1c] ;  /* 0x00001c0001497983 */ /* 0x000ee80000300800 */
[----:B------:R-:W-:Y:S10]  /*e510*/  MUFU.EX2 R74, R74 ;  /* 0x0000004a004a7308 */ /* 0x000ff40000000800 */
[----:B------:R-:W1:Y:S02]  /*e520*/  MUFU.EX2 R97, R97 ;  /* 0x0000006100617308 */ /* 0x000e640000000800 */
[----:B-1----:R-:W-:Y:S07]  /*e530*/  F2FP.BF16.PACK_AB R163, R97, R74 ;  /* 0x0000004a61a3723e */ /* 0x002fee00000010ff */
[C---:B------:R-:W-:Y:S08]  /*e540*/  HMMA.16816.F32.BF16 R108, R160.reuse, R116, R8 ;  /* 0x00000074a06c723c */ /* 0x040ff00000041808 */
[-C--:B------:R-:W-:Y:S08]  /*e550*/  HMMA.16816.F32.BF16 R112, R160, R118.reuse, R12 ;  /* 0x00000076a070723c */ /* 0x080ff0000004180c */
[C---:B------:R-:W-:Y:S08]  /*e560*/  HMMA.16816.F32.BF16 R116, R164.reuse, R118, R16 ;  /* 0x00000076a474723c */ /* 0x040ff00000041810 */
[-C--:B------:R-:W-:Y:S04]  /*e570*/  HMMA.16816.F32.BF16 R120, R164, R132.reuse, R20 ;  /* 0x00000084a478723c */ /* 0x080fe80000041814 */
[----:B---3--:R-:W-:Y:S02]  /*e580*/  FFMA.FTZ R8, R0, R73, R200 ;  /* 0x0000004900087223 */ /* 0x008fe400000100c8 */
[----:B------:R-:W-:Y:S02]  /*e590*/  FADD.FTZ R0, R230, R5 ;  /* 0x00000005e6007221 */ /* 0x000fe40000010000 */
[----:B------:R-:W-:Y:S04]  /*e5a0*/  FADD.FTZ R8, R127, R8 ;  /* 0x000000087f087221 */ /* 0x000fe80000010000 */
        /* <DEDUP_REMOVED lines=17> */
[----:B------:R-:W-:Y:S02]  /*e6c0*/  FADD.FTZ R11, R190, R4 ;  /* 0x00000004be0b7221 */ /* 0x000fe40000010000 */
[----:B------:R-:W-:Y:S01]  /*e6d0*/  FADD.FTZ R8, R204, R2 ;  /* 0x00000002cc087221 */ /* 0x000fe20000010000 */
[----:B------:R-:W1:Y:S01]  /*e6e0*/  LDSM.16.MT88.4 R4, [R211+0x2900] ;  /* 0x00290000d304783b */ /* 0x000e620000004200 */
        /* <DEDUP_REMOVED lines=8> */
[-C--:B--2---:R-:W-:Y:S03]  /*e770*/  HMMA.16816.F32.BF16 R136, R164, R148.reuse, R36 ;  /* 0x00000094a488723c */ /* 0x084fe60000041824 */
[----:B------:R-:W-:Y:S02]  /*e780*/  FADD.FTZ R8, R249, R9 ;  /* 0x00000009f9087221 */ /* 0x000fe40000010000 */
[----:B------:R-:W-:Y:S02]  /*e790*/  FADD.FTZ R2, R245, R2 ;  /* 0x00000002f5027221 */ /* 0x000fe40000010000 */
[----:B------:R-:W-:Y:S02]  /*e7a0*/  FADD.FTZ R0, R142, R0 ;  /* 0x000000008e007221 */ /* 0x000fe40000010000 */
[----:B------:R-:W-:Y:S03]  /*e7b0*/  FADD.FTZ R12, R140, R12 ;  /* 0x0000000c8c0c7221 */ /* 0x000fe60000010000 */
[----:B------:R-:W-:Y:S02]  /*e7c0*/  FADD.FTZ R10, R246, R8 ;  /* 0x00000008f60a7221 */ /* 0x000fe40000010000 */
        /* <DEDUP_REMOVED lines=31> */
[----:B------:R-:W-:Y:S02]  /*e9c0*/  FADD.FTZ R9, R157, R0 ;  /* 0x000000009d097221 */ /* 0x000fe40000010000 */
[C---:B------:R-:W-:Y:S04]  /*e9d0*/  HMMA.16816.F32.BF16 R156, R160.reuse, R4, R56 ;  /* 0x00000004a09c723c */ /* 0x040fe80000041838 */
[----:B------:R-:W-:Y:S01]  /*e9e0*/  FADD.FTZ R8, R102, R8 ;  /* 0x0000000866087221 */ /* 0x000fe20000010000 */
[----:B------:R-:W-:Y:S01]  /*e9f0*/  MOV R102, R70 ;  /* 0x0000004600667202 */ /* 0x000fe20000000f00 */
[----:B------:R-:W-:Y:S02]  /*ea00*/  FADD.FTZ R2, R178, R10 ;  /* 0x0000000ab2027221 */ /* 0x000fe40000010000 */
[----:B------:R-:W-:Y:S01]  /*ea10*/  FADD.FTZ R8, R101, R8 ;  /* 0x0000000865087221 */ /* 0x000fe20000010000 */
[-C--:B------:R-:W-:Y:S03]  /*ea20*/  HMMA.16816.F32.BF16 R160, R160, R6.reuse, R60 ;  /* 0x00000006a0a0723c */ /* 0x080fe6000004183c */
[----:B------:R-:W-:Y:S01]  /*ea30*/  FADD.FTZ R4, R100, R8 ;  /* 0x0000000864047221 */ /* 0x000fe20000010000 */
[----:B------:R-:W-:Y:S01]  /*ea40*/  MOV R101, R71 ;  /* 0x0000004700657202 */ /* 0x000fe20000000f00 */
        /* <DEDUP_REMOVED lines=18> */
[----:B------:R1:W-:Y:S01]  /*eb70*/  STL [R1+0x10], R6 ;  /* 0x0000100601007387 */ /* 0x0003e20000100800 */
[----:B------:R-:W-:Y:S02]  /*eb80*/  FADD.FTZ R4, R86, R4 ;  /* 0x0000000456047221 */ /* 0x000fe40000010000 */
[----:B------:R-:W-:Y:S01]  /*eb90*/  FADD.FTZ R0, R74, R2 ;  /* 0x000000024a007221 */ /* 0x000fe20000010000 */
[----:B------:R1:W-:Y:S01]  /*eba0*/  STL [R1+0x14], R5 ;  /* 0x0000140501007387 */ /* 0x0003e20000100800 */
[----:B------:R-:W-:Y:S02]  /*ebb0*/  FADD.FTZ R2, R96, R4 ;  /* 0x0000000460027221 */ /* 0x000fe40000010000 */
[----:B------:R-:W-:Y:S02]  /*ebc0*/  FADD.FTZ R0, R97, R0 ;  /* 0x0000000061007221 */ /* 0x000fe40000010000 */
[----:B------:R-:W-:Y:S01]  /*ebd0*/  IMAD.MOV.U32 R100, RZ, RZ, R72 ;  /* 0x000000ffff647224 */ /* 0x000fe200078e0048 */
[----:B------:R1:W-:Y:S04]  /*ebe0*/  STL [R1+0x18], R2 ;  /* 0x0000180201007387 */ /* 0x0003e80000100800 */
[----:B------:R1:W-:Y:S01]  /*ebf0*/  STL [R1+0x1c], R0 ;  /* 0x00001c0001007387 */ /* 0x0003e20000100800 */
[----:B------:R-:W-:-:S05]  /*ec00*/  @P0 BRA `(.L_x_498) ;  /* 0xffff98e000000947 */ /* 0x000fca000383ffff */
.L_x_481:
[----:B------:R-:W2:Y:S01]  /*ec10*/  S2UR UR6, SR_CTAID.X ;  /* 0x00000000000679c3 */ /* 0x000ea20000002500 */
[----:B------:R-:W-:Y:S01]  /*ec20*/  ULDC.64 UR4, c[0x0][0x2c8] ;  /* 0x0000b20000047ab9 */ /* 0x000fe20000000a00 */
[----:B------:R-:W-:Y:S01]  /*ec30*/  PLOP3.LUT P0, PT, PT, PT, UP1, 0x40, 0x0 ;  /* 0x000000000000781c */ /* 0x000fe20003f0e818 */
[----:B--2---:R-:W-:-:S04]  /*ec40*/  ULEA UR6, UR6, 0x7f, 0x7 ;  /* 0x0000007f06067891 */ /* 0x004fc8000f8e383f */
[----:B------:R-:W-:-:S03]  /*ec50*/  UIMAD.WIDE.U32 UR14, UR6, UR4, URZ ;  /* 0x00000004060e72a5 */ /* 0x000fc6000f8e003f */
[----:B------:R-:W-:Y:S02]  /*ec60*/  ULDC UR4, c[0x0][0x168] ;  /* 0x00005a0000047ab9 */ /* 0x000fe40000000800 */
[----:B------:R-:W-:Y:S02]  /*ec70*/  UIADD3 UR4, -UR4, 0x1, URZ ;  /* 0x0000000104047890 */ /* 0x000fe4000fffe13f */
[----:B------:R-:W-:-:S03]  /*ec80*/  @UP2 USHF.R.U32.HI UR6, URZ, UR5, UR15 ;  /* 0x000000053f062299 */ /* 0x000fc6000801160f */
[----:B------:R-:W-:Y:S02]  /*ec90*/  ULDC UR5, c[0x0][0x1d0] ;  /* 0x0000740000057ab9 */ /* 0x000fe40000000800 */
[----:B------:R-:W-:-:S03]  /*eca0*/  UIADD3 UR5, UR6, UR5, UR4 ;  /* 0x0000000506057290 */ /* 0x000fc6000fffe004 */
[----:B------:R-:W-:Y:S02]  /*ecb0*/  ULDC UR4, c[0x0][0x324] ;  /* 0x0000c90000047ab9 */ /* 0x000fe40000000800 */
[----:B------:R-:W-:-:S06]  /*ecc0*/  UIADD3 UR4, UR5, -UR4, URZ ;  /* 0x8000000405047290 */ /* 0x000fcc000fffe03f */
[----:B-1----:R-:W-:Y:S01]  /*ecd0*/  MOV R2, UR4 ;  /* 0x0000000400027c02 */ /* 0x002fe20008000f00 */
        /* <DEDUP_REMOVED lines=11> */
.L_x_500:
[----:B------:R-:W-:-:S04]  /*ed90*/  MOV R4, c[0x0][0x32c] ;  /* 0x0000cb0000047a02 */ /* 0x000fc80000000f00 */
[----:B------:R-:W-:-:S13]  /*eda0*/  ISETP.NE.AND P0, PT, R4, 0x1, PT ;  /* 0x000000010400780c */ /* 0x000fda0003f05270 */
[----:B------:R-:W-:-:S05]  /*edb0*/  @P0 IMAD.HI.U32 R4, R0, c[0x0][0x330], RZ ;  /* 0x0000cc0000040a27 */ /* 0x000fca00078e00ff */
[----:B------:R-:W-:-:S05]  /*edc0*/  @P0 SHF.R.U32.HI R0, RZ, c[0x0][0x334], R4 ;  /* 0x0000cd00ff000a19 */ /* 0x000fca0000011604 */
.L_x_501:
[----:B------:R-:W-:-:S05]  /*edd0*/  IMAD R0, R0, c[0x0][0x32c], RZ ;  /* 0x0000cb0000007a24 */ /* 0x000fca00078e02ff */
[----:B------:R-:W-:-:S03]  /*ede0*/  IMNMX R2, R2, R0, !PT ;  /* 0x0000000002027217 */ /* 0x000fc60007800200 */
.L_x_499:
[----:B------:R-:W2:Y:S01]  /*edf0*/  LDL R4, [R1] ;  /* 0x0000000001047983 */ /* 0x000ea20000100800 */
[----:B------:R-:W-:-:S05]  /*ee00*/  IADD3 R2, R2, 0x5f, RZ ;  /* 0x0000005f02027810 */ /* 0x000fca0007ffe0ff */
[----:B------:R-:W-:-:S05]  /*ee10*/  IMAD.HI R2, R2, 0x2aaaaaab, RZ ;  /* 0x2aaaaaab02027827 */ /* 0x000fca00078e02ff */
[----:B------:R-:W-:-:S04]  /*ee20*/  SHF.R.U32.HI R0, RZ, 0x1f, R2 ;  /* 0x0000001fff007819 */ /* 0x000fc80000011602 */
[----:B------:R-:W-:-:S04]  /*ee30*/  LEA.HI.SX32 R0, R2, R0, 0x1c ;  /* 0x0000000002007211 */ /* 0x000fc800078fe2ff */
[----:B--2---:R-:W-:-:S04]  /*ee40*/  IMNMX R4, R4, R0, !PT ;  /* 0x0000000004047217 */ /* 0x004fc80007800200 */
[----:B------:R-:W-:Y:S01]  /*ee50*/  ISETP.GE.AND P0, PT, R225, R4, PT ;  /* 0x00000004e100720c */ /* 0x000fe20003f06270 */
[----:B------:R1:W-:-:S12]  /*ee60*/  STL [R1+0x24], R4 ;  /* 0x0000240401007387 */ /* 0x0003d80000100800 */
[----:B------:R-:W-:Y:S05]  /*ee70*/  @!P0 BRA `(.L_x_502) ;  /* 0x00004df000008947 */ /* 0x000fea0003800000 */
[----:B------:R-:W-:Y:S01]  /*ee80*/  MOV R100, R71 ;  /* 0x0000004700647202 */ /* 0x000fe20000000f00 */
[----:B------:R-:W-:Y:S01]  /*ee90*/  IMAD.MOV.U32 R102, RZ, RZ, R3 ;  /* 0x000000ffff667224 */ /* 0x000fe200078e0003 */
[----:B------:R-:W-:Y:S01]  /*eea0*/  MOV R2, R72 ;  /* 0x0000004800027202 */ /* 0x000fe20000000f00 */
[----:B------:R-:W-:Y:S01]  /*eeb0*/  IMAD.MOV.U32 R103, RZ, RZ, R225 ;  /* 0x000000ffff677224 */ /* 0x000fe200078e00e1 */
[----:B------:R-:W-:Y:S02]  /*eec0*/  MOV R101, R70 ;  /* 0x0000004600657202 */ /* 0x000fe40000000f00 */
.L_x_503:
[----:B--2---:R-:W2:Y:S01]  /*eed0*/  LDL R225, [R1] ;  /* 0x0000000001e17983 */ /* 0x004ea20000100800 */
[----:B------:R-:W-:Y:S04]  /*eee0*/  DEPBAR.LE SB0, 0x0 ;  /* 0x000080000000791a */ /* 0x000fe80000000000 */
[----:B------:R-:W-:Y:S08]  /*eef0*/  BAR.SYNC.DEFER_BLOCKING 0x0 ;  /* 0x0000000000007b1d */ /* 0x000ff00000010000 */
[----:B-----5:R-:W-:Y:S08]  /*ef00*/  LDSM.16.M88.4 R96, [R215+0x6100] ;  /* 0x00610000d760783b */ /* 0x020ff00000000200 */
[----:B------:R-:W3:Y:S08]  /*ef10*/  LDSM.16.M88.4 R16, [R208+0x3100] ;  /* 0x00310000d010783b */ /* 0x000ef00000000200 */
[----:B------:R-:W4:Y:S06]  /*ef20*/  LDL.64 R198, [R1+0x40] ;  /* 0x0000400001c67983 */ /* 0x000f2c0000100a00 */
[----:B------:R-:W4:Y:S06]  /*ef30*/  LDL.64 R196, [R1+0x48] ;  /* 0x0000480001c47983 */ /* 0x000f2c0000100a00 */
        /* <DEDUP_REMOVED lines=11> */
[----:B------:R-:W-:Y:S04]  /*eff0*/  STL [R1+0x50], R215 ;  /* 0x000050d701007387 */ /* 0x000fe80000100800 */
[----:B------:R-:W-:Y:S04]  /*f000*/  STL [R1+0x54], R208 ;  /* 0x000054d001007387 */ /* 0x000fe80000100800 */
[----:B------:R-:W-:Y:S04]  /*f010*/  STL [R1+0x58], R219 ;  /* 0x000058db01007387 */ /* 0x000fe80000100800 */
[----:B------:R-:W-:Y:S04]  /*f020*/  STL [R1+0x5c], R218 ;  /* 0x00005cda01007387 */ /* 0x000fe80000100800 */
[----:B------:R-:W-:Y:S04]  /*f030*/  STL [R1+0x60], R224 ;  /* 0x000060e001007387 */ /* 0x000fe80000100800 */
[----:B------:R-:W-:Y:S04]  /*f040*/  STL [R1+0x64], R223 ;  /* 0x000064df01007387 */ /* 0x000fe80000100800 */
[----:B------:R-:W-:Y:S04]  /*f050*/  STL [R1+0x68], R222 ;  /* 0x000068de01007387 */ /* 0x000fe80000100800 */
[----:B------:R-:W-:Y:S04]  /*f060*/  STL [R1+0x6c], R221 ;  /* 0x00006cdd01007387 */ /* 0x000fe80000100800 */
[----:B------:R-:W-:Y:S01]  /*f070*/  STL [R1+0x70], R220 ;  /* 0x000070dc01007387 */ /* 0x000fe20000100800 */
[-C--:B-1-3--:R-:W-:Y:S08]  /*f080*/  HMMA.16816.F32.BF16 R4, R96, R16.reuse, RZ ;  /* 0x000000106004723c */ /* 0x08aff000000418ff */
        /* <DEDUP_REMOVED lines=14> */
[C---:B------:R-:W-:Y:S02]  /*f170*/  HMMA.16816.F32.BF16 R64, R96.reuse, R66, RZ ;  /* 0x000000426040723c */ /* 0x040fe400000418ff */
[----:B--2---:R-:W-:Y:S06]  /*f180*/  ISETP.GT.AND P0, PT, R225, R103, PT ;  /* 0x00000067e100720c */ /* 0x004fec0003f04270 */
[-C--:B------:R-:W-:Y:S07]  /*f190*/  HMMA.16816.F32.BF16 R68, R96, R80.reuse, RZ ;  /* 0x000000506044723c */ /* 0x080fee00000418ff */
[----:B------:R-:W-:Y:S01]  /*f1a0*/  @!P0 SHF.R.S32.HI R0, RZ, 0x1f, R103 ;  /* 0x0000001fff008819 */ /* 0x000fe20000011467 */
[C---:B------:R-:W-:Y:S04]  /*f1b0*/  HMMA.16816.F32.BF16 R72, R92.reuse, R80, RZ ;  /* 0x000000505c48723c */ /* 0x040fe800000418ff */
[----:B------:R-:W-:Y:S04]  /*f1c0*/  @!P0 IMAD R0, R0, c[0x0][0x208], RZ ;  /* 0x0000820000008a24 */ /* 0x000fe800078e02ff */
[-C--:B------:R-:W-:Y:S01]  /*f1d0*/  HMMA.16816.F32.BF16 R76, R92, R82.reuse, RZ ;  /* 0x000000525c4c723c */ /* 0x080fe200000418ff */
[C---:B------:R-:W-:Y:S07]  /*f1e0*/  @!P0 IMAD R0, R103.reuse, c[0x0][0x20c], R0 ;  /* 0x0000830067008a24 */ /* 0x040fee00078e0200 */
[C---:B------:R-:W-:Y:S08]  /*f1f0*/  HMMA.16816.F32.BF16 R80, R96.reuse, R82, RZ ;  /* 0x000000526050723c */ /* 0x040ff000000418ff */
[-C--:B------:R-:W-:Y:S08]  /*f200*/  HMMA.16816.F32.BF16 R84, R96, R168.reuse, RZ ;  /* 0x000000a86054723c */ /* 0x080ff000000418ff */
[C---:B------:R-:W-:Y:S08]  /*f210*/  HMMA.16816.F32.BF16 R88, R92.reuse, R168, RZ ;  /* 0x000000a85c58723c */ /* 0x040ff000000418ff */
[-C--:B------:R-:W-:Y:S08]  /*f220*/  HMMA.16816.F32.BF16 R92, R92, R170.reuse, RZ ;  /* 0x000000aa5c5c723c */ /* 0x080ff000000418ff */
[----:B------:R-:W-:Y:S01]  /*f230*/  HMMA.16816.F32.BF16 R96, R96, R170, RZ ;  /* 0x000000aa6060723c */ /* 0x000fe200000418ff */
[----:B------:R-:W1:Y:S07]  /*f240*/  LDSM.16.M88.4 R168, [R222] ;  /* 0x00000000dea8783b */ /* 0x000e6e0000000200 */
[-C--:B------:R-:W-:Y:S08]  /*f250*/  HMMA.16816.F32.BF16 R4, R172, R176.reuse, R4 ;  /* 0x000000b0ac04723c */ /* 0x080ff00000041804 */
[C---:B------:R-:W-:Y:S07]  /*f260*/  HMMA.16816.F32.BF16 R8, R180.reuse, R176, R8 ;  /* 0x000000b0b408723c */ /* 0x040fee0000041808 */
[----:B------:R-:W-:Y:S01]  /*f270*/  @!P0 IMAD.WIDE.U32 R176, R103, c[0x0][0x208], RZ ;  /* 0x0000820067b08a25 */ /* 0x000fe200078e00ff */
[-C--:B------:R-:W-:Y:S04]  /*f280*/  HMMA.16816.F32.BF16 R12, R180, R178.reuse, R12 ;  /* 0x000000b2b40c723c */ /* 0x080fe8000004180c */
[----:B------:R-:W-:Y:S04]  /*f290*/  @!P0 IADD3 R0, R177, R0, RZ ;  /* 0x00000000b1008210 */ /* 0x000fe80007ffe0ff */
[C---:B------:R-:W-:Y:S04]  /*f2a0*/  HMMA.16816.F32.BF16 R16, R172.reuse, R178, R16 ;  /* 0x000000b2ac10723c */ /* 0x040fe80000041810 */
[----:B------:R-:W-:Y:S04]  /*f2b0*/  @!P0 IMAD R0, R0, 0x60, RZ ;  /* 0x0000006000008824 */ /* 0x000fe800078e02ff */
[-C--:B------:R-:W-:Y:S08]  /*f2c0*/  HMMA.16816.F32.BF16 R20, R172, R184.reuse, R20 ;  /* 0x000000b8ac14723c */ /* 0x080ff00000041814 */
[C---:B------:R-:W-:Y:S07]  /*f2d0*/  HMMA.16816.F32.BF16 R24, R180.reuse, R184, R24 ;  /* 0x000000b8b418723c */ /* 0x040fee0000041818 */
[----:B----4-:R-:W-:Y:S01]  /*f2e0*/  @!P0 MOV R184, R196 ;  /* 0x000000c400b88202 */ /* 0x010fe20000000f00 */
[-C--:B------:R-:W-:Y:S04]  /*f2f0*/  HMMA.16816.F32.BF16 R28, R180, R186.reuse, R28 ;  /* 0x000000bab41c723c */ /* 0x080fe8000004181c */
[----:B------:R-:W-:Y:S04]  /*f300*/  @!P0 MOV R185, R199 ;  /* 0x000000c700b98202 */ /* 0x000fe80000000f00 */
[C---:B------:R-:W-:Y:S04]  /*f310*/  HMMA.16816.F32.BF16 R32, R172.reuse, R186, R32 ;  /* 0x000000baac20723c */ /* 0x040fe80000041820 */
[----:B------:R-:W-:Y:S02]  /*f320*/  @!P0 IMAD.WIDE.U32 R184, R176, 0x60, R184 ;  /* 0x00000060b0b88825 */ /* 0x000fe400078e00b8 */
[----:B------:R-:W2:Y:S02]  /*f330*/  LDSM.16.M88.4 R176, [R221] ;  /* 0x00000000ddb0783b */ /* 0x000ea40000000200 */
[-C--:B------:R-:W-:Y:S04]  /*f340*/  HMMA.16816.F32.BF16 R36, R172, R188.reuse, R36 ;  /* 0x000000bcac24723c */ /* 0x080fe80000041824 */
[C---:B------:R-:W-:Y:S02]  /*f350*/  @!P0 LEA R194, P1, R184.reuse, c[0x0][0x1f8], 0x1 ;  /* 0x00007e00b8c28a11 */ /* 0x040fe400078208ff */
[----:B------:R-:W-:Y:S02]  /*f360*/  @!P0 IADD3 R0, R185, R0, RZ ;  /* 0x00000000b9008210 */ /* 0x000fe40007ffe0ff */
[C---:B------:R-:W-:Y:S04]  /*f370*/  HMMA.16816.F32.BF16 R40, R180.reuse, R188, R40 ;  /* 0x000000bcb428723c */ /* 0x040fe80000041828 */
[----:B------:R-:W-:Y:S02]  /*f380*/  @!P0 LEA.HI.X R195, R184, c[0x0][0x1fc], R0, 0x1, P1 ;  /* 0x00007f00b8c38a11 */ /* 0x000fe400008f0c00 */
[----:B------:R-:W3:Y:S01]  /*f390*/  LDSM.16.M88.4 R184, [R220] ;  /* 0x00000000dcb8783b */ /* 0x000ee20000000200 */
[----:B------:R-:W-:Y:S01]  /*f3a0*/  @!P0 IADD3 R192, P2, R194, UR9, RZ ;  /* 0x00000009c2c08c10 */ /* 0x000fe2000ff5e0ff */
[-C--:B------:R-:W-:Y:S04]  /*f3b0*/  HMMA.16816.F32.BF16 R44, R180, R190.reuse, R44 ;  /* 0x000000beb42c723c */ /* 0x080fe8000004182c */
[----:B------:R-:W-:Y:S02]  /*f3c0*/  @!P0 IADD3.X R193, R195, UR8, RZ, P2, !PT ;  /* 0x00000008c3c18c10 */ /* 0x000fe400097fe4ff */
[----:B------:R-:W-:Y:S01]  /*f3d0*/  @!PT LDS RZ, [RZ] ;  /* 0x00000000fffff984 */ /* 0x000fe20000000800 */
[----:B------:R-:W-:Y:S01]  /*f3e0*/  @!PT LDS RZ, [RZ] ;  /* 0x00000000fffff984 */ /* 0x000fe20000000800 */
[----:B------:R-:W-:Y:S01]  /*f3f0*/  @!PT LDS RZ, [RZ] ;  /* 0x00000000fffff984 */ /* 0x000fe20000000800 */
[----:B------:R4:W-:Y:S02]  /*f400*/  @!P0 LDGSTS.E.BYPASS.LTC128B.128 [R227+0x100], [R194.64], !P6 ;  /* 0x00100000c2e38fae */ /* 0x0009e4000f101d4c */
[C---:B------:R-:W-:Y:S06]  /*f410*/  HMMA.16816.F32.BF16 R48, R172.reuse, R190, R48 ;  /* 0x000000beac30723c */ /* 0x040fec0000041830 */
[----:B------:R2:W-:Y:S01]  /*f420*/  @!P0 LDGSTS.E.BYPASS.LTC128B.128 [R227+0x900], [R192.64], !P6 ;  /* 0x00900000c0e38fae */ /* 0x0005e2000f101d4c */
        /* <DEDUP_REMOVED lines=11> */
[----:B----4-:R-:W-:Y:S02]  /*f4e0*/  @!P0 IADD3 R194, P1, R168, UR9, RZ ;  /* 0x00000009a8c28c10 */ /* 0x010fe4000ff3e0ff */
[C---:B------:R-:W-:Y:S01]  /*f4f0*/  HMMA.16816.F32.BF16 R64, R172.reuse, R170, R64 ;  /* 0x000000aaac40723c */ /* 0x040fe20000041840 */
[----:B------:R4:W-:Y:S03]  /*f500*/  @!P0 LDGSTS.E.BYPASS.LTC128B.128 [R227+0x2100], [R168.64], !P6 ;  /* 0x02100000a8e38fae */ /* 0x0009e6000f101d4c */
[----:B------:R-:W-:Y:S04]  /*f510*/  @!P0 IADD3.X R195, R169, UR8, RZ, P1, !PT ;  /* 0x00000008a9c38c10 */ /* 0x000fe80008ffe4ff */
[-C--:B--2---:R-:W-:Y:S01]  /*f520*/  HMMA.16816.F32.BF16 R68, R172, R176.reuse, R68 ;  /* 0x000000b0ac44723c */ /* 0x084fe20000041844 */
[----:B------:R2:W-:Y:S02]  /*f530*/  @!P0 LDGSTS.E.BYPASS.LTC128B.128 [R227+0x2900], [R194.64], !P6 ;  /* 0x02900000c2e38fae */ /* 0x0005e4000f101d4c */
[C---:B------:R-:W-:Y:S02]  /*f540*/  ISETP.GT.AND P0, PT, R103.reuse, R225, PT ;  /* 0x000000e16700720c */ /* 0x040fe40003f04270 */
[----:B------:R-:W-:Y:S03]  /*f550*/  IADD3 R225, R103, -0x1, RZ ;  /* 0xffffffff67e17810 */ /* 0x000fe60007ffe0ff */
[C---:B------:R-:W-:Y:S01]  /*f560*/  HMMA.16816.F32.BF16 R72, R180.reuse, R176, R72 ;  /* 0x000000b0b448723c */ /* 0x040fe20000041848 */
[----:B------:R-:W-:Y:S07]  /*f570*/  LDSM.16.M88.4 R196, [R214+0x3900] ;  /* 0x00390000d6c4783b */ /* 0x000fee0000000200 */
[-C--:B------:R-:W-:Y:S01]  /*f580*/  HMMA.16816.F32.BF16 R76, R180, R178.reuse, R76 ;  /* 0x000000b2b44c723c */ /* 0x080fe2000004184c */
[----:B-1----:R-:W-:Y:S07]  /*f590*/  LDSM.16.M88.4 R188, [R214+0x3100] ;  /* 0x00310000d6bc783b */ /* 0x002fee0000000200 */
[C---:B------:R-:W-:Y:S01]  /*f5a0*/  HMMA.16816.F32.BF16 R80, R172.reuse, R178, R80 ;  /* 0x000000b2ac50723c */ /* 0x040fe20000041850 */
[----:B----4-:R-:W1:Y:S07]  /*f5b0*/  LDSM.16.M88.4 R168, [R216+0x6100] ;  /* 0x00610000d8a8783b */ /* 0x010e6e0000000200 */
[-C--:B---3--:R-:W-:Y:S01]  /*f5c0*/  HMMA.16816.F32.BF16 R84, R172, R184.reuse, R84 ;  /* 0x000000b8ac54723c */ /* 0x088fe20000041854 */
[----:B--2---:R-:W2:Y:S07]  /*f5d0*/  LDSM.16.M88.4 R192, [R216+0x8100] ;  /* 0x00810000d8c0783b */ /* 0x004eae0000000200 */
[C---:B------:R-:W-:Y:S01]  /*f5e0*/  HMMA.16816.F32.BF16 R88, R180.reuse, R184, R88 ;  /* 0x000000b8b458723c */ /* 0x040fe20000041858 */
[----:B------:R-:W3:Y:S07]  /*f5f0*/  LDSM.16.M88.4 R200, [R214+0x4100] ;  /* 0x00410000d6c8783b */ /* 0x000eee0000000200 */
[-C--:B------:R-:W-:Y:S01]  /*f600*/  HMMA.16816.F32.BF16 R92, R180, R186.reuse, R92 ;  /* 0x000000bab45c723c */ /* 0x080fe2000004185c */
[----:B------:R-:W4:Y:S07]  /*f610*/  LDSM.16.M88.4 R176, [R214+0x4900] ;  /* 0x00490000d6b0783b */ /* 0x000f2e0000000200 */
[----:B------:R-:W-:Y:S01]  /*f620*/  HMMA.16816.F32.BF16 R96, R172, R186, R96 ;  /* 0x000000baac60723c */ /* 0x000fe20000041860 */
[----:B------:R-:W3:Y:S07]  /*f630*/  LDSM.16.M88.4 R180, [R214+0x5100] ;  /* 0x00510000d6b4783b */ /* 0x000eee0000000200 */
[-C--:B-1----:R-:W-:Y:S01]  /*f640*/  HMMA.16816.F32.BF16 R4, R168, R188.reuse, R4 ;  /* 0x000000bca804723c */ /* 0x082fe20000041804 */
[----:B------:R-:W1:Y:S07]  /*f650*/  LDSM.16.M88.4 R204, [R214+0x5900] ;  /* 0x00590000d6cc783b */ /* 0x000e6e0000000200 */
[C---:B--2---:R-:W-:Y:S01]  /*f660*/  HMMA.16816.F32.BF16 R8, R192.reuse, R188, R8 ;  /* 0x000000bcc008723c */ /* 0x044fe20000041808 */
[----:B------:R-:W-:Y:S07]  /*f670*/  LDSM.16.M88.4 R172, [R217+0x6100] ;  /* 0x00610000d9ac783b */ /* 0x000fee0000000200 */
[-C--:B------:R-:W-:Y:S01]  /*f680*/  HMMA.16816.F32.BF16 R12, R192, R190.reuse, R12 ;  /* 0x000000bec00c723c */ /* 0x080fe2000004180c */
[----:B------:R-:W2:Y:S07]  /*f690*/  LDSM.16.M88.4 R184, [R213] ;  /* 0x00000000d5b8783b */ /* 0x000eae0000000200 */
[C---:B------:R-:W-:Y:S01]  /*f6a0*/  HMMA.16816.F32.BF16 R16, R168.reuse, R190, R16 ;  /* 0x000000bea810723c */ /* 0x040fe20000041810 */
[----:B------:R-:W1:Y:S07]  /*f6b0*/  LDSM.16.M88.4 R188, [R217+0x8100] ;  /* 0x00810000d9bc783b */ /* 0x000e6e0000000200 */
[-C--:B------:R-:W-:Y:S01]  /*f6c0*/  HMMA.16816.F32.BF16 R20, R168, R196.reuse, R20 ;  /* 0x000000c4a814723c */ /* 0x080fe20000041814 */
[----:B------:R-:W0:Y:S07]  /*f6d0*/  LDGDEPBAR ;  /* 0x00000000000079af */ /* 0x000e2e0000000000 */
        /* <DEDUP_REMOVED lines=45> */
[----:B------:R1:W2:Y:S01]  /*f9b0*/  MUFU.TANH R170, R7 ;  /* 0x0000000700aa7308 */ /* 0x0002a20000002400 */
[----:B---3--:R-:W-:Y:S09]  /*f9c0*/  FMNMX.FTZ R0, R168, R0, !PT ;  /* 0x00000000a8007209 */ /* 0x008ff20007810000 */
[----:B------:R-:W-:Y:S10]  /*f9d0*/  MUFU.TANH R179, R14 ;  /* 0x0000000e00b37308 */ /* 0x000ff40000002400 */
[----:B------:R-:W3:Y:S01]  /*f9e0*/  MUFU.TANH R177, R8 ;  /* 0x0000000800b17308 */ /* 0x000ee20000002400 */
[----:B-1----:R-:W1:Y:S01]  /*f9f0*/  LDSM.16.M88.4 R4, [R213+0x800] ;  /* 0x00080000d504783b */ /* 0x002e620000000200 */
[----:B--2---:R-:W-:Y:S08]  /*fa00*/  FMNMX.FTZ R3, R170, R3, !PT ;  /* 0x00000003aa037209 */ /* 0x004ff00007810000 */
[----:B------:R-:W-:Y:S10]  /*fa10*/  MUFU.TANH R171, R9 ;  /* 0x0000000900ab7308 */ /* 0x000ff40000002400 */
[----:B------:R-:W-:Y:S10]  /*fa20*/  MUFU.TANH R178, R10 ;  /* 0x0000000a00b27308 */ /* 0x000ff40000002400 */
[----:B------:R2:W-:Y:S10]  /*fa30*/  MUFU.TANH R181, R11 ;  /* 0x0000000b00b57308 */ /* 0x0005f40000002400 */
[----:B------:R-:W4:Y:S01]  /*fa40*/  MUFU.TANH R16, R16 ;  /* 0x0000001000107308 */ /* 0x000f220000002400 */
[-C--:B-1----:R-:W-:Y:S09]  /*fa50*/  HMMA.16816.F32.BF16 R20, R172, R4.reuse, R20 ;  /* 0x00000004ac14723c */ /* 0x082ff20000041814 */
[----:B------:R-:W1:Y:S01]  /*fa60*/  MUFU.TANH R18, R18 ;  /* 0x0000001200127308 */ /* 0x000e620000002400 */
[C---:B------:R-:W-:Y:S01]  /*fa70*/  HMMA.16816.F32.BF16 R24, R188.reuse, R4, R24 ;  /* 0x00000004bc18723c */ /* 0x040fe20000041818 */
[----:B--2---:R-:W2:Y:S08]  /*fa80*/  LDSM.16.M88.4 R8, [R213+0x1000] ;  /* 0x00100000d508783b */ /* 0x004eb00000000200 */
        /* <DEDUP_REMOVED lines=9> */
[----:B------:R-:W-:Y:S01]  /*fb20*/  MUFU.TANH R12, R12 ;  /* 0x0000000c000c7308 */ /* 0x000fe20000002400 */
[----:B------:R-:W-:Y:S02]  /*fb30*/  FMUL.FTZ R26, R26, c[0x0][0x320] ;  /* 0x0000c8001a1a7a20 */ /* 0x000fe40000410000 */
[----:B------:R-:W-:Y:S02]  /*fb40*/  FMUL.FTZ R27, R27, c[0x0][0x320] ;  /* 0x0000c8001b1b7a20 */ /* 0x000fe40000410000 */
[----:B------:R-:W-:Y:S02]  /*fb50*/  FMUL.FTZ R30, R30, c[0x0][0x320] ;  /* 0x0000c8001e1e7a20 */ /* 0x000fe40000410000 */
[----:B------:R-:W-:Y:S02]  /*fb60*/  FMUL.FTZ R31, R31, c[0x0][0x320] ;  /* 0x0000c8001f1f7a20 */ /* 0x000fe40000410000 */
[----:B------:R-:W-:Y:S01]  /*fb70*/  FMUL.FTZ R29, R29, c[0x0][0x320] ;  /* 0x0000c8001d1d7a20 */ /* 0x000fe20000410000 */
[----:B------:R-:W1:Y:S01]  /*fb80*/  MUFU.TANH R20, R20 ;  /* 0x0000001400147308 */ /* 0x000e620000002400 */
[----:B------:R-:W-:Y:S02]  /*fb90*/  FMUL.FTZ R24, R24, c[0x0][0x320] ;  /* 0x0000c80018187a20 */ /* 0x000fe40000410000 */
[----:B------:R-:W-:Y:S01]  /*fba0*/  FMUL.FTZ R34, R34, c[0x0][0x320] ;  /* 0x0000c80022227a20 */ /* 0x000fe20000410000 */
[-C--:B--2---:R-:W-:Y:S03]  /*fbb0*/  HMMA.16816.F32.BF16 R36, R172, R8.reuse, R36 ;  /* 0x00000008ac24723c */ /* 0x084fe60000041824 */
[----:B------:R-:W-:Y:S02]  /*fbc0*/  FMUL.FTZ R33, R33, c[0x0][0x320] ;  /* 0x0000c80021217a20 */ /* 0x000fe40000410000 */
[----:B------:R-:W-:Y:S01]  /*fbd0*/  FMUL.FTZ R35, R35, c[0x0][0x320] ;  /* 0x0000c80023237a20 */ /* 0x000fe20000410000 */
[----:B------:R-:W2:Y:S01]  /*fbe0*/  MUFU.TANH R15, R22 ;  /* 0x00000016000f7308 */ /* 0x000ea20000002400 */
        /* <DEDUP_REMOVED lines=13> */
[----:B------:R1:W1:Y:S01]  /*fcc0*/  MUFU.TANH R14, R23 ;  /* 0x00000017000e7308 */ /* 0x0002620000002400 */
[----:B------:R-:W-:Y:S02]  /*fcd0*/  FMUL.FTZ R37, R37, c[0x0][0x320] ;  /* 0x0000c80025257a20 */ /* 0x000fe40000410000 */
[----:B------:R-:W-:Y:S02]  /*fce0*/  FMUL.FTZ R40, R40, c[0x0][0x320] ;  /* 0x0000c80028287a20 */ /* 0x000fe40000410000 */
[C---:B------:R-:W-:Y:S04]  /*fcf0*/  HMMA.16816.F32.BF16 R56, R188.reuse, R4, R56 ;  /* 0x00000004bc38723c */ /* 0x040fe80000041838 */
[----:B------:R-:W-:Y:S01]  /*fd00*/  FMUL.FTZ R44, R44, c[0x0][0x320] ;  /* 0x0000c8002c2c7a20 */ /* 0x000fe20000410000 */
[----:B------:R-:W3:Y:S01]  /*fd10*/  MUFU.TANH R32, R32 ;  /* 0x0000002000207308 */ /* 0x000ee20000002400 */
[----:B------:R-:W-:Y:S02]  /*fd20*/  FMUL.FTZ R42, R42, c[0x0][0x320] ;  /* 0x0000c8002a2a7a20 */ /* 0x000fe40000410000 */
[-C--:B------:R-:W-:Y:S04]  /*fd30*/  HMMA.16816.F32.BF16 R60, R188, R6.reuse, R60 ;  /* 0x00000006bc3c723c */ /* 0x080fe8000004183c */
[----:B------:R-:W-:Y:S02]  /*fd40*/  FMUL.FTZ R48, R48, c[0x0][0x320] ;  /* 0x0000c80030307a20 */ /* 0x000fe40000410000 */
[----:B------:R-:W-:Y:S01]  /*fd50*/  FMUL.FTZ R50, R50, c[0x0][0x320] ;  /* 0x0000c80032327a20 */ /* 0x000fe20000410000 */
[----:B------:R-:W3:Y:S01]  /*fd60*/  MUFU.TANH R34, R34 ;  /* 0x0000002200227308 */ /* 0x000ee20000002400 */
[C---:B------:R-:W-:Y:S01]  /*fd70*/  HMMA.16816.F32.BF16 R64, R172.reuse, R6, R64 ;  /* 0x00000006ac40723c */ /* 0x040fe20000041840 */
[----:B------:R-:W3:Y:S01]  /*fd80*/  LDSM.16.M88.4 R4, [R213+0x2800] ;  /* 0x00280000d504783b */ /* 0x000ee20000000200 */
[----:B------:R-:W-:Y:S04]  /*fd90*/  DEPBAR.LE SB0, 0x0 ;  /* 0x000080000000791a */ /* 0x000fe80000000000 */
[----:B------:R-:W-:Y:S02]  /*fda0*/  FMUL.FTZ R54, R54, c[0x0][0x320] ;  /* 0x0000c80036367a20 */ /* 0x000fe40000410000 */
[----:B------:R-:W-:Y:S01]  /*fdb0*/  FMUL.FTZ R55, R55, c[0x0][0x320] ;  /* 0x0000c80037377a20 */ /* 0x000fe20000410000 */
[----:B------:R-:W3:Y:S01]  /*fdc0*/  MUFU.TANH R33, R33 ;  /* 0x0000002100217308 */ /* 0x000ee20000002400 */
[-C--:B--2---:R-:W-:Y:S01]  /*fdd0*/  HMMA.16816.F32.BF16 R68, R172, R8.reuse, R68 ;  /* 0x00000008ac44723c */ /* 0x084fe20000041844 */
[----:B-1----:R-:W2:Y:S04]  /*fde0*/  LDL.64 R22, [R1+0x38] ;  /* 0x0000380001167983 */ /* 0x002ea80000100a00 */
[----:B------:R-:W-:Y:S02]  /*fdf0*/  FMUL.FTZ R52, R52, c[0x0][0x320] ;  /* 0x0000c80034347a20 */ /* 0x000fe40000410000 */
[----:B------:R-:W-:Y:S01]  /*fe00*/  FMUL.FTZ R53, R53, c[0x0][0x320] ;  /* 0x0000c80035357a20 */ /* 0x000fe20000410000 */
[C---:B------:R-:W-:Y:S01]  /*fe10*/  HMMA.16816.F32.BF16 R72, R188.reuse, R8, R72 ;  /* 0x00000008bc48723c */ /* 0x040fe20000041848 */
[----:B------:R-:W1:Y:S01]  /*fe20*/  MUFU.TANH R35, R35 ;  /* 0x0000002300237308 */ /* 0x000e620000002400 */
[----:B------:R-:W-:Y:S02]  /*fe30*/  BAR.SYNC.DEFER_BLOCKING 0x0 ;  /* 0x0000000000007b1d */ /* 0x000fe40000010000 */
[----:B------:R-:W-:Y:S02]  /*fe40*/  FMUL.FTZ R61, R61, c[0x0][0x320] ;  /* 0x0000c8003d3d7a20 */ /* 0x000fe40000410000 */
[----:B------:R-:W-:Y:S02]  /*fe50*/  FMUL.FTZ R62, R62, c[0x0][0x320] ;  /* 0x0000c8003e3e7a20 */ /* 0x000fe40000410000 */
[-C--:B------:R-:W-:Y:S03]  /*fe60*/  HMMA.16816.F32.BF16 R76, R188, R10.reuse, R76 ;  /* 0x0000000abc4c723c */ /* 0x080fe6000004184c */
[----:B------:R-:W1:Y:S01]  /*fe70*/  MUFU.TANH R194, R36 ;  /* 0x0000002400c27308 */ /* 0x000e620000002400 */
[----:B------:R-:W-:Y:S02]  /*fe80*/  FMUL.FTZ R63, R63, c[0x0][0x320] ;  /* 0x0000c8003f3f7a20 */ /* 0x000fe40000410000 */
[----:B------:R-:W-:Y:S02]  /*fe90*/  FMUL.FTZ R51, R51, c[0x0][0x320] ;  /* 0x0000c80033337a20 */ /* 0x000fe40000410000 */
[C---:B------:R-:W-:Y:S04]  /*fea0*/  HMMA.16816.F32.BF16 R80, R172.reuse, R10, R80 ;  /* 0x0000000aac50723c */ /* 0x040fe80000041850 */
[----:B------:R-:W-:Y:S01]  /*feb0*/  FMUL.FTZ R68, R68, c[0x0][0x320] ;  /* 0x0000c80044447a20 */ /* 0x000fe20000410000 */
[----:B------:R-:W1:Y:S01]  /*fec0*/  MUFU.TANH R200, R38 ;  /* 0x0000002600c87308 */ /* 0x000e620000002400 */
[----:B------:R-:W-:Y:S02]  /*fed0*/  FMUL.FTZ R71, R71, c[0x0][0x320] ;  /* 0x0000c80047477a20 */ /* 0x000fe40000410000 */
[-C--:B---3--:R-:W-:Y:S04]  /*fee0*/  HMMA.16816.F32.BF16 R84, R172, R4.reuse, R84 ;  /* 0x00000004ac54723c */ /* 0x088fe80000041854 */
[----:B------:R-:W-:Y:S02]  /*fef0*/  FMUL.FTZ R72, R72, c[0x0][0x320] ;  /* 0x0000c80048487a20 */ /* 0x000fe40000410000 */
[----:B------:R-:W-:Y:S01]  /*ff00*/  FMUL.FTZ R74, R74, c[0x0][0x320] ;  /* 0x0000c8004a4a7a20 */ /* 0x000fe20000410000 */
[----:B------:R-:W-:Y:S01]  /*ff10*/  MUFU.TANH R201, R39 ;  /* 0x0000002700c97308 */ /* 0x000fe20000002400 */
[C---:B------:R-:W-:Y:S04]  /*ff20*/  HMMA.16816.F32.BF16 R88, R188.reuse, R4, R88 ;  /* 0x00000004bc58723c */ /* 0x040fe80000041858 */
[----:B------:R-:W-:Y:S02]  /*ff30*/  FMUL.FTZ R73, R73, c[0x0][0x320] ;  /* 0x0000c80049497a20 */ /* 0x000fe40000410000 */
[----:B------:R-:W-:Y:S01]  /*ff40*/  FMUL.FTZ R75, R75, c[0x0][0x320] ;  /* 0x0000c8004b4b7a20 */ /* 0x000fe20000410000 */
[----:B------:R-:W-:Y:S01]  /*ff50*/  FMNMX.FTZ R5, R177, R101, !PT ;  /* 0x00000065b1057209 */ /* 0x000fe20007810000 */
[-C--:B------:R-:W-:Y:S01]  /*ff60*/  HMMA.16816.F32.BF16 R92, R188, R6.reuse, R92 ;  /* 0x00000006bc5c723c */ /* 0x080fe2000004185c */
[----:B------:R-:W-:Y:S03]  /*ff70*/  MUFU.TANH R230, R72 ;  /* 0x0000004800e67308 */ /* 0x000fe60000002400 */
[----:B----4-:R-:W-:Y:S01]  /*ff80*/  FMNMX.FTZ R4, R16, R0, !PT ;  /* 0x0000000010047209 */ /* 0x010fe20007810000 */
[----:B------:R-:W-:Y:S01]  /*ff90*/  FMUL.FTZ R82, R82, c[0x0][0x320] ;  /* 0x0000c80052527a20 */ /* 0x000fe20000410000 */
[----:B------:R-:W-:Y:S01]  /*ffa0*/  FMNMX.FTZ R0, R18, R3, !PT ;  /* 0x0000000312007209 */ /* 0x000fe20007810000 */
[----:B------:R-:W-:Y:S01]  /*ffb0*/  FMUL.FTZ R83, R83, c[0x0][0x320] ;  /* 0x0000c80053537a20 */ /* 0x000fe20000410000 */
[----:B------:R-:W-:Y:S01]  /*ffc0*/  FMNMX.FTZ R4, R17, R4, !PT ;  /* 0x0000000411047209 */ /* 0x000fe20007810000 */
[----:B------:R-:W-:Y:S01]  /*ffd0*/  FMUL.FTZ R80, R80, c[0x0][0x320] ;  /* 0x0000c80050507a20 */ /* 0x000fe20000410000 */
[----:B------:R-:W-:Y:S01]  /*ffe0*/  HMMA.16816.F32.BF16 R96, R172, R6, R96 ;  /* 0x00000006ac60723c */ /* 0x000fe20000041860 */
[----:B------:R3:W4:Y:S03]  /*fff0*/  MUFU.TANH R195, R37 ;  /* 0x0000002500c37308 */ /* 0x0007260000002400 */
[----:B------:R-:W-:Y:S01]  /*10000*/  FMNMX.FTZ R3, R171, R5, !PT ;  /* 0x00000005ab037209 */ /* 0x000fe20007810000 */
[----:B------:R-:W-:Y:S01]  /*10010*/  FMUL.FTZ R86, R86, c[0x0][0x320] ;  /* 0x0000c80056567a20 */ /* 0x000fe20000410000 */
[----:B------:R-:W-:Y:S01]  /*10020*/  FMNMX.FTZ R0, R19, R0, !PT ;  /* 0x0000000013007209 */ /* 0x000fe20007810000 */
[----:B------:R-:W-:Y:S01]  /*10030*/  FMUL.FTZ R81, R81, c[0x0][0x320] ;  /* 0x0000c80051517a20 */ /* 0x000fe20000410000 */
[----:B------:R-:W-:Y:S01]  /*10040*/  FMNMX.FTZ R4, R20, R4, !PT ;  /* 0x0000000414047209 */ /* 0x000fe20007810000 */
[----:B------:R-:W-:Y:S02]  /*10050*/  FMUL.FTZ R84, R84, c[0x0][0x320] ;  /* 0x0000c80054547a20 */ /* 0x000fe40000410000 */
[----:B------:R-:W4:Y:S01]  /*10060*/  MUFU.TANH R198, R50 ;  /* 0x0000003200c67308 */ /* 0x000f220000002400 */
        /* <DEDUP_REMOVED lines=9> */
[----:B------:R-:W4:Y:S01]  /*10100*/  MUFU.TANH R182, R48 ;  /* 0x0000003000b67308 */ /* 0x000f220000002400 */
[----:B------:R-:W-:Y:S01]  /*10110*/  FMUL.FTZ R49, R49, c[0x0][0x320] ;  /* 0x0000c80031317a20 */ /* 0x000fe20000410000 */
[----:B------:R-:W-:Y:S01]  /*10120*/  FMNMX.FTZ R0, R32, R4, !PT ;  /* 0x0000000420007209 */ /* 0x000fe20007810000 */
[----:B------:R-:W-:Y:S01]  /*10130*/  FMUL.FTZ R93, R93, c[0x0][0x320] ;  /* 0x0000c8005d5d7a20 */ /* 0x000fe20000410000 */
[----:B---3--:R-:W3:Y:S01]  /*10140*/  LDL.64 R36, [R1+0x30] ;  /* 0x0000300001247983 */ /* 0x008ee20000100a00 */
[----:B------:R-:W-:Y:S01]  /*10150*/  FMUL.FTZ R90, R90, c[0x0][0x320] ;  /* 0x0000c8005a5a7a20 */ /* 0x000fe20000410000 */
[----:B------:R-:W-:Y:S01]  /*10160*/  FMNMX.FTZ R3, R34, R3, !PT ;  /* 0x0000000322037209 */ /* 0x000fe20007810000 */
[----:B------:R-:W-:Y:S01]  /*10170*/  FMUL.FTZ R91, R91, c[0x0][0x320] ;  /* 0x0000c8005b5b7a20 */ /* 0x000fe20000410000 */
[----:B------:R-:W-:Y:S01]  /*10180*/  FMNMX.FTZ R0, R33, R0, !PT ;  /* 0x0000000021007209 */ /* 0x000fe20007810000 */
[----:B------:R-:W-:Y:S01]  /*10190*/  FMUL.FTZ R99, R99, c[0x0][0x320] ;  /* 0x0000c80063637a20 */ /* 0x000fe20000410000 */
[----:B------:R-:W4:Y:S01]  /*101a0*/  MUFU.TANH R199, R51 ;  /* 0x0000003300c77308 */ /* 0x000f220000002400 */
[----:B-1----:R-:W-:Y:S01]  /*101b0*/  FMNMX.FTZ R3, R35, R3, !PT ;  /* 0x0000000323037209 */ /* 0x002fe20007810000 */
[----:B------:R-:W-:Y:S01]  /*101c0*/  FMUL.FTZ R92, R92, c[0x0][0x320] ;  /* 0x0000c8005c5c7a20 */ /* 0x000fe20000410000 */
[----:B------:R-:W-:Y:S01]  /*101d0*/  FMNMX.FTZ R72, R194, R0, !PT ;  /* 0x00000000c2487209 */ /* 0x000fe20007810000 */
[----:B------:R-:W-:Y:S01]  /*101e0*/  FMUL.FTZ R64, R64, c[0x0][0x320] ;  /* 0x0000c80040407a20 */ /* 0x000fe20000410000 */
[----:B------:R-:W-:Y:S01]  /*101f0*/  FMNMX.FTZ R0, R200, R3, !PT ;  /* 0x00000003c8007209 */ /* 0x000fe20007810000 */
[----:B------:R-:W-:Y:S01]  /*10200*/  FMUL.FTZ R69, R69, c[0x0][0x320] ;  /* 0x0000c80045457a20 */ /* 0x000fe20000410000 */
[----:B----4-:R-:W-:Y:S01]  /*10210*/  FMNMX.FTZ R72, R195, R72, !PT ;  /* 0x00000048c3487209 */ /* 0x010fe20007810000 */
[----:B------:R-:W-:Y:S01]  /*10220*/  FMUL.FTZ R96, R96, c[0x0][0x320] ;  /* 0x0000c80060607a20 */ /* 0x000fe20000410000 */
[----:B------:R-:W-:Y:S01]  /*10230*/  FMNMX.FTZ R0, R201, R0, !PT ;  /* 0x00000000c9007209 */ /* 0x000fe20007810000 */
[----:B------:R-:W1:Y:S01]  /*10240*/  MUFU.TANH R192, R49 ;  /* 0x0000003100c07308 */ /* 0x000e620000002400 */
[----:B------:R-:W-:Y:S02]  /*10250*/  FMUL.FTZ R97, R97, c[0x0][0x320] ;  /* 0x0000c80061617a20 */ /* 0x000fe40000410000 */
[----:B------:R-:W-:Y:S01]  /*10260*/  FMUL.FTZ R57, R57, c[0x0][0x320] ;  /* 0x0000c80039397a20 */ /* 0x000fe20000410000 */
[----:B------:R-:W-:Y:S01]  /*10270*/  FMNMX.FTZ R0, R198, R0, !PT ;  /* 0x00000000c6007209 */ /* 0x000fe20007810000 */
[----:B------:R-:W-:Y:S01]  /*10280*/  FMUL.FTZ R60, R60, c[0x0][0x320] ;  /* 0x0000c8003c3c7a20 */ /* 0x000fe20000410000 */
[----:B------:R-:W-:Y:S01]  /*10290*/  FMNMX.FTZ R72, R182, R72, !PT ;  /* 0x00000048b6487209 */ /* 0x000fe20007810000 */
[----:B------:R-:W-:Y:S02]  /*102a0*/  FMUL.FTZ R59, R59, c[0x0][0x320] ;  /* 0x0000c8003b3b7a20 */ /* 0x000fe40000410000 */
[----:B------:R-:W-:Y:S01]  /*102b0*/  FMUL.FTZ R66, R66, c[0x0][0x320] ;  /* 0x0000c80042427a20 */ /* 0x000fe20000410000 */
[----:B------:R-:W4:Y:S01]  /*102c0*/  MUFU.TANH R207, R54 ;  /* 0x0000003600cf7308 */ /* 0x000f220000002400 */
[----:B------:R-:W-:Y:S02]  /*102d0*/  FMUL.FTZ R43, R43, c[0x0][0x320] ;  /* 0x0000c8002b2b7a20 */ /* 0x000fe40000410000 */
[----:B------:R-:W-:Y:S01]  /*102e0*/  FMUL.FTZ R67, R67, c[0x0][0x320] ;  /* 0x0000c80043437a20 */ /* 0x000fe20000410000 */
[----:B------:R-:W-:Y:S01]  /*102f0*/  FMNMX.FTZ R0, R199, R0, !PT ;  /* 0x00000000c7007209 */ /* 0x000fe20007810000 */
[----:B------:R-:W-:Y:S02]  /*10300*/  FMUL.FTZ R65, R65, c[0x0][0x320] ;  /* 0x0000c80041417a20 */ /* 0x000fe40000410000 */
[----:B------:R-:W-:Y:S02]  /*10310*/  FMUL.FTZ R70, R70, c[0x0][0x320] ;  /* 0x0000c80046467a20 */ /* 0x000fe40000410000 */
[----:B------:R-:W-:Y:S01]  /*10320*/  FMUL.FTZ R98, R98, c[0x0][0x320] ;  /* 0x0000c80062627a20 */ /* 0x000fe20000410000 */
[----:B------:R-:W4:Y:S01]  /*10330*/  MUFU.TANH R51, R52 ;  /* 0x0000003400337308 */ /* 0x000f220000002400 */
[----:B------:R-:W-:Y:S02]  /*10340*/  FMUL.FTZ R41, R41, c[0x0][0x320] ;  /* 0x0000c80029297a20 */ /* 0x000fe40000410000 */
[----:B------:R-:W-:Y:S01]  /*10350*/  FMUL.FTZ R56, R56, c[0x0][0x320] ;  /* 0x0000c80038387a20 */ /* 0x000fe20000410000 */
[----:B-1----:R-:W-:Y:S01]  /*10360*/  FMNMX.FTZ R72, R192, R72, !PT ;  /* 0x00000048c0487209 */ /* 0x002fe20007810000 */
[----:B------:R-:W-:Y:S02]  /*10370*/  FMUL.FTZ R46, R46, c[0x0][0x320] ;  /* 0x0000c8002e2e7a20 */ /* 0x000fe40000410000 */
[----:B------:R-:W-:Y:S02]  /*10380*/  FMUL.FTZ R58, R58, c[0x0][0x320] ;  /* 0x0000c8003a3a7a20 */ /* 0x000fe40000410000 */
[----:B------:R-:W-:Y:S01]  /*10390*/  FMUL.FTZ R76, R76, c[0x0][0x320] ;  /* 0x0000c8004c4c7a20 */ /* 0x000fe20000410000 */
[----:B------:R-:W-:Y:S01]  /*103a0*/  MUFU.TANH R205, R44 ;  /* 0x0000002c00cd7308 */ /* 0x000fe20000002400 */
[----:B------:R-:W-:Y:S02]  /*103b0*/  FMUL.FTZ R77, R77, c[0x0][0x320] ;  /* 0x0000c8004d4d7a20 */ /* 0x000fe40000410000 */
[----:B------:R-:W-:Y:S01]  /*103c0*/  FMUL.FTZ R78, R78, c[0x0][0x320] ;  /* 0x0000c8004e4e7a20 */ /* 0x000fe20000410000 */
[----:B----4-:R-:W-:Y:S01]  /*103d0*/  FMNMX.FTZ R0, R207, R0, !PT ;  /* 0x00000000cf007209 */ /* 0x010fe20007810000 */
[----:B------:R-:W-:Y:S02]  /*103e0*/  FMUL.FTZ R79, R79, c[0x0][0x320] ;  /* 0x0000c8004f4f7a20 */ /* 0x000fe40000410000 */
[----:B------:R-:W-:Y:S02]  /*103f0*/  FMUL.FTZ R45, R45, c[0x0][0x320] ;  /* 0x0000c8002d2d7a20 */ /* 0x000fe40000410000 */
[----:B------:R-:W-:Y:S01]  /*10400*/  FMUL.FTZ R47, R47, c[0x0][0x320] ;  /* 0x0000c8002f2f7a20 */ /* 0x000fe20000410000 */
[----:B------:R-:W1:Y:S01]  /*10410*/  MUFU.TANH R44, R55 ;  /* 0x00000037002c7308 */ /* 0x000e620000002400 */
[----:B------:R-:W-:Y:S09]  /*10420*/  FMNMX.FTZ R72, R51, R72, !PT ;  /* 0x0000004833487209 */ /* 0x000ff20007810000 */
[----:B------:R-:W4:Y:S10]  /*10430*/  MUFU.TANH R24, R24 ;  /* 0x0000001800187308 */ /* 0x000f340000002400 */
[----:B------:R-:W4:Y:S01]  /*10440*/  MUFU.TANH R233, R53 ;  /* 0x0000003500e97308 */ /* 0x000f220000002400 */
[----:B-1----:R-:W-:Y:S09]  /*10450*/  FMNMX.FTZ R0, R44, R0, !PT ;  /* 0x000000002c007209 */ /* 0x002ff20007810000 */
[----:B------:R-:W1:Y:S01]  /*10460*/  MUFU.TANH R231, R66 ;  /* 0x0000004200e77308 */ /* 0x000e620000002400 */
[----:B----4-:R-:W-:Y:S09]  /*10470*/  FMNMX.FTZ R4, R24, R5, !PT ;  /* 0x0000000518047209 */ /* 0x010ff20007810000 */
[----:B------:R-:W4:Y:S01]  /*10480*/  MUFU.TANH R25, R25 ;  /* 0x0000001900197308 */ /* 0x000f220000002400 */
[----:B------:R-:W-:Y:S09]  /*10490*/  FMNMX.FTZ R72, R233, R72, !PT ;  /* 0x00000048e9487209 */ /* 0x000ff20007810000 */
[----:B------:R-:W4:Y:S01]  /*104a0*/  MUFU.TANH R251, R64 ;  /* 0x0000004000fb7308 */ /* 0x000f220000002400 */
[----:B-1----:R-:W-:Y:S09]  /*104b0*/  FMNMX.FTZ R0, R231, R0, !PT ;  /* 0x00000000e7007209 */ /* 0x002ff20007810000 */
[----:B------:R-:W-:Y:S01]  /*104c0*/  MUFU.TANH R226, R40 ;  /* 0x0000002800e27308 */ /* 0x000fe20000002400 */
[----:B----4-:R-:W-:Y:S09]  /*104d0*/  FMNMX.FTZ R4, R25, R4, !PT ;  /* 0x0000000419047209 */ /* 0x010ff20007810000 */
[----:B------:R-:W-:Y:S01]  /*104e0*/  MUFU.TANH R40, R42 ;  /* 0x0000002a00287308 */ /* 0x000fe20000002400 */
[----:B------:R-:W-:Y:S09]  /*104f0*/  FMNMX.FTZ R72, R251, R72, !PT ;  /* 0x00000048fb487209 */ /* 0x000ff20007810000 */
[----:B------:R-:W-:Y:S10]  /*10500*/  MUFU.TANH R42, R43 ;  /* 0x0000002b002a7308 */ /* 0x000ff40000002400 */
[----:B------:R-:W1:Y:S10]  /*10510*/  MUFU.TANH R43, R67 ;  /* 0x00000043002b7308 */ /* 0x000e740000002400 */
[----:B------:R-:W4:Y:S10]  /*10520*/  MUFU.TANH R28, R28 ;  /* 0x0000001c001c7308 */ /* 0x000f340000002400 */
[----:B------:R-:W4:Y:S01]  /*10530*/  MUFU.TANH R252, R65 ;  /* 0x0000004100fc7308 */ /* 0x000f220000002400 */
[----:B-1----:R-:W-:Y:S09]  /*10540*/  FMNMX.FTZ R0, R43, R0, !PT ;  /* 0x000000002b007209 */ /* 0x002ff20007810000 */
[----:B------:R-:W1:Y:S01]  /*10550*/  MUFU.TANH R203, R70 ;  /* 0x0000004600cb7308 */ /* 0x000e620000002400 */
[----:B----4-:R-:W-:Y:S09]  /*10560*/  FMNMX.FTZ R4, R28, R4, !PT ;  /* 0x000000041c047209 */ /* 0x010ff20007810000 */
[----:B------:R-:W4:Y:S01]  /*10570*/  MUFU.TANH R29, R29 ;  /* 0x0000001d001d7308 */ /* 0x000f220000002400 */
[----:B------:R-:W-:Y:S09]  /*10580*/  FMNMX.FTZ R72, R252, R72, !PT ;  /* 0x00000048fc487209 */ /* 0x000ff20007810000 */
[----:B------:R-:W2:Y:S01]  /*10590*/  MUFU.TANH R218, R68 ;  /* 0x0000004400da7308 */ /* 0x000ea20000002400 */
[----:B-1----:R-:W-:Y:S09]  /*105a0*/  FMNMX.FTZ R0, R203, R0, !PT ;  /* 0x00000000cb007209 */ /* 0x002ff20007810000 */
[----:B------:R-:W1:Y:S01]  /*105b0*/  MUFU.TANH R235, R69 ;  /* 0x0000004500eb7308 */ /* 0x000e620000002400 */
[----:B----4-:R-:W-:Y:S02]  /*105c0*/  FMNMX.FTZ R3, R29, R4, !PT ;  /* 0x000000041d037209 */ /* 0x010fe40007810000 */
[----:B------:R-:W-:Y:S02]  /*105d0*/  FMNMX.FTZ R4, R178, R102, !PT ;  /* 0x00000066b2047209 */ /* 0x000fe40007810000 */
[----:B------:R-:W-:Y:S05]  /*105e0*/  FMNMX.FTZ R3, R226, R3, !PT ;  /* 0x00000003e2037209 */ /* 0x000fea0007810000 */
[----:B------:R-:W4:Y:S01]  /*105f0*/  MUFU.TANH R222, R71 ;  /* 0x0000004700de7308 */ /* 0x000f220000002400 */
[----:B------:R-:W-:Y:S02]  /*10600*/  FMNMX.FTZ R4, R181, R4, !PT ;  /* 0x00000004b5047209 */ /* 0x000fe40007810000 */
[----:B--2---:R-:W-:Y:S02]  /*10610*/  MOV R23, c[0x0][0x1e4] ;  /* 0x0000790000177a02 */ /* 0x004fe40000000f00 */
[----:B------:R-:W-:Y:S02]  /*10620*/  FMNMX.FTZ R72, R218, R72, !PT ;  /* 0x00000048da487209 */ /* 0x000fe40007810000 */
[----:B------:R-:W-:Y:S03]  /*10630*/  FMNMX.FTZ R4, R179, R4, !PT ;  /* 0x00000004b3047209 */ /* 0x000fe60007810000 */
[----:B------:R-:W2:Y:S01]  /*10640*/  MUFU.TANH R204, R82 ;  /* 0x0000005200cc7308 */ /* 0x000ea20000002400 */
[----:B------:R-:W-:Y:S02]  /*10650*/  FMNMX.FTZ R4, R180, R4, !PT ;  /* 0x00000004b4047209 */ /* 0x000fe40007810000 */
[----:B-1----:R-:W-:Y:S04]  /*10660*/  MOV R189, R235 ;  /* 0x000000eb00bd7202 */ /* 0x002fe80000000f00 */
[----:B------:R-:W-:Y:S03]  /*10670*/  FMNMX.FTZ R72, R189, R72, !PT ;  /* 0x00000048bd487209 */ /* 0x000fe60007810000 */
[----:B------:R-:W1:Y:S01]  /*10680*/  MUFU.TANH R234, R83 ;  /* 0x0000005300ea7308 */ /* 0x000e620000002400 */
[----:B----4-:R-:W-:Y:S09]  /*10690*/  FMNMX.FTZ R0, R222, R0, !PT ;  /* 0x00000000de007209 */ /* 0x010ff20007810000 */
[----:B------:R-:W4:Y:S01]  /*106a0*/  MUFU.TANH R206, R80 ;  /* 0x0000005000ce7308 */ /* 0x000f220000002400 */
[----:B--2---:R-:W-:Y:S09]  /*106b0*/  FMNMX.FTZ R0, R204, R0, !PT ;  /* 0x00000000cc007209 */ /* 0x004ff20007810000 */
[----:B------:R-:W2:Y:S01]  /*106c0*/  MUFU.TANH R237, R86 ;  /* 0x0000005600ed7308 */ /* 0x000ea20000002400 */
[----:B-1----:R-:W-:Y:S04]  /*106d0*/  MOV R190, R234 ;  /* 0x000000ea00be7202 */ /* 0x002fe80000000f00 */
[----:B------:R-:W-:Y:S05]  /*106e0*/  FMNMX.FTZ R0, R190, R0, !PT ;  /* 0x00000000be007209 */ /* 0x000fea0007810000 */
[----:B------:R2:W-:Y:S01]  /*106f0*/  MUFU.TANH R172, R96 ;  /* 0x0000006000ac7308 */ /* 0x0005e20000002400 */
[----:B----4-:R-:W-:Y:S09]  /*10700*/  FMNMX.FTZ R72, R206, R72, !PT ;  /* 0x00000048ce487209 */ /* 0x010ff20007810000 */
[----:B------:R-:W-:Y:S10]  /*10710*/  MUFU.TANH R196, R30 ;  /* 0x0000001e00c47308 */ /* 0x000ff40000002400 */
[----:B------:R-:W1:Y:S01]  /*10720*/  MUFU.TANH R30, R81 ;  /* 0x00000051001e7308 */ /* 0x000e620000002400 */
[----:B--2---:R-:W-:Y:S04]  /*10730*/  MOV R96, R237 ;  /* 0x000000ed00607202 */ /* 0x004fe80000000f00 */
[----:B------:R-:W-:Y:S05]  /*10740*/  FMNMX.FTZ R0, R96, R0, !PT ;  /* 0x0000000060007209 */ /* 0x000fea0007810000 */
[----:B------:R-:W2:Y:S10]  /*10750*/  MUFU.TANH R187, R26 ;  /* 0x0000001a00bb7308 */ /* 0x000eb40000002400 */
[----:B------:R-:W4:Y:S01]  /*10760*/  MUFU.TANH R223, R84 ;  /* 0x0000005400df7308 */ /* 0x000f220000002400 */
[----:B-1----:R-:W-:Y:S09]  /*10770*/  FMNMX.FTZ R72, R30, R72, !PT ;  /* 0x000000481e487209 */ /* 0x002ff20007810000 */
[----:B------:R-:W1:Y:S01]  /*10780*/  MUFU.TANH R228, R87 ;  /* 0x0000005700e47308 */ /* 0x000e620000002400 */
[----:B--2---:R-:W-:Y:S09]  /*10790*/  FMNMX.FTZ R4, R187, R4, !PT ;  /* 0x00000004bb047209 */ /* 0x004ff20007810000 */
[----:B------:R-:W2:Y:S01]  /*107a0*/  MUFU.TANH R193, R27 ;  /* 0x0000001b00c17308 */ /* 0x000ea20000002400 */
[----:B----4-:R-:W-:Y:S09]  /*107b0*/  FMNMX.FTZ R72, R223, R72, !PT ;  /* 0x00000048df487209 */ /* 0x010ff20007810000 */
[----:B------:R-:W4:Y:S01]  /*107c0*/  MUFU.TANH R221, R85 ;  /* 0x0000005500dd7308 */ /* 0x000f220000002400 */
[----:B-1----:R-:W-:Y:S09]  /*107d0*/  FMNMX.FTZ R0, R228, R0, !PT ;  /* 0x00000000e4007209 */ /* 0x002ff20007810000 */
[----:B------:R-:W1:Y:S01]  /*107e0*/  MUFU.TANH R191, R98 ;  /* 0x0000006200bf7308 */ /* 0x000e620000002400 */
[----:B--2---:R-:W-:Y:S04]  /*107f0*/  FMNMX.FTZ R4, R193, R4, !PT ;  /* 0x00000004c1047209 */ /* 0x004fe80007810000 */
[----:B------:R-:W-:Y:S05]  /*10800*/  FMNMX.FTZ R4, R196, R4, !PT ;  /* 0x00000004c4047209 */ /* 0x000fea0007810000 */
[----:B------:R-:W2:Y:S01]  /*10810*/  MUFU.TANH R229, R41 ;  /* 0x0000002900e57308 */ /* 0x000ea20000002400 */
[----:B----4-:R-:W-:Y:S04]  /*10820*/  FMNMX.FTZ R72, R221, R72, !PT ;  /* 0x00000048dd487209 */ /* 0x010fe80007810000 */
[----:B------:R-:W-:Y:S05]  /*10830*/  FMNMX.FTZ R72, R172, R72, !PT ;  /* 0x00000048ac487209 */ /* 0x000fea0007810000 */
[----:B------:R-:W4:Y:S01]  /*10840*/  MUFU.TANH R52, R99 ;  /* 0x0000006300347308 */ /* 0x000f220000002400 */
[----:B-1----:R-:W-:Y:S09]  /*10850*/  FMNMX.FTZ R0, R191, R0, !PT ;  /* 0x00000000bf007209 */ /* 0x002ff20007810000 */
[----:B------:R-:W1:Y:S01]  /*10860*/  MUFU.TANH R197, R31 ;  /* 0x0000001f00c57308 */ /* 0x000e620000002400 */
[----:B--2---:R-:W-:Y:S04]  /*10870*/  FMNMX.FTZ R3, R229, R3, !PT ;  /* 0x00000003e5037209 */ /* 0x004fe80007810000 */
[----:B------:R-:W-:Y:S05]  /*10880*/  FMNMX.FTZ R3, R205, R3, !PT ;  /* 0x00000003cd037209 */ /* 0x000fea0007810000 */
[----:B------:R-:W2:Y:S01]  /*10890*/  MUFU.TANH R173, R97 ;  /* 0x0000006100ad7308 */ /* 0x000ea20000002400 */
[----:B----4-:R-:W-:Y:S05]  /*108a0*/  FMNMX.FTZ R0, R52, R0, !PT ;  /* 0x0000000034007209 */ /* 0x010fea0007810000 */
[----:B------:R-:W4:Y:S04]  /*108b0*/  SHFL.BFLY PT, R71, R0, 0x2, 0x1f ;  /* 0x0c401f0000477f89 */ /* 0x000f2800000e0000 */
[----:B------:R-:W3:Y:S01]  /*108c0*/  MUFU.TANH R27, R45 ;  /* 0x0000002d001b7308 */ /* 0x000ee20000002400 */
[----:B-1----:R-:W-:Y:S04]  /*108d0*/  FMNMX.FTZ R4, R197, R4, !PT ;  /* 0x00000004c5047209 */ /* 0x002fe80007810000 */
[----:B------:R-:W-:Y:S05]  /*108e0*/  FMNMX.FTZ R4, R40, R4, !PT ;  /* 0x0000000428047209 */ /* 0x000fea0007810000 */
[----:B------:R-:W1:Y:S01]  /*108f0*/  MUFU.TANH R232, R56 ;  /* 0x0000003800e87308 */ /* 0x000e620000002400 */
[----:B------:R-:W-:Y:S02]  /*10900*/  FMNMX.FTZ R4, R42, R4, !PT ;  /* 0x000000042a047209 */ /* 0x000fe40007810000 */
[----:B--2---:R-:W-:Y:S05]  /*10910*/  FMNMX.FTZ R72, R173, R72, !PT ;  /* 0x00000048ad487209 */ /* 0x004fea0007810000 */
[----:B------:R-:W2:Y:S02]  /*10920*/  SHFL.BFLY PT, R5, R72, 0x2, 0x1f ;  /* 0x0c401f0048057f89 */ /* 0x000ea400000e0000 */
[----:B------:R-:W2:Y:S01]  /*10930*/  MUFU.TANH R45, R46 ;  /* 0x0000002e002d7308 */ /* 0x000ea20000002400 */
[----:B----4-:R-:W-:Y:S02]  /*10940*/  FMNMX.FTZ R71, R0, R71, !PT ;  /* 0x0000004700477209 */ /* 0x010fe40007810000 */
[----:B---3--:R-:W-:Y:S07]  /*10950*/  FMNMX.FTZ R3, R27, R3, !PT ;  /* 0x000000031b037209 */ /* 0x008fee0007810000 */
[----:B------:R-:W3:Y:S01]  /*10960*/  MUFU.TANH R46, R57 ;  /* 0x00000039002e7308 */ /* 0x000ee20000002400 */
[----:B-1----:R-:W-:Y:S09]  /*10970*/  FMNMX.FTZ R3, R232, R3, !PT ;  /* 0x00000003e8037209 */ /* 0x002ff20007810000 */
[----:B------:R-:W1:Y:S01]  /*10980*/  MUFU.TANH R47, R47 ;  /* 0x0000002f002f7308 */ /* 0x000e620000002400 */
[----:B--2---:R-:W-:Y:S02]  /*10990*/  FMNMX.FTZ R72, R72, R5, !PT ;  /* 0x0000000548487209 */ /* 0x004fe40007810000 */
[----:B------:R-:W2:Y:S01]  /*109a0*/  SHFL.BFLY PT, R5, R71, 0x1, 0x1f ;  /* 0x0c201f0047057f89 */ /* 0x000ea200000e0000 */
[----:B------:R-:W-:Y:S06]  /*109b0*/  FMNMX.FTZ R4, R45, R4, !PT ;  /* 0x000000042d047209 */ /* 0x000fec0007810000 */
[----:B------:R-:W4:Y:S01]  /*109c0*/  MUFU.TANH R50, R60 ;  /* 0x0000003c00327308 */ /* 0x000f220000002400 */
[----:B------:R-:W4:Y:S01]  /*109d0*/  SHFL.BFLY PT, R7, R72, 0x1, 0x1f ;  /* 0x0c201f0048077f89 */ /* 0x000f2200000e0000 */
[----:B---3--:R-:W-:Y:S08]  /*109e0*/  FMNMX.FTZ R3, R46, R3, !PT ;  /* 0x000000032e037209 */ /* 0x008ff00007810000 */
[----:B------:R-:W3:Y:S01]  /*109f0*/  MUFU.TANH R41, R58 ;  /* 0x0000003a00297308 */ /* 0x000ee20000002400 */
[----:B-1----:R-:W-:Y:S02]  /*10a00*/  FMNMX.FTZ R4, R47, R4, !PT ;  /* 0x000000042f047209 */ /* 0x002fe40007810000 */
[----:B--2---:R-:W-:Y:S07]  /*10a10*/  FMNMX.FTZ R71, R71, R5, !PT ;  /* 0x0000000547477209 */ /* 0x004fee0007810000 */
[----:B------:R-:W1:Y:S01]  /*10a20*/  MUFU.TANH R219, R61 ;  /* 0x0000003d00db7308 */ /* 0x000e620000002400 */
[----:B----4-:R-:W-:Y:S02]  /*10a30*/  FMNMX.FTZ R3, R50, R3, !PT ;  /* 0x0000000332037209 */ /* 0x010fe40007810000 */
[----:B------:R-:W-:Y:S07]  /*10a40*/  FMNMX.FTZ R72, R72, R7, !PT ;  /* 0x0000000748487209 */ /* 0x000fee0007810000 */
[----:B------:R2:W4:Y:S01]  /*10a50*/  MUFU.TANH R215, R74 ;  /* 0x0000004a00d77308 */ /* 0x0005220000002400 */
[----:B---3--:R-:W-:Y:S09]  /*10a60*/  FMNMX.FTZ R4, R41, R4, !PT ;  /* 0x0000000429047209 */ /* 0x008ff20007810000 */
[----:B------:R-:W3:Y:S01]  /*10a70*/  MUFU.TANH R49, R59 ;  /* 0x0000003b00317308 */ /* 0x000ee20000002400 */
[----:B-1----:R-:W-:Y:S04]  /*10a80*/  FMNMX.FTZ R3, R219, R3, !PT ;  /* 0x00000003db037209 */ /* 0x002fe80007810000 */
[----:B------:R-:W-:Y:S05]  /*10a90*/  FMNMX.FTZ R3, R230, R3, !PT ;  /* 0x00000003e6037209 */ /* 0x000fea0007810000 */
[----:B------:R-:W1:Y:S01]  /*10aa0*/  MUFU.TANH R53, R62 ;  /* 0x0000003e00357308 */ /* 0x000e620000002400 */
[----:B--2---:R-:W-:Y:S01]  /*10ab0*/  FMUL.FTZ R74, R94, c[0x0][0x320] ;  /* 0x0000c8005e4a7a20 */ /* 0x004fe20000410000 */
[----:B----4-:R-:W-:Y:S08]  /*10ac0*/  MOV R99, R215 ;  /* 0x000000d700637202 */ /* 0x010ff00000000f00 */
[----:B------:R-:W2:Y:S01]  /*10ad0*/  MUFU.TANH R208, R73 ;  /* 0x0000004900d07308 */ /* 0x000ea20000002400 */
[----:B---3--:R-:W-:Y:S09]  /*10ae0*/  FMNMX.FTZ R4, R49, R4, !PT ;  /* 0x0000000431047209 */ /* 0x008ff20007810000 */
[----:B------:R-:W3:Y:S01]  /*10af0*/  MUFU.TANH R224, R63 ;  /* 0x0000003f00e07308 */ /* 0x000ee20000002400 */
[----:B-1----:R-:W-:Y:S09]  /*10b00*/  FMNMX.FTZ R0, R53, R4, !PT ;  /* 0x0000000435007209 */ /* 0x002ff20007810000 */
[----:B------:R-:W1:Y:S01]  /*10b10*/  MUFU.TANH R202, R76 ;  /* 0x0000004c00ca7308 */ /* 0x000e620000002400 */
[----:B--2---:R-:W-:Y:S09]  /*10b20*/  FMNMX.FTZ R3, R208, R3, !PT ;  /* 0x00000003d0037209 */ /* 0x004ff20007810000 */
[----:B------:R-:W2:Y:S01]  /*10b30*/  MUFU.TANH R236, R77 ;  /* 0x0000004d00ec7308 */ /* 0x000ea20000002400 */
[----:B---3--:R-:W-:Y:S04]  /*10b40*/  FMNMX.FTZ R0, R224, R0, !PT ;  /* 0x00000000e0007209 */ /* 0x008fe80007810000 */
[----:B------:R-:W-:Y:S01]  /*10b50*/  FMNMX.FTZ R4, R99, R0, !PT ;  /* 0x0000000063047209 */ /* 0x000fe20007810000 */
[----:B------:R-:W-:Y:S04]  /*10b60*/  FMUL.FTZ R0, R95, c[0x0][0x320] ;  /* 0x0000c8005f007a20 */ /* 0x000fe80000410000 */
[----:B------:R-:W3:Y:S01]  /*10b70*/  MUFU.TANH R175, R88 ;  /* 0x0000005800af7308 */ /* 0x000ee20000002400 */
[----:B-1----:R-:W-:Y:S09]  /*10b80*/  FMNMX.FTZ R3, R202, R3, !PT ;  /* 0x00000003ca037209 */ /* 0x002ff20007810000 */
[----:B------:R-:W1:Y:S01]  /*10b90*/  MUFU.TANH R48, R89 ;  /* 0x0000005900307308 */ /* 0x000e620000002400 */
[----:B--2---:R-:W-:Y:S04]  /*10ba0*/  MOV R188, R236 ;  /* 0x000000ec00bc7202 */ /* 0x004fe80000000f00 */
[----:B------:R-:W-:Y:S05]  /*10bb0*/  FMNMX.FTZ R3, R188, R3, !PT ;  /* 0x00000003bc037209 */ /* 0x000fea0007810000 */
[----:B------:R-:W2:Y:S01]  /*10bc0*/  MUFU.TANH R215, R92 ;  /* 0x0000005c00d77308 */ /* 0x000ea20000002400 */
[----:B---3--:R-:W-:Y:S09]  /*10bd0*/  FMNMX.FTZ R3, R175, R3, !PT ;  /* 0x00000003af037209 */ /* 0x008ff20007810000 */
[----:B------:R-:W3:Y:S01]  /*10be0*/  MUFU.TANH R26, R93 ;  /* 0x0000005d001a7308 */ /* 0x000ee20000002400 */
[----:B-1----:R-:W-:Y:S09]  /*10bf0*/  FMNMX.FTZ R3, R48, R3, !PT ;  /* 0x0000000330037209 */ /* 0x002ff20007810000 */
[----:B------:R-:W1:Y:S01]  /*10c00*/  MUFU.TANH R220, R75 ;  /* 0x0000004b00dc7308 */ /* 0x000e620000002400 */
[----:B--2---:R-:W-:Y:S09]  /*10c10*/  FMNMX.FTZ R3, R215, R3, !PT ;  /* 0x00000003d7037209 */ /* 0x004ff20007810000 */
[----:B------:R2:W-:Y:S01]  /*10c20*/  MUFU.TANH R75, R0 ;  /* 0x00000000004b7308 */ /* 0x0005e20000002400 */
[----:B---3--:R-:W-:Y:S05]  /*10c30*/  FMNMX.FTZ R3, R26, R3, !PT ;  /* 0x000000031a037209 */ /* 0x008fea0007810000 */
[----:B------:R-:W3:Y:S04]  /*10c40*/  SHFL.BFLY PT, R6, R3, 0x2, 0x1f ;  /* 0x0c401f0003067f89 */ /* 0x000ee800000e0000 */
[----:B------:R-:W4:Y:S01]  /*10c50*/  MUFU.TANH R97, R78 ;  /* 0x0000004e00617308 */ /* 0x000f220000002400 */
[----:B-1----:R-:W-:Y:S09]  /*10c60*/  FMNMX.FTZ R4, R220, R4, !PT ;  /* 0x00000004dc047209 */ /* 0x002ff20007810000 */
[----:B------:R-:W1:Y:S01]  /*10c70*/  MUFU.TANH R98, R79 ;  /* 0x0000004f00627308 */ /* 0x000e620000002400 */
[----:B--2---:R-:W-:Y:S04]  /*10c80*/  FADD.FTZ R0, -R72, R2 ;  /* 0x0000000248007221 */ /* 0x004fe80000010100 */
[----:B------:R-:W-:Y:S05]  /*10c90*/  FMUL.FTZ R2, R0, c[0x0][0x2d0] ;  /* 0x0000b40000027a20 */ /* 0x000fea0000410000 */
[----:B------:R-:W2:Y:S01]  /*10ca0*/  MUFU.TANH R174, R90 ;  /* 0x0000005a00ae7308 */ /* 0x000ea20000002400 */
[----:B---3--:R-:W-:Y:S02]  /*10cb0*/  FMNMX.FTZ R3, R3, R6, !PT ;  /* 0x0000000603037209 */ /* 0x008fe40007810000 */
[----:B----4-:R-:W-:Y:S02]  /*10cc0*/  FMNMX.FTZ R4, R97, R4, !PT ;  /* 0x0000000461047209 */ /* 0x010fe40007810000 */
[----:B------:R-:W-:Y:S01]  /*10cd0*/  @P0 SHF.R.S32.HI R6, RZ, 0x1f, R225 ;  /* 0x0000001fff060819 */ /* 0x000fe200000114e1 */
[----:B------:R-:W3:Y:S04]  /*10ce0*/  SHFL.BFLY PT, R70, R3, 0x1, 0x1f ;  /* 0x0c201f0003467f89 */ /* 0x000ee800000e0000 */
[----:B------:R4:W-:Y:S01]  /*10cf0*/  MUFU.EX2 R73, R2 ;  /* 0x0000000200497308 */ /* 0x0009e20000000800 */
[----:B------:R-:W-:Y:S01]  /*10d00*/  @P0 IMAD R6, R6, c[0x0][0x1e0], RZ ;  /* 0x0000780006060a24 */ /* 0x000fe200078e02ff */
[----:B-1----:R-:W-:Y:S03]  /*10d10*/  FMNMX.FTZ R4, R98, R4, !PT ;  /* 0x0000000462047209 */ /* 0x002fe60007810000 */
[----:B------:R-:W-:Y:S05]  /*10d20*/  @P0 IMAD R6, R225, c[0x0][0x1e4], R6 ;  /* 0x00007900e1060a24 */ /* 0x000fea00078e0206 */
[----:B------:R-:W1:Y:S01]  /*10d30*/  MUFU.TANH R31, R91 ;  /* 0x0000005b001f7308 */ /* 0x000e620000002400 */
[----:B--2---:R-:W-:Y:S09]  /*10d40*/  FMNMX.FTZ R4, R174, R4, !PT ;  /* 0x00000004ae047209 */ /* 0x004ff20007810000 */
[----:B------:R-:W2:Y:S01]  /*10d50*/  MUFU.TANH R74, R74 ;  /* 0x0000004a004a7308 */ /* 0x000ea20000002400 */
[----:B---3--:R-:W-:Y:S01]  /*10d60*/  FMNMX.FTZ R70, R3, R70, !PT ;  /* 0x0000004603467209 */ /* 0x008fe20007810000 */
[----:B----4-:R-:W-:Y:S02]  /*10d70*/  FADD.FTZ R2, -R71, R100 ;  /* 0x0000006447027221 */ /* 0x010fe40000010100 */
[----:B------:R-:W-:Y:S02]  /*10d80*/  FMUL.FTZ R100, R72, c[0x0][0x2d0] ;  /* 0x0000b40048647a20 */ /* 0x000fe40000410000 */
[----:B------:R-:W-:Y:S02]  /*10d90*/  FMUL.FTZ R2, R2, c[0x0][0x2d0] ;  /* 0x0000b40002027a20 */ /* 0x000fe40000410000 */
[--C-:B------:R-:W-:Y:S02]  /*10da0*/  FFMA.FTZ R56, R195, c[0x0][0x2d0], -R100.reuse ;  /* 0x0000b400c3387a23 */ /* 0x100fe40000010864 */
[----:B------:R3:W-:Y:S01]  /*10db0*/  MUFU.EX2 R69, R2 ;  /* 0x0000000200457308 */ /* 0x0007e20000000800 */
[--C-:B------:R-:W-:Y:S01]  /*10dc0*/  FFMA.FTZ R60, R182, c[0x0][0x2d0], -R100.reuse ;  /* 0x0000b400b63c7a23 */ /* 0x100fe20000010864 */
[----:B-1----:R-:W-:Y:S01]  /*10dd0*/  FMNMX.FTZ R0, R31, R4, !PT ;  /* 0x000000041f007209 */ /* 0x002fe20007810000 */
[--C-:B------:R-:W-:Y:S02]  /*10de0*/  FFMA.FTZ R4, R169, c[0x0][0x2d0], -R100.reuse ;  /* 0x0000b400a9047a23 */ /* 0x100fe40000010864 */
[----:B------:R-:W-:Y:S04]  /*10df0*/  FMUL.FTZ R169, R70, c[0x0][0x2d0] ;  /* 0x0000b40046a97a20 */ /* 0x000fe80000410000 */
[----:B------:R-:W-:Y:S01]  /*10e00*/  FFMA.FTZ R28, R28, c[0x0][0x2d0], -R169 ;  /* 0x0000b4001c1c7a23 */ /* 0x000fe200000108a9 */
[----:B------:R1:W-:Y:S01]  /*10e10*/  MUFU.EX2 R244, R4 ;  /* 0x0000000400f47308 */ /* 0x0003e20000000800 */
[----:B--2---:R-:W-:Y:S04]  /*10e20*/  FMNMX.FTZ R0, R74, R0, !PT ;  /* 0x000000004a007209 */ /* 0x004fe80007810000 */
[----:B------:R-:W-:Y:S05]  /*10e30*/  FMNMX.FTZ R0, R75, R0, !PT ;  /* 0x000000004b007209 */ /* 0x000fea0007810000 */
[----:B------:R-:W2:Y:S01]  /*10e40*/  SHFL.BFLY PT, R3, R0, 0x2, 0x1f ;  /* 0x0c401f0000037f89 */ /* 0x000ea200000e0000 */
[----:B---3--:R-:W-:Y:S01]  /*10e50*/  FADD.FTZ R2, -R70, R101 ;  /* 0x0000006546027221 */ /* 0x008fe20000010100 */
[----:B------:R-:W-:Y:S03]  /*10e60*/  MOV R101, R230 ;  /* 0x000000e600657202 */ /* 0x000fe60000000f00 */
[----:B------:R-:W-:Y:S04]  /*10e70*/  FMUL.FTZ R2, R2, c[0x0][0x2d0] ;  /* 0x0000b40002027a20 */ /* 0x000fe80000410000 */
[----:B------:R3:W4:Y:S01]  /*10e80*/  MUFU.EX2 R68, R2 ;  /* 0x0000000200447308 */ /* 0x0007220000000800 */
[----:B-1----:R-:W-:Y:S05]  /*10e90*/  @P0 IMAD.WIDE.U32 R4, R225, c[0x0][0x1e0], RZ ;  /* 0x00007800e1040a25 */ /* 0x002fea00078e00ff */
[----:B------:R-:W-:Y:S02]  /*10ea0*/  @P0 IADD3 R5, R5, R6, RZ ;  /* 0x0000000605050210 */ /* 0x000fe40007ffe0ff */
[----:B------:R-:W-:Y:S02]  /*10eb0*/  @P0 MOV R6, R22 ;  /* 0x0000001600060202 */ /* 0x000fe40000000f00 */
[----:B------:R-:W-:Y:S01]  /*10ec0*/  MOV R22, c[0x0][0x1e0] ;  /* 0x0000780000167a02 */ /* 0x000fe20000000f00 */
[----:B------:R-:W-:Y:S01]  /*10ed0*/  @P0 IMAD R5, R5, 0x60, RZ ;  /* 0x0000006005050824 */ /* 0x000fe200078e02ff */
[----:B--2---:R-:W-:Y:S01]  /*10ee0*/  FMNMX.FTZ R0, R0, R3, !PT ;  /* 0x0000000300007209 */ /* 0x004fe20007810000 */
[--C-:B------:R-:W-:Y:S02]  /*10ef0*/  FFMA.FTZ R3, R17, c[0x0][0x2d0], -R100.reuse ;  /* 0x0000b40011037a23 */ /* 0x100fe40000010864 */
[----:B------:R-:W-:Y:S01]  /*10f00*/  FMUL.FTZ R17, R73, R117 ;  /* 0x0000007549117220 */ /* 0x000fe20000410000 */
[----:B------:R-:W-:Y:S01]  /*10f10*/  MOV R117, R43 ;  /* 0x0000002b00757202 */ /* 0x000fe20000000f00 */
[----:B------:R1:W-:Y:S01]  /*10f20*/  MUFU.EX2 R250, R3 ;  /* 0x0000000300fa7308 */ /* 0x0003e20000000800 */
[----:B---3--:R-:W-:Y:S02]  /*10f30*/  FFMA.FTZ R2, R168, c[0x0][0x2d0], -R100 ;  /* 0x0000b400a8027a23 */ /* 0x008fe40000010864 */
[----:B------:R-:W-:Y:S07]  /*10f40*/  FMUL.FTZ R168, R71, c[0x0][0x2d0] ;  /* 0x0000b40047a87a20 */ /* 0x000fee0000410000 */
[----:B------:R2:W3:Y:S01]  /*10f50*/  MUFU.EX2 R249, R2 ;  /* 0x0000000200f97308 */ /* 0x0004e20000000800 */
[C---:B----4-:R-:W-:Y:S02]  /*10f60*/  FMUL.FTZ R57, R68.reuse, R157 ;  /* 0x0000009d44397220 */ /* 0x050fe40000410000 */
[----:B------:R-:W-:Y:S02]  /*10f70*/  FMUL.FTZ R61, R68, R161 ;  /* 0x000000a1443d7220 */ /* 0x000fe40000410000 */
[--C-:B------:R-:W-:Y:S02]  /*10f80*/  FFMA.FTZ R92, R198, c[0x0][0x2d0], -R168.reuse ;  /* 0x0000b400c65c7a23 */ /* 0x100fe400000108a8 */
[----:B-1----:R-:W-:Y:S01]  /*10f90*/  FFMA.FTZ R3, R176, c[0x0][0x2d0], -R168 ;  /* 0x0000b400b0037a23 */ /* 0x002fe200000108a8 */
[----:B------:R-:W-:Y:S03]  /*10fa0*/  MOV R176, R52 ;  /* 0x0000003400b07202 */ /* 0x000fe60000000f00 */
[----:B------:R1:W-:Y:S01]  /*10fb0*/  MUFU.EX2 R242, R3 ;  /* 0x0000000300f27308 */ /* 0x0003e20000000800 */
[----:B--2---:R-:W-:Y:S01]  /*10fc0*/  FFMA.FTZ R2, R16, c[0x0][0x2d0], -R100 ;  /* 0x0000b40010027a23 */ /* 0x004fe20000010864 */
[----:B---3--:R-:W-:Y:S01]  /*10fd0*/  F2FP.BF16.PACK_AB R76, R249, R244 ;  /* 0x000000f4f94c723e */ /* 0x008fe200000010ff */
[--C-:B------:R-:W-:Y:S07]  /*10fe0*/  FFMA.FTZ R16, R35, c[0x0][0x2d0], -R168.reuse ;  /* 0x0000b40023107a23 */ /* 0x100fee00000108a8 */
[----:B------:R2:W3:Y:S01]  /*10ff0*/  MUFU.EX2 R248, R2 ;  /* 0x0000000200f87308 */ /* 0x0004e20000000800 */
[----:B------:R-:W-:Y:S02]  /*11000*/  FMUL.FTZ R35, R69, R135 ;  /* 0x0000008745237220 */ /* 0x000fe40000410000 */
[--C-:B-1----:R-:W-:Y:S01]  /*11010*/  FFMA.FTZ R3, R170, c[0x0][0x2d0], -R168.reuse ;  /* 0x0000b400aa037a23 */ /* 0x102fe200000108a8 */
[----:B------:R-:W-:Y:S06]  /*11020*/  MOV R170, R48 ;  /* 0x0000003000aa7202 */ /* 0x000fec0000000f00 */
[----:B------:R1:W4:Y:S01]  /*11030*/  MUFU.EX2 R245, R3 ;  /* 0x0000000300f57308 */ /* 0x0003220000000800 */
[----:B--2---:R-:W2:Y:S01]  /*11040*/  SHFL.BFLY PT, R2, R0, 0x1, 0x1f ;  /* 0x0c201f0000027f89 */ /* 0x004ea200000e0000 */
[----:B---3--:R-:W-:Y:S01]  /*11050*/  F2FP.BF16.PACK_AB R78, R250, R248 ;  /* 0x000000f8fa4e723e */ /* 0x008fe200000010ff */
[--C-:B-1----:R-:W-:Y:S01]  /*11060*/  FFMA.FTZ R3, R18, c[0x0][0x2d0], -R168.reuse ;  /* 0x0000b40012037a23 */ /* 0x102fe200000108a8 */
[----:B----4-:R-:W-:Y:S01]  /*11070*/  F2FP.BF16.PACK_AB R77, R245, R242 ;  /* 0x000000f2f54d723e */ /* 0x010fe200000010ff */
[----:B------:R-:W-:Y:S01]  /*11080*/  FMUL.FTZ R18, R69, R118 ;  /* 0x0000007645127220 */ /* 0x000fe20000410000 */
[----:B------:R-:W-:Y:S04]  /*11090*/  MOV R118, R44 ;  /* 0x0000002c00767202 */ /* 0x000fe80000000f00 */
[----:B------:R2:W-:Y:S02]  /*110a0*/  MUFU.EX2 R247, R3 ;  /* 0x0000000300f77308 */ /* 0x0005e40000000800 */
[----:B--2---:R-:W-:Y:S01]  /*110b0*/  FMNMX.FTZ R3, R0, R2, !PT ;  /* 0x0000000200037209 */ /* 0x004fe20007810000 */
[--C-:B------:R-:W-:Y:S01]  /*110c0*/  FFMA.FTZ R2, R177, c[0x0][0x2d0], -R169.reuse ;  /* 0x0000b400b1027a23 */ /* 0x100fe200000108a9 */
[----:B------:R-:W-:Y:S01]  /*110d0*/  MOV R177, R26 ;  /* 0x0000001a00b17202 */ /* 0x000fe20000000f00 */
[----:B------:R-:W-:Y:S05]  /*110e0*/  FFMA.FTZ R0, R19, c[0x0][0x2d0], -R168 ;  /* 0x0000b40013007a23 */ /* 0x000fea00000108a8 */
[----:B------:R1:W-:Y:S01]  /*110f0*/  MUFU.EX2 R239, R2 ;  /* 0x0000000200ef7308 */ /* 0x0003e20000000800 */
[----:B------:R-:W-:Y:S01]  /*11100*/  FMUL.FTZ R19, R69, R119 ;  /* 0x0000007745137220 */ /* 0x000fe20000410000 */
[----:B------:R-:W-:Y:S08]  /*11110*/  MOV R119, R42 ;  /* 0x0000002a00777202 */ /* 0x000ff00000000f00 */
[----:B------:R2:W3:Y:S01]  /*11120*/  MUFU.EX2 R246, R0 ;  /* 0x0000000000f67308 */ /* 0x0004e20000000800 */
[--C-:B-1----:R-:W-:Y:S01]  /*11130*/  FFMA.FTZ R2, R171, c[0x0][0x2d0], -R169.reuse ;  /* 0x0000b400ab027a23 */ /* 0x102fe200000108a9 */
[----:B------:R-:W-:Y:S08]  /*11140*/  MOV R171, R228 ;  /* 0x000000e400ab7202 */ /* 0x000ff00000000f00 */
[----:B------:R1:W4:Y:S01]  /*11150*/  MUFU.EX2 R240, R2 ;  /* 0x0000000200f07308 */ /* 0x0003220000000800 */
[----:B--2---:R-:W-:Y:S01]  /*11160*/  FADD.FTZ R0, -R3, R102 ;  /* 0x0000006603007221 */ /* 0x004fe20000010100 */
[----:B---3--:R-:W-:Y:S02]  /*11170*/  F2FP.BF16.PACK_AB R79, R246, R247 ;  /* 0x000000f7f64f723e */ /* 0x008fe400000010ff */
[----:B------:R-:W-:Y:S01]  /*11180*/  MOV R102, R49 ;  /* 0x0000003100667202 */ /* 0x000fe20000000f00 */
[----:B------:R-:W-:Y:S02]  /*11190*/  FMUL.FTZ R0, R0, c[0x0][0x2d0] ;  /* 0x0000b40000007a20 */ /* 0x000fe40000410000 */
[----:B------:R-:W-:Y:S04]  /*111a0*/  FMUL.FTZ R49, R73, R149 ;  /* 0x0000009549317220 */ /* 0x000fe80000410000 */
[----:B------:R-:W2:Y:S01]  /*111b0*/  MUFU.EX2 R0, R0 ;  /* 0x0000000000007308 */ /* 0x000ea20000000800 */
[----:B-1----:R-:W-:Y:S01]  /*111c0*/  FFMA.FTZ R2, R12, c[0x0][0x2d0], -R169 ;  /* 0x0000b4000c027a23 */ /* 0x002fe200000108a9 */
[----:B------:R-:W-:Y:S02]  /*111d0*/  @P0 SHF.L.U64.HI R12, R22, 0x5, R23 ;  /* 0x00000005160c0819 */ /* 0x000fe40000010217 */
[----:B----4-:R-:W-:Y:S06]  /*111e0*/  F2FP.BF16.PACK_AB R64, R240, R239 ;  /* 0x000000eff040723e */ /* 0x010fec00000010ff */
[----:B------:R1:W-:Y:S01]  /*111f0*/  MUFU.EX2 R241, R2 ;  /* 0x0000000200f17308 */ /* 0x0003e20000000800 */
[C---:B--2---:R-:W-:Y:S02]  /*11200*/  FMUL.FTZ R26, R0.reuse, R126 ;  /* 0x0000007e001a7220 */ /* 0x044fe40000410000 */
[C---:B------:R-:W-:Y:S02]  /*11210*/  FMUL.FTZ R42, R0.reuse, R142 ;  /* 0x0000008e002a7220 */ /* 0x040fe40000410000 */
[C---:B------:R-:W-:Y:S02]  /*11220*/  FMUL.FTZ R43, R0.reuse, R143 ;  /* 0x0000008f002b7220 */ /* 0x040fe40000410000 */
[C---:B------:R-:W-:Y:S02]  /*11230*/  FMUL.FTZ R59, R0.reuse, R159 ;  /* 0x0000009f003b7220 */ /* 0x040fe40000410000 */
[C---:B------:R-:W-:Y:S02]  /*11240*/  FMUL.FTZ R58, R0.reuse, R158 ;  /* 0x0000009e003a7220 */ /* 0x040fe40000410000 */
[----:B------:R-:W-:Y:S02]  /*11250*/  FMUL.FTZ R62, R0, R162 ;  /* 0x000000a2003e7220 */ /* 0x000fe40000410000 */
[----:B-1----:R-:W-:Y:S01]  /*11260*/  FFMA.FTZ R2, R13, c[0x0][0x2d0], -R169 ;  /* 0x0000b4000d027a23 */ /* 0x002fe200000108a9 */
[----:B------:R-:W-:Y:S01]  /*11270*/  @P0 SHF.L.U32 R13, R22, 0x5, RZ ;  /* 0x00000005160d0819 */ /* 0x000fe200000006ff */
[----:B------:R-:W-:Y:S02]  /*11280*/  FMUL.FTZ R63, R0, R163 ;  /* 0x000000a3003f7220 */ /* 0x000fe40000410000 */
[----:B------:R1:W2:Y:S02]  /*11290*/  MUFU.EX2 R243, R2 ;  /* 0x0000000200f37308 */ /* 0x0002a40000000800 */
[----:B-1----:R-:W-:Y:S01]  /*112a0*/  FMUL.FTZ R2, R3, c[0x0][0x2d0] ;  /* 0x0000b40003027a20 */ /* 0x002fe20000410000 */
[----:B--2---:R-:W-:Y:S03]  /*112b0*/  F2FP.BF16.PACK_AB R66, R243, R241 ;  /* 0x000000f1f342723e */ /* 0x004fe600000010ff */
[--C-:B------:R-:W-:Y:S01]  /*112c0*/  FFMA.FTZ R7, R178, c[0x0][0x2d0], -R2.reuse ;  /* 0x0000b400b2077a23 */ /* 0x100fe20000010802 */
[----:B------:R-:W-:Y:S01]  /*112d0*/  MOV R178, R233 ;  /* 0x000000e900b27202 */ /* 0x000fe20000000f00 */
[--C-:B------:R-:W-:Y:S01]  /*112e0*/  FFMA.FTZ R8, R181, c[0x0][0x2d0], -R2.reuse ;  /* 0x0000b400b5087a23 */ /* 0x100fe20000010802 */
[----:B------:R-:W-:Y:S01]  /*112f0*/  MOV R181, R231 ;  /* 0x000000e700b57202 */ /* 0x000fe20000000f00 */
[----:B------:R1:W-:Y:S01]  /*11300*/  MUFU.EX2 R183, R7 ;  /* 0x0000000700b77308 */ /* 0x0003e20000000800 */
[--C-:B------:R-:W-:Y:S02]  /*11310*/  FFMA.FTZ R44, R196, c[0x0][0x2d0], -R2.reuse ;  /* 0x0000b400c42c7a23 */ /* 0x100fe40000010802 */
[--C-:B------:R-:W-:Y:S02]  /*11320*/  FFMA.FTZ R48, R197, c[0x0][0x2d0], -R2.reuse ;  /* 0x0000b400c5307a23 */ /* 0x100fe40000010802 */
[----:B------:R-:W-:Y:S05]  /*11330*/  FFMA.FTZ R74, R74, c[0x0][0x2d0], -R2 ;  /* 0x0000b4004a4a7a23 */ /* 0x000fea0000010802 */
[----:B------:R-:W2:Y:S10]  /*11340*/  MUFU.EX2 R185, R8 ;  /* 0x0000000800b97308 */ /* 0x000eb40000000800 */
[----:B------:R3:W-:Y:S01]  /*11350*/  MUFU.EX2 R231, R16 ;  /* 0x0000001000e77308 */ /* 0x0007e20000000800 */
[----:B-1----:R-:W-:Y:S05]  /*11360*/  @P0 MOV R7, R37 ;  /* 0x0000002500070202 */ /* 0x002fea0000000f00 */
[----:B------:R-:W-:Y:S05]  /*11370*/  @P0 IMAD.WIDE.U32 R6, R4, 0x60, R6 ;  /* 0x0000006004060825 */ /* 0x000fea00078e0006 */
[----:B------:R-:W-:Y:S01]  /*11380*/  @P0 IADD3 R5, R7, R5, RZ ;  /* 0x0000000507050210 */ /* 0x000fe20007ffe0ff */
[--C-:B------:R-:W-:Y:S01]  /*11390*/  FFMA.FTZ R7, R179, c[0x0][0x2d0], -R2.reuse ;  /* 0x0000b400b3077a23 */ /* 0x100fe20000010802 */
[C---:B------:R-:W-:Y:S02]  /*113a0*/  @P0 LEA R4, P1, R6.reuse, c[0x0][0x1c8], 0x1 ;  /* 0x0000720006040a11 */ /* 0x040fe400078208ff */
[----:B--2---:R-:W-:Y:S01]  /*113b0*/  F2FP.BF16.PACK_AB R65, R185, R183 ;  /* 0x000000b7b941723e */ /* 0x004fe200000010ff */
[----:B------:R1:W-:Y:S01]  /*113c0*/  MUFU.EX2 R184, R7 ;  /* 0x0000000700b87308 */ /* 0x0003e20000000800 */
[----:B------:R-:W-:Y:S02]  /*113d0*/  @P0 LEA.HI.X R5, R6, c[0x0][0x1cc], R5, 0x1, P1 ;  /* 0x0000730006050a11 */ /* 0x000fe400008f0c05 */
[-C--:B------:R-:W-:Y:S01]  /*113e0*/  @P0 IADD3 R10, P2, R4, R13.reuse, RZ ;  /* 0x0000000d040a0210 */ /* 0x080fe20007f5e0ff */
[----:B---3--:R-:W-:Y:S02]  /*113f0*/  FMUL.FTZ R16, R73, R116 ;  /* 0x0000007449107220 */ /* 0x008fe40000410000 */
[----:B------:R2:W-:Y:S01]  /*11400*/  @P0 LDGSTS.E.BYPASS.LTC128B.128 [R227+0x3100], [R4.64], !P6 ;  /* 0x0310000004e30fae */ /* 0x0005e2000f101d4c */
[-C--:B------:R-:W-:Y:S02]  /*11410*/  @P0 IADD3.X R11, R5, R12.reuse, RZ, P2, !PT ;  /* 0x0000000c050b0210 */ /* 0x080fe400017fe4ff */
[----:B------:R-:W-:Y:S02]  /*11420*/  @P0 IADD3 R8, P1, R10, R13, RZ ;  /* 0x0000000d0a080210 */ /* 0x000fe40007f3e0ff */
[----:B------:R-:W-:Y:S01]  /*11430*/  MOV R116, R45 ;  /* 0x0000002d00747202 */ /* 0x000fe20000000f00 */
[----:B------:R-:W-:Y:S01]  /*11440*/  FMUL.FTZ R45, R68, R145 ;  /* 0x00000091442d7220 */ /* 0x000fe20000410000 */
[----:B------:R-:W-:Y:S01]  /*11450*/  @P0 IADD3.X R9, R11, R12, RZ, P1, !PT ;  /* 0x0000000c0b090210 */ /* 0x000fe20000ffe4ff */
[----:B------:R3:W-:Y:S01]  /*11460*/  @P0 LDGSTS.E.BYPASS.LTC128B.128 [R227+0x3900], [R10.64], !P6 ;  /* 0x039000000ae30fae */ /* 0x0007e2000f101d4c */
[----:B------:R-:W-:Y:S02]  /*11470*/  @P0 IADD3 R6, P3, R8, R13, RZ ;  /* 0x0000000d08060210 */ /* 0x000fe40007f7e0ff */
[----:B------:R-:W-:Y:S05]  /*11480*/  MOV R179, R202 ;  /* 0x000000ca00b37202 */ /* 0x000fea0000000f00 */
[----:B------:R4:W-:Y:S01]  /*11490*/  @P0 LDGSTS.E.BYPASS.LTC128B.128 [R227+0x4100], [R8.64], !P6 ;  /* 0x0410000008e30fae */ /* 0x0009e2000f101d4c */
[----:B-1----:R-:W-:Y:S01]  /*114a0*/  FFMA.FTZ R7, R180, c[0x0][0x2d0], -R2 ;  /* 0x0000b400b4077a23 */ /* 0x002fe20000010802 */
[----:B------:R-:W-:Y:S03]  /*114b0*/  MOV R180, R203 ;  /* 0x000000cb00b47202 */ /* 0x000fe60000000f00 */
[----:B------:R1:W1:Y:S01]  /*114c0*/  MUFU.EX2 R186, R7 ;  /* 0x0000000700ba7308 */ /* 0x0002620000000800 */
[-C--:B--2---:R-:W-:Y:S04]  /*114d0*/  @P0 IADD3 R4, P2, R6, R13.reuse, RZ ;  /* 0x0000000d06040210 */ /* 0x084fe80007f5e0ff */
[----:B---3--:R-:W-:Y:S01]  /*114e0*/  @P0 IADD3 R10, P1, R4, R13, RZ ;  /* 0x0000000d040a0210 */ /* 0x008fe20007f3e0ff */
[----:B------:R-:W-:Y:S02]  /*114f0*/  FFMA.FTZ R11, R20, c[0x0][0x2d0], -R100 ;  /* 0x0000b400140b7a23 */ /* 0x000fe40000010864 */
[----:B------:R-:W-:Y:S01]  /*11500*/  FMUL.FTZ R13, R68, R113 ;  /* 0x00000071440d7220 */ /* 0x000fe20000410000 */
[----:B------:R-:W-:Y:S01]  /*11510*/  MOV R113, R47 ;  /* 0x0000002f00717202 */ /* 0x000fe20000000f00 */
[----:B------:R2:W-:Y:S01]  /*11520*/  MUFU.EX2 R238, R11 ;  /* 0x0000000b00ee7308 */ /* 0x0005e20000000800 */
[----:B------:R-:W-:Y:S02]  /*11530*/  FMUL.FTZ R47, R0, R147 ;  /* 0x00000093002f7220 */ /* 0x000fe40000410000 */
[C---:B----4-:R-:W-:Y:S01]  /*11540*/  FMUL.FTZ R8, R68.reuse, R108 ;  /* 0x0000006c44087220 */ /* 0x050fe20000410000 */
[----:B------:R-:W-:Y:S01]  /*11550*/  MOV R108, R51 ;  /* 0x00000033006c7202 */ /* 0x000fe20000000f00 */
[----:B------:R-:W-:Y:S01]  /*11560*/  FMUL.FTZ R51, R69, R151 ;  /* 0x0000009745337220 */ /* 0x000fe20000410000 */
[----:B-1----:R-:W-:Y:S01]  /*11570*/  @P0 IADD3.X R7, R9, R12, RZ, P3, !PT ;  /* 0x0000000c09070210 */ /* 0x002fe20001ffe4ff */
[----:B------:R-:W-:Y:S01]  /*11580*/  FMUL.FTZ R9, R68, R109 ;  /* 0x0000006d44097220 */ /* 0x000fe20000410000 */
[----:B------:R-:W-:Y:S02]  /*11590*/  F2FP.BF16.PACK_AB R67, R186, R184 ;  /* 0x000000b8ba43723e */ /* 0x000fe400000010ff */
[-C--:B------:R-:W-:Y:S01]  /*115a0*/  @P0 IADD3.X R5, R7, R12.reuse, RZ, P2, !PT ;  /* 0x0000000c07050210 */ /* 0x080fe200017fe4ff */
[----:B------:R1:W-:Y:S01]  /*115b0*/  @P0 LDGSTS.E.BYPASS.LTC128B.128 [R227+0x4900], [R6.64], !P6 ;  /* 0x0490000006e30fae */ /* 0x0003e2000f101d4c */
[----:B------:R-:W-:Y:S07]  /*115c0*/  MOV R109, R207 ;  /* 0x000000cf006d7202 */ /* 0x000fee0000000f00 */
[----:B------:R3:W-:Y:S01]  /*115d0*/  @P0 LDGSTS.E.BYPASS.LTC128B.128 [R227+0x5100], [R4.64], !P6 ;  /* 0x0510000004e30fae */ /* 0x0007e2000f101d4c */
[----:B--2---:R-:W-:Y:S01]  /*115e0*/  @P0 IADD3.X R11, R5, R12, RZ, P1, !PT ;  /* 0x0000000c050b0210 */ /* 0x004fe20000ffe4ff */
[----:B------:R-:W-:Y:S02]  /*115f0*/  FFMA.FTZ R12, R34, c[0x0][0x2d0], -R168 ;  /* 0x0000b400220c7a23 */ /* 0x000fe400000108a8 */
[----:B------:R-:W-:Y:S04]  /*11600*/  FMUL.FTZ R34, R69, R134 ;  /* 0x0000008645227220 */ /* 0x000fe80000410000 */
[----:B------:R2:W-:Y:S08]  /*11610*/  @P0 LDGSTS.E.BYPASS.LTC128B.128 [R227+0x5900], [R10.64], !P6 ;  /* 0x059000000ae30fae */ /* 0x0005f0000f101d4c */
[----:B------:R-:W-:Y:S01]  /*11620*/  LDSM.16.MT88.4 R36, [R212+0x100] ;  /* 0x00010000d424783b */ /* 0x000fe20000004200 */
[--C-:B-1----:R-:W-:Y:S02]  /*11630*/  FFMA.FTZ R6, R21, c[0x0][0x2d0], -R100.reuse ;  /* 0x0000b40015067a23 */ /* 0x102fe40000010864 */
[----:B------:R-:W-:Y:S01]  /*11640*/  FMUL.FTZ R7, R69, R107 ;  /* 0x0000006b45077220 */ /* 0x000fe20000410000 */
[----:B------:R-:W-:Y:S01]  /*11650*/  MOV R107, R204 ;  /* 0x000000cc006b7202 */ /* 0x000fe20000000f00 */
[----:B------:R1:W-:Y:S03]  /*11660*/  MUFU.EX2 R235, R6 ;  /* 0x0000000600eb7308 */ /* 0x0003e60000000800 */
[----:B------:R-:W4:Y:S01]  /*11670*/  LDSM.16.MT88.4 R20, [R209+0x100] ;  /* 0x00010000d114783b */ /* 0x000f220000004200 */
[--C-:B---3--:R-:W-:Y:S02]  /*11680*/  FFMA.FTZ R4, R32, c[0x0][0x2d0], -R100.reuse ;  /* 0x0000b40020047a23 */ /* 0x108fe40000010864 */
[--C-:B------:R-:W-:Y:S02]  /*11690*/  FFMA.FTZ R32, R29, c[0x0][0x2d0], -R169.reuse ;  /* 0x0000b4001d207a23 */ /* 0x100fe400000108a9 */
[----:B------:R-:W-:Y:S01]  /*116a0*/  FMUL.FTZ R5, R73, R105 ;  /* 0x0000006949057220 */ /* 0x000fe20000410000 */
[----:B------:R-:W-:Y:S01]  /*116b0*/  MOV R105, R206 ;  /* 0x000000ce00697202 */ /* 0x000fe20000000f00 */
[----:B------:R3:W-:Y:S01]  /*116c0*/  MUFU.EX2 R236, R4 ;  /* 0x0000000400ec7308 */ /* 0x0007e20000000800 */
[----:B------:R-:W-:Y:S01]  /*116d0*/  FMUL.FTZ R29, R68, R129 ;  /* 0x00000081441d7220 */ /* 0x000fe20000410000 */
[----:B------:R-:W-:Y:S01]  /*116e0*/  LDSM.16.MT88.4 R80, [R211+0x100] ;  /* 0x00010000d350783b */ /* 0x000fe20000004200 */
[C---:B--2---:R-:W-:Y:S01]  /*116f0*/  FMUL.FTZ R11, R0.reuse, R111 ;  /* 0x0000006f000b7220 */ /* 0x044fe20000410000 */
[----:B------:R-:W-:Y:S01]  /*11700*/  MOV R111, R232 ;  /* 0x000000e8006f7202 */ /* 0x000fe20000000f00 */
[C---:B------:R-:W-:Y:S01]  /*11710*/  FMUL.FTZ R10, R0.reuse, R110 ;  /* 0x0000006e000a7220 */ /* 0x040fe20000410000 */
[----:B------:R-:W-:Y:S01]  /*11720*/  MOV R110, R30 ;  /* 0x0000001e006e7202 */ /* 0x000fe20000000f00 */
[C---:B------:R-:W-:Y:S03]  /*11730*/  FMUL.FTZ R30, R0.reuse, R130 ;  /* 0x00000082001e7220 */ /* 0x040fe60000410000 */
[----:B------:R2:W-:Y:S01]  /*11740*/  MUFU.EX2 R232, R12 ;  /* 0x0000000c00e87308 */ /* 0x0005e20000000800 */
[----:B------:R-:W-:Y:S01]  /*11750*/  LDSM.16.MT88.4 R84, [R209+0x900] ;  /* 0x00090000d154783b */ /* 0x000fe20000004200 */
[----:B-1----:R-:W-:Y:S01]  /*11760*/  FMUL.FTZ R6, R69, R106 ;  /* 0x0000006a45067220 */ /* 0x002fe20000410000 */
[----:B------:R-:W-:Y:S01]  /*11770*/  MOV R106, R31 ;  /* 0x0000001f006a7202 */ /* 0x000fe20000000f00 */
[----:B------:R-:W-:Y:S05]  /*11780*/  FMUL.FTZ R31, R0, R131 ;  /* 0x00000083001f7220 */ /* 0x000fea0000410000 */
[----:B------:R-:W-:Y:S01]  /*11790*/  LDSM.16.MT88.4 R88, [R212+0x900] ;  /* 0x00090000d458783b */ /* 0x000fe20000004200 */
[----:B------:R1:W-:Y:S01]  /*117a0*/  MUFU.EX2 R228, R32 ;  /* 0x0000002000e47308 */ /* 0x0003e20000000800 */
[----:B---3--:R-:W-:Y:S02]  /*117b0*/  FFMA.FTZ R4, R33, c[0x0][0x2d0], -R100 ;  /* 0x0000b40021047a23 */ /* 0x008fe40000010864 */
[----:B------:R-:W-:Y:S04]  /*117c0*/  FMUL.FTZ R33, R73, R133 ;  /* 0x0000008549217220 */ /* 0x000fe80000410000 */
[----:B------:R-:W0:Y:S03]  /*117d0*/  LDGDEPBAR ;  /* 0x00000000000079af */ /* 0x000e260000000000 */
[----:B------:R3:W-:Y:S01]  /*117e0*/  MUFU.EX2 R237, R4 ;  /* 0x0000000400ed7308 */ /* 0x0007e20000000800 */
[----:B--2---:R-:W-:Y:S01]  /*117f0*/  FMUL.FTZ R12, R68, R112 ;  /* 0x00000070440c7220 */ /* 0x004fe20000410000 */
[----:B------:R-:W-:Y:S01]  /*11800*/  MOV R112, R50 ;  /* 0x0000003200707202 */ /* 0x000fe20000000f00 */
[----:B------:R-:W-:Y:S07]  /*11810*/  FMUL.FTZ R50, R69, R150 ;  /* 0x0000009645327220 */ /* 0x000fee0000410000 */
[----:B------:R2:W-:Y:S01]  /*11820*/  MUFU.EX2 R206, R56 ;  /* 0x0000003800ce7308 */ /* 0x0005e20000000800 */
[----:B-1----:R-:W-:Y:S02]  /*11830*/  FMUL.FTZ R32, R73, R132 ;  /* 0x0000008449207220 */ /* 0x002fe40000410000 */
[----:B------:R-:W-:Y:S01]  /*11840*/  LDSM.16.MT88.4 R132, [R212+0x2900] ;  /* 0x00290000d484783b */ /* 0x000fe20000004200 */
[--C-:B---3--:R-:W-:Y:S02]  /*11850*/  FFMA.FTZ R4, R15, c[0x0][0x2d0], -R168.reuse ;  /* 0x0000b4000f047a23 */ /* 0x108fe400000108a8 */
[C---:B------:R-:W-:Y:S01]  /*11860*/  FMUL.FTZ R15, R0.reuse, R115 ;  /* 0x00000073000f7220 */ /* 0x040fe20000410000 */
[----:B------:R-:W-:Y:S03]  /*11870*/  MOV R115, R46 ;  /* 0x0000002e00737202 */ /* 0x000fe60000000f00 */
[----:B------:R1:W-:Y:S01]  /*11880*/  MUFU.EX2 R233, R4 ;  /* 0x0000000400e97308 */ /* 0x0003e20000000800 */
[----:B------:R-:W-:Y:S02]  /*11890*/  FMUL.FTZ R46, R0, R146 ;  /* 0x00000092002e7220 */ /* 0x000fe40000410000 */
[----:B--2---:R-:W-:Y:S02]  /*118a0*/  FMUL.FTZ R56, R68, R156 ;  /* 0x0000009c44387220 */ /* 0x004fe40000410000 */
[----:B-1----:R-:W-:Y:S02]  /*118b0*/  FFMA.FTZ R4, R14, c[0x0][0x2d0], -R168 ;  /* 0x0000b4000e047a23 */ /* 0x002fe400000108a8 */
[----:B------:R-:W-:Y:S01]  /*118c0*/  FMUL.FTZ R14, R0, R114 ;  /* 0x00000072000e7220 */ /* 0x000fe20000410000 */
[----:B------:R-:W-:Y:S02]  /*118d0*/  MOV R114, R41 ;  /* 0x0000002900727202 */ /* 0x000fe40000000f00 */
[----:B------:R1:W-:Y:S01]  /*118e0*/  MUFU.EX2 R234, R4 ;  /* 0x0000000400ea7308 */ /* 0x0003e20000000800 */
[----:B------:R-:W-:Y:S02]  /*118f0*/  FMUL.FTZ R41, R68, R141 ;  /* 0x0000008d44297220 */ /* 0x000fe40000410000 */
[C---:B-1----:R-:W-:Y:S01]  /*11900*/  FMUL.FTZ R4, R73.reuse, R104 ;  /* 0x0000006849047220 */ /* 0x042fe20000410000 */
[----:B------:R-:W-:Y:S02]  /*11910*/  MOV R104, R53 ;  /* 0x0000003500687202 */ /* 0x000fe40000000f00 */
[----:B------:R-:W1:Y:S04]  /*11920*/  LDSM.16.MT88.4 R52, [R210+0x100] ;  /* 0x00010000d234783b */ /* 0x000e680000004200 */
[-C--:B----4-:R-:W-:Y:S08]  /*11930*/  HMMA.16816.F32.BF16 R4, R76, R20.reuse, R4 ;  /* 0x000000144c04723c */ /* 0x090ff00000041804 */
[C---:B------:R-:W-:Y:S07]  /*11940*/  HMMA.16816.F32.BF16 R8, R64.reuse, R20, R8 ;  /* 0x000000144008723c */ /* 0x040fee0000041808 */
[----:B------:R-:W-:Y:S01]  /*11950*/  FMUL.FTZ R21, R73, R121 ;  /* 0x0000007949157220 */ /* 0x000fe20000410000 */
[-C--:B------:R-:W-:Y:S04]  /*11960*/  HMMA.16816.F32.BF16 R12, R64, R22.reuse, R12 ;  /* 0x00000016400c723c */ /* 0x080fe8000004180c */
[--C-:B------:R-:W-:Y:S01]  /*11970*/  FFMA.FTZ R20, R24, c[0x0][0x2d0], -R169.reuse ;  /* 0x0000b40018147a23 */ /* 0x100fe200000108a9 */
[----:B------:R-:W-:Y:S01]  /*11980*/  MOV R121, R27 ;  /* 0x0000001b00797202 */ /* 0x000fe20000000f00 */
[--C-:B------:R-:W-:Y:S02]  /*11990*/  FFMA.FTZ R24, R25, c[0x0][0x2d0], -R169.reuse ;  /* 0x0000b40019187a23 */ /* 0x100fe400000108a9 */
[C---:B------:R-:W-:Y:S01]  /*119a0*/  HMMA.16816.F32.BF16 R16, R76.reuse, R22, R16 ;  /* 0x000000164c10723c */ /* 0x040fe20000041810 */
[----:B------:R2:W-:Y:S03]  /*119b0*/  MUFU.EX2 R230, R20 ;  /* 0x0000001400e67308 */ /* 0x0005e60000000800 */
[----:B------:R-:W-:Y:S02]  /*119c0*/  FMUL.FTZ R25, R68, R125 ;  /* 0x0000007d44197220 */ /* 0x000fe40000410000 */
[----:B------:R-:W-:Y:S02]  /*119d0*/  FMUL.FTZ R27, R0, R127 ;  /* 0x0000007f001b7220 */ /* 0x000fe40000410000 */
[C---:B------:R-:W-:Y:S01]  /*119e0*/  FMUL.FTZ R23, R69.reuse, R123 ;  /* 0x0000007b45177220 */ /* 0x040fe20000410000 */
[----:B------:R-:W-:Y:S02]  /*119f0*/  MOV R123, R229 ;  /* 0x000000e5007b7202 */ /* 0x000fe40000000f00 */
[----:B------:R3:W-:Y:S01]  /*11a00*/  MUFU.EX2 R229, R24 ;  /* 0x0000001800e57308 */ /* 0x0007e20000000800 */
[----:B------:R-:W-:Y:S01]  /*11a10*/  FMUL.FTZ R22, R69, R122 ;  /* 0x0000007a45167220 */ /* 0x000fe20000410000 */
[----:B------:R-:W-:Y:S08]  /*11a20*/  MOV R122, R205 ;  /* 0x000000cd007a7202 */ /* 0x000ff00000000f00 */
[----:B------:R4:W-:Y:S01]  /*11a30*/  MUFU.EX2 R205, R60 ;  /* 0x0000003c00cd7308 */ /* 0x0009e20000000800 */
[----:B--2---:R-:W-:Y:S01]  /*11a40*/  FMUL.FTZ R20, R73, R120 ;  /* 0x0000007849147220 */ /* 0x004fe20000410000 */
[----:B------:R-:W-:Y:S01]  /*11a50*/  MOV R120, R40 ;  /* 0x0000002800787202 */ /* 0x000fe20000000f00 */
[--C-:B------:R-:W-:Y:S05]  /*11a60*/  FFMA.FTZ R40, R193, c[0x0][0x2d0], -R2.reuse ;  /* 0x0000b400c1287a23 */ /* 0x100fea0000010802 */
[-C--:B------:R-:W-:Y:S03]  /*11a70*/  HMMA.16816.F32.BF16 R20, R76, R36.reuse, R20 ;  /* 0x000000244c14723c */ /* 0x080fe60000041814 */
[C---:B---3--:R-:W-:Y:S01]  /*11a80*/  FMUL.FTZ R24, R68.reuse, R124 ;  /* 0x0000007c44187220 */ /* 0x048fe20000410000 */
[----:B------:R-:W-:Y:S02]  /*11a90*/  MOV R124, R226 ;  /* 0x000000e2007c7202 */ /* 0x000fe40000000f00 */
[----:B------:R2:W-:Y:S04]  /*11aa0*/  MUFU.EX2 R226, R28 ;  /* 0x0000001c00e27308 */ /* 0x0005e80000000800 */
[C---:B------:R-:W-:Y:S04]  /*11ab0*/  HMMA.16816.F32.BF16 R24, R64.reuse, R36, R24 ;  /* 0x000000244018723c */ /* 0x040fe80000041818 */
[C---:B----4-:R-:W-:Y:S03]  /*11ac0*/  FMUL.FTZ R60, R68.reuse, R160 ;  /* 0x000000a0443c7220 */ /* 0x050fe60000410000 */
[----:B------:R-:W-:Y:S02]  /*11ad0*/  FFMA.FTZ R36, R187, c[0x0][0x2d0], -R2 ;  /* 0x0000b400bb247a23 */ /* 0x000fe40000010802 */
[----:B------:R-:W-:Y:S02]  /*11ae0*/  FMUL.FTZ R37, R73, R137 ;  /* 0x0000008949257220 */ /* 0x000fe40000410000 */
[----:B------:R3:W-:Y:S01]  /*11af0*/  MUFU.EX2 R137, R44 ;  /* 0x0000002c00897308 */ /* 0x0007e20000000800 */
[C---:B--2---:R-:W-:Y:S09]  /*11b00*/  FMUL.FTZ R28, R68.reuse, R128 ;  /* 0x00000080441c7220 */ /* 0x044ff20000410000 */
[----:B------:R2:W-:Y:S01]  /*11b10*/  MUFU.EX2 R128, R36 ;  /* 0x0000002400807308 */ /* 0x0005e20000000800 */
[-C--:B------:R-:W-:Y:S08]  /*11b20*/  HMMA.16816.F32.BF16 R28, R64, R38.reuse, R28 ;  /* 0x00000026401c723c */ /* 0x080ff0000004181c */
[C---:B------:R-:W-:Y:S04]  /*11b30*/  HMMA.16816.F32.BF16 R32, R76.reuse, R38, R32 ;  /* 0x000000264c20723c */ /* 0x040fe80000041820 */
[C---:B---3--:R-:W-:Y:S03]  /*11b40*/  FMUL.FTZ R44, R68.reuse, R144 ;  /* 0x00000090442c7220 */ /* 0x048fe60000410000 */
[----:B------:R-:W-:Y:S02]  /*11b50*/  FMUL.FTZ R39, R69, R139 ;  /* 0x0000008b45277220 */ /* 0x000fe40000410000 */
[----:B------:R3:W4:Y:S03]  /*11b60*/  MUFU.EX2 R139, R40 ;  /* 0x00000028008b7308 */ /* 0x0007260000000800 */
[----:B--2---:R-:W-:Y:S02]  /*11b70*/  FMUL.FTZ R36, R73, R136 ;  /* 0x0000008849247220 */ /* 0x004fe40000410000 */
[----:B------:R-:W-:Y:S05]  /*11b80*/  FMUL.FTZ R38, R69, R138 ;  /* 0x0000008a45267220 */ /* 0x000fea0000410000 */
[----:B------:R2:W2:Y:S02]  /*11b90*/  MUFU.EX2 R138, R48 ;  /* 0x00000030008a7308 */ /* 0x0004a40000000800 */
[-C--:B-1----:R-:W-:Y:S03]  /*11ba0*/  HMMA.16816.F32.BF16 R36, R76, R52.reuse, R36 ;  /* 0x000000344c24723c */ /* 0x082fe60000041824 */
[----:B---3--:R-:W-:Y:S07]  /*11bb0*/  FMUL.FTZ R40, R68, R140 ;  /* 0x0000008c44287220 */ /* 0x008fee0000410000 */
[C---:B------:R-:W-:Y:S04]  /*11bc0*/  HMMA.16816.F32.BF16 R40, R64.reuse, R52, R40 ;  /* 0x000000344028723c */ /* 0x040fe80000041828 */
[C---:B--2---:R-:W-:Y:S02]  /*11bd0*/  FMUL.FTZ R48, R73.reuse, R148 ;  /* 0x0000009449307220 */ /* 0x044fe40000410000 */
[----:B------:R-:W-:Y:S01]  /*11be0*/  LDSM.16.MT88.4 R148, [R210+0x2900] ;  /* 0x00290000d294783b */ /* 0x000fe20000004200 */
[--C-:B------:R-:W-:Y:S01]  /*11bf0*/  FFMA.FTZ R52, R194, c[0x0][0x2d0], -R100.reuse ;  /* 0x0000b400c2347a23 */ /* 0x100fe20000010864 */
[-C--:B------:R-:W-:Y:S03]  /*11c00*/  HMMA.16816.F32.BF16 R44, R64, R54.reuse, R44 ;  /* 0x00000036402c723c */ /* 0x080fe6000004182c */
[----:B------:R1:W2:Y:S01]  /*11c10*/  MUFU.EX2 R207, R52 ;  /* 0x0000003400cf7308 */ /* 0x0002a20000000800 */
[----:B------:R-:W-:Y:S04]  /*11c20*/  FMUL.FTZ R53, R73, R153 ;  /* 0x0000009949357220 */ /* 0x000fe80000410000 */
[C---:B------:R-:W-:Y:S07]  /*11c30*/  HMMA.16816.F32.BF16 R48, R76.reuse, R54, R48 ;  /* 0x000000364c30723c */ /* 0x040fee0000041830 */
        /* <DEDUP_REMOVED lines=8> */
[----:B----4-:R-:W-:Y:S03]  /*11cc0*/  F2FP.BF16.PACK_AB R81, R139, R128 ;  /* 0x000000808b51723e */ /* 0x010fe600000010ff */
[C---:B------:R-:W-:Y:S02]  /*11cd0*/  FMUL.FTZ R64, R73.reuse, R164 ;  /* 0x000000a449407220 */ /* 0x040fe40000410000 */
[----:B------:R-:W-:Y:S03]  /*11ce0*/  FMUL.FTZ R65, R73, R165 ;  /* 0x000000a549417220 */ /* 0x000fe60000410000 */
[C---:B------:R-:W-:Y:S02]  /*11cf0*/  FMUL.FTZ R66, R69.reuse, R166 ;  /* 0x000000a645427220 */ /* 0x040fe40000410000 */
[----:B------:R-:W-:Y:S07]  /*11d00*/  FMUL.FTZ R67, R69, R167 ;  /* 0x000000a745437220 */ /* 0x000fee0000410000 */
[----:B------:R-:W-:Y:S04]  /*11d10*/  HMMA.16816.F32.BF16 R64, R76, R82, R64 ;  /* 0x000000524c40723c */ /* 0x000fe80000041840 */
[--C-:B-1----:R-:W-:Y:S03]  /*11d20*/  FFMA.FTZ R80, R200, c[0x0][0x2d0], -R168.reuse ;  /* 0x0000b400c8507a23 */ /* 0x102fe600000108a8 */
[----:B------:R-:W-:Y:S01]  /*11d30*/  F2FP.BF16.PACK_AB R76, R235, R238 ;  /* 0x000000eeeb4c723e */ /* 0x000fe200000010ff */
[----:B------:R1:W-:Y:S01]  /*11d40*/  MUFU.EX2 R200, R92 ;  /* 0x0000005c00c87308 */ /* 0x0003e20000000800 */
[----:B------:R-:W-:Y:S03]  /*11d50*/  F2FP.BF16.PACK_AB R78, R237, R236 ;  /* 0x000000eced4e723e */ /* 0x000fe600000010ff */
[----:B------:R-:W-:Y:S02]  /*11d60*/  F2FP.BF16.PACK_AB R77, R234, R233 ;  /* 0x000000e9ea4d723e */ /* 0x000fe400000010ff */
[----:B------:R-:W-:Y:S02]  /*11d70*/  F2FP.BF16.PACK_AB R79, R231, R232 ;  /* 0x000000e8e74f723e */ /* 0x000fe400000010ff */
[----:B------:R-:W-:Y:S02]  /*11d80*/  F2FP.BF16.PACK_AB R82, R228, R226 ;  /* 0x000000e2e452723e */ /* 0x000fe400000010ff */
[----:B------:R4:W-:Y:S01]  /*11d90*/  MUFU.EX2 R203, R80 ;  /* 0x0000005000cb7308 */ /* 0x0009e20000000800 */
[----:B------:R-:W-:Y:S02]  /*11da0*/  F2FP.BF16.PACK_AB R83, R138, R137 ;  /* 0x000000898a53723e */ /* 0x000fe400000010ff */
[-C--:B------:R-:W-:Y:S01]  /*11db0*/  HMMA.16816.F32.BF16 R4, R76, R84.reuse, R4 ;  /* 0x000000544c04723c */ /* 0x080fe20000041804 */
[----:B-1----:R-:W1:Y:S02]  /*11dc0*/  LDSM.16.MT88.4 R92, [R210+0x900] ;  /* 0x00090000d25c783b */ /* 0x002e640000004200 */
[--C-:B----4-:R-:W-:Y:S04]  /*11dd0*/  FFMA.FTZ R80, R201, c[0x0][0x2d0], -R168.reuse ;  /* 0x0000b400c9507a23 */ /* 0x110fe800000108a8 */
[----:B------:R4:W1:Y:S02]  /*11de0*/  MUFU.EX2 R202, R80 ;  /* 0x0000005000ca7308 */ /* 0x0008640000000800 */
[----:B----4-:R-:W-:Y:S07]  /*11df0*/  F2FP.BF16.PACK_AB R80, R229, R230 ;  /* 0x000000e6e550723e */ /* 0x010fee00000010ff */
[C---:B------:R-:W-:Y:S07]  /*11e00*/  HMMA.16816.F32.BF16 R8, R80.reuse, R84, R8 ;  /* 0x000000545008723c */ /* 0x040fee0000041808 */
[----:B------:R-:W-:Y:S01]  /*11e10*/  FFMA.FTZ R84, R199, c[0x0][0x2d0], -R168 ;  /* 0x0000b400c7547a23 */ /* 0x000fe200000108a8 */
[-C--:B------:R-:W-:Y:S03]  /*11e20*/  HMMA.16816.F32.BF16 R12, R80, R86.reuse, R12 ;  /* 0x00000056500c723c */ /* 0x080fe6000004180c */
[----:B------:R4:W1:Y:S05]  /*11e30*/  MUFU.EX2 R201, R84 ;  /* 0x0000005400c97308 */ /* 0x00086a0000000800 */
[C---:B------:R-:W-:Y:S08]  /*11e40*/  HMMA.16816.F32.BF16 R16, R76.reuse, R86, R16 ;  /* 0x000000564c10723c */ /* 0x040ff00000041810 */
[-C--:B------:R-:W-:Y:S08]  /*11e50*/  HMMA.16816.F32.BF16 R20, R76, R88.reuse, R20 ;  /* 0x000000584c14723c */ /* 0x080ff00000041814 */
[C---:B------:R-:W-:Y:S04]  /*11e60*/  HMMA.16816.F32.BF16 R24, R80.reuse, R88, R24 ;  /* 0x000000585018723c */ /* 0x040fe80000041818 */
[--C-:B----4-:R-:W-:Y:S01]  /*11e70*/  FFMA.FTZ R84, R124, c[0x0][0x2d0], -R169.reuse ;  /* 0x0000b4007c547a23 */ /* 0x110fe200000108a9 */
[----:B------:R-:W-:Y:S02]  /*11e80*/  MOV R124, R123 ;  /* 0x0000007b007c7202 */ /* 0x000fe40000000f00 */
[----:B------:R-:W-:Y:S01]  /*11e90*/  MOV R123, R122 ;  /* 0x0000007a007b7202 */ /* 0x000fe20000000f00 */
[-C--:B------:R-:W-:Y:S01]  /*11ea0*/  HMMA.16816.F32.BF16 R28, R80, R90.reuse, R28 ;  /* 0x0000005a501c723c */ /* 0x080fe2000004181c */
[----:B------:R4:W-:Y:S03]  /*11eb0*/  MUFU.EX2 R143, R84 ;  /* 0x00000054008f7308 */ /* 0x0009e60000000800 */
[----:B------:R-:W-:Y:S02]  /*11ec0*/  MOV R122, R121 ;  /* 0x00000079007a7202 */ /* 0x000fe40000000f00 */
[----:B------:R-:W-:Y:S02]  /*11ed0*/  MOV R121, R120 ;  /* 0x0000007800797202 */ /* 0x000fe40000000f00 */
[C---:B------:R-:W-:Y:S04]  /*11ee0*/  HMMA.16816.F32.BF16 R32, R76.reuse, R90, R32 ;  /* 0x0000005a4c20723c */ /* 0x040fe80000041820 */
[----:B------:R-:W-:Y:S02]  /*11ef0*/  MOV R120, R119 ;  /* 0x0000007700787202 */ /* 0x000fe40000000f00 */
[----:B------:R-:W-:Y:S02]  /*11f00*/  MOV R119, R118 ;  /* 0x0000007600777202 */ /* 0x000fe40000000f00 */
[-C--:B-1----:R-:W-:Y:S04]  /*11f10*/  HMMA.16816.F32.BF16 R36, R76, R92.reuse, R36 ;  /* 0x0000005c4c24723c */ /* 0x082fe80000041824 */
[----:B------:R-:W-:Y:S02]  /*11f20*/  MOV R118, R116 ;  /* 0x0000007400767202 */ /* 0x000fe40000000f00 */
[----:B------:R-:W-:Y:S02]  /*11f30*/  MOV R116, R115 ;  /* 0x0000007300747202 */ /* 0x000fe40000000f00 */
        /* <DEDUP_REMOVED lines=11> */
[----:B------:R-:W-:Y:S04]  /*11ff0*/  MOV R118, R116 ;  /* 0x0000007400767202 */ /* 0x000fe80000000f00 */
[----:B------:R-:W-:Y:S02]  /*12000*/  MOV R116, R115 ;  /* 0x0000007300747202 */ /* 0x000fe40000000f00 */
[----:B------:R-:W-:Y:S02]  /*12010*/  MOV R113, R112 ;  /* 0x0000007000717202 */ /* 0x000fe40000000f00 */
[----:B------:R-:W-:Y:S01]  /*12020*/  MOV R112, R111 ;  /* 0x0000006f00707202 */ /* 0x000fe20000000f00 */
[--C-:B-1----:R-:W-:Y:S01]  /*12030*/  FFMA.FTZ R84, R124, c[0x0][0x2d0], -R169.reuse ;  /* 0x0000b4007c547a23 */ /* 0x102fe200000108a9 */
[----:B------:R-:W-:Y:S02]  /*12040*/  MOV R124, R123 ;  /* 0x0000007b007c7202 */ /* 0x000fe40000000f00 */
[----:B------:R-:W-:Y:S01]  /*12050*/  MOV R123, R122 ;  /* 0x0000007a007b7202 */ /* 0x000fe20000000f00 */
[----:B------:R1:W-:Y:S01]  /*12060*/  MUFU.EX2 R142, R84 ;  /* 0x00000054008e7308 */ /* 0x0003e20000000800 */
[----:B------:R-:W-:Y:S01]  /*12070*/  MOV R122, R121 ;  /* 0x00000079007a7202 */ /* 0x000fe20000000f00 */
        /* <DEDUP_REMOVED lines=17> */
[----:B------:R-:W-:Y:S01]  /*12190*/  MOV R108, R104 ;  /* 0x00000068006c7202 */ /* 0x000fe20000000f00 */
[----:B------:R1:W5:Y:S01]  /*121a0*/  LDL.LU R220, [R1+0x70] ;  /* 0x0000700001dc7983 */ /* 0x0003620000300800 */
[----:B------:R-:W-:Y:S01]  /*121b0*/  MOV R104, R178 ;  /* 0x000000b200687202 */ /* 0x000fe20000000f00 */
[--C-:B----4-:R-:W-:Y:S01]  /*121c0*/  FFMA.FTZ R88, R124, c[0x0][0x2d0], -R2.reuse ;  /* 0x0000b4007c587a23 */ /* 0x110fe20000010802 */
[----:B------:R-:W-:Y:S02]  /*121d0*/  MOV R124, R123 ;  /* 0x0000007b007c7202 */ /* 0x000fe40000000f00 */
[----:B------:R-:W-:Y:S01]  /*121e0*/  MOV R123, R122 ;  /* 0x0000007a007b7202 */ /* 0x000fe20000000f00 */
[----:B------:R4:W-:Y:S01]  /*121f0*/  MUFU.EX2 R136, R88 ;  /* 0x0000005800887308 */ /* 0x0009e20000000800 */
[----:B------:R-:W-:Y:S02]  /*12200*/  MOV R122, R121 ;  /* 0x00000079007a7202 */ /* 0x000fe40000000f00 */
[----:B------:R-:W-:Y:S02]  /*12210*/  MOV R178, R171 ;  /* 0x000000ab00b27202 */ /* 0x000fe40000000f00 */
[----:B------:R-:W-:Y:S02]  /*12220*/  MOV R171, R221 ;  /* 0x000000dd00ab7202 */ /* 0x000fe40000000f00 */
[----:B------:R2:W5:Y:S01]  /*12230*/  LDL.LU R221, [R1+0x6c] ;  /* 0x00006c0001dd7983 */ /* 0x0005620000300800 */
[----:B------:R-:W-:Y:S02]  /*12240*/  MOV R115, R112 ;  /* 0x0000007000737202 */ /* 0x000fe40000000f00 */
[----:B------:R-:W-:Y:S02]  /*12250*/  MOV R112, R111 ;  /* 0x0000006f00707202 */ /* 0x000fe40000000f00 */
[----:B------:R-:W-:Y:S02]  /*12260*/  MOV R111, R108 ;  /* 0x0000006c006f7202 */ /* 0x000fe40000000f00 */
[----:B------:R-:W-:Y:S02]  /*12270*/  MOV R108, R104 ;  /* 0x00000068006c7202 */ /* 0x000fe40000000f00 */
[----:B------:R-:W-:Y:S02]  /*12280*/  MOV R104, R222 ;  /* 0x000000de00687202 */ /* 0x000fe40000000f00 */
[----:B------:R2:W5:Y:S01]  /*12290*/  LDL.LU R222, [R1+0x68] ;  /* 0x0000680001de7983 */ /* 0x0005620000300800 */
[----:B------:R-:W-:Y:S02]  /*122a0*/  MOV R120, R115 ;  /* 0x0000007300787202 */ /* 0x000fe40000000f00 */
[----:B------:R-:W-:Y:S02]  /*122b0*/  MOV R115, R111 ;  /* 0x0000006f00737202 */ /* 0x000fe40000000f00 */
[----:B------:R-:W-:Y:S01]  /*122c0*/  MOV R111, R109 ;  /* 0x0000006d006f7202 */ /* 0x000fe20000000f00 */
[----:B----4-:R-:W-:Y:S01]  /*122d0*/  FFMA.FTZ R88, R124, c[0x0][0x2d0], -R2 ;  /* 0x0000b4007c587a23 */ /* 0x010fe20000010802 */
[----:B------:R-:W-:Y:S01]  /*122e0*/  MOV R124, R123 ;  /* 0x0000007b007c7202 */ /* 0x000fe20000000f00 */
[-C--:B-1----:R-:W-:Y:S02]  /*122f0*/  HMMA.16816.F32.BF16 R52, R76, R84.reuse, R52 ;  /* 0x000000544c34723c */ /* 0x082fe40000041834 */
[----:B------:R1:W4:Y:S01]  /*12300*/  MUFU.EX2 R141, R88 ;  /* 0x00000058008d7308 */ /* 0x0003220000000800 */
[----:B------:R-:W-:Y:S02]  /*12310*/  MOV R123, R122 ;  /* 0x0000007a007b7202 */ /* 0x000fe40000000f00 */
[----:B------:R-:W-:Y:S02]  /*12320*/  MOV R109, R107 ;  /* 0x0000006b006d7202 */ /* 0x000fe40000000f00 */
[----:B------:R-:W-:Y:S01]  /*12330*/  MOV R107, R223 ;  /* 0x000000df006b7202 */ /* 0x000fe20000000f00 */
[C---:B------:R-:W-:Y:S01]  /*12340*/  HMMA.16816.F32.BF16 R56, R80.reuse, R84, R56 ;  /* 0x000000545038723c */ /* 0x040fe20000041838 */
[----:B------:R2:W5:Y:S03]  /*12350*/  LDL.LU R223, [R1+0x64] ;  /* 0x0000640001df7983 */ /* 0x0005660000300800 */
[----:B------:R-:W-:Y:S02]  /*12360*/  MOV R121, R120 ;  /* 0x0000007800797202 */ /* 0x000fe40000000f00 */
[----:B------:R-:W-:Y:S01]  /*12370*/  MOV R120, R115 ;  /* 0x0000007300787202 */ /* 0x000fe20000000f00 */
[--C-:B------:R-:W-:Y:S01]  /*12380*/  FFMA.FTZ R84, R251, c[0x0][0x2d0], -R100.reuse ;  /* 0x0000b400fb547a23 */ /* 0x100fe20000010864 */
[-C--:B------:R-:W-:Y:S03]  /*12390*/  HMMA.16816.F32.BF16 R60, R80, R86.reuse, R60 ;  /* 0x00000056503c723c */ /* 0x080fe6000004183c */
[----:B------:R2:W-:Y:S01]  /*123a0*/  MUFU.EX2 R196, R84 ;  /* 0x0000005400c47308 */ /* 0x0005e20000000800 */
[----:B------:R-:W-:Y:S02]  /*123b0*/  MOV R115, R111 ;  /* 0x0000006f00737202 */ /* 0x000fe40000000f00 */
[----:B------:R-:W-:Y:S01]  /*123c0*/  MOV R122, R121 ;  /* 0x00000079007a7202 */ /* 0x000fe20000000f00 */
[----:B------:R-:W-:Y:S01]  /*123d0*/  FFMA.FTZ R80, R252, c[0x0][0x2d0], -R100 ;  /* 0x0000b400fc507a23 */ /* 0x000fe20000010864 */
[----:B------:R-:W-:Y:S04]  /*123e0*/  HMMA.16816.F32.BF16 R64, R76, R86, R64 ;  /* 0x000000564c40723c */ /* 0x000fe80000041840 */
[--C-:B-1----:R-:W-:Y:S01]  /*123f0*/  FFMA.FTZ R88, R124, c[0x0][0x2d0], -R2.reuse ;  /* 0x0000b4007c587a23 */ /* 0x102fe20000010802 */
[----:B------:R-:W-:Y:S01]  /*12400*/  MOV R124, R123 ;  /* 0x0000007b007c7202 */ /* 0x000fe20000000f00 */
[----:B------:R-:W-:Y:S01]  /*12410*/  MUFU.EX2 R195, R80 ;  /* 0x0000005000c37308 */ /* 0x000fe20000000800 */
[----:B------:R-:W-:Y:S02]  /*12420*/  MOV R121, R120 ;  /* 0x0000007800797202 */ /* 0x000fe40000000f00 */
[----:B------:R-:W-:Y:S03]  /*12430*/  MOV R120, R115 ;  /* 0x0000007300787202 */ /* 0x000fe60000000f00 */
[----:B------:R-:W-:Y:S02]  /*12440*/  MOV R123, R122 ;  /* 0x0000007a007b7202 */ /* 0x000fe40000000f00 */
[----:B------:R-:W-:Y:S02]  /*12450*/  MOV R122, R121 ;  /* 0x00000079007a7202 */ /* 0x000fe40000000f00 */
[----:B------:R1:W-:Y:S01]  /*12460*/  MUFU.EX2 R140, R88 ;  /* 0x00000058008c7308 */ /* 0x0003e20000000800 */
[----:B------:R-:W-:Y:S02]  /*12470*/  MOV R121, R120 ;  /* 0x0000007800797202 */ /* 0x000fe40000000f00 */
[----:B--2---:R-:W-:Y:S01]  /*12480*/  F2FP.BF16.PACK_AB R76, R206, R207 ;  /* 0x000000cfce4c723e */ /* 0x004fe200000010ff */
[----:B------:R-:W-:Y:S01]  /*12490*/  LDSM.16.MT88.4 R84, [R212+0x1100] ;  /* 0x00110000d454783b */ /* 0x000fe20000004200 */
[----:B---3--:R-:W-:Y:S02]  /*124a0*/  F2FP.BF16.PACK_AB R78, R204, R205 ;  /* 0x000000cdcc4e723e */ /* 0x008fe400000010ff */
[----:B------:R-:W-:Y:S02]  /*124b0*/  F2FP.BF16.PACK_AB R77, R202, R203 ;  /* 0x000000cbca4d723e */ /* 0x000fe400000010ff */
[----:B------:R-:W-:Y:S02]  /*124c0*/  F2FP.BF16.PACK_AB R79, R201, R200 ;  /* 0x000000c8c94f723e */ /* 0x000fe400000010ff */
[----:B------:R-:W-:Y:S02]  /*124d0*/  F2FP.BF16.PACK_AB R82, R198, R142 ;  /* 0x0000008ec652723e */ /* 0x000fe400000010ff */
[----:B----4-:R-:W-:Y:S02]  /*124e0*/  F2FP.BF16.PACK_AB R81, R141, R136 ;  /* 0x000000888d51723e */ /* 0x010fe400000010ff */
[----:B------:R-:W-:Y:S02]  /*124f0*/  MOV R120, R119 ;  /* 0x0000007700787202 */ /* 0x000fe40000000f00 */
[----:B------:R-:W-:Y:S02]  /*12500*/  MOV R119, R117 ;  /* 0x0000007500777202 */ /* 0x000fe40000000f00 */
[----:B------:R-:W-:Y:S02]  /*12510*/  MOV R117, R219 ;  /* 0x000000db00757202 */ /* 0x000fe40000000f00 */
[----:B------:R-:W-:Y:S02]  /*12520*/  MOV R111, R224 ;  /* 0x000000e0006f7202 */ /* 0x000fe40000000f00 */
[----:B------:R-:W-:Y:S01]  /*12530*/  MOV R115, R218 ;  /* 0x000000da00737202 */ /* 0x000fe20000000f00 */
[----:B-1----:R-:W-:Y:S01]  /*12540*/  FFMA.FTZ R88, R124, c[0x0][0x2d0], -R2 ;  /* 0x0000b4007c587a23 */ /* 0x002fe20000010802 */
[----:B------:R-:W-:Y:S01]  /*12550*/  MOV R124, R123 ;  /* 0x0000007b007c7202 */ /* 0x000fe20000000f00 */
[----:B------:R1:W5:Y:S01]  /*12560*/  LDL.LU R224, [R1+0x60] ;  /* 0x0000600001e07983 */ /* 0x0003620000300800 */
[----:B------:R-:W-:Y:S01]  /*12570*/  MOV R123, R122 ;  /* 0x0000007a007b7202 */ /* 0x000fe20000000f00 */
[----:B------:R2:W3:Y:S01]  /*12580*/  MUFU.EX2 R144, R88 ;  /* 0x0000005800907308 */ /* 0x0004e20000000800 */
[----:B------:R-:W-:Y:S01]  /*12590*/  MOV R122, R121 ;  /* 0x00000079007a7202 */ /* 0x000fe20000000f00 */
[----:B------:R-:W-:Y:S01]  /*125a0*/  FFMA.FTZ R92, R124, c[0x0][0x2d0], -R100 ;  /* 0x0000b4007c5c7a23 */ /* 0x000fe20000010864 */
[----:B------:R-:W-:Y:S01]  /*125b0*/  MOV R124, R123 ;  /* 0x0000007b007c7202 */ /* 0x000fe20000000f00 */
[----:B------:R1:W5:Y:S01]  /*125c0*/  LDL.LU R218, [R1+0x5c] ;  /* 0x00005c0001da7983 */ /* 0x0003620000300800 */
[----:B------:R-:W-:Y:S02]  /*125d0*/  MOV R123, R122 ;  /* 0x0000007a007b7202 */ /* 0x000fe40000000f00 */
[----:B------:R-:W-:Y:S01]  /*125e0*/  MOV R121, R120 ;  /* 0x0000007800797202 */ /* 0x000fe20000000f00 */
[----:B------:R1:W5:Y:S01]  /*125f0*/  LDL.LU R219, [R1+0x58] ;  /* 0x0000580001db7983 */ /* 0x0003620000300800 */
[----:B------:R-:W-:Y:S01]  /*12600*/  MOV R120, R119 ;  /* 0x0000007700787202 */ /* 0x000fe20000000f00 */
[----:B------:R-:W-:Y:S01]  /*12610*/  FFMA.FTZ R80, R123, c[0x0][0x2d0], -R168 ;  /* 0x0000b4007b507a23 */ /* 0x000fe200000108a8 */
[----:B------:R-:W-:Y:S01]  /*12620*/  MOV R119, R181 ;  /* 0x000000b500777202 */ /* 0x000fe20000000f00 */
[----:B------:R4:W-:Y:S01]  /*12630*/  MUFU.EX2 R147, R92 ;  /* 0x0000005c00937308 */ /* 0x0009e20000000800 */
[----:B------:R-:W-:Y:S02]  /*12640*/  MOV R122, R121 ;  /* 0x00000079007a7202 */ /* 0x000fe40000000f00 */
[----:B------:R-:W-:Y:S02]  /*12650*/  MOV R121, R119 ;  /* 0x0000007700797202 */ /* 0x000fe40000000f00 */
[----:B------:R-:W-:Y:S02]  /*12660*/  MOV R119, R116 ;  /* 0x0000007400777202 */ /* 0x000fe40000000f00 */
[----:B------:R-:W-:Y:S02]  /*12670*/  MOV R116, R113 ;  /* 0x0000007100747202 */ /* 0x000fe40000000f00 */
[----:B------:R-:W-:Y:S01]  /*12680*/  MOV R113, R102 ;  /* 0x0000006600717202 */ /* 0x000fe20000000f00 */
[----:B------:R1:W-:Y:S01]  /*12690*/  MUFU.EX2 R146, R80 ;  /* 0x0000005000927308 */ /* 0x0003e20000000800 */
[----:B------:R-:W-:Y:S01]  /*126a0*/  MOV R181, R208 ;  /* 0x000000d000b57202 */ /* 0x000fe20000000f00 */
[----:B--2---:R-:W2:Y:S01]  /*126b0*/  LDSM.16.MT88.4 R88, [R209+0x1100] ;  /* 0x00110000d158783b */ /* 0x004ea20000004200 */
[----:B------:R-:W-:Y:S02]  /*126c0*/  MOV R102, R215 ;  /* 0x000000d700667202 */ /* 0x000fe40000000f00 */
[----:B---3--:R-:W-:Y:S05]  /*126d0*/  F2FP.BF16.PACK_AB R83, R144, R140 ;  /* 0x0000008c9053723e */ /* 0x008fea00000010ff */
[----:B------:R3:W5:Y:S04]  /*126e0*/  LDL.LU R208, [R1+0x54] ;  /* 0x0000540001d07983 */ /* 0x0007680000300800 */
[----:B------:R3:W5:Y:S01]  /*126f0*/  LDL.LU R215, [R1+0x50] ;  /* 0x0000500001d77983 */ /* 0x0007620000300800 */
[----:B----4-:R-:W-:Y:S04]  /*12700*/  FFMA.FTZ R92, R124, c[0x0][0x2d0], -R100 ;  /* 0x0000b4007c5c7a23 */ /* 0x010fe80000010864 */
[----:B------:R4:W3:Y:S01]  /*12710*/  MUFU.EX2 R197, R92 ;  /* 0x0000005c00c57308 */ /* 0x0008e20000000800 */
[----:B-1----:R-:W-:Y:S01]  /*12720*/  F2FP.BF16.PACK_AB R80, R199, R143 ;  /* 0x0000008fc750723e */ /* 0x002fe200000010ff */
[-C--:B--2---:R-:W-:Y:S03]  /*12730*/  HMMA.16816.F32.BF16 R4, R76, R88.reuse, R4 ;  /* 0x000000584c04723c */ /* 0x084fe60000041804 */
[--C-:B----4-:R-:W-:Y:S05]  /*12740*/  FFMA.FTZ R92, R122, c[0x0][0x2d0], -R168.reuse ;  /* 0x0000b4007a5c7a23 */ /* 0x110fea00000108a8 */
[----:B------:R1:W2:Y:S01]  /*12750*/  MUFU.EX2 R194, R92 ;  /* 0x0000005c00c27308 */ /* 0x0002a20000000800 */
[C---:B------:R-:W-:Y:S07]  /*12760*/  HMMA.16816.F32.BF16 R8, R80.reuse, R88, R8 ;  /* 0x000000585008723c */ /* 0x040fee0000041808 */
[--C-:B------:R-:W-:Y:S01]  /*12770*/  FFMA.FTZ R88, R121, c[0x0][0x2d0], -R168.reuse ;  /* 0x0000b40079587a23 */ /* 0x100fe200000108a8 */
[-C--:B------:R-:W-:Y:S03]  /*12780*/  HMMA.16816.F32.BF16 R12, R80, R90.reuse, R12 ;  /* 0x0000005a500c723c */ /* 0x080fe6000004180c */
[----:B------:R4:W-:Y:S05]  /*12790*/  MUFU.EX2 R192, R88 ;  /* 0x0000005800c07308 */ /* 0x0009ea0000000800 */
[C---:B------:R-:W-:Y:S01]  /*127a0*/  HMMA.16816.F32.BF16 R16, R76.reuse, R90, R16 ;  /* 0x0000005a4c10723c */ /* 0x040fe20000041810 */
[----:B-1----:R-:W1:Y:S07]  /*127b0*/  LDSM.16.MT88.4 R92, [R210+0x1100] ;  /* 0x00110000d25c783b */ /* 0x002e6e0000004200 */
[-C--:B------:R-:W-:Y:S08]  /*127c0*/  HMMA.16816.F32.BF16 R20, R76, R84.reuse, R20 ;  /* 0x000000544c14723c */ /* 0x080ff00000041814 */
[C---:B------:R-:W-:Y:S04]  /*127d0*/  HMMA.16816.F32.BF16 R24, R80.reuse, R84, R24 ;  /* 0x000000545018723c */ /* 0x040fe80000041818 */
[----:B----4-:R-:W-:Y:S03]  /*127e0*/  FFMA.FTZ R88, R120, c[0x0][0x2d0], -R168 ;  /* 0x0000b40078587a23 */ /* 0x010fe600000108a8 */
[--C-:B------:R-:W-:Y:S01]  /*127f0*/  FFMA.FTZ R84, R116, c[0x0][0x2d0], -R169.reuse ;  /* 0x0000b40074547a23 */ /* 0x100fe200000108a9 */
[-C--:B------:R-:W-:Y:S01]  /*12800*/  HMMA.16816.F32.BF16 R28, R80, R86.reuse, R28 ;  /* 0x00000056501c723c */ /* 0x080fe2000004181c */
[----:B------:R4:W2:Y:S03]  /*12810*/  MUFU.EX2 R193, R88 ;  /* 0x0000005800c17308 */ /* 0x0008a60000000800 */
[----:B------:R-:W-:Y:S02]  /*12820*/  MOV R116, R113 ;  /* 0x0000007100747202 */ /* 0x000fe40000000f00 */
[----:B------:R-:W-:Y:S02]  /*12830*/  MOV R113, R112 ;  /* 0x0000007000717202 */ /* 0x000fe40000000f00 */
[C---:B------:R-:W-:Y:S04]  /*12840*/  HMMA.16816.F32.BF16 R32, R76.reuse, R86, R32 ;  /* 0x000000564c20723c */ /* 0x040fe80000041820 */
[----:B------:R-:W-:Y:S02]  /*12850*/  MOV R112, R105 ;  /* 0x0000006900707202 */ /* 0x000fe40000000f00 */
[----:B------:R-:W-:Y:S02]  /*12860*/  MOV R105, R104 ;  /* 0x0000006800697202 */ /* 0x000fe40000000f00 */
[----:B------:R-:W-:Y:S04]  /*12870*/  MOV R104, R180 ;  /* 0x000000b400687202 */ /* 0x000fe80000000f00 */
[----:B------:R-:W-:Y:S02]  /*12880*/  MOV R180, R179 ;  /* 0x000000b300b47202 */ /* 0x000fe40000000f00 */
[----:B------:R-:W-:Y:S01]  /*12890*/  MOV R179, R171 ;  /* 0x000000ab00b37202 */ /* 0x000fe20000000f00 */
[-C--:B-1----:R-:W-:Y:S03]  /*128a0*/  HMMA.16816.F32.BF16 R36, R76, R92.reuse, R36 ;  /* 0x0000005c4c24723c */ /* 0x082fe60000041824 */
[--C-:B----4-:R-:W-:Y:S01]  /*128b0*/  FFMA.FTZ R88, R119, c[0x0][0x2d0], -R169.reuse ;  /* 0x0000b40077587a23 */ /* 0x110fe200000108a9 */
[----:B------:R-:W-:Y:S02]  /*128c0*/  MOV R171, R177 ;  /* 0x000000b100ab7202 */ /* 0x000fe40000000f00 */
[----:B------:R-:W-:Y:S01]  /*128d0*/  MOV R177, R191 ;  /* 0x000000bf00b17202 */ /* 0x000fe20000000f00 */
[----:B------:R1:W-:Y:S01]  /*128e0*/  MUFU.EX2 R145, R88 ;  /* 0x0000005800917308 */ /* 0x0003e20000000800 */
[C---:B------:R-:W-:Y:S08]  /*128f0*/  HMMA.16816.F32.BF16 R40, R80.reuse, R92, R40 ;  /* 0x0000005c5028723c */ /* 0x040ff00000041828 */
[-C--:B------:R-:W-:Y:S01]  /*12900*/  HMMA.16816.F32.BF16 R44, R80, R94.reuse, R44 ;  /* 0x0000005e502c723c */ /* 0x080fe2000004182c */
[----:B------:R4:W-:Y:S07]  /*12910*/  MUFU.EX2 R191, R84 ;  /* 0x0000005400bf7308 */ /* 0x0009ee0000000800 */
[C---:B------:R-:W-:Y:S04]  /*12920*/  HMMA.16816.F32.BF16 R48, R76.reuse, R94, R48 ;  /* 0x0000005e4c30723c */ /* 0x040fe80000041830 */
[--C-:B-1----:R-:W-:Y:S01]  /*12930*/  FFMA.FTZ R88, R118, c[0x0][0x2d0], -R169.reuse ;  /* 0x0000b40076587a23 */ /* 0x102fe200000108a9 */
[----:B------:R-:W-:Y:S02]  /*12940*/  MOV R118, R117 ;  /* 0x0000007500767202 */ /* 0x000fe40000000f00 */
[----:B------:R-:W-:Y:S02]  /*12950*/  MOV R117, R114 ;  /* 0x0000007200757202 */ /* 0x000fe40000000f00 */
[----:B------:R-:W-:Y:S03]  /*12960*/  MOV R114, R111 ;  /* 0x0000006f00727202 */ /* 0x000fe60000000f00 */
[----:B------:R-:W-:Y:S01]  /*12970*/  MOV R111, R110 ;  /* 0x0000006e006f7202 */ /* 0x000fe20000000f00 */
[--C-:B----4-:R-:W-:Y:S01]  /*12980*/  FFMA.FTZ R84, R118, c[0x0][0x2d0], -R169.reuse ;  /* 0x0000b40076547a23 */ /* 0x110fe200000108a9 */
[----:B------:R-:W-:Y:S01]  /*12990*/  MOV R110, R109 ;  /* 0x0000006d006e7202 */ /* 0x000fe20000000f00 */
[--C-:B------:R-:W-:Y:S01]  /*129a0*/  FFMA.FTZ R92, R114, c[0x0][0x2d0], -R2.reuse ;  /* 0x0000b400725c7a23 */ /* 0x100fe20000010802 */
[----:B------:R-:W-:Y:S01]  /*129b0*/  MOV R109, R181 ;  /* 0x000000b5006d7202 */ /* 0x000fe20000000f00 */
[----:B------:R1:W4:Y:S01]  /*129c0*/  MUFU.EX2 R155, R84 ;  /* 0x00000054009b7308 */ /* 0x0003220000000800 */
[----:B------:R-:W-:Y:S02]  /*129d0*/  MOV R181, R190 ;  /* 0x000000be00b57202 */ /* 0x000fe40000000f00 */
[----:B------:R-:W-:Y:S02]  /*129e0*/  MOV R114, R111 ;  /* 0x0000006f00727202 */ /* 0x000fe40000000f00 */
[----:B------:R-:W-:Y:S02]  /*129f0*/  MOV R111, R110 ;  /* 0x0000006e006f7202 */ /* 0x000fe40000000f00 */
[----:B------:R-:W-:Y:S03]  /*12a00*/  MOV R110, R101 ;  /* 0x00000065006e7202 */ /* 0x000fe60000000f00 */
[----:B------:R2:W-:Y:S10]  /*12a10*/  MUFU.EX2 R190, R88 ;  /* 0x0000005800be7308 */ /* 0x0005f40000000800 */
[----:B------:R3:W-:Y:S01]  /*12a20*/  MUFU.EX2 R101, R92 ;  /* 0x0000005c00657308 */ /* 0x0007e20000000800 */
[----:B-1----:R-:W-:Y:S09]  /*12a30*/  FFMA.FTZ R84, R117, c[0x0][0x2d0], -R2 ;  /* 0x0000b40075547a23 */ /* 0x002ff20000010802 */
[----:B------:R1:W-:Y:S01]  /*12a40*/  MUFU.EX2 R153, R84 ;  /* 0x0000005400997308 */ /* 0x0003e20000000800 */
[----:B--2---:R-:W2:Y:S01]  /*12a50*/  LDSM.16.MT88.4 R88, [R211+0x1100] ;  /* 0x00110000d358783b */ /* 0x004ea20000004200 */
[----:B---3--:R-:W-:Y:S08]  /*12a60*/  FFMA.FTZ R92, R115, c[0x0][0x2d0], -R100 ;  /* 0x0000b400735c7a23 */ /* 0x008ff00000010864 */
[----:B------:R-:W-:Y:S01]  /*12a70*/  MUFU.EX2 R154, R92 ;  /* 0x0000005c009a7308 */ /* 0x000fe20000000800 */
[--C-:B-1----:R-:W-:Y:S02]  /*12a80*/  FFMA.FTZ R84, R116, c[0x0][0x2d0], -R2.reuse ;  /* 0x0000b40074547a23 */ /* 0x102fe40000010802 */
[----:B------:R-:W-:Y:S07]  /*12a90*/  LDSM.16.MT88.4 R116, [R209+0x2900] ;  /* 0x00290000d174783b */ /* 0x000fee0000004200 */
[----:B------:R1:W3:Y:S01]  /*12aa0*/  MUFU.EX2 R152, R84 ;  /* 0x0000005400987308 */ /* 0x0002e20000000800 */
[-C--:B--2---:R-:W-:Y:S08]  /*12ab0*/  HMMA.16816.F32.BF16 R52, R76, R88.reuse, R52 ;  /* 0x000000584c34723c */ /* 0x084ff00000041834 */
[C---:B------:R-:W-:Y:S04]  /*12ac0*/  HMMA.16816.F32.BF16 R56, R80.reuse, R88, R56 ;  /* 0x000000585038723c */ /* 0x040fe80000041838 */
[----:B-1----:R-:W-:Y:S01]  /*12ad0*/  FFMA.FTZ R84, R113, c[0x0][0x2d0], -R2 ;  /* 0x0000b40071547a23 */ /* 0x002fe20000010802 */
[----:B------:R-:W-:Y:S02]  /*12ae0*/  MOV R113, R112 ;  /* 0x0000007000717202 */ /* 0x000fe40000000f00 */
[----:B------:R-:W-:Y:S01]  /*12af0*/  MOV R112, R105 ;  /* 0x0000006900707202 */ /* 0x000fe20000000f00 */
[-C--:B------:R-:W-:Y:S04]  /*12b00*/  HMMA.16816.F32.BF16 R60, R80, R90.reuse, R60 ;  /* 0x0000005a503c723c */ /* 0x080fe8000004183c */
[----:B------:R-:W-:Y:S01]  /*12b10*/  MOV R105, R104 ;  /* 0x0000006800697202 */ /* 0x000fe20000000f00 */
[--C-:B------:R-:W-:Y:S01]  /*12b20*/  FFMA.FTZ R88, R189, c[0x0][0x2d0], -R100.reuse ;  /* 0x0000b400bd587a23 */ /* 0x100fe20000010864 */
[----:B------:R-:W-:Y:S01]  /*12b30*/  MOV R104, R180 ;  /* 0x000000b400687202 */ /* 0x000fe20000000f00 */
[----:B------:R-:W-:Y:S01]  /*12b40*/  FFMA.FTZ R80, R113, c[0x0][0x2d0], -R100 ;  /* 0x0000b40071507a23 */ /* 0x000fe20000010864 */
[----:B------:R-:W-:Y:S01]  /*12b50*/  HMMA.16816.F32.BF16 R64, R76, R90, R64 ;  /* 0x0000005a4c40723c */ /* 0x000fe20000041840 */
[----:B------:R1:W-:Y:S03]  /*12b60*/  MUFU.EX2 R189, R88 ;  /* 0x0000005800bd7308 */ /* 0x0003e60000000800 */
[----:B------:R-:W-:Y:S02]  /*12b70*/  MOV R180, R179 ;  /* 0x000000b300b47202 */ /* 0x000fe40000000f00 */
[----:B------:R-:W-:Y:S02]  /*12b80*/  MOV R179, R171 ;  /* 0x000000ab00b37202 */ /* 0x000fe40000000f00 */
[----:B------:R-:W-:Y:S04]  /*12b90*/  MOV R171, R177 ;  /* 0x000000b100ab7202 */ /* 0x000fe80000000f00 */
[----:B------:R-:W-:Y:S02]  /*12ba0*/  MOV R177, R102 ;  /* 0x0000006600b17202 */ /* 0x000fe40000000f00 */
[----:B------:R2:W2:Y:S01]  /*12bb0*/  MUFU.EX2 R102, R84 ;  /* 0x0000005400667308 */ /* 0x0004a20000000800 */
[----:B------:R-:W-:Y:S02]  /*12bc0*/  MOV R113, R105 ;  /* 0x0000006900717202 */ /* 0x000fe40000000f00 */
[----:B------:R-:W-:Y:S02]  /*12bd0*/  MOV R105, R104 ;  /* 0x0000006800697202 */ /* 0x000fe40000000f00 */
[----:B------:R-:W-:Y:S01]  /*12be0*/  MOV R104, R180 ;  /* 0x000000b400687202 */ /* 0x000fe20000000f00 */
[----:B------:R-:W-:Y:S01]  /*12bf0*/  FFMA.FTZ R92, R113, c[0x0][0x2d0], -R168 ;  /* 0x0000b400715c7a23 */ /* 0x000fe200000108a8 */
[----:B------:R-:W-:Y:S02]  /*12c00*/  MOV R180, R179 ;  /* 0x000000b300b47202 */ /* 0x000fe40000000f00 */
[----:B------:R-:W-:Y:S01]  /*12c10*/  MOV R179, R188 ;  /* 0x000000bc00b37202 */ /* 0x000fe20000000f00 */
[----:B------:R2:W-:Y:S01]  /*12c20*/  MUFU.EX2 R159, R92 ;  /* 0x0000005c009f7308 */ /* 0x0005e20000000800 */
[----:B------:R-:W-:Y:S01]  /*12c30*/  F2FP.BF16.PACK_AB R76, R197, R147 ;  /* 0x00000093c54c723e */ /* 0x000fe200000010ff */
[----:B-1----:R-:W-:Y:S01]  /*12c40*/  LDSM.16.MT88.4 R88, [R212+0x1900] ;  /* 0x00190000d458783b */ /* 0x002fe20000004200 */
[----:B------:R-:W-:Y:S02]  /*12c50*/  F2FP.BF16.PACK_AB R78, R195, R196 ;  /* 0x000000c4c34e723e */ /* 0x000fe400000010ff */
[----:B------:R-:W-:Y:S02]  /*12c60*/  F2FP.BF16.PACK_AB R77, R194, R146 ;  /* 0x00000092c24d723e */ /* 0x000fe400000010ff */
[----:B------:R-:W-:Y:S02]  /*12c70*/  F2FP.BF16.PACK_AB R79, R193, R192 ;  /* 0x000000c0c14f723e */ /* 0x000fe400000010ff */
[----:B----4-:R-:W-:Y:S01]  /*12c80*/  F2FP.BF16.PACK_AB R82, R155, R191 ;  /* 0x000000bf9b52723e */ /* 0x010fe200000010ff */
[----:B------:R1:W-:Y:S01]  /*12c90*/  MUFU.EX2 R188, R80 ;  /* 0x0000005000bc7308 */ /* 0x0003e20000000800 */
[----:B---3--:R-:W-:Y:S01]  /*12ca0*/  F2FP.BF16.PACK_AB R81, R152, R153 ;  /* 0x000000999851723e */ /* 0x008fe200000010ff */
[----:B--2---:R-:W2:Y:S01]  /*12cb0*/  LDSM.16.MT88.4 R84, [R209+0x1900] ;  /* 0x00190000d154783b */ /* 0x004ea20000004200 */
[----:B------:R-:W-:Y:S07]  /*12cc0*/  F2FP.BF16.PACK_AB R83, R101, R102 ;  /* 0x000000666553723e */ /* 0x000fee00000010ff */
[----:B------:R-:W3:Y:S01]  /*12cd0*/  LDSM.16.MT88.4 R92, [R210+0x1900] ;  /* 0x00190000d25c783b */ /* 0x000ee20000004200 */
[----:B-1----:R-:W-:Y:S04]  /*12ce0*/  FFMA.FTZ R80, R114, c[0x0][0x2d0], -R100 ;  /* 0x0000b40072507a23 */ /* 0x002fe80000010864 */
[----:B------:R1:W4:Y:S01]  /*12cf0*/  MUFU.EX2 R187, R80 ;  /* 0x0000005000bb7308 */ /* 0x0003220000000800 */
[-C--:B--2---:R-:W-:Y:S03]  /*12d00*/  HMMA.16816.F32.BF16 R4, R76, R84.reuse, R4 ;  /* 0x000000544c04723c */ /* 0x084fe60000041804 */
[----:B-1----:R-:W-:Y:S07]  /*12d10*/  F2FP.BF16.PACK_AB R80, R190, R145 ;  /* 0x00000091be50723e */ /* 0x002fee00000010ff */
[C---:B------:R-:W-:Y:S07]  /*12d20*/  HMMA.16816.F32.BF16 R8, R80.reuse, R84, R8 ;  /* 0x000000545008723c */ /* 0x040fee0000041808 */
[--C-:B------:R-:W-:Y:S01]  /*12d30*/  FFMA.FTZ R84, R112, c[0x0][0x2d0], -R168.reuse ;  /* 0x0000b40070547a23 */ /* 0x100fe200000108a8 */
[-C--:B------:R-:W-:Y:S03]  /*12d40*/  HMMA.16816.F32.BF16 R12, R80, R86.reuse, R12 ;  /* 0x00000056500c723c */ /* 0x080fe6000004180c */
[----:B------:R1:W2:Y:S01]  /*12d50*/  MUFU.EX2 R158, R84 ;  /* 0x00000054009e7308 */ /* 0x0002a20000000800 */
[----:B------:R-:W-:Y:S04]  /*12d60*/  MOV R112, R177 ;  /* 0x000000b100707202 */ /* 0x000fe80000000f00 */
[C---:B------:R-:W-:Y:S08]  /*12d70*/  HMMA.16816.F32.BF16 R16, R76.reuse, R86, R16 ;  /* 0x000000564c10723c */ /* 0x040ff00000041810 */
[-C--:B------:R-:W-:Y:S08]  /*12d80*/  HMMA.16816.F32.BF16 R20, R76, R88.reuse, R20 ;  /* 0x000000584c14723c */ /* 0x080ff00000041814 */
[C---:B------:R-:W-:Y:S04]  /*12d90*/  HMMA.16816.F32.BF16 R24, R80.reuse, R88, R24 ;  /* 0x000000585018723c */ /* 0x040fe80000041818 */
[--C-:B-1----:R-:W-:Y:S03]  /*12da0*/  FFMA.FTZ R84, R111, c[0x0][0x2d0], -R168.reuse ;  /* 0x0000b4006f547a23 */ /* 0x102fe600000108a8 */
[--C-:B------:R-:W-:Y:S01]  /*12db0*/  FFMA.FTZ R88, R109, c[0x0][0x2d0], -R169.reuse ;  /* 0x0000b4006d587a23 */ /* 0x100fe200000108a9 */
[-C--:B------:R-:W-:Y:S01]  /*12dc0*/  HMMA.16816.F32.BF16 R28, R80, R90.reuse, R28 ;  /* 0x0000005a501c723c */ /* 0x080fe2000004181c */
[----:B------:R1:W-:Y:S03]  /*12dd0*/  MUFU.EX2 R182, R84 ;  /* 0x0000005400b67308 */ /* 0x0003e60000000800 */
[----:B------:R-:W-:Y:S04]  /*12de0*/  MOV R109, R106 ;  /* 0x0000006a006d7202 */ /* 0x000fe80000000f00 */
[C---:B------:R-:W-:Y:S03]  /*12df0*/  HMMA.16816.F32.BF16 R32, R76.reuse, R90, R32 ;  /* 0x0000005a4c20723c */ /* 0x040fe60000041820 */
[----:B------:R2:W-:Y:S05]  /*12e00*/  MUFU.EX2 R156, R88 ;  /* 0x00000058009c7308 */ /* 0x0005ea0000000800 */
[-C--:B---3--:R-:W-:Y:S08]  /*12e10*/  HMMA.16816.F32.BF16 R36, R76, R92.reuse, R36 ;  /* 0x0000005c4c24723c */ /* 0x088ff00000041824 */
[C---:B------:R-:W-:Y:S04]  /*12e20*/  HMMA.16816.F32.BF16 R40, R80.reuse, R92, R40 ;  /* 0x0000005c5028723c */ /* 0x040fe80000041828 */
[----:B-1----:R-:W-:Y:S03]  /*12e30*/  FFMA.FTZ R84, R181, c[0x0][0x2d0], -R168 ;  /* 0x0000b400b5547a23 */ /* 0x002fe600000108a8 */
[--C-:B------:R-:W-:Y:S01]  /*12e40*/  FFMA.FTZ R92, R97, c[0x0][0x2d0], -R2.reuse ;  /* 0x0000b400615c7a23 */ /* 0x100fe20000010802 */
[-C--:B------:R-:W-:Y:S01]  /*12e50*/  HMMA.16816.F32.BF16 R44, R80, R94.reuse, R44 ;  /* 0x0000005e502c723c */ /* 0x080fe2000004182c */
[----:B------:R1:W3:Y:S03]  /*12e60*/  MUFU.EX2 R181, R84 ;  /* 0x0000005400b57308 */ /* 0x0002e60000000800 */
[--C-:B--2---:R-:W-:Y:S01]  /*12e70*/  FFMA.FTZ R88, R105, c[0x0][0x2d0], -R169.reuse ;  /* 0x0000b40069587a23 */ /* 0x104fe200000108a9 */
[----:B------:R-:W-:Y:S02]  /*12e80*/  MOV R105, R104 ;  /* 0x0000006800697202 */ /* 0x000fe40000000f00 */
[----:B------:R-:W-:Y:S01]  /*12e90*/  MOV R104, R180 ;  /* 0x000000b400687202 */ /* 0x000fe20000000f00 */
[C---:B------:R-:W-:Y:S03]  /*12ea0*/  HMMA.16816.F32.BF16 R48, R76.reuse, R94, R48 ;  /* 0x0000005e4c30723c */ /* 0x040fe60000041830 */
[----:B------:R2:W-:Y:S01]  /*12eb0*/  MUFU.EX2 R180, R88 ;  /* 0x0000005800b47308 */ /* 0x0005e20000000800 */
[----:B------:R-:W-:Y:S02]  /*12ec0*/  MOV R111, R104 ;  /* 0x00000068006f7202 */ /* 0x000fe40000000f00 */
[----:B------:R-:W-:Y:S07]  /*12ed0*/  MOV R104, R175 ;  /* 0x000000af00687202 */ /* 0x000fee0000000f00 */
[----:B------:R3:W-:Y:S01]  /*12ee0*/  MUFU.EX2 R97, R92 ;  /* 0x0000005c00617308 */ /* 0x0007e20000000800 */
[--C-:B-1----:R-:W-:Y:S01]  /*12ef0*/  FFMA.FTZ R84, R110, c[0x0][0x2d0], -R169.reuse ;  /* 0x0000b4006e547a23 */ /* 0x102fe200000108a9 */
[----:B------:R-:W-:Y:S08]  /*12f00*/  MOV R110, R174 ;  /* 0x000000ae006e7202 */ /* 0x000ff00000000f00 */
[----:B------:R1:W-:Y:S01]  /*12f10*/  MUFU.EX2 R157, R84 ;  /* 0x00000054009d7308 */ /* 0x0003e20000000800 */
[--C-:B--2---:R-:W-:Y:S09]  /*12f20*/  FFMA.FTZ R88, R179, c[0x0][0x2d0], -R169.reuse ;  /* 0x0000b400b3587a23 */ /* 0x104ff200000108a9 */
[----:B------:R2:W2:Y:S01]  /*12f30*/  MUFU.EX2 R179, R88 ;  /* 0x0000005800b37308 */ /* 0x0004a20000000800 */
[--C-:B---3--:R-:W-:Y:S09]  /*12f40*/  FFMA.FTZ R92, R98, c[0x0][0x2d0], -R2.reuse ;  /* 0x0000b400625c7a23 */ /* 0x108ff20000010802 */
[----:B------:R3:W-:Y:S01]  /*12f50*/  MUFU.EX2 R98, R92 ;  /* 0x0000005c00627308 */ /* 0x0007e20000000800 */
[----:B-1----:R-:W1:Y:S01]  /*12f60*/  LDSM.16.MT88.4 R84, [R211+0x1900] ;  /* 0x00190000d354783b */ /* 0x002e620000004200 */
[----:B--2---:R-:W-:Y:S08]  /*12f70*/  FFMA.FTZ R88, R99, c[0x0][0x2d0], -R2 ;  /* 0x0000b40063587a23 */ /* 0x004ff00000010802 */
[----:B------:R2:W-:Y:S01]  /*12f80*/  MUFU.EX2 R99, R88 ;  /* 0x0000005800637308 */ /* 0x0005e20000000800 */
[----:B---3--:R-:W-:Y:S09]  /*12f90*/  FFMA.FTZ R92, R173, c[0x0][0x2d0], -R100 ;  /* 0x0000b400ad5c7a23 */ /* 0x008ff20000010864 */
[----:B------:R3:W-:Y:S01]  /*12fa0*/  MUFU.EX2 R175, R92 ;  /* 0x0000005c00af7308 */ /* 0x0007e20000000800 */
[----:B--2---:R-:W-:Y:S01]  /*12fb0*/  FFMA.FTZ R88, R108, c[0x0][0x2d0], -R2 ;  /* 0x0000b4006c587a23 */ /* 0x004fe20000010802 */
[----:B------:R-:W-:Y:S01]  /*12fc0*/  MOV R108, R96 ;  /* 0x00000060006c7202 */ /* 0x000fe20000000f00 */
[-C--:B-1----:R-:W-:Y:S07]  /*12fd0*/  HMMA.16816.F32.BF16 R52, R76, R84.reuse, R52 ;  /* 0x000000544c34723c */ /* 0x082fee0000041834 */
[----:B------:R1:W2:Y:S01]  /*12fe0*/  MUFU.EX2 R96, R88 ;  /* 0x0000005800607308 */ /* 0x0002a20000000800 */
[C---:B------:R-:W-:Y:S01]  /*12ff0*/  HMMA.16816.F32.BF16 R56, R80.reuse, R84, R56 ;  /* 0x000000545038723c */ /* 0x040fe20000041838 */
[----:B---3--:R-:W-:Y:S06]  /*13000*/  LDSM.16.MT88.4 R92, [R210+0x2100] ;  /* 0x00210000d25c783b */ /* 0x008fec0000004200 */
[--C-:B------:R-:W-:Y:S01]  /*13010*/  FFMA.FTZ R84, R107, c[0x0][0x2d0], -R100.reuse ;  /* 0x0000b4006b547a23 */ /* 0x100fe20000010864 */
[-C--:B------:R-:W-:Y:S04]  /*13020*/  HMMA.16816.F32.BF16 R60, R80, R86.reuse, R60 ;  /* 0x00000056503c723c */ /* 0x080fe8000004183c */
[----:B------:R-:W-:Y:S02]  /*13030*/  MOV R107, R178 ;  /* 0x000000b2006b7202 */ /* 0x000fe40000000f00 */
[----:B------:R3:W-:Y:S01]  /*13040*/  MUFU.EX2 R178, R84 ;  /* 0x0000005400b27308 */ /* 0x0007e20000000800 */
[--C-:B------:R-:W-:Y:S01]  /*13050*/  FFMA.FTZ R80, R105, c[0x0][0x2d0], -R100.reuse ;  /* 0x0000b40069507a23 */ /* 0x100fe20000010864 */
[----:B------:R-:W-:Y:S01]  /*13060*/  HMMA.16816.F32.BF16 R64, R76, R86, R64 ;  /* 0x000000564c40723c */ /* 0x000fe20000041840 */
[----:B-1----:R-:W1:Y:S03]  /*13070*/  LDSM.16.MT88.4 R88, [R209+0x2100] ;  /* 0x00210000d158783b */ /* 0x002e660000004200 */
[----:B------:R-:W-:Y:S02]  /*13080*/  MOV R105, R171 ;  /* 0x000000ab00697202 */ /* 0x000fe40000000f00 */
[----:B------:R-:W-:Y:S02]  /*13090*/  MOV R171, R176 ;  /* 0x000000b000ab7202 */ /* 0x000fe40000000f00 */
[----:B------:R1:W1:Y:S01]  /*130a0*/  MUFU.EX2 R177, R80 ;  /* 0x0000005000b17308 */ /* 0x0002620000000800 */
[----:B------:R-:W-:Y:S03]  /*130b0*/  F2FP.BF16.PACK_AB R76, R189, R154 ;  /* 0x0000009abd4c723e */ /* 0x000fe600000010ff */
[----:B----4-:R-:W-:Y:S02]  /*130c0*/  F2FP.BF16.PACK_AB R78, R187, R188 ;  /* 0x000000bcbb4e723e */ /* 0x010fe400000010ff */
[----:B------:R-:W-:Y:S02]  /*130d0*/  F2FP.BF16.PACK_AB R77, R158, R159 ;  /* 0x0000009f9e4d723e */ /* 0x000fe400000010ff */
[----:B------:R-:W-:Y:S02]  /*130e0*/  F2FP.BF16.PACK_AB R79, R181, R182 ;  /* 0x000000b6b54f723e */ /* 0x000fe400000010ff */
[----:B------:R-:W-:Y:S02]  /*130f0*/  F2FP.BF16.PACK_AB R82, R179, R180 ;  /* 0x000000b4b352723e */ /* 0x000fe400000010ff */
[----:B--2---:R-:W-:Y:S01]  /*13100*/  F2FP.BF16.PACK_AB R81, R96, R99 ;  /* 0x000000636051723e */ /* 0x004fe200000010ff */
[----:B---3--:R-:W2:Y:S01]  /*13110*/  LDSM.16.MT88.4 R84, [R212+0x2100] ;  /* 0x00210000d454783b */ /* 0x008ea20000004200 */
[----:B------:R-:W-:Y:S01]  /*13120*/  F2FP.BF16.PACK_AB R83, R98, R97 ;  /* 0x000000616253723e */ /* 0x000fe200000010ff */
[----:B-1----:R-:W-:Y:S01]  /*13130*/  FFMA.FTZ R80, R172, c[0x0][0x2d0], -R100 ;  /* 0x0000b400ac507a23 */ /* 0x002fe20000010864 */
[----:B------:R-:W-:Y:S03]  /*13140*/  F2FP.BF16.PACK_AB R164, R177, R178 ;  /* 0x000000b2b1a4723e */ /* 0x000fe600000010ff */
[----:B------:R1:W3:Y:S01]  /*13150*/  MUFU.EX2 R176, R80 ;  /* 0x0000005000b07308 */ /* 0x0002e20000000800 */
[-C--:B------:R-:W-:Y:S03]  /*13160*/  HMMA.16816.F32.BF16 R4, R76, R88.reuse, R4 ;  /* 0x000000584c04723c */ /* 0x080fe60000041804 */
[----:B-1----:R-:W-:Y:S02]  /*13170*/  F2FP.BF16.PACK_AB R80, R156, R157 ;  /* 0x0000009d9c50723e */ /* 0x002fe400000010ff */
[----:B---3--:R-:W-:Y:S05]  /*13180*/  F2FP.BF16.PACK_AB R166, R175, R176 ;  /* 0x000000b0afa6723e */ /* 0x008fea00000010ff */
[C---:B------:R-:W-:Y:S07]  /*13190*/  HMMA.16816.F32.BF16 R8, R80.reuse, R88, R8 ;  /* 0x000000585008723c */ /* 0x040fee0000041808 */
[--C-:B------:R-:W-:Y:S01]  /*131a0*/  FFMA.FTZ R88, R108, c[0x0][0x2d0], -R168.reuse ;  /* 0x0000b4006c587a23 */ /* 0x100fe200000108a8 */
[-C--:B------:R-:W-:Y:S01]  /*131b0*/  HMMA.16816.F32.BF16 R12, R80, R90.reuse, R12 ;  /* 0x0000005a500c723c */ /* 0x080fe2000004180c */
[----:B------:R-:W3:Y:S02]  /*131c0*/  LDL R108, [R1+0x24] ;  /* 0x00002400016c7983 */ /* 0x000ee40000100800 */
[----:B------:R1:W-:Y:S05]  /*131d0*/  MUFU.EX2 R174, R88 ;  /* 0x0000005800ae7308 */ /* 0x0003ea0000000800 */
[C---:B------:R-:W-:Y:S08]  /*131e0*/  HMMA.16816.F32.BF16 R16, R76.reuse, R90, R16 ;  /* 0x0000005a4c10723c */ /* 0x040ff00000041810 */
[-C--:B--2---:R-:W-:Y:S08]  /*131f0*/  HMMA.16816.F32.BF16 R20, R76, R84.reuse, R20 ;  /* 0x000000544c14723c */ /* 0x084ff00000041814 */
[C---:B------:R-:W-:Y:S04]  /*13200*/  HMMA.16816.F32.BF16 R24, R80.reuse, R84, R24 ;  /* 0x000000545018723c */ /* 0x040fe80000041818 */
[--C-:B-1----:R-:W-:Y:S02]  /*13210*/  FFMA.FTZ R88, R107, c[0x0][0x2d0], -R168.reuse ;  /* 0x0000b4006b587a23 */ /* 0x102fe400000108a8 */
[----:B------:R-:W2:Y:S01]  /*13220*/  LDL.LU R107, [R1+0x10] ;  /* 0x00001000016b7983 */ /* 0x000ea20000300800 */
[--C-:B------:R-:W-:Y:S01]  /*13230*/  FFMA.FTZ R84, R104, c[0x0][0x2d0], -R169.reuse ;  /* 0x0000b40068547a23 */ /* 0x100fe200000108a9 */
[-C--:B------:R-:W-:Y:S01]  /*13240*/  HMMA.16816.F32.BF16 R28, R80, R86.reuse, R28 ;  /* 0x00000056501c723c */ /* 0x080fe2000004181c */
[----:B------:R1:W4:Y:S01]  /*13250*/  MUFU.EX2 R172, R88 ;  /* 0x0000005800ac7308 */ /* 0x0003220000000800 */
[----:B------:R-:W2:Y:S06]  /*13260*/  LDL.LU R106, [R1+0x14] ;  /* 0x00001400016a7983 */ /* 0x000eac0000300800 */
[C---:B------:R-:W-:Y:S08]  /*13270*/  HMMA.16816.F32.BF16 R32, R76.reuse, R86, R32 ;  /* 0x000000564c20723c */ /* 0x040ff00000041820 */
[-C--:B------:R-:W-:Y:S08]  /*13280*/  HMMA.16816.F32.BF16 R36, R76, R92.reuse, R36 ;  /* 0x0000005c4c24723c */ /* 0x080ff00000041824 */
[C---:B------:R-:W-:Y:S04]  /*13290*/  HMMA.16816.F32.BF16 R40, R80.reuse, R92, R40 ;  /* 0x0000005c5028723c */ /* 0x040fe80000041828 */
[--C-:B-1----:R-:W-:Y:S01]  /*132a0*/  FFMA.FTZ R88, R105, c[0x0][0x2d0], -R168.reuse ;  /* 0x0000b40069587a23 */ /* 0x102fe200000108a8 */
[----:B----4-:R-:W-:Y:S01]  /*132b0*/  F2FP.BF16.PACK_AB R165, R172, R174 ;  /* 0x000000aeaca5723e */ /* 0x010fe200000010ff */
[----:B------:R-:W4:Y:S02]  /*132c0*/  LDL.LU R105, [R1+0x18] ;  /* 0x0000180001697983 */ /* 0x000f240000300800 */
[----:B------:R1:W-:Y:S01]  /*132d0*/  MUFU.EX2 R173, R88 ;  /* 0x0000005800ad7308 */ /* 0x0003e20000000800 */
[-C--:B------:R-:W-:Y:S01]  /*132e0*/  HMMA.16816.F32.BF16 R44, R80, R94.reuse, R44 ;  /* 0x0000005e502c723c */ /* 0x080fe2000004182c */
[----:B------:R-:W4:Y:S07]  /*132f0*/  LDL.LU R104, [R1+0x1c] ;  /* 0x00001c0001687983 */ /* 0x000f2e0000300800 */
[C---:B------:R-:W-:Y:S04]  /*13300*/  HMMA.16816.F32.BF16 R48, R76.reuse, R94, R48 ;  /* 0x0000005e4c30723c */ /* 0x040fe80000041830 */
[----:B-1----:R-:W-:Y:S02]  /*13310*/  FFMA.FTZ R88, R171, c[0x0][0x2d0], -R168 ;  /* 0x0000b400ab587a23 */ /* 0x002fe400000108a8 */
[----:B------:R1:W-:Y:S10]  /*13320*/  MUFU.EX2 R168, R84 ;  /* 0x0000005400a87308 */ /* 0x0003f40000000800 */
[----:B------:R1:W1:Y:S02]  /*13330*/  MUFU.EX2 R171, R88 ;  /* 0x0000005800ab7308 */ /* 0x0002640000000800 */
[--C-:B-1----:R-:W-:Y:S08]  /*13340*/  FFMA.FTZ R84, R170, c[0x0][0x2d0], -R169.reuse ;  /* 0x0000b400aa547a23 */ /* 0x102ff000000108a9 */
[----:B------:R1:W1:Y:S01]  /*13350*/  MUFU.EX2 R170, R84 ;  /* 0x0000005400aa7308 */ /* 0x0002620000000800 */
[----:B------:R-:W1:Y:S01]  /*13360*/  LDSM.16.MT88.4 R88, [R211+0x2100] ;  /* 0x00210000d358783b */ /* 0x000e620000004200 */
[----:B------:R-:W-:Y:S01]  /*13370*/  F2FP.BF16.PACK_AB R167, R171, R173 ;  /* 0x000000adaba7723e */ /* 0x000fe200000010ff */
[--C-:B-1----:R-:W-:Y:S01]  /*13380*/  FFMA.FTZ R84, R112, c[0x0][0x2d0], -R169.reuse ;  /* 0x0000b40070547a23 */ /* 0x102fe200000108a9 */
[----:B------:R-:W-:Y:S06]  /*13390*/  F2FP.BF16.PACK_AB R160, R170, R168 ;  /* 0x000000a8aaa0723e */ /* 0x000fec00000010ff */
[----:B------:R1:W-:Y:S01]  /*133a0*/  MUFU.EX2 R100, R84 ;  /* 0x0000005400647308 */ /* 0x0003e20000000800 */
[-C--:B------:R-:W-:Y:S03]  /*133b0*/  HMMA.16816.F32.BF16 R52, R76, R88.reuse, R52 ;  /* 0x000000584c34723c */ /* 0x080fe60000041834 */
[----:B-1----:R-:W-:Y:S05]  /*133c0*/  FFMA.FTZ R84, R111, c[0x0][0x2d0], -R169 ;  /* 0x0000b4006f547a23 */ /* 0x002fea00000108a9 */
[C---:B------:R-:W-:Y:S01]  /*133d0*/  HMMA.16816.F32.BF16 R56, R80.reuse, R88, R56 ;  /* 0x000000585038723c */ /* 0x040fe20000041838 */
[----:B------:R1:W1:Y:S07]  /*133e0*/  MUFU.EX2 R87, R84 ;  /* 0x0000005400577308 */ /* 0x00026e0000000800 */
[-C--:B------:R-:W-:Y:S08]  /*133f0*/  HMMA.16816.F32.BF16 R60, R80, R90.reuse, R60 ;  /* 0x0000005a503c723c */ /* 0x080ff0000004183c */
[----:B------:R-:W-:Y:S04]  /*13400*/  HMMA.16816.F32.BF16 R64, R76, R90, R64 ;  /* 0x0000005a4c40723c */ /* 0x000fe80000041840 */
[--C-:B-1----:R-:W-:Y:S01]  /*13410*/  FFMA.FTZ R84, R110, c[0x0][0x2d0], -R2.reuse ;  /* 0x0000b4006e547a23 */ /* 0x102fe20000010802 */
[----:B------:R-:W-:Y:S03]  /*13420*/  F2FP.BF16.PACK_AB R162, R87, R100 ;  /* 0x0000006457a2723e */ /* 0x000fe600000010ff */
[----:B------:R1:W-:Y:S04]  /*13430*/  MUFU.EX2 R85, R84 ;  /* 0x0000005400557308 */ /* 0x0003e80000000800 */
[--C-:B-1----:R-:W-:Y:S02]  /*13440*/  FFMA.FTZ R84, R109, c[0x0][0x2d0], -R2.reuse ;  /* 0x0000b4006d547a23 */ /* 0x102fe40000010802 */
[----:B------:R-:W-:Y:S04]  /*13450*/  FFMA.FTZ R2, R75, c[0x0][0x2d0], -R2 ;  /* 0x0000b4004b027a23 */ /* 0x000fe80000010802 */
[----:B------:R-:W1:Y:S10]  /*13460*/  MUFU.EX2 R86, R84 ;  /* 0x0000005400567308 */ /* 0x000e740000000800 */
[----:B------:R-:W-:Y:S10]  /*13470*/  MUFU.EX2 R84, R74 ;  /* 0x0000004a00547308 */ /* 0x000ff40000000800 */
[----:B------:R-:W1:Y:S02]  /*13480*/  MUFU.EX2 R74, R2 ;  /* 0x00000002004a7308 */ /* 0x000e640000000800 */
[----:B-1----:R-:W-:Y:S02]  /*13490*/  F2FP.BF16.PACK_AB R161, R86, R85 ;  /* 0x0000005556a1723e */ /* 0x002fe400000010ff */
[----:B------:R-:W-:Y:S02]  /*134a0*/  F2FP.BF16.PACK_AB R163, R74, R84 ;  /* 0x000000544aa3723e */ /* 0x000fe400000010ff */
[----:B---3--:R-:W-:Y:S02]  /*134b0*/  ISETP.GT.AND P0, PT, R103, R108, PT ;  /* 0x0000006c6700720c */ /* 0x008fe40003f04270 */
[----:B------:R-:W-:Y:S01]  /*134c0*/  MOV R103, R225 ;  /* 0x000000e100677202 */ /* 0x000fe20000000f00 */
[----:B--2---:R-:W-:Y:S02]  /*134d0*/  FFMA.FTZ R73, R73, R107, R244 ;  /* 0x0000006b49497223 */ /* 0x004fe400000100f4 */
[----:B------:R-:W-:Y:S02]  /*134e0*/  FFMA.FTZ R69, R69, R106, R242 ;  /* 0x0000006a45457223 */ /* 0x000fe400000100f2 */
[----:B----4-:R-:W-:Y:S02]  /*134f0*/  FFMA.FTZ R2, R68, R105, R239 ;  /* 0x0000006944027223 */ /* 0x010fe400000100ef */
[----:B------:R-:W-:Y:S02]  /*13500*/  FFMA.FTZ R0, R0, R104, R183 ;  /* 0x0000006800007223 */ /* 0x000fe400000100b7 */
[----:B------:R-:W-:Y:S01]  /*13510*/  FADD.FTZ R2, R240, R2 ;  /* 0x00000002f0027221 */ /* 0x000fe20000010000 */
[-C--:B------:R-:W-:Y:S05]  /*13520*/  HMMA.16816.F32.BF16 R104, R164, R116.reuse, R4 ;  /* 0x00000074a468723c */ /* 0x080fea0000041804 */
        /* <DEDUP_REMOVED lines=29> */
[----:B------:R-:W-:Y:S02]  /*13700*/  FADD.FTZ R11, R137, R4 ;  /* 0x00000004890b7221 */ /* 0x000fe40000010000 */
[----:B------:R-:W1:Y:S02]  /*13710*/  LDSM.16.MT88.4 R4, [R211+0x2900] ;  /* 0x00290000d304783b */ /* 0x000e640000004200 */
        /* <DEDUP_REMOVED lines=37> */
[----:B------:R-:W-:Y:S01]  /*13970*/  MOV R102, R3 ;  /* 0x0000000300667202 */ /* 0x000fe20000000f00 */
        /* <DEDUP_REMOVED lines=36> */
[----:B------:R-:W-:Y:S01]  /*13bc0*/  FADD.FTZ R2, R100, R0 ;  /* 0x0000000064027221 */ /* 0x000fe20000010000 */
[----:B------:R-:W-:Y:S01]  /*13bd0*/  MOV R100, R71 ;  /* 0x0000004700647202 */ /* 0x000fe20000000f00 */
[----:B------:R-:W-:Y:S02]  /*13be0*/  FADD.FTZ R0, R84, R4 ;  /* 0x0000000454007221 */ /* 0x000fe40000010000 */
[----:B------:R-:W-:Y:S02]  /*13bf0*/  FADD.FTZ R4, R171, R5 ;  /* 0x00000005ab047221 */ /* 0x000fe40000010000 */
[----:B------:R-:W-:Y:S02]  /*13c00*/  FADD.FTZ R2, R87, R2 ;  /* 0x0000000257027221 */ /* 0x000fe40000010000 */
[----:B------:R-:W-:Y:S01]  /*13c10*/  FADD.FTZ R0, R74, R0 ;  /* 0x000000004a007221 */ /* 0x000fe20000010000 */
[----:B------:R-:W-:Y:S04]  /*13c20*/  STL [R1+0x14], R4 ;  /* 0x0000140401007387 */ /* 0x000fe80000100800 */
[----:B------:R1:W-:Y:S04]  /*13c30*/  STL [R1+0x18], R2 ;  /* 0x0000180201007387 */ /* 0x0003e80000100800 */
[----:B------:R2:W-:Y:S01]  /*13c40*/  STL [R1+0x1c], R0 ;  /* 0x00001c0001007387 */ /* 0x0005e20000100800 */
[----:B-1----:R-:W-:Y:S01]  /*13c50*/  MOV R2, R72 ;  /* 0x0000004800027202 */ /* 0x002fe20000000f00 */
[----:B------:R-:W-:-:S05]  /*13c60*/  @P0 BRA `(.L_x_503) ;  /* 0xffffb26000000947 */ /* 0x000fca000383ffff */
.L_x_502:
[----:B--2---:R-:W2:Y:S02]  /*13c70*/  LDL R0, [R1] ;  /* 0x0000000001007983 */ /* 0x004ea40000100800 */
[----:B--2---:R-:W-:-:S13]  /*13c80*/  ISETP.GE.AND P0, PT, R225, R0, PT ;  /* 0x00000000e100720c */ /* 0x004fda0003f06270 */
[----:B------:R-:W-:Y:S05]  /*13c90*/  @!P0 BRA `(.L_x_504) ;  /* 0x000067e000008947 */ /* 0x000fea0003800000 */
[----:B------:R-:W2:Y:S01]  /*13ca0*/  LDL.LU.64 R6, [R1+0x40] ;  /* 0x0000400001067983 */ /* 0x000ea20000300a00 */
[----:B------:R-:W-:Y:S01]  /*13cb0*/  MOV R103, R3 ;  /* 0x0000000300677202 */ /* 0x000fe20000000f00 */
[----:B------:R-:W-:Y:S01]  /*13cc0*/  UMOV UR14, 0x60 ;  /* 0x00000060000e7882 */ /* 0x000fe20000000000 */
[----:B------:R-:W-:Y:S01]  /*13cd0*/  IMAD.MOV.U32 R101, RZ, RZ, R71 ;  /* 0x000000ffff657224 */ /* 0x000fe200078e0047 */
[----:B-1----:R-:W3:Y:S01]  /*13ce0*/  LDL.LU.64 R4, [R1+0x48] ;  /* 0x0000480001047983 */ /* 0x002ee20000300a00 */
[----:B------:R-:W-:Y:S01]  /*13cf0*/  ULDC.64 UR4, c[0x0][0x208] ;  /* 0x0000820000047ab9 */ /* 0x000fe20000000a00 */
[----:B------:R-:W-:Y:S01]  /*13d00*/  IMAD.MOV.U32 R100, RZ, RZ, R72 ;  /* 0x000000ffff647224 */ /* 0x000fe200078e0048 */
[----:B------:R-:W-:Y:S01]  /*13d10*/  UIMAD.WIDE.U32 UR16, UR14, UR4, URZ ;  /* 0x000000040e1072a5 */ /* 0x000fe2000f8e003f */
[----:B------:R-:W-:Y:S01]  /*13d20*/  IMAD.MOV.U32 R102, RZ, RZ, R70 ;  /* 0x000000ffff667224 */ /* 0x000fe200078e0046 */
[----:B------:R-:W-:Y:S02]  /*13d30*/  UIMAD UR5, UR14, UR5, URZ ;  /* 0x000000050e0572a4 */ /* 0x000fe4000f8e023f */
[----:B------:R-:W-:-:S02]  /*13d40*/  ULDC.64 UR6, c[0x0][0x1e0] ;  /* 0x0000780000067ab9 */ /* 0x000fc40000000a00 */
[----:B------:R-:W-:Y:S02]  /*13d50*/  USHF.L.U64.HI UR7, UR6, 0x5, UR7 ;  /* 0x0000000506077899 */ /* 0x000fe40008010207 */
[----:B------:R-:W-:Y:S02]  /*13d60*/  USHF.L.U32 UR6, UR6, 0x5, URZ ;  /* 0x0000000506067899 */ /* 0x000fe4000800063f */
[----:B------:R-:W-:Y:S01]  /*13d70*/  UIADD3 UR5, UR17, UR5, URZ ;  /* 0x0000000511057290 */ /* 0x000fe2000fffe03f */
[----:B--2---:R-:W-:Y:S02]  /*13d80*/  MOV R3, R7 ;  /* 0x0000000700037202 */ /* 0x004fe40000000f00 */
[----:B---3--:R-:W-:-:S05]  /*13d90*/  MOV R2, R4 ;  /* 0x0000000400027202 */ /* 0x008fca0000000f00 */
[----:B------:R1:W-:Y:S04]  /*13da0*/  STL.64 [R1+0x8], R2 ;  /* 0x0000080201007387 */ /* 0x0003e80000100a00 */
.L_x_521:
[----:B------:R-:W-:Y:S04]  /*13db0*/  DEPBAR.LE SB0, 0x0 ;  /* 0x000080000000791a */ /* 0x000fe80000000000 */
[----:B------:R-:W-:Y:S01]  /*13dc0*/  BAR.SYNC.DEFER_BLOCKING 0x0 ;  /* 0x0000000000007b1d */ /* 0x000fe20000010000 */
[----:B-12---:R-:W-:Y:S01]  /*13dd0*/  SHF.R.S32.HI R2, RZ, 0x1f, R225 ;  /* 0x0000001fff027819 */ /* 0x006fe200000114e1 */
[C---:B------:R-:W-:Y:S01]  /*13de0*/  IMAD R0, R225.reuse, UR5, RZ ;  /* 0x00000005e1007c24 */ /* 0x040fe2000f8e02ff */
[----:B------:R-:W-:Y:S03]  /*13df0*/  PLOP3.LUT P3, PT, PT, PT, UP2, 0x80, 0x0 ;  /* 0x000000000000781c */ /* 0x000fe60003f6f028 */
[----:B------:R-:W-:Y:S02]  /*13e00*/  IMAD R0, R2, UR16, R0 ;  /* 0x0000001002007c24 */ /* 0x000fe4000f8e0200 */
[----:B-----5:R-:W-:Y:S08]  /*13e10*/  LDSM.16.M88.4 R96, [R215+0x6100] ;  /* 0x00610000d760783b */ /* 0x020ff00000000200 */
[----:B------:R-:W2:Y:S06]  /*13e20*/  LDL.64 R196, [R1+0x8] ;  /* 0x0000080001c47983 */ /* 0x000eac0000100a00 */
[----:B------:R-:W1:Y:S08]  /*13e30*/  LDSM.16.M88.4 R16, [R208+0x3100] ;  /* 0x00310000d010783b */ /* 0x000e700000000200 */
[----:B------:R-:W3:Y:S08]  /*13e40*/  LDSM.16.M88.4 R92, [R215+0x8100] ;  /* 0x00810000d75c783b */ /* 0x000ef00000000200 */
[----:B------:R-:W4:Y:S08]  /*13e50*/  LDSM.16.M88.4 R32, [R208+0x3900] ;  /* 0x00390000d020783b */ /* 0x000f300000000200 */
[----:B------:R-:W1:Y:S08]  /*13e60*/  LDSM.16.M88.4 R48, [R208+0x4100] ;  /* 0x00410000d030783b */ /* 0x000e700000000200 */
[----:B------:R-:W1:Y:S08]  /*13e70*/  LDSM.16.M88.4 R64, [R208+0x4900] ;  /* 0x00490000d040783b */ /* 0x000e700000000200 */
[----:B------:R-:W1:Y:S08]  /*13e80*/  LDSM.16.M88.4 R80, [R208+0x5100] ;  /* 0x00510000d050783b */ /* 0x000e700000000200 */
[----:B------:R-:W1:Y:S08]  /*13e90*/  LDSM.16.M88.4 R168, [R208+0x5900] ;  /* 0x00590000d0a8783b */ /* 0x000e700000000200 */
[----:B------:R-:W-:Y:S08]  /*13ea0*/  LDSM.16.M88.4 R172, [R218+0x6100] ;  /* 0x00610000daac783b */ /* 0x000ff00000000200 */
[----:B------:R-:W1:Y:S08]  /*13eb0*/  LDSM.16.M88.4 R176, [R219] ;  /* 0x00000000dbb0783b */ /* 0x000e700000000200 */
[----:B------:R-:W2:Y:S08]  /*13ec0*/  LDSM.16.M88.4 R180, [R218+0x8100] ;  /* 0x00810000dab4783b */ /* 0x000eb00000000200 */
[----:B------:R-:W2:Y:S08]  /*13ed0*/  LDSM.16.M88.4 R184, [R224] ;  /* 0x00000000e0b8783b */ /* 0x000eb00000000200 */
[----:B------:R-:W2:Y:S08]  /*13ee0*/  LDSM.16.M88.4 R188, [R223] ;  /* 0x00000000dfbc783b */ /* 0x000eb00000000200 */
[----:B------:R-:W2:Y:S08]  /*13ef0*/  LDSM.16.M88.4 R192, [R222] ;  /* 0x00000000dec0783b */ /* 0x000eb00000000200 */
[----:B------:R-:W2:Y:S06]  /*13f00*/  LDL.64 R250, [R1+0x38] ;  /* 0x0000380001fa7983 */ /* 0x000eac0000100a00 */
[----:B------:R-:W2:Y:S01]  /*13f10*/  LDL R226, [R1+0x28] ;  /* 0x0000280001e27983 */ /* 0x000ea20000100800 */
        /* <DEDUP_REMOVED lines=26> */
[C---:B--2---:R-:W-:Y:S07]  /*140c0*/  HMMA.16816.F32.BF16 R8, R180.reuse, R176, R8 ;  /* 0x000000b0b408723c */ /* 0x044fee0000041808 */
[----:B------:R-:W-:Y:S01]  /*140d0*/  IMAD.WIDE.U32 R176, R225, UR16, R196 ;  /* 0x00000010e1b07c25 */ /* 0x000fe2000f8e00c4 */
[-C--:B------:R-:W-:Y:S04]  /*140e0*/  HMMA.16816.F32.BF16 R12, R180, R178.reuse, R12 ;  /* 0x000000b2b40c723c */ /* 0x080fe8000004180c */
[----:B------:R-:W-:Y:S02]  /*140f0*/  IADD3 R0, R177, R0, RZ ;  /* 0x00000000b1007210 */ /* 0x000fe40007ffe0ff */
[C---:B------:R-:W-:Y:S02]  /*14100*/  LEA R2, P0, R176.reuse, c[0x0][0x1f8], 0x1 ;  /* 0x00007e00b0027a11 */ /* 0x040fe400078008ff */
[C---:B------:R-:W-:Y:S04]  /*14110*/  HMMA.16816.F32.BF16 R16, R172.reuse, R178, R16 ;  /* 0x000000b2ac10723c */ /* 0x040fe80000041810 */
[----:B------:R-:W-:Y:S02]  /*14120*/  LEA.HI.X R3, R176, c[0x0][0x1fc], R0, 0x1, P0 ;  /* 0x00007f00b0037a11 */ /* 0x000fe400000f0c00 */
[----:B------:R-:W2:Y:S02]  /*14130*/  LDSM.16.M88.4 R176, [R220] ;  /* 0x00000000dcb0783b */ /* 0x000ea40000000200 */
[-C--:B------:R-:W-:Y:S06]  /*14140*/  HMMA.16816.F32.BF16 R20, R172, R184.reuse, R20 ;  /* 0x000000b8ac14723c */ /* 0x080fec0000041814 */
[----:B------:R-:W-:Y:S01]  /*14150*/  @!PT LDS RZ, [RZ] ;  /* 0x00000000fffff984 */ /* 0x000fe20000000800 */
[----:B------:R-:W-:Y:S01]  /*14160*/  @!PT LDS RZ, [RZ] ;  /* 0x00000000fffff984 */ /* 0x000fe20000000800 */
[----:B------:R-:W-:Y:S01]  /*14170*/  @!PT LDS RZ, [RZ] ;  /* 0x00000000fffff984 */ /* 0x000fe20000000800 */
[----:B------:R3:W-:Y:S02]  /*14180*/  LDGSTS.E.BYPASS.LTC128B.128 [R227+0x100], [R2.64], !P6 ;  /* 0x0010000002e37fae */ /* 0x0007e4000f101d4c */
[C---:B------:R-:W-:Y:S08]  /*14190*/  HMMA.16816.F32.BF16 R24, R180.reuse, R184, R24 ;  /* 0x000000b8b418723c */ /* 0x040ff00000041818 */
[-C--:B------:R-:W-:Y:S08]  /*141a0*/  HMMA.16816.F32.BF16 R28, R180, R186.reuse, R28 ;  /* 0x000000bab41c723c */ /* 0x080ff0000004181c */
[C---:B------:R-:W-:Y:S08]  /*141b0*/  HMMA.16816.F32.BF16 R32, R172.reuse, R186, R32 ;  /* 0x000000baac20723c */ /* 0x040ff00000041820 */
[-C--:B------:R-:W-:Y:S08]  /*141c0*/  HMMA.16816.F32.BF16 R36, R172, R188.reuse, R36 ;  /* 0x000000bcac24723c */ /* 0x080ff00000041824 */
[C---:B------:R-:W-:Y:S07]  /*141d0*/  HMMA.16816.F32.BF16 R40, R180.reuse, R188, R40 ;  /* 0x000000bcb428723c */ /* 0x040fee0000041828 */
[----:B------:R-:W-:Y:S01]  /*141e0*/  IADD3 R188, P1, R2, UR9, RZ ;  /* 0x0000000902bc7c10 */ /* 0x000fe2000ff3e0ff */
[-C--:B------:R-:W-:Y:S04]  /*141f0*/  HMMA.16816.F32.BF16 R44, R180, R190.reuse, R44 ;  /* 0x000000beb42c723c */ /* 0x080fe8000004182c */
[----:B------:R-:W-:Y:S02]  /*14200*/  IADD3.X R189, R3, UR8, RZ, P1, !PT ;  /* 0x0000000803bd7c10 */ /* 0x000fe40008ffe4ff */
[----:B------:R-:W-:Y:S02]  /*14210*/  IADD3 R186, P0, R188, UR9, RZ ;  /* 0x00000009bcba7c10 */ /* 0x000fe4000ff1e0ff */
[C---:B------:R-:W-:Y:S01]  /*14220*/  HMMA.16816.F32.BF16 R48, R172.reuse, R190, R48 ;  /* 0x000000beac30723c */ /* 0x040fe20000041830 */
[----:B------:R4:W-:Y:S03]  /*14230*/  LDGSTS.E.BYPASS.LTC128B.128 [R227+0x900], [R188.64], !P6 ;  /* 0x00900000bce37fae */ /* 0x0009e6000f101d4c */
[----:B------:R-:W-:Y:S02]  /*14240*/  IADD3.X R187, R189, UR8, RZ, P0, !PT ;  /* 0x00000008bdbb7c10 */ /* 0x000fe400087fe4ff */
[----:B------:R-:W-:Y:S02]  /*14250*/  IADD3 R184, P2, R186, UR9, RZ ;  /* 0x00000009bab87c10 */ /* 0x000fe4000ff5e0ff */
[-C--:B------:R-:W-:Y:S01]  /*14260*/  HMMA.16816.F32.BF16 R52, R172, R192.reuse, R52 ;  /* 0x000000c0ac34723c */ /* 0x080fe20000041834 */
[----:B------:R1:W-:Y:S03]  /*14270*/  LDGSTS.E.BYPASS.LTC128B.128 [R227+0x1100], [R186.64], !P6 ;  /* 0x01100000bae37fae */ /* 0x0003e6000f101d4c */
[----:B------:R-:W-:Y:S02]  /*14280*/  IADD3.X R185, R187, UR8, RZ, P2, !PT ;  /* 0x00000008bbb97c10 */ /* 0x000fe400097fe4ff */
[----:B---3--:R-:W-:Y:S02]  /*14290*/  IADD3 R2, P1, R184, UR9, RZ ;  /* 0x00000009b8027c10 */ /* 0x008fe4000ff3e0ff */
[C---:B------:R-:W-:Y:S01]  /*142a0*/  HMMA.16816.F32.BF16 R56, R180.reuse, R192, R56 ;  /* 0x000000c0b438723c */ /* 0x040fe20000041838 */
[----:B------:R3:W-:Y:S03]  /*142b0*/  LDGSTS.E.BYPASS.LTC128B.128 [R227+0x1900], [R184.64], !P6 ;  /* 0x01900000b8e37fae */ /* 0x0007e6000f101d4c */
[----:B------:R-:W-:Y:S02]  /*142c0*/  IADD3.X R3, R185, UR8, RZ, P1, !PT ;  /* 0x00000008b9037c10 */ /* 0x000fe40008ffe4ff */
[----:B------:R-:W-:Y:S02]  /*142d0*/  IADD3 R190, P0, R2, UR9, RZ ;  /* 0x0000000902be7c10 */ /* 0x000fe4000ff1e0ff */
[-C--:B------:R-:W-:Y:S01]  /*142e0*/  HMMA.16816.F32.BF16 R60, R180, R194.reuse, R60 ;  /* 0x000000c2b43c723c */ /* 0x080fe2000004183c */
[----:B------:R2:W-:Y:S01]  /*142f0*/  LDGSTS.E.BYPASS.LTC128B.128 [R227+0x2100], [R2.64], !P6 ;  /* 0x0210000002e37fae */ /* 0x0005e2000f101d4c */
[----:B------:R-:W-:Y:S02]  /*14300*/  PLOP3.LUT P1, PT, PT, PT, UP2, 0x80, 0x0 ;  /* 0x000000000000781c */ /* 0x000fe40003f2f028 */
[----:B------:R-:W-:Y:S04]  /*14310*/  IADD3.X R191, R3, UR8, RZ, P0, !PT ;  /* 0x0000000803bf7c10 */ /* 0x000fe800087fe4ff */
[C---:B------:R-:W-:Y:S01]  /*14320*/  HMMA.16816.F32.BF16 R64, R172.reuse, R194, R64 ;  /* 0x000000c2ac40723c */ /* 0x040fe20000041840 */
[----:B------:R4:W-:Y:S07]  /*14330*/  LDGSTS.E.BYPASS.LTC128B.128 [R227+0x2900], [R190.64], !P6 ;  /* 0x02900000bee37fae */ /* 0x0009ee000f101d4c */
[-C--:B-1----:R-:W-:Y:S01]  /*14340*/  HMMA.16816.F32.BF16 R68, R172, R168.reuse, R68 ;  /* 0x000000a8ac44723c */ /* 0x082fe20000041844 */
[----:B------:R-:W-:Y:S07]  /*14350*/  LDSM.16.M88.4 R192, [R216+0x8100] ;  /* 0x00810000d8c0783b */ /* 0x000fee0000000200 */
[C---:B------:R-:W-:Y:S01]  /*14360*/  HMMA.16816.F32.BF16 R72, R180.reuse, R168, R72 ;  /* 0x000000a8b448723c */ /* 0x040fe20000041848 */
[----:B------:R-:W0:Y:S07]  /*14370*/  LDGDEPBAR ;  /* 0x00000000000079af */ /* 0x000e2e0000000000 */
[-C--:B------:R-:W-:Y:S01]  /*14380*/  HMMA.16816.F32.BF16 R76, R180, R170.reuse, R76 ;  /* 0x000000aab44c723c */ /* 0x080fe2000004184c */
[----:B---3--:R-:W-:Y:S07]  /*14390*/  LDSM.16.M88.4 R184, [R216+0x6100] ;  /* 0x00610000d8b8783b */ /* 0x008fee0000000200 */
[C---:B------:R-:W-:Y:S01]  /*143a0*/  HMMA.16816.F32.BF16 R80, R172.reuse, R170, R80 ;  /* 0x000000aaac50723c */ /* 0x040fe20000041850 */
[----:B--2---:R-:W2:Y:S06]  /*143b0*/  LDL.64 R2, [R1+0x30] ;  /* 0x0000300001027983 */ /* 0x004eac0000100a00 */
[----:B----4-:R-:W1:Y:S01]  /*143c0*/  LDSM.16.M88.4 R188, [R214+0x3100] ;  /* 0x00310000d6bc783b */ /* 0x010e620000000200 */
[-C--:B------:R-:W-:Y:S07]  /*143d0*/  HMMA.16816.F32.BF16 R84, R172, R176.reuse, R84 ;  /* 0x000000b0ac54723c */ /* 0x080fee0000041854 */
[----:B------:R-:W3:Y:S01]  /*143e0*/  LDSM.16.M88.4 R196, [R214+0x3900] ;  /* 0x00390000d6c4783b */ /* 0x000ee20000000200 */
[C---:B------:R-:W-:Y:S07]  /*143f0*/  HMMA.16816.F32.BF16 R88, R180.reuse, R176, R88 ;  /* 0x000000b0b458723c */ /* 0x040fee0000041858 */
[----:B------:R-:W4:Y:S01]  /*14400*/  LDSM.16.M88.4 R200, [R214+0x4100] ;  /* 0x00410000d6c8783b */ /* 0x000f220000000200 */
[-C--:B------:R-:W-:Y:S07]  /*14410*/  HMMA.16816.F32.BF16 R92, R180, R178.reuse, R92 ;  /* 0x000000b2b45c723c */ /* 0x080fee000004185c */
[----:B------:R-:W3:Y:S01]  /*14420*/  LDSM.16.M88.4 R168, [R214+0x4900] ;  /* 0x00490000d6a8783b */ /* 0x000ee20000000200 */
[----:B------:R-:W-:Y:S07]  /*14430*/  HMMA.16816.F32.BF16 R96, R172, R178, R96 ;  /* 0x000000b2ac60723c */ /* 0x000fee0000041860 */
[----:B------:R-:W3:Y:S08]  /*14440*/  LDSM.16.M88.4 R180, [R214+0x5100] ;  /* 0x00510000d6b4783b */ /* 0x000ef00000000200 */
[----:B------:R-:W4:Y:S01]  /*14450*/  LDSM.16.M88.4 R204, [R214+0x5900] ;  /* 0x00590000d6cc783b */ /* 0x000f220000000200 */
[-C--:B-1----:R-:W-:Y:S07]  /*14460*/  HMMA.16816.F32.BF16 R4, R184, R188.reuse, R4 ;  /* 0x000000bcb804723c */ /* 0x082fee0000041804 */
[----:B------:R-:W-:Y:S01]  /*14470*/  LDSM.16.M88.4 R172, [R217+0x6100] ;  /* 0x00610000d9ac783b */ /* 0x000fe20000000200 */
[C---:B------:R-:W-:Y:S07]  /*14480*/  HMMA.16816.F32.BF16 R8, R192.reuse, R188, R8 ;  /* 0x000000bcc008723c */ /* 0x040fee0000041808 */
[----:B------:R-:W1:Y:S01]  /*14490*/  LDSM.16.M88.4 R176, [R213] ;  /* 0x00000000d5b0783b */ /* 0x000e620000000200 */
[-C--:B------:R-:W-:Y:S08]  /*144a0*/  HMMA.16816.F32.BF16 R12, R192, R190.reuse, R12 ;  /* 0x000000bec00c723c */ /* 0x080ff0000004180c */
[C---:B------:R-:W-:Y:S01]  /*144b0*/  HMMA.16816.F32.BF16 R16, R184.reuse, R190, R16 ;  /* 0x000000beb810723c */ /* 0x040fe20000041810 */
[----:B------:R-:W1:Y:S07]  /*144c0*/  LDSM.16.M88.4 R188, [R217+0x8100] ;  /* 0x00810000d9bc783b */ /* 0x000e6e0000000200 */
        /* <DEDUP_REMOVED lines=20> */
[-C--:B-1----:R-:W-:Y:S08]  /*14610*/  HMMA.16816.F32.BF16 R4, R172, R176.reuse, R4 ;  /* 0x000000b0ac04723c */ /* 0x082ff00000041804 */
        /* <DEDUP_REMOVED lines=9> */
[----:B------:R-:W3:Y:S01]  /*146b0*/  MUFU.TANH R176, R5 ;  /* 0x0000000500b07308 */ /* 0x000ee20000002400 */
        /* <DEDUP_REMOVED lines=12> */
[----:B------:R-:W-:Y:S09]  /*14780*/  FMUL.FTZ R19, R19, c[0x0][0x320] ;  /* 0x0000c80013137a20 */ /* 0x000ff20000410000 */
[----:B------:R1:W1:Y:S01]  /*14790*/  MUFU.TANH R231, R7 ;  /* 0x0000000700e77308 */ /* 0x0002620000002400 */
[----:B----4-:R-:W4:Y:S09]  /*147a0*/  LDL R14, [R1+0x20] ;  /* 0x00002000010e7983 */ /* 0x010f320000100800 */
[----:B------:R-:W2:Y:S10]  /*147b0*/  MUFU.TANH R246, R8 ;  /* 0x0000000800f67308 */ /* 0x000eb40000002400 */
        /* <DEDUP_REMOVED lines=50> */
[----:B------:R-:W2:Y:S01]  /*14ae0*/  MUFU.TANH R20, R20 ;  /* 0x0000001400147308 */ /* 0x000ea20000002400 */
[C---:B------:R-:W-:Y:S01]  /*14af0*/  HMMA.16816.F32.BF16 R64, R172.reuse, R6, R64 ;  /* 0x00000006ac40723c */ /* 0x040fe20000041840 */
[----:B------:R-:W2:Y:S01]  /*14b00*/  LDSM.16.M88.4 R4, [R213+0x2800] ;  /* 0x00280000d504783b */ /* 0x000ea20000000200 */
[----:B------:R-:W-:Y:S04]  /*14b10*/  DEPBAR.LE SB0, 0x0 ;  /* 0x000080000000791a */ /* 0x000fe80000000000 */
[----:B------:R-:W-:Y:S02]  /*14b20*/  FMUL.FTZ R50, R50, c[0x0][0x320] ;  /* 0x0000c80032327a20 */ /* 0x000fe40000410000 */
[----:B------:R-:W-:Y:S01]  /*14b30*/  FMUL.FTZ R58, R58, c[0x0][0x320] ;  /* 0x0000c8003a3a7a20 */ /* 0x000fe20000410000 */
[----:B------:R-:W2:Y:S01]  /*14b40*/  MUFU.TANH R13, R21 ;  /* 0x00000015000d7308 */ /* 0x000ea20000002400 */
[----:B------:R-:W-:Y:S01]  /*14b50*/  BAR.SYNC.DEFER_BLOCKING 0x0 ;  /* 0x0000000000007b1d */ /* 0x000fe20000010000 */
[-C--:B-1----:R-:W-:Y:S05]  /*14b60*/  HMMA.16816.F32.BF16 R68, R172, R8.reuse, R68 ;  /* 0x00000008ac44723c */ /* 0x082fea0000041844 */
[----:B------:R-:W-:Y:S02]  /*14b70*/  FMUL.FTZ R52, R52, c[0x0][0x320] ;  /* 0x0000c80034347a20 */ /* 0x000fe40000410000 */
[----:B------:R-:W-:Y:S01]  /*14b80*/  FMUL.FTZ R53, R53, c[0x0][0x320] ;  /* 0x0000c80035357a20 */ /* 0x000fe20000410000 */
[----:B------:R1:W1:Y:S01]  /*14b90*/  MUFU.TANH R180, R58 ;  /* 0x0000003a00b47308 */ /* 0x0002620000002400 */
[C---:B------:R-:W-:Y:S04]  /*14ba0*/  HMMA.16816.F32.BF16 R72, R188.reuse, R8, R72 ;  /* 0x00000008bc48723c */ /* 0x040fe80000041848 */
[----:B------:R-:W-:Y:S02]  /*14bb0*/  FMUL.FTZ R54, R54, c[0x0][0x320] ;  /* 0x0000c80036367a20 */ /* 0x000fe40000410000 */
[----:B------:R-:W-:Y:S02]  /*14bc0*/  FMUL.FTZ R55, R55, c[0x0][0x320] ;  /* 0x0000c80037377a20 */ /* 0x000fe40000410000 */
[-C--:B------:R-:W-:Y:S01]  /*14bd0*/  HMMA.16816.F32.BF16 R76, R188, R10.reuse, R76 ;  /* 0x0000000abc4c723c */ /* 0x080fe2000004184c */
[----:B------:R3:W3:Y:S03]  /*14be0*/  MUFU.TANH R194, R22 ;  /* 0x0000001600c27308 */ /* 0x0006e60000002400 */
[----:B------:R-:W-:Y:S02]  /*14bf0*/  FMUL.FTZ R56, R56, c[0x0][0x320] ;  /* 0x0000c80038387a20 */ /* 0x000fe40000410000 */
[----:B------:R-:W-:Y:S02]  /*14c00*/  FMUL.FTZ R57, R57, c[0x0][0x320] ;  /* 0x0000c80039397a20 */ /* 0x000fe40000410000 */
[C---:B------:R-:W-:Y:S03]  /*14c10*/  HMMA.16816.F32.BF16 R80, R172.reuse, R10, R80 ;  /* 0x0000000aac50723c */ /* 0x040fe60000041850 */
[----:B------:R3:W3:Y:S01]  /*14c20*/  MUFU.TANH R186, R23 ;  /* 0x0000001700ba7308 */ /* 0x0006e20000002400 */
[----:B------:R-:W-:Y:S02]  /*14c30*/  FMUL.FTZ R59, R59, c[0x0][0x320] ;  /* 0x0000c8003b3b7a20 */ /* 0x000fe40000410000 */
[----:B------:R-:W-:Y:S01]  /*14c40*/  FMUL.FTZ R60, R60, c[0x0][0x320] ;  /* 0x0000c8003c3c7a20 */ /* 0x000fe20000410000 */
[----:B-1----:R-:W3:Y:S01]  /*14c50*/  LDL R58, [R1] ;  /* 0x00000000013a7983 */ /* 0x002ee20000100800 */
[-C--:B--2---:R-:W-:Y:S04]  /*14c60*/  HMMA.16816.F32.BF16 R84, R172, R4.reuse, R84 ;  /* 0x00000004ac54723c */ /* 0x084fe80000041854 */
[----:B------:R-:W-:Y:S01]  /*14c70*/  FMUL.FTZ R61, R61, c[0x0][0x320] ;  /* 0x0000c8003d3d7a20 */ /* 0x000fe20000410000 */
[----:B------:R1:W2:Y:S01]  /*14c80*/  MUFU.TANH R207, R24 ;  /* 0x0000001800cf7308 */ /* 0x0002a20000002400 */
[----:B------:R-:W-:Y:S02]  /*14c90*/  FMUL.FTZ R63, R63, c[0x0][0x320] ;  /* 0x0000c8003f3f7a20 */ /* 0x000fe40000410000 */
[C---:B------:R-:W-:Y:S04]  /*14ca0*/  HMMA.16816.F32.BF16 R88, R188.reuse, R4, R88 ;  /* 0x00000004bc58723c */ /* 0x040fe80000041858 */
[----:B------:R-:W-:Y:S02]  /*14cb0*/  FMUL.FTZ R64, R64, c[0x0][0x320] ;  /* 0x0000c80040407a20 */ /* 0x000fe40000410000 */
[----:B------:R-:W-:Y:S01]  /*14cc0*/  FMUL.FTZ R65, R65, c[0x0][0x320] ;  /* 0x0000c80041417a20 */ /* 0x000fe20000410000 */
[----:B------:R1:W1:Y:S01]  /*14cd0*/  MUFU.TANH R206, R25 ;  /* 0x0000001900ce7308 */ /* 0x0002620000002400 */
[-C--:B------:R-:W-:Y:S04]  /*14ce0*/  HMMA.16816.F32.BF16 R92, R188, R6.reuse, R92 ;  /* 0x00000006bc5c723c */ /* 0x080fe8000004185c */
[----:B------:R-:W-:Y:S02]  /*14cf0*/  FMUL.FTZ R66, R66, c[0x0][0x320] ;  /* 0x0000c80042427a20 */ /* 0x000fe40000410000 */
[----:B------:R-:W-:Y:S02]  /*14d00*/  FMUL.FTZ R67, R67, c[0x0][0x320] ;  /* 0x0000c80043437a20 */ /* 0x000fe40000410000 */
[----:B------:R-:W-:Y:S01]  /*14d10*/  HMMA.16816.F32.BF16 R96, R172, R6, R96 ;  /* 0x00000006ac60723c */ /* 0x000fe20000041860 */
[----:B------:R1:W1:Y:S03]  /*14d20*/  MUFU.TANH R233, R27 ;  /* 0x0000001b00e97308 */ /* 0x0002660000002400 */
[----:B------:R-:W-:Y:S02]  /*14d30*/  FMUL.FTZ R68, R68, c[0x0][0x320] ;  /* 0x0000c80044447a20 */ /* 0x000fe40000410000 */
[----:B------:R-:W-:Y:S02]  /*14d40*/  FMUL.FTZ R69, R69, c[0x0][0x320] ;  /* 0x0000c80045457a20 */ /* 0x000fe40000410000 */
[----:B------:R-:W-:Y:S03]  /*14d50*/  FMUL.FTZ R70, R70, c[0x0][0x320] ;  /* 0x0000c80046467a20 */ /* 0x000fe60000410000 */
        /* <DEDUP_REMOVED lines=48> */
[----:B------:R1:W1:Y:S10]  /*15060*/  MUFU.TANH R169, R39 ;  /* 0x0000002700a97308 */ /* 0x0002740000002400 */
        /* <DEDUP_REMOVED lines=16> */
[----:B------:R1:W1:Y:S10]  /*15170*/  MUFU.TANH R168, R56 ;  /* 0x0000003800a87308 */ /* 0x0002740000002400 */
[----:B------:R1:W1:Y:S01]  /*15180*/  MUFU.TANH R56, R57 ;  /* 0x0000003900387308 */ /* 0x0002620000002400 */
[C---:B---3--:R-:W-:Y:S09]  /*15190*/  ISETP.GT.AND P0, PT, R225.reuse, R58, PT ;  /* 0x0000003ae100720c */ /* 0x048ff20003f04270 */
[----:B------:R3:W1:Y:S04]  /*151a0*/  MUFU.TANH R179, R59 ;  /* 0x0000003b00b37308 */ /* 0x0006680000002400 */
[----:B------:R-:W-:Y:S02]  /*151b0*/  @P0 MOV R2, R250 ;  /* 0x000000fa00020202 */ /* 0x000fe40000000f00 */
[----:B------:R-:W-:Y:S04]  /*151c0*/  @P0 IADD3 R4, R225, -0x1, RZ ;  /* 0xffffffffe1040810 */ /* 0x000fe80007ffe0ff */
[----:B------:R-:W1:Y:S01]  /*151d0*/  MUFU.TANH R60, R60 ;  /* 0x0000003c003c7308 */ /* 0x000e620000002400 */
[----:B------:R-:W-:Y:S05]  /*151e0*/  @P0 SHF.R.S32.HI R0, RZ, 0x1f, R4 ;  /* 0x0000001fff000819 */ /* 0x000fea0000011404 */
[----:B------:R-:W-:Y:S04]  /*151f0*/  @P0 IMAD R0, R0, c[0x0][0x1e0], RZ ;  /* 0x0000780000000a24 */ /* 0x000fe800078e02ff */
[----:B------:R-:W1:Y:S01]  /*15200*/  MUFU.TANH R61, R61 ;  /* 0x0000003d003d7308 */ /* 0x000e620000002400 */
[C---:B------:R-:W-:Y:S02]  /*15210*/  @P0 IMAD R0, R4.reuse, c[0x0][0x1e4], R0 ;  /* 0x0000790004000a24 */ /* 0x040fe400078e0200 */
[----:B------:R-:W-:Y:S05]  /*15220*/  @P0 IMAD.WIDE.U32 R4, R4, c[0x0][0x1e0], RZ ;  /* 0x0000780004040a25 */ /* 0x000fea00078e00ff */
[----:B------:R-:W-:Y:S02]  /*15230*/  @P0 IADD3 R0, R5, R0, RZ ;  /* 0x0000000005000210 */ /* 0x000fe40007ffe0ff */
[----:B------:R3:W1:Y:S01]  /*15240*/  MUFU.TANH R178, R62 ;  /* 0x0000003e00b27308 */ /* 0x0006620000002400 */
[----:B------:R-:W-:Y:S01]  /*15250*/  @P0 IMAD.WIDE.U32 R2, R4, 0x60, R2 ;  /* 0x0000006004020825 */ /* 0x000fe200078e0002 */
[----:B------:R-:W-:Y:S03]  /*15260*/  MOV R5, R226 ;  /* 0x000000e200057202 */ /* 0x000fe60000000f00 */
[----:B------:R-:W-:Y:S01]  /*15270*/  @P1 IMAD.HI.U32 R4, R226, c[0x0][0x2c8], RZ ;  /* 0x0000b200e2041a27 */ /* 0x000fe200078e00ff */
[----:B------:R-:W-:Y:S03]  /*15280*/  @P0 LEA R6, P2, R2, c[0x0][0x1c8], 0x1 ;  /* 0x0000720002060a11 */ /* 0x000fe600078408ff */
[----:B------:R-:W-:Y:S01]  /*15290*/  @P0 IMAD R0, R0, 0x60, RZ ;  /* 0x0000006000000824 */ /* 0x000fe200078e02ff */
[----:B------:R-:W1:Y:S01]  /*152a0*/  MUFU.TANH R63, R63 ;  /* 0x0000003f003f7308 */ /* 0x000e620000002400 */
[----:B------:R-:W-:Y:S02]  /*152b0*/  @P0 IADD3 R10, P4, R6, UR6, RZ ;  /* 0x00000006060a0c10 */ /* 0x000fe4000ff9e0ff */
[----:B------:R-:W-:Y:S02]  /*152c0*/  @P3 SHF.R.U32.HI R5, RZ, c[0x0][0x2cc], R4 ;  /* 0x0000b300ff053a19 */ /* 0x000fe40000011604 */
[----:B------:R-:W-:Y:S02]  /*152d0*/  @P0 IADD3 R8, P1, R10, UR6, RZ ;  /* 0x000000060a080c10 */ /* 0x000fe4000ff3e0ff */
[----:B------:R-:W-:Y:S01]  /*152e0*/  @P0 IADD3 R0, R3, R0, RZ ;  /* 0x0000000003000210 */ /* 0x000fe20007ffe0ff */
[----:B------:R-:W1:Y:S02]  /*152f0*/  SHFL.IDX PT, R4, R5, RZ, 0x1c1f ;  /* 0x001c1fff05047589 */ /* 0x000e6400000e0000 */
[----:B------:R-:W1:Y:S01]  /*15300*/  MUFU.TANH R64, R64 ;  /* 0x0000004000407308 */ /* 0x000e620000002400 */
[----:B------:R-:W-:Y:S02]  /*15310*/  @P0 LEA.HI.X R7, R2, c[0x0][0x1cc], R0, 0x1, P2 ;  /* 0x0000730002070a11 */ /* 0x000fe400010f0c00 */
[----:B------:R-:W-:Y:S02]  /*15320*/  @P0 IADD3 R2, P3, R8, UR6, RZ ;  /* 0x0000000608020c10 */ /* 0x000fe4000ff7e0ff */
[----:B------:R-:W-:Y:S01]  /*15330*/  @P0 IADD3.X R11, R7, UR7, RZ, P4, !PT ;  /* 0x00000007070b0c10 */ /* 0x000fe2000a7fe4ff */
[----:B------:R-:W-:Y:S01]  /*15340*/  @!PT LDS RZ, [RZ] ;  /* 0x00000000fffff984 */ /* 0x000fe20000000800 */
[----:B------:R-:W-:Y:S01]  /*15350*/  @!PT LDS RZ, [RZ] ;  /* 0x00000000fffff984 */ /* 0x000fe20000000800 */
[----:B------:R1:W-:Y:S03]  /*15360*/  @P0 LDGSTS.E.BYPASS.LTC128B.128 [R227+0x3100], [R6.64], !P6 ;  /* 0x0310000006e30fae */ /* 0x0003e6000f101d4c */
[----:B------:R-:W-:Y:S01]  /*15370*/  @P0 IADD3.X R9, R11, UR7, RZ, P1, !PT ;  /* 0x000000070b090c10 */ /* 0x000fe20008ffe4ff */
[----:B------:R-:W2:Y:S03]  /*15380*/  MUFU.TANH R65, R65 ;  /* 0x0000004100417308 */ /* 0x000ea60000002400 */
[----:B------:R-:W-:Y:S01]  /*15390*/  @P0 IADD3.X R3, R9, UR7, RZ, P3, !PT ;  /* 0x0000000709030c10 */ /* 0x000fe20009ffe4ff */
[----:B------:R3:W-:Y:S06]  /*153a0*/  @P0 LDGSTS.E.BYPASS.LTC128B.128 [R227+0x3900], [R10.64], !P6 ;  /* 0x039000000ae30fae */ /* 0x0007ec000f101d4c */
[----:B------:R-:W2:Y:S02]  /*153b0*/  MUFU.TANH R66, R66 ;  /* 0x0000004200427308 */ /* 0x000ea40000002400 */
[----:B------:R2:W-:Y:S08]  /*153c0*/  @P0 LDGSTS.E.BYPASS.LTC128B.128 [R227+0x4100], [R8.64], !P6 ;  /* 0x0410000008e30fae */ /* 0x0005f0000f101d4c */
[----:B------:R-:W3:Y:S01]  /*153d0*/  MUFU.TANH R67, R67 ;  /* 0x0000004300437308 */ /* 0x000ee20000002400 */
[----:B------:R3:W-:Y:S01]  /*153e0*/  @P0 LDGSTS.E.BYPASS.LTC128B.128 [R227+0x4900], [R2.64], !P6 ;  /* 0x0490000002e30fae */ /* 0x0007e2000f101d4c */
[----:B-1----:R-:W-:Y:S04]  /*153f0*/  @P0 IADD3 R6, P2, R2, UR6, RZ ;  /* 0x0000000602060c10 */ /* 0x002fe8000ff5e0ff */
[----:B------:R-:W-:Y:S04]  /*15400*/  @P0 IADD3.X R7, R3, UR7, RZ, P2, !PT ;  /* 0x0000000703070c10 */ /* 0x000fe800097fe4ff */
[----:B------:R-:W1:Y:S01]  /*15410*/  MUFU.TANH R68, R68 ;  /* 0x0000004400447308 */ /* 0x000e620000002400 */
[----:B------:R4:W-:Y:S01]  /*15420*/  @P0 LDGSTS.E.BYPASS.LTC128B.128 [R227+0x5100], [R6.64], !P6 ;  /* 0x0510000006e30fae */ /* 0x0009e2000f101d4c */
[----:B--2---:R-:W-:Y:S08]  /*15430*/  @P0 IADD3 R8, P1, R6, UR6, RZ ;  /* 0x0000000606080c10 */ /* 0x004ff0000ff3e0ff */
[----:B------:R-:W2:Y:S01]  /*15440*/  MUFU.TANH R69, R69 ;  /* 0x0000004500457308 */ /* 0x000ea20000002400 */
[----:B------:R-:W-:Y:S05]  /*15450*/  @P0 IADD3.X R9, R7, UR7, RZ, P1, !PT ;  /* 0x0000000707090c10 */ /* 0x000fea0008ffe4ff */
[----:B------:R1:W-:Y:S01]  /*15460*/  @P0 LDGSTS.E.BYPASS.LTC128B.128 [R227+0x5900], [R8.64], !P6 ;  /* 0x0590000008e30fae */ /* 0x0003e2000f101d4c */
[----:B---3--:R-:W-:Y:S03]  /*15470*/  IMAD R3, R225, -0x60, RZ ;  /* 0xffffffa0e1037824 */ /* 0x008fe600078e02ff */
[----:B------:R-:W3:Y:S01]  /*15480*/  MUFU.TANH R70, R70 ;  /* 0x0000004600467308 */ /* 0x000ee20000002400 */
[----:B------:R-:W-:Y:S03]  /*15490*/  PLOP3.LUT P0, PT, PT, PT, UP1, 0x40, 0x0 ;  /* 0x000000000000781c */ /* 0x000fe60003f0e818 */
[----:B------:R-:W0:Y:S01]  /*154a0*/  LDGDEPBAR ;  /* 0x00000000000079af */ /* 0x000e220000000000 */
[C---:B----4-:R-:W-:Y:S05]  /*154b0*/  IADD3 R7, -R14.reuse, 0x1, R3 ;  /* 0x000000010e077810 */ /* 0x050fea0007ffe103 */
[----:B------:R-:W4:Y:S01]  /*154c0*/  MUFU.TANH R71, R71 ;  /* 0x0000004700477308 */ /* 0x000f220000002400 */
[----:B------:R-:W-:Y:S04]  /*154d0*/  IADD3 R7, R7, c[0x0][0x1d0], RZ ;  /* 0x0000740007077a10 */ /* 0x000fe80007ffe0ff */
[----:B------:R-:W-:Y:S05]  /*154e0*/  IADD3 R7, R7, -c[0x0][0x168], RZ ;  /* 0x80005a0007077a10 */ /* 0x000fea0007ffe0ff */
[----:B------:R-:W2:Y:S01]  /*154f0*/  MUFU.TANH R72, R72 ;  /* 0x0000004800487308 */ /* 0x000ea20000002400 */
[C---:B------:R-:W-:Y:S02]  /*15500*/  IADD3 R6, R7.reuse, c[0x0][0x328], RZ ;  /* 0x0000ca0007067a10 */ /* 0x040fe40007ffe0ff */
[----:B------:R-:W-:Y:S02]  /*15510*/  IADD3 R7, R7, UR10, RZ ;  /* 0x0000000a07077c10 */ /* 0x000fe4000fffe0ff */
[----:B-1----:R-:W-:Y:S02]  /*15520*/  IADD3 R8, -R14, R3, RZ ;  /* 0x000000030e087210 */ /* 0x002fe40007ffe1ff */
[-C--:B------:R-:W-:Y:S02]  /*15530*/  IADD3 R2, R6, R4.reuse, RZ ;  /* 0x0000000406027210 */ /* 0x080fe40007ffe0ff */
[----:B------:R-:W-:Y:S01]  /*15540*/  IADD3 R0, R7, R4, RZ ;  /* 0x0000000407007210 */ /* 0x000fe20007ffe0ff */
        /* <DEDUP_REMOVED lines=42> */
.L_x_507:
[----:B------:R-:W-:Y:S04]  /*157f0*/  MOV R9, c[0x0][0x32c] ;  /* 0x0000cb0000097a02 */ /* 0x000fe80000000f00 */
[----:B------:R-:W-:Y:S11]  /*15800*/  ISETP.NE.AND P0, PT, R9, 0x1, PT ;  /* 0x000000010900780c */ /* 0x000ff60003f05270 */
[----:B------:R-:W-:Y:S02]  /*15810*/  @!UPT UIADD3 URZ, URZ, URZ, URZ ;  /* 0x0000003f3f3ff290 */ /* 0x000fe4000fffe03f */
[----:B------:R-:W-:Y:S05]  /*15820*/  @P0 IMAD.HI.U32 R9, R4, c[0x0][0x330], RZ ;  /* 0x0000cc0004090a27 */ /* 0x000fea00078e00ff */
[----:B------:R-:W-:Y:S02]  /*15830*/  @P0 SHF.R.U32.HI R4, RZ, c[0x0][0x334], R9 ;  /* 0x0000cd00ff040a19 */ /* 0x000fe40000011609 */
.L_x_508:
[----:B------:R-:W-:Y:S05]  /*15840*/  BSYNC B0 ;  /* 0x0000000000007941 */ /* 0x000fea0003800000 */
.L_x_506:
[----:B------:R-:W-:Y:S05]  /*15850*/  IMAD R4, R4, c[0x0][0x32c], R8 ;  /* 0x0000cb0004047a24 */ /* 0x000fea00078e0208 */
[----:B------:R-:W-:Y:S02]  /*15860*/  IADD3 R9, R4, c[0x0][0x32c], RZ ;  /* 0x0000cb0004097a10 */ /* 0x000fe40007ffe0ff */
[----:B------:R-:W-:Y:S02]  /*15870*/  IMNMX R0, R0, R4, !PT ;  /* 0x0000000400007217 */ /* 0x000fe40007800200 */
[----:B------:R-:W-:Y:S02]  /*15880*/  IMNMX R2, R2, R9, PT ;  /* 0x0000000902027217 */ /* 0x000fe40003800200 */
.L_x_505:
        /* <DEDUP_REMOVED lines=43> */
[----:B-1----:R-:W-:Y:S02]  /*15b40*/  FSEL R90, R37, -INF , !P0 ;  /* 0xff800000255a7808 */ /* 0x002fe40004000000 */
        /* <DEDUP_REMOVED lines=90> */
.L_x_511:
[----:B------:R-:W-:Y:S04]  /*160f0*/  MOV R26, c[0x0][0x32c] ;  /* 0x0000cb00001a7a02 */ /* 0x000fe80000000f00 */
[----:B------:R-:W-:Y:S11]  /*16100*/  ISETP.NE.AND P0, PT, R26, 0x1, PT ;  /* 0x000000011a00780c */ /* 0x000ff60003f05270 */
[----:B------:R-:W-:Y:S02]  /*16110*/  @!UPT UIADD3 URZ, URZ, URZ, URZ ;  /* 0x0000003f3f3ff290 */ /* 0x000fe4000fffe03f */
[----:B------:R-:W-:Y:S05]  /*16120*/  @P0 IMAD.HI.U32 R26, R3, c[0x0][0x330], RZ ;  /* 0x0000cc00031a0a27 */ /* 0x000fea00078e00ff */
[----:B------:R-:W-:Y:S02]  /*16130*/  @P0 SHF.R.U32.HI R3, RZ, c[0x0][0x334], R26 ;  /* 0x0000cd00ff030a19 */ /* 0x000fe4000001161a */
.L_x_512:
[----:B------:R-:W-:Y:S05]  /*16140*/  BSYNC B0 ;  /* 0x0000000000007941 */ /* 0x000fea0003800000 */
.L_x_510:
[----:B------:R-:W-:Y:S05]  /*16150*/  IMAD R3, R3, c[0x0][0x32c], R8 ;  /* 0x0000cb0003037a24 */ /* 0x000fea00078e0208 */
[----:B------:R-:W-:Y:S02]  /*16160*/  IADD3 R26, R3, c[0x0][0x32c], RZ ;  /* 0x0000cb00031a7a10 */ /* 0x000fe40007ffe0ff */
[----:B------:R-:W-:Y:S02]  /*16170*/  IMNMX R0, R0, R3, !PT ;  /* 0x0000000300007217 */ /* 0x000fe40007800200 */
[----:B------:R-:W-:Y:S02]  /*16180*/  IMNMX R2, R2, R26, PT ;  /* 0x0000001a02027217 */ /* 0x000fe40003800200 */
.L_x_509:
        /* <DEDUP_REMOVED lines=111> */
.L_x_515:
[----:B------:R-:W-:Y:S04]  /*16880*/  MOV R26, c[0x0][0x32c] ;  /* 0x0000cb00001a7a02 */ /* 0x000fe80000000f00 */
[----:B------:R-:W-:Y:S11]  /*16890*/  ISETP.NE.AND P0, PT, R26, 0x1, PT ;  /* 0x000000011a00780c */ /* 0x000ff60003f05270 */
[----:B------:R-:W-:Y:S02]  /*168a0*/  @!UPT UIADD3 URZ, URZ, URZ, URZ ;  /* 0x0000003f3f3ff290 */ /* 0x000fe4000fffe03f */
[----:B------:R-:W-:Y:S05]  /*168b0*/  @P0 IMAD.HI.U32 R26, R3, c[0x0][0x330], RZ ;  /* 0x0000cc00031a0a27 */ /* 0x000fea00078e00ff */
[----:B------:R-:W-:Y:S02]  /*168c0*/  @P0 SHF.R.U32.HI R3, RZ, c[0x0][0x334], R26 ;  /* 0x0000cd00ff030a19 */ /* 0x000fe4000001161a */
.L_x_516:
[----:B------:R-:W-:Y:S05]  /*168d0*/  BSYNC B0 ;  /* 0x0000000000007941 */ /* 0x000fea0003800000 */
.L_x_514:
[----:B------:R-:W-:Y:S05]  /*168e0*/  IMAD R3, R3, c[0x0][0x32c], R8 ;  /* 0x0000cb0003037a24 */ /* 0x000fea00078e0208 */
[----:B------:R-:W-:Y:S02]  /*168f0*/  IADD3 R26, R3, c[0x0][0x32c], RZ ;  /* 0x0000cb00031a7a10 */ /* 0x000fe40007ffe0ff */
[----:B------:R-:W-:Y:S02]  /*16900*/  IMNMX R0, R0, R3, !PT ;  /* 0x0000000300007217 */ /* 0x000fe40007800200 */
[----:B------:R-:W-:Y:S02]  /*16910*/  IMNMX R2, R2, R26, PT ;  /* 0x0000001a02027217 */ /* 0x000fe40003800200 */
.L_x_513:
        /* <DEDUP_REMOVED lines=111> */
.L_x_519:
[----:B------:R-:W-:Y:S04]  /*17010*/  MOV R5, c[0x0][0x32c] ;  /* 0x0000cb0000057a02 */ /* 0x000fe80000000f00 */
[----:B------:R-:W-:Y:S11]  /*17020*/  ISETP.NE.AND P0, PT, R5, 0x1, PT ;  /* 0x000000010500780c */ /* 0x000ff60003f05270 */
[----:B------:R-:W-:Y:S02]  /*17030*/  @!UPT UIADD3 URZ, URZ, URZ, URZ ;  /* 0x0000003f3f3ff290 */ /* 0x000fe4000fffe03f */
[----:B------:R-:W-:Y:S05]  /*17040*/  @P0 IMAD.HI.U32 R5, R3, c[0x0][0x330], RZ ;  /* 0x0000cc0003050a27 */ /* 0x000fea00078e00ff */
[----:B------:R-:W-:Y:S02]  /*17050*/  @P0 SHF.R.U32.HI R3, RZ, c[0x0][0x334], R5 ;  /* 0x0000cd00ff030a19 */ /* 0x000fe40000011605 */
.L_x_520:
[----:B------:R-:W-:Y:S05]  /*17060*/  BSYNC B0 ;  /* 0x0000000000007941 */ /* 0x000fea0003800000 */
.L_x_518:
[----:B------:R-:W-:Y:S05]  /*17070*/  IMAD R8, R3, c[0x0][0x32c], R8 ;  /* 0x0000cb0003087a24 */ /* 0x000fea00078e0208 */
[----:B------:R-:W-:Y:S02]  /*17080*/  IADD3 R3, R8, c[0x0][0x32c], RZ ;  /* 0x0000cb0008037a10 */ /* 0x000fe40007ffe0ff */
[----:B------:R-:W-:Y:S02]  /*17090*/  IMNMX R0, R0, R8, !PT ;  /* 0x0000000800007217 */ /* 0x000fe40007800200 */
[----:B------:R-:W-:Y:S02]  /*170a0*/  IMNMX R2, R2, R3, PT ;  /* 0x0000000302027217 */ /* 0x000fe40003800200 */
.L_x_517:
        /* <DEDUP_REMOVED lines=24> */
[----:B------:R-:W-:Y:S02]  /*17230*/  MOV R52, R58 ;  /* 0x0000003a00347202 */ /* 0x000fe40000000f00 */
        /* <DEDUP_REMOVED lines=81> */
[----:B------:R-:W-:Y:S02]  /*17750*/  ISETP.LT.OR P0, PT, R2, 0x32, P0 ;  /* 0x000000320200780c */ /* 0x000fe40000701670 */
[----:B------:R-:W-:Y:S02]  /*17760*/  MOV R80, R52 ;  /* 0x0000003400507202 */ /* 0x000fe40000000f00 */
[----:B------:R-:W-:Y:S02]  /*17770*/  FSEL R179, R179, -INF , !P0 ;  /* 0xff800000b3b37808 */ /* 0x000fe40004000000 */
[----:B------:R-:W-:Y:S01]  /*17780*/  ISETP.NE.AND P0, PT, R12, RZ, PT ;  /* 0x000000ff0c00720c */ /* 0x000fe20003f05270 */
[----:B------:R-:W-:Y:S03]  /*17790*/  IMAD.MOV.U32 R249, RZ, RZ, R80 ;  /* 0x000000fffff97224 */ /* 0x000fe600078e0050 */
        /* <DEDUP_REMOVED lines=55> */
[----:B------:R-:W-:Y:S02]  /*17b10*/  FMNMX.FTZ R6, R168, R6, !PT ;  /* 0x00000006a8067209 */ /* 0x000fe40007810000 */
[----:B------:R-:W-:Y:S02]  /*17b20*/  ISETP.NE.AND P3, PT, R9, RZ, PT ;  /* 0x000000ff0900720c */ /* 0x000fe40003f65270 */
[C---:B------:R-:W-:Y:S02]  /*17b30*/  ISETP.GT.AND P4, PT, R0.reuse, 0x59, !P4 ;  /* 0x000000590000780c */ /* 0x040fe40006784270 */
[----:B------:R-:W-:Y:S01]  /*17b40*/  ISETP.GT.AND P3, PT, R0, 0x50, !P3 ;  /* 0x000000500000780c */ /* 0x000fe20005f64270 */
[----:B------:R2:W3:Y:S01]  /*17b50*/  MUFU.EX2 R87, R3 ;  /* 0x0000000300577308 */ /* 0x0004e20000000800 */
[----:B------:R-:W-:Y:S02]  /*17b60*/  FMNMX.FTZ R4, R189, R4, !PT ;  /* 0x00000004bd047209 */ /* 0x000fe40007810000 */
[----:B------:R-:W-:Y:S02]  /*17b70*/  ISETP.NE.AND P1, PT, R10, RZ, PT ;  /* 0x000000ff0a00720c */ /* 0x000fe40003f25270 */
[----:B------:R-:W-:Y:S02]  /*17b80*/  FMNMX.FTZ R4, R191, R4, !PT ;  /* 0x00000004bf047209 */ /* 0x000fe40007810000 */
[----:B------:R-:W-:Y:S02]  /*17b90*/  ISETP.GT.AND P0, PT, R0, 0x49, !P1 ;  /* 0x000000490000780c */ /* 0x000fe40004f04270 */
[----:B------:R-:W-:Y:S02]  /*17ba0*/  FMNMX.FTZ R4, R202, R4, !PT ;  /* 0x00000004ca047209 */ /* 0x000fe40007810000 */
[----:B------:R-:W-:Y:S02]  /*17bb0*/  FSETP.NEU.FTZ.AND P1, PT, R71, -INF , PT ;  /* 0xff8000004700780b */ /* 0x000fe40003f3d000 */
        /* <DEDUP_REMOVED lines=9> */
[--C-:B--2---:R-:W-:Y:S01]  /*17c50*/  FFMA.FTZ R3, R29, c[0x0][0x2d0], -R75.reuse ;  /* 0x0000b4001d037a23 */ /* 0x104fe2000001084b */
[----:B------:R-:W-:Y:S02]  /*17c60*/  FMNMX.FTZ R4, R237, R4, !PT ;  /* 0x00000004ed047209 */ /* 0x000fe40007810000 */
[C---:B------:R-:W-:Y:S02]  /*17c70*/  ISETP.LT.OR P0, PT, R2.reuse, 0x4a, P0 ;  /* 0x0000004a0200780c */ /* 0x040fe40000701670 */
[----:B------:R-:W-:Y:S02]  /*17c80*/  ISETP.LT.OR P3, PT, R2, 0x51, P3 ;  /* 0x000000510200780c */ /* 0x000fe40001f61670 */
[----:B------:R-:W-:Y:S02]  /*17c90*/  FSEL R183, R79, -INF , !P0 ;  /* 0xff8000004fb77808 */ /* 0x000fe40004000000 */
        /* <DEDUP_REMOVED lines=11> */
[----:B------:R-:W-:Y:S02]  /*17d50*/  ISETP.GT.AND P0, PT, R0, 0x51, !P0 ;  /* 0x000000510000780c */ /* 0x000fe40004704270 */
[----:B------:R-:W-:Y:S02]  /*17d60*/  FMNMX.FTZ R5, R201, R5, !PT ;  /* 0x00000005c9057209 */ /* 0x000fe40007810000 */
[----:B------:R-:W-:Y:S02]  /*17d70*/  ISETP.LT.OR P0, PT, R2, 0x52, P0 ;  /* 0x000000520200780c */ /* 0x000fe40000701670 */
[----:B--2---:R-:W-:Y:S02]  /*17d80*/  FMNMX.FTZ R3, R192, R5, !PT ;  /* 0x00000005c0037209 */ /* 0x004fe40007810000 */
[----:B------:R-:W-:Y:S02]  /*17d90*/  FSEL R195, R91, -INF , !P0 ;  /* 0xff8000005bc37808 */ /* 0x000fe40004000000 */
[----:B------:R-:W-:Y:S01]  /*17da0*/  FMNMX.FTZ R0, R183, R3, !PT ;  /* 0x00000003b7007209 */ /* 0x000fe20007810000 */
[--C-:B------:R-:W-:Y:S01]  /*17db0*/  FFMA.FTZ R3, R33, c[0x0][0x2d0], -R75.reuse ;  /* 0x0000b40021037a23 */ /* 0x100fe2000001084b */
[----:B------:R-:W-:Y:S01]  /*17dc0*/  ISETP.LT.OR P0, PT, R2, 0x5a, P4 ;  /* 0x0000005a0200780c */ /* 0x000fe20002701670 */
[----:B------:R-:W-:Y:S01]  /*17dd0*/  MUFU.EX2 R33, R16 ;  /* 0x0000001000217308 */ /* 0x000fe20000000800 */
[----:B------:R-:W-:Y:S02]  /*17de0*/  FSEL R193, R78, -INF , !P3 ;  /* 0xff8000004ec17808 */ /* 0x000fe40005800000 */
[----:B------:R-:W-:Y:S02]  /*17df0*/  FSEL R73, R57, -INF , !P0 ;  /* 0xff80000039497808 */ /* 0x000fe40004000000 */
[----:B---3--:R-:W-:Y:S02]  /*17e00*/  F2FP.BF16.PACK_AB R78, R87, R93 ;  /* 0x0000005d574e723e */ /* 0x008fe400000010ff */
[----:B------:R-:W-:Y:S01]  /*17e10*/  ISETP.LT.OR P3, PT, R2, 0x59, P5 ;  /* 0x000000590200780c */ /* 0x000fe20002f61670 */
[--C-:B------:R-:W-:Y:S01]  /*17e20*/  FFMA.FTZ R2, R37, c[0x0][0x2d0], -R75.reuse ;  /* 0x0000b40025027a23 */ /* 0x100fe2000001084b */
[----:B----4-:R-:W-:Y:S01]  /*17e30*/  FMNMX.FTZ R4, R4, R7, !PT ;  /* 0x0000000704047209 */ /* 0x010fe20007810000 */
[----:B------:R2:W3:Y:S01]  /*17e40*/  MUFU.EX2 R243, R3 ;  /* 0x0000000300f37308 */ /* 0x0004e20000000800 */
[----:B-1----:R-:W-:Y:S02]  /*17e50*/  F2FP.BF16.PACK_AB R76, R233, R230 ;  /* 0x000000e6e94c723e */ /* 0x002fe400000010ff */
[----:B------:R-:W-:Y:S01]  /*17e60*/  FSEL R197, R59, -INF , !P3 ;  /* 0xff8000003bc57808 */ /* 0x000fe20005800000 */
[----:B------:R-:W1:Y:S01]  /*17e70*/  SHFL.BFLY PT, R70, R4, 0x1, 0x1f ;  /* 0x0c201f0004467f89 */ /* 0x000e6200000e0000 */
[----:B------:R-:W-:Y:S04]  /*17e80*/  FMNMX.FTZ R0, R193, R0, !PT ;  /* 0x00000000c1007209 */ /* 0x000fe80007810000 */
[----:B------:R-:W-:Y:S01]  /*17e90*/  FMNMX.FTZ R0, R195, R0, !PT ;  /* 0x00000000c3007209 */ /* 0x000fe20007810000 */
[----:B------:R4:W-:Y:S03]  /*17ea0*/  MUFU.EX2 R92, R2 ;  /* 0x00000002005c7308 */ /* 0x0009e60000000800 */
[----:B------:R-:W-:Y:S04]  /*17eb0*/  FMNMX.FTZ R0, R197, R0, !PT ;  /* 0x00000000c5007209 */ /* 0x000fe80007810000 */
[----:B------:R-:W-:Y:S03]  /*17ec0*/  FMNMX.FTZ R0, R73, R0, !PT ;  /* 0x0000000049007209 */ /* 0x000fe60007810000 */
[----:B------:R-:W-:Y:S01]  /*17ed0*/  MUFU.EX2 R57, R12 ;  /* 0x0000000c00397308 */ /* 0x000fe20000000800 */
[--C-:B--2---:R-:W-:Y:S01]  /*17ee0*/  FFMA.FTZ R3, R38, c[0x0][0x2d0], -R75.reuse ;  /* 0x0000b40026037a23 */ /* 0x104fe2000001084b */
[----:B---3--:R-:W-:Y:S02]  /*17ef0*/  F2FP.BF16.PACK_AB R77, R243, R86 ;  /* 0x00000056f34d723e */ /* 0x008fe400000010ff */
[----:B-1----:R-:W-:Y:S06]  /*17f00*/  FMNMX.FTZ R70, R4, R70, !PT ;  /* 0x0000004604467209 */ /* 0x002fec0007810000 */
[----:B------:R1:W2:Y:S01]  /*17f10*/  MUFU.EX2 R89, R3 ;  /* 0x0000000300597308 */ /* 0x0002a20000000800 */
[C---:B------:R-:W-:Y:S01]  /*17f20*/  FSETP.NEU.FTZ.AND P0, PT, R70.reuse, -INF , PT ;  /* 0xff8000004600780b */ /* 0x040fe20003f1d000 */
[----:B------:R-:W-:Y:S01]  /*17f30*/  FMUL.FTZ R96, R70, c[0x0][0x2d0] ;  /* 0x0000b40046607a20 */ /* 0x000fe20000410000 */
[----:B----4-:R-:W3:Y:S04]  /*17f40*/  SHFL.BFLY PT, R2, R0, 0x2, 0x1f ;  /* 0x0c401f0000027f89 */ /* 0x010ee800000e0000 */
[----:B------:R-:W-:Y:S05]  /*17f50*/  FSEL R96, R96, RZ, P0 ;  /* 0x000000ff60607208 */ /* 0x000fea0000000000 */
[--C-:B------:R-:W-:Y:S02]  /*17f60*/  FFMA.FTZ R4, R36, c[0x0][0x2d0], -R96.reuse ;  /* 0x0000b40024047a23 */ /* 0x100fe40000010860 */
[--C-:B------:R-:W-:Y:S02]  /*17f70*/  FFMA.FTZ R32, R45, c[0x0][0x2d0], -R96.reuse ;  /* 0x0000b4002d207a23 */ /* 0x100fe40000010860 */
[----:B------:R-:W-:Y:S01]  /*17f80*/  MUFU.EX2 R248, R4 ;  /* 0x0000000400f87308 */ /* 0x000fe20000000800 */
[--C-:B-1----:R-:W-:Y:S01]  /*17f90*/  FFMA.FTZ R3, R26, c[0x0][0x2d0], -R96.reuse ;  /* 0x0000b4001a037a23 */ /* 0x102fe20000010860 */
[----:B--2---:R-:W-:Y:S08]  /*17fa0*/  F2FP.BF16.PACK_AB R79, R89, R92 ;  /* 0x0000005c594f723e */ /* 0x004ff000000010ff */
[----:B------:R1:W-:Y:S02]  /*17fb0*/  MUFU.EX2 R85, R3 ;  /* 0x0000000300557308 */ /* 0x0003e40000000800 */
[--C-:B-1----:R-:W-:Y:S02]  /*17fc0*/  FFMA.FTZ R3, R28, c[0x0][0x2d0], -R96.reuse ;  /* 0x0000b4001c037a23 */ /* 0x102fe40000010860 */
[----:B------:R-:W-:Y:S06]  /*17fd0*/  FFMA.FTZ R28, R47, c[0x0][0x2d0], -R75 ;  /* 0x0000b4002f1c7a23 */ /* 0x000fec000001084b */
[----:B------:R1:W2:Y:S02]  /*17fe0*/  MUFU.EX2 R246, R3 ;  /* 0x0000000300f67308 */ /* 0x0002a40000000800 */
[----:B-1----:R-:W-:Y:S01]  /*17ff0*/  FFMA.FTZ R3, R35, c[0x0][0x2d0], -R96 ;  /* 0x0000b40023037a23 */ /* 0x002fe20000010860 */
[----:B--2---:R-:W-:Y:S07]  /*18000*/  F2FP.BF16.PACK_AB R64, R246, R85 ;  /* 0x00000055f640723e */ /* 0x004fee00000010ff */
[----:B------:R3:W-:Y:S02]  /*18010*/  MUFU.EX2 R53, R3 ;  /* 0x0000000300357308 */ /* 0x0007e40000000800 */
[----:B---3--:R-:W-:Y:S01]  /*18020*/  FMNMX.FTZ R3, R0, R2, !PT ;  /* 0x0000000200037209 */ /* 0x008fe20007810000 */
[----:B------:R-:W-:Y:S01]  /*18030*/  FFMA.FTZ R2, R39, c[0x0][0x2d0], -R74 ;  /* 0x0000b40027027a23 */ /* 0x000fe2000001084a */
[----:B------:R-:W-:Y:S01]  /*18040*/  FSEL R0, R72, RZ, P2 ;  /* 0x000000ff48007208 */ /* 0x000fe20001000000 */
[----:B------:R-:W-:Y:S05]  /*18050*/  LDSM.16.MT88.4 R36, [R212+0x100] ;  /* 0x00010000d424783b */ /* 0x000fea0000004200 */
[----:B------:R1:W-:Y:S01]  /*18060*/  MUFU.EX2 R81, R2 ;  /* 0x0000000200517308 */ /* 0x0003e20000000800 */
[----:B------:R-:W-:Y:S04]  /*18070*/  FADD.FTZ R0, -R0, R100 ;  /* 0x0000006400007221 */ /* 0x000fe80000010100 */
[----:B------:R-:W-:Y:S01]  /*18080*/  FMUL.FTZ R0, R0, c[0x0][0x2d0] ;  /* 0x0000b40000007a20 */ /* 0x000fe20000410000 */
[----:B------:R-:W2:Y:S04]  /*18090*/  SHFL.BFLY PT, R4, R3, 0x1, 0x1f ;  /* 0x0c201f0003047f89 */ /* 0x000ea800000e0000 */
[----:B------:R3:W4:Y:S01]  /*180a0*/  MUFU.EX2 R69, R0 ;  /* 0x0000000000457308 */ /* 0x0007220000000800 */
[----:B-1----:R-:W-:Y:S05]  /*180b0*/  FSEL R2, R71, RZ, P1 ;  /* 0x000000ff47027208 */ /* 0x002fea0000800000 */
[----:B------:R-:W-:Y:S01]  /*180c0*/  FADD.FTZ R2, -R2, R101 ;  /* 0x0000006502027221 */ /* 0x000fe20000010100 */
[----:B--2---:R-:W-:Y:S03]  /*180d0*/  FMNMX.FTZ R3, R3, R4, !PT ;  /* 0x0000000403037209 */ /* 0x004fe60007810000 */
[----:B------:R-:W-:Y:S01]  /*180e0*/  FMUL.FTZ R2, R2, c[0x0][0x2d0] ;  /* 0x0000b40002027a20 */ /* 0x000fe20000410000 */
[----:B---3--:R-:W-:Y:S01]  /*180f0*/  FSEL R0, R70, RZ, P0 ;  /* 0x000000ff46007208 */ /* 0x008fe20000000000 */
[----:B----4-:R-:W-:Y:S01]  /*18100*/  FMUL.FTZ R5, R69, R105 ;  /* 0x0000006945057220 */ /* 0x010fe20000410000 */
[----:B------:R-:W-:Y:S01]  /*18110*/  MOV R105, R89 ;  /* 0x0000005900697202 */ /* 0x000fe20000000f00 */
[----:B------:R-:W1:Y:S01]  /*18120*/  MUFU.EX2 R68, R2 ;  /* 0x0000000200447308 */ /* 0x000e620000000800 */
[C---:B------:R-:W-:Y:S01]  /*18130*/  FMUL.FTZ R97, R3.reuse, c[0x0][0x2d0] ;  /* 0x0000b40003617a20 */ /* 0x040fe20000410000 */
[----:B------:R-:W-:Y:S01]  /*18140*/  FSETP.NEU.FTZ.AND P0, PT, R3, -INF , PT ;  /* 0xff8000000300780b */ /* 0x000fe20003f1d000 */
[----:B------:R-:W-:Y:S02]  /*18150*/  FADD.FTZ R0, -R0, R102 ;  /* 0x0000006600007221 */ /* 0x000fe40000010100 */
[----:B------:R-:W-:Y:S01]  /*18160*/  FMUL.FTZ R16, R69, R116 ;  /* 0x0000007445107220 */ /* 0x000fe20000410000 */
[----:B------:R-:W-:Y:S01]  /*18170*/  FSEL R97, R97, RZ, P0 ;  /* 0x000000ff61617208 */ /* 0x000fe20000000000 */
[----:B------:R-:W-:Y:S01]  /*18180*/  FMUL.FTZ R0, R0, c[0x0][0x2d0] ;  /* 0x0000b40000007a20 */ /* 0x000fe20000410000 */
[----:B------:R-:W-:Y:S01]  /*18190*/  MOV R116, R230 ;  /* 0x000000e600747202 */ /* 0x000fe20000000f00 */
[----:B------:R-:W-:Y:S02]  /*181a0*/  FMUL.FTZ R17, R69, R117 ;  /* 0x0000007545117220 */ /* 0x000fe40000410000 */
[----:B------:R2:W3:Y:S01]  /*181b0*/  MUFU.EX2 R2, R0 ;  /* 0x0000000000027308 */ /* 0x0004e20000000800 */
[----:B------:R-:W-:Y:S02]  /*181c0*/  FFMA.FTZ R4, R24, c[0x0][0x2d0], -R97 ;  /* 0x0000b40018047a23 */ /* 0x000fe40000010861 */
[----:B------:R-:W-:Y:S02]  /*181d0*/  IMAD.MOV.U32 R117, RZ, RZ, R233 ;  /* 0x000000ffff757224 */ /* 0x000fe400078e00e9 */
[--C-:B------:R-:W-:Y:S02]  /*181e0*/  FFMA.FTZ R58, R58, c[0x0][0x2d0], -R97.reuse ;  /* 0x0000b4003a3a7a23 */ /* 0x100fe40000010861 */
[----:B------:R-:W-:Y:S02]  /*181f0*/  FFMA.FTZ R62, R62, c[0x0][0x2d0], -R97 ;  /* 0x0000b4003e3e7a23 */ /* 0x000fe40000010861 */
[----:B------:R-:W-:Y:S01]  /*18200*/  FFMA.FTZ R24, R44, c[0x0][0x2d0], -R75 ;  /* 0x0000b4002c187a23 */ /* 0x000fe2000001084b */
[----:B------:R4:W-:Y:S01]  /*18210*/  MUFU.EX2 R61, R4 ;  /* 0x00000004003d7308 */ /* 0x0009e20000000800 */
[----:B------:R-:W-:Y:S02]  /*18220*/  FFMA.FTZ R44, R50, c[0x0][0x2d0], -R96 ;  /* 0x0000b400322c7a23 */ /* 0x000fe40000010860 */
[C---:B-1----:R-:W-:Y:S02]  /*18230*/  FMUL.FTZ R7, R68.reuse, R107 ;  /* 0x0000006b44077220 */ /* 0x042fe40000410000 */
[C---:B------:R-:W-:Y:S02]  /*18240*/  FMUL.FTZ R6, R68.reuse, R106 ;  /* 0x0000006a44067220 */ /* 0x040fe40000410000 */
[----:B------:R-:W-:Y:S02]  /*18250*/  IMAD.MOV.U32 R107, RZ, RZ, R53 ;  /* 0x000000ffff6b7224 */ /* 0x000fe400078e0035 */
[----:B------:R-:W-:Y:S01]  /*18260*/  LDSM.16.MT88.4 R52, [R210+0x100] ;  /* 0x00010000d234783b */ /* 0x000fe20000004200 */
[----:B------:R1:W2:Y:S01]  /*18270*/  MUFU.EX2 R30, R24 ;  /* 0x00000018001e7308 */ /* 0x0002a20000000800 */
[----:B------:R-:W-:Y:S01]  /*18280*/  FMUL.FTZ R18, R68, R118 ;  /* 0x0000007644127220 */ /* 0x000fe20000410000 */
[----:B------:R-:W-:Y:S01]  /*18290*/  F2FP.BF16.PACK_AB R66, R248, R107 ;  /* 0x0000006bf842723e */ /* 0x000fe200000010ff */
[----:B------:R-:W-:Y:S02]  /*182a0*/  FMUL.FTZ R19, R68, R119 ;  /* 0x0000007744137220 */ /* 0x000fe40000410000 */
[----:B--2---:R-:W-:Y:S02]  /*182b0*/  FFMA.FTZ R0, R8, c[0x0][0x2d0], -R97 ;  /* 0x0000b40008007a23 */ /* 0x004fe40000010861 */
[C---:B------:R-:W-:Y:S02]  /*182c0*/  FMUL.FTZ R35, R68.reuse, R135 ;  /* 0x0000008744237220 */ /* 0x040fe40000410000 */
[----:B------:R-:W-:Y:S01]  /*182d0*/  FMUL.FTZ R50, R68, R150 ;  /* 0x0000009644327220 */ /* 0x000fe20000410000 */
[----:B------:R2:W-:Y:S01]  /*182e0*/  MUFU.EX2 R200, R0 ;  /* 0x0000000000c87308 */ /* 0x0005e20000000800 */
[----:B------:R-:W-:Y:S01]  /*182f0*/  FFMA.FTZ R8, R40, c[0x0][0x2d0], -R75 ;  /* 0x0000b40028087a23 */ /* 0x000fe2000001084b */
[----:B------:R-:W5:Y:S01]  /*18300*/  LDL.LU R150, [R1+0x10] ;  /* 0x0000100001967983 */ /* 0x000f620000300800 */
[----:B------:R-:W-:Y:S02]  /*18310*/  IMAD.MOV.U32 R119, RZ, RZ, R243 ;  /* 0x000000ffff777224 */ /* 0x000fe400078e00f3 */
[--C-:B----4-:R-:W-:Y:S02]  /*18320*/  FFMA.FTZ R4, R25, c[0x0][0x2d0], -R97.reuse ;  /* 0x0000b40019047a23 */ /* 0x110fe40000010861 */
[----:B---3--:R-:W-:Y:S01]  /*18330*/  FMUL.FTZ R9, R2, R109 ;  /* 0x0000006d02097220 */ /* 0x008fe20000410000 */
[----:B------:R-:W-:Y:S01]  /*18340*/  MOV R109, R93 ;  /* 0x0000005d006d7202 */ /* 0x000fe20000000f00 */
[----:B------:R-:W-:Y:S01]  /*18350*/  FMUL.FTZ R34, R68, R134 ;  /* 0x0000008644227220 */ /* 0x000fe20000410000 */
[----:B------:R-:W3:Y:S01]  /*18360*/  MUFU.EX2 R235, R4 ;  /* 0x0000000400eb7308 */ /* 0x000ee20000000800 */
[----:B------:R-:W-:Y:S01]  /*18370*/  MOV R134, R84 ;  /* 0x0000005400867202 */ /* 0x000fe20000000f00 */
[C---:B------:R-:W-:Y:S02]  /*18380*/  FMUL.FTZ R45, R2.reuse, R145 ;  /* 0x00000091022d7220 */ /* 0x040fe40000410000 */
[C---:B------:R-:W-:Y:S02]  /*18390*/  FMUL.FTZ R12, R2.reuse, R112 ;  /* 0x00000070020c7220 */ /* 0x040fe40000410000 */
[C---:B------:R-:W-:Y:S02]  /*183a0*/  FMUL.FTZ R13, R2.reuse, R113 ;  /* 0x00000071020d7220 */ /* 0x040fe40000410000 */
[C---:B-1----:R-:W-:Y:S02]  /*183b0*/  FMUL.FTZ R24, R2.reuse, R124 ;  /* 0x0000007c02187220 */ /* 0x042fe40000410000 */
[----:B------:R1:W4:Y:S01]  /*183c0*/  MUFU.EX2 R31, R8 ;  /* 0x00000008001f7308 */ /* 0x0003220000000800 */
[C---:B------:R-:W-:Y:S02]  /*183d0*/  FMUL.FTZ R25, R2.reuse, R125 ;  /* 0x0000007d02197220 */ /* 0x040fe40000410000 */
[----:B------:R-:W-:Y:S02]  /*183e0*/  FMUL.FTZ R29, R2, R129 ;  /* 0x00000081021d7220 */ /* 0x000fe40000410000 */
[----:B--2---:R-:W-:Y:S02]  /*183f0*/  FFMA.FTZ R0, R22, c[0x0][0x2d0], -R97 ;  /* 0x0000b40016007a23 */ /* 0x004fe40000010861 */
[----:B------:R-:W2:Y:S01]  /*18400*/  LDSM.16.MT88.4 R20, [R209+0x100] ;  /* 0x00010000d114783b */ /* 0x000ea20000004200 */
[----:B------:R-:W-:Y:S02]  /*18410*/  IMAD.MOV.U32 R129, RZ, RZ, R30 ;  /* 0x000000ffff817224 */ /* 0x000fe400078e001e */
[----:B------:R4:W4:Y:S01]  /*18420*/  MUFU.EX2 R244, R0 ;  /* 0x0000000000f47308 */ /* 0x0009220000000800 */
[----:B------:R-:W-:Y:S02]  /*18430*/  FFMA.FTZ R40, R49, c[0x0][0x2d0], -R96 ;  /* 0x0000b40031287a23 */ /* 0x000fe40000010860 */
[----:B------:R-:W-:Y:S01]  /*18440*/  FMUL.FTZ R49, R69, R149 ;  /* 0x0000009545317220 */ /* 0x000fe20000410000 */
[----:B---3--:R-:W-:Y:S01]  /*18450*/  F2FP.BF16.PACK_AB R67, R235, R61 ;  /* 0x0000003deb43723e */ /* 0x008fe200000010ff */
[----:B------:R-:W-:Y:S01]  /*18460*/  FFMA.FTZ R4, R41, c[0x0][0x2d0], -R74 ;  /* 0x0000b40029047a23 */ /* 0x000fe2000001084a */
[----:B------:R-:W-:Y:S01]  /*18470*/  MOV R118, R235 ;  /* 0x000000eb00767202 */ /* 0x000fe20000000f00 */
[C---:B------:R-:W-:Y:S02]  /*18480*/  FMUL.FTZ R41, R2.reuse, R141 ;  /* 0x0000008d02297220 */ /* 0x040fe40000410000 */
[----:B------:R-:W-:Y:S01]  /*18490*/  IMAD.MOV.U32 R149, RZ, RZ, R117 ;  /* 0x000000ffff957224 */ /* 0x000fe200078e0075 */
[----:B------:R3:W-:Y:S01]  /*184a0*/  MUFU.EX2 R60, R4 ;  /* 0x00000004003c7308 */ /* 0x0007e20000000800 */
[----:B-1----:R-:W-:Y:S02]  /*184b0*/  FMUL.FTZ R8, R2, R108 ;  /* 0x0000006c02087220 */ /* 0x002fe40000410000 */
[----:B----4-:R-:W-:Y:S02]  /*184c0*/  IMAD.MOV.U32 R125, RZ, RZ, R31 ;  /* 0x000000ffff7d7224 */ /* 0x010fe400078e001f */
[----:B------:R-:W-:Y:S05]  /*184d0*/  IMAD.MOV.U32 R108, RZ, RZ, R92 ;  /* 0x000000ffff6c7224 */ /* 0x000fea00078e005c */
[----:B------:R1:W-:Y:S01]  /*184e0*/  MUFU.EX2 R113, R28 ;  /* 0x0000001c00717308 */ /* 0x0003e20000000800 */
[----:B------:R-:W-:Y:S01]  /*184f0*/  FFMA.FTZ R92, R95, c[0x0][0x2d0], -R75 ;  /* 0x0000b4005f5c7a23 */ /* 0x000fe2000001084b */
[----:B------:R-:W-:Y:S02]  /*18500*/  FSEL R0, R3, RZ, P0 ;  /* 0x000000ff03007208 */ /* 0x000fe40000000000 */
[----:B------:R-:W-:Y:S03]  /*18510*/  F2FP.BF16.PACK_AB R65, R244, R200 ;  /* 0x000000c8f441723e */ /* 0x000fe600000010ff */
[----:B------:R-:W-:Y:S03]  /*18520*/  FADD.FTZ R0, -R0, R103 ;  /* 0x0000006700007221 */ /* 0x000fe60000010100 */
[----:B------:R4:W-:Y:S01]  /*18530*/  MUFU.EX2 R124, R32 ;  /* 0x00000020007c7308 */ /* 0x0009e20000000800 */
[----:B------:R-:W-:Y:S02]  /*18540*/  FMUL.FTZ R0, R0, c[0x0][0x2d0] ;  /* 0x0000b40000007a20 */ /* 0x000fe40000410000 */
[C---:B---3--:R-:W-:Y:S02]  /*18550*/  FMUL.FTZ R4, R69.reuse, R104 ;  /* 0x0000006845047220 */ /* 0x048fe40000410000 */
[----:B------:R-:W-:Y:S05]  /*18560*/  IMAD.MOV.U32 R104, RZ, RZ, R87 ;  /* 0x000000ffff687224 */ /* 0x000fea00078e0057 */
[----:B------:R-:W3:Y:S01]  /*18570*/  MUFU.EX2 R0, R0 ;  /* 0x0000000000007308 */ /* 0x000ee20000000800 */
[-C--:B--2---:R-:W-:Y:S01]  /*18580*/  HMMA.16816.F32.BF16 R4, R76, R20.reuse, R4 ;  /* 0x000000144c04723c */ /* 0x084fe20000041804 */
[C---:B-1----:R-:W-:Y:S08]  /*18590*/  FMUL.FTZ R28, R2.reuse, R128 ;  /* 0x00000080021c7220 */ /* 0x042ff00000410000 */
[----:B------:R1:W2:Y:S03]  /*185a0*/  MUFU.EX2 R59, R40 ;  /* 0x00000028003b7308 */ /* 0x0002a60000000800 */
[C---:B----4-:R-:W-:Y:S01]  /*185b0*/  FMUL.FTZ R32, R69.reuse, R132 ;  /* 0x0000008445207220 */ /* 0x050fe20000410000 */
[----:B------:R-:W-:Y:S01]  /*185c0*/  MOV R132, R61 ;  /* 0x0000003d00847202 */ /* 0x000fe20000000f00 */
[----:B------:R-:W-:Y:S05]  /*185d0*/  FMUL.FTZ R61, R2, R161 ;  /* 0x000000a1023d7220 */ /* 0x000fea0000410000 */
[----:B------:R4:W-:Y:S01]  /*185e0*/  MUFU.EX2 R112, R44 ;  /* 0x0000002c00707308 */ /* 0x0009e20000000800 */
[C---:B---3--:R-:W-:Y:S02]  /*185f0*/  FMUL.FTZ R10, R0.reuse, R110 ;  /* 0x0000006e000a7220 */ /* 0x048fe40000410000 */
[C---:B------:R-:W-:Y:S02]  /*18600*/  FMUL.FTZ R11, R0.reuse, R111 ;  /* 0x0000006f000b7220 */ /* 0x040fe40000410000 */
[C---:B------:R-:W-:Y:S01]  /*18610*/  FMUL.FTZ R26, R0.reuse, R126 ;  /* 0x0000007e001a7220 */ /* 0x040fe20000410000 */
[----:B------:R-:W-:Y:S01]  /*18620*/  MOV R126, R81 ;  /* 0x00000051007e7202 */ /* 0x000fe20000000f00 */
[C---:B------:R-:W-:Y:S01]  /*18630*/  FMUL.FTZ R27, R0.reuse, R127 ;  /* 0x0000007f001b7220 */ /* 0x040fe20000410000 */
[----:B------:R-:W3:Y:S01]  /*18640*/  LDSM.16.MT88.4 R80, [R211+0x100] ;  /* 0x00010000d350783b */ /* 0x000ee20000004200 */
[----:B------:R-:W-:Y:S01]  /*18650*/  MOV R127, R86 ;  /* 0x00000056007f7202 */ /* 0x000fe20000000f00 */
[C---:B------:R-:W-:Y:S01]  /*18660*/  HMMA.16816.F32.BF16 R8, R64.reuse, R20, R8 ;  /* 0x000000144008723c */ /* 0x040fe20000041808 */
[C---:B------:R-:W-:Y:S01]  /*18670*/  FMUL.FTZ R14, R0.reuse, R114 ;  /* 0x00000072000e7220 */ /* 0x040fe20000410000 */
[----:B------:R-:W-:Y:S01]  /*18680*/  MUFU.EX2 R111, R58 ;  /* 0x0000003a006f7308 */ /* 0x000fe20000000800 */
[C---:B------:R-:W-:Y:S02]  /*18690*/  FMUL.FTZ R15, R0.reuse, R115 ;  /* 0x00000073000f7220 */ /* 0x040fe40000410000 */
[----:B------:R-:W-:Y:S02]  /*186a0*/  FMUL.FTZ R31, R0, R131 ;  /* 0x00000083001f7220 */ /* 0x000fe40000410000 */
[----:B------:R-:W-:Y:S02]  /*186b0*/  FFMA.FTZ R20, R46, c[0x0][0x2d0], -R74 ;  /* 0x0000b4002e147a23 */ /* 0x000fe4000001084a */
[----:B------:R-:W-:Y:S01]  /*186c0*/  IMAD.MOV.U32 R131, RZ, RZ, R85 ;  /* 0x000000ffff837224 */ /* 0x000fe200078e0055 */
[-C--:B------:R-:W-:Y:S01]  /*186d0*/  HMMA.16816.F32.BF16 R12, R64, R22.reuse, R12 ;  /* 0x00000016400c723c */ /* 0x080fe2000004180c */
[----:B------:R-:W2:Y:S01]  /*186e0*/  LDSM.16.MT88.4 R84, [R209+0x900] ;  /* 0x00090000d154783b */ /* 0x000ea20000004200 */
[----:B------:R3:W-:Y:S01]  /*186f0*/  MUFU.EX2 R114, R20 ;  /* 0x0000001400727308 */ /* 0x0007e20000000800 */
[----:B-1----:R-:W-:Y:S02]  /*18700*/  FMUL.FTZ R40, R2, R140 ;  /* 0x0000008c02287220 */ /* 0x002fe40000410000 */
[C---:B------:R-:W-:Y:S01]  /*18710*/  FMUL.FTZ R21, R69.reuse, R121 ;  /* 0x0000007945157220 */ /* 0x040fe20000410000 */
[----:B------:R-:W-:Y:S01]  /*18720*/  MOV R121, R249 ;  /* 0x000000f900797202 */ /* 0x000fe20000000f00 */
[C---:B------:R-:W-:Y:S01]  /*18730*/  FMUL.FTZ R30, R0.reuse, R130 ;  /* 0x00000082001e7220 */ /* 0x040fe20000410000 */
[C---:B------:R-:W-:Y:S01]  /*18740*/  HMMA.16816.F32.BF16 R16, R76.reuse, R22, R16 ;  /* 0x000000164c10723c */ /* 0x040fe20000041810 */
[----:B------:R-:W-:Y:S03]  /*18750*/  MOV R130, R33 ;  /* 0x0000002100827202 */ /* 0x000fe60000000f00 */
[C---:B------:R-:W-:Y:S02]  /*18760*/  FMUL.FTZ R33, R69.reuse, R133 ;  /* 0x0000008545217220 */ /* 0x040fe40000410000 */
[----:B------:R-:W-:Y:S02]  /*18770*/  FMUL.FTZ R42, R0, R142 ;  /* 0x0000008e002a7220 */ /* 0x000fe40000410000 */
[C---:B------:R-:W-:Y:S04]  /*18780*/  FMUL.FTZ R22, R68.reuse, R122 ;  /* 0x0000007a44167220 */ /* 0x040fe80000410000 */
[----:B------:R-:W-:Y:S01]  /*18790*/  FMUL.FTZ R23, R68, R123 ;  /* 0x0000007b44177220 */ /* 0x000fe20000410000 */
[----:B------:R-:W-:Y:S01]  /*187a0*/  MOV R123, R244 ;  /* 0x000000f4007b7202 */ /* 0x000fe20000000f00 */
[----:B------:R-:W-:Y:S02]  /*187b0*/  FMUL.FTZ R43, R0, R143 ;  /* 0x0000008f002b7220 */ /* 0x000fe40000410000 */
[C---:B----4-:R-:W-:Y:S02]  /*187c0*/  FMUL.FTZ R44, R2.reuse, R144 ;  /* 0x00000090022c7220 */ /* 0x050fe40000410000 */
[C---:B---3--:R-:W-:Y:S02]  /*187d0*/  FMUL.FTZ R20, R69.reuse, R120 ;  /* 0x0000007845147220 */ /* 0x048fe40000410000 */
[----:B------:R-:W-:Y:S01]  /*187e0*/  IMAD.MOV.U32 R133, RZ, RZ, R60 ;  /* 0x000000ffff857224 */ /* 0x000fe200078e003c */
[----:B------:R1:W-:Y:S01]  /*187f0*/  MUFU.EX2 R120, R62 ;  /* 0x0000003e00787308 */ /* 0x0003e20000000800 */
[----:B------:R-:W-:Y:S01]  /*18800*/  FMUL.FTZ R60, R2, R160 ;  /* 0x000000a0023c7220 */ /* 0x000fe20000410000 */
[----:B------:R-:W-:Y:S01]  /*18810*/  MOV R160, R116 ;  /* 0x0000007400a07202 */ /* 0x000fe20000000f00 */
[C---:B------:R-:W-:Y:S01]  /*18820*/  FMUL.FTZ R46, R0.reuse, R146 ;  /* 0x00000092002e7220 */ /* 0x040fe20000410000 */
[-C--:B------:R-:W-:Y:S01]  /*18830*/  HMMA.16816.F32.BF16 R20, R76, R36.reuse, R20 ;  /* 0x000000244c14723c */ /* 0x080fe20000041814 */
[C---:B------:R-:W-:Y:S02]  /*18840*/  FMUL.FTZ R47, R0.reuse, R147 ;  /* 0x00000093002f7220 */ /* 0x040fe40000410000 */
[C---:B------:R-:W-:Y:S02]  /*18850*/  FMUL.FTZ R58, R0.reuse, R158 ;  /* 0x0000009e003a7220 */ /* 0x040fe40000410000 */
[----:B------:R-:W-:Y:S02]  /*18860*/  FMUL.FTZ R63, R0, R163 ;  /* 0x000000a3003f7220 */ /* 0x000fe40000410000 */
[----:B------:R-:W-:Y:S01]  /*18870*/  IMAD.MOV.U32 R122, RZ, RZ, R248 ;  /* 0x000000ffff7a7224 */ /* 0x000fe200078e00f8 */
[C---:B------:R-:W-:Y:S01]  /*18880*/  HMMA.16816.F32.BF16 R24, R64.reuse, R36, R24 ;  /* 0x000000244018723c */ /* 0x040fe20000041818 */
[----:B------:R-:W-:Y:S06]  /*18890*/  IMAD.MOV.U32 R115, RZ, RZ, R246 ;  /* 0x000000ffff737224 */ /* 0x000fec00078e00f6 */
[----:B------:R-:W-:Y:S01]  /*188a0*/  FFMA.FTZ R36, R48, c[0x0][0x2d0], -R96 ;  /* 0x0000b40030247a23 */ /* 0x000fe20000010860 */
[-C--:B------:R-:W-:Y:S01]  /*188b0*/  HMMA.16816.F32.BF16 R28, R64, R38.reuse, R28 ;  /* 0x00000026401c723c */ /* 0x080fe2000004181c */
[----:B------:R-:W-:Y:S02]  /*188c0*/  FMUL.FTZ R37, R69, R137 ;  /* 0x0000008945257220 */ /* 0x000fe40000410000 */
[----:B------:R3:W-:Y:S01]  /*188d0*/  MUFU.EX2 R128, R36 ;  /* 0x0000002400807308 */ /* 0x0007e20000000800 */
[--C-:B------:R-:W-:Y:S02]  /*188e0*/  FFMA.FTZ R48, R51, c[0x0][0x2d0], -R74.reuse ;  /* 0x0000b40033307a23 */ /* 0x100fe4000001084a */
[----:B------:R-:W-:Y:S02]  /*188f0*/  FMUL.FTZ R51, R68, R151 ;  /* 0x0000009744337220 */ /* 0x000fe40000410000 */
[C---:B------:R-:W-:Y:S01]  /*18900*/  HMMA.16816.F32.BF16 R32, R76.reuse, R38, R32 ;  /* 0x000000264c20723c */ /* 0x040fe20000041820 */
[----:B------:R-:W-:Y:S03]  /*18910*/  IMAD.MOV.U32 R151, RZ, RZ, R57 ;  /* 0x000000ffff977224 */ /* 0x000fe600078e0039 */
[----:B------:R-:W-:Y:S01]  /*18920*/  FMUL.FTZ R57, R2, R157 ;  /* 0x0000009d02397220 */ /* 0x000fe20000410000 */
[----:B------:R4:W-:Y:S01]  /*18930*/  MUFU.EX2 R110, R48 ;  /* 0x00000030006e7308 */ /* 0x0009e20000000800 */
[----:B-1----:R-:W-:Y:S02]  /*18940*/  FMUL.FTZ R62, R0, R162 ;  /* 0x000000a2003e7220 */ /* 0x002fe40000410000 */
[C---:B------:R-:W-:Y:S04]  /*18950*/  FMUL.FTZ R38, R68.reuse, R138 ;  /* 0x0000008a44267220 */ /* 0x040fe80000410000 */
[----:B------:R-:W-:Y:S03]  /*18960*/  FMUL.FTZ R39, R68, R139 ;  /* 0x0000008b44277220 */ /* 0x000fe60000410000 */
[----:B------:R-:W-:Y:S01]  /*18970*/  MUFU.EX2 R138, R92 ;  /* 0x0000005c008a7308 */ /* 0x000fe20000000800 */
[C---:B---3--:R-:W-:Y:S07]  /*18980*/  FMUL.FTZ R36, R69.reuse, R136 ;  /* 0x0000008845247220 */ /* 0x048fee0000410000 */
[-C--:B------:R-:W-:Y:S01]  /*18990*/  HMMA.16816.F32.BF16 R36, R76, R52.reuse, R36 ;  /* 0x000000344c24723c */ /* 0x080fe20000041824 */
[C---:B----4-:R-:W-:Y:S01]  /*189a0*/  FMUL.FTZ R48, R69.reuse, R148 ;  /* 0x0000009445307220 */ /* 0x050fe20000410000 */
[----:B--2---:R-:W-:Y:S01]  /*189b0*/  MOV R148, R59 ;  /* 0x0000003b00947202 */ /* 0x004fe20000000f00 */
[----:B------:R-:W-:Y:S05]  /*189c0*/  FMUL.FTZ R59, R0, R159 ;  /* 0x0000009f003b7220 */ /* 0x000fea0000410000 */
[C---:B------:R-:W-:Y:S07]  /*189d0*/  HMMA.16816.F32.BF16 R40, R64.reuse, R52, R40 ;  /* 0x000000344028723c */ /* 0x040fee0000041828 */
[--C-:B------:R-:W-:Y:S01]  /*189e0*/  FFMA.FTZ R52, R56, c[0x0][0x2d0], -R97.reuse ;  /* 0x0000b40038347a23 */ /* 0x100fe20000010861 */
[-C--:B------:R-:W-:Y:S01]  /*189f0*/  HMMA.16816.F32.BF16 R44, R64, R54.reuse, R44 ;  /* 0x00000036402c723c */ /* 0x080fe2000004182c */
[C---:B------:R-:W-:Y:S02]  /*18a00*/  FMUL.FTZ R53, R69.reuse, R153 ;  /* 0x0000009945357220 */ /* 0x040fe40000410000 */
        /* <DEDUP_REMOVED lines=9> */
[-C--:B------:R-:W-:Y:S01]  /*18aa0*/  HMMA.16816.F32.BF16 R60, R64, R82.reuse, R60 ;  /* 0x00000052403c723c */ /* 0x080fe2000004183c */
[----:B--2---:R-:W-:Y:S02]  /*18ab0*/  F2FP.BF16.PACK_AB R81, R111, R103 ;  /* 0x000000676f51723e */ /* 0x004fe400000010ff */
[----:B------:R1:W2:Y:S04]  /*18ac0*/  MUFU.EX2 R106, R80 ;  /* 0x00000050006a7308 */ /* 0x0002a80000000800 */
[C---:B------:R-:W-:Y:S02]  /*18ad0*/  FMUL.FTZ R64, R69.reuse, R164 ;  /* 0x000000a445407220 */ /* 0x040fe40000410000 */
[----:B------:R-:W-:Y:S03]  /*18ae0*/  FMUL.FTZ R65, R69, R165 ;  /* 0x000000a545417220 */ /* 0x000fe60000410000 */
[C---:B------:R-:W-:Y:S02]  /*18af0*/  FMUL.FTZ R66, R68.reuse, R166 ;  /* 0x000000a644427220 */ /* 0x040fe40000410000 */
[----:B------:R-:W-:Y:S07]  /*18b00*/  FMUL.FTZ R67, R68, R167 ;  /* 0x000000a744437220 */ /* 0x000fee0000410000 */
[----:B------:R-:W-:Y:S01]  /*18b10*/  HMMA.16816.F32.BF16 R64, R76, R82, R64 ;  /* 0x000000524c40723c */ /* 0x000fe20000041840 */
[----:B-1----:R-:W-:Y:S06]  /*18b20*/  FFMA.FTZ R80, R90, c[0x0][0x2d0], -R74 ;  /* 0x0000b4005a507a23 */ /* 0x002fec000001084a */
[----:B------:R-:W-:Y:S01]  /*18b30*/  F2FP.BF16.PACK_AB R76, R133, R126 ;  /* 0x0000007e854c723e */ /* 0x000fe200000010ff */
[----:B------:R-:W1:Y:S01]  /*18b40*/  LDSM.16.MT88.4 R88, [R212+0x900] ;  /* 0x00090000d458783b */ /* 0x000e620000004200 */
[----:B------:R-:W-:Y:S01]  /*18b50*/  F2FP.BF16.PACK_AB R77, R151, R125 ;  /* 0x0000007d974d723e */ /* 0x000fe200000010ff */
[----:B------:R3:W-:Y:S02]  /*18b60*/  MUFU.EX2 R249, R80 ;  /* 0x0000005000f97308 */ /* 0x0007e40000000800 */
[----:B------:R-:W-:Y:S02]  /*18b70*/  F2FP.BF16.PACK_AB R78, R114, R130 ;  /* 0x00000082724e723e */ /* 0x000fe400000010ff */
[----:B------:R-:W-:Y:S02]  /*18b80*/  F2FP.BF16.PACK_AB R79, R113, R129 ;  /* 0x00000081714f723e */ /* 0x000fe400000010ff */
[----:B------:R-:W-:Y:S02]  /*18b90*/  F2FP.BF16.PACK_AB R82, R112, R148 ;  /* 0x000000947052723e */ /* 0x000fe400000010ff */
[----:B--2---:R-:W-:Y:S01]  /*18ba0*/  F2FP.BF16.PACK_AB R83, R106, R120 ;  /* 0x000000786a53723e */ /* 0x004fe200000010ff */
[----:B-----5:R-:W-:Y:S02]  /*18bb0*/  FFMA.FTZ R69, R69, R150, R160 ;  /* 0x0000009645457223 */ /* 0x020fe400000100a0 */
[-C--:B------:R-:W-:Y:S01]  /*18bc0*/  HMMA.16816.F32.BF16 R4, R76, R84.reuse, R4 ;  /* 0x000000544c04723c */ /* 0x080fe20000041804 */
[----:B------:R-:W-:Y:S02]  /*18bd0*/  IMAD.MOV.U32 R150, RZ, RZ, R149 ;  /* 0x000000ffff967224 */ /* 0x000fe400078e0095 */
[--C-:B---3--:R-:W-:Y:S02]  /*18be0*/  FFMA.FTZ R80, R94, c[0x0][0x2d0], -R75.reuse ;  /* 0x0000b4005e507a23 */ /* 0x108fe4000001084b */
        /* <DEDUP_REMOVED lines=9> */
[C---:B------:R-:W-:Y:S01]  /*18c80*/  HMMA.16816.F32.BF16 R24, R80.reuse, R88, R24 ;  /* 0x000000585018723c */ /* 0x040fe20000041818 */
[----:B---3--:R-:W-:Y:S06]  /*18c90*/  FFMA.FTZ R84, R177, c[0x0][0x2d0], -R74 ;  /* 0x0000b400b1547a23 */ /* 0x008fec000001084a */
[--C-:B------:R-:W-:Y:S01]  /*18ca0*/  FFMA.FTZ R88, R170, c[0x0][0x2d0], -R96.reuse ;  /* 0x0000b400aa587a23 */ /* 0x100fe20000010860 */
[-C--:B------:R-:W-:Y:S01]  /*18cb0*/  HMMA.16816.F32.BF16 R28, R80, R90.reuse, R28 ;  /* 0x0000005a501c723c */ /* 0x080fe2000004181c */
[----:B------:R1:W-:Y:S07]  /*18cc0*/  MUFU.EX2 R246, R84 ;  /* 0x0000005400f67308 */ /* 0x0003ee0000000800 */
[C---:B------:R-:W-:Y:S03]  /*18cd0*/  HMMA.16816.F32.BF16 R32, R76.reuse, R90, R32 ;  /* 0x0000005a4c20723c */ /* 0x040fe60000041820 */
[----:B------:R3:W-:Y:S05]  /*18ce0*/  MUFU.EX2 R136, R88 ;  /* 0x0000005800887308 */ /* 0x0007ea0000000800 */
[-C--:B--2---:R-:W-:Y:S08]  /*18cf0*/  HMMA.16816.F32.BF16 R36, R76, R92.reuse, R36 ;  /* 0x0000005c4c24723c */ /* 0x084ff00000041824 */
[C---:B------:R-:W-:Y:S01]  /*18d00*/  HMMA.16816.F32.BF16 R40, R80.reuse, R92, R40 ;  /* 0x0000005c5028723c */ /* 0x040fe20000041828 */
[----:B-1----:R-:W-:Y:S04]  /*18d10*/  FFMA.FTZ R84, R171, c[0x0][0x2d0], -R75 ;  /* 0x0000b400ab547a23 */ /* 0x002fe8000001084b */
[----:B------:R1:W-:Y:S02]  /*18d20*/  MUFU.EX2 R244, R84 ;  /* 0x0000005400f47308 */ /* 0x0003e40000000800 */
[----:B------:R-:W-:Y:S01]  /*18d30*/  FFMA.FTZ R92, R168, c[0x0][0x2d0], -R97 ;  /* 0x0000b400a85c7a23 */ /* 0x000fe20000010861 */
[-C--:B------:R-:W-:Y:S01]  /*18d40*/  HMMA.16816.F32.BF16 R44, R80, R94.reuse, R44 ;  /* 0x0000005e502c723c */ /* 0x080fe2000004182c */
[--C-:B---3--:R-:W-:Y:S06]  /*18d50*/  FFMA.FTZ R88, R173, c[0x0][0x2d0], -R96.reuse ;  /* 0x0000b400ad587a23 */ /* 0x108fec0000010860 */
[----:B------:R2:W-:Y:S01]  /*18d60*/  MUFU.EX2 R235, R92 ;  /* 0x0000005c00eb7308 */ /* 0x0005e20000000800 */
[C---:B------:R-:W-:Y:S09]  /*18d70*/  HMMA.16816.F32.BF16 R48, R76.reuse, R94, R48 ;  /* 0x0000005e4c30723c */ /* 0x040ff20000041830 */
[----:B------:R3:W-:Y:S03]  /*18d80*/  MUFU.EX2 R142, R88 ;  /* 0x00000058008e7308 */ /* 0x0007e60000000800 */
[----:B-1----:R-:W-:Y:S07]  /*18d90*/  FFMA.FTZ R84, R174, c[0x0][0x2d0], -R75 ;  /* 0x0000b400ae547a23 */ /* 0x002fee000001084b */
[----:B------:R1:W-:Y:S01]  /*18da0*/  MUFU.EX2 R143, R84 ;  /* 0x00000054008f7308 */ /* 0x0003e20000000800 */
[----:B--2---:R-:W-:Y:S09]  /*18db0*/  FFMA.FTZ R92, R169, c[0x0][0x2d0], -R97 ;  /* 0x0000b400a95c7a23 */ /* 0x004ff20000010861 */
[----:B------:R2:W-:Y:S01]  /*18dc0*/  MUFU.EX2 R233, R92 ;  /* 0x0000005c00e97308 */ /* 0x0005e20000000800 */
[--C-:B---3--:R-:W-:Y:S09]  /*18dd0*/  FFMA.FTZ R88, R175, c[0x0][0x2d0], -R96.reuse ;  /* 0x0000b400af587a23 */ /* 0x108ff20000010860 */
[----:B------:R3:W4:Y:S01]  /*18de0*/  MUFU.EX2 R141, R88 ;  /* 0x00000058008d7308 */ /* 0x0007220000000800 */
[----:B-1----:R-:W-:Y:S09]  /*18df0*/  FFMA.FTZ R84, R99, c[0x0][0x2d0], -R96 ;  /* 0x0000b40063547a23 */ /* 0x002ff20000010860 */
[----:B------:R1:W-:Y:S01]  /*18e00*/  MUFU.EX2 R137, R84 ;  /* 0x0000005400897308 */ /* 0x0003e20000000800 */
[----:B--2---:R-:W-:Y:S09]  /*18e10*/  FFMA.FTZ R92, R186, c[0x0][0x2d0], -R75 ;  /* 0x0000b400ba5c7a23 */ /* 0x004ff2000001084b */
[----:B------:R2:W-:Y:S01]  /*18e20*/  MUFU.EX2 R145, R92 ;  /* 0x0000005c00917308 */ /* 0x0005e20000000800 */
[--C-:B---3--:R-:W-:Y:S09]  /*18e30*/  FFMA.FTZ R88, R181, c[0x0][0x2d0], -R74.reuse ;  /* 0x0000b400b5587a23 */ /* 0x108ff2000001084a */
[----:B------:R3:W-:Y:S01]  /*18e40*/  MUFU.EX2 R243, R88 ;  /* 0x0000005800f37308 */ /* 0x0007e20000000800 */
[----:B-1----:R-:W1:Y:S08]  /*18e50*/  LDSM.16.MT88.4 R84, [R211+0x900] ;  /* 0x00090000d354783b */ /* 0x002e700000004200 */
[----:B--2---:R-:W-:Y:S01]  /*18e60*/  LDSM.16.MT88.4 R92, [R210+0x1100] ;  /* 0x00110000d25c783b */ /* 0x004fe20000004200 */
[--C-:B---3--:R-:W-:Y:S04]  /*18e70*/  FFMA.FTZ R88, R98, c[0x0][0x2d0], -R97.reuse ;  /* 0x0000b40062587a23 */ /* 0x108fe80000010861 */
[----:B------:R2:W3:Y:S01]  /*18e80*/  MUFU.EX2 R140, R88 ;  /* 0x00000058008c7308 */ /* 0x0004e20000000800 */
[-C--:B-1----:R-:W-:Y:S08]  /*18e90*/  HMMA.16816.F32.BF16 R52, R76, R84.reuse, R52 ;  /* 0x000000544c34723c */ /* 0x082ff00000041834 */
[C---:B------:R-:W-:Y:S01]  /*18ea0*/  HMMA.16816.F32.BF16 R56, R80.reuse, R84, R56 ;  /* 0x000000545038723c */ /* 0x040fe20000041838 */
[----:B--2---:R-:W1:Y:S06]  /*18eb0*/  LDSM.16.MT88.4 R88, [R209+0x1100] ;  /* 0x00110000d158783b */ /* 0x004e6c0000004200 */
[----:B------:R-:W-:Y:S01]  /*18ec0*/  FFMA.FTZ R84, R172, c[0x0][0x2d0], -R97 ;  /* 0x0000b400ac547a23 */ /* 0x000fe20000010861 */
[-C--:B------:R-:W-:Y:S03]  /*18ed0*/  HMMA.16816.F32.BF16 R60, R80, R86.reuse, R60 ;  /* 0x00000056503c723c */ /* 0x080fe6000004183c */
[----:B------:R2:W5:Y:S04]  /*18ee0*/  MUFU.EX2 R230, R84 ;  /* 0x0000005400e67308 */ /* 0x0005680000000800 */
[--C-:B------:R-:W-:Y:S01]  /*18ef0*/  FFMA.FTZ R80, R187, c[0x0][0x2d0], -R74.reuse ;  /* 0x0000b400bb507a23 */ /* 0x100fe2000001084a */
[----:B------:R-:W-:Y:S01]  /*18f00*/  HMMA.16816.F32.BF16 R64, R76, R86, R64 ;  /* 0x000000564c40723c */ /* 0x000fe20000041840 */
[----:B----4-:R-:W-:Y:S03]  /*18f10*/  F2FP.BF16.PACK_AB R82, R141, R142 ;  /* 0x0000008e8d52723e */ /* 0x010fe600000010ff */
[----:B---3--:R-:W-:Y:S01]  /*18f20*/  F2FP.BF16.PACK_AB R81, R235, R140 ;  /* 0x0000008ceb51723e */ /* 0x008fe200000010ff */
[----:B------:R3:W-:Y:S02]  /*18f30*/  MUFU.EX2 R147, R80 ;  /* 0x0000005000937308 */ /* 0x0007e40000000800 */
[----:B------:R-:W-:Y:S02]  /*18f40*/  F2FP.BF16.PACK_AB R76, R249, R110 ;  /* 0x0000006ef94c723e */ /* 0x000fe400000010ff */
[----:B------:R-:W-:Y:S03]  /*18f50*/  F2FP.BF16.PACK_AB R77, R138, R139 ;  /* 0x0000008b8a4d723e */ /* 0x000fe600000010ff */
[----:B------:R-:W-:Y:S02]  /*18f60*/  F2FP.BF16.PACK_AB R78, R246, R248 ;  /* 0x000000f8f64e723e */ /* 0x000fe400000010ff */
[----:B------:R-:W-:Y:S01]  /*18f70*/  F2FP.BF16.PACK_AB R79, R143, R244 ;  /* 0x000000f48f4f723e */ /* 0x000fe200000010ff */
[----:B--2---:R-:W2:Y:S01]  /*18f80*/  LDSM.16.MT88.4 R84, [R212+0x1100] ;  /* 0x00110000d454783b */ /* 0x004ea20000004200 */
[----:B-----5:R-:W-:Y:S05]  /*18f90*/  F2FP.BF16.PACK_AB R83, R230, R233 ;  /* 0x000000e9e653723e */ /* 0x020fea00000010ff */
[-C--:B-1----:R-:W-:Y:S01]  /*18fa0*/  HMMA.16816.F32.BF16 R4, R76, R88.reuse, R4 ;  /* 0x000000584c04723c */ /* 0x082fe20000041804 */
[--C-:B---3--:R-:W-:Y:S04]  /*18fb0*/  FFMA.FTZ R80, R182, c[0x0][0x2d0], -R75.reuse ;  /* 0x0000b400b6507a23 */ /* 0x108fe8000001084b */
[----:B------:R1:W-:Y:S02]  /*18fc0*/  MUFU.EX2 R146, R80 ;  /* 0x0000005000927308 */ /* 0x0003e40000000800 */
[----:B-1----:R-:W-:Y:S07]  /*18fd0*/  F2FP.BF16.PACK_AB R80, R136, R137 ;  /* 0x000000898850723e */ /* 0x002fee00000010ff */
[C---:B------:R-:W-:Y:S07]  /*18fe0*/  HMMA.16816.F32.BF16 R8, R80.reuse, R88, R8 ;  /* 0x000000585008723c */ /* 0x040fee0000041808 */
[--C-:B------:R-:W-:Y:S01]  /*18ff0*/  FFMA.FTZ R88, R196, c[0x0][0x2d0], -R74.reuse ;  /* 0x0000b400c4587a23 */ /* 0x100fe2000001084a */
[-C--:B------:R-:W-:Y:S03]  /*19000*/  HMMA.16816.F32.BF16 R12, R80, R90.reuse, R12 ;  /* 0x0000005a500c723c */ /* 0x080fe6000004180c */
[----:B------:R1:W-:Y:S05]  /*19010*/  MUFU.EX2 R228, R88 ;  /* 0x0000005800e47308 */ /* 0x0003ea0000000800 */
[C---:B------:R-:W-:Y:S08]  /*19020*/  HMMA.16816.F32.BF16 R16, R76.reuse, R90, R16 ;  /* 0x0000005a4c10723c */ /* 0x040ff00000041810 */
[-C--:B--2---:R-:W-:Y:S08]  /*19030*/  HMMA.16816.F32.BF16 R20, R76, R84.reuse, R20 ;  /* 0x000000544c14723c */ /* 0x084ff00000041814 */
[C---:B------:R-:W-:Y:S01]  /*19040*/  HMMA.16816.F32.BF16 R24, R80.reuse, R84, R24 ;  /* 0x000000545018723c */ /* 0x040fe20000041818 */
[----:B-1----:R-:W-:Y:S03]  /*19050*/  FFMA.FTZ R88, R198, c[0x0][0x2d0], -R74 ;  /* 0x0000b400c6587a23 */ /* 0x002fe6000001084a */
[----:B------:R-:W-:Y:S03]  /*19060*/  MOV R198, R121 ;  /* 0x0000007900c67202 */ /* 0x000fe60000000f00 */
[--C-:B------:R-:W-:Y:S01]  /*19070*/  FFMA.FTZ R84, R184, c[0x0][0x2d0], -R96.reuse ;  /* 0x0000b400b8547a23 */ /* 0x100fe20000010860 */
[-C--:B------:R-:W-:Y:S01]  /*19080*/  HMMA.16816.F32.BF16 R28, R80, R86.reuse, R28 ;  /* 0x00000056501c723c */ /* 0x080fe2000004181c */
[----:B------:R1:W-:Y:S01]  /*19090*/  MUFU.EX2 R196, R88 ;  /* 0x0000005800c47308 */ /* 0x0003e20000000800 */
[----:B------:R-:W-:Y:S02]  /*190a0*/  ISETP.GT.AND P0, PT, R225, R198, PT ;  /* 0x000000c6e100720c */ /* 0x000fe40003f04270 */
[----:B------:R-:W-:Y:S04]  /*190b0*/  MOV R121, R107 ;  /* 0x0000006b00797202 */ /* 0x000fe80000000f00 */
[C---:B------:R-:W-:Y:S03]  /*190c0*/  HMMA.16816.F32.BF16 R32, R76.reuse, R86, R32 ;  /* 0x000000564c20723c */ /* 0x040fe60000041820 */
[----:B------:R2:W-:Y:S05]  /*190d0*/  MUFU.EX2 R144, R84 ;  /* 0x0000005400907308 */ /* 0x0005ea0000000800 */
[-C--:B------:R-:W-:Y:S08]  /*190e0*/  HMMA.16816.F32.BF16 R36, R76, R92.reuse, R36 ;  /* 0x0000005c4c24723c */ /* 0x080ff00000041824 */
[C---:B------:R-:W-:Y:S01]  /*190f0*/  HMMA.16816.F32.BF16 R40, R80.reuse, R92, R40 ;  /* 0x0000005c5028723c */ /* 0x040fe20000041828 */
[----:B-1----:R-:W-:Y:S04]  /*19100*/  FFMA.FTZ R88, R190, c[0x0][0x2d0], -R75 ;  /* 0x0000b400be587a23 */ /* 0x002fe8000001084b */
[----:B------:R1:W-:Y:S02]  /*19110*/  MUFU.EX2 R190, R88 ;  /* 0x0000005800be7308 */ /* 0x0003e40000000800 */
[----:B------:R-:W-:Y:S01]  /*19120*/  FFMA.FTZ R92, R179, c[0x0][0x2d0], -R97 ;  /* 0x0000b400b35c7a23 */ /* 0x000fe20000010861 */
[-C--:B------:R-:W-:Y:S01]  /*19130*/  HMMA.16816.F32.BF16 R44, R80, R94.reuse, R44 ;  /* 0x0000005e502c723c */ /* 0x080fe2000004182c */
[--C-:B--2---:R-:W-:Y:S06]  /*19140*/  FFMA.FTZ R84, R188, c[0x0][0x2d0], -R96.reuse ;  /* 0x0000b400bc547a23 */ /* 0x104fec0000010860 */
[----:B------:R2:W-:Y:S01]  /*19150*/  MUFU.EX2 R155, R92 ;  /* 0x0000005c009b7308 */ /* 0x0005e20000000800 */
[C---:B------:R-:W-:Y:S09]  /*19160*/  HMMA.16816.F32.BF16 R48, R76.reuse, R94, R48 ;  /* 0x0000005e4c30723c */ /* 0x040ff20000041830 */
[----:B------:R3:W-:Y:S03]  /*19170*/  MUFU.EX2 R188, R84 ;  /* 0x0000005400bc7308 */ /* 0x0007e60000000800 */
[----:B-1----:R-:W-:Y:S07]  /*19180*/  FFMA.FTZ R88, R194, c[0x0][0x2d0], -R75 ;  /* 0x0000b400c2587a23 */ /* 0x002fee000001084b */
[----:B------:R1:W-:Y:S01]  /*19190*/  MUFU.EX2 R194, R88 ;  /* 0x0000005800c27308 */ /* 0x0003e20000000800 */
[----:B--2---:R-:W-:Y:S09]  /*191a0*/  FFMA.FTZ R92, R178, c[0x0][0x2d0], -R97 ;  /* 0x0000b400b25c7a23 */ /* 0x004ff20000010861 */
[----:B------:R2:W-:Y:S01]  /*191b0*/  MUFU.EX2 R154, R92 ;  /* 0x0000005c009a7308 */ /* 0x0005e20000000800 */
[----:B---3--:R-:W-:Y:S02]  /*191c0*/  FFMA.FTZ R84, R189, c[0x0][0x2d0], -R96 ;  /* 0x0000b400bd547a23 */ /* 0x008fe40000010860 */
[----:B------:R-:W-:Y:S07]  /*191d0*/  IMAD.MOV.U32 R189, RZ, RZ, R106 ;  /* 0x000000ffffbd7224 */ /* 0x000fee00078e006a */
[----:B------:R3:W-:Y:S01]  /*191e0*/  MUFU.EX2 R186, R84 ;  /* 0x0000005400ba7308 */ /* 0x0007e20000000800 */
[----:B-1----:R-:W1:Y:S01]  /*191f0*/  LDSM.16.MT88.4 R88, [R211+0x1100] ;  /* 0x00110000d358783b */ /* 0x002e620000004200 */
[----:B--2---:R-:W-:Y:S02]  /*19200*/  FFMA.FTZ R92, R205, c[0x0][0x2d0], -R75 ;  /* 0x0000b400cd5c7a23 */ /* 0x004fe4000001084b */
[----:B------:R-:W-:Y:S06]  /*19210*/  IMAD.MOV.U32 R205, RZ, RZ, R115 ;  /* 0x000000ffffcd7224 */ /* 0x000fec00078e0073 */
[----:B------:R2:W-:Y:S01]  /*19220*/  MUFU.EX2 R159, R92 ;  /* 0x0000005c009f7308 */ /* 0x0005e20000000800 */
[----:B---3--:R-:W-:Y:S01]  /*19230*/  FFMA.FTZ R84, R191, c[0x0][0x2d0], -R96 ;  /* 0x0000b400bf547a23 */ /* 0x008fe20000010860 */
[----:B------:R-:W-:Y:S08]  /*19240*/  MOV R191, R110 ;  /* 0x0000006e00bf7202 */ /* 0x000ff00000000f00 */
[----:B------:R3:W4:Y:S01]  /*19250*/  MUFU.EX2 R187, R84 ;  /* 0x0000005400bb7308 */ /* 0x0007220000000800 */
[----:B--2---:R-:W-:Y:S01]  /*19260*/  LDSM.16.MT88.4 R92, [R210+0x1900] ;  /* 0x00190000d25c783b */ /* 0x004fe20000004200 */
[-C--:B-1----:R-:W-:Y:S08]  /*19270*/  HMMA.16816.F32.BF16 R52, R76, R88.reuse, R52 ;  /* 0x000000584c34723c */ /* 0x082ff00000041834 */
[C---:B------:R-:W-:Y:S01]  /*19280*/  HMMA.16816.F32.BF16 R56, R80.reuse, R88, R56 ;  /* 0x000000585038723c */ /* 0x040fe20000041838 */
[----:B---3--:R-:W-:Y:S03]  /*19290*/  FFMA.FTZ R84, R203, c[0x0][0x2d0], -R74 ;  /* 0x0000b400cb547a23 */ /* 0x008fe6000001084a */
[----:B------:R-:W-:Y:S01]  /*192a0*/  MOV R203, R111 ;  /* 0x0000006f00cb7202 */ /* 0x000fe20000000f00 */
[----:B------:R1:W-:Y:S02]  /*192b0*/  MUFU.EX2 R184, R84 ;  /* 0x0000005400b87308 */ /* 0x0003e40000000800 */
[--C-:B------:R-:W-:Y:S01]  /*192c0*/  FFMA.FTZ R88, R185, c[0x0][0x2d0], -R97.reuse ;  /* 0x0000b400b9587a23 */ /* 0x100fe20000010861 */
[-C--:B------:R-:W-:Y:S01]  /*192d0*/  HMMA.16816.F32.BF16 R60, R80, R90.reuse, R60 ;  /* 0x0000005a503c723c */ /* 0x080fe2000004183c */
[----:B------:R-:W-:Y:S06]  /*192e0*/  IMAD.MOV.U32 R185, RZ, RZ, R112 ;  /* 0x000000ffffb97224 */ /* 0x000fec00078e0070 */
[--C-:B------:R-:W-:Y:S01]  /*192f0*/  FFMA.FTZ R80, R226, c[0x0][0x2d0], -R74.reuse ;  /* 0x0000b400e2507a23 */ /* 0x100fe2000001084a */
[----:B------:R-:W-:Y:S01]  /*19300*/  HMMA.16816.F32.BF16 R64, R76, R90, R64 ;  /* 0x0000005a4c40723c */ /* 0x000fe20000041840 */
[----:B------:R-:W2:Y:S03]  /*19310*/  MUFU.EX2 R102, R88 ;  /* 0x0000005800667308 */ /* 0x000ea60000000800 */
[----:B----4-:R-:W-:Y:S02]  /*19320*/  F2FP.BF16.PACK_AB R82, R187, R186 ;  /* 0x000000babb52723e */ /* 0x010fe400000010ff */
[----:B------:R-:W-:Y:S02]  /*19330*/  MOV R226, R113 ;  /* 0x0000007100e27202 */ /* 0x000fe40000000f00 */
[----:B------:R-:W-:Y:S03]  /*19340*/  F2FP.BF16.PACK_AB R76, R147, R243 ;  /* 0x000000f3934c723e */ /* 0x000fe600000010ff */
[----:B------:R3:W-:Y:S01]  /*19350*/  MUFU.EX2 R181, R80 ;  /* 0x0000005000b57308 */ /* 0x0007e20000000800 */
[----:B------:R-:W-:Y:S01]  /*19360*/  F2FP.BF16.PACK_AB R77, R145, R146 ;  /* 0x00000092914d723e */ /* 0x000fe200000010ff */
[----:B-1----:R-:W-:Y:S01]  /*19370*/  FFMA.FTZ R84, R180, c[0x0][0x2d0], -R97 ;  /* 0x0000b400b4547a23 */ /* 0x002fe20000010861 */
[----:B------:R-:W-:Y:S02]  /*19380*/  F2FP.BF16.PACK_AB R78, R196, R228 ;  /* 0x000000e4c44e723e */ /* 0x000fe400000010ff */
[----:B------:R-:W-:Y:S05]  /*19390*/  F2FP.BF16.PACK_AB R79, R194, R190 ;  /* 0x000000bec24f723e */ /* 0x000fea00000010ff */
[----:B------:R1:W4:Y:S01]  /*193a0*/  MUFU.EX2 R182, R84 ;  /* 0x0000005400b67308 */ /* 0x0003220000000800 */
[----:B--2---:R-:W-:Y:S01]  /*193b0*/  F2FP.BF16.PACK_AB R83, R102, R154 ;  /* 0x0000009a6653723e */ /* 0x004fe200000010ff */
[----:B------:R-:W-:Y:S01]  /*193c0*/  LDSM.16.MT88.4 R88, [R212+0x1900] ;  /* 0x00190000d458783b */ /* 0x000fe20000004200 */
[----:B---3--:R-:W-:Y:S01]  /*193d0*/  FFMA.FTZ R80, R204, c[0x0][0x2d0], -R75 ;  /* 0x0000b400cc507a23 */ /* 0x008fe2000001084b */
[----:B------:R-:W-:Y:S06]  /*193e0*/  MOV R204, R114 ;  /* 0x0000007200cc7202 */ /* 0x000fec0000000f00 */
[----:B------:R2:W-:Y:S01]  /*193f0*/  MUFU.EX2 R153, R80 ;  /* 0x0000005000997308 */ /* 0x0005e20000000800 */
[----:B-1----:R-:W1:Y:S01]  /*19400*/  LDSM.16.MT88.4 R84, [R209+0x1900] ;  /* 0x00190000d154783b */ /* 0x002e620000004200 */
[----:B----4-:R-:W-:Y:S02]  /*19410*/  F2FP.BF16.PACK_AB R81, R155, R182 ;  /* 0x000000b69b51723e */ /* 0x010fe400000010ff */
[----:B--2---:R-:W-:Y:S01]  /*19420*/  F2FP.BF16.PACK_AB R80, R188, R144 ;  /* 0x00000090bc50723e */ /* 0x004fe200000010ff */
[-C--:B-1----:R-:W-:Y:S08]  /*19430*/  HMMA.16816.F32.BF16 R4, R76, R84.reuse, R4 ;  /* 0x000000544c04723c */ /* 0x082ff00000041804 */
[C---:B------:R-:W-:Y:S07]  /*19440*/  HMMA.16816.F32.BF16 R8, R80.reuse, R84, R8 ;  /* 0x000000545008723c */ /* 0x040fee0000041808 */
[--C-:B------:R-:W-:Y:S01]  /*19450*/  FFMA.FTZ R84, R234, c[0x0][0x2d0], -R74.reuse ;  /* 0x0000b400ea547a23 */ /* 0x100fe2000001084a */
[-C--:B------:R-:W-:Y:S01]  /*19460*/  HMMA.16816.F32.BF16 R12, R80, R86.reuse, R12 ;  /* 0x00000056500c723c */ /* 0x080fe2000004180c */
[----:B------:R-:W-:Y:S02]  /*19470*/  IMAD.MOV.U32 R234, RZ, RZ, R133 ;  /* 0x000000ffffea7224 */ /* 0x000fe400078e0085 */
[----:B------:R1:W-:Y:S05]  /*19480*/  MUFU.EX2 R158, R84 ;  /* 0x00000054009e7308 */ /* 0x0003ea0000000800 */
[C---:B------:R-:W-:Y:S08]  /*19490*/  HMMA.16816.F32.BF16 R16, R76.reuse, R86, R16 ;  /* 0x000000564c10723c */ /* 0x040ff00000041810 */
[-C--:B------:R-:W-:Y:S08]  /*194a0*/  HMMA.16816.F32.BF16 R20, R76, R88.reuse, R20 ;  /* 0x000000584c14723c */ /* 0x080ff00000041814 */
[C---:B------:R-:W-:Y:S01]  /*194b0*/  HMMA.16816.F32.BF16 R24, R80.reuse, R88, R24 ;  /* 0x000000585018723c */ /* 0x040fe20000041818 */
[----:B-1----:R-:W-:Y:S03]  /*194c0*/  FFMA.FTZ R84, R236, c[0x0][0x2d0], -R74 ;  /* 0x0000b400ec547a23 */ /* 0x002fe6000001084a */
[----:B------:R-:W-:Y:S03]  /*194d0*/  MOV R236, R132 ;  /* 0x0000008400ec7202 */ /* 0x000fe60000000f00 */
[--C-:B------:R-:W-:Y:S01]  /*194e0*/  FFMA.FTZ R88, R206, c[0x0][0x2d0], -R96.reuse ;  /* 0x0000b400ce587a23 */ /* 0x100fe20000010860 */
[-C--:B------:R-:W-:Y:S01]  /*194f0*/  HMMA.16816.F32.BF16 R28, R80, R90.reuse, R28 ;  /* 0x0000005a501c723c */ /* 0x080fe2000004181c */
[----:B------:R1:W-:Y:S03]  /*19500*/  MUFU.EX2 R180, R84 ;  /* 0x0000005400b47308 */ /* 0x0003e60000000800 */
[----:B------:R-:W-:Y:S04]  /*19510*/  MOV R206, R105 ;  /* 0x0000006900ce7202 */ /* 0x000fe80000000f00 */
[C---:B------:R-:W-:Y:S03]  /*19520*/  HMMA.16816.F32.BF16 R32, R76.reuse, R90, R32 ;  /* 0x0000005a4c20723c */ /* 0x040fe60000041820 */
[----:B------:R2:W-:Y:S05]  /*19530*/  MUFU.EX2 R156, R88 ;  /* 0x00000058009c7308 */ /* 0x0005ea0000000800 */
[-C--:B------:R-:W-:Y:S08]  /*19540*/  HMMA.16816.F32.BF16 R36, R76, R92.reuse, R36 ;  /* 0x0000005c4c24723c */ /* 0x080ff00000041824 */
[C---:B------:R-:W-:Y:S01]  /*19550*/  HMMA.16816.F32.BF16 R40, R80.reuse, R92, R40 ;  /* 0x0000005c5028723c */ /* 0x040fe20000041828 */
[----:B-1----:R-:W-:Y:S03]  /*19560*/  FFMA.FTZ R84, R231, c[0x0][0x2d0], -R75 ;  /* 0x0000b400e7547a23 */ /* 0x002fe6000001084b */
[----:B------:R-:W-:Y:S01]  /*19570*/  IMAD.MOV.U32 R231, RZ, RZ, R131 ;  /* 0x000000ffffe77224 */ /* 0x000fe200078e0083 */
[----:B------:R1:W-:Y:S01]  /*19580*/  MUFU.EX2 R157, R84 ;  /* 0x00000054009d7308 */ /* 0x0003e20000000800 */
[----:B------:R-:W-:Y:S01]  /*19590*/  MOV R131, R118 ;  /* 0x0000007600837202 */ /* 0x000fe20000000f00 */
[----:B------:R-:W-:Y:S01]  /*195a0*/  FFMA.FTZ R92, R201, c[0x0][0x2d0], -R97 ;  /* 0x0000b400c95c7a23 */ /* 0x000fe20000010861 */
[-C--:B------:R-:W-:Y:S01]  /*195b0*/  HMMA.16816.F32.BF16 R44, R80, R94.reuse, R44 ;  /* 0x0000005e502c723c */ /* 0x080fe2000004182c */
[--C-:B--2---:R-:W-:Y:S03]  /*195c0*/  FFMA.FTZ R88, R207, c[0x0][0x2d0], -R96.reuse ;  /* 0x0000b400cf587a23 */ /* 0x104fe60000010860 */
[----:B------:R-:W-:Y:S03]  /*195d0*/  MOV R207, R104 ;  /* 0x0000006800cf7202 */ /* 0x000fe60000000f00 */
[----:B------:R2:W-:Y:S01]  /*195e0*/  MUFU.EX2 R100, R92 ;  /* 0x0000005c00647308 */ /* 0x0005e20000000800 */
[C---:B------:R-:W-:Y:S09]  /*195f0*/  HMMA.16816.F32.BF16 R48, R76.reuse, R94, R48 ;  /* 0x0000005e4c30723c */ /* 0x040ff20000041830 */
[----:B------:R3:W-:Y:S03]  /*19600*/  MUFU.EX2 R178, R88 ;  /* 0x0000005800b27308 */ /* 0x0007e60000000800 */
[----:B-1----:R-:W-:Y:S01]  /*19610*/  FFMA.FTZ R84, R232, c[0x0][0x2d0], -R75 ;  /* 0x0000b400e8547a23 */ /* 0x002fe2000001084b */
[----:B------:R-:W-:Y:S01]  /*19620*/  MOV R232, R127 ;  /* 0x0000007f00e87202 */ /* 0x000fe20000000f00 */
[----:B------:R-:W-:Y:S02]  /*19630*/  IMAD.MOV.U32 R127, RZ, RZ, R119 ;  /* 0x000000ffff7f7224 */ /* 0x000fe400078e0077 */
[----:B------:R-:W-:Y:S03]  /*19640*/  LDSM.16.MT88.4 R116, [R209+0x2900] ;  /* 0x00290000d174783b */ /* 0x000fe60000004200 */
[----:B------:R1:W-:Y:S01]  /*19650*/  MUFU.EX2 R179, R84 ;  /* 0x0000005400b37308 */ /* 0x0003e20000000800 */
[----:B------:R-:W-:Y:S01]  /*19660*/  MOV R149, R127 ;  /* 0x0000007f00957202 */ /* 0x000fe20000000f00 */
[----:B------:R-:W-:Y:S02]  /*19670*/  IMAD.MOV.U32 R127, RZ, RZ, R123 ;  /* 0x000000ffff7f7224 */ /* 0x000fe400078e007b */
[----:B--2---:R-:W-:Y:S02]  /*19680*/  FFMA.FTZ R92, R192, c[0x0][0x2d0], -R97 ;  /* 0x0000b400c05c7a23 */ /* 0x004fe40000010861 */
[----:B------:R-:W-:Y:S04]  /*19690*/  IMAD.MOV.U32 R123, RZ, RZ, R109 ;  /* 0x000000ffff7b7224 */ /* 0x000fe800078e006d */
[----:B------:R2:W-:Y:S01]  /*196a0*/  MUFU.EX2 R99, R92 ;  /* 0x0000005c00637308 */ /* 0x0005e20000000800 */
[--C-:B---3--:R-:W-:Y:S09]  /*196b0*/  FFMA.FTZ R88, R229, c[0x0][0x2d0], -R96.reuse ;  /* 0x0000b400e5587a23 */ /* 0x108ff20000010860 */
[----:B------:R3:W4:Y:S01]  /*196c0*/  MUFU.EX2 R177, R88 ;  /* 0x0000005800b17308 */ /* 0x0007220000000800 */
[----:B-1----:R-:W-:Y:S01]  /*196d0*/  FFMA.FTZ R84, R202, c[0x0][0x2d0], -R96 ;  /* 0x0000b400ca547a23 */ /* 0x002fe20000010860 */
[----:B------:R-:W-:Y:S02]  /*196e0*/  MOV R202, R122 ;  /* 0x0000007a00ca7202 */ /* 0x000fe40000000f00 */
[----:B------:R-:W-:Y:S06]  /*196f0*/  MOV R122, R108 ;  /* 0x0000006c007a7202 */ /* 0x000fec0000000f00 */
        /* <DEDUP_REMOVED lines=19> */
[----:B------:R3:W4:Y:S02]  /*19830*/  MUFU.EX2 R175, R80 ;  /* 0x0000005000af7308 */ /* 0x0007240000000800 */
[----:B------:R-:W-:Y:S02]  /*19840*/  F2FP.BF16.PACK_AB R76, R181, R184 ;  /* 0x000000b8b54c723e */ /* 0x000fe400000010ff */
[----:B------:R-:W-:Y:S03]  /*19850*/  F2FP.BF16.PACK_AB R77, R159, R153 ;  /* 0x000000999f4d723e */ /* 0x000fe600000010ff */
[----:B------:R-:W-:Y:S02]  /*19860*/  F2FP.BF16.PACK_AB R78, R180, R158 ;  /* 0x0000009eb44e723e */ /* 0x000fe400000010ff */
[----:B------:R-:W-:Y:S01]  /*19870*/  F2FP.BF16.PACK_AB R79, R179, R157 ;  /* 0x0000009db34f723e */ /* 0x000fe200000010ff */
[----:B--2---:R-:W2:Y:S01]  /*19880*/  LDSM.16.MT88.4 R84, [R212+0x2100] ;  /* 0x00210000d454783b */ /* 0x004ea20000004200 */
[----:B-----5:R-:W-:Y:S05]  /*19890*/  F2FP.BF16.PACK_AB R83, R98, R99 ;  /* 0x000000636253723e */ /* 0x020fea00000010ff */
[-C--:B-1----:R-:W-:Y:S01]  /*198a0*/  HMMA.16816.F32.BF16 R4, R76, R88.reuse, R4 ;  /* 0x000000584c04723c */ /* 0x082fe20000041804 */
[--C-:B---3--:R-:W-:Y:S01]  /*198b0*/  FFMA.FTZ R80, R242, c[0x0][0x2d0], -R75.reuse ;  /* 0x0000b400f2507a23 */ /* 0x108fe2000001084b */
[----:B----4-:R-:W-:Y:S03]  /*198c0*/  F2FP.BF16.PACK_AB R164, R175, R176 ;  /* 0x000000b0afa4723e */ /* 0x010fe600000010ff */
[----:B------:R1:W3:Y:S02]  /*198d0*/  MUFU.EX2 R174, R80 ;  /* 0x0000005000ae7308 */ /* 0x0002e40000000800 */
[----:B-1----:R-:W-:Y:S02]  /*198e0*/  F2FP.BF16.PACK_AB R80, R156, R152 ;  /* 0x000000989c50723e */ /* 0x002fe400000010ff */
[----:B---3--:R-:W-:Y:S05]  /*198f0*/  F2FP.BF16.PACK_AB R165, R172, R174 ;  /* 0x000000aeaca5723e */ /* 0x008fea00000010ff */
[C---:B------:R-:W-:Y:S07]  /*19900*/  HMMA.16816.F32.BF16 R8, R80.reuse, R88, R8 ;  /* 0x000000585008723c */ /* 0x040fee0000041808 */
[--C-:B------:R-:W-:Y:S01]  /*19910*/  FFMA.FTZ R88, R252, c[0x0][0x2d0], -R74.reuse ;  /* 0x0000b400fc587a23 */ /* 0x100fe2000001084a */
[-C--:B------:R-:W-:Y:S01]  /*19920*/  HMMA.16816.F32.BF16 R12, R80, R90.reuse, R12 ;  /* 0x0000005a500c723c */ /* 0x080fe2000004180c */
[----:B------:R-:W-:Y:S02]  /*19930*/  FFMA.FTZ R74, R134, c[0x0][0x2d0], -R74 ;  /* 0x0000b400864a7a23 */ /* 0x000fe4000001084a */
[----:B------:R-:W-:Y:S01]  /*19940*/  LDSM.16.MT88.4 R132, [R212+0x2900] ;  /* 0x00290000d484783b */ /* 0x000fe20000004200 */
[----:B------:R1:W-:Y:S04]  /*19950*/  MUFU.EX2 R173, R88 ;  /* 0x0000005800ad7308 */ /* 0x0003e80000000800 */
[C---:B------:R-:W-:Y:S06]  /*19960*/  HMMA.16816.F32.BF16 R16, R76.reuse, R90, R16 ;  /* 0x0000005a4c10723c */ /* 0x040fec0000041810 */
[----:B------:R3:W4:Y:S02]  /*19970*/  MUFU.EX2 R171, R74 ;  /* 0x0000004a00ab7308 */ /* 0x0007240000000800 */
[-C--:B--2---:R-:W-:Y:S08]  /*19980*/  HMMA.16816.F32.BF16 R20, R76, R84.reuse, R20 ;  /* 0x000000544c14723c */ /* 0x084ff00000041814 */
[C---:B------:R-:W-:Y:S01]  /*19990*/  HMMA.16816.F32.BF16 R24, R80.reuse, R84, R24 ;  /* 0x000000545018723c */ /* 0x040fe20000041818 */
[----:B-1----:R-:W1:Y:S07]  /*199a0*/  LDSM.16.MT88.4 R88, [R211+0x2100] ;  /* 0x00210000d358783b */ /* 0x002e6e0000004200 */
[-C--:B------:R-:W-:Y:S01]  /*199b0*/  HMMA.16816.F32.BF16 R28, R80, R86.reuse, R28 ;  /* 0x00000056501c723c */ /* 0x080fe2000004181c */
[--C-:B---3--:R-:W-:Y:S03]  /*199c0*/  FFMA.FTZ R74, R250, c[0x0][0x2d0], -R75.reuse ;  /* 0x0000b400fa4a7a23 */ /* 0x108fe6000001084b */
[----:B----4-:R-:W-:Y:S01]  /*199d0*/  F2FP.BF16.PACK_AB R166, R171, R173 ;  /* 0x000000adaba6723e */ /* 0x010fe200000010ff */
[----:B------:R-:W-:Y:S03]  /*199e0*/  FFMA.FTZ R75, R251, c[0x0][0x2d0], -R75 ;  /* 0x0000b400fb4b7a23 */ /* 0x000fe6000001084b */
[C---:B------:R-:W-:Y:S01]  /*199f0*/  HMMA.16816.F32.BF16 R32, R76.reuse, R86, R32 ;  /* 0x000000564c20723c */ /* 0x040fe20000041820 */
[----:B------:R2:W-:Y:S07]  /*19a00*/  MUFU.EX2 R170, R74 ;  /* 0x0000004a00aa7308 */ /* 0x0005ee0000000800 */
[-C--:B------:R-:W-:Y:S03]  /*19a10*/  HMMA.16816.F32.BF16 R36, R76, R92.reuse, R36 ;  /* 0x0000005c4c24723c */ /* 0x080fe60000041824 */
[----:B------:R-:W3:Y:S05]  /*19a20*/  MUFU.EX2 R169, R75 ;  /* 0x0000004b00a97308 */ /* 0x000eea0000000800 */
[C---:B------:R-:W-:Y:S08]  /*19a30*/  HMMA.16816.F32.BF16 R40, R80.reuse, R92, R40 ;  /* 0x0000005c5028723c */ /* 0x040ff00000041828 */
[-C--:B------:R-:W-:Y:S01]  /*19a40*/  HMMA.16816.F32.BF16 R44, R80, R94.reuse, R44 ;  /* 0x0000005e502c723c */ /* 0x080fe2000004182c */
[--C-:B--2---:R-:W-:Y:S04]  /*19a50*/  FFMA.FTZ R74, R237, c[0x0][0x2d0], -R96.reuse ;  /* 0x0000b400ed4a7a23 */ /* 0x104fe80000010860 */
[----:B------:R2:W-:Y:S03]  /*19a60*/  MUFU.EX2 R168, R74 ;  /* 0x0000004a00a87308 */ /* 0x0005e60000000800 */
[C---:B------:R-:W-:Y:S01]  /*19a70*/  HMMA.16816.F32.BF16 R48, R76.reuse, R94, R48 ;  /* 0x0000005e4c30723c */ /* 0x040fe20000041830 */
[----:B---3--:R-:W-:Y:S07]  /*19a80*/  F2FP.BF16.PACK_AB R167, R169, R170 ;  /* 0x000000aaa9a7723e */ /* 0x008fee00000010ff */
[-C--:B-1----:R-:W-:Y:S08]  /*19a90*/  HMMA.16816.F32.BF16 R52, R76, R88.reuse, R52 ;  /* 0x000000584c34723c */ /* 0x082ff00000041834 */
[C---:B------:R-:W-:Y:S01]  /*19aa0*/  HMMA.16816.F32.BF16 R56, R80.reuse, R88, R56 ;  /* 0x000000585038723c */ /* 0x040fe20000041838 */
[--C-:B--2---:R-:W-:Y:S07]  /*19ab0*/  FFMA.FTZ R74, R238, c[0x0][0x2d0], -R96.reuse ;  /* 0x0000b400ee4a7a23 */ /* 0x104fee0000010860 */
[-C--:B------:R-:W-:Y:S01]  /*19ac0*/  HMMA.16816.F32.BF16 R60, R80, R90.reuse, R60 ;  /* 0x0000005a503c723c */ /* 0x080fe2000004183c */
[----:B------:R1:W2:Y:S07]  /*19ad0*/  MUFU.EX2 R85, R74 ;  /* 0x0000004a00557308 */ /* 0x0002ae0000000800 */
[----:B------:R-:W-:Y:S01]  /*19ae0*/  HMMA.16816.F32.BF16 R64, R76, R90, R64 ;  /* 0x0000005a4c40723c */ /* 0x000fe20000041840 */
[----:B------:R-:W3:Y:S04]  /*19af0*/  LDL.LU R77, [R1+0x14] ;  /* 0x00001400014d7983 */ /* 0x000ee80000300800 */
[----:B------:R-:W4:Y:S03]  /*19b00*/  LDL.LU R76, [R1+0x18] ;  /* 0x00001800014c7983 */ /* 0x000f260000300800 */
[-C--:B------:R-:W-:Y:S07]  /*19b10*/  HMMA.16816.F32.BF16 R104, R164, R116.reuse, R4 ;  /* 0x00000074a468723c */ /* 0x080fee0000041804 */
[----:B------:R-:W-:Y:S02]  /*19b20*/  FADD.FTZ R4, R150, R69 ;  /* 0x0000004596047221 */ /* 0x000fe40000010000 */
[--C-:B-1----:R-:W-:Y:S03]  /*19b30*/  FFMA.FTZ R74, R239, c[0x0][0x2d0], -R96.reuse ;  /* 0x0000b400ef4a7a23 */ /* 0x102fe60000010860 */
[----:B------:R-:W-:Y:S01]  /*19b40*/  FFMA.FTZ R96, R240, c[0x0][0x2d0], -R96 ;  /* 0x0000b400f0607a23 */ /* 0x000fe20000010860 */
[----:B------:R1:W-:Y:S01]  /*19b50*/  MUFU.EX2 R86, R74 ;  /* 0x0000004a00567308 */ /* 0x0003e20000000800 */
[----:B------:R-:W-:Y:S01]  /*19b60*/  FADD.FTZ R4, R123, R4 ;  /* 0x000000047b047221 */ /* 0x000fe20000010000 */
[----:B--2---:R-:W-:Y:S03]  /*19b70*/  F2FP.BF16.PACK_AB R160, R85, R168 ;  /* 0x000000a855a0723e */ /* 0x004fe600000010ff */
[----:B------:R-:W-:Y:S05]  /*19b80*/  FADD.FTZ R4, R207, R4 ;  /* 0x00000004cf047221 */ /* 0x000fea0000010000 */
[----:B------:R-:W2:Y:S01]  /*19b90*/  MUFU.EX2 R96, R96 ;  /* 0x0000006000607308 */ /* 0x000ea20000000800 */
[--C-:B-1----:R-:W-:Y:S09]  /*19ba0*/  FFMA.FTZ R74, R193, c[0x0][0x2d0], -R97.reuse ;  /* 0x0000b400c14a7a23 */ /* 0x102ff20000010861 */
[----:B------:R1:W-:Y:S01]  /*19bb0*/  MUFU.EX2 R75, R74 ;  /* 0x0000004a004b7308 */ /* 0x0003e20000000800 */
[----:B--2---:R-:W-:Y:S01]  /*19bc0*/  F2FP.BF16.PACK_AB R162, R96, R86 ;  /* 0x0000005660a2723e */ /* 0x004fe200000010ff */
[--C-:B-1----:R-:W-:Y:S08]  /*19bd0*/  FFMA.FTZ R74, R195, c[0x0][0x2d0], -R97.reuse ;  /* 0x0000b400c34a7a23 */ /* 0x102ff00000010861 */
[----:B------:R1:W2:Y:S02]  /*19be0*/  MUFU.EX2 R84, R74 ;  /* 0x0000004a00547308 */ /* 0x0002a40000000800 */
[--C-:B-1----:R-:W-:Y:S01]  /*19bf0*/  FFMA.FTZ R74, R197, c[0x0][0x2d0], -R97.reuse ;  /* 0x0000b400c54a7a23 */ /* 0x102fe20000010861 */
[----:B--2---:R-:W-:Y:S01]  /*19c00*/  F2FP.BF16.PACK_AB R161, R84, R75 ;  /* 0x0000004b54a1723e */ /* 0x004fe200000010ff */
[----:B------:R-:W-:Y:S02]  /*19c10*/  FFMA.FTZ R97, R73, c[0x0][0x2d0], -R97 ;  /* 0x0000b40049617a23 */ /* 0x000fe40000010861 */
[----:B------:R-:W2:Y:S04]  /*19c20*/  LDL.LU R73, [R1+0x1c] ;  /* 0x00001c0001497983 */ /* 0x000ea80000300800 */
[----:B------:R-:W-:Y:S10]  /*19c30*/  MUFU.EX2 R74, R74 ;  /* 0x0000004a004a7308 */ /* 0x000ff40000000800 */
[----:B------:R-:W1:Y:S02]  /*19c40*/  MUFU.EX2 R97, R97 ;  /* 0x0000006100617308 */ /* 0x000e640000000800 */
[----:B-1----:R-:W-:Y:S07]  /*19c50*/  F2FP.BF16.PACK_AB R163, R97, R74 ;  /* 0x0000004a61a3723e */ /* 0x002fee00000010ff */
[C---:B------:R-:W-:Y:S08]  /*19c60*/  HMMA.16816.F32.BF16 R108, R160.reuse, R116, R8 ;  /* 0x00000074a06c723c */ /* 0x040ff00000041808 */
[-C--:B------:R-:W-:Y:S08]  /*19c70*/  HMMA.16816.F32.BF16 R112, R160, R118.reuse, R12 ;  /* 0x00000076a070723c */ /* 0x080ff0000004180c */
[C---:B------:R-:W-:Y:S01]  /*19c80*/  HMMA.16816.F32.BF16 R116, R164.reuse, R118, R16 ;  /* 0x00000076a474723c */ /* 0x040fe20000041810 */
[----:B---3--:R-:W-:Y:S03]  /*19c90*/  FFMA.FTZ R68, R68, R77, R232 ;  /* 0x0000004d44447223 */ /* 0x008fe600000100e8 */
[----:B------:R-:W-:Y:S01]  /*19ca0*/  IMAD.MOV.U32 R232, RZ, RZ, R236 ;  /* 0x000000ffffe87224 */ /* 0x000fe200078e00ec */
[----:B------:R-:W-:Y:S01]  /*19cb0*/  MOV R236, R151 ;  /* 0x0000009700ec7202 */ /* 0x000fe20000000f00 */
[----:B----4-:R-:W-:Y:S01]  /*19cc0*/  FFMA.FTZ R2, R2, R76, R231 ;  /* 0x0000004c02027223 */ /* 0x010fe200000100e7 */
[----:B------:R-:W-:Y:S01]  /*19cd0*/  MOV R231, R234 ;  /* 0x000000ea00e77202 */ /* 0x000fe20000000f00 */
[----:B------:R-:W-:Y:S04]  /*19ce0*/  FADD.FTZ R6, R149, R68 ;  /* 0x0000004495067221 */ /* 0x000fe80000010000 */
[----:B------:R-:W-:Y:S02]  /*19cf0*/  IMAD.MOV.U32 R234, RZ, RZ, R148 ;  /* 0x000000ffffea7224 */ /* 0x000fe400078e0094 */
[----:B------:R-:W-:Y:S01]  /*19d00*/  FADD.FTZ R2, R205, R2 ;  /* 0x00000002cd027221 */ /* 0x000fe20000010000 */
[----:B------:R-:W1:Y:S01]  /*19d10*/  LDSM.16.MT88.4 R148, [R210+0x2900] ;  /* 0x00290000d294783b */ /* 0x000e620000004200 */
[----:B------:R-:W-:Y:S01]  /*19d20*/  FADD.FTZ R6, R122, R6 ;  /* 0x000000067a067221 */ /* 0x000fe20000010000 */
[----:B------:R-:W-:Y:S01]  /*19d30*/  MOV R205, R204 ;  /* 0x000000cc00cd7202 */ /* 0x000fe20000000f00 */
[----:B------:R-:W-:Y:S01]  /*19d40*/  FADD.FTZ R5, R121, R2 ;  /* 0x0000000279057221 */ /* 0x000fe20000010000 */
[----:B------:R-:W-:Y:S01]  /*19d50*/  MOV R204, R226 ;  /* 0x000000e200cc7202 */ /* 0x000fe20000000f00 */
[----:B------:R-:W-:Y:S01]  /*19d60*/  IMAD.MOV.U32 R226, RZ, RZ, R185 ;  /* 0x000000ffffe27224 */ /* 0x000fe200078e00b9 */
[----:B------:R-:W-:Y:S01]  /*19d70*/  MOV R185, R203 ;  /* 0x000000cb00b97202 */ /* 0x000fe20000000f00 */
[----:B------:R-:W-:Y:S01]  /*19d80*/  FADD.FTZ R2, R206, R6 ;  /* 0x00000006ce027221 */ /* 0x000fe20000010000 */
[----:B------:R-:W-:Y:S01]  /*19d90*/  MOV R203, R191 ;  /* 0x000000bf00cb7202 */ /* 0x000fe20000000f00 */
[----:B------:R-:W-:Y:S02]  /*19da0*/  FADD.FTZ R6, R126, R4 ;  /* 0x000000047e067221 */ /* 0x000fe40000010000 */
[----:B------:R-:W-:Y:S02]  /*19db0*/  IMAD.MOV.U32 R191, RZ, RZ, R120 ;  /* 0x000000ffffbf7224 */ /* 0x000fe400078e0078 */
[-C--:B------:R-:W-:Y:S01]  /*19dc0*/  HMMA.16816.F32.BF16 R120, R164, R132.reuse, R20 ;  /* 0x00000084a478723c */ /* 0x080fe20000041814 */
[----:B--2---:R-:W-:Y:S02]  /*19dd0*/  FFMA.FTZ R8, R0, R73, R200 ;  /* 0x0000004900087223 */ /* 0x004fe400000100c8 */
[----:B------:R-:W-:Y:S02]  /*19de0*/  FADD.FTZ R0, R202, R5 ;  /* 0x00000005ca007221 */ /* 0x000fe40000010000 */
[----:B------:R-:W-:Y:S02]  /*19df0*/  FADD.FTZ R8, R127, R8 ;  /* 0x000000087f087221 */ /* 0x000fe40000010000 */
[----:B------:R-:W-:Y:S02]  /*19e00*/  FADD.FTZ R5, R125, R2 ;  /* 0x000000027d057221 */ /* 0x000fe40000010000 */
[----:B------:R-:W-:Y:S03]  /*19e10*/  FADD.FTZ R7, R124, R0 ;  /* 0x000000007c077221 */ /* 0x000fe60000010000 */
[----:B------:R-:W-:Y:S01]  /*19e20*/  FADD.FTZ R4, R232, R8 ;  /* 0x00000008e8047221 */ /* 0x000fe20000010000 */
[C---:B------:R-:W-:Y:S01]  /*19e30*/  HMMA.16816.F32.BF16 R124, R160.reuse, R132, R24 ;  /* 0x00000084a07c723c */ /* 0x040fe20000041818 */
[----:B------:R-:W-:Y:S02]  /*19e40*/  FADD.FTZ R2, R231, R6 ;  /* 0x00000006e7027221 */ /* 0x000fe40000010000 */
[----:B------:R-:W-:Y:S02]  /*19e50*/  FADD.FTZ R0, R236, R5 ;  /* 0x00000005ec007221 */ /* 0x000fe40000010000 */
[----:B------:R-:W-:Y:S02]  /*19e60*/  FADD.FTZ R7, R128, R7 ;  /* 0x0000000780077221 */ /* 0x000fe40000010000 */
[----:B------:R-:W-:Y:S02]  /*19e70*/  FADD.FTZ R4, R131, R4 ;  /* 0x0000000483047221 */ /* 0x000fe40000010000 */
[----:B------:R-:W-:Y:S03]  /*19e80*/  FADD.FTZ R6, R130, R2 ;  /* 0x0000000282067221 */ /* 0x000fe60000010000 */
[----:B------:R-:W-:Y:S02]  /*19e90*/  FADD.FTZ R5, R129, R0 ;  /* 0x0000000081057221 */ /* 0x000fe40000010000 */
[----:B------:R-:W-:Y:S01]  /*19ea0*/  FADD.FTZ R2, R234, R7 ;  /* 0x00000007ea027221 */ /* 0x000fe20000010000 */
[-C--:B------:R-:W-:Y:S01]  /*19eb0*/  HMMA.16816.F32.BF16 R128, R160, R134.reuse, R28 ;  /* 0x00000086a080723c */ /* 0x080fe2000004181c */
[----:B------:R-:W-:Y:S01]  /*19ec0*/  FADD.FTZ R4, R103, R4 ;  /* 0x0000000467047221 */ /* 0x000fe20000010000 */
[----:B------:R-:W-:Y:S01]  /*19ed0*/  MOV R103, R3 ;  /* 0x0000000300677202 */ /* 0x000fe20000000f00 */
[----:B------:R-:W-:Y:S02]  /*19ee0*/  FADD.FTZ R0, R205, R6 ;  /* 0x00000006cd007221 */ /* 0x000fe40000010000 */
[----:B------:R-:W-:Y:S02]  /*19ef0*/  FADD.FTZ R10, R204, R5 ;  /* 0x00000005cc0a7221 */ /* 0x000fe40000010000 */
[----:B------:R-:W-:Y:S01]  /*19f00*/  FADD.FTZ R11, R185, R4 ;  /* 0x00000004b90b7221 */ /* 0x000fe20000010000 */
[C---:B------:R-:W-:Y:S01]  /*19f10*/  HMMA.16816.F32.BF16 R132, R164.reuse, R134, R32 ;  /* 0x00000086a484723c */ /* 0x040fe20000041820 */
[----:B------:R-:W-:Y:S01]  /*19f20*/  FADD.FTZ R8, R226, R2 ;  /* 0x00000002e2087221 */ /* 0x000fe20000010000 */
[----:B------:R-:W2:Y:S02]  /*19f30*/  LDSM.16.MT88.4 R4, [R211+0x2900] ;  /* 0x00290000d304783b */ /* 0x000ea40000004200 */
[----:B------:R-:W-:Y:S02]  /*19f40*/  FADD.FTZ R9, R203, R0 ;  /* 0x00000000cb097221 */ /* 0x000fe40000010000 */
[----:B------:R-:W-:Y:S02]  /*19f50*/  FADD.FTZ R2, R139, R10 ;  /* 0x0000000a8b027221 */ /* 0x000fe40000010000 */
[----:B------:R-:W-:Y:S04]  /*19f60*/  FADD.FTZ R0, R137, R8 ;  /* 0x0000000889007221 */ /* 0x000fe80000010000 */
[----:B------:R-:W-:Y:S02]  /*19f70*/  FADD.FTZ R8, R191, R11 ;  /* 0x0000000bbf087221 */ /* 0x000fe40000010000 */
[----:B------:R-:W-:Y:S02]  /*19f80*/  FADD.FTZ R9, R249, R9 ;  /* 0x00000009f9097221 */ /* 0x000fe40000010000 */
[----:B------:R-:W-:Y:S02]  /*19f90*/  FADD.FTZ R2, R138, R2 ;  /* 0x000000028a027221 */ /* 0x000fe40000010000 */
[----:B------:R-:W-:Y:S02]  /*19fa0*/  FADD.FTZ R0, R136, R0 ;  /* 0x0000000088007221 */ /* 0x000fe40000010000 */
[----:B------:R-:W-:Y:S01]  /*19fb0*/  FADD.FTZ R12, R189, R8 ;  /* 0x00000008bd0c7221 */ /* 0x000fe20000010000 */
[-C--:B-1----:R-:W-:Y:S01]  /*19fc0*/  HMMA.16816.F32.BF16 R136, R164, R148.reuse, R36 ;  /* 0x00000094a488723c */ /* 0x082fe20000041824 */
[----:B------:R-:W-:Y:S02]  /*19fd0*/  FADD.FTZ R8, R248, R9 ;  /* 0x00000009f8087221 */ /* 0x000fe40000010000 */
[----:B------:R-:W-:Y:S02]  /*19fe0*/  FADD.FTZ R2, R244, R2 ;  /* 0x00000002f4027221 */ /* 0x000fe40000010000 */
[----:B------:R-:W-:Y:S02]  /*19ff0*/  FADD.FTZ R0, R142, R0 ;  /* 0x000000008e007221 */ /* 0x000fe40000010000 */
[----:B------:R-:W-:Y:S02]  /*1a000*/  FADD.FTZ R12, R140, R12 ;  /* 0x0000000c8c0c7221 */ /* 0x000fe40000010000 */
[----:B------:R-:W-:Y:S03]  /*1a010*/  FADD.FTZ R10, R246, R8 ;  /* 0x00000008f60a7221 */ /* 0x000fe60000010000 */
[----:B------:R-:W-:Y:S02]  /*1a020*/  FADD.FTZ R9, R143, R2 ;  /* 0x000000028f097221 */ /* 0x000fe40000010000 */
[----:B------:R-:W-:Y:S02]  /*1a030*/  FADD.FTZ R11, R141, R0 ;  /* 0x000000008d0b7221 */ /* 0x000fe40000010000 */
        /* <DEDUP_REMOVED lines=10> */
[----:B------:R-:W-:Y:S02]  /*1a0e0*/  FADD.FTZ R8, R230, R8 ;  /* 0x00000008e6087221 */ /* 0x000fe40000010000 */
[----:B------:R-:W-:Y:S02]  /*1a0f0*/  FADD.FTZ R0, R228, R10 ;  /* 0x0000000ae4007221 */ /* 0x000fe40000010000 */
[----:B------:R-:W-:Y:S02]  /*1a100*/  FADD.FTZ R9, R190, R9 ;  /* 0x00000009be097221 */ /* 0x000fe40000010000 */
[----:B------:R-:W-:Y:S01]  /*1a110*/  FADD.FTZ R11, R186, R2 ;  /* 0x00000002ba0b7221 */ /* 0x000fe20000010000 */
[C---:B------:R-:W-:Y:S01]  /*1a120*/  HMMA.16816.F32.BF16 R148, R164.reuse, R150, R48 ;  /* 0x00000096a494723c */ /* 0x040fe20000041830 */
[----:B------:R-:W-:Y:S03]  /*1a130*/  FADD.FTZ R8, R182, R8 ;  /* 0x00000008b6087221 */ /* 0x000fe60000010000 */
        /* <DEDUP_REMOVED lines=9> */
[-C--:B--2---:R-:W-:Y:S01]  /*1a1d0*/  HMMA.16816.F32.BF16 R152, R164, R4.reuse, R52 ;  /* 0x00000004a498723c */ /* 0x084fe20000041834 */
[----:B------:R-:W-:Y:S02]  /*1a1e0*/  FADD.FTZ R0, R159, R11 ;  /* 0x0000000b9f007221 */ /* 0x000fe40000010000 */
[----:B------:R-:W-:Y:S02]  /*1a1f0*/  FADD.FTZ R10, R156, R9 ;  /* 0x000000099c0a7221 */ /* 0x000fe40000010000 */
[----:B------:R-:W-:Y:S02]  /*1a200*/  FADD.FTZ R11, R158, R2 ;  /* 0x000000029e0b7221 */ /* 0x000fe40000010000 */
[----:B------:R-:W-:Y:S02]  /*1a210*/  FADD.FTZ R9, R157, R0 ;  /* 0x000000009d097221 */ /* 0x000fe40000010000 */
[----:B------:R-:W-:Y:S01]  /*1a220*/  FADD.FTZ R8, R102, R8 ;  /* 0x0000000866087221 */ /* 0x000fe20000010000 */
[C---:B------:R-:W-:Y:S02]  /*1a230*/  HMMA.16816.F32.BF16 R156, R160.reuse, R4, R56 ;  /* 0x00000004a09c723c */ /* 0x040fe40000041838 */
[----:B------:R-:W-:Y:S01]  /*1a240*/  FADD.FTZ R2, R178, R10 ;  /* 0x0000000ab2027221 */ /* 0x000fe20000010000 */
[----:B------:R-:W-:Y:S01]  /*1a250*/  MOV R102, R70 ;  /* 0x0000004600667202 */ /* 0x000fe20000000f00 */
[----:B------:R-:W-:Y:S01]  /*1a260*/  FADD.FTZ R8, R101, R8 ;  /* 0x0000000865087221 */ /* 0x000fe20000010000 */
[----:B------:R-:W-:Y:S01]  /*1a270*/  MOV R101, R71 ;  /* 0x0000004700657202 */ /* 0x000fe20000000f00 */
[----:B------:R-:W-:Y:S02]  /*1a280*/  FADD.FTZ R0, R180, R11 ;  /* 0x0000000bb4007221 */ /* 0x000fe40000010000 */
[----:B------:R-:W-:Y:S01]  /*1a290*/  FADD.FTZ R4, R100, R8 ;  /* 0x0000000864047221 */ /* 0x000fe20000010000 */
[-C--:B------:R-:W-:Y:S03]  /*1a2a0*/  HMMA.16816.F32.BF16 R160, R160, R6.reuse, R60 ;  /* 0x00000006a0a0723c */ /* 0x080fe6000004183c */
[----:B------:R-:W-:Y:S02]  /*1a2b0*/  FADD.FTZ R8, R179, R9 ;  /* 0x00000009b3087221 */ /* 0x000fe40000010000 */
[----:B------:R-:W-:Y:S02]  /*1a2c0*/  FADD.FTZ R9, R177, R2 ;  /* 0x00000002b1097221 */ /* 0x000fe40000010000 */
[----:B------:R-:W-:Y:S01]  /*1a2d0*/  FADD.FTZ R4, R99, R4 ;  /* 0x0000000463047221 */ /* 0x000fe20000010000 */
[----:B------:R-:W-:Y:S01]  /*1a2e0*/  HMMA.16816.F32.BF16 R164, R164, R6, R64 ;  /* 0x00000006a4a4723c */ /* 0x000fe20000041840 */
        /* <DEDUP_REMOVED lines=18> */
[----:B------:R-:W-:Y:S01]  /*1a410*/  IMAD.MOV.U32 R100, RZ, RZ, R72 ;  /* 0x000000ffff647224 */ /* 0x000fe200078e0048 */
[----:B------:R2:W-:Y:S01]  /*1a420*/  STL [R1+0x18], R4 ;  /* 0x0000180401007387 */ /* 0x0005e20000100800 */
[----:B------:R-:W-:Y:S05]  /*1a430*/  FADD.FTZ R2, R97, R2 ;  /* 0x0000000261027221 */ /* 0x000fea0000010000 */
[----:B------:R2:W-:Y:S01]  /*1a440*/  STL [R1+0x1c], R2 ;  /* 0x00001c0201007387 */ /* 0x0005e20000100800 */
[----:B-1----:R-:W-:Y:S04]  /*1a450*/  IADD3 R0, R225, -0x1, RZ ;  /* 0xffffffffe1007810 */ /* 0x002fe80007ffe0ff */
[----:B------:R-:W-:Y:S01]  /*1a460*/  MOV R225, R0 ;  /* 0x0000000000e17202 */ /* 0x000fe20000000f00 */
[----:B------:R-:W-:-:S05]  /*1a470*/  @P0 BRA `(.L_x_521) ;  /* 0xffff993000000947 */ /* 0x000fca000383ffff */
.L_x_504:
[----:B------:R-:W3:Y:S04]  /*1a480*/  LDL.LU R0, [R1+0x10] ;  /* 0x0000100001007983 */ /* 0x000ee80000300800 */
[----:B-12---:R-:W2:Y:S04]  /*1a490*/  LDL.LU R4, [R1+0x14] ;  /* 0x0000140001047983 */ /* 0x006ea80000300800 */
[----:B------:R-:W4:Y:S04]  /*1a4a0*/  LDL.LU R8, [R1+0x18] ;  /* 0x0000180001087983 */ /* 0x000f280000300800 */
[----:B------:R-:W4:Y:S01]  /*1a4b0*/  LDL.LU R2, [R1+0x1c] ;  /* 0x00001c0001027983 */ /* 0x000f220000300800 */
[----:B------:R-:W-:-:S02]  /*1a4c0*/  MOV R20, 0xff800000 ;  /* 0xff80000000147802 */ /* 0x000fc40000000f00 */
[----:B------:R-:W-:Y:S02]  /*1a4d0*/  MOV R21, 0xff800000 ;  /* 0xff80000000157802 */ /* 0x000fe40000000f00 */
[----:B------:R-:W-:Y:S02]  /*1a4e0*/  MOV R22, 0xff800000 ;  /* 0xff80000000167802 */ /* 0x000fe40000000f00 */
[----:B------:R-:W-:Y:S02]  /*1a4f0*/  MOV R23, 0xff800000 ;  /* 0xff80000000177802 */ /* 0x000fe40000000f00 */
[----:B------:R-:W-:Y:S01]  /*1a500*/  PLOP3.LUT P4, PT, PT, PT, PT, 0x8, 0x0 ;  /* 0x000000000000781c */ /* 0x000fe20003f8e170 */
[----:B---3--:R-:W1:Y:S04]  /*1a510*/  SHFL.BFLY PT, R5, R0, 0x2, 0x1f ;  /* 0x0c401f0000057f89 */ /* 0x008e6800000e0000 */
[----:B--2---:R-:W2:Y:S04]  /*1a520*/  SHFL.BFLY PT, R9, R4, 0x2, 0x1f ;  /* 0x0c401f0004097f89 */ /* 0x004ea800000e0000 */
        /* <DEDUP_REMOVED lines=19> */
[----:B------:R-:W-:-:S05]  /*1a660*/  FSETP.NE.FTZ.AND P1, PT, R7, RZ, PT ;  /* 0x000000ff0700720b */ /* 0x000fca0003f35000 */
[----:B------:R-:W1:Y:S01]  /*1a670*/  @P3 MUFU.RCP R0, R5 ;  /* 0x0000000500003308 */ /* 0x000e620000001000 */
[----:B------:R-:W-:-:S07]  /*1a680*/  FSETP.NE.FTZ.AND P0, PT, R6, RZ, PT ;  /* 0x000000ff0600720b */ /* 0x000fce0003f15000 */
[----:B------:R-:W-:Y:S06]  /*1a690*/  @P2 MUFU.RCP R4, R9 ;  /* 0x0000000900042308 */ /* 0x000fec0000001000 */
[----:B------:R-:W-:Y:S01]  /*1a6a0*/  @P0 MOV R8, 0x3f317218 ;  /* 0x3f31721800080802 */ /* 0x000fe20000000f00 */
[C---:B-1----:R-:W-:Y:S01]  /*1a6b0*/  FMUL.FTZ R104, R0.reuse, R104 ;  /* 0x0000006800687220 */ /* 0x042fe20000410000 */
[----:B------:R-:W1:Y:S01]  /*1a6c0*/  @P1 MUFU.RCP R2, R7 ;  /* 0x0000000700021308 */ /* 0x000e620000001000 */
        /* <DEDUP_REMOVED lines=12> */
[C---:B------:R-:W-:Y:S02]  /*1a790*/  FMUL.FTZ R149, R0.reuse, R149 ;  /* 0x0000009500957220 */ /* 0x040fe40000410000 */
[C---:B------:R-:W-:Y:S01]  /*1a7a0*/  FMUL.FTZ R152, R0.reuse, R152 ;  /* 0x0000009800987220 */ /* 0x040fe20000410000 */
[----:B------:R-:W-:Y:S01]  /*1a7b0*/  @P1 MUFU.LG2 R7, R7 ;  /* 0x0000000700071308 */ /* 0x000fe20000000c00 */
[C---:B------:R-:W-:Y:S02]  /*1a7c0*/  FMUL.FTZ R153, R0.reuse, R153 ;  /* 0x0000009900997220 */ /* 0x040fe40000410000 */
[C---:B------:R-:W-:Y:S02]  /*1a7d0*/  FMUL.FTZ R164, R0.reuse, R164 ;  /* 0x000000a400a47220 */ /* 0x040fe40000410000 */
[----:B------:R-:W-:Y:S01]  /*1a7e0*/  FMUL.FTZ R165, R0, R165 ;  /* 0x000000a500a57220 */ /* 0x000fe20000410000 */
[----:B------:R-:W-:Y:S01]  /*1a7f0*/  MOV R0, RZ ;  /* 0x000000ff00007202 */ /* 0x000fe20000000f00 */
[----:B-1----:R-:W-:-:S02]  /*1a800*/  FMUL.FTZ R108, R2, R108 ;  /* 0x0000006c026c7220 */ /* 0x002fc40000410000 */
[C---:B------:R-:W-:Y:S02]  /*1a810*/  FMUL.FTZ R109, R2.reuse, R109 ;  /* 0x0000006d026d7220 */ /* 0x040fe40000410000 */
[C---:B------:R-:W-:Y:S01]  /*1a820*/  FMUL.FTZ R112, R2.reuse, R112 ;  /* 0x0000007002707220 */ /* 0x040fe20000410000 */
[----:B------:R-:W1:Y:S01]  /*1a830*/  @P0 MUFU.RCP R0, R6 ;  /* 0x0000000600000308 */ /* 0x000e620000001000 */
[C---:B------:R-:W-:Y:S02]  /*1a840*/  FMUL.FTZ R113, R2.reuse, R113 ;  /* 0x0000007102717220 */ /* 0x040fe40000410000 */
[C---:B------:R-:W-:Y:S02]  /*1a850*/  FMUL.FTZ R124, R2.reuse, R124 ;  /* 0x0000007c027c7220 */ /* 0x040fe40000410000 */
[C---:B------:R-:W-:Y:S02]  /*1a860*/  FMUL.FTZ R125, R2.reuse, R125 ;  /* 0x0000007d027d7220 */ /* 0x040fe40000410000 */
[C---:B------:R-:W-:Y:S01]  /*1a870*/  FMUL.FTZ R128, R2.reuse, R128 ;  /* 0x0000008002807220 */ /* 0x040fe20000410000 */
[----:B------:R-:W2:Y:S01]  /*1a880*/  @P0 MUFU.LG2 R6, R6 ;  /* 0x0000000600060308 */ /* 0x000ea20000000c00 */
        /* <DEDUP_REMOVED lines=8> */
[----:B------:R-:W-:Y:S01]  /*1a910*/  FMUL.FTZ R161, R2, R161 ;  /* 0x000000a102a17220 */ /* 0x000fe20000410000 */
[----:B------:R-:W-:Y:S01]  /*1a920*/  @P2 MOV R2, 0x3f317218 ;  /* 0x3f31721800022802 */ /* 0x000fe20000000f00 */
        /* <DEDUP_REMOVED lines=34> */
[----:B------:R-:W-:Y:S02]  /*1ab50*/  @P2 FMUL.FTZ R5, R2, c[0x0][0x2d0] ;  /* 0x0000b40002052a20 */ /* 0x000fe40000410000 */
[----:B------:R-:W-:Y:S02]  /*1ab60*/  @P3 FMUL.FTZ R10, R4, c[0x0][0x2d0] ;  /* 0x0000b400040a3a20 */ /* 0x000fe40000410000 */
[----:B------:R-:W-:-:S02]  /*1ab70*/  @P1 FMUL.FTZ R2, R0, c[0x0][0x2d0] ;  /* 0x0000b40000021a20 */ /* 0x000fc40000410000 */
[----:B------:R-:W-:Y:S02]  /*1ab80*/  @P3 FMUL.FTZ R11, R11, 0.69314718246459960938 ;  /* 0x3f3172180b0b3820 */ /* 0x000fe40000410000 */
[----:B------:R-:W-:Y:S02]  /*1ab90*/  @P2 FMUL.FTZ R9, R9, 0.69314718246459960938 ;  /* 0x3f31721809092820 */ /* 0x000fe40000410000 */
[----:B------:R-:W-:Y:S02]  /*1aba0*/  @P1 FMUL.FTZ R7, R7, 0.69314718246459960938 ;  /* 0x3f31721807071820 */ /* 0x000fe40000410000 */
[----:B--2---:R-:W-:Y:S02]  /*1abb0*/  @P0 FMUL.FTZ R4, R6, 0.69314718246459960938 ;  /* 0x3f31721806040820 */ /* 0x004fe40000410000 */
[----:B------:R-:W-:Y:S02]  /*1abc0*/  @P0 FMUL.FTZ R0, R8, c[0x0][0x2d0] ;  /* 0x0000b40008000a20 */ /* 0x000fe40000410000 */
[----:B------:R-:W-:-:S02]  /*1abd0*/  @P3 FFMA.FTZ R20, R10, R72, R11 ;  /* 0x000000480a143223 */ /* 0x000fc4000001000b */
[----:B------:R-:W-:Y:S02]  /*1abe0*/  @P2 FFMA.FTZ R21, R5, R71, R9 ;  /* 0x0000004705152223 */ /* 0x000fe40000010009 */
[----:B------:R-:W-:Y:S02]  /*1abf0*/  @P1 FFMA.FTZ R22, R2, R70, R7 ;  /* 0x0000004602161223 */ /* 0x000fe40000010007 */
[----:B------:R-:W-:Y:S02]  /*1ac00*/  @P0 FFMA.FTZ R23, R0, R3, R4 ;  /* 0x0000000300170223 */ /* 0x000fe40000010004 */
.L_x_446:
[----:B-1----:R-:W-:Y:S05]  /*1ac10*/  @P4 BRA `(.L_x_522) ;  /* 0x0000149000004947 */ /* 0x002fea0003800000 */
[----:B------:R-:W1:Y:S01]  /*1ac20*/  S2R R16, SR_TID.X ;  /* 0x0000000000107919 */ /* 0x000e620000002100 */
[----:B------:R-:W-:Y:S01]  /*1ac30*/  ULDC.64 UR4, c[0x0][0x4d0] ;  /* 0x0001340000047ab9 */ /* 0x000fe20000000a00 */
[----:B------:R-:W-:Y:S01]  /*1ac40*/  IMAD R4, RZ, RZ, -UR11 ;  /* 0x8000000bff047e24 */ /* 0x000fe2000f8e02ff */
[----:B------:R-:W-:Y:S01]  /*1ac50*/  UIMAD.WIDE.U32 UR8, UR11, UR4, URZ ;  /* 0x000000040b0872a5 */ /* 0x000fe2000f8e003f */
[----:B------:R-:W2:Y:S01]  /*1ac60*/  S2R R12, SR_CTAID.Y ;  /* 0x00000000000c7919 */ /* 0x000ea20000002600 */
[----:B------:R-:W-:Y:S01]  /*1ac70*/  USHF.R.S32.HI UR6, URZ, 0x1f, UR11 ;  /* 0x0000001f3f067899 */ /* 0x000fe2000801140b */
[----:B------:R-:W-:Y:S01]  /*1ac80*/  MOV R24, c[0x0][0x4e8] ;  /* 0x00013a0000187a02 */ /* 0x000fe20000000f00 */
[----:B------:R-:W-:Y:S01]  /*1ac90*/  BSSY B0, `(.L_x_523) ;  /* 0x00000ab000007945 */ /* 0x000fe20003800000 */
[----:B------:R-:W3:Y:S01]  /*1aca0*/  S2R R9, SR_CTAID.Z ;  /* 0x0000000000097919 */ /* 0x000ee20000002700 */
[----:B------:R-:W-:Y:S01]  /*1acb0*/  IMAD.U32 R3, RZ, RZ, UR9 ;  /* 0x00000009ff037e24 */ /* 0x000fe2000f8e00ff */
[----:B------:R-:W-:Y:S01]  /*1acc0*/  UIMAD UR7, UR6, UR4, URZ ;  /* 0x00000004060772a4 */ /* 0x000fe2000f8e023f */
[----:B------:R-:W-:Y:S01]  /*1acd0*/  IMAD.U32 R2, RZ, RZ, UR8 ;  /* 0x00000008ff027e24 */ /* 0x000fe2000f8e00ff */
[----:B------:R-:W4:Y:S04]  /*1ace0*/  S2R R15, SR_CTAID.X ;  /* 0x00000000000f7919 */ /* 0x000f280000002500 */
[----:B------:R-:W-:Y:S01]  /*1acf0*/  BAR.SYNC.DEFER_BLOCKING 0x1, 0x80 ;  /* 0x0042000000007b1d */ /* 0x000fe20000010000 */
[----:B------:R-:W-:Y:S01]  /*1ad00*/  UIMAD UR5, UR11, UR5, UR7 ;  /* 0x000000050b0572a4 */ /* 0x000fe2000f8e0207 */
[C---:B------:R-:W-:Y:S01]  /*1ad10*/  ISETP.NE.AND P0, PT, R24.reuse, 0x1, PT ;  /* 0x000000011800780c */ /* 0x040fe20003f05270 */
[----:B------:R-:W-:-:S02]  /*1ad20*/  IMAD R24, R24, c[0x0][0x388], RZ ;  /* 0x0000e20018187a24 */ /* 0x000fc400078e02ff */
[----:B------:R-:W-:Y:S01]  /*1ad30*/  UIADD3 UR5, UR9, UR5, URZ ;  /* 0x0000000509057290 */ /* 0x000fe2000fffe03f */
[----:B-1----:R-:W-:-:S05]  /*1ad40*/  SHF.R.S32.HI R6, RZ, 0x1f, R16 ;  /* 0x0000001fff067819 */ /* 0x002fca0000011410 */
[----:B------:R-:W-:Y:S01]  /*1ad50*/  IMAD.U32 R5, RZ, RZ, UR5 ;  /* 0x00000005ff057e24 */ /* 0x000fe2000f8e00ff */
[-C--:B------:R-:W-:Y:S01]  /*1ad60*/  LEA.HI R0, R6, R16.reuse, RZ, 0x2 ;  /* 0x0000001006007211 */ /* 0x080fe200078f10ff */
[----:B--2---:R-:W-:Y:S01]  /*1ad70*/  IMAD R12, R4, c[0x0][0x550], R12 ;  /* 0x00015400040c7a24 */ /* 0x004fe200078e020c */
[-C--:B------:R-:W-:Y:S01]  /*1ad80*/  LEA.HI R6, R6, R16.reuse, RZ, 0x5 ;  /* 0x0000001006067211 */ /* 0x080fe200078f28ff */
[----:B------:R-:W-:Y:S01]  /*1ad90*/  IMAD.MOV.U32 R4, RZ, RZ, R2 ;  /* 0x000000ffff047224 */ /* 0x000fe200078e0002 */
[----:B------:R-:W-:Y:S01]  /*1ada0*/  LOP3.LUT R0, R0, 0xfffffffc, RZ, 0xc0, !PT ;  /* 0xfffffffc00007812 */ /* 0x000fe200078ec0ff */
[----:B------:R-:W-:Y:S01]  /*1adb0*/  ULDC.64 UR4, c[0x0][0x438] ;  /* 0x00010e0000047ab9 */ /* 0x000fe20000000a00 */
[----:B------:R-:W-:Y:S01]  /*1adc0*/  LOP3.LUT R7, R6, 0xffffffe0, RZ, 0xc0, !PT ;  /* 0xffffffe006077812 */ /* 0x000fe200078ec0ff */
[----:B------:R-:W-:Y:S01]  /*1add0*/  UIMAD UR6, UR6, UR4, URZ ;  /* 0x00000004060672a4 */ /* 0x000fe2000f8e023f */
[----:B------:R-:W-:Y:S01]  /*1ade0*/  IADD3 R0, -R0, R16, RZ ;  /* 0x0000001000007210 */ /* 0x000fe20007ffe1ff */
[----:B------:R-:W-:Y:S01]  /*1adf0*/  UIMAD.WIDE.U32 UR8, UR11, UR4, URZ ;  /* 0x000000040b0872a5 */ /* 0x000fe2000f8e003f */
[--C-:B------:R-:W-:Y:S01]  /*1ae00*/  SHF.R.S32.HI R8, RZ, 0x5, R6.reuse ;  /* 0x00000005ff087819 */ /* 0x100fe20000011406 */
[----:B------:R-:W-:Y:S01]  /*1ae10*/  IMAD.IADD R16, R16, 0x1, -R7 ;  /* 0x0000000110107824 */ /* 0x000fe200078e0a07 */
[----:B------:R-:W-:Y:S01]  /*1ae20*/  LEA.HI R3, R0, R0, RZ, 0x1 ;  /* 0x0000000000037211 */ /* 0x000fe200078f08ff */
[----:B------:R-:W-:Y:S01]  /*1ae30*/  UIMAD UR4, UR11, UR5, UR6 ;  /* 0x000000050b0472a4 */ /* 0x000fe2000f8e0206 */
[----:B------:R-:W-:Y:S01]  /*1ae40*/  SHF.R.S32.HI R2, RZ, 0x1f, R6 ;  /* 0x0000001fff027819 */ /* 0x000fe20000011406 */
[----:B---3--:R-:W-:Y:S01]  /*1ae50*/  IMAD.WIDE.U32 R4, R9, c[0x0][0x4d8], R4 ;  /* 0x0001360009047a25 */ /* 0x008fe200078e0004 */
[----:B------:R-:W-:Y:S01]  /*1ae60*/  LOP3.LUT R7, R3, 0x1ffffffe, RZ, 0xc0, !PT ;  /* 0x1ffffffe03077812 */ /* 0x000fe200078ec0ff */
[----:B------:R-:W-:Y:S01]  /*1ae70*/  UIADD3 UR4, UR9, UR4, URZ ;  /* 0x0000000409047290 */ /* 0x000fe2000fffe03f */
[----:B------:R-:W-:-:S02]  /*1ae80*/  LEA.HI R2, R2, R8, RZ, 0x2 ;  /* 0x0000000802027211 */ /* 0x000fc400078f10ff */
[----:B------:R-:W-:Y:S01]  /*1ae90*/  IADD3 R7, R0, -R7, RZ ;  /* 0x8000000700077210 */ /* 0x000fe20007ffe0ff */
[----:B------:R-:W-:Y:S01]  /*1aea0*/  IMAD.SHL.U32 R0, R3, 0x20, RZ ;  /* 0x0000002003007824 */ /* 0x000fe200078e00ff */
[----:B------:R-:W-:Y:S02]  /*1aeb0*/  SHF.R.S32.HI R3, RZ, 0x1f, R16 ;  /* 0x0000001fff037819 */ /* 0x000fe40000011410 */
[----:B------:R-:W-:Y:S02]  /*1aec0*/  LOP3.LUT R2, R2, 0xffffffc, RZ, 0xc0, !PT ;  /* 0x0ffffffc02027812 */ /* 0x000fe400078ec0ff */
[----:B------:R-:W-:Y:S01]  /*1aed0*/  LEA.HI R18, R3, R16, RZ, 0x2 ;  /* 0x0000001003127211 */ /* 0x000fe200078f10ff */
[----:B------:R-:W-:Y:S01]  /*1aee0*/  IMAD.U32 R3, RZ, RZ, UR9 ;  /* 0x00000009ff037e24 */ /* 0x000fe2000f8e00ff */
[----:B------:R-:W-:Y:S01]  /*1aef0*/  LOP3.LUT R0, R0, 0xffffffc0, RZ, 0xc0, !PT ;  /* 0xffffffc000007812 */ /* 0x000fe200078ec0ff */
[----:B------:R-:W-:Y:S01]  /*1af00*/  IMAD.IADD R8, R8, 0x1, -R2 ;  /* 0x0000000108087824 */ /* 0x000fe200078e0a02 */
[----:B------:R-:W-:Y:S01]  /*1af10*/  SHF.R.S32.HI R6, RZ, 0x2, R18 ;  /* 0x00000002ff067819 */ /* 0x000fe20000011412 */
[----:B------:R-:W-:Y:S01]  /*1af20*/  IMAD.U32 R2, RZ, RZ, UR8 ;  /* 0x00000008ff027e24 */ /* 0x000fe2000f8e00ff */
[----:B------:R-:W-:Y:S01]  /*1af30*/  SHF.R.S32.HI R10, RZ, 0x1f, R9 ;  /* 0x0000001fff0a7819 */ /* 0x000fe20000011409 */
[----:B------:R-:W-:Y:S01]  /*1af40*/  IMAD R7, R7, 0x8, R0 ;  /* 0x0000000807077824 */ /* 0x000fe200078e0200 */
[----:B------:R-:W-:Y:S01]  /*1af50*/  MOV R3, UR4 ;  /* 0x0000000400037c02 */ /* 0x000fe20008000f00 */
[----:B------:R-:W-:-:S02]  /*1af60*/  IMAD R14, R8, 0x10, R6 ;  /* 0x00000010080e7824 */ /* 0x000fc400078e0206 */
[C---:B------:R-:W-:Y:S02]  /*1af70*/  IMAD R0, R10.reuse, c[0x0][0x4d8], RZ ;  /* 0x000136000a007a24 */ /* 0x040fe400078e02ff */
[----:B------:R-:W-:Y:S01]  /*1af80*/  IMAD R6, R10, c[0x0][0x440], RZ ;  /* 0x000110000a067a24 */ /* 0x000fe200078e02ff */
[----:B------:R-:W-:Y:S01]  /*1af90*/  IADD3 R8, R14, R7, RZ ;  /* 0x000000070e087210 */ /* 0x000fe20007ffe0ff */
[C---:B------:R-:W-:Y:S02]  /*1afa0*/  IMAD R0, R9.reuse, c[0x0][0x4dc], R0 ;  /* 0x0001370009007a24 */ /* 0x040fe400078e0200 */
[----:B------:R-:W-:Y:S02]  /*1afb0*/  IMAD R6, R9, c[0x0][0x444], R6 ;  /* 0x0001110009067a24 */ /* 0x000fe400078e0206 */
[----:B----4-:R-:W-:Y:S02]  /*1afc0*/  IMAD R8, R15, 0x80, R8 ;  /* 0x000000800f087824 */ /* 0x010fe400078e0208 */
[----:B------:R-:W-:-:S04]  /*1afd0*/  IMAD.WIDE.U32 R2, R9, c[0x0][0x440], R2 ;  /* 0x0001100009027a25 */ /* 0x000fc800078e0002 */
[----:B------:R-:W-:-:S04]  /*1afe0*/  @P0 IMAD.HI.U32 R11, R8, c[0x0][0x4ec], RZ ;  /* 0x00013b00080b0a27 */ /* 0x000fc800078e00ff */
[----:B------:R-:W-:Y:S01]  /*1aff0*/  IMAD.IADD R5, R5, 0x1, R0 ;  /* 0x0000000105057824 */ /* 0x000fe200078e0200 */
[----:B------:R-:W-:Y:S01]  /*1b000*/  SHF.R.S32.HI R0, RZ, 0x1f, R12 ;  /* 0x0000001fff007819 */ /* 0x000fe2000001140c */
[----:B------:R-:W-:Y:S01]  /*1b010*/  IMAD.IADD R3, R3, 0x1, R6 ;  /* 0x0000000103037824 */ /* 0x000fe200078e0206 */
[----:B------:R-:W-:Y:S01]  /*1b020*/  MOV R6, R8 ;  /* 0x0000000800067202 */ /* 0x000fe20000000f00 */
[----:B------:R-:W-:Y:S01]  /*1b030*/  @P0 IMAD.HI.U32 R10, R8, c[0x0][0x4ec], RZ ;  /* 0x00013b00080a0a27 */ /* 0x000fe200078e00ff */
[----:B------:R-:W-:-:S03]  /*1b040*/  @P0 SHF.R.U32.HI R6, RZ, c[0x0][0x4f0], R11 ;  /* 0x00013c00ff060a19 */ /* 0x000fc6000001160b */
[----:B------:R-:W-:Y:S01]  /*1b050*/  IMAD.MOV.U32 R7, RZ, RZ, R8 ;  /* 0x000000ffff077224 */ /* 0x000fe200078e0008 */
[----:B------:R-:W-:Y:S01]  /*1b060*/  @P0 SHF.R.U32.HI R7, RZ, c[0x0][0x4f0], R10 ;  /* 0x00013c00ff070a19 */ /* 0x000fe2000001160a */
[C---:B------:R-:W-:Y:S02]  /*1b070*/  IMAD R9, R0.reuse, c[0x0][0x448], RZ ;  /* 0x0001120000097a24 */ /* 0x040fe400078e02ff */
[----:B------:R-:W-:Y:S02]  /*1b080*/  IMAD R0, R0, c[0x0][0x4e0], RZ ;  /* 0x0001380000007a24 */ /* 0x000fe400078e02ff */
[----:B------:R-:W-:Y:S02]  /*1b090*/  IMAD.MOV R10, RZ, RZ, -R6 ;  /* 0x000000ffff0a7224 */ /* 0x000fe400078e0a06 */
        /* <DEDUP_REMOVED lines=11> */
[----:B------:R-:W-:Y:S01]  /*1b150*/  IMAD R10, R7, c[0x0][0x434], R9 ;  /* 0x00010d00070a7a24 */ /* 0x000fe200078e0209 */
[----:B------:R-:W-:Y:S01]  /*1b160*/  IADD3 R3, R3, R11, RZ ;  /* 0x0000000b03037210 */ /* 0x000fe20007ffe0ff */
[----:B------:R-:W-:-:S02]  /*1b170*/  IMAD R9, R6, c[0x0][0x4c8], RZ ;  /* 0x0001320006097a24 */ /* 0x000fc400078e02ff */
[----:B------:R-:W-:Y:S02]  /*1b180*/  IMAD.MOV R6, RZ, RZ, -R7 ;  /* 0x000000ffff067224 */ /* 0x000fe400078e0a07 */
[----:B------:R-:W-:-:S04]  /*1b190*/  IMAD.WIDE.U32 R4, R0, c[0x0][0x4c8], R4 ;  /* 0x0001320000047a25 */ /* 0x000fc800078e0004 */
[----:B------:R-:W-:Y:S02]  /*1b1a0*/  IMAD R0, R0, c[0x0][0x4cc], R9 ;  /* 0x0001330000007a24 */ /* 0x000fe400078e0209 */
[----:B------:R-:W-:Y:S01]  /*1b1b0*/  IMAD R13, R6, c[0x0][0x4e8], R8 ;  /* 0x00013a00060d7a24 */ /* 0x000fe200078e0208 */
[C---:B------:R-:W-:Y:S01]  /*1b1c0*/  LEA R6, P0, R4.reuse, c[0x0][0x4a8], 0x2 ;  /* 0x00012a0004067a11 */ /* 0x040fe200078010ff */
[----:B------:R-:W-:Y:S01]  /*1b1d0*/  IMAD.WIDE.U32 R2, R7, c[0x0][0x430], R2 ;  /* 0x00010c0007027a25 */ /* 0x000fe200078e0002 */
[----:B------:R-:W-:Y:S02]  /*1b1e0*/  IADD3 R0, R5, R0, RZ ;  /* 0x0000000005007210 */ /* 0x000fe40007ffe0ff */
[----:B------:R-:W-:Y:S01]  /*1b1f0*/  SHF.R.S32.HI R7, RZ, 0x1f, R13 ;  /* 0x0000001fff077819 */ /* 0x000fe2000001140d */
[----:B------:R-:W-:Y:S01]  /*1b200*/  IMAD.IADD R3, R3, 0x1, R10 ;  /* 0x0000000103037824 */ /* 0x000fe200078e020a */
[----:B------:R-:W-:Y:S01]  /*1b210*/  LEA.HI.X R0, R4, c[0x0][0x4ac], R0, 0x2, P0 ;  /* 0x00012b0004007a11 */ /* 0x000fe200000f1400 */
[----:B------:R-:W-:Y:S01]  /*1b220*/  IMAD R12, R15, 0x80, R14 ;  /* 0x000000800f0c7824 */ /* 0x000fe200078e020e */
[----:B------:R-:W-:Y:S01]  /*1b230*/  SHFL.IDX PT, R4, R6, RZ, 0x1c1f ;  /* 0x001c1fff06047589 */ /* 0x000fe200000e0000 */
[----:B------:R-:W-:Y:S01]  /*1b240*/  IMAD R7, R7, c[0x0][0x428], RZ ;  /* 0x00010a0007077a24 */ /* 0x000fe200078e02ff */
[----:B------:R-:W-:Y:S01]  /*1b250*/  LOP3.LUT P0, RZ, R16, 0x3, RZ, 0xc0, !PT ;  /* 0x0000000310ff7812 */ /* 0x000fe2000780c0ff */
[----:B------:R-:W-:Y:S01]  /*1b260*/  IMAD.WIDE.U32 R2, R13, c[0x0][0x428], R2 ;  /* 0x00010a000d027a25 */ /* 0x000fe200078e0002 */
[----:B------:R-:W1:Y:S01]  /*1b270*/  SHFL.IDX PT, R5, R0, RZ, 0x1c1f ;  /* 0x001c1fff00057589 */ /* 0x000e6200000e0000 */
[----:B------:R-:W-:-:S02]  /*1b280*/  IADD3 R14, R12, 0x40, RZ ;  /* 0x000000400c0e7810 */ /* 0x000fc40007ffe0ff */
[----:B------:R-:W-:Y:S01]  /*1b290*/  IMAD R15, R13, c[0x0][0x42c], R7 ;  /* 0x00010b000d0f7a24 */ /* 0x000fe200078e0207 */
[----:B------:R-:W-:Y:S01]  /*1b2a0*/  SHFL.IDX PT, R10, R6, 0x1, 0x1c1f ;  /* 0x003c1f00060a7f89 */ /* 0x000fe200000e0000 */
[C---:B------:R-:W-:Y:S02]  /*1b2b0*/  IADD3 R13, R12.reuse, 0x48, RZ ;  /* 0x000000480c0d7810 */ /* 0x040fe40007ffe0ff */
[-C--:B------:R-:W-:Y:S01]  /*1b2c0*/  ISETP.GE.OR P4, PT, R12, R24.reuse, P0 ;  /* 0x000000180c00720c */ /* 0x080fe20000786670 */
[----:B------:R-:W2:Y:S01]  /*1b2d0*/  SHFL.IDX PT, R11, R0, 0x1, 0x1c1f ;  /* 0x003c1f00000b7f89 */ /* 0x000ea200000e0000 */
[-C--:B------:R-:W-:Y:S01]  /*1b2e0*/  ISETP.GE.OR P2, PT, R14, R24.reuse, P0 ;  /* 0x000000180e00720c */ /* 0x080fe20000746670 */
[----:B------:R-:W-:Y:S01]  /*1b2f0*/  IMAD.IADD R3, R3, 0x1, R15 ;  /* 0x0000000103037824 */ /* 0x000fe200078e020f */
[----:B------:R-:W-:Y:S01]  /*1b300*/  LEA R19, P1, R2, c[0x0][0x400], 0x2 ;  /* 0x0001000002137a11 */ /* 0x000fe200078210ff */
[----:B------:R-:W-:Y:S01]  /*1b310*/  SHFL.IDX PT, R8, R6, 0x2, 0x1c1f ;  /* 0x005c1f0006087f89 */ /* 0x000fe200000e0000 */
[----:B------:R-:W-:-:S02]  /*1b320*/  ISETP.GE.AND P5, PT, R14, R24, PT ;  /* 0x000000180e00720c */ /* 0x000fc40003fa6270 */
[----:B------:R-:W-:Y:S01]  /*1b330*/  LEA.HI.X R17, R2, c[0x0][0x404], R3, 0x2, P1 ;  /* 0x0001010002117a11 */ /* 0x000fe200008f1403 */
[----:B------:R-:W3:Y:S01]  /*1b340*/  SHFL.IDX PT, R9, R0, 0x2, 0x1c1f ;  /* 0x005c1f0000097f89 */ /* 0x000ee200000e0000 */
[----:B------:R-:W-:-:S03]  /*1b350*/  ISETP.GE.AND P6, PT, R13, R24, PT ;  /* 0x000000180d00720c */ /* 0x000fc60003fc6270 */
[----:B------:R-:W-:Y:S04]  /*1b360*/  SHFL.IDX PT, R6, R6, 0x3, 0x1c1f ;  /* 0x007c1f0006067f89 */ /* 0x000fe800000e0000 */
        /* <DEDUP_REMOVED lines=8> */
[----:B------:R-:W-:-:S04]  /*1b3f0*/  LOP3.LUT R0, R18, 0x7ffffffc, RZ, 0xc0, !PT ;  /* 0x7ffffffc12007812 */ /* 0x000fc800078ec0ff */
[----:B------:R-:W-:-:S03]  /*1b400*/  IADD3 R0, R16, -R0, RZ ;  /* 0x8000000010007210 */ /* 0x000fc60007ffe0ff */
[----:B--2---:R2:W-:Y:S02]  /*1b410*/  @!P3 ST.E [R10.64], R21 ;  /* 0x000000150a00b985 */ /* 0x0045e4000c10190c */
[----:B------:R-:W-:Y:S02]  /*1b420*/  IMAD.SHL.U32 R0, R0, 0x2, RZ ;  /* 0x0000000200007824 */ /* 0x000fe400078e00ff */
        /* <DEDUP_REMOVED lines=49> */
.L_x_524:
[----:B-1----:R-:W-:Y:S05]  /*1b740*/  BSYNC B0 ;  /* 0x0000000000007941 */ /* 0x002fea0003800000 */
.L_x_523:
        /* <DEDUP_REMOVED lines=49> */
.L_x_526:
[----:B------:R-:W-:Y:S05]  /*1ba60*/  BSYNC B0 ;  /* 0x0000000000007941 */ /* 0x000fea0003800000 */
.L_x_525:
        /* <DEDUP_REMOVED lines=49> */
.L_x_528:
[----:B------:R-:W-:Y:S05]  /*1bd80*/  BSYNC B0 ;  /* 0x0000000000007941 */ /* 0x000fea0003800000 */
.L_x_527:
        /* <DEDUP_REMOVED lines=50> */
.L_x_522:
        /* <DEDUP_REMOVED lines=9> */
[----:B------:R-:W1:Y:S01]  /*1c140*/  S2R R7, SR_CTAID.Z ;  /* 0x0000000000077919 */ /* 0x000e620000002700 */
[----:B------:R-:W-:Y:S01]  /*1c150*/  USHF.R.S32.HI UR6, URZ, 0x1f, UR11 ;  /* 0x0000001f3f067899 */ /* 0x000fe2000801140b */
[----:B------:R-:W-:Y:S01]  /*1c160*/  ISETP.NE.AND P0, PT, R3, 0x1, PT ;  /* 0x000000010300780c */ /* 0x000fe20003f05270 */
[----:B------:R-:W-:Y:S01]  /*1c170*/  ULDC.64 UR4, c[0x0][0x4d0] ;  /* 0x0001340000047ab9 */ /* 0x000fe20000000a00 */
[----:B------:R-:W2:Y:S01]  /*1c180*/  S2R R9, SR_CTAID.Y ;  /* 0x0000000000097919 */ /* 0x000ea20000002600 */
[----:B------:R-:W-:Y:S01]  /*1c190*/  UIMAD UR6, UR6, UR4, URZ ;  /* 0x00000004060672a4 */ /* 0x000fe2000f8e023f */
[----:B------:R-:W-:Y:S01]  /*1c1a0*/  IADD3 R4, RZ, -UR11, RZ ;  /* 0x8000000bff047c10 */ /* 0x000fe2000fffe0ff */
[----:B------:R-:W-:Y:S01]  /*1c1b0*/  UIMAD.WIDE.U32 UR8, UR11, UR4, URZ ;  /* 0x000000040b0872a5 */ /* 0x000fe2000f8e003f */
[----:B------:R-:W-:Y:S01]  /*1c1c0*/  MOV R0, R8 ;  /* 0x0000000800007202 */ /* 0x000fe20000000f00 */
[----:B------:R-:W-:-:S04]  /*1c1d0*/  UIMAD UR4, UR11, UR5, UR6 ;  /* 0x000000050b0472a4 */ /* 0x000fc8000f8e0206 */
[----:B------:R-:W-:Y:S01]  /*1c1e0*/  UIADD3 UR4, UR9, UR4, URZ ;  /* 0x0000000409047290 */ /* 0x000fe2000fffe03f */
[----:B------:R-:W-:Y:S01]  /*1c1f0*/  MOV R3, UR9 ;  /* 0x0000000900037c02 */ /* 0x000fe20008000f00 */
[----:B------:R-:W-:-:S04]  /*1c200*/  @P0 IMAD.HI.U32 R5, R8, c[0x0][0x4ec], RZ ;  /* 0x00013b0008050a27 */ /* 0x000fc800078e00ff */
[----:B------:R-:W-:Y:S01]  /*1c210*/  IMAD.U32 R2, RZ, RZ, UR8 ;  /* 0x00000008ff027e24 */ /* 0x000fe2000f8e00ff */
[----:B------:R-:W-:Y:S01]  /*1c220*/  @P0 SHF.R.U32.HI R0, RZ, c[0x0][0x4f0], R5 ;  /* 0x00013c00ff000a19 */ /* 0x000fe20000011605 */
[----:B------:R-:W-:Y:S01]  /*1c230*/  IMAD.U32 R3, RZ, RZ, UR4 ;  /* 0x00000004ff037e24 */ /* 0x000fe2000f8e00ff */
[----:B-1----:R-:W-:-:S03]  /*1c240*/  SHF.R.S32.HI R6, RZ, 0x1f, R7 ;  /* 0x0000001fff067819 */ /* 0x002fc60000011407 */
[----:B------:R-:W-:-:S04]  /*1c250*/  IMAD.WIDE.U32 R2, R7, c[0x0][0x4d8], R2 ;  /* 0x0001360007027a25 */ /* 0x000fc800078e0002 */
[----:B------:R-:W-:Y:S02]  /*1c260*/  IMAD R6, R6, c[0x0][0x4d8], RZ ;  /* 0x0001360006067a24 */ /* 0x000fe400078e02ff */
[----:B--2---:R-:W-:Y:S02]  /*1c270*/  IMAD R4, R4, c[0x0][0x550], R9 ;  /* 0x0001540004047a24 */ /* 0x004fe400078e0209 */
[----:B------:R-:W-:Y:S01]  /*1c280*/  IMAD R5, R7, c[0x0][0x4dc], R6 ;  /* 0x0001370007057a24 */ /* 0x000fe200078e0206 */
[----:B------:R-:W-:Y:S02]  /*1c290*/  IADD3 R7, -R0, RZ, RZ ;  /* 0x000000ff00077210 */ /* 0x000fe40007ffe1ff */
[----:B------:R-:W-:Y:S01]  /*1c2a0*/  SHF.R.S32.HI R6, RZ, 0x1f, R4 ;  /* 0x0000001fff067819 */ /* 0x000fe20000011404 */
[----:B------:R-:W-:Y:S02]  /*1c2b0*/  IMAD.IADD R3, R5, 0x1, R3 ;  /* 0x0000000105037824 */ /* 0x000fe400078e0203 */
[----:B------:R-:W-:Y:S01]  /*1c2c0*/  IMAD R5, R7, c[0x0][0x4e8], R8 ;  /* 0x00013a0007057a24 */ /* 0x000fe200078e0208 */
[----:B------:R-:W-:Y:S01]  /*1c2d0*/  SHF.R.S32.HI R7, RZ, 0x1f, R0 ;  /* 0x0000001fff077819 */ /* 0x000fe20000011400 */
[----:B------:R-:W-:-:S02]  /*1c2e0*/  IMAD R6, R6, c[0x0][0x4e0], RZ ;  /* 0x0001380006067a24 */ /* 0x000fc400078e02ff */
[----:B------:R-:W-:-:S04]  /*1c2f0*/  IMAD.WIDE.U32 R2, R4, c[0x0][0x4e0], R2 ;  /* 0x0001380004027a25 */ /* 0x000fc800078e0002 */
[----:B------:R-:W-:Y:S01]  /*1c300*/  IMAD R6, R4, c[0x0][0x4e4], R6 ;  /* 0x0001390004067a24 */ /* 0x000fe200078e0206 */
[----:B------:R-:W-:Y:S02]  /*1c310*/  SHF.R.S32.HI R4, RZ, 0x1f, R5 ;  /* 0x0000001fff047819 */ /* 0x000fe40000011405 */
[----:B------:R-:W-:-:S03]  /*1c320*/  IADD3 R2, P0, R0, R2, RZ ;  /* 0x0000000200027210 */ /* 0x000fc60007f1e0ff */
[----:B------:R-:W-:Y:S01]  /*1c330*/  IMAD R0, R4, c[0x0][0x4c8], RZ ;  /* 0x0001320004007a24 */ /* 0x000fe200078e02ff */
[----:B------:R-:W-:-:S03]  /*1c340*/  IADD3.X R3, R7, R3, R6, P0, !PT ;  /* 0x0000000307037210 */ /* 0x000fc600007fe406 */
[C---:B------:R-:W-:Y:S02]  /*1c350*/  IMAD R0, R5.reuse, c[0x0][0x4cc], R0 ;  /* 0x0001330005007a24 */ /* 0x040fe400078e0200 */
[----:B------:R-:W-:-:S05]  /*1c360*/  IMAD.WIDE.U32 R2, R5, c[0x0][0x4c8], R2 ;  /* 0x0001320005027a25 */ /* 0x000fca00078e0002 */
[----:B------:R-:W-:Y:S02]  /*1c370*/  IADD3 R0, R3, R0, RZ ;  /* 0x0000000003007210 */ /* 0x000fe40007ffe0ff */
[----:B------:R-:W-:-:S04]  /*1c380*/  LEA R4, P0, R2, c[0x0][0x4a8], 0x2 ;  /* 0x00012a0002047a11 */ /* 0x000fc800078010ff */
[----:B------:R-:W-:Y:S02]  /*1c390*/  LEA.HI.X R5, R2, c[0x0][0x4ac], R0, 0x2, P0 ;  /* 0x00012b0002057a11 */ /* 0x000fe400000f1400 */
[----:B------:R-:W-:-:S05]  /*1c3a0*/  MOV R0, 0xff800000 ;  /* 0xff80000000007802 */ /* 0x000fca0000000f00 */
[----:B------:R-:W-:Y:S01]  /*1c3b0*/  STG.E [R4.64], R0 ;  /* 0x0000000004007986 */ /* 0x000fe2000c10190c */
[----:B------:R-:W-:Y:S05]  /*1c3c0*/  EXIT ;  /* 0x000000000000794d */ /* 0x000fea0003800000 */
.L_x_529:
        /* <DEDUP_REMOVED lines=11> */
.L_x_3239:


//--------------------- .text._ZN7cutlass13device_kernelIN5flash19enable_sm80_to_sm89INS1_16FlashAttnFwdSm80INS1_25CollectiveMainloopFwdSm80ILi4ELi1ELb0EN4cute5tupleIJNS5_1CILi128EEENS7_ILi80EEENS7_ILi64EEEEEELi64ENS_10bfloat16_tEfNS_4arch4Sm80ELb0ELb1ELb1ELb1ELb0ELb0ELb1ELb1EEENS1_21CollectiveEpilogueFwdINS6_IJS8_SA_S9_EEENS6_IJNS7_ILi1EEESI_SI_EEESC_SE_Li128ELb1ELb1ELb1ELb0EEENS1_36VarlenDynamicPersistentTileSchedulerILi128ELi80ELi128ELi128ELb1ELb1ELb0ELb1ELb0ELb1EEEEEEEEEvNT_6ParamsE --------------------------
	.section	.text._ZN7cutlass13device_kernelIN5flash19enable_sm80_to_sm89INS1_16FlashAttnFwdSm80INS1_25CollectiveMainloopFwdSm80ILi4ELi1ELb0EN4cute5tupleIJNS5_1CILi128EEENS7_ILi80EEENS7_ILi64EEEEEELi64ENS_10bfloat16_tEfNS_4arch4Sm80ELb0ELb1ELb1ELb1ELb0ELb0ELb1ELb1EEENS1_21CollectiveEpilogueFwdINS6_IJS8_SA_S9_EEENS6_IJNS7_ILi1EEESI_SI_EEESC_SE_Li128ELb1ELb1ELb1ELb0EEENS1_36VarlenDynamicPersistentTileSchedulerILi128ELi80ELi128ELi128ELb1ELb1ELb0ELb1ELb0ELb1EEEEEEEEEvNT_6ParamsE,"ax",@progbits
	.sectioninfo	@"SHI_REGISTERS=255"
	.align	128
.text._ZN7cutlass13device_kernelIN5flash19enable_sm80_to_sm89INS1_16FlashAttnFwdSm80INS1_25CollectiveMainloopFwdSm80ILi4ELi1ELb0EN4cute5tupleIJNS5_1CILi128EEENS7_ILi80EEENS7_ILi64EEEEEELi64ENS_10bfloat16_tEfNS_4arch4Sm80ELb0ELb1ELb1ELb1ELb0ELb0ELb1ELb1EEENS1_21CollectiveEpilogueFwdINS6_IJS8_SA_S9_EEENS6_IJNS7_ILi1EEESI_SI_EEESC_SE_Li128ELb1ELb1ELb1ELb0EEENS1_36VarlenDynamicPersistentTileSchedulerILi128ELi80ELi128ELi128ELb1ELb1ELb0ELb1ELb0ELb1EEEEEEEEEvNT_6ParamsE:
        .type           _ZN7cutlass13device_kernelIN5flash19enable_sm80_to_sm89INS1_16FlashAttnFwdSm80INS1_25CollectiveMainloopFwdSm80ILi4ELi1ELb0EN4cute5tupleIJNS5_1CILi128EEENS7_ILi80EEENS7_ILi64EEEEEELi64ENS_10bfloat16_tEfNS_4arch4Sm80ELb0ELb1ELb1ELb1ELb0ELb0ELb1ELb1EEENS1_21CollectiveEpilogueFwdINS6_IJS8_SA_S9_EEENS6_IJNS7_ILi1EEESI_SI_EEESC_SE_Li128ELb1ELb1ELb1ELb0EEENS1_36VarlenDynamicPersistentTileSchedulerILi128ELi80ELi128ELi128ELb1ELb1ELb0ELb1ELb0ELb1EEEEEEEEEvNT_6ParamsE,@function
        .size           _ZN7cutlass13device_kernelIN5flash19enable_sm80_to_sm89INS1_16FlashAttnFwdSm80INS1_25CollectiveMainloopFwdSm80ILi4ELi1ELb0EN4cute5tupleIJNS5_1CILi128EEENS7_ILi80EEENS7_ILi64EEEEEELi64ENS_10bfloat16_tEfNS_4arch4Sm80ELb0ELb1ELb1ELb1ELb0ELb0ELb1ELb1EEENS1_21CollectiveEpilogueFwdINS6_IJS8_SA_S9_EEENS6_IJNS7_ILi1EEESI_SI_EEESC_SE_Li128ELb1ELb1ELb1ELb0EEENS1_36VarlenDynamicPersistentTileSchedulerILi128ELi80ELi128ELi128ELb1ELb1ELb0ELb1ELb0ELb1EEEEEEEEEvNT_6ParamsE,(.L_x_3240 - _ZN7cutlass13device_kernelIN5flash19enable_sm80_to_sm89INS1_16FlashAttnFwdSm80INS1_25CollectiveMainloopFwdSm80ILi4ELi1ELb0EN4cute5tupleIJNS5_1CILi128EEENS7_ILi80EEENS7_ILi64EEEEEELi64ENS_10bfloat16_tEfNS_4arch4Sm80ELb0ELb1ELb1ELb1ELb0ELb0ELb1ELb1EEENS1_21CollectiveEpilogueFwdINS6_IJS8_SA_S9_EEENS6_IJNS7_ILi1EEESI_SI_EEESC_SE_Li128ELb1ELb1ELb1ELb0EEENS1_36VarlenDynamicPersistentTileSchedulerILi128ELi80ELi128ELi128ELb1ELb1ELb0ELb1ELb0ELb1EEEEEEEEEvNT_6ParamsE)
        .other          _ZN7cutlass13device_kernelIN5flash19enable_sm80_to_sm89INS1_16FlashAttnFwdSm80INS1_25CollectiveMainloopFwdSm80ILi4ELi1ELb0EN4cute5tupleIJNS5_1CILi128EEENS7_ILi80EEENS7_ILi64EEEEEELi64ENS_10bfloat16_tEfNS_4arch4Sm80ELb0ELb1ELb1ELb1ELb0ELb0ELb1ELb1EEENS1_21CollectiveEpilogueFwdINS6_IJS8_SA_S9_EEENS6_IJNS7_ILi1EEESI_SI_EEESC_SE_Li128ELb1ELb1ELb1ELb0EEENS1_36VarlenDynamicPersistentTileSchedulerILi128ELi80ELi128ELi128ELb1ELb1ELb0ELb1ELb0ELb1EEEEEEEEEvNT_6ParamsE,@"STO_CUDA_ENTRY STV_DEFAULT"
_ZN7cutlass13device_kernelIN5flash19enable_sm80_to_sm89INS1_16FlashAttnFwdSm80INS1_25CollectiveMainloopFwdSm80ILi4ELi1ELb0EN4cute5tupleIJNS5_1CILi128EEENS7_ILi80EEENS7_ILi64EEEEEELi64ENS_10bfloat16_tEfNS_4arch4Sm80ELb0ELb1ELb1ELb1ELb0ELb0ELb1ELb1EEENS1_21CollectiveEpilogueFwdINS6_IJS8_SA_S9_EEENS6_IJNS7_ILi1EEESI_SI_EEESC_SE_Li128ELb1ELb1ELb1ELb0EEENS1_36VarlenDynamicPersistentTileSchedulerILi128ELi80ELi128ELi128ELb1ELb1ELb0ELb1ELb0ELb1EEEEEEEEEvNT_6ParamsE:
        /* <DEDUP_REMOVED lines=16> */
[----:B------:R-:W-:Y:S01]  /*0100*/  IMAD.MOV.U32 R8, RZ, RZ, RZ ;  /* 0x000000ffff087224 */ /* 0x000fe200078e00ff */
[----:B------:R-:W-:-:S04]  /*0110*/  ISETP.NE.AND P6, PT, R14, 0x1f, PT ;  /* 0x0000001f0e00780c */ /* 0x000fc80003fc5270 */
[----:B------:R-:W-:-:S13]  /*0120*/  ISETP.GE.OR P0, PT, R14, c[0x0][0x53c], !P6 ;  /* 0x00014f000e007a0c */ /* 0x000fda0007706670 */
[----:B-1----:R-:W-:Y:S02]  /*0130*/  @!P0 IMAD.MOV.U32 R4, RZ, RZ, 0x4 ;  /* 0x00000004ff048424 */ /* 0x002fe400078e00ff */
        /* <DEDUP_REMOVED lines=35> */
.L_x_535:
        /* <DEDUP_REMOVED lines=17> */
.L_x_719:
        /* <DEDUP_REMOVED lines=16> */
.L_x_720:
[----:B--2---:R-:W-:-:S05]  /*0580*/  IMAD R0, R0, c[0x0][0x538], RZ ;  /* 0x00014e0000007a24 */ /* 0x004fca00078e02ff */
[----:B------:R-:W-:-:S04]  /*0590*/  IADD3 R6, R0, R6, RZ ;  /* 0x0000000600067210 */ /* 0x000fc80007ffe0ff */
[----:B------:R-:W-:-:S13]  /*05a0*/  ISETP.GT.AND P0, PT, R6, UR4, PT ;  /* 0x0000000406007c0c */ /* 0x000fda000bf04270 */
[----:B-1----:R-:W-:Y:S05]  /*05b0*/  @!P0 BRA `(.L_x_535) ;  /* 0xfffffdb000008947 */ /* 0x002fea000383ffff */
.L_x_531:
[----:B------:R-:W-:-:S05]  /*05c0*/  IADD3 R12, -R0, R6, RZ ;  /* 0x00000006000c7210 */ /* 0x000fca0007ffe1ff */
[----:B------:R-:W-:-:S05]  /*05d0*/  IMAD R0, R4, c[0x0][0x538], R12 ;  /* 0x00014e0004007a24 */ /* 0x000fca00078e020c */
[----:B------:R-:W-:Y:S01]  /*05e0*/  ISETP.GT.AND P0, PT, R0, UR4, PT ;  /* 0x0000000400007c0c */ /* 0x000fe2000bf04270 */
[----:B------:R-:W-:-:S12]  /*05f0*/  BRA.DIV ~URZ, `(.L_x_536) ;  /* 0x0001b9627f007947 */ /* 0x000fd8000b800000 */
[----:B------:R-:W-:-:S04]  /*0600*/  VOTE.ANY R11, PT, !P0 ;  /* 0x00000000000b7806 */ /* 0x000fc800040e0100 */
.L_x_721:
[----:B------:R-:W1:Y:S02]  /*0610*/  POPC R0, R11 ;  /* 0x0000000b00007309 */ /* 0x000e640000000000 */
[----:B-1----:R-:W-:-:S05]  /*0620*/  IADD3 R2, R0, R7, RZ ;  /* 0x0000000700027210 */ /* 0x002fca0007ffe0ff */
[----:B------:R1:W-:Y:S01]  /*0630*/  STL [R1+0x54], R2 ;  /* 0x0000540201007387 */ /* 0x0003e20000100800 */
[----:B------:R-:W-:Y:S05]  /*0640*/  BRA.DIV ~URZ, `(.L_x_537) ;  /* 0x0001b9627f007947 */ /* 0x000fea000b800000 */
[----:B------:R2:W3:Y:S01]  /*0650*/  SHFL.IDX PT, R13, R10, R0, 0x1f ;  /* 0x00001f000a0d7589 */ /* 0x0004e200000e0000 */
[----:B------:R-:W-:-:S03]  /*0660*/  MOV R6, RZ ;  /* 0x000000ff00067202 */ /* 0x000fc60000000f00 */
[----:B------:R2:W4:Y:S04]  /*0670*/  SHFL.IDX PT, R10, R8, R0, 0x1f ;  /* 0x00001f00080a7589 */ /* 0x00052800000e0000 */
.L_x_722:
[----:B------:R-:W-:Y:S01]  /*0680*/  ISETP.NE.AND P0, PT, R11, RZ, PT ;  /* 0x000000ff0b00720c */ /* 0x000fe20003f05270 */
[----:B------:R-:W-:-:S12]  /*0690*/  BSSY B0, `(.L_x_538) ;  /* 0x0000005000007945 */ /* 0x000fd80003800000 */
[----:B------:R-:W-:Y:S05]  /*06a0*/  @!P0 BRA `(.L_x_539) ;  /* 0x0000003000008947 */ /* 0x000fea0003800000 */
[----:B------:R-:W-:Y:S01]  /*06b0*/  IADD3 R5, R0, -0x1, RZ ;  /* 0xffffffff00057810 */ /* 0x000fe20007ffe0ff */
[----:B------:R-:W-:Y:S05]  /*06c0*/  BRA.DIV ~URZ, `(.L_x_540) ;  /* 0x0001b9c27f007947 */ /* 0x000fea000b800000 */
[----:B------:R1:W2:Y:S02]  /*06d0*/  SHFL.IDX PT, R6, R4, R5, 0x1f ;  /* 0x00001f0504067589 */ /* 0x0002a400000e0000 */
.L_x_539:
[----:B------:R-:W-:Y:S05]  /*06e0*/  BSYNC B0 ;  /* 0x0000000000007941 */ /* 0x000fea0003800000 */
.L_x_538:
[----:B--2---:R-:W-:Y:S01]  /*06f0*/  IMAD R0, R6, c[0x0][0x538], R12 ;  /* 0x00014e0006007a24 */ /* 0x004fe200078e020c */
[----:B----4-:R-:W-:Y:S01]  /*0700*/  ISETP.NE.AND P0, PT, R10, 0x1, PT ;  /* 0x000000010a00780c */ /* 0x010fe20003f05270 */
[----:B------:R-:W-:Y:S03]  /*0710*/  BSSY B0, `(.L_x_541) ;  /* 0x0000089000007945 */ /* 0x000fe60003800000 */
[----:B------:R2:W-:Y:S01]  /*0720*/  STL [R1+0x48], R0 ;  /* 0x0000480001007387 */ /* 0x0005e20000100800 */
[----:B------:R-:W-:-:S08]  /*0730*/  IADD3 R9, -R0, UR4, RZ ;  /* 0x0000000400097c10 */ /* 0x000fd0000fffe1ff */
[----:B------:R-:W-:Y:S05]  /*0740*/  @!P0 BRA `(.L_x_542) ;  /* 0x000003f000008947 */ /* 0x000fea0003800000 */
[-C--:B--23--:R-:W-:Y:S02]  /*0750*/  IABS R0, R13.reuse ;  /* 0x0000000d00007213 */ /* 0x08cfe40000000000 */
[----:B------:R-:W-:-:S03]  /*0760*/  IABS R6, R13 ;  /* 0x0000000d00067213 */ /* 0x000fc60000000000 */
[----:B-1----:R-:W-:Y:S01]  /*0770*/  IMAD.MOV.U32 R5, RZ, RZ, R0 ;  /* 0x000000ffff057224 */ /* 0x002fe200078e0000 */
[----:B------:R-:W-:-:S03]  /*0780*/  IABS R0, R10 ;  /* 0x0000000a00007213 */ /* 0x000fc60000000000 */
[----:B------:R-:W1:Y:S02]  /*0790*/  I2F.RP R2, R5 ;  /* 0x0000000500027306 */ /* 0x000e640000209400 */
[----:B------:R-:W-:Y:S01]  /*07a0*/  IMAD.MOV.U32 R8, RZ, RZ, R0 ;  /* 0x000000ffff087224 */ /* 0x000fe200078e0000 */
[----:B------:R-:W-:-:S05]  /*07b0*/  IABS R0, R9 ;  /* 0x0000000900007213 */ /* 0x000fca0000000000 */
[----:B------:R-:W-:Y:S08]  /*07c0*/  I2F.RP R7, R8 ;  /* 0x0000000800077306 */ /* 0x000ff00000209400 */
[----:B-1----:R-:W1:Y:S02]  /*07d0*/  MUFU.RCP R2, R2 ;  /* 0x0000000200027308 */ /* 0x002e640000001000 */
[----:B-1----:R-:W-:-:S06]  /*07e0*/  IADD3 R2, R2, 0xffffffe, RZ ;  /* 0x0ffffffe02027810 */ /* 0x002fcc0007ffe0ff */
[----:B------:R-:W1:Y:S02]  /*07f0*/  F2I.FTZ.U32.TRUNC.NTZ R3, R2 ;  /* 0x0000000200037305 */ /* 0x000e64000021f000 */
[----:B-1----:R-:W-:-:S04]  /*0800*/  IMAD.MOV R2, RZ, RZ, -R3 ;  /* 0x000000ffff027224 */ /* 0x002fc800078e0a03 */
[----:B------:R-:W-:Y:S02]  /*0810*/  IMAD R4, R2, R5, RZ ;  /* 0x0000000502047224 */ /* 0x000fe400078e02ff */
[----:B------:R-:W-:-:S04]  /*0820*/  IMAD.MOV.U32 R2, RZ, RZ, RZ ;  /* 0x000000ffff027224 */ /* 0x000fc800078e00ff */
[----:B------:R-:W-:Y:S01]  /*0830*/  IMAD.HI.U32 R2, R3, R4, R2 ;  /* 0x0000000403027227 */ /* 0x000fe200078e0002 */
[----:B------:R-:W-:-:S03]  /*0840*/  MOV R3, R0 ;  /* 0x0000000000037202 */ /* 0x000fc60000000f00 */
[----:B------:R-:W-:Y:S02]  /*0850*/  IMAD.MOV R0, RZ, RZ, -R6 ;  /* 0x000000ffff007224 */ /* 0x000fe400078e0a06 */
        /* <DEDUP_REMOVED lines=28> */
[----:B------:R-:W-:-:S03]  /*0a20*/  IMAD.MOV R5, RZ, RZ, -R4 ;  /* 0x000000ffff057224 */ /* 0x000fc600078e0a04 */
        /* <DEDUP_REMOVED lines=10> */
[----:B------:R-:W-:-:S04]  /*0ad0*/  IMAD.MOV R2, RZ, RZ, -R0 ;  /* 0x000000ffff027224 */ /* 0x000fc800078e0a00 */
[C---:B------:R-:W-:Y:S01]  /*0ae0*/  IMAD R3, R10.reuse, R2, R4 ;  /* 0x000000020a037224 */ /* 0x040fe200078e0204 */
[----:B------:R-:W-:Y:S01]  /*0af0*/  LEA R2, R10, R0, 0x18 ;  /* 0x000000000a027211 */ /* 0x000fe200078ec0ff */
[----:B------:R-:W-:-:S04]  /*0b00*/  IMAD R0, R13, R5, R9 ;  /* 0x000000050d007224 */ /* 0x000fc800078e0209 */
[----:B------:R-:W-:-:S05]  /*0b10*/  IMAD R2, R3, 0x10000, R2 ;  /* 0x0001000003027824 */ /* 0x000fca00078e0202 */
[----:B------:R1:W-:Y:S01]  /*0b20*/  STL [R1+0x50], R2 ;  /* 0x0000500201007387 */ /* 0x0003e20000100800 */
[----:B------:R-:W-:Y:S05]  /*0b30*/  BRA `(.L_x_543) ;  /* 0x0000046000007947 */ /* 0x000fea0003800000 */
.L_x_542:
[----:B------:R-:W4:Y:S01]  /*0b40*/  LDL R3, [R1+0x54] ;  /* 0x0000540001037983 */ /* 0x000f220000100800 */
[----:B-1----:R-:W-:-:S04]  /*0b50*/  IMAD.MOV.U32 R2, RZ, RZ, 0x4 ;  /* 0x00000004ff027424 */ /* 0x002fc800078e00ff */
[----:B----4-:R-:W-:-:S05]  /*0b60*/  IMAD.WIDE R2, R3, R2, c[0x0][0x590] ;  /* 0x0001640003027625 */ /* 0x010fca00078e0202 */
[----:B------:R-:W4:Y:S02]  /*0b70*/  LDG.E R7, [R2.64] ;  /* 0x0000000802077981 */ /* 0x000f24000c1e1900 */
[----:B---34-:R-:W-:-:S05]  /*0b80*/  IMAD R11, R7, R13, RZ ;  /* 0x0000000d070b7224 */ /* 0x018fca00078e02ff */
[-C--:B--2---:R-:W-:Y:S02]  /*0b90*/  IABS R0, R11.reuse ;  /* 0x0000000b00007213 */ /* 0x084fe40000000000 */
[----:B------:R-:W-:-:S03]  /*0ba0*/  IABS R8, R11 ;  /* 0x0000000b00087213 */ /* 0x000fc60000000000 */
[----:B------:R-:W-:-:S04]  /*0bb0*/  IMAD.MOV.U32 R6, RZ, RZ, R0 ;  /* 0x000000ffff067224 */ /* 0x000fc800078e0000 */
        /* <DEDUP_REMOVED lines=8> */
[----:B------:R-:W-:Y:S01]  /*0c40*/  MOV R5, R0 ;  /* 0x0000000000057202 */ /* 0x000fe20000000f00 */
[----:B------:R-:W-:-:S04]  /*0c50*/  IMAD.MOV.U32 R2, RZ, RZ, RZ ;  /* 0x000000ffff027224 */ /* 0x000fc800078e00ff */
[----:B------:R-:W-:-:S04]  /*0c60*/  IMAD.HI.U32 R0, R3, R4, R2 ;  /* 0x0000000403007227 */ /* 0x000fc800078e0002 */
[----:B------:R-:W-:Y:S02]  /*0c70*/  IMAD.MOV R2, RZ, RZ, -R8 ;  /* 0x000000ffff027224 */ /* 0x000fe400078e0a08 */
        /* <DEDUP_REMOVED lines=9> */
[----:B------:R-:W-:-:S04]  /*0d10*/  @P2 IADD3 R0, R0, 0x1, RZ ;  /* 0x0000000100002810 */ /* 0x000fc80007ffe0ff */
[----:B------:R-:W-:-:S05]  /*0d20*/  MOV R4, R0 ;  /* 0x0000000000047202 */ /* 0x000fca0000000f00 */
[----:B------:R-:W-:Y:S01]  /*0d30*/  @!P1 IMAD.MOV R4, RZ, RZ, -R4 ;  /* 0x000000ffff049224 */ /* 0x000fe200078e0a04 */
[----:B------:R-:W-:-:S05]  /*0d40*/  @!P0 LOP3.LUT R4, RZ, R11, RZ, 0x33, !PT ;  /* 0x0000000bff048212 */ /* 0x000fca00078e33ff */
[----:B------:R-:W-:-:S05]  /*0d50*/  IMAD R10, R7, R4, RZ ;  /* 0x00000004070a7224 */ /* 0x000fca00078e02ff */
[----:B------:R-:W-:-:S04]  /*0d60*/  IADD3 R0, -R10, c[0x0][0x538], RZ ;  /* 0x00014e000a007a10 */ /* 0x000fc80007ffe1ff */
[----:B------:R-:W-:-:S04]  /*0d70*/  IMNMX R6, R7, R0, PT ;  /* 0x0000000007067217 */ /* 0x000fc80003800200 */
[----:B------:R-:W-:-:S05]  /*0d80*/  IABS R0, R6 ;  /* 0x0000000600007213 */ /* 0x000fca0000000000 */
[----:B------:R-:W-:-:S04]  /*0d90*/  IMAD.MOV.U32 R5, RZ, RZ, R0 ;  /* 0x000000ffff057224 */ /* 0x000fc800078e0000 */
[----:B------:R-:W1:Y:S08]  /*0da0*/  I2F.RP R2, R5 ;  /* 0x0000000500027306 */ /* 0x000e700000209400 */
[----:B-1----:R-:W1:Y:S02]  /*0db0*/  MUFU.RCP R2, R2 ;  /* 0x0000000200027308 */ /* 0x002e640000001000 */
[----:B-1----:R-:W-:-:S06]  /*0dc0*/  IADD3 R2, R2, 0xffffffe, RZ ;  /* 0x0ffffffe02027810 */ /* 0x002fcc0007ffe0ff */
[----:B------:R1:W2:Y:S02]  /*0dd0*/  F2I.FTZ.U32.TRUNC.NTZ R3, R2 ;  /* 0x0000000200037305 */ /* 0x0002a4000021f000 */
[----:B-1----:R-:W-:Y:S01]  /*0de0*/  IMAD.MOV R2, RZ, RZ, -R4 ;  /* 0x000000ffff027224 */ /* 0x002fe200078e0a04 */
[----:B--2---:R-:W-:-:S03]  /*0df0*/  IADD3 R0, RZ, -R3, RZ ;  /* 0x80000003ff007210 */ /* 0x004fc60007ffe0ff */
[----:B------:R-:W-:Y:S01]  /*0e00*/  IMAD R8, R11, R2, R9 ;  /* 0x000000020b087224 */ /* 0x000fe200078e0209 */
[----:B------:R-:W-:Y:S01]  /*0e10*/  IABS R9, R6 ;  /* 0x0000000600097213 */ /* 0x000fe20000000000 */
[----:B------:R-:W-:-:S03]  /*0e20*/  IMAD.MOV.U32 R2, RZ, RZ, R0 ;  /* 0x000000ffff027224 */ /* 0x000fc600078e0000 */
[----:B------:R-:W-:Y:S01]  /*0e30*/  IABS R0, R8 ;  /* 0x0000000800007213 */ /* 0x000fe20000000000 */
[----:B------:R-:W-:Y:S02]  /*0e40*/  IMAD R7, R2, R5, RZ ;  /* 0x0000000502077224 */ /* 0x000fe400078e02ff */
[----:B------:R-:W-:Y:S02]  /*0e50*/  IMAD.MOV.U32 R2, RZ, RZ, RZ ;  /* 0x000000ffff027224 */ /* 0x000fe400078e00ff */
[----:B------:R-:W-:Y:S01]  /*0e60*/  IMAD.MOV.U32 R4, RZ, RZ, R0 ;  /* 0x000000ffff047224 */ /* 0x000fe200078e0000 */
[----:B------:R-:W-:Y:S01]  /*0e70*/  IADD3 R0, RZ, -R9, RZ ;  /* 0x80000009ff007210 */ /* 0x000fe20007ffe0ff */
[----:B------:R-:W-:-:S04]  /*0e80*/  IMAD.HI.U32 R3, R3, R7, R2 ;  /* 0x0000000703037227 */ /* 0x000fc800078e0002 */
[----:B------:R-:W-:Y:S02]  /*0e90*/  IMAD.MOV.U32 R2, RZ, RZ, R0 ;  /* 0x000000ffff027224 */ /* 0x000fe400078e0000 */
[----:B------:R-:W-:Y:S01]  /*0ea0*/  IMAD.HI.U32 R0, R3, R4, RZ ;  /* 0x0000000403007227 */ /* 0x000fe200078e00ff */
[----:B------:R-:W-:-:S03]  /*0eb0*/  IADD3 R3, R10, 0x1000000, R8 ;  /* 0x010000000a037810 */ /* 0x000fc60007ffe008 */
[----:B------:R-:W-:-:S05]  /*0ec0*/  IMAD R2, R0, R2, R4 ;  /* 0x0000000200027224 */ /* 0x000fca00078e0204 */
[----:B------:R-:W-:-:S13]  /*0ed0*/  ISETP.GT.U32.AND P0, PT, R5, R2, PT ;  /* 0x000000020500720c */ /* 0x000fda0003f04070 */
[----:B------:R-:W-:Y:S01]  /*0ee0*/  @!P0 IMAD.IADD R2, R2, 0x1, -R5 ;  /* 0x0000000102028824 */ /* 0x000fe200078e0a05 */
[----:B------:R-:W-:Y:S02]  /*0ef0*/  @!P0 IADD3 R0, R0, 0x1, RZ ;  /* 0x0000000100008810 */ /* 0x000fe40007ffe0ff */
[----:B------:R-:W-:Y:S02]  /*0f00*/  ISETP.NE.AND P0, PT, R6, RZ, PT ;  /* 0x000000ff0600720c */ /* 0x000fe40003f05270 */
[----:B------:R-:W-:Y:S02]  /*0f10*/  ISETP.GE.U32.AND P2, PT, R2, R5, PT ;  /* 0x000000050200720c */ /* 0x000fe40003f46070 */
[----:B------:R-:W-:-:S04]  /*0f20*/  LOP3.LUT R2, R8, R6, RZ, 0x3c, !PT ;  /* 0x0000000608027212 */ /* 0x000fc800078e3cff */
[----:B------:R-:W-:Y:S01]  /*0f30*/  ISETP.GE.AND P1, PT, R2, RZ, PT ;  /* 0x000000ff0200720c */ /* 0x000fe20003f26270 */
[----:B------:R-:W-:-:S06]  /*0f40*/  IMAD.MOV R2, RZ, RZ, -R6 ;  /* 0x000000ffff027224 */ /* 0x000fcc00078e0a06 */
[----:B------:R-:W-:-:S06]  /*0f50*/  @P2 IADD3 R0, R0, 0x1, RZ ;  /* 0x0000000100002810 */ /* 0x000fcc0007ffe0ff */
[----:B------:R-:W-:Y:S02]  /*0f60*/  @!P1 IADD3 R0, -R0, RZ, RZ ;  /* 0x000000ff00009210 */ /* 0x000fe40007ffe1ff */
[----:B------:R-:W-:-:S05]  /*0f70*/  @!P0 LOP3.LUT R0, RZ, R6, RZ, 0x33, !PT ;  /* 0x00000006ff008212 */ /* 0x000fca00078e33ff */
[----:B------:R-:W-:-:S05]  /*0f80*/  IMAD R2, R0, R2, R3 ;  /* 0x0000000200027224 */ /* 0x000fca00078e0203 */
[----:B------:R1:W-:Y:S02]  /*0f90*/  STL [R1+0x50], R2 ;  /* 0x0000500201007387 */ /* 0x0003e40000100800 */
.L_x_543:
[----:B------:R-:W-:Y:S05]  /*0fa0*/  BSYNC B0 ;  /* 0x0000000000007941 */ /* 0x000fea0003800000 */
.L_x_541:
[----:B------:R-:W-:-:S04]  /*0fb0*/  LOP3.LUT R0, RZ, R0, RZ, 0x33, !PT ;  /* 0x00000000ff007212 */ /* 0x000fc800078e33ff */
[----:B------:R-:W-:-:S05]  /*0fc0*/  IADD3 R0, R0, R13, RZ ;  /* 0x0000000d00007210 */ /* 0x000fca0007ffe0ff */
[----:B------:R2:W-:Y:S01]  /*0fd0*/  STL [R1+0x4c], R0 ;  /* 0x00004c0001007387 */ /* 0x0005e20000100800 */
[----:B------:R-:W-:Y:S05]  /*0fe0*/  BRA `(.L_x_544) ;  /* 0x0000006000007947 */ /* 0x000fea0003800000 */
.L_x_532:
[----:B------:R-:W-:Y:S01]  /*0ff0*/  MOV R0, UR4 ;  /* 0x0000000400007c02 */ /* 0x000fe20008000f00 */
[----:B------:R-:W-:Y:S04]  /*1000*/  STL [R1+0x4c], RZ ;  /* 0x00004cff01007387 */ /* 0x000fe80000100800 */
[----:B------:R-:W-:Y:S04]  /*1010*/  STL [R1+0x50], RZ ;  /* 0x000050ff01007387 */ /* 0x000fe80000100800 */
[----:B------:R1:W-:Y:S02]  /*1020*/  STL [R1+0x48], R0 ;  /* 0x0000480001007387 */ /* 0x0003e40000100800 */
[----:B-1----:R-:W-:-:S05]  /*1030*/  MOV R0, c[0x0][0x53c] ;  /* 0x00014f0000007a02 */ /* 0x002fca0000000f00 */
[----:B------:R1:W-:Y:S02]  /*1040*/  STL [R1+0x54], R0 ;  /* 0x0000540001007387 */ /* 0x0003e40000100800 */
.L_x_544:
[----:B------:R-:W3:Y:S04]  /*1050*/  LDL R4, [R1+0x48] ;  /* 0x0000480001047983 */ /* 0x000ee80000100800 */
[----:B------:R-:W3:Y:S04]  /*1060*/  LDL R5, [R1+0x4c] ;  /* 0x00004c0001057983 */ /* 0x000ee80000100800 */
[----:B------:R-:W3:Y:S04]  /*1070*/  LDL R6, [R1+0x50] ;  /* 0x0000500001067983 */ /* 0x000ee80000100800 */
[----:B------:R-:W3:Y:S01]  /*1080*/  LDL R7, [R1+0x54] ;  /* 0x0000540001077983 */ /* 0x000ee20000100800 */
[----:B------:R-:W-:Y:S01]  /*1090*/  ISETP.NE.AND P0, PT, R14, RZ, PT ;  /* 0x000000ff0e00720c */ /* 0x000fe20003f05270 */
[----:B------:R-:W-:-:S12]  /*10a0*/  WARPSYNC 0xffffffff ;  /* 0xffffffff00007948 */ /* 0x000fd80003800000 */
[----:B---3--:R3:W-:Y:S04]  /*10b0*/  @!P0 STS.128 [0x9100], R4 ;  /* 0x00910004ff008388 */ /* 0x0087e80000000c00 */
[----:B------:R-:W-:Y:S06]  /*10c0*/  BAR.ARV 0x5, 0x80 ;  /* 0x0142000000007b1d */ /* 0x000fec0000002000 */
.L_x_530:
[----:B-12---:R-:W2:Y:S02]  /*10d0*/  LDL R0, [R1+0x54] ;  /* 0x0000540001007983 */ /* 0x006ea40000100800 */
[----:B--2---:R-:W-:-:S13]  /*10e0*/  ISETP.GE.AND P0, PT, R0, c[0x0][0x53c], PT ;  /* 0x00014f0000007a0c */ /* 0x004fda0003f06270 */
[----:B------:R-:W-:Y:S05]  /*10f0*/  @P0 EXIT ;  /* 0x000000000000094d */ /* 0x000fea0003800000 */
[----:B------:R-:W1:Y:S02]  /*1100*/  S2R R16, SR_TID.X ;  /* 0x0000000000107919 */ /* 0x000e640000002100 */
[----:B-1----:R-:W-:-:S04]  /*1110*/  SHF.R.S32.HI R11, RZ, 0x1f, R16 ;  /* 0x0000001fff0b7819 */ /* 0x002fc80000011410 */
[CC--:B------:R-:W-:Y:S02]  /*1120*/  LEA.HI R2, R11.reuse, R16.reuse, RZ, 0x4 ;  /* 0x000000100b027211 */ /* 0x0c0fe400078f20ff */
[CC--:B------:R-:W-:Y:S02]  /*1130*/  LEA.HI R10, R11.reuse, R16.reuse, RZ, 0x3 ;  /* 0x000000100b0a7211 */ /* 0x0c0fe400078f18ff */
[----:B------:R-:W-:Y:S02]  /*1140*/  SHF.R.S32.HI R3, RZ, 0x4, R2 ;  /* 0x00000004ff037819 */ /* 0x000fe40000011402 */
[----:B------:R-:W-:Y:S02]  /*1150*/  LEA.HI R13, R11, R16, RZ, 0x2 ;  /* 0x000000100b0d7211 */ /* 0x000fe400078f10ff */
[----:B------:R-:W-:Y:S02]  /*1160*/  LEA.HI R0, R2, R3, RZ, 0x1 ;  /* 0x0000000302007211 */ /* 0x000fe400078f08ff */
[----:B------:R-:W-:-:S02]  /*1170*/  SHF.R.S32.HI R18, RZ, 0x3, R10 ;  /* 0x00000003ff127819 */ /* 0x000fc4000001140a */
[----:B------:R-:W-:Y:S02]  /*1180*/  LOP3.LUT R0, R0, 0xfffffffe, RZ, 0xc0, !PT ;  /* 0xfffffffe00007812 */ /* 0x000fe400078ec0ff */
[----:B---3--:R-:W-:Y:S01]  /*1190*/  LOP3.LUT R4, R10, 0xfffffff8, RZ, 0xc0, !PT ;  /* 0xfffffff80a047812 */ /* 0x008fe200078ec0ff */
[----:B------:R-:W-:Y:S01]  /*11a0*/  IMAD.SHL.U32 R5, R18, 0x40, RZ ;  /* 0x0000004012057824 */ /* 0x000fe200078e00ff */
        /* <DEDUP_REMOVED lines=13> */
[----:B------:R-:W-:Y:S02]  /*1280*/  LEA.HI R12, R6, R2, RZ, 0x3 ;  /* 0x00000002060c7211 */ /* 0x000fe400078f18ff */
[----:B------:R-:W-:Y:S01]  /*1290*/  SHF.R.U32.HI R5, RZ, 0x3, R0 ;  /* 0x00000003ff057819 */ /* 0x000fe20000011600 */
[----:B------:R-:W-:Y:S01]  /*12a0*/  IMAD.IADD R7, R7, 0x1, -R3 ;  /* 0x0000000107077824 */ /* 0x000fe200078e0a03 */
[----:B------:R-:W-:-:S02]  /*12b0*/  LOP3.LUT R4, R0, 0x38, R20, 0xf8, !PT ;  /* 0x0000003800047812 */ /* 0x000fc400078ef814 */
[----:B------:R-:W-:Y:S02]  /*12c0*/  LOP3.LUT R0, R8, 0x1c0, RZ, 0xc0, !PT ;  /* 0x000001c008007812 */ /* 0x000fe400078ec0ff */
[----:B------:R-:W-:Y:S02]  /*12d0*/  LOP3.LUT R3, R12, 0xfffffff8, RZ, 0xc0, !PT ;  /* 0xfffffff80c037812 */ /* 0x000fe400078ec0ff */
[CC--:B------:R-:W-:Y:S02]  /*12e0*/  LEA.HI R6, R11.reuse, R16.reuse, RZ, 0x6 ;  /* 0x000000100b067211 */ /* 0x0c0fe400078f30ff */
[----:B------:R-:W-:Y:S02]  /*12f0*/  LOP3.LUT R5, R4, R5, RZ, 0x3c, !PT ;  /* 0x0000000504057212 */ /* 0x000fe400078e3cff */
[----:B------:R-:W-:Y:S01]  /*1300*/  LOP3.LUT R4, R0, 0x8, R10, 0xf8, !PT ;  /* 0x0000000800047812 */ /* 0x000fe200078ef80a */
[----:B------:R-:W-:Y:S01]  /*1310*/  IMAD.IADD R10, R2, 0x1, -R3 ;  /* 0x00000001020a7824 */ /* 0x000fe200078e0a03 */
[----:B------:R-:W-:Y:S01]  /*1320*/  SHF.R.U32.HI R0, RZ, 0x3, R0 ;  /* 0x00000003ff007819 */ /* 0x000fe20000011600 */
[----:B------:R-:W-:Y:S01]  /*1330*/  IMAD.SHL.U32 R3, R6, 0x8, RZ ;  /* 0x0000000806037824 */ /* 0x000fe200078e00ff */
[----:B------:R-:W-:-:S02]  /*1340*/  LEA.HI R11, R11, R16, RZ, 0x5 ;  /* 0x000000100b0b7211 */ /* 0x000fc400078f28ff */
[----:B------:R-:W-:Y:S02]  /*1350*/  LOP3.LUT R2, R13, 0xfffffffc, RZ, 0xc0, !PT ;  /* 0xfffffffc0d027812 */ /* 0x000fe400078ec0ff */
[----:B------:R-:W-:Y:S02]  /*1360*/  LOP3.LUT R15, R4, R0, RZ, 0x3c, !PT ;  /* 0x00000000040f7212 */ /* 0x000fe400078e3cff */
[----:B------:R-:W-:Y:S01]  /*1370*/  LOP3.LUT R0, R11, 0xffffffe0, RZ, 0xc0, !PT ;  /* 0xffffffe00b007812 */ /* 0x000fe200078ec0ff */
[C---:B------:R-:W-:Y:S01]  /*1380*/  IMAD.IADD R8, R16.reuse, 0x1, -R2 ;  /* 0x0000000110087824 */ /* 0x040fe200078e0a02 */
[----:B------:R-:W-:Y:S02]  /*1390*/  LOP3.LUT R207, R5, 0x7ffffe00, R3, 0xf8, !PT ;  /* 0x7ffffe0005cf7812 */ /* 0x000fe400078ef803 */
        /* <DEDUP_REMOVED lines=8> */
[C---:B------:R-:W-:Y:S01]  /*1420*/  LOP3.LUT R2, R0.reuse, 0x1ffffffe, RZ, 0xc0, !PT ;  /* 0x1ffffffe00027812 */ /* 0x040fe200078ec0ff */
[----:B------:R-:W-:Y:S01]  /*1430*/  IMAD.SHL.U32 R0, R0, 0x20, RZ ;  /* 0x0000002000007824 */ /* 0x000fe200078e00ff */
[----:B------:R-:W-:Y:S02]  /*1440*/  LOP3.LUT R3, R3, 0xffffffc, RZ, 0xc0, !PT ;  /* 0x0ffffffc03037812 */ /* 0x000fe400078ec0ff */
[----:B------:R-:W-:Y:S01]  /*1450*/  SHF.R.S32.HI R11, RZ, 0x1f, R17 ;  /* 0x0000001fff0b7819 */ /* 0x000fe20000011411 */
[----:B------:R-:W-:Y:S01]  /*1460*/  IMAD.IADD R2, R8, 0x1, -R2 ;  /* 0x0000000108027824 */ /* 0x000fe200078e0a02 */
[----:B------:R-:W-:Y:S01]  /*1470*/  LOP3.LUT R0, R0, 0xffffffc0, RZ, 0xc0, !PT ;  /* 0xffffffc000007812 */ /* 0x000fe200078ec0ff */
[----:B------:R-:W-:Y:S01]  /*1480*/  IMAD.IADD R5, R6, 0x1, -R3 ;  /* 0x0000000106057824 */ /* 0x000fe200078e0a03 */
[----:B------:R-:W-:Y:S01]  /*1490*/  LEA.HI R11, R11, R17, RZ, 0x2 ;  /* 0x000000110b0b7211 */ /* 0x000fe200078f10ff */
[----:B------:R-:W-:Y:S01]  /*14a0*/  IMAD.SHL.U32 R3, R10, 0x40, RZ ;  /* 0x000000400a037824 */ /* 0x000fe200078e00ff */
[----:B------:R-:W-:Y:S01]  /*14b0*/  R2P PR, R7, 0x6 ;  /* 0x0000000607007804 */ /* 0x000fe20000000000 */
[----:B------:R-:W-:Y:S01]  /*14c0*/  IMAD R13, R2, 0x8, R0 ;  /* 0x00000008020d7824 */ /* 0x000fe200078e0200 */
[----:B------:R-:W-:Y:S01]  /*14d0*/  SHF.R.S32.HI R4, RZ, 0x2, R11 ;  /* 0x00000002ff047819 */ /* 0x000fe2000001140b */
[----:B------:R-:W-:Y:S01]  /*14e0*/  IMAD.SHL.U32 R2, R14, 0x8, RZ ;  /* 0x000000080e027824 */ /* 0x000fe200078e00ff */
[----:B------:R-:W-:Y:S01]  /*14f0*/  LOP3.LUT R0, R3, 0x1c0, RZ, 0xc0, !PT ;  /* 0x000001c003007812 */ /* 0x000fe200078ec0ff */
[----:B------:R-:W-:Y:S01]  /*1500*/  IMAD.SHL.U32 R3, R7, 0x40, RZ ;  /* 0x0000004007037824 */ /* 0x000fe200078e00ff */
[----:B------:R-:W-:Y:S01]  /*1510*/  LOP3.LUT P4, RZ, R9, 0x2, RZ, 0xc0, !PT ;  /* 0x0000000209ff7812 */ /* 0x000fe2000788c0ff */
[----:B------:R-:W-:Y:S01]  /*1520*/  IMAD R16, R5, 0x10, R4 ;  /* 0x0000001005107824 */ /* 0x000fe200078e0204 */
[----:B------:R-:W-:Y:S01]  /*1530*/  LOP3.LUT R2, R0, 0x8, R2, 0xf8, !PT ;  /* 0x0000000800027812 */ /* 0x000fe200078ef802 */
[----:B------:R-:W-:Y:S01]  /*1540*/  IMAD.SHL.U32 R6, R6, 0x400, RZ ;  /* 0x0000040006067824 */ /* 0x000fe200078e00ff */
[----:B------:R-:W-:Y:S01]  /*1550*/  LOP3.LUT R4, R3, 0x1c0, RZ, 0xc0, !PT ;  /* 0x000001c003047812 */ /* 0x000fe200078ec0ff */
[----:B------:R-:W-:Y:S01]  /*1560*/  IMAD.SHL.U32 R7, R12, 0x40, RZ ;  /* 0x000000400c077824 */ /* 0x000fe200078e00ff */
[----:B------:R-:W-:Y:S01]  /*1570*/  SHF.R.U32.HI R0, RZ, 0x3, R0 ;  /* 0x00000003ff007819 */ /* 0x000fe20000011600 */
[----:B------:R-:W-:Y:S01]  /*1580*/  IMAD R5, R8, 0x2, R6 ;  /* 0x0000000208057824 */ /* 0x000fe200078e0206 */
[----:B------:R-:W-:Y:S01]  /*1590*/  LEA.HI R4, R4, R4, RZ, 0x1d ;  /* 0x0000000404047211 */ /* 0x000fe200078fe8ff */
[----:B------:R-:W-:Y:S01]  /*15a0*/  IMAD.MOV.U32 R12, RZ, RZ, 0x40 ;  /* 0x00000040ff0c7424 */ /* 0x000fe200078e00ff */
[----:B------:R-:W-:Y:S01]  /*15b0*/  LOP3.LUT R2, R2, R0, RZ, 0x3c, !PT ;  /* 0x0000000002027212 */ /* 0x000fe200078e3cff */
[----:B------:R-:W-:Y:S01]  /*15c0*/  IMAD R0, R14, 0x200, R15 ;  /* 0x000002000e007824 */ /* 0x000fe200078e020f */
[----:B------:R-:W-:Y:S01]  /*15d0*/  LOP3.LUT R3, R7, 0xfffffe00, RZ, 0xc0, !PT ;  /* 0xfffffe0007037812 */ /* 0x000fe200078ec0ff */
[----:B------:R-:W-:Y:S01]  /*15e0*/  IMAD.IADD R8, R5, 0x1, R4 ;  /* 0x0000000105087824 */ /* 0x000fe200078e0204 */
[----:B------:R-:W-:Y:S01]  /*15f0*/  LOP3.LUT P6, RZ, R10, 0x2, RZ, 0xc0, !PT ;  /* 0x000000020aff7812 */ /* 0x000fe200078cc0ff */
[----:B------:R-:W-:Y:S01]  /*1600*/  IMAD.MOV.U32 R7, RZ, RZ, -0x10 ;  /* 0xfffffff0ff077424 */ /* 0x000fe200078e00ff */
[CC--:B------:R-:W-:Y:S01]  /*1610*/  IADD3 R4, R2.reuse, R3.reuse, R6 ;  /* 0x0000000302047210 */ /* 0x0c0fe20007ffe006 */
[----:B------:R-:W-:Y:S01]  /*1620*/  IMAD R6, R9, 0x10, R18 ;  /* 0x0000001009067824 */ /* 0x000fe200078e0212 */
[----:B------:R-:W-:Y:S01]  /*1630*/  LOP3.LUT R5, R2, R3, RZ, 0xfc, !PT ;  /* 0x0000000302057212 */ /* 0x000fe200078efcff */
[----:B------:R-:W-:Y:S01]  /*1640*/  STL [R1+0x88], R16 ;  /* 0x0000881001007387 */ /* 0x000fe20000100800 */
[----:B------:R-:W-:Y:S01]  /*1650*/  LOP3.LUT P5, RZ, R10, 0x4, RZ, 0xc0, !PT ;  /* 0x000000040aff7812 */ /* 0x000fe200078ac0ff */
[----:B------:R-:W-:Y:S01]  /*1660*/  IMAD.MOV.U32 R10, RZ, RZ, 0x20 ;  /* 0x00000020ff0a7424 */ /* 0x000fe200078e00ff */
[----:B------:R-:W-:Y:S01]  /*1670*/  LOP3.LUT R3, R11, 0x7ffffffc, RZ, 0xc0, !PT ;  /* 0x7ffffffc0b037812 */ /* 0x000fe200078ec0ff */
[----:B------:R1:W-:Y:S01]  /*1680*/  STL [R1+0x78], R6 ;  /* 0x0000780601007387 */ /* 0x0003e20000100800 */
[----:B------:R-:W-:-:S02]  /*1690*/  LEA R188, R0, 0x2900, 0x1 ;  /* 0x0000290000bc7811 */ /* 0x000fc400078e08ff */
[----:B------:R-:W-:Y:S01]  /*16a0*/  LOP3.LUT P3, RZ, R9, 0x4, RZ, 0xc0, !PT ;  /* 0x0000000409ff7812 */ /* 0x000fe2000786c0ff */
[----:B------:R-:W-:Y:S01]  /*16b0*/  IMAD.IADD R3, R17, 0x1, -R3 ;  /* 0x0000000111037824 */ /* 0x000fe200078e0a03 */
[----:B------:R-:W-:Y:S01]  /*16c0*/  SEL R7, R7, 0x10, !P0 ;  /* 0x0000001007077807 */ /* 0x000fe20004000000 */
[----:B------:R-:W-:Y:S01]  /*16d0*/  IMAD.IADD R9, R16, 0x1, R13 ;  /* 0x0000000110097824 */ /* 0x000fe200078e020d */
[----:B------:R-:W-:Y:S01]  /*16e0*/  LEA R8, R8, 0x80, 0x1 ;  /* 0x0000008008087811 */ /* 0x000fe200078e08ff */
[----:B------:R-:W-:Y:S01]  /*16f0*/  IMAD.SHL.U32 R3, R3, 0x2, RZ ;  /* 0x0000000203037824 */ /* 0x000fe200078e00ff */
[----:B------:R-:W-:Y:S02]  /*1700*/  IADD3 R199, R188, 0x20, RZ ;  /* 0x00000020bcc77810 */ /* 0x000fe40007ffe0ff */
[----:B------:R-:W-:Y:S01]  /*1710*/  SEL R2, R12, 0xffffffc0, !P3 ;  /* 0xffffffc00c027807 */ /* 0x000fe20005800000 */
[----:B------:R-:W-:Y:S01]  /*1720*/  IMAD.IADD R11, R8, 0x1, R7 ;  /* 0x00000001080b7824 */ /* 0x000fe200078e0207 */
[----:B------:R-:W-:Y:S01]  /*1730*/  @P4 IADD3 R199, R188, -0x20, RZ ;  /* 0xffffffe0bcc74810 */ /* 0x000fe20007ffe0ff */
[----:B------:R2:W-:Y:S01]  /*1740*/  STL [R1+0x44], R9 ;  /* 0x0000440901007387 */ /* 0x0005e20000100800 */
[----:B------:R-:W-:Y:S01]  /*1750*/  SEL R0, R10, 0xffffffe0, !P6 ;  /* 0xffffffe00a007807 */ /* 0x000fe20007000000 */
[----:B------:R-:W-:Y:S01]  /*1760*/  IMAD.IADD R194, R188, 0x1, R2 ;  /* 0x00000001bcc27824 */ /* 0x000fe200078e0202 */
[----:B------:R-:W-:Y:S01]  /*1770*/  LEA R195, R4, 0x5100, 0x1 ;  /* 0x0000510004c37811 */ /* 0x000fe200078e08ff */
[----:B------:R-:W-:Y:S01]  /*1780*/  IMAD.IADD R191, R2, 0x1, R199 ;  /* 0x0000000102bf7824 */ /* 0x000fe200078e02c7 */
[----:B------:R3:W-:Y:S01]  /*1790*/  STL [R1], R3 ;  /* 0x0000000301007387 */ /* 0x0007e20000100800 */
[----:B------:R-:W-:-:S02]  /*17a0*/  LEA R189, R5, 0x100, 0x1 ;  /* 0x0000010005bd7811 */ /* 0x000fc400078e08ff */
[C---:B------:R-:W-:Y:S01]  /*17b0*/  IADD3 R203, R199.reuse, 0x800, RZ ;  /* 0x00000800c7cb7810 */ /* 0x040fe20007ffe0ff */
[----:B------:R4:W-:Y:S01]  /*17c0*/  STL [R1+0x5c], R8 ;  /* 0x00005c0801007387 */ /* 0x0009e20000100800 */
[----:B------:R-:W-:Y:S01]  /*17d0*/  IADD3 R202, R199, 0x1000, RZ ;  /* 0x00001000c7ca7810 */ /* 0x000fe20007ffe0ff */
[----:B------:R-:W-:Y:S01]  /*17e0*/  IMAD.IADD R198, R195, 0x1, R0 ;  /* 0x00000001c3c67824 */ /* 0x000fe200078e0200 */
[----:B-1----:R-:W-:Y:S01]  /*17f0*/  SEL R6, R10, 0xffffffe0, !P1 ;  /* 0xffffffe00a067807 */ /* 0x002fe20004800000 */
[----:B------:R-:W-:Y:S01]  /*1800*/  IMAD.IADD R193, R0, 0x1, R189 ;  /* 0x0000000100c17824 */ /* 0x000fe200078e02bd */
[C---:B------:R-:W-:Y:S02]  /*1810*/  IADD3 R201, R199.reuse, 0x1800, RZ ;  /* 0x00001800c7c97810 */ /* 0x040fe40007ffe0ff */
[----:B------:R-:W-:Y:S01]  /*1820*/  IADD3 R200, R199, 0x2000, RZ ;  /* 0x00002000c7c87810 */ /* 0x000fe20007ffe0ff */
[--C-:B------:R-:W-:Y:S02]  /*1830*/  IMAD.IADD R10, R8, 0x1, R6.reuse ;  /* 0x00000001080a7824 */ /* 0x100fe400078e0206 */
[----:B------:R-:W-:-:S03]  /*1840*/  IMAD.IADD R2, R11, 0x1, R6 ;  /* 0x000000010b027824 */ /* 0x000fc600078e0206 */
[----:B------:R-:W-:Y:S01]  /*1850*/  STL [R1+0x74], R10 ;  /* 0x0000740a01007387 */ /* 0x000fe20000100800 */
[----:B--2---:R-:W-:-:S03]  /*1860*/  IADD3 R9, R8, 0x40, RZ ;  /* 0x0000004008097810 */ /* 0x004fc60007ffe0ff */
[----:B------:R-:W-:Y:S01]  /*1870*/  STL [R1+0x6c], R11 ;  /* 0x00006c0b01007387 */ /* 0x000fe20000100800 */
[----:B------:R-:W-:Y:S02]  /*1880*/  @P2 IADD3 R9, R8, -0x40, RZ ;  /* 0xffffffc008092810 */ /* 0x000fe40007ffe0ff */
[----:B---3--:R-:W-:Y:S01]  /*1890*/  SEL R3, R12, 0xffffffc0, !P5 ;  /* 0xffffffc00c037807 */ /* 0x008fe20006800000 */
[----:B------:R1:W-:Y:S02]  /*18a0*/  STL [R1+0x70], R2 ;  /* 0x0000700201007387 */ /* 0x0003e40000100800 */
[----:B----4-:R-:W-:Y:S02]  /*18b0*/  IMAD.IADD R8, R6, 0x1, R9 ;  /* 0x0000000106087824 */ /* 0x010fe400078e0209 */
[----:B------:R-:W-:Y:S01]  /*18c0*/  STL [R1+0x60], R9 ;  /* 0x0000600901007387 */ /* 0x000fe20000100800 */
[----:B------:R-:W-:Y:S02]  /*18d0*/  IMAD.IADD R196, R195, 0x1, R3 ;  /* 0x00000001c3c47824 */ /* 0x000fe400078e0203 */
[----:B------:R-:W-:Y:S01]  /*18e0*/  IMAD.IADD R190, R3, 0x1, R189 ;  /* 0x0000000103be7824 */ /* 0x000fe200078e02bd */
[----:B------:R-:W-:Y:S01]  /*18f0*/  STL [R1+0x64], R8 ;  /* 0x0000640801007387 */ /* 0x000fe20000100800 */
[----:B------:R-:W-:-:S02]  /*1900*/  IMAD.IADD R3, R7, 0x1, R8 ;  /* 0x0000000107037824 */ /* 0x000fc400078e0208 */
[C---:B------:R-:W-:Y:S02]  /*1910*/  IMAD.IADD R197, R0.reuse, 0x1, R196 ;  /* 0x0000000100c57824 */ /* 0x040fe400078e02c4 */
[----:B------:R-:W-:Y:S02]  /*1920*/  IMAD.IADD R192, R0, 0x1, R190 ;  /* 0x0000000100c07824 */ /* 0x000fe400078e02be */
[----:B-1----:R-:W-:-:S05]  /*1930*/  IMAD.IADD R2, R7, 0x1, R9 ;  /* 0x0000000107027824 */ /* 0x002fca00078e0209 */
[----:B------:R1:W-:Y:S04]  /*1940*/  STL [R1+0x68], R2 ;  /* 0x0000680201007387 */ /* 0x0003e80000100800 */
[----:B------:R2:W-:Y:S01]  /*1950*/  STL [R1+0x80], R3 ;  /* 0x0000800301007387 */ /* 0x0005e20000100800 */
[----:B-1----:R-:W-:-:S05]  /*1960*/  IMAD.IADD R2, R6, 0x1, R2 ;  /* 0x0000000106027824 */ /* 0x002fca00078e0202 */
[----:B------:R2:W-:Y:S02]  /*1970*/  STL [R1+0x7c], R2 ;  /* 0x00007c0201007387 */ /* 0x0005e40000100800 */
.L_x_718:
[----:B------:R-:W3:Y:S04]  /*1980*/  LDL R25, [R1+0x54] ;  /* 0x0000540001197983 */ /* 0x000ee80000100800 */
[----:B------:R-:W4:Y:S01]  /*1990*/  LDL R16, [R1+0x50] ;  /* 0x0000500001107983 */ /* 0x000f220000100800 */
[----:B------:R-:W-:Y:S02]  /*19a0*/  ISETP.NE.U32.AND P0, PT, RZ, c[0x0][0x370], PT ;  /* 0x0000dc00ff007a0c */ /* 0x000fe40003f05070 */
[----:B------:R-:W-:Y:S02]  /*19b0*/  ISETP.NE.U32.AND P2, PT, RZ, c[0x0][0x360], PT ;  /* 0x0000d800ff007a0c */ /* 0x000fe40003f45070 */
[----:B------:R-:W-:Y:S02]  /*19c0*/  ISETP.NE.AND.EX P1, PT, RZ, c[0x0][0x374], PT, P0 ;  /* 0x0000dd00ff007a0c */ /* 0x000fe40003f25300 */
[----:B------:R-:W-:-:S02]  /*19d0*/  ISETP.NE.AND.EX P0, PT, RZ, c[0x0][0x364], PT, P2 ;  /* 0x0000d900ff007a0c */ /* 0x000fc40003f05320 */
[----:B------:R-:W-:Y:S02]  /*19e0*/  ISETP.NE.U32.AND P4, PT, RZ, c[0x0][0x348], PT ;  /* 0x0000d200ff007a0c */ /* 0x000fe40003f85070 */
[----:B------:R-:W-:Y:S02]  /*19f0*/  ISETP.NE.U32.AND P3, PT, RZ, c[0x0][0x350], PT ;  /* 0x0000d400ff007a0c */ /* 0x000fe40003f65070 */
[----:B------:R-:W-:Y:S02]  /*1a00*/  ISETP.NE.AND.EX P4, PT, RZ, c[0x0][0x34c], PT, P4 ;  /* 0x0000d300ff007a0c */ /* 0x000fe40003f85340 */
[----:B------:R-:W-:Y:S01]  /*1a10*/  ISETP.NE.AND.EX P3, PT, RZ, c[0x0][0x354], PT, P3 ;  /* 0x0000d500ff007a0c */ /* 0x000fe20003f65330 */
[----:B------:R-:W-:Y:S01]  /*1a20*/  IMAD.MOV.U32 R15, RZ, RZ, 0x4 ;  /* 0x00000004ff0f7424 */ /* 0x000fe200078e00ff */
[----:B------:R-:W-:Y:S01]  /*1a30*/  CS2R R12, SRZ ;  /* 0x00000000000c7805 */ /* 0x000fe2000001ff00 */
[----:B------:R-:W-:Y:S02]  /*1a40*/  IMAD.MOV.U32 R4, RZ, RZ, RZ ;  /* 0x000000ffff047224 */ /* 0x000fe400078e00ff */
[----:B---3--:R-:W-:-:S04]  /*1a50*/  @P1 IMAD.WIDE R10, R25, R15, c[0x0][0x370] ;  /* 0x0000dc00190a1625 */ /* 0x008fc800078e020f */
[CC--:B------:R-:W-:Y:S01]  /*1a60*/  @P0 IMAD.WIDE R8, R25.reuse, R15.reuse, c[0x0][0x360] ;  /* 0x0000d80019080625 */ /* 0x0c0fe200078e020f */
[----:B------:R1:W5:Y:S03]  /*1a70*/  @P1 LDG.E R4, [R10.64] ;  /* 0x000000080a041981 */ /* 0x000366000c1e1900 */
[CC--:B------:R-:W-:Y:S01]  /*1a80*/  IMAD.WIDE R6, R25.reuse, R15.reuse, c[0x0][0x348] ;  /* 0x0000d20019067625 */ /* 0x0c0fe200078e020f */
[----:B------:R1:W5:Y:S03]  /*1a90*/  @P0 LDG.E R243, [R8.64] ;  /* 0x0000000808f30981 */ /* 0x000366000c1e1900 */
[----:B--2---:R-:W-:Y:S01]  /*1aa0*/  IMAD.WIDE R2, R25, R15, c[0x0][0x350] ;  /* 0x0000d40019027625 */ /* 0x004fe200078e020f */
[----:B------:R1:W5:Y:S04]  /*1ab0*/  @P4 LDG.E R13, [R6.64] ;  /* 0x00000008060d4981 */ /* 0x000368000c1e1900 */
[----:B------:R1:W5:Y:S01]  /*1ac0*/  @P3 LDG.E R12, [R2.64] ;  /* 0x00000008020c3981 */ /* 0x000362000c1e1900 */
[----:B----4-:R-:W-:-:S05]  /*1ad0*/  LOP3.LUT R26, R16, 0xffff, RZ, 0xc0, !PT ;  /* 0x0000ffff101a7812 */ /* 0x010fca00078ec0ff */
[----:B------:R1:W-:Y:S01]  /*1ae0*/  STL [R1+0x58], R26 ;  /* 0x0000581a01007387 */ /* 0x0003e20000100800 */
[----:B------:R-:W-:Y:S01]  /*1af0*/  YIELD ;  /* 0x0000000000007946 */ /* 0x000fe20003800000 */
[----:B------:R-:W-:Y:S05]  /*1b00*/  @P0 BRA `(.L_x_545) ;  /* 0x0000005000000947 */ /* 0x000fea0003800000 */
[----:B-----5:R-:W-:Y:S01]  /*1b10*/  MOV R243, c[0x0][0x168] ;  /* 0x00005a0000f37a02 */ /* 0x020fe20000000f00 */
[----:B------:R-:W-:Y:S05]  /*1b20*/  @!P4 BRA `(.L_x_545) ;  /* 0x000000300000c947 */ /* 0x000fea0003800000 */
[----:B------:R-:W2:Y:S04]  /*1b30*/  LDG.E R5, [R6.64] ;  /* 0x0000000806057981 */ /* 0x000ea8000c1e1900 */
[----:B------:R-:W2:Y:S02]  /*1b40*/  LDG.E R0, [R6.64+0x4] ;  /* 0x0000040806007981 */ /* 0x000ea4000c1e1900 */
[----:B--2---:R-:W-:Y:S02]  /*1b50*/  IADD3 R243, -R5, R0, RZ ;  /* 0x0000000005f37210 */ /* 0x004fe40007ffe1ff */
.L_x_545:
[----:B------:R-:W-:-:S04]  /*1b60*/  ISETP.NE.U32.AND P0, PT, RZ, c[0x0][0x368], PT ;  /* 0x0000da00ff007a0c */ /* 0x000fc80003f05070 */
[----:B------:R-:W-:-:S13]  /*1b70*/  ISETP.NE.AND.EX P0, PT, RZ, c[0x0][0x36c], PT, P0 ;  /* 0x0000db00ff007a0c */ /* 0x000fda0003f05300 */
[----:B------:R-:W-:Y:S05]  /*1b80*/  @!P0 BRA `(.L_x_546) ;  /* 0x0000003000008947 */ /* 0x000fea0003800000 */
[----:B-1----:R-:W-:-:S05]  /*1b90*/  IMAD.WIDE R2, R25, R15, c[0x0][0x368] ;  /* 0x0000da0019027625 */ /* 0x002fca00078e020f */
[----:B------:R1:W5:Y:S01]  /*1ba0*/  LDG.E R0, [R2.64] ;  /* 0x0000000802007981 */ /* 0x000362000c1e1900 */
[----:B------:R-:W-:Y:S05]  /*1bb0*/  BRA `(.L_x_547) ;  /* 0x0000005000007947 */ /* 0x000fea0003800000 */
.L_x_546:
[----:B------:R-:W-:Y:S01]  /*1bc0*/  MOV R0, c[0x0][0x1d0] ;  /* 0x0000740000007a02 */ /* 0x000fe20000000f00 */
[----:B------:R-:W-:Y:S05]  /*1bd0*/  @!P3 BRA `(.L_x_547) ;  /* 0x000000300000b947 */ /* 0x000fea0003800000 */
[----:B------:R-:W2:Y:S04]  /*1be0*/  LDG.E R5, [R2.64] ;  /* 0x0000000802057981 */ /* 0x000ea8000c1e1900 */
[----:B------:R-:W2:Y:S02]  /*1bf0*/  LDG.E R0, [R2.64+0x4] ;  /* 0x0000040802007981 */ /* 0x000ea4000c1e1900 */
[----:B--2---:R-:W-:Y:S02]  /*1c00*/  IADD3 R0, -R5, R0, RZ ;  /* 0x0000000005007210 */ /* 0x004fe40007ffe1ff */
.L_x_547:
[----:B-1----:R-:W2:Y:S01]  /*1c10*/  LDL.LU R2, [R1+0x4c] ;  /* 0x00004c0001027983 */ /* 0x002ea20000300800 */
[----:B------:R-:W-:Y:S01]  /*1c20*/  IMAD.MOV.U32 R3, RZ, RZ, c[0x0][0x2c4] ;  /* 0x0000b100ff037624 */ /* 0x000fe200078e00ff */
[----:B------:R-:W-:Y:S01]  /*1c30*/  LOP3.LUT R204, R204, 0xfffeffff, RZ, 0xc0, !PT ;  /* 0xfffeffffcccc7812 */ /* 0x000fe200078ec0ff */
[----:B------:R-:W-:-:S02]  /*1c40*/  IMAD.MOV.U32 R6, RZ, RZ, c[0x0][0x32c] ;  /* 0x0000cb00ff067624 */ /* 0x000fc400078e00ff */
[--C-:B-----5:R-:W-:Y:S01]  /*1c50*/  IMAD.IADD R244, R0, 0x1, -R4.reuse ;  /* 0x0000000100f47824 */ /* 0x120fe200078e0a04 */
[----:B------:R-:W-:Y:S01]  /*1c60*/  ISETP.NE.AND P5, PT, R3, 0x1, PT ;  /* 0x000000010300780c */ /* 0x000fe20003fa5270 */
[----:B------:R-:W-:Y:S01]  /*1c70*/  IMAD.IADD R14, R12, 0x1, R4 ;  /* 0x000000010c0e7824 */ /* 0x000fe200078e0204 */
[----:B------:R-:W-:-:S11]  /*1c80*/  ISETP.GE.AND P1, PT, R6, 0x1, PT ;  /* 0x000000010600780c */ /* 0x000fd60003f26270 */
[----:B------:R-:W-:-:S04]  /*1c90*/  @P5 LOP3.LUT R204, R204, 0x10000, RZ, 0xfc, !PT ;  /* 0x00010000cccc5812 */ /* 0x000fc800078efcff */
[----:B------:R-:W-:-:S04]  /*1ca0*/  LOP3.LUT R204, R204, 0xffff7fff, RZ, 0xc0, !PT ;  /* 0xffff7fffcccc7812 */ /* 0x000fc800078ec0ff */
[----:B------:R-:W-:Y:S01]  /*1cb0*/  @P1 LOP3.LUT R204, R204, 0x8000, RZ, 0xfc, !PT ;  /* 0x00008000cccc1812 */ /* 0x000fe200078efcff */
[----:B--2---:R-:W-:-:S05]  /*1cc0*/  IMAD.SHL.U32 R18, R2, 0x80, RZ ;  /* 0x0000008002127824 */ /* 0x004fca00078e00ff */
[----:B------:R1:W-:Y:S01]  /*1cd0*/  STL [R1+0x40], R18 ;  /* 0x0000401201007387 */ /* 0x0003e20000100800 */
[----:B------:R-:W-:-:S05]  /*1ce0*/  IADD3 R2, R18, 0x7f, RZ ;  /* 0x0000007f12027810 */ /* 0x000fca0007ffe0ff */
[----:B------:R-:W-:-:S04]  /*1cf0*/  @P5 IMAD.HI.U32 R3, R2, c[0x0][0x2c8], RZ ;  /* 0x0000b20002035a27 */ /* 0x000fc800078e00ff */
[----:B------:R-:W-:Y:S01]  /*1d00*/  IMAD.MOV.U32 R0, RZ, RZ, R2 ;  /* 0x000000ffff007224 */ /* 0x000fe200078e0002 */
[----:B------:R-:W-:Y:S02]  /*1d10*/  IADD3 R2, R244, 0x1, -R243 ;  /* 0x00000001f4027810 */ /* 0x000fe40007ffe8f3 */
[----:B------:R-:W-:-:S05]  /*1d20*/  @P5 SHF.R.U32.HI R0, RZ, c[0x0][0x2cc], R3 ;  /* 0x0000b300ff005a19 */ /* 0x000fca0000011603 */
[----:B------:R-:W-:-:S05]  /*1d30*/  IMAD.IADD R0, R2, 0x1, R0 ;  /* 0x0000000102007824 */ /* 0x000fca00078e0200 */
[----:B------:R-:W-:Y:S01]  /*1d40*/  IADD3 R3, R0, c[0x0][0x328], RZ ;  /* 0x0000ca0000037a10 */ /* 0x000fe20007ffe0ff */
[----:B------:R-:W-:Y:S05]  /*1d50*/  @!P1 BRA `(.L_x_548) ;  /* 0x0000010000009947 */ /* 0x000fea0003800000 */
[C---:B------:R-:W-:Y:S01]  /*1d60*/  ISETP.GT.AND P0, PT, R0.reuse, RZ, PT ;  /* 0x000000ff0000720c */ /* 0x040fe20003f04270 */
[----:B------:R-:W-:Y:S01]  /*1d70*/  BSSY B0, `(.L_x_549) ;  /* 0x000000c000007945 */ /* 0x000fe20003800000 */
[----:B------:R-:W-:-:S11]  /*1d80*/  IADD3 R2, R0, -0x1, RZ ;  /* 0xffffffff00027810 */ /* 0x000fd60007ffe0ff */
[----:B------:R-:W-:Y:S05]  /*1d90*/  @P0 BRA `(.L_x_550) ;  /* 0x0000006000000947 */ /* 0x000fea0003800000 */
[----:B------:R-:W-:Y:S01]  /*1da0*/  ISETP.NE.AND P0, PT, R6, 0x1, PT ;  /* 0x000000010600780c */ /* 0x000fe20003f05270 */
[----:B------:R-:W-:-:S12]  /*1db0*/  IMAD.MOV R0, RZ, RZ, -R0 ;  /* 0x000000ffff007224 */ /* 0x000fd800078e0a00 */
[----:B------:R-:W-:-:S05]  /*1dc0*/  @P0 IMAD.HI.U32 R2, R0, c[0x0][0x330], RZ ;  /* 0x0000cc0000020a27 */ /* 0x000fca00078e00ff */
[----:B------:R-:W-:-:S04]  /*1dd0*/  @P0 SHF.R.U32.HI R0, RZ, c[0x0][0x334], R2 ;  /* 0x0000cd00ff000a19 */ /* 0x000fc80000011602 */
[----:B------:R-:W-:Y:S01]  /*1de0*/  LOP3.LUT R2, RZ, R0, RZ, 0x33, !PT ;  /* 0x00000000ff027212 */ /* 0x000fe200078e33ff */
[----:B------:R-:W-:Y:S05]  /*1df0*/  BRA `(.L_x_551) ;  /* 0x0000003000007947 */ /* 0x000fea0003800000 */
.L_x_550:
[----:B------:R-:W-:-:S13]  /*1e00*/  ISETP.NE.AND P0, PT, R6, 0x1, PT ;  /* 0x000000010600780c */ /* 0x000fda0003f05270 */
[----:B------:R-:W-:-:S05]  /*1e10*/  @P0 IMAD.HI.U32 R0, R2, c[0x0][0x330], RZ ;  /* 0x0000cc0002000a27 */ /* 0x000fca00078e00ff */
[----:B------:R-:W-:Y:S02]  /*1e20*/  @P0 SHF.R.U32.HI R2, RZ, c[0x0][0x334], R0 ;  /* 0x0000cd00ff020a19 */ /* 0x000fe40000011600 */
.L_x_551:
[----:B------:R-:W-:Y:S05]  /*1e30*/  BSYNC B0 ;  /* 0x0000000000007941 */ /* 0x000fea0003800000 */
.L_x_549:
[----:B------:R-:W-:-:S05]  /*1e40*/  IMAD R2, R2, R6, c[0x0][0x32c] ;  /* 0x0000cb0002027624 */ /* 0x000fca00078e0206 */
[----:B------:R-:W-:-:S03]  /*1e50*/  IMNMX R3, R3, R2, PT ;  /* 0x0000000203037217 */ /* 0x000fc60003800200 */
.L_x_548:
[----:B------:R-:W-:Y:S01]  /*1e60*/  IMAD.IADD R7, R244, 0x1, -R243 ;  /* 0x00000001f4077824 */ /* 0x000fe200078e0af3 */
[----:B------:R-:W-:Y:S01]  /*1e70*/  IADD3 R3, R3, 0x4f, RZ ;  /* 0x0000004f03037810 */ /* 0x000fe20007ffe0ff */
[----:B------:R-:W-:Y:S01]  /*1e80*/  @P5 IMAD.HI.U32 R4, R18, c[0x0][0x2c8], RZ ;  /* 0x0000b20012045a27 */ /* 0x000fe200078e00ff */
[----:B------:R-:W-:Y:S02]  /*1e90*/  IADD3 R2, R244, 0x4f, RZ ;  /* 0x0000004ff4027810 */ /* 0x000fe40007ffe0ff */
[----:B------:R2:W-:Y:S01]  /*1ea0*/  STL [R1+0x4], R7 ;  /* 0x0000040701007387 */ /* 0x0005e20000100800 */
[----:B------:R-:W-:-:S04]  /*1eb0*/  IMAD.HI R5, R3, 0x66666667, RZ ;  /* 0x6666666703057827 */ /* 0x000fc800078e02ff */
[----:B------:R-:W-:-:S04]  /*1ec0*/  IMAD.HI R2, R2, 0x66666667, RZ ;  /* 0x6666666702027827 */ /* 0x000fc800078e02ff */
[----:B------:R-:W-:Y:S01]  /*1ed0*/  IMAD.MOV.U32 R0, RZ, RZ, R18 ;  /* 0x000000ffff007224 */ /* 0x000fe200078e0012 */
[----:B------:R-:W-:Y:S02]  /*1ee0*/  @P5 SHF.R.U32.HI R0, RZ, c[0x0][0x2cc], R4 ;  /* 0x0000b300ff005a19 */ /* 0x000fe40000011604 */
[----:B------:R-:W-:Y:S02]  /*1ef0*/  SHF.R.U32.HI R4, RZ, 0x1f, R5 ;  /* 0x0000001fff047819 */ /* 0x000fe40000011605 */
[----:B------:R-:W-:Y:S01]  /*1f00*/  SHF.R.U32.HI R3, RZ, 0x1f, R2 ;  /* 0x0000001fff037819 */ /* 0x000fe20000011602 */
[----:B------:R-:W-:Y:S01]  /*1f10*/  IMAD.IADD R0, R7, 0x1, R0 ;  /* 0x0000000107007824 */ /* 0x000fe200078e0200 */
[----:B------:R-:W-:Y:S02]  /*1f20*/  LEA.HI.SX32 R4, R5, R4, 0x1b ;  /* 0x0000000405047211 */ /* 0x000fe400078fdaff */
[----:B------:R-:W-:Y:S02]  /*1f30*/  LEA.HI.SX32 R3, R2, R3, 0x1b ;  /* 0x0000000302037211 */ /* 0x000fe400078fdaff */
[----:B------:R-:W-:-:S02]  /*1f40*/  IADD3 R2, R0, -c[0x0][0x324], RZ ;  /* 0x8000c90000027a10 */ /* 0x000fc40007ffe0ff */
[----:B------:R-:W-:Y:S01]  /*1f50*/  IMNMX R8, R3, R4, PT ;  /* 0x0000000403087217 */ /* 0x000fe20003800200 */
[----:B------:R-:W-:Y:S05]  /*1f60*/  @!P1 BRA `(.L_x_552) ;  /* 0x000000f000009947 */ /* 0x000fea0003800000 */
[----:B------:R-:W-:Y:S01]  /*1f70*/  ISETP.GT.AND P0, PT, R0, -0x1, PT ;  /* 0xffffffff0000780c */ /* 0x000fe20003f04270 */
[----:B------:R-:W-:-:S12]  /*1f80*/  BSSY B0, `(.L_x_553) ;  /* 0x000000b000007945 */ /* 0x000fd80003800000 */
[----:B------:R-:W-:Y:S05]  /*1f90*/  @P0 BRA `(.L_x_554) ;  /* 0x0000006000000947 */ /* 0x000fea0003800000 */
[----:B------:R-:W-:Y:S02]  /*1fa0*/  ISETP.NE.AND P0, PT, R6, 0x1, PT ;  /* 0x000000010600780c */ /* 0x000fe40003f05270 */
[----:B------:R-:W-:-:S11]  /*1fb0*/  LOP3.LUT R0, RZ, R0, RZ, 0x33, !PT ;  /* 0x00000000ff007212 */ /* 0x000fd600078e33ff */
[----:B------:R-:W-:-:S05]  /*1fc0*/  @P0 IMAD.HI.U32 R3, R0, c[0x0][0x330], RZ ;  /* 0x0000cc0000030a27 */ /* 0x000fca00078e00ff */
[----:B------:R-:W-:-:S04]  /*1fd0*/  @P0 SHF.R.U32.HI R0, RZ, c[0x0][0x334], R3 ;  /* 0x0000cd00ff000a19 */ /* 0x000fc80000011603 */
[----:B------:R-:W-:Y:S01]  /*1fe0*/  LOP3.LUT R0, RZ, R0, RZ, 0x33, !PT ;  /* 0x00000000ff007212 */ /* 0x000fe200078e33ff */
[----:B------:R-:W-:Y:S05]  /*1ff0*/  BRA `(.L_x_555) ;  /* 0x0000003000007947 */ /* 0x000fea0003800000 */
.L_x_554:
[----:B------:R-:W-:-:S13]  /*2000*/  ISETP.NE.AND P0, PT, R6, 0x1, PT ;  /* 0x000000010600780c */ /* 0x000fda0003f05270 */
[----:B------:R-:W-:-:S05]  /*2010*/  @P0 IMAD.HI.U32 R3, R0, c[0x0][0x330], RZ ;  /* 0x0000cc0000030a27 */ /* 0x000fca00078e00ff */
[----:B------:R-:W-:Y:S02]  /*2020*/  @P0 SHF.R.U32.HI R0, RZ, c[0x0][0x334], R3 ;  /* 0x0000cd00ff000a19 */ /* 0x000fe40000011603 */
.L_x_555:
[----:B------:R-:W-:Y:S05]  /*2030*/  BSYNC B0 ;  /* 0x0000000000007941 */ /* 0x000fea0003800000 */
.L_x_553:
[----:B------:R-:W-:-:S05]  /*2040*/  IMAD R0, R0, c[0x0][0x32c], RZ ;  /* 0x0000cb0000007a24 */ /* 0x000fca00078e02ff */
[----:B------:R-:W-:-:S05]  /*2050*/  IMNMX R2, R2, R0, !PT ;  /* 0x0000000002027217 */ /* 0x000fca0007800200 */
.L_x_552:
[----:B------:R-:W-:Y:S01]  /*2060*/  IMAD.HI R2, R2, 0x66666667, RZ ;  /* 0x6666666702027827 */ /* 0x000fe200078e02ff */
[----:B------:R-:W-:Y:S01]  /*2070*/  LOP3.LUT R3, R16, 0xff000000, RZ, 0xc0, !PT ;  /* 0xff00000010037812 */ /* 0x000fe200078ec0ff */
[----:B------:R-:W-:Y:S03]  /*2080*/  BSSY B0, `(.L_x_556) ;  /* 0x000002d000007945 */ /* 0x000fe60003800000 */
[----:B------:R-:W-:Y:S02]  /*2090*/  SHF.R.U32.HI R0, RZ, 0x1f, R2 ;  /* 0x0000001fff007819 */ /* 0x000fe40000011602 */
[----:B------:R-:W-:Y:S02]  /*20a0*/  SHF.R.U32.HI R3, RZ, 0x8, R3 ;  /* 0x00000008ff037819 */ /* 0x000fe40000011603 */
[----:B------:R-:W-:Y:S02]  /*20b0*/  LEA.HI.SX32 R2, R2, R0, 0x1b ;  /* 0x0000000002027211 */ /* 0x000fe400078fdaff */
[----:B------:R-:W-:-:S02]  /*20c0*/  LOP3.LUT R0, R16, 0xff0000, RZ, 0xc0, !PT ;  /* 0x00ff000010007812 */ /* 0x000fc400078ec0ff */
[----:B------:R-:W-:Y:S01]  /*20d0*/  IMNMX R6, RZ, R2, !PT ;  /* 0x00000002ff067217 */ /* 0x000fe20007800200 */
[----:B------:R-:W-:Y:S01]  /*20e0*/  IMAD.MOV.U32 R2, RZ, RZ, RZ ;  /* 0x000000ffff027224 */ /* 0x000fe200078e00ff */
[----:B------:R-:W-:Y:S02]  /*20f0*/  LEA.HI R0, R0, R3, RZ, 0x10 ;  /* 0x0000000300007211 */ /* 0x000fe400078f80ff */
[----:B------:R-:W-:Y:S02]  /*2100*/  ISETP.GT.AND P0, PT, R8, R6, PT ;  /* 0x000000060800720c */ /* 0x000fe40003f04270 */
[----:B------:R-:W-:Y:S02]  /*2110*/  LOP3.LUT R12, R0, 0xff, RZ, 0xc0, !PT ;  /* 0x000000ff000c7812 */ /* 0x000fe400078ec0ff */
[----:B------:R-:W-:-:S03]  /*2120*/  SHF.R.U32.HI R5, RZ, 0x10, R0 ;  /* 0x00000010ff057819 */ /* 0x000fc60000011600 */
[----:B------:R3:W-:Y:S04]  /*2130*/  STL [R1+0x50], R12 ;  /* 0x0000500c01007387 */ /* 0x0007e80000100800 */
[----:B------:R3:W-:Y:S02]  /*2140*/  STL [R1+0x4c], R5 ;  /* 0x00004c0501007387 */ /* 0x0007e40000100800 */
[----:B------:R-:W-:Y:S05]  /*2150*/  @!P0 BRA `(.L_x_557) ;  /* 0x000001f000008947 */ /* 0x000fea0003800000 */
[----:B------:R-:W-:-:S04]  /*2160*/  ISETP.NE.AND P0, PT, R5, RZ, PT ;  /* 0x000000ff0500720c */ /* 0x000fc80003f05270 */
[----:B------:R-:W-:-:S04]  /*2170*/  SEL R0, R5, c[0x0][0x338], P0 ;  /* 0x0000ce0005007a07 */ /* 0x000fc80000000000 */
[----:B------:R-:W-:Y:S02]  /*2180*/  IABS R3, R0 ;  /* 0x0000000000037213 */ /* 0x000fe40000000000 */
[----:B--2---:R-:W-:Y:S02]  /*2190*/  IADD3 R7, R0, -0x1, R8 ;  /* 0xffffffff00077810 */ /* 0x004fe40007ffe008 */
[----:B------:R-:W2:Y:S03]  /*21a0*/  I2F.RP R2, R3 ;  /* 0x0000000300027306 */ /* 0x000ea60000209400 */
[----:B------:R-:W-:-:S05]  /*21b0*/  IMAD.IADD R7, R7, 0x1, -R6 ;  /* 0x0000000107077824 */ /* 0x000fca00078e0a06 */
[----:B------:R-:W-:Y:S01]  /*21c0*/  IABS R11, R7 ;  /* 0x00000007000b7213 */ /* 0x000fe20000000000 */
[----:B--2---:R-:W2:Y:S02]  /*21d0*/  MUFU.RCP R2, R2 ;  /* 0x0000000200027308 */ /* 0x004ea40000001000 */
[----:B--2---:R-:W-:-:S06]  /*21e0*/  IADD3 R2, R2, 0xffffffe, RZ ;  /* 0x0ffffffe02027810 */ /* 0x004fcc0007ffe0ff */
[----:B---3--:R-:W2:Y:S02]  /*21f0*/  F2I.FTZ.U32.TRUNC.NTZ R5, R2 ;  /* 0x0000000200057305 */ /* 0x008ea4000021f000 */
[----:B--2---:R-:W-:-:S04]  /*2200*/  IMAD.MOV R2, RZ, RZ, -R5 ;  /* 0x000000ffff027224 */ /* 0x004fc800078e0a05 */
        /* <DEDUP_REMOVED lines=20> */
.L_x_557:
[----:B------:R-:W-:Y:S05]  /*2350*/  BSYNC B0 ;  /* 0x0000000000007941 */ /* 0x000fea0003800000 */
.L_x_556:
[----:B------:R-:W-:Y:S01]  /*2360*/  IMAD R239, R12, R2, R6 ;  /* 0x000000020cef7224 */ /* 0x000fe200078e0206 */
[----:B------:R-:W-:Y:S01]  /*2370*/  PRMT R0, RZ, 0x7610, R0 ;  /* 0x00007610ff007816 */ /* 0x000fe20000000000 */
[----:B------:R-:W-:Y:S01]  /*2380*/  IMAD.MOV.U32 R24, RZ, RZ, RZ ;  /* 0x000000ffff187224 */ /* 0x000fe200078e00ff */
[----:B------:R-:W-:Y:S01]  /*2390*/  MOV R19, RZ ;  /* 0x000000ff00137202 */ /* 0x000fe20000000f00 */
[----:B------:R-:W-:Y:S01]  /*23a0*/  IMAD.IADD R2, R239, 0x1, R2 ;  /* 0x00000001ef027824 */ /* 0x000fe200078e0202 */
[----:B------:R-:W-:Y:S01]  /*23b0*/  CS2R R22, SRZ ;  /* 0x0000000000167805 */ /* 0x000fe2000001ff00 */
        /* <DEDUP_REMOVED lines=35> */
[----:B------:R-:W4:Y:S04]  /*25f0*/  LDL R4, [R1+0x78] ;  /* 0x0000780001047983 */ /* 0x000f280000100800 */
[----:B------:R-:W5:Y:S04]  /*2600*/  LDL.64 R10, [R1+0x38] ;  /* 0x00003800010a7983 */ /* 0x000f680000100a00 */
[----:B------:R1:W5:Y:S01]  /*2610*/  LDL.64 R20, [R1+0x38] ;  /* 0x0000380001147983 */ /* 0x0003620000100a00 */
[----:B------:R-:W-:-:S04]  /*2620*/  ISETP.NE.U32.AND P0, PT, RZ, c[0x0][0x340], PT ;  /* 0x0000d000ff007a0c */ /* 0x000fc80003f05070 */
[----:B------:R-:W-:-:S13]  /*2630*/  ISETP.NE.AND.EX P0, PT, RZ, c[0x0][0x344], PT, P0 ;  /* 0x0000d100ff007a0c */ /* 0x000fda0003f05300 */
[----:B------:R-:W-:-:S05]  /*2640*/  @P0 IMAD.WIDE R2, R25, R15, c[0x0][0x340] ;  /* 0x0000d00019020625 */ /* 0x000fca00078e020f */
[----:B---3--:R2:W3:Y:S01]  /*2650*/  @P0 LDG.E R16, [R2.64] ;  /* 0x0000000802100981 */ /* 0x0084e2000c1e1900 */
[----:B------:R-:W-:Y:S02]  /*2660*/  SHF.R.S32.HI R0, RZ, 0x1f, R13 ;  /* 0x0000001fff007819 */ /* 0x000fe4000001140d */
[----:B------:R-:W-:Y:S01]  /*2670*/  SHF.R.S32.HI R15, RZ, 0x1f, R25 ;  /* 0x0000001fff0f7819 */ /* 0x000fe20000011419 */
[----:B--2---:R-:W2:Y:S01]  /*2680*/  S2R R7, SR_TID.X ;  /* 0x0000000000077919 */ /* 0x004ea20000002100 */
[----:B------:R-:W-:Y:S01]  /*2690*/  IADD3 R84, R205, -0x1, RZ ;  /* 0xffffffffcd547810 */ /* 0x000fe20007ffe0ff */
[----:B------:R-:W-:Y:S01]  /*26a0*/  IMAD R0, R0, c[0x0][0x178], RZ ;  /* 0x00005e0000007a24 */ /* 0x000fe200078e02ff */
[----:B------:R-:W-:-:S03]  /*26b0*/  SEL R6, R15, RZ, !P4 ;  /* 0x000000ff0f067207 */ /* 0x000fc60006000000 */
[----:B------:R-:W-:Y:S01]  /*26c0*/  IMAD R2, R13, c[0x0][0x17c], R0 ;  /* 0x00005f000d027a24 */ /* 0x000fe200078e0200 */
[----:B--2---:R-:W-:-:S04]  /*26d0*/  SHF.R.S32.HI R17, RZ, 0x1f, R7 ;  /* 0x0000001fff117819 */ /* 0x004fc80000011407 */
[----:B------:R-:W-:-:S04]  /*26e0*/  LEA.HI R17, R17, R7, RZ, 0x3 ;  /* 0x0000000711117211 */ /* 0x000fc800078f18ff */
[----:B------:R-:W-:Y:S02]  /*26f0*/  SHF.R.S32.HI R17, RZ, 0x3, R17 ;  /* 0x00000003ff117819 */ /* 0x000fe40000011411 */
[----:B----4-:R-:W-:Y:S01]  /*2700*/  IADD3 R12, R4, R18, RZ ;  /* 0x00000012040c7210 */ /* 0x010fe20007ffe0ff */
[----:B------:R-:W-:-:S03]  /*2710*/  IMAD.WIDE.U32 R4, R13, c[0x0][0x178], RZ ;  /* 0x00005e000d047a25 */ /* 0x000fc600078e00ff */
[----:B------:R-:W-:Y:S01]  /*2720*/  MOV R0, R12 ;  /* 0x0000000c00007202 */ /* 0x000fe20000000f00 */
[----:B------:R-:W-:Y:S01]  /*2730*/  @P5 IMAD.HI.U32 R3, R12, c[0x0][0x2c8], RZ ;  /* 0x0000b2000c035a27 */ /* 0x000fe200078e00ff */
[----:B------:R-:W-:Y:S02]  /*2740*/  IADD3 R5, R5, R2, RZ ;  /* 0x0000000205057210 */ /* 0x000fe40007ffe0ff */
[C---:B------:R-:W-:Y:S01]  /*2750*/  IADD3 R2, P1, R17.reuse, R14, RZ ;  /* 0x0000000e11027210 */ /* 0x040fe20007f3e0ff */
[----:B-----5:R-:W-:Y:S01]  /*2760*/  IMAD.MOV.U32 R20, RZ, RZ, R10 ;  /* 0x000000ffff147224 */ /* 0x020fe200078e000a */
[----:B------:R-:W-:Y:S01]  /*2770*/  @P5 SHF.R.U32.HI R0, RZ, c[0x0][0x2cc], R3 ;  /* 0x0000b300ff005a19 */ /* 0x000fe20000011603 */
[----:B------:R-:W-:Y:S01]  /*2780*/  IMAD.WIDE.U32 R4, R26, c[0x0][0x1b8], R4 ;  /* 0x00006e001a047a25 */ /* 0x000fe200078e0004 */
[----:B------:R-:W-:Y:S02]  /*2790*/  SHF.R.S32.HI R3, RZ, 0x1f, R14 ;  /* 0x0000001fff037819 */ /* 0x000fe4000001140e */
[----:B------:R-:W-:Y:S01]  /*27a0*/  SHF.R.S32.HI R21, RZ, 0x1f, R20 ;  /* 0x0000001fff157819 */ /* 0x000fe20000011414 */
[----:B------:R-:W-:Y:S01]  /*27b0*/  IMAD R11, R6, c[0x0][0x1c0], RZ ;  /* 0x00007000060b7a24 */ /* 0x000fe200078e02ff */
[----:B------:R-:W-:-:S02]  /*27c0*/  LEA.HI.X.SX32 R3, R17, R3, 0x1, P1 ;  /* 0x0000000311037211 */ /* 0x000fc400008f0eff */
[----:B------:R-:W-:Y:S01]  /*27d0*/  SEL R10, R25, RZ, !P4 ;  /* 0x000000ff190a7207 */ /* 0x000fe20006000000 */
[----:B------:R-:W-:Y:S01]  /*27e0*/  IMAD.WIDE.U32 R6, R2, c[0x0][0x1e0], R20 ;  /* 0x0000780002067a25 */ /* 0x000fe200078e0014 */
[----:B------:R1:W-:Y:S01]  /*27f0*/  STL [R1+0x3c], R21 ;  /* 0x00003c1501007387 */ /* 0x0003e20000100800 */
[----:B------:R-:W-:Y:S02]  /*2800*/  ISETP.GE.AND P2, PT, R20, c[0x0][0x198], PT ;  /* 0x0000660014007a0c */ /* 0x000fe40003f46270 */
[C---:B------:R-:W-:Y:S02]  /*2810*/  IMAD R14, R3.reuse, c[0x0][0x1e0], RZ ;  /* 0x00007800030e7a24 */ /* 0x040fe400078e02ff */
[----:B------:R-:W-:Y:S02]  /*2820*/  IMAD R13, R3, c[0x0][0x208], RZ ;  /* 0x00008200030d7a24 */ /* 0x000fe400078e02ff */
[----:B------:R-:W-:Y:S02]  /*2830*/  IMAD R3, R26, c[0x0][0x1bc], R5 ;  /* 0x00006f001a037a24 */ /* 0x000fe400078e0205 */
[----:B------:R-:W-:-:S04]  /*2840*/  IMAD.WIDE.U32 R8, R2, c[0x0][0x208], R20 ;  /* 0x0000820002087a25 */ /* 0x000fc800078e0014 */
[C---:B------:R-:W-:Y:S02]  /*2850*/  IMAD R5, R2.reuse, c[0x0][0x1e4], R14 ;  /* 0x0000790002057a24 */ /* 0x040fe400078e020e */
[----:B------:R-:W-:Y:S01]  /*2860*/  IMAD R13, R2, c[0x0][0x20c], R13 ;  /* 0x00008300020d7a24 */ /* 0x000fe200078e020d */
[----:B------:R-:W-:Y:S01]  /*2870*/  MOV R2, R4 ;  /* 0x0000000400027202 */ /* 0x000fe20000000f00 */
[C---:B------:R-:W-:Y:S01]  /*2880*/  IMAD R11, R10.reuse, c[0x0][0x1c4], R11 ;  /* 0x000071000a0b7a24 */ /* 0x040fe200078e020b */
[----:B------:R-:W-:Y:S02]  /*2890*/  SHF.R.S32.HI R4, RZ, 0x1f, R0 ;  /* 0x0000001fff047819 */ /* 0x000fe40000011400 */
[----:B------:R-:W-:Y:S01]  /*28a0*/  IADD3 R7, R7, R5, RZ ;  /* 0x0000000507077210 */ /* 0x000fe20007ffe0ff */
[----:B------:R-:W-:-:S04]  /*28b0*/  IMAD.WIDE.U32 R2, R10, c[0x0][0x1c0], R2 ;  /* 0x000070000a027a25 */ /* 0x000fc800078e0002 */
[----:B------:R-:W-:Y:S01]  /*28c0*/  IMAD.IADD R5, R9, 0x1, R13 ;  /* 0x0000000109057824 */ /* 0x000fe200078e020d */
[----:B------:R-:W-:Y:S01]  /*28d0*/  IADD3 R3, R3, R11, RZ ;  /* 0x0000000b03037210 */ /* 0x000fe20007ffe0ff */
[----:B------:R-:W-:Y:S01]  /*28e0*/  IMAD R9, R4, c[0x0][0x1b0], RZ ;  /* 0x00006c0004097a24 */ /* 0x000fe200078e02ff */
[----:B------:R-:W-:Y:S01]  /*28f0*/  MOV R4, R8 ;  /* 0x0000000800047202 */ /* 0x000fe20000000f00 */
[----:B------:R-:W-:Y:S02]  /*2900*/  IMAD.MOV R8, RZ, RZ, -R0 ;  /* 0x000000ffff087224 */ /* 0x000fe400078e0a00 */
[C---:B------:R-:W-:Y:S02]  /*2910*/  IMAD R13, R0.reuse, c[0x0][0x1b4], R9 ;  /* 0x00006d00000d7a24 */ /* 0x040fe400078e0209 */
[----:B------:R-:W-:-:S04]  /*2920*/  IMAD.WIDE.U32 R10, R0, c[0x0][0x1b0], R2 ;  /* 0x00006c00000a7a25 */ /* 0x000fc800078e0002 */
[----:B------:R-:W-:Y:S02]  /*2930*/  IMAD R0, R8, c[0x0][0x2c4], R12 ;  /* 0x0000b10008007a24 */ /* 0x000fe400078e020c */
[C---:B------:R-:W-:Y:S01]  /*2940*/  IMAD.WIDE.U32 R2, R26.reuse, c[0x0][0x210], R4 ;  /* 0x000084001a027a25 */ /* 0x040fe200078e0004 */
[----:B------:R-:W-:Y:S02]  /*2950*/  IADD3 R5, R11, R13, RZ ;  /* 0x0000000d0b057210 */ /* 0x000fe40007ffe0ff */
[----:B------:R-:W-:Y:S01]  /*2960*/  SHF.R.S32.HI R11, RZ, 0x1f, R0 ;  /* 0x0000001fff0b7819 */ /* 0x000fe20000011400 */
[C---:B------:R-:W-:Y:S01]  /*2970*/  IMAD R9, R26.reuse, c[0x0][0x214], R3 ;  /* 0x000085001a097a24 */ /* 0x040fe200078e0203 */
[----:B---3--:R-:W-:Y:S01]  /*2980*/  @P0 SHF.R.S32.HI R3, RZ, 0x1f, R16 ;  /* 0x0000001fff030819 */ /* 0x008fe20000011410 */
[C---:B------:R-:W-:Y:S01]  /*2990*/  IMAD.WIDE.U32 R6, R26.reuse, c[0x0][0x1e8], R6 ;  /* 0x00007a001a067a25 */ /* 0x040fe200078e0006 */
[----:B------:R-:W-:Y:S02]  /*29a0*/  @!P0 MOV R3, R15 ;  /* 0x0000000f00038202 */ /* 0x000fe40000000f00 */
[----:B------:R-:W-:Y:S01]  /*29b0*/  MOV R8, R2 ;  /* 0x0000000200087202 */ /* 0x000fe20000000f00 */
[----:B------:R-:W-:Y:S01]  /*29c0*/  IMAD R12, R11, c[0x0][0x1a8], RZ ;  /* 0x00006a000b0c7a24 */ /* 0x000fe200078e02ff */
[----:B------:R-:W-:Y:S01]  /*29d0*/  @P0 MOV R2, R16 ;  /* 0x0000001000020202 */ /* 0x000fe20000000f00 */
[----:B------:R-:W-:Y:S01]  /*29e0*/  IMAD.MOV.U32 R4, RZ, RZ, R10 ;  /* 0x000000ffff047224 */ /* 0x000fe200078e000a */
[----:B------:R-:W-:Y:S01]  /*29f0*/  @!P0 MOV R2, R25 ;  /* 0x0000001900028202 */ /* 0x000fe20000000f00 */
[----:B------:R-:W-:Y:S01]  /*2a00*/  IMAD R7, R26, c[0x0][0x1ec], R7 ;  /* 0x00007b001a077a24 */ /* 0x000fe200078e0207 */
[----:B------:R-:W-:Y:S01]  /*2a10*/  SEL R11, R3, RZ, !P3 ;  /* 0x000000ff030b7207 */ /* 0x000fe20005800000 */
[----:B------:R-:W-:Y:S01]  /*2a20*/  IMAD R12, R0, c[0x0][0x1ac], R12 ;  /* 0x00006b00000c7a24 */ /* 0x000fe200078e020c */
[----:B------:R-:W-:Y:S01]  /*2a30*/  SEL R10, R2, RZ, !P3 ;  /* 0x000000ff020a7207 */ /* 0x000fe20005800000 */
[----:B------:R-:W-:-:S04]  /*2a40*/  IMAD.WIDE.U32 R2, R0, c[0x0][0x1a8], R4 ;  /* 0x00006a0000027a25 */ /* 0x000fc800078e0004 */
[C---:B------:R-:W-:Y:S02]  /*2a50*/  IMAD R5, R11.reuse, c[0x0][0x218], RZ ;  /* 0x000086000b057a24 */ /* 0x040fe400078e02ff */
[----:B------:R-:W-:Y:S02]  /*2a60*/  IMAD R4, R11, c[0x0][0x1f0], RZ ;  /* 0x00007c000b047a24 */ /* 0x000fe400078e02ff */
[----:B------:R-:W-:Y:S01]  /*2a70*/  IMAD.WIDE.U32 R14, R10, c[0x0][0x1f0], R6 ;  /* 0x00007c000a0e7a25 */ /* 0x000fe200078e0006 */
[----:B------:R-:W-:-:S03]  /*2a80*/  LEA R7, P0, R2, c[0x0][0x160], 0x1 ;  /* 0x0000580002077a11 */ /* 0x000fc600078008ff */
[----:B------:R-:W-:Y:S01]  /*2a90*/  IMAD.IADD R0, R3, 0x1, R12 ;  /* 0x0000000103007824 */ /* 0x000fe200078e020c */
[----:B------:R1:W-:Y:S01]  /*2aa0*/  STL.64 [R1+0x20], R14 ;  /* 0x0000200e01007387 */ /* 0x0003e20000100a00 */
[----:B------:R-:W-:-:S03]  /*2ab0*/  IMAD.WIDE.U32 R8, R10, c[0x0][0x218], R8 ;  /* 0x000086000a087a25 */ /* 0x000fc600078e0008 */
[----:B------:R-:W-:Y:S01]  /*2ac0*/  LEA.HI.X R6, R2, c[0x0][0x164], R0, 0x1, P0 ;  /* 0x0000590002067a11 */ /* 0x000fe200000f0c00 */
[C---:B------:R-:W-:Y:S01]  /*2ad0*/  IMAD R3, R10.reuse, c[0x0][0x21c], R5 ;  /* 0x000087000a037a24 */ /* 0x040fe200078e0205 */
[----:B------:R1:W-:Y:S01]  /*2ae0*/  STL.64 [R1+0x28], R8 ;  /* 0x0000280801007387 */ /* 0x0003e20000100a00 */
[----:B------:R-:W-:Y:S01]  /*2af0*/  IMAD R4, R10, c[0x0][0x1f4], R4 ;  /* 0x00007d000a047a24 */ /* 0x000fe200078e0204 */
[----:B------:R-:W-:Y:S02]  /*2b00*/  IADD3 R0, R17, R18, RZ ;  /* 0x0000001211007210 */ /* 0x000fe40007ffe0ff */
[----:B------:R-:W-:Y:S02]  /*2b10*/  IADD3 R2, R9, R3, RZ ;  /* 0x0000000309027210 */ /* 0x000fe40007ffe0ff */
[----:B------:R-:W-:-:S03]  /*2b20*/  IADD3 R4, R15, R4, RZ ;  /* 0x000000040f047210 */ /* 0x000fc60007ffe0ff */
[----:B------:R1:W-:Y:S04]  /*2b30*/  STL [R1+0x34], R2 ;  /* 0x0000340201007387 */ /* 0x0003e80000100800 */
[----:B------:R1:W-:Y:S01]  /*2b40*/  STL [R1+0x30], R4 ;  /* 0x0000300401007387 */ /* 0x0003e20000100800 */
[----:B------:R-:W-:Y:S05]  /*2b50*/  BRA.DIV ~URZ, `(.L_x_559) ;  /* 0x000195927f007947 */ /* 0x000fea000b800000 */
[----:B-1----:R1:W2:Y:S02]  /*2b60*/  SHFL.IDX PT, R8, R6, RZ, 0x181f ;  /* 0x00181fff06087589 */ /* 0x0022a400000e0000 */
.L_x_723:
[----:B------:R-:W-:Y:S05]  /*2b70*/  BRA.DIV ~URZ, `(.L_x_560) ;  /* 0x000195e27f007947 */ /* 0x000fea000b800000 */
[----:B------:R3:W4:Y:S02]  /*2b80*/  SHFL.IDX PT, R2, R7, RZ, 0x181f ;  /* 0x00181fff07027589 */ /* 0x00072400000e0000 */
.L_x_724:
        /* <DEDUP_REMOVED lines=11> */
.L_x_562:
[----:B------:R-:W-:Y:S05]  /*2c40*/  BSYNC B0 ;  /* 0x0000000000007941 */ /* 0x000fea0003800000 */
.L_x_561:
[----:B------:R-:W-:Y:S05]  /*2c50*/  BRA.DIV ~URZ, `(.L_x_563) ;  /* 0x000195727f007947 */ /* 0x000fea000b800000 */
[----:B--2---:R2:W1:Y:S04]  /*2c60*/  SHFL.IDX PT, R8, R6, 0x1, 0x181f ;  /* 0x00381f0006087f89 */ /* 0x00446800000e0000 */
[----:B----4-:R2:W4:Y:S02]  /*2c70*/  SHFL.IDX PT, R2, R7, 0x1, 0x181f ;  /* 0x00381f0007027f89 */ /* 0x01052400000e0000 */
.L_x_725:
        /* <DEDUP_REMOVED lines=11> */
.L_x_565:
[----:B------:R-:W-:Y:S05]  /*2d30*/  BSYNC B0 ;  /* 0x0000000000007941 */ /* 0x000fea0003800000 */
.L_x_564:
[----:B------:R-:W-:Y:S05]  /*2d40*/  BRA.DIV ~URZ, `(.L_x_566) ;  /* 0x000195527f007947 */ /* 0x000fea000b800000 */
[----:B-1----:R1:W2:Y:S02]  /*2d50*/  SHFL.IDX PT, R8, R6, 0x2, 0x181f ;  /* 0x00581f0006087f89 */ /* 0x0022a400000e0000 */
.L_x_726:
[----:B------:R-:W-:Y:S05]  /*2d60*/  BRA.DIV ~URZ, `(.L_x_567) ;  /* 0x000195a27f007947 */ /* 0x000fea000b800000 */
[----:B----4-:R4:W1:Y:S02]  /*2d70*/  SHFL.IDX PT, R2, R7, 0x2, 0x181f ;  /* 0x00581f0007027f89 */ /* 0x01086400000e0000 */
.L_x_727:
        /* <DEDUP_REMOVED lines=11> */
.L_x_569:
[----:B------:R-:W-:Y:S05]  /*2e30*/  BSYNC B0 ;  /* 0x0000000000007941 */ /* 0x000fea0003800000 */
.L_x_568:
[----:B------:R-:W-:Y:S05]  /*2e40*/  BRA.DIV ~URZ, `(.L_x_570) ;  /* 0x000195327f007947 */ /* 0x000fea000b800000 */
[----:B--2---:R2:W3:Y:S04]  /*2e50*/  SHFL.IDX PT, R8, R6, 0x3, 0x181f ;  /* 0x00781f0006087f89 */ /* 0x0044e800000e0000 */
[----:B-1----:R2:W1:Y:S02]  /*2e60*/  SHFL.IDX PT, R2, R7, 0x3, 0x181f ;  /* 0x00781f0007027f89 */ /* 0x00246400000e0000 */
.L_x_728:
        /* <DEDUP_REMOVED lines=11> */
.L_x_572:
[----:B------:R-:W-:Y:S05]  /*2f20*/  BSYNC B0 ;  /* 0x0000000000007941 */ /* 0x000fea0003800000 */
.L_x_571:
[----:B------:R-:W-:Y:S05]  /*2f30*/  BRA.DIV ~URZ, `(.L_x_573) ;  /* 0x000195127f007947 */ /* 0x000fea000b800000 */
[----:B---3--:R3:W2:Y:S02]  /*2f40*/  SHFL.IDX PT, R8, R6, 0x4, 0x181f ;  /* 0x00981f0006087f89 */ /* 0x0086a400000e0000 */
.L_x_729:
[----:B------:R-:W-:Y:S05]  /*2f50*/  BRA.DIV ~URZ, `(.L_x_574) ;  /* 0x000195627f007947 */ /* 0x000fea000b800000 */
[----:B-1----:R1:W3:Y:S02]  /*2f60*/  SHFL.IDX PT, R2, R7, 0x4, 0x181f ;  /* 0x00981f0007027f89 */ /* 0x0022e400000e0000 */
.L_x_730:
        /* <DEDUP_REMOVED lines=11> */
.L_x_576:
[----:B------:R-:W-:Y:S05]  /*3020*/  BSYNC B0 ;  /* 0x0000000000007941 */ /* 0x000fea0003800000 */
.L_x_575:
[----:B------:R-:W-:Y:S05]  /*3030*/  BRA.DIV ~URZ, `(.L_x_577) ;  /* 0x000194f27f007947 */ /* 0x000fea000b800000 */
[----:B--2---:R2:W1:Y:S04]  /*3040*/  SHFL.IDX PT, R8, R6, 0x5, 0x181f ;  /* 0x00b81f0006087f89 */ /* 0x00446800000e0000 */
[----:B---3--:R2:W3:Y:S02]  /*3050*/  SHFL.IDX PT, R2, R7, 0x5, 0x181f ;  /* 0x00b81f0007027f89 */ /* 0x0084e400000e0000 */
.L_x_731:
        /* <DEDUP_REMOVED lines=11> */
.L_x_579:
[----:B------:R-:W-:Y:S05]  /*3110*/  BSYNC B0 ;  /* 0x0000000000007941 */ /* 0x000fea0003800000 */
.L_x_578:
[----:B------:R-:W-:Y:S05]  /*3120*/  BRA.DIV ~URZ, `(.L_x_580) ;  /* 0x000194d27f007947 */ /* 0x000fea000b800000 */
[----:B-1----:R1:W2:Y:S02]  /*3130*/  SHFL.IDX PT, R8, R6, 0x6, 0x181f ;  /* 0x00d81f0006087f89 */ /* 0x0022a400000e0000 */
.L_x_732:
[----:B------:R-:W-:Y:S05]  /*3140*/  BRA.DIV ~URZ, `(.L_x_581) ;  /* 0x000195227f007947 */ /* 0x000fea000b800000 */
[----:B---3--:R3:W1:Y:S02]  /*3150*/  SHFL.IDX PT, R2, R7, 0x6, 0x181f ;  /* 0x00d81f0007027f89 */ /* 0x00866400000e0000 */
.L_x_733:
        /* <DEDUP_REMOVED lines=11> */
.L_x_583:
[----:B------:R-:W-:Y:S05]  /*3210*/  BSYNC B0 ;  /* 0x0000000000007941 */ /* 0x000fea0003800000 */
.L_x_582:
[----:B------:R-:W-:Y:S05]  /*3220*/  BRA.DIV ~URZ, `(.L_x_584) ;  /* 0x000194b27f007947 */ /* 0x000fea000b800000 */
[----:B-12---:R-:W1:Y:S04]  /*3230*/  SHFL.IDX PT, R6, R6, 0x7, 0x181f ;  /* 0x00f81f0006067f89 */ /* 0x006e6800000e0000 */
[----:B------:R2:W3:Y:S02]  /*3240*/  SHFL.IDX PT, R2, R7, 0x7, 0x181f ;  /* 0x00f81f0007027f89 */ /* 0x0004e400000e0000 */
.L_x_734:
[----:B------:R-:W5:Y:S01]  /*3250*/  LDL.64 R14, [R1+0x38] ;  /* 0x00003800010e7983 */ /* 0x000f620000100a00 */
[----:B------:R-:W-:-:S04]  /*3260*/  IADD3 R0, R0, 0x70, RZ ;  /* 0x0000007000007810 */ /* 0x000fc80007ffe0ff */
[----:B------:R-:W-:-:S13]  /*3270*/  ISETP.GE.AND P0, PT, R0, R4, PT ;  /* 0x000000040000720c */ /* 0x000fda0003f06270 */
[C---:B---3-5:R-:W-:Y:S02]  /*3280*/  @!P0 LEA R2, P1, R14.reuse, R2, 0x1 ;  /* 0x000000020e028211 */ /* 0x068fe400078208ff */
[C---:B------:R-:W-:Y:S02]  /*3290*/  ISETP.GE.AND P4, PT, R14.reuse, c[0x0][0x1d4], PT ;  /* 0x000075000e007a0c */ /* 0x040fe40003f86270 */
        /* <DEDUP_REMOVED lines=16> */
[----:B------:R-:W-:Y:S02]  /*33a0*/  ULDC.64 UR4, c[0x0][0x208] ;  /* 0x0000820000047ab9 */ /* 0x000fe40000000a00 */
[----:B------:R-:W-:Y:S02]  /*33b0*/  IMAD R0, R205, R0, 0x50 ;  /* 0x00000050cd007424 */ /* 0x000fe400078e0200 */
[----:B------:R-:W-:Y:S01]  /*33c0*/  IMAD R4, R11, c[0x0][0x1e0], RZ ;  /* 0x000078000b047a24 */ /* 0x000fe200078e02ff */
[----:B------:R-:W-:-:S04]  /*33d0*/  SHF.R.S32.HI R7, RZ, 0x1f, R10 ;  /* 0x0000001fff077819 */ /* 0x000fc8000001140a */
[----:B------:R-:W-:-:S04]  /*33e0*/  LEA.HI R7, R7, R10, RZ, 0x3 ;  /* 0x0000000a07077211 */ /* 0x000fc800078f18ff */
[----:B------:R-:W-:Y:S01]  /*33f0*/  SHF.R.S32.HI R7, RZ, 0x3, R7 ;  /* 0x00000003ff077819 */ /* 0x000fe20000011407 */
[----:B------:R-:W-:-:S03]  /*3400*/  IMAD R4, R84, c[0x0][0x1e4], R4 ;  /* 0x0000790054047a24 */ /* 0x000fc600078e0204 */
[----:B------:R-:W-:-:S04]  /*3410*/  IADD3 R10, R0, R244, -R7 ;  /* 0x000000f4000a7210 */ /* 0x000fc80007ffe807 */
[C---:B------:R-:W-:Y:S02]  /*3420*/  ISETP.GE.AND P0, PT, R10.reuse, 0x1, PT ;  /* 0x000000010a00780c */ /* 0x040fe40003f06270 */
[----:B------:R-:W-:Y:S01]  /*3430*/  IADD3 R4, R3, R4, RZ ;  /* 0x0000000403047210 */ /* 0x000fe20007ffe0ff */
[----:B------:R-:W-:Y:S01]  /*3440*/  BAR.SYNC.DEFER_BLOCKING 0x0 ;  /* 0x0000000000007b1d */ /* 0x000fe20000010000 */
[----:B------:R-:W-:Y:S02]  /*3450*/  ISETP.GE.AND P1, PT, R10, 0x11, PT ;  /* 0x000000110a00780c */ /* 0x000fe40003f26270 */
[----:B------:R-:W-:-:S04]  /*3460*/  MOV R130, c[0x0][0x1e4] ;  /* 0x0000790000827a02 */ /* 0x000fc80000000f00 */
[----:B------:R-:W-:Y:S01]  /*3470*/  SHF.L.U32 R7, R130, 0x5, RZ ;  /* 0x0000000582077819 */ /* 0x000fe200000006ff */
[----:B------:R-:W-:Y:S02]  /*3480*/  USHF.L.U32 UR7, UR4, 0x5, URZ ;  /* 0x0000000504077899 */ /* 0x000fe4000800063f */
[----:B------:R-:W-:Y:S02]  /*3490*/  UMOV UR6, 0x5 ;  /* 0x0000000500067882 */ /* 0x000fe40000000000 */
[----:B------:R-:W-:Y:S01]  /*34a0*/  USHF.L.U64.HI UR5, UR4, UR6, UR5 ;  /* 0x0000000604057299 */ /* 0x000fe20008010205 */
[----:B---3--:R-:W-:Y:S02]  /*34b0*/  MOV R87, R5 ;  /* 0x0000000500577202 */ /* 0x008fe40000000f00 */
[----:B-----5:R-:W-:Y:S01]  /*34c0*/  MOV R86, R8 ;  /* 0x0000000800567202 */ /* 0x020fe20000000f00 */
[----:B------:R-:W-:-:S04]  /*34d0*/  IMAD R5, R4, 0x50, RZ ;  /* 0x0000005004057824 */ /* 0x000fc800078e02ff */
[----:B------:R-:W-:-:S05]  /*34e0*/  IMAD.WIDE.U32 R2, R2, 0x50, R86 ;  /* 0x0000005002027825 */ /* 0x000fca00078e0056 */
[C---:B------:R-:W-:Y:S02]  /*34f0*/  @P0 LEA R4, P2, R2.reuse, c[0x0][0x1c8], 0x1 ;  /* 0x0000720002040a11 */ /* 0x040fe400078408ff */
[----:B------:R-:W-:Y:S02]  /*3500*/  IADD3 R3, R3, R5, RZ ;  /* 0x0000000503037210 */ /* 0x000fe40007ffe0ff */
[----:B------:R-:W-:Y:S02]  /*3510*/  @P1 LEA R6, P5, R129, R2, 0x4 ;  /* 0x0000000281061211 */ /* 0x000fe400078a20ff */
[----:B------:R-:W-:Y:S02]  /*3520*/  @P0 LEA.HI.X R5, R2, c[0x0][0x1cc], R3, 0x1, P2 ;  /* 0x0000730002050a11 */ /* 0x000fe400010f0c03 */
[----:B------:R-:W-:-:S03]  /*3530*/  ISETP.GE.AND P2, PT, R10, 0x21, PT ;  /* 0x000000210a00780c */ /* 0x000fc60003f46270 */
[----:B------:R-:W-:Y:S01]  /*3540*/  @!PT LDS RZ, [RZ] ;  /* 0x00000000fffff984 */ /* 0x000fe20000000800 */
[----:B------:R-:W-:Y:S01]  /*3550*/  @!PT LDS RZ, [RZ] ;  /* 0x00000000fffff984 */ /* 0x000fe20000000800 */
[----:B------:R-:W-:Y:S01]  /*3560*/  @!PT LDS RZ, [RZ] ;  /* 0x00000000fffff984 */ /* 0x000fe20000000800 */
[----:B------:R1:W-:Y:S01]  /*3570*/  @P0 LDGSTS.E.BYPASS.LTC128B.128 [R207+0x2900], [R4.64], !P4 ;  /* 0x0290000004cf0fae */ /* 0x0003e2000e101d48 */
[----:B------:R-:W-:Y:S01]  /*3580*/  ISETP.GE.AND P0, PT, R10, 0x31, PT ;  /* 0x000000310a00780c */ /* 0x000fe20003f06270 */
[----:B------:R-:W-:-:S12]  /*3590*/  IMAD.WIDE.U32 R8, R129, 0x20, RZ ;  /* 0x0000002081087825 */ /* 0x000fd800078e00ff */
[----:B------:R-:W-:Y:S01]  /*35a0*/  @P0 IMAD R12, R130, 0x30, RZ ;  /* 0x00000030820c0824 */ /* 0x000fe200078e02ff */
[----:B-1----:R-:W-:Y:S02]  /*35b0*/  @P1 LEA R4, P3, R6, c[0x0][0x1c8], 0x1 ;  /* 0x0000720006041a11 */ /* 0x002fe400078608ff */
[----:B------:R-:W-:-:S04]  /*35c0*/  @P1 LEA.HI.X R5, R129, R3, R130, 0x4, P5 ;  /* 0x0000000381051211 */ /* 0x000fc800028f2482 */
[----:B------:R-:W-:Y:S02]  /*35d0*/  @P1 LEA.HI.X R5, R6, c[0x0][0x1cc], R5, 0x1, P3 ;  /* 0x0000730006051a11 */ /* 0x000fe400018f0c05 */
[----:B------:R-:W-:-:S03]  /*35e0*/  @P2 IADD3 R6, P3, R2, R8, RZ ;  /* 0x0000000802062210 */ /* 0x000fc60007f7e0ff */
[----:B------:R1:W-:Y:S01]  /*35f0*/  @P1 LDGSTS.E.BYPASS.LTC128B.128 [R207+0x3100], [R4.64], !P4 ;  /* 0x0310000004cf1fae */ /* 0x0003e2000e101d48 */
[----:B------:R-:W-:Y:S02]  /*3600*/  ISETP.GE.AND P1, PT, R10, 0x41, PT ;  /* 0x000000410a00780c */ /* 0x000fe40003f26270 */
[----:B------:R-:W-:Y:S02]  /*3610*/  @P2 IADD3.X R7, R3, R9, R7, P3, !PT ;  /* 0x0000000903072210 */ /* 0x000fe40001ffe407 */
[----:B------:R-:W-:-:S04]  /*3620*/  @P2 LEA R8, P3, R6, c[0x0][0x1c8], 0x1 ;  /* 0x0000720006082a11 */ /* 0x000fc800078608ff */
[----:B------:R-:W-:-:S05]  /*3630*/  @P2 LEA.HI.X R9, R6, c[0x0][0x1cc], R7, 0x1, P3 ;  /* 0x0000730006092a11 */ /* 0x000fca00018f0c07 */
[----:B------:R3:W-:Y:S01]  /*3640*/  @P2 LDGSTS.E.BYPASS.LTC128B.128 [R207+0x3900], [R8.64], !P4 ;  /* 0x0390000008cf2fae */ /* 0x0007e2000e101d48 */
[----:B-1----:R-:W-:-:S05]  /*3650*/  @P0 IMAD.WIDE.U32 R4, R129, 0x30, R2 ;  /* 0x0000003081040825 */ /* 0x002fca00078e0002 */
[----:B------:R-:W-:Y:S02]  /*3660*/  @P0 IADD3 R5, R5, R12, RZ ;  /* 0x0000000c05050210 */ /* 0x000fe40007ffe0ff */
[----:B------:R-:W-:-:S04]  /*3670*/  @P0 LEA R6, P3, R4, c[0x0][0x1c8], 0x1 ;  /* 0x0000720004060a11 */ /* 0x000fc800078608ff */
[----:B------:R-:W-:Y:S02]  /*3680*/  @P0 LEA.HI.X R7, R4, c[0x0][0x1cc], R5, 0x1, P3 ;  /* 0x0000730004070a11 */ /* 0x000fe400018f0c05 */
[----:B------:R-:W-:-:S03]  /*3690*/  @P1 LEA R2, P3, R129, R2, 0x6 ;  /* 0x0000000281021211 */ /* 0x000fc600078630ff */
[----:B------:R1:W-:Y:S01]  /*36a0*/  @P0 LDGSTS.E.BYPASS.LTC128B.128 [R207+0x4100], [R6.64], !P4 ;  /* 0x0410000006cf0fae */ /* 0x0003e2000e101d48 */
[----:B------:R-:W-:Y:S02]  /*36b0*/  @P1 LEA.HI.X R3, R129, R3, R130, 0x6, P3 ;  /* 0x0000000381031211 */ /* 0x000fe400018f3482 */
[----:B------:R-:W-:-:S04]  /*36c0*/  @P1 LEA R4, P3, R2, c[0x0][0x1c8], 0x1 ;  /* 0x0000720002041a11 */ /* 0x000fc800078608ff */
[----:B------:R-:W-:-:S05]  /*36d0*/  @P1 LEA.HI.X R5, R2, c[0x0][0x1cc], R3, 0x1, P3 ;  /* 0x0000730002051a11 */ /* 0x000fca00018f0c03 */
[----:B------:R4:W-:Y:S04]  /*36e0*/  @P1 LDGSTS.E.BYPASS.LTC128B.128 [R207+0x4900], [R4.64], !P4 ;  /* 0x0490000004cf1fae */ /* 0x0009e8000e101d48 */
[----:B------:R-:W0:Y:S01]  /*36f0*/  LDGDEPBAR ;  /* 0x00000000000079af */ /* 0x000e220000000000 */
[----:B---3--:R-:W-:Y:S02]  /*3700*/  IMAD R8, R11, c[0x0][0x208], RZ ;  /* 0x000082000b087a24 */ /* 0x008fe400078e02ff */
[----:B------:R-:W-:Y:S01]  /*3710*/  IMAD.WIDE.U32 R2, R84, c[0x0][0x208], RZ ;  /* 0x0000820054027a25 */ /* 0x000fe200078e00ff */
[----:B------:R-:W-:-:S04]  /*3720*/  DEPBAR.LE SB0, 0x1 ;  /* 0x000080400000791a */ /* 0x000fc80000000000 */
[----:B------:R-:W-:-:S04]  /*3730*/  DEPBAR.LE SB0, 0x0 ;  /* 0x000080000000791a */ /* 0x000fc80000000000 */
[----:B------:R-:W-:Y:S01]  /*3740*/  BAR.SYNC.DEFER_BLOCKING 0x0 ;  /* 0x0000000000007b1d */ /* 0x000fe20000010000 */
[----:B-1----:R-:W-:Y:S01]  /*3750*/  IMAD R6, R84, c[0x0][0x20c], R8 ;  /* 0x0000830054067a24 */ /* 0x002fe200078e0208 */
[----:B----4-:R-:W-:Y:S02]  /*3760*/  MOV R4, R16 ;  /* 0x0000001000047202 */ /* 0x010fe40000000f00 */
[----:B--2---:R-:W-:Y:S02]  /*3770*/  MOV R5, R13 ;  /* 0x0000000d00057202 */ /* 0x004fe40000000f00 */
[----:B------:R-:W-:-:S03]  /*3780*/  IADD3 R6, R3, R6, RZ ;  /* 0x0000000603067210 */ /* 0x000fc60007ffe0ff */
[----:B------:R-:W-:-:S04]  /*3790*/  IMAD.WIDE.U32 R2, R2, 0x50, R4 ;  /* 0x0000005002027825 */ /* 0x000fc800078e0004 */
[----:B------:R-:W-:Y:S01]  /*37a0*/  IMAD R4, R6, 0x50, RZ ;  /* 0x0000005006047824 */ /* 0x000fe200078e02ff */
[----:B------:R-:W-:Y:S01]  /*37b0*/  LEA R8, P0, R2, c[0x0][0x1f8], 0x1 ;  /* 0x00007e0002087a11 */ /* 0x000fe200078008ff */
[----:B------:R-:W-:Y:S04]  /*37c0*/  LDSM.16.M88.4 R32, [R195] ;  /* 0x00000000c320783b */ /* 0x000fe80000000200 */
[----:B------:R-:W1:Y:S01]  /*37d0*/  LDSM.16.M88.4 R44, [R188] ;  /* 0x00000000bc2c783b */ /* 0x000e620000000200 */
[----:B------:R-:W-:Y:S02]  /*37e0*/  IADD3 R3, R3, R4, RZ ;  /* 0x0000000403037210 */ /* 0x000fe40007ffe0ff */
[----:B------:R-:W-:Y:S01]  /*37f0*/  IADD3 R6, P1, R8, UR7, RZ ;  /* 0x0000000708067c10 */ /* 0x000fe2000ff3e0ff */
[----:B------:R-:W2:Y:S01]  /*3800*/  LDSM.16.M88.4 R28, [R195+0x2000] ;  /* 0x00200000c31c783b */ /* 0x000ea20000000200 */
[----:B------:R-:W-:-:S02]  /*3810*/  LEA.HI.X R9, R2, c[0x0][0x1fc], R3, 0x1, P0 ;  /* 0x00007f0002097a11 */ /* 0x000fc400000f0c03 */
[----:B------:R-:W-:Y:S01]  /*3820*/  IADD3 R4, P0, R6, UR7, RZ ;  /* 0x0000000706047c10 */ /* 0x000fe2000ff1e0ff */
[----:B------:R-:W-:Y:S01]  /*3830*/  LDSM.16.M88.4 R24, [R198] ;  /* 0x00000000c618783b */ /* 0x000fe20000000200 */
[----:B------:R-:W-:Y:S02]  /*3840*/  IADD3.X R7, R9, UR5, RZ, P1, !PT ;  /* 0x0000000509077c10 */ /* 0x000fe40008ffe4ff */
[----:B------:R-:W-:Y:S01]  /*3850*/  IADD3 R2, P2, R4, UR7, RZ ;  /* 0x0000000704027c10 */ /* 0x000fe2000ff5e0ff */
[----:B------:R-:W3:Y:S01]  /*3860*/  LDSM.16.M88.4 R48, [R199] ;  /* 0x00000000c730783b */ /* 0x000ee20000000200 */
[----:B------:R-:W-:Y:S02]  /*3870*/  IADD3.X R5, R7, UR5, RZ, P0, !PT ;  /* 0x0000000507057c10 */ /* 0x000fe400087fe4ff */
[----:B------:R-:W-:Y:S01]  /*3880*/  ISETP.GE.AND P0, PT, R14, c[0x0][0x1d4], PT ;  /* 0x000075000e007a0c */ /* 0x000fe20003f06270 */
[----:B------:R-:W-:Y:S01]  /*3890*/  LDSM.16.M88.4 R68, [R188+0x800] ;  /* 0x00080000bc44783b */ /* 0x000fe20000000200 */
[----:B------:R-:W-:-:S02]  /*38a0*/  IADD3.X R3, R5, UR5, RZ, P2, !PT ;  /* 0x0000000505037c10 */ /* 0x000fc400097fe4ff */
[----:B------:R-:W-:Y:S01]  /*38b0*/  ISETP.LT.OR P2, PT, R10, 0x1, P0 ;  /* 0x000000010a00780c */ /* 0x000fe20000741670 */
[----:B------:R-:W-:Y:S01]  /*38c0*/  LDSM.16.M88.4 R88, [R188+0x1000] ;  /* 0x00100000bc58783b */ /* 0x000fe20000000200 */
[----:B------:R-:W-:Y:S02]  /*38d0*/  IADD3 R12, P1, R2, UR7, RZ ;  /* 0x00000007020c7c10 */ /* 0x000fe4000ff3e0ff */
[C---:B------:R-:W-:Y:S01]  /*38e0*/  ISETP.LT.OR P5, PT, R10.reuse, 0x11, P0 ;  /* 0x000000110a00780c */ /* 0x040fe200007a1670 */
[----:B------:R-:W-:Y:S01]  /*38f0*/  LDSM.16.M88.4 R96, [R188+0x1800] ;  /* 0x00180000bc60783b */ /* 0x000fe20000000200 */
[----:B------:R-:W-:Y:S02]  /*3900*/  IADD3.X R13, R3, UR5, RZ, P1, !PT ;  /* 0x00000005030d7c10 */ /* 0x000fe40008ffe4ff */
[C---:B------:R-:W-:Y:S01]  /*3910*/  ISETP.LT.OR P3, PT, R10.reuse, 0x21, P0 ;  /* 0x000000210a00780c */ /* 0x040fe20000761670 */
[----:B------:R-:W-:Y:S01]  /*3920*/  LDSM.16.M88.4 R104, [R188+0x2000] ;  /* 0x00200000bc68783b */ /* 0x000fe20000000200 */
[----:B------:R-:W-:-:S02]  /*3930*/  ISETP.LT.OR P1, PT, R10, 0x31, P0 ;  /* 0x000000310a00780c */ /* 0x000fc40000721670 */
[----:B------:R-:W-:Y:S01]  /*3940*/  ISETP.LT.OR P0, PT, R10, 0x41, P0 ;  /* 0x000000410a00780c */ /* 0x000fe20000701670 */
[----:B------:R-:W4:Y:S04]  /*3950*/  LDSM.16.M88.4 R20, [R198+0x2000] ;  /* 0x00200000c614783b */ /* 0x000f280000000200 */
[----:B------:R-:W-:Y:S04]  /*3960*/  LDSM.16.M88.4 R80, [R203] ;  /* 0x00000000cb50783b */ /* 0x000fe80000000200 */
[----:B------:R-:W-:Y:S04]  /*3970*/  LDSM.16.M88.4 R92, [R202] ;  /* 0x00000000ca5c783b */ /* 0x000fe80000000200 */
        /* <DEDUP_REMOVED lines=8> */
[----:B------:R3:W-:Y:S04]  /*3a00*/  LDGSTS.E.BYPASS.LTC128B.128 [R207+0x1900], [R2.64], !P1 ;  /* 0x0190000002cf7fae */ /* 0x0007e8000c901d48 */
[----:B------:R3:W-:Y:S04]  /*3a10*/  LDGSTS.E.BYPASS.LTC128B.128 [R207+0x2100], [R12.64], !P0 ;  /* 0x021000000ccf7fae */ /* 0x0007e8000c101d48 */
[----:B------:R-:W-:Y:S04]  /*3a20*/  LDSM.16.M88.4 R36, [R194] ;  /* 0x00000000c224783b */ /* 0x000fe80000000200 */
[----:B------:R-:W4:Y:S01]  /*3a30*/  LDSM.16.M88.4 R16, [R196] ;  /* 0x00000000c410783b */ /* 0x000f220000000200 */
[-C--:B-1----:R-:W-:Y:S03]  /*3a40*/  HMMA.16816.F32.BF16 R8, R32, R44.reuse, RZ ;  /* 0x0000002c2008723c */ /* 0x082fe600000418ff */
[----:B------:R-:W-:Y:S04]  /*3a50*/  LDSM.16.M88.4 R40, [R191] ;  /* 0x00000000bf28783b */ /* 0x000fe80000000200 */
[----:B------:R-:W0:Y:S01]  /*3a60*/  LDGDEPBAR ;  /* 0x00000000000079af */ /* 0x000e220000000000 */
[----:B--2---:R-:W-:Y:S03]  /*3a70*/  HMMA.16816.F32.BF16 R52, R28, R44, RZ ;  /* 0x0000002c1c34723c */ /* 0x004fe600000418ff */
[----:B-----5:R-:W-:Y:S04]  /*3a80*/  LDSM.16.M88.4 R4, [R197+0x2000] ;  /* 0x00200000c504783b */ /* 0x020fe80000000200 */
[----:B---3--:R-:W1:Y:S09]  /*3a90*/  LDSM.16.M88.4 R12, [R196+0x2000] ;  /* 0x00200000c40c783b */ /* 0x008e720000000200 */
[-C--:B------:R-:W-:Y:S01]  /*3aa0*/  HMMA.16816.F32.BF16 R56, R24, R48.reuse, R8 ;  /* 0x000000301838723c */ /* 0x080fe20000041808 */
[----:B------:R-:W2:Y:S07]  /*3ab0*/  LDSM.16.M88.4 R8, [R197] ;  /* 0x00000000c508783b */ /* 0x000eae0000000200 */
[----:B----4-:R-:W-:Y:S08]  /*3ac0*/  HMMA.16816.F32.BF16 R52, R20, R48, R52 ;  /* 0x000000301434723c */ /* 0x010ff00000041834 */
[----:B------:R-:W-:Y:S08]  /*3ad0*/  HMMA.16816.F32.BF16 R64, R32, R46, RZ ;  /* 0x0000002e2040723c */ /* 0x000ff000000418ff */
[----:B------:R-:W-:Y:S08]  /*3ae0*/  HMMA.16816.F32.BF16 R60, R16, R36, R56 ;  /* 0x00000024103c723c */ /* 0x000ff00000041838 */
[----:B------:R-:W-:Y:S08]  /*3af0*/  HMMA.16816.F32.BF16 R56, R28, R46, RZ ;  /* 0x0000002e1c38723c */ /* 0x000ff000000418ff */
[----:B-1----:R-:W-:Y:S08]  /*3b00*/  HMMA.16816.F32.BF16 R44, R12, R36, R52 ;  /* 0x000000240c2c723c */ /* 0x002ff00000041834 */
[----:B------:R-:W-:Y:S08]  /*3b10*/  HMMA.16816.F32.BF16 R52, R24, R50, R64 ;  /* 0x000000321834723c */ /* 0x000ff00000041840 */
[----:B--2---:R-:W-:Y:S08]  /*3b20*/  HMMA.16816.F32.BF16 R64, R8, R40, R60 ;  /* 0x000000280840723c */ /* 0x004ff0000004183c */
[----:B------:R-:W-:Y:S08]  /*3b30*/  HMMA.16816.F32.BF16 R60, R20, R50, R56 ;  /* 0x00000032143c723c */ /* 0x000ff00000041838 */
[----:B------:R-:W-:Y:S08]  /*3b40*/  HMMA.16816.F32.BF16 R56, R32, R68, RZ ;  /* 0x000000442038723c */ /* 0x000ff000000418ff */
[----:B------:R-:W-:Y:S01]  /*3b50*/  HMMA.16816.F32.BF16 R76, R4, R40, R44 ;  /* 0x00000028044c723c */ /* 0x000fe2000004182c */
[----:B------:R-:W1:Y:S07]  /*3b60*/  LDSM.16.M88.4 R44, [R194+0x800] ;  /* 0x00080000c22c783b */ /* 0x000e6e0000000200 */
        /* <DEDUP_REMOVED lines=242> */
[----:B------:R-:W-:Y:S01]  /*4a90*/  SHF.R.S32.HI R3, RZ, 0x1f, R2 ;  /* 0x0000001fff037819 */ /* 0x000fe20000011402 */
[----:B------:R-:W-:-:S04]  /*4aa0*/  IMAD.WIDE.U32 R4, R2, c[0x0][0x1e0], RZ ;  /* 0x0000780002047a25 */ /* 0x000fc800078e00ff */
[----:B------:R-:W-:-:S04]  /*4ab0*/  IMAD R3, R3, c[0x0][0x1e0], RZ ;  /* 0x0000780003037a24 */ /* 0x000fc800078e02ff */
        /* <DEDUP_REMOVED lines=23> */
.L_x_586:
[----:B--234-:R-:W-:Y:S05]  /*4c30*/  BSYNC B0 ;  /* 0x0000000000007941 */ /* 0x01cfea0003800000 */
.L_x_585:
[----:B-1----:R-:W2:Y:S01]  /*4c40*/  LDL R2, [R1+0x44] ;  /* 0x0000440001027983 */ /* 0x002ea20000100800 */
[----:B------:R-:W-:-:S03]  /*4c50*/  IMAD.MOV.U32 R3, RZ, RZ, c[0x0][0x2c4] ;  /* 0x0000b100ff037624 */ /* 0x000fc600078e00ff */
[----:B------:R-:W2:Y:S04]  /*4c60*/  LDL R97, [R1+0x40] ;  /* 0x0000400001617983 */ /* 0x000ea80000100800 */
[----:B------:R-:W3:Y:S01]  /*4c70*/  LDL R9, [R1] ;  /* 0x0000000001097983 */ /* 0x000ee20000100800 */
[----:B------:R-:W-:Y:S01]  /*4c80*/  ISETP.NE.AND P0, PT, R3, 0x1, PT ;  /* 0x000000010300780c */ /* 0x000fe20003f05270 */
[----:B------:R-:W-:Y:S01]  /*4c90*/  IMAD.MOV.U32 R62, RZ, RZ, c[0x0][0x32c] ;  /* 0x0000cb00ff3e7624 */ /* 0x000fe200078e00ff */
[----:B------:R-:W-:Y:S01]  /*4ca0*/  ULDC UR4, c[0x0][0x324] ;  /* 0x0000c90000047ab9 */ /* 0x000fe20000000800 */
[----:B------:R-:W0:Y:S01]  /*4cb0*/  LDGDEPBAR ;  /* 0x00000000000079af */ /* 0x000e220000000000 */
[----:B------:R-:W-:Y:S01]  /*4cc0*/  ULOP3.LUT UR4, URZ, UR4, URZ, 0x33, !UPT ;  /* 0x000000043f047292 */ /* 0x000fe2000f8e333f */
[----:B--2---:R-:W-:-:S08]  /*4cd0*/  IMAD.IADD R2, R2, 0x1, R97 ;  /* 0x0000000102027824 */ /* 0x004fd000078e0261 */
[----:B------:R-:W-:-:S04]  /*4ce0*/  @P0 IMAD.HI.U32 R3, R2, c[0x0][0x2c8], RZ ;  /* 0x0000b20002030a27 */ /* 0x000fc800078e00ff */
[----:B------:R-:W-:Y:S01]  /*4cf0*/  IMAD.MOV.U32 R5, RZ, RZ, R2 ;  /* 0x000000ffff057224 */ /* 0x000fe200078e0002 */
[----:B------:R-:W-:-:S05]  /*4d00*/  @P0 SHF.R.U32.HI R5, RZ, c[0x0][0x2cc], R3 ;  /* 0x0000b300ff050a19 */ /* 0x000fca0000011603 */
[----:B------:R-:W1:Y:S01]  /*4d10*/  SHFL.IDX PT, R4, R5, RZ, 0x1c1f ;  /* 0x001c1fff05047589 */ /* 0x000e6200000e0000 */
[----:B------:R-:W-:-:S04]  /*4d20*/  IADD3 R2, R244, R0, RZ ;  /* 0x00000000f4027210 */ /* 0x000fc80007ffe0ff */
[----:B---3--:R-:W-:Y:S02]  /*4d30*/  IADD3 R3, -R9, 0x1, R2 ;  /* 0x0000000109037810 */ /* 0x008fe40007ffe102 */
[----:B------:R-:W-:-:S03]  /*4d40*/  ISETP.GE.AND P0, PT, R62, 0x1, PT ;  /* 0x000000013e00780c */ /* 0x000fc60003f06270 */
[----:B------:R-:W-:-:S05]  /*4d50*/  IMAD.IADD R3, R3, 0x1, -R243 ;  /* 0x0000000103037824 */ /* 0x000fca00078e0af3 */
[C---:B------:R-:W-:Y:S02]  /*4d60*/  IADD3 R6, R3.reuse, c[0x0][0x328], RZ ;  /* 0x0000ca0003067a10 */ /* 0x040fe40007ffe0ff */
[----:B------:R-:W-:Y:S02]  /*4d70*/  IADD3 R7, R3, UR4, RZ ;  /* 0x0000000403077c10 */ /* 0x000fe4000fffe0ff */
[----:B------:R-:W-:Y:S01]  /*4d80*/  IADD3 R8, -R9, R2, RZ ;  /* 0x0000000209087210 */ /* 0x000fe20007ffe1ff */
[----:B-1----:R-:W-:Y:S01]  /*4d90*/  IMAD.IADD R3, R6, 0x1, R4 ;  /* 0x0000000106037824 */ /* 0x002fe200078e0204 */
[----:B------:R-:W-:Y:S01]  /*4da0*/  IADD3 R2, R7, R4, RZ ;  /* 0x0000000407027210 */ /* 0x000fe20007ffe0ff */
[----:B------:R-:W-:-:S03]  /*4db0*/  IMAD.IADD R9, R0, 0x1, -R9 ;  /* 0x0000000100097824 */ /* 0x000fc600078e0a09 */
[----:B------:R-:W-:Y:S01]  /*4dc0*/  IMNMX R3, R8, R3, PT ;  /* 0x0000000308037217 */ /* 0x000fe20003800200 */
[----:B------:R-:W-:Y:S05]  /*4dd0*/  @!P0 BRA `(.L_x_587) ;  /* 0x0000014000008947 */ /* 0x000fea0003800000 */
[----:B------:R-:W-:Y:S01]  /*4de0*/  IADD3 R4, -R243, R244, R4 ;  /* 0x000000f4f3047210 */ /* 0x000fe20007ffe104 */
[----:B------:R-:W-:Y:S03]  /*4df0*/  BSSY B0, `(.L_x_588) ;  /* 0x000000e000007945 */ /* 0x000fe60003800000 */
        /* <DEDUP_REMOVED lines=9> */
.L_x_589:
[----:B------:R-:W-:-:S04]  /*4e90*/  MOV R10, c[0x0][0x32c] ;  /* 0x0000cb00000a7a02 */ /* 0x000fc80000000f00 */
[----:B------:R-:W-:-:S13]  /*4ea0*/  ISETP.NE.AND P0, PT, R10, 0x1, PT ;  /* 0x000000010a00780c */ /* 0x000fda0003f05270 */
[----:B------:R-:W-:-:S05]  /*4eb0*/  @P0 IMAD.HI.U32 R10, R4, c[0x0][0x330], RZ ;  /* 0x0000cc00040a0a27 */ /* 0x000fca00078e00ff */
[----:B------:R-:W-:Y:S02]  /*4ec0*/  @P0 SHF.R.U32.HI R4, RZ, c[0x0][0x334], R10 ;  /* 0x0000cd00ff040a19 */ /* 0x000fe4000001160a */
.L_x_590:
[----:B------:R-:W-:Y:S05]  /*4ed0*/  BSYNC B0 ;  /* 0x0000000000007941 */ /* 0x000fea0003800000 */
.L_x_588:
[----:B------:R-:W-:-:S05]  /*4ee0*/  IMAD R4, R4, c[0x0][0x32c], R9 ;  /* 0x0000cb0004047a24 */ /* 0x000fca00078e0209 */
[----:B------:R-:W-:Y:S02]  /*4ef0*/  IADD3 R10, R4, c[0x0][0x32c], RZ ;  /* 0x0000cb00040a7a10 */ /* 0x000fe40007ffe0ff */
[----:B------:R-:W-:Y:S02]  /*4f00*/  IMNMX R2, R2, R4, !PT ;  /* 0x0000000402027217 */ /* 0x000fe40007800200 */
[----:B------:R-:W-:Y:S02]  /*4f10*/  IMNMX R3, R3, R10, PT ;  /* 0x0000000a03037217 */ /* 0x000fe40003800200 */
.L_x_587:
[C---:B------:R-:W-:Y:S02]  /*4f20*/  ISETP.GE.AND P0, PT, R0.reuse, 0x9, PT ;  /* 0x000000090000780c */ /* 0x040fe40003f06270 */
[----:B------:R-:W-:Y:S02]  /*4f30*/  ISETP.GE.AND P1, PT, R0, 0x2, PT ;  /* 0x000000020000780c */ /* 0x000fe40003f26270 */
[----:B------:R-:W-:Y:S02]  /*4f40*/  P2R R22, PR, RZ, 0x1 ;  /* 0x00000001ff167803 */ /* 0x000fe40000000000 */
[----:B------:R-:W-:-:S02]  /*4f50*/  ISETP.GT.AND P0, PT, R2, 0x8, !P0 ;  /* 0x000000080200780c */ /* 0x000fc40004704270 */
[----:B------:R-:W-:Y:S02]  /*4f60*/  P2R R23, PR, RZ, 0x2 ;  /* 0x00000002ff177803 */ /* 0x000fe40000000000 */
[C---:B------:R-:W-:Y:S02]  /*4f70*/  ISETP.LT.OR P0, PT, R3.reuse, 0x9, P0 ;  /* 0x000000090300780c */ /* 0x040fe40000701670 */
[----:B------:R-:W-:Y:S02]  /*4f80*/  ISETP.GT.AND P1, PT, R2, 0x1, !P1 ;  /* 0x000000010200780c */ /* 0x000fe40004f24270 */
[----:B------:R-:W-:Y:S02]  /*4f90*/  ISETP.GE.AND P2, PT, R0, 0xa, PT ;  /* 0x0000000a0000780c */ /* 0x000fe40003f46270 */
[----:B------:R-:W-:Y:S02]  /*4fa0*/  FSEL R28, R120, -INF , !P0 ;  /* 0xff800000781c7808 */ /* 0x000fe40004000000 */
[----:B------:R-:W-:-:S02]  /*4fb0*/  ISETP.LT.OR P1, PT, R3, 0x2, P1 ;  /* 0x000000020300780c */ /* 0x000fc40000f21670 */
[----:B------:R-:W-:Y:S02]  /*4fc0*/  ISETP.GT.AND P0, PT, R2, 0x9, !P2 ;  /* 0x000000090200780c */ /* 0x000fe40005704270 */
[----:B------:R-:W-:Y:S02]  /*4fd0*/  FSEL R26, R127, -INF , !P1 ;  /* 0xff8000007f1a7808 */ /* 0x000fe40004800000 */
        /* <DEDUP_REMOVED lines=16> */
[----:B------:R-:W-:Y:S02]  /*50e0*/  ISETP.GE.AND P1, PT, R0, 0x1a, PT ;  /* 0x0000001a0000780c */ /* 0x000fe40003f26270 */
        /* <DEDUP_REMOVED lines=22> */
[----:B------:R-:W-:-:S02]  /*5250*/  ISETP.GE.AND P6, PT, R0, 0x31, PT ;  /* 0x000000310000780c */ /* 0x000fc40003fc6270 */
[C---:B------:R-:W-:Y:S02]  /*5260*/  ISETP.LT.OR P0, PT, R3.reuse, 0x2a, P0 ;  /* 0x0000002a0300780c */ /* 0x040fe40000701670 */
[----:B------:R-:W-:Y:S02]  /*5270*/  ISETP.GE.AND P5, PT, R0, 0x32, PT ;  /* 0x000000320000780c */ /* 0x000fe40003fa6270 */
        /* <DEDUP_REMOVED lines=16> */
[----:B------:R-:W-:-:S04]  /*5380*/  ISETP.GT.AND P0, PT, R2, 0x39, !P2 ;  /* 0x000000390200780c */ /* 0x000fc80005704270 */
[----:B------:R-:W-:-:S04]  /*5390*/  ISETP.LT.OR P0, PT, R3, 0x3a, P0 ;  /* 0x0000003a0300780c */ /* 0x000fc80000701670 */
[----:B------:R-:W-:Y:S02]  /*53a0*/  FSEL R145, R56, -INF , !P0 ;  /* 0xff80000038917808 */ /* 0x000fe40004000000 */
[----:B------:R-:W-:Y:S02]  /*53b0*/  ISETP.GT.AND P0, PT, R2, 0x40, !P1 ;  /* 0x000000400200780c */ /* 0x000fe40004f04270 */
[----:B------:R-:W-:Y:S02]  /*53c0*/  ISETP.GE.AND P1, PT, R0, 0x42, PT ;  /* 0x000000420000780c */ /* 0x000fe40003f26270 */
[----:B------:R-:W-:Y:S02]  /*53d0*/  ISETP.LT.OR P0, PT, R3, 0x41, P0 ;  /* 0x000000410300780c */ /* 0x000fe40000701670 */
[----:B------:R-:W-:Y:S02]  /*53e0*/  P2R R11, PR, RZ, 0x2 ;  /* 0x00000002ff0b7803 */ /* 0x000fe40000000000 */
        /* <DEDUP_REMOVED lines=8> */
[----:B------:R-:W-:-:S04]  /*5470*/  ISETP.LT.OR P0, PT, R3, 0x49, P0 ;  /* 0x000000490300780c */ /* 0x000fc80000701670 */
[----:B------:R-:W-:Y:S02]  /*5480*/  FSEL R176, R25, -INF , !P0 ;  /* 0xff80000019b07808 */ /* 0x000fe40004000000 */
[----:B------:R-:W-:-:S04]  /*5490*/  ISETP.GT.AND P0, PT, R2, RZ, !P1 ;  /* 0x000000ff0200720c */ /* 0x000fc80004f04270 */
[----:B------:R-:W-:-:S04]  /*54a0*/  ISETP.LT.OR P0, PT, R3, 0x1, P0 ;  /* 0x000000010300780c */ /* 0x000fc80000701670 */
[----:B------:R-:W-:Y:S02]  /*54b0*/  FSEL R25, R139, -INF , !P0 ;  /* 0xff8000008b197808 */ /* 0x000fe40004000000 */
[----:B------:R-:W-:-:S04]  /*54c0*/  ISETP.GE.AND P0, PT, R0, 0x4a, PT ;  /* 0x0000004a0000780c */ /* 0x000fc80003f06270 */
[----:B------:R-:W-:Y:S02]  /*54d0*/  P2R R4, PR, RZ, 0x1 ;  /* 0x00000001ff047803 */ /* 0x000fe40000000000 */
[----:B------:R-:W-:-:S04]  /*54e0*/  ISETP.GT.AND P0, PT, R2, 0x49, !P0 ;  /* 0x000000490200780c */ /* 0x000fc80004704270 */
[----:B------:R-:W-:Y:S02]  /*54f0*/  ISETP.LT.OR P0, PT, R3, 0x4a, P0 ;  /* 0x0000004a0300780c */ /* 0x000fe40000701670 */
[----:B------:R-:W1:Y:S02]  /*5500*/  SHFL.IDX PT, R3, R5, 0x1, 0x1c1f ;  /* 0x003c1f0005037f89 */ /* 0x000e6400000e0000 */
[----:B------:R-:W-:Y:S02]  /*5510*/  FSEL R175, R24, -INF , !P0 ;  /* 0xff80000018af7808 */ /* 0x000fe40004000000 */
[----:B------:R-:W-:Y:S01]  /*5520*/  ISETP.GE.AND P0, PT, R62, 0x1, PT ;  /* 0x000000013e00780c */ /* 0x000fe20003f06270 */
[--C-:B-1----:R-:W-:Y:S02]  /*5530*/  IMAD.IADD R2, R6, 0x1, R3.reuse ;  /* 0x0000000106027824 */ /* 0x102fe400078e0203 */
[----:B------:R-:W-:-:S03]  /*5540*/  IMAD.IADD R0, R7, 0x1, R3 ;  /* 0x0000000107007824 */ /* 0x000fc600078e0203 */
[----:B------:R-:W-:-:S07]  /*5550*/  IMNMX R2, R8, R2, PT ;  /* 0x0000000208027217 */ /* 0x000fce0003800200 */
        /* <DEDUP_REMOVED lines=12> */
.L_x_593:
[----:B------:R-:W-:-:S04]  /*5620*/  MOV R24, c[0x0][0x32c] ;  /* 0x0000cb0000187a02 */ /* 0x000fc80000000f00 */
[----:B------:R-:W-:-:S13]  /*5630*/  ISETP.NE.AND P0, PT, R24, 0x1, PT ;  /* 0x000000011800780c */ /* 0x000fda0003f05270 */
[----:B------:R-:W-:-:S05]  /*5640*/  @P0 IMAD.HI.U32 R24, R3, c[0x0][0x330], RZ ;  /* 0x0000cc0003180a27 */ /* 0x000fca00078e00ff */
[----:B------:R-:W-:Y:S02]  /*5650*/  @P0 SHF.R.U32.HI R3, RZ, c[0x0][0x334], R24 ;  /* 0x0000cd00ff030a19 */ /* 0x000fe40000011618 */
.L_x_594:
[----:B------:R-:W-:Y:S05]  /*5660*/  BSYNC B0 ;  /* 0x0000000000007941 */ /* 0x000fea0003800000 */
.L_x_592:
[----:B------:R-:W-:-:S05]  /*5670*/  IMAD R3, R3, c[0x0][0x32c], R9 ;  /* 0x0000cb0003037a24 */ /* 0x000fca00078e0209 */
[----:B------:R-:W-:Y:S02]  /*5680*/  IADD3 R24, R3, c[0x0][0x32c], RZ ;  /* 0x0000cb0003187a10 */ /* 0x000fe40007ffe0ff */
[----:B------:R-:W-:Y:S02]  /*5690*/  IMNMX R0, R0, R3, !PT ;  /* 0x0000000300007217 */ /* 0x000fe40007800200 */
[----:B------:R-:W-:Y:S02]  /*56a0*/  IMNMX R2, R2, R24, PT ;  /* 0x0000001802027217 */ /* 0x000fe40003800200 */
.L_x_591:
[----:B------:R-:W-:Y:S01]  /*56b0*/  ISETP.NE.AND P0, PT, R23, RZ, PT ;  /* 0x000000ff1700720c */ /* 0x000fe20003f05270 */
        /* <DEDUP_REMOVED lines=73> */
[----:B-1----:R-:W-:-:S03]  /*5b50*/  IMAD.IADD R0, R7, 0x1, R3 ;  /* 0x0000000107007824 */ /* 0x002fc600078e0203 */
[----:B------:R-:W-:Y:S01]  /*5b60*/  ISETP.LT.OR P0, PT, R2, 0x4a, P0 ;  /* 0x0000004a0200780c */ /* 0x000fe20000701670 */
[----:B------:R-:W-:-:S03]  /*5b70*/  IMAD.IADD R2, R6, 0x1, R3 ;  /* 0x0000000106027824 */ /* 0x000fc600078e0203 */
[----:B------:R-:W-:Y:S02]  /*5b80*/  FSEL R169, R31, -INF , !P0 ;  /* 0xff8000001fa97808 */ /* 0x000fe40004000000 */
[----:B------:R-:W-:Y:S02]  /*5b90*/  ISETP.GE.AND P0, PT, R62, 0x1, PT ;  /* 0x000000013e00780c */ /* 0x000fe40003f06270 */
[----:B------:R-:W-:-:S11]  /*5ba0*/  IMNMX R2, R8, R2, PT ;  /* 0x0000000208027217 */ /* 0x000fd60003800200 */
        /* <DEDUP_REMOVED lines=12> */
.L_x_597:
[----:B------:R-:W-:-:S04]  /*5c70*/  MOV R24, c[0x0][0x32c] ;  /* 0x0000cb0000187a02 */ /* 0x000fc80000000f00 */
[----:B------:R-:W-:-:S13]  /*5c80*/  ISETP.NE.AND P0, PT, R24, 0x1, PT ;  /* 0x000000011800780c */ /* 0x000fda0003f05270 */
[----:B------:R-:W-:-:S05]  /*5c90*/  @P0 IMAD.HI.U32 R24, R3, c[0x0][0x330], RZ ;  /* 0x0000cc0003180a27 */ /* 0x000fca00078e00ff */
[----:B------:R-:W-:Y:S02]  /*5ca0*/  @P0 SHF.R.U32.HI R3, RZ, c[0x0][0x334], R24 ;  /* 0x0000cd00ff030a19 */ /* 0x000fe40000011618 */
.L_x_598:
[----:B------:R-:W-:Y:S05]  /*5cb0*/  BSYNC B0 ;  /* 0x0000000000007941 */ /* 0x000fea0003800000 */
.L_x_596:
[----:B------:R-:W-:-:S05]  /*5cc0*/  IMAD R3, R3, c[0x0][0x32c], R9 ;  /* 0x0000cb0003037a24 */ /* 0x000fca00078e0209 */
[----:B------:R-:W-:Y:S02]  /*5cd0*/  IADD3 R24, R3, c[0x0][0x32c], RZ ;  /* 0x0000cb0003187a10 */ /* 0x000fe40007ffe0ff */
[----:B------:R-:W-:Y:S02]  /*5ce0*/  IMNMX R0, R0, R3, !PT ;  /* 0x0000000300007217 */ /* 0x000fe40007800200 */
[----:B------:R-:W-:Y:S02]  /*5cf0*/  IMNMX R2, R2, R24, PT ;  /* 0x0000001802027217 */ /* 0x000fe40003800200 */
.L_x_595:
        /* <DEDUP_REMOVED lines=92> */
.L_x_601:
[----:B------:R-:W-:-:S04]  /*62c0*/  MOV R5, c[0x0][0x32c] ;  /* 0x0000cb0000057a02 */ /* 0x000fc80000000f00 */
[----:B------:R-:W-:-:S13]  /*62d0*/  ISETP.NE.AND P0, PT, R5, 0x1, PT ;  /* 0x000000010500780c */ /* 0x000fda0003f05270 */
[----:B------:R-:W-:-:S05]  /*62e0*/  @P0 IMAD.HI.U32 R5, R3, c[0x0][0x330], RZ ;  /* 0x0000cc0003050a27 */ /* 0x000fca00078e00ff */
[----:B------:R-:W-:Y:S02]  /*62f0*/  @P0 SHF.R.U32.HI R3, RZ, c[0x0][0x334], R5 ;  /* 0x0000cd00ff030a19 */ /* 0x000fe40000011605 */
.L_x_602:
[----:B------:R-:W-:Y:S05]  /*6300*/  BSYNC B0 ;  /* 0x0000000000007941 */ /* 0x000fea0003800000 */
.L_x_600:
[----:B------:R-:W-:-:S05]  /*6310*/  IMAD R3, R3, c[0x0][0x32c], R9 ;  /* 0x0000cb0003037a24 */ /* 0x000fca00078e0209 */
[----:B------:R-:W-:Y:S02]  /*6320*/  IADD3 R5, R3, c[0x0][0x32c], RZ ;  /* 0x0000cb0003057a10 */ /* 0x000fe40007ffe0ff */
[----:B------:R-:W-:Y:S02]  /*6330*/  IMNMX R0, R0, R3, !PT ;  /* 0x0000000300007217 */ /* 0x000fe40007800200 */
[----:B------:R-:W-:Y:S02]  /*6340*/  IMNMX R2, R2, R5, PT ;  /* 0x0000000502027217 */ /* 0x000fe40003800200 */
.L_x_599:
[----:B------:R-:W-:Y:S01]  /*6350*/  ISETP.NE.AND P0, PT, R23, RZ, PT ;  /* 0x000000ff1700720c */ /* 0x000fe20003f05270 */
[----:B------:R-:W-:Y:S01]  /*6360*/  LDSM.16.MT88.4 R36, [R193] ;  /* 0x00000000c124783b */ /* 0x000fe20000004200 */
[----:B------:R-:W-:Y:S02]  /*6370*/  FMNMX.FTZ R3, R25, R26, !PT ;  /* 0x0000001a19037209 */ /* 0x000fe40007810000 */
[----:B------:R-:W-:Y:S01]  /*6380*/  ISETP.GT.AND P0, PT, R0, 0x1, !P0 ;  /* 0x000000010000780c */ /* 0x000fe20004704270 */
[----:B------:R-:W-:Y:S01]  /*6390*/  LDSM.16.MT88.4 R64, [R189+0x800] ;  /* 0x00080000bd40783b */ /* 0x000fe20000004200 */
[----:B------:R-:W-:-:S02]  /*63a0*/  FMNMX.FTZ R3, R28, R3, !PT ;  /* 0x000000031c037209 */ /* 0x000fc40007810000 */
[----:B------:R-:W-:Y:S01]  /*63b0*/  ISETP.LT.OR P0, PT, R2, 0x2, P0 ;  /* 0x000000020200780c */ /* 0x000fe20000701670 */
[----:B------:R-:W-:Y:S01]  /*63c0*/  LDSM.16.MT88.4 R80, [R190+0x800] ;  /* 0x00080000be50783b */ /* 0x000fe20000004200 */
[----:B------:R-:W-:Y:S02]  /*63d0*/  FMNMX.FTZ R3, R29, R3, !PT ;  /* 0x000000031d037209 */ /* 0x000fe40007810000 */
[----:B------:R-:W-:Y:S02]  /*63e0*/  FSEL R73, R142, -INF , !P0 ;  /* 0xff8000008e497808 */ /* 0x000fe40004000000 */
[----:B------:R-:W-:Y:S02]  /*63f0*/  ISETP.NE.AND P0, PT, R22, RZ, PT ;  /* 0x000000ff1600720c */ /* 0x000fe40003f05270 */
[----:B------:R-:W-:Y:S02]  /*6400*/  FMNMX.FTZ R3, R30, R3, !PT ;  /* 0x000000031e037209 */ /* 0x000fe40007810000 */
        /* <DEDUP_REMOVED lines=30> */
[----:B------:R-:W-:-:S02]  /*65f0*/  ISETP.LT.OR P0, PT, R2, 0x19, P0 ;  /* 0x000000190200780c */ /* 0x000fc40000701670 */
[----:B------:R-:W-:Y:S02]  /*6600*/  FMNMX.FTZ R3, R176, R3, !PT ;  /* 0x00000003b0037209 */ /* 0x000fe40007810000 */
[----:B------:R-:W-:Y:S02]  /*6610*/  FSEL R92, R92, -INF , !P0 ;  /* 0xff8000005c5c7808 */ /* 0x000fe40004000000 */
[----:B------:R-:W-:Y:S02]  /*6620*/  ISETP.NE.AND P0, PT, R17, RZ, PT ;  /* 0x000000ff1100720c */ /* 0x000fe40003f05270 */
[----:B------:R-:W-:Y:S02]  /*6630*/  FMNMX.FTZ R3, R175, R3, !PT ;  /* 0x00000003af037209 */ /* 0x000fe40007810000 */
        /* <DEDUP_REMOVED lines=19> */
[----:B------:R-:W-:Y:S02]  /*6770*/  ISETP.GT.AND P0, PT, R0, 0x30, !P6 ;  /* 0x000000300000780c */ /* 0x000fe40007704270 */
[----:B------:R-:W-:Y:S02]  /*6780*/  ISETP.NE.AND P6, PT, R4, RZ, PT ;  /* 0x000000ff0400720c */ /* 0x000fe40003fc5270 */
[----:B------:R-:W1:Y:S01]  /*6790*/  SHFL.BFLY PT, R4, R3, 0x2, 0x1f ;  /* 0x0c401f0003047f89 */ /* 0x000e6200000e0000 */
[----:B------:R-:W-:-:S04]  /*67a0*/  ISETP.LT.OR P0, PT, R2, 0x31, P0 ;  /* 0x000000310200780c */ /* 0x000fc80000701670 */
[----:B------:R-:W-:Y:S02]  /*67b0*/  FSEL R163, R78, -INF , !P0 ;  /* 0xff8000004ea37808 */ /* 0x000fe40004000000 */
[----:B------:R-:W-:Y:S01]  /*67c0*/  ISETP.GT.AND P0, PT, R0, 0x31, !P5 ;  /* 0x000000310000780c */ /* 0x000fe20006f04270 */
[----:B------:R-:W-:Y:S01]  /*67d0*/  LDSM.16.MT88.4 R76, [R192+0x800] ;  /* 0x00080000c04c783b */ /* 0x000fe20000004200 */
[----:B------:R-:W-:Y:S02]  /*67e0*/  ISETP.NE.AND P5, PT, R10, RZ, PT ;  /* 0x000000ff0a00720c */ /* 0x000fe40003fa5270 */
[----:B------:R-:W-:-:S04]  /*67f0*/  ISETP.LT.OR P0, PT, R2, 0x32, P0 ;  /* 0x000000320200780c */ /* 0x000fc80000701670 */
[----:B------:R-:W-:Y:S02]  /*6800*/  FSEL R164, R72, -INF , !P0 ;  /* 0xff80000048a47808 */ /* 0x000fe40004000000 */
[----:B------:R-:W-:Y:S02]  /*6810*/  ISETP.GT.AND P0, PT, R0, 0x38, !P3 ;  /* 0x000000380000780c */ /* 0x000fe40005f04270 */
[----:B------:R-:W-:Y:S02]  /*6820*/  ISETP.NE.AND P3, PT, R11, RZ, PT ;  /* 0x000000ff0b00720c */ /* 0x000fe40003f65270 */
[----:B------:R-:W-:Y:S02]  /*6830*/  ISETP.LT.OR P0, PT, R2, 0x39, P0 ;  /* 0x000000390200780c */ /* 0x000fe40000701670 */
[----:B-1----:R-:W-:Y:S02]  /*6840*/  FMNMX.FTZ R3, R3, R4, !PT ;  /* 0x0000000403037209 */ /* 0x002fe40007810000 */
[----:B------:R-:W-:-:S02]  /*6850*/  FSEL R165, R50, -INF , !P0 ;  /* 0xff80000032a57808 */ /* 0x000fc40004000000 */
[----:B------:R-:W-:Y:S01]  /*6860*/  ISETP.GT.AND P0, PT, R0, 0x39, !P2 ;  /* 0x000000390000780c */ /* 0x000fe20005704270 */
[----:B------:R-:W1:Y:S01]  /*6870*/  SHFL.BFLY PT, R4, R3, 0x1, 0x1f ;  /* 0x0c201f0003047f89 */ /* 0x000e6200000e0000 */
[----:B------:R-:W-:Y:S02]  /*6880*/  ISETP.NE.AND P2, PT, R12, RZ, PT ;  /* 0x000000ff0c00720c */ /* 0x000fe40003f45270 */
[----:B------:R-:W-:Y:S02]  /*6890*/  ISETP.LT.OR P0, PT, R2, 0x3a, P0 ;  /* 0x0000003a0200780c */ /* 0x000fe40000701670 */
[C---:B------:R-:W-:Y:S02]  /*68a0*/  ISETP.GT.AND P2, PT, R0.reuse, 0x40, !P2 ;  /* 0x000000400000780c */ /* 0x040fe40005744270 */
[----:B------:R-:W-:Y:S02]  /*68b0*/  FSEL R168, R49, -INF , !P0 ;  /* 0xff80000031a87808 */ /* 0x000fe40004000000 */
[----:B------:R-:W-:-:S02]  /*68c0*/  ISETP.GT.AND P0, PT, R0, RZ, !P1 ;  /* 0x000000ff0000720c */ /* 0x000fc40004f04270 */
[----:B------:R-:W-:Y:S02]  /*68d0*/  ISETP.GT.AND P1, PT, R0, 0x41, !P3 ;  /* 0x000000410000780c */ /* 0x000fe40005f24270 */
[C---:B------:R-:W-:Y:S02]  /*68e0*/  ISETP.LT.OR P0, PT, R2.reuse, 0x1, P0 ;  /* 0x000000010200780c */ /* 0x040fe40000701670 */
[----:B------:R-:W-:Y:S02]  /*68f0*/  ISETP.LT.OR P3, PT, R2, 0x41, P2 ;  /* 0x000000410200780c */ /* 0x000fe40001761670 */
[----:B------:R-:W-:Y:S02]  /*6900*/  FSEL R68, R148, -INF , !P0 ;  /* 0xff80000094447808 */ /* 0x000fe40004000000 */
[----:B------:R-:W-:Y:S02]  /*6910*/  ISETP.LT.OR P2, PT, R2, 0x42, P1 ;  /* 0x000000420200780c */ /* 0x000fe40000f41670 */
[----:B------:R-:W-:-:S02]  /*6920*/  FMNMX.FTZ R7, R68, R73, !PT ;  /* 0x0000004944077209 */ /* 0x000fc40007810000 */
[----:B------:R-:W-:Y:S02]  /*6930*/  FSEL R162, R61, -INF , !P3 ;  /* 0xff8000003da27808 */ /* 0x000fe40005800000 */
[----:B-1----:R-:W-:Y:S02]  /*6940*/  FMNMX.FTZ R72, R3, R4, !PT ;  /* 0x0000000403487209 */ /* 0x002fe40007810000 */
[----:B------:R-:W-:Y:S02]  /*6950*/  FSEL R161, R59, -INF , !P2 ;  /* 0xff8000003ba17808 */ /* 0x000fe40005000000 */
[C---:B------:R-:W-:Y:S01]  /*6960*/  FSETP.NEU.FTZ.AND P0, PT, R72.reuse, -INF , PT ;  /* 0xff8000004800780b */ /* 0x040fe20003f1d000 */
[----:B------:R-:W-:-:S05]  /*6970*/  FMUL.FTZ R3, R72, c[0x0][0x2d0] ;  /* 0x0000b40048037a20 */ /* 0x000fca0000410000 */
[----:B------:R-:W-:Y:S02]  /*6980*/  FSEL R4, R3, RZ, P0 ;  /* 0x000000ff03047208 */ /* 0x000fe40000000000 */
[----:B------:R-:W-:-:S03]  /*6990*/  FMNMX.FTZ R3, R27, R32, !PT ;  /* 0x000000201b037209 */ /* 0x000fc60007810000 */
[----:B------:R-:W-:Y:S01]  /*69a0*/  FFMA.FTZ R6, R25, c[0x0][0x2d0], -R4 ;  /* 0x0000b40019067a23 */ /* 0x000fe20000010804 */
[----:B------:R-:W-:-:S03]  /*69b0*/  FMNMX.FTZ R3, R33, R3, !PT ;  /* 0x0000000321037209 */ /* 0x000fc60007810000 */
[----:B------:R1:W-:Y:S01]  /*69c0*/  MUFU.EX2 R8, R6 ;  /* 0x0000000600087308 */ /* 0x0003e20000000800 */
[----:B------:R-:W-:-:S04]  /*69d0*/  FMNMX.FTZ R3, R34, R3, !PT ;  /* 0x0000000322037209 */ /* 0x000fc80007810000 */
[----:B------:R-:W-:-:S04]  /*69e0*/  FMNMX.FTZ R3, R45, R3, !PT ;  /* 0x000000032d037209 */ /* 0x000fc80007810000 */
[----:B------:R-:W-:-:S04]  /*69f0*/  FMNMX.FTZ R3, R47, R3, !PT ;  /* 0x000000032f037209 */ /* 0x000fc80007810000 */
[----:B------:R-:W-:Y:S02]  /*6a00*/  FMNMX.FTZ R3, R60, R3, !PT ;  /* 0x000000033c037209 */ /* 0x000fe40007810000 */
[----:B-1----:R-:W-:Y:S01]  /*6a10*/  FMNMX.FTZ R6, R85, R7, !PT ;  /* 0x0000000755067209 */ /* 0x002fe20007810000 */
[----:B------:R-:W-:Y:S01]  /*6a20*/  FFMA.FTZ R7, R26, c[0x0][0x2d0], -R4 ;  /* 0x0000b4001a077a23 */ /* 0x000fe20000010804 */
[----:B------:R-:W-:Y:S02]  /*6a30*/  FMNMX.FTZ R3, R75, R3, !PT ;  /* 0x000000034b037209 */ /* 0x000fe40007810000 */
[----:B------:R-:W-:Y:S01]  /*6a40*/  FMNMX.FTZ R6, R84, R6, !PT ;  /* 0x0000000654067209 */ /* 0x000fe20007810000 */
[----:B------:R1:W2:Y:S01]  /*6a50*/  MUFU.EX2 R9, R7 ;  /* 0x0000000700097308 */ /* 0x0002a20000000800 */
[----:B------:R-:W-:Y:S02]  /*6a60*/  FMNMX.FTZ R3, R118, R3, !PT ;  /* 0x0000000376037209 */ /* 0x000fe40007810000 */
[----:B------:R-:W-:-:S02]  /*6a70*/  FMNMX.FTZ R6, R87, R6, !PT ;  /* 0x0000000657067209 */ /* 0x000fc40007810000 */
[----:B------:R-:W-:Y:S02]  /*6a80*/  FMNMX.FTZ R3, R119, R3, !PT ;  /* 0x0000000377037209 */ /* 0x000fe40007810000 */
[----:B------:R-:W-:Y:S02]  /*6a90*/  FMNMX.FTZ R6, R89, R6, !PT ;  /* 0x0000000659067209 */ /* 0x000fe40007810000 */
[----:B------:R-:W-:Y:S02]  /*6aa0*/  FMNMX.FTZ R3, R131, R3, !PT ;  /* 0x0000000383037209 */ /* 0x000fe40007810000 */
[----:B------:R-:W-:Y:S02]  /*6ab0*/  FMNMX.FTZ R6, R92, R6, !PT ;  /* 0x000000065c067209 */ /* 0x000fe40007810000 */
[----:B------:R-:W-:Y:S02]  /*6ac0*/  FMNMX.FTZ R3, R132, R3, !PT ;  /* 0x0000000384037209 */ /* 0x000fe40007810000 */
[----:B------:R-:W-:Y:S01]  /*6ad0*/  FMNMX.FTZ R6, R93, R6, !PT ;  /* 0x000000065d067209 */ /* 0x000fe20007810000 */
[----:B-1----:R-:W-:Y:S01]  /*6ae0*/  FFMA.FTZ R7, R28, c[0x0][0x2d0], -R4 ;  /* 0x0000b4001c077a23 */ /* 0x002fe20000010804 */
[----:B------:R-:W-:-:S02]  /*6af0*/  FMNMX.FTZ R3, R134, R3, !PT ;  /* 0x0000000386037209 */ /* 0x000fc40007810000 */
[----:B------:R-:W-:Y:S01]  /*6b00*/  FMNMX.FTZ R6, R133, R6, !PT ;  /* 0x0000000685067209 */ /* 0x000fe20007810000 */
[----:B------:R1:W-:Y:S01]  /*6b10*/  MUFU.EX2 R185, R7 ;  /* 0x0000000700b97308 */ /* 0x0003e20000000800 */
[----:B------:R-:W-:Y:S02]  /*6b20*/  FMNMX.FTZ R3, R144, R3, !PT ;  /* 0x0000000390037209 */ /* 0x000fe40007810000 */
[----:B------:R-:W-:Y:S02]  /*6b30*/  FMNMX.FTZ R6, R153, R6, !PT ;  /* 0x0000000699067209 */ /* 0x000fe40007810000 */
[----:B------:R-:W-:Y:S02]  /*6b40*/  FMNMX.FTZ R3, R152, R3, !PT ;  /* 0x0000000398037209 */ /* 0x000fe40007810000 */
[----:B--2---:R-:W-:Y:S02]  /*6b50*/  F2FP.BF16.PACK_AB R12, R9, R8 ;  /* 0x00000008090c723e */ /* 0x004fe400000010ff */
[----:B------:R-:W-:-:S04]  /*6b60*/  FMNMX.FTZ R3, R154, R3, !PT ;  /* 0x000000039a037209 */ /* 0x000fc80007810000 */
[----:B------:R-:W-:Y:S01]  /*6b70*/  FMNMX.FTZ R3, R173, R3, !PT ;  /* 0x00000003ad037209 */ /* 0x000fe20007810000 */
[----:B-1----:R-:W-:-:S03]  /*6b80*/  FFMA.FTZ R7, R29, c[0x0][0x2d0], -R4 ;  /* 0x0000b4001d077a23 */ /* 0x002fc60000010804 */
[----:B------:R-:W-:Y:S01]  /*6b90*/  FMNMX.FTZ R3, R172, R3, !PT ;  /* 0x00000003ac037209 */ /* 0x000fe20007810000 */
[----:B------:R1:W2:Y:S03]  /*6ba0*/  MUFU.EX2 R184, R7 ;  /* 0x0000000700b87308 */ /* 0x0002a60000000800 */
[----:B------:R-:W-:-:S04]  /*6bb0*/  FMNMX.FTZ R3, R171, R3, !PT ;  /* 0x00000003ab037209 */ /* 0x000fc80007810000 */
[----:B------:R-:W-:-:S05]  /*6bc0*/  FMNMX.FTZ R3, R169, R3, !PT ;  /* 0x00000003a9037209 */ /* 0x000fca0007810000 */
[----:B------:R-:W3:Y:S01]  /*6bd0*/  SHFL.BFLY PT, R5, R3, 0x2, 0x1f ;  /* 0x0c401f0003057f89 */ /* 0x000ee200000e0000 */
[----:B-1----:R-:W-:Y:S01]  /*6be0*/  FFMA.FTZ R7, R30, c[0x0][0x2d0], -R4 ;  /* 0x0000b4001e077a23 */ /* 0x002fe20000010804 */
[----:B--2---:R-:W-:Y:S02]  /*6bf0*/  F2FP.BF16.PACK_AB R14, R184, R185 ;  /* 0x000000b9b80e723e */ /* 0x004fe400000010ff */
[----:B------:R-:W-:Y:S01]  /*6c00*/  LDSM.16.MT88.4 R28, [R189] ;  /* 0x00000000bd1c783b */ /* 0x000fe20000004200 */
[----:B------:R1:W-:Y:S01]  /*6c10*/  MUFU.EX2 R183, R7 ;  /* 0x0000000700b77308 */ /* 0x0003e20000000800 */
[----:B---3--:R-:W-:Y:S02]  /*6c20*/  FMNMX.FTZ R3, R3, R5, !PT ;  /* 0x0000000503037209 */ /* 0x008fe40007810000 */
[----:B-1----:R-:W-:-:S03]  /*6c30*/  FMNMX.FTZ R7, R155, R6, !PT ;  /* 0x000000069b077209 */ /* 0x002fc60007810000 */
[----:B------:R-:W1:Y:S01]  /*6c40*/  SHFL.BFLY PT, R5, R3, 0x1, 0x1f ;  /* 0x0c201f0003057f89 */ /* 0x000e6200000e0000 */
[----:B------:R-:W-:Y:S02]  /*6c50*/  FMNMX.FTZ R7, R157, R7, !PT ;  /* 0x000000079d077209 */ /* 0x000fe40007810000 */
[----:B-1----:R-:W-:Y:S02]  /*6c60*/  FMNMX.FTZ R71, R3, R5, !PT ;  /* 0x0000000503477209 */ /* 0x002fe40007810000 */
[----:B------:R-:W-:Y:S02]  /*6c70*/  FMNMX.FTZ R5, R69, R74, !PT ;  /* 0x0000004a45057209 */ /* 0x000fe40007810000 */
[C---:B------:R-:W-:Y:S01]  /*6c80*/  FSETP.NEU.FTZ.AND P0, PT, R71.reuse, -INF , PT ;  /* 0xff8000004700780b */ /* 0x040fe20003f1d000 */
[----:B------:R-:W-:Y:S01]  /*6c90*/  FMUL.FTZ R3, R71, c[0x0][0x2d0] ;  /* 0x0000b40047037a20 */ /* 0x000fe20000410000 */
[----:B------:R-:W-:-:S04]  /*6ca0*/  FMNMX.FTZ R5, R86, R5, !PT ;  /* 0x0000000556057209 */ /* 0x000fc80007810000 */
[----:B------:R-:W-:Y:S02]  /*6cb0*/  FMNMX.FTZ R5, R88, R5, !PT ;  /* 0x0000000558057209 */ /* 0x000fe40007810000 */
[----:B------:R-:W-:Y:S02]  /*6cc0*/  FSEL R3, R3, RZ, P0 ;  /* 0x000000ff03037208 */ /* 0x000fe40000000000 */
[----:B------:R-:W-:Y:S02]  /*6cd0*/  FMNMX.FTZ R5, R90, R5, !PT ;  /* 0x000000055a057209 */ /* 0x000fe40007810000 */
[C---:B------:R-:W-:Y:S01]  /*6ce0*/  ISETP.GT.AND P0, PT, R0.reuse, 0x48, !P5 ;  /* 0x000000480000780c */ /* 0x040fe20006f04270 */
[----:B------:R-:W-:Y:S01]  /*6cf0*/  FFMA.FTZ R6, R27, c[0x0][0x2d0], -R3 ;  /* 0x0000b4001b067a23 */ /* 0x000fe20000010803 */
[----:B------:R-:W-:Y:S02]  /*6d00*/  FMNMX.FTZ R5, R91, R5, !PT ;  /* 0x000000055b057209 */ /* 0x000fe40007810000 */
[----:B------:R-:W-:Y:S01]  /*6d10*/  ISETP.GT.AND P5, PT, R0, 0x49, !P6 ;  /* 0x000000490000780c */ /* 0x000fe200077a4270 */
[----:B------:R1:W-:Y:S01]  /*6d20*/  MUFU.EX2 R249, R6 ;  /* 0x0000000600f97308 */ /* 0x0003e20000000800 */
[----:B------:R-:W-:-:S02]  /*6d30*/  FMNMX.FTZ R5, R94, R5, !PT ;  /* 0x000000055e057209 */ /* 0x000fc40007810000 */
[C---:B------:R-:W-:Y:S02]  /*6d40*/  ISETP.LT.OR P1, PT, R2.reuse, 0x49, P0 ;  /* 0x000000490200780c */ /* 0x040fe40000721670 */
[----:B------:R-:W-:Y:S02]  /*6d50*/  FMNMX.FTZ R5, R95, R5, !PT ;  /* 0x000000055f057209 */ /* 0x000fe40007810000 */
[----:B------:R-:W-:Y:S01]  /*6d60*/  ISETP.LT.OR P0, PT, R2, 0x4a, P5 ;  /* 0x0000004a0200780c */ /* 0x000fe20002f01670 */
[----:B------:R-:W-:Y:S01]  /*6d70*/  FFMA.FTZ R2, R34, c[0x0][0x2d0], -R3 ;  /* 0x0000b40022027a23 */ /* 0x000fe20000010803 */
[----:B------:R-:W-:Y:S02]  /*6d80*/  FMNMX.FTZ R5, R135, R5, !PT ;  /* 0x0000000587057209 */ /* 0x000fe40007810000 */
[----:B------:R-:W-:Y:S01]  /*6d90*/  FSEL R160, R51, -INF , !P1 ;  /* 0xff80000033a07808 */ /* 0x000fe20004800000 */
[----:B------:R-:W-:Y:S01]  /*6da0*/  MUFU.EX2 R246, R2 ;  /* 0x0000000200f67308 */ /* 0x000fe20000000800 */
[----:B------:R-:W-:-:S02]  /*6db0*/  FMNMX.FTZ R5, R147, R5, !PT ;  /* 0x0000000593057209 */ /* 0x000fc40007810000 */
[----:B------:R-:W-:Y:S02]  /*6dc0*/  FSEL R159, R43, -INF , !P0 ;  /* 0xff8000002b9f7808 */ /* 0x000fe40004000000 */
[----:B------:R-:W-:Y:S02]  /*6dd0*/  FMNMX.FTZ R5, R156, R5, !PT ;  /* 0x000000059c057209 */ /* 0x000fe40007810000 */
[----:B-1----:R-:W-:Y:S02]  /*6de0*/  FMNMX.FTZ R6, R163, R7, !PT ;  /* 0x00000007a3067209 */ /* 0x002fe40007810000 */
[----:B------:R-:W-:Y:S02]  /*6df0*/  FMNMX.FTZ R5, R158, R5, !PT ;  /* 0x000000059e057209 */ /* 0x000fe40007810000 */
[----:B------:R-:W-:Y:S02]  /*6e00*/  FMNMX.FTZ R6, R164, R6, !PT ;  /* 0x00000006a4067209 */ /* 0x000fe40007810000 */
[----:B------:R-:W-:-:S02]  /*6e10*/  FMNMX.FTZ R5, R167, R5, !PT ;  /* 0x00000005a7057209 */ /* 0x000fc40007810000 */
[----:B------:R-:W-:Y:S02]  /*6e20*/  FMNMX.FTZ R6, R165, R6, !PT ;  /* 0x00000006a5067209 */ /* 0x000fe40007810000 */
[----:B------:R-:W-:-:S04]  /*6e30*/  FMNMX.FTZ R5, R166, R5, !PT ;  /* 0x00000005a6057209 */ /* 0x000fc80007810000 */
[----:B------:R-:W-:-:S04]  /*6e40*/  FMNMX.FTZ R5, R170, R5, !PT ;  /* 0x00000005aa057209 */ /* 0x000fc80007810000 */
[----:B------:R-:W-:-:S04]  /*6e50*/  FMNMX.FTZ R5, R174, R5, !PT ;  /* 0x00000005ae057209 */ /* 0x000fc80007810000 */
[----:B------:R-:W-:-:S04]  /*6e60*/  FMNMX.FTZ R5, R179, R5, !PT ;  /* 0x00000005b3057209 */ /* 0x000fc80007810000 */
[----:B------:R-:W-:Y:S01]  /*6e70*/  FMNMX.FTZ R0, R181, R5, !PT ;  /* 0x00000005b5007209 */ /* 0x000fe20007810000 */
[----:B------:R-:W-:-:S03]  /*6e80*/  FFMA.FTZ R5, R32, c[0x0][0x2d0], -R3 ;  /* 0x0000b40020057a23 */ /* 0x000fc60000010803 */
[----:B------:R-:W-:Y:S01]  /*6e90*/  FMNMX.FTZ R0, R182, R0, !PT ;  /* 0x00000000b6007209 */ /* 0x000fe20007810000 */
[----:B------:R1:W2:Y:S03]  /*6ea0*/  MUFU.EX2 R245, R5 ;  /* 0x0000000500f57308 */ /* 0x0002a60000000800 */
[----:B------:R-:W-:-:S05]  /*6eb0*/  FMNMX.FTZ R0, R180, R0, !PT ;  /* 0x00000000b4007209 */ /* 0x000fca0007810000 */
[----:B------:R-:W3:Y:S01]  /*6ec0*/  SHFL.BFLY PT, R7, R0, 0x2, 0x1f ;  /* 0x0c401f0000077f89 */ /* 0x000ee200000e0000 */
[----:B-1----:R-:W-:Y:S01]  /*6ed0*/  FFMA.FTZ R5, R33, c[0x0][0x2d0], -R3 ;  /* 0x0000b40021057a23 */ /* 0x002fe20000010803 */
[----:B--2---:R-:W-:Y:S02]  /*6ee0*/  F2FP.BF16.PACK_AB R13, R245, R249 ;  /* 0x000000f9f50d723e */ /* 0x004fe400000010ff */
[----:B------:R-:W-:Y:S01]  /*6ef0*/  LDSM.16.MT88.4 R32, [R190] ;  /* 0x00000000be20783b */ /* 0x000fe20000004200 */
[----:B------:R1:W2:Y:S01]  /*6f00*/  MUFU.EX2 R248, R5 ;  /* 0x0000000500f87308 */ /* 0x0002a20000000800 */
[----:B---3--:R-:W-:Y:S02]  /*6f10*/  FMNMX.FTZ R0, R0, R7, !PT ;  /* 0x0000000700007209 */ /* 0x008fe40007810000 */
[----:B-1----:R-:W-:-:S03]  /*6f20*/  FMNMX.FTZ R5, R168, R6, !PT ;  /* 0x00000006a8057209 */ /* 0x002fc60007810000 */
[----:B------:R-:W1:Y:S01]  /*6f30*/  SHFL.BFLY PT, R7, R0, 0x1, 0x1f ;  /* 0x0c201f0000077f89 */ /* 0x000e6200000e0000 */
[----:B--2---:R-:W-:Y:S02]  /*6f40*/  F2FP.BF16.PACK_AB R15, R246, R248 ;  /* 0x000000f8f60f723e */ /* 0x004fe400000010ff */
[----:B------:R-:W-:-:S04]  /*6f50*/  FMNMX.FTZ R5, R162, R5, !PT ;  /* 0x00000005a2057209 */ /* 0x000fc80007810000 */
[----:B------:R-:W-:Y:S01]  /*6f60*/  FMNMX.FTZ R2, R161, R5, !PT ;  /* 0x00000005a1027209 */ /* 0x000fe20007810000 */
[----:B------:R-:W-:Y:S01]  /*6f70*/  FFMA.FTZ R5, R40, c[0x0][0x2d0], -R4 ;  /* 0x0000b40028057a23 */ /* 0x000fe20000010804 */
[C---:B------:R-:W-:Y:S01]  /*6f80*/  HMMA.16816.F32.BF16 R48, R12.reuse, R28, RZ ;  /* 0x0000001c0c30723c */ /* 0x040fe200000418ff */
[----:B------:R-:W-:Y:S01]  /*6f90*/  LDSM.16.MT88.4 R40, [R192] ;  /* 0x00000000c028783b */ /* 0x000fe20000004200 */
[----:B------:R-:W-:Y:S01]  /*6fa0*/  FMNMX.FTZ R2, R160, R2, !PT ;  /* 0x00000002a0027209 */ /* 0x000fe20007810000 */
[----:B------:R2:W-:Y:S03]  /*6fb0*/  MUFU.EX2 R250, R5 ;  /* 0x0000000500fa7308 */ /* 0x0005e60000000800 */
[----:B------:R-:W-:Y:S02]  /*6fc0*/  FMNMX.FTZ R2, R159, R2, !PT ;  /* 0x000000029f027209 */ /* 0x000fe40007810000 */
[----:B------:R-:W-:Y:S03]  /*6fd0*/  HMMA.16816.F32.BF16 R56, R12, R36, RZ ;  /* 0x000000240c38723c */ /* 0x000fe600000418ff */
[----:B------:R-:W3:Y:S01]  /*6fe0*/  SHFL.BFLY PT, R6, R2, 0x2, 0x1f ;  /* 0x0c401f0002067f89 */ /* 0x000ee200000e0000 */
[----:B-1----:R-:W-:Y:S01]  /*6ff0*/  FMNMX.FTZ R70, R0, R7, !PT ;  /* 0x0000000700467209 */ /* 0x002fe20007810000 */
[----:B------:R-:W-:-:S03]  /*7000*/  FFMA.FTZ R0, R60, c[0x0][0x2d0], -R3 ;  /* 0x0000b4003c007a23 */ /* 0x000fc60000010803 */
[----:B------:R-:W-:Y:S01]  /*7010*/  HMMA.16816.F32.BF16 R20, R12, R38, RZ ;  /* 0x000000260c14723c */ /* 0x000fe200000418ff */
[----:B------:R-:W-:Y:S01]  /*7020*/  LDSM.16.MT88.4 R60, [R193+0x800] ;  /* 0x00080000c13c783b */ /* 0x000fe20000004200 */
[----:B--2---:R-:W-:Y:S01]  /*7030*/  FFMA.FTZ R5, R44, c[0x0][0x2d0], -R4 ;  /* 0x0000b4002c057a23 */ /* 0x004fe20000010804 */
[----:B------:R1:W-:Y:S01]  /*7040*/  MUFU.EX2 R242, R0 ;  /* 0x0000000000f27308 */ /* 0x0003e20000000800 */
[----:B------:R-:W-:-:S04]  /*7050*/  FSETP.NEU.FTZ.AND P0, PT, R70, -INF , PT ;  /* 0xff8000004600780b */ /* 0x000fc80003f1d000 */
[C---:B------:R-:W-:Y:S03]  /*7060*/  HMMA.16816.F32.BF16 R16, R12.reuse, R34, RZ ;  /* 0x000000220c10723c */ /* 0x040fe600000418ff */
[----:B------:R2:W-:Y:S01]  /*7070*/  MUFU.EX2 R251, R5 ;  /* 0x0000000500fb7308 */ /* 0x0005e20000000800 */
[----:B---3--:R-:W-:Y:S01]  /*7080*/  FMNMX.FTZ R2, R2, R6, !PT ;  /* 0x0000000602027209 */ /* 0x008fe20007810000 */
[----:B-1----:R-:W-:Y:S02]  /*7090*/  FMUL.FTZ R0, R70, c[0x0][0x2d0] ;  /* 0x0000b40046007a20 */ /* 0x002fe40000410000 */
[----:B------:R-:W-:Y:S02]  /*70a0*/  FFMA.FTZ R6, R75, c[0x0][0x2d0], -R3 ;  /* 0x0000b4004b067a23 */ /* 0x000fe40000010803 */
[----:B------:R-:W1:Y:S01]  /*70b0*/  SHFL.BFLY PT, R7, R2, 0x1, 0x1f ;  /* 0x0c201f0002077f89 */ /* 0x000e6200000e0000 */
[----:B------:R-:W-:Y:S01]  /*70c0*/  HMMA.16816.F32.BF16 R24, R12, R40, RZ ;  /* 0x000000280c18723c */ /* 0x000fe200000418ff */
[----:B------:R-:W3:Y:S01]  /*70d0*/  MUFU.EX2 R247, R6 ;  /* 0x0000000600f77308 */ /* 0x000ee20000000800 */
[----:B------:R-:W-:-:S02]  /*70e0*/  IMAD.MOV.U32 R75, RZ, RZ, R97 ;  /* 0x000000ffff4b7224 */ /* 0x000fc400078e0061 */
[----:B--2---:R-:W-:-:S05]  /*70f0*/  FFMA.FTZ R5, R46, c[0x0][0x2d0], -R4 ;  /* 0x0000b4002e057a23 */ /* 0x004fca0000010804 */
[----:B------:R2:W4:Y:S01]  /*7100*/  MUFU.EX2 R252, R5 ;  /* 0x0000000500fc7308 */ /* 0x0005220000000800 */
[----:B---3--:R-:W-:Y:S01]  /*7110*/  F2FP.BF16.PACK_AB R11, R247, R242 ;  /* 0x000000f2f70b723e */ /* 0x008fe200000010ff */
[----:B--2---:R-:W-:Y:S01]  /*7120*/  FFMA.FTZ R5, R52, c[0x0][0x2d0], -R4 ;  /* 0x0000b40034057a23 */ /* 0x004fe20000010804 */
[----:B----4-:R-:W-:Y:S01]  /*7130*/  F2FP.BF16.PACK_AB R10, R252, R251 ;  /* 0x000000fbfc0a723e */ /* 0x010fe200000010ff */
[----:B------:R-:W-:Y:S04]  /*7140*/  HMMA.16816.F32.BF16 R52, R12, R32, RZ ;  /* 0x000000200c34723c */ /* 0x000fe800000418ff */
[----:B------:R2:W-:Y:S02]  /*7150*/  MUFU.EX2 R96, R5 ;  /* 0x0000000500607308 */ /* 0x0005e40000000800 */
[----:B--2---:R-:W-:-:S06]  /*7160*/  FFMA.FTZ R5, R45, c[0x0][0x2d0], -R3 ;  /* 0x0000b4002d057a23 */ /* 0x004fcc0000010803 */
[----:B------:R2:W-:Y:S02]  /*7170*/  MUFU.EX2 R241, R5 ;  /* 0x0000000500f17308 */ /* 0x0005e40000000800 */
[----:B--2---:R-:W-:Y:S02]  /*7180*/  FFMA.FTZ R5, R47, c[0x0][0x2d0], -R3 ;  /* 0x0000b4002f057a23 */ /* 0x004fe40000010803 */
[C---:B------:R-:W-:Y:S04]  /*7190*/  HMMA.16816.F32.BF16 R44, R12.reuse, R30, RZ ;  /* 0x0000001e0c2c723c */ /* 0x040fe800000418ff */
[----:B------:R2:W3:Y:S04]  /*71a0*/  MUFU.EX2 R240, R5 ;  /* 0x0000000500f07308 */ /* 0x0004e80000000800 */
[----:B------:R-:W-:Y:S01]  /*71b0*/  HMMA.16816.F32.BF16 R12, R12, R42, RZ ;  /* 0x0000002a0c0c723c */ /* 0x000fe200000418ff */
[----:B--2---:R-:W-:-:S05]  /*71c0*/  FSEL R5, R0, RZ, P0 ;  /* 0x000000ff00057208 */ /* 0x004fca0000000000 */
[--C-:B------:R-:W-:Y:S02]  /*71d0*/  FFMA.FTZ R0, R69, c[0x0][0x2d0], -R5.reuse ;  /* 0x0000b40045007a23 */ /* 0x100fe40000010805 */
[----:B------:R-:W-:Y:S02]  /*71e0*/  FFMA.FTZ R6, R74, c[0x0][0x2d0], -R5 ;  /* 0x0000b4004a067a23 */ /* 0x000fe40000010805 */
[----:B------:R1:W-:Y:S01]  /*71f0*/  MUFU.EX2 R238, R0 ;  /* 0x0000000000ee7308 */ /* 0x0003e20000000800 */
[----:B------:R-:W-:Y:S01]  /*7200*/  IMAD.MOV.U32 R74, RZ, RZ, R9 ;  /* 0x000000ffff4a7224 */ /* 0x000fe200078e0009 */
[----:B---3--:R-:W-:-:S06]  /*7210*/  F2FP.BF16.PACK_AB R9, R240, R241 ;  /* 0x000000f1f009723e */ /* 0x008fcc00000010ff */
[----:B------:R2:W3:Y:S01]  /*7220*/  MUFU.EX2 R236, R6 ;  /* 0x0000000600ec7308 */ /* 0x0004e20000000800 */
[----:B-1----:R-:W-:Y:S01]  /*7230*/  FMNMX.FTZ R0, R2, R7, !PT ;  /* 0x0000000702007209 */ /* 0x002fe20007810000 */
[----:B------:R-:W-:Y:S02]  /*7240*/  FFMA.FTZ R2, R86, c[0x0][0x2d0], -R5 ;  /* 0x0000b40056027a23 */ /* 0x000fe40000010805 */
[----:B------:R-:W-:Y:S01]  /*7250*/  IMAD.MOV.U32 R7, RZ, RZ, R8 ;  /* 0x000000ffff077224 */ /* 0x000fe200078e0008 */
[----:B------:R-:W-:-:S03]  /*7260*/  FSETP.NEU.FTZ.AND P0, PT, R0, -INF , PT ;  /* 0xff8000000000780b */ /* 0x000fc60003f1d000 */
[----:B------:R1:W-:Y:S01]  /*7270*/  MUFU.EX2 R237, R2 ;  /* 0x0000000200ed7308 */ /* 0x0003e20000000800 */
[----:B------:R-:W-:Y:S01]  /*7280*/  F2FP.BF16.PACK_AB R8, R250, R183 ;  /* 0x000000b7fa08723e */ /* 0x000fe200000010ff */
[----:B--2---:R-:W-:-:S06]  /*7290*/  FFMA.FTZ R6, R88, c[0x0][0x2d0], -R5 ;  /* 0x0000b40058067a23 */ /* 0x004fcc0000010805 */
[----:B------:R2:W4:Y:S01]  /*72a0*/  MUFU.EX2 R235, R6 ;  /* 0x0000000600eb7308 */ /* 0x0005220000000800 */
[----:B------:R-:W-:Y:S01]  /*72b0*/  HMMA.16816.F32.BF16 R124, R8, R64, R48 ;  /* 0x00000040087c723c */ /* 0x000fe20000041830 */
[----:B-1----:R-:W-:-:S07]  /*72c0*/  FMUL.FTZ R2, R0, c[0x0][0x2d0] ;  /* 0x0000b40000027a20 */ /* 0x002fce0000410000 */
[----:B------:R-:W-:Y:S01]  /*72d0*/  HMMA.16816.F32.BF16 R120, R8, R60, R56 ;  /* 0x0000003c0878723c */ /* 0x000fe20000041838 */
[----:B------:R-:W-:-:S07]  /*72e0*/  FSEL R2, R2, RZ, P0 ;  /* 0x000000ff02027208 */ /* 0x000fce0000000000 */
[----:B------:R-:W-:Y:S01]  /*72f0*/  HMMA.16816.F32.BF16 R48, R8, R80, R52 ;  /* 0x000000500830723c */ /* 0x000fe20000041834 */
[----:B--2---:R-:W-:-:S04]  /*7300*/  FFMA.FTZ R6, R68, c[0x0][0x2d0], -R2 ;  /* 0x0000b40044067a23 */ /* 0x004fc80000010802 */
[----:B------:R1:W-:Y:S03]  /*7310*/  MUFU.EX2 R69, R6 ;  /* 0x0000000600457308 */ /* 0x0003e60000000800 */
[C---:B------:R-:W-:Y:S08]  /*7320*/  HMMA.16816.F32.BF16 R108, R8.reuse, R76, R24 ;  /* 0x0000004c086c723c */ /* 0x040ff00000041818 */
[----:B------:R-:W-:Y:S01]  /*7330*/  HMMA.16816.F32.BF16 R104, R8, R66, R44 ;  /* 0x000000420868723c */ /* 0x000fe2000004182c */
[----:B-1----:R-:W-:-:S02]  /*7340*/  FFMA.FTZ R6, R73, c[0x0][0x2d0], -R2 ;  /* 0x0000b40049067a23 */ /* 0x002fc40000010802 */
[----:B------:R-:W-:-:S05]  /*7350*/  IMAD.MOV.U32 R73, RZ, RZ, R96 ;  /* 0x000000ffff497224 */ /* 0x000fca00078e0060 */
[C---:B------:R-:W-:Y:S01]  /*7360*/  HMMA.16816.F32.BF16 R100, R8.reuse, R62, R20 ;  /* 0x0000003e0864723c */ /* 0x040fe20000041814 */
[----:B------:R1:W2:Y:S07]  /*7370*/  MUFU.EX2 R233, R6 ;  /* 0x0000000600e97308 */ /* 0x0002ae0000000800 */
[C---:B------:R-:W-:Y:S08]  /*7380*/  HMMA.16816.F32.BF16 R112, R8.reuse, R82, R16 ;  /* 0x000000520870723c */ /* 0x040ff00000041810 */
[----:B------:R-:W-:Y:S01]  /*7390*/  HMMA.16816.F32.BF16 R96, R8, R78, R12 ;  /* 0x0000004e0860723c */ /* 0x000fe2000004180c */
[----:B-1----:R-:W-:-:S04]  /*73a0*/  FFMA.FTZ R6, R85, c[0x0][0x2d0], -R2 ;  /* 0x0000b40055067a23 */ /* 0x002fc80000010802 */
[----:B------:R1:W-:Y:S02]  /*73b0*/  MUFU.EX2 R234, R6 ;  /* 0x0000000600ea7308 */ /* 0x0003e40000000800 */
[----:B---3--:R-:W-:Y:S02]  /*73c0*/  F2FP.BF16.PACK_AB R8, R236, R238 ;  /* 0x000000eeec08723e */ /* 0x008fe400000010ff */
[----:B----4-:R-:W-:Y:S02]  /*73d0*/  F2FP.BF16.PACK_AB R10, R235, R237 ;  /* 0x000000edeb0a723e */ /* 0x010fe400000010ff */
[----:B--2---:R-:W-:Y:S01]  /*73e0*/  F2FP.BF16.PACK_AB R9, R233, R69 ;  /* 0x00000045e909723e */ /* 0x004fe200000010ff */
[----:B-1----:R-:W-:-:S04]  /*73f0*/  FFMA.FTZ R6, R84, c[0x0][0x2d0], -R2 ;  /* 0x0000b40054067a23 */ /* 0x002fc80000010802 */
[----:B------:R1:W2:Y:S02]  /*7400*/  MUFU.EX2 R232, R6 ;  /* 0x0000000600e87308 */ /* 0x0002a40000000800 */
[----:B-1----:R-:W-:Y:S01]  /*7410*/  FFMA.FTZ R6, R90, c[0x0][0x2d0], -R5 ;  /* 0x0000b4005a067a23 */ /* 0x002fe20000010805 */
[----:B--2---:R-:W-:-:S05]  /*7420*/  F2FP.BF16.PACK_AB R11, R232, R234 ;  /* 0x000000eae80b723e */ /* 0x004fca00000010ff */
[----:B------:R1:W-:Y:S02]  /*7430*/  MUFU.EX2 R230, R6 ;  /* 0x0000000600e67308 */ /* 0x0003e40000000800 */
[C---:B------:R-:W-:Y:S08]  /*7440*/  HMMA.16816.F32.BF16 R16, R8.reuse, R32, RZ ;  /* 0x000000200810723c */ /* 0x040ff000000418ff */
[----:B------:R-:W-:Y:S01]  /*7450*/  HMMA.16816.F32.BF16 R24, R8, R28, RZ ;  /* 0x0000001c0818723c */ /* 0x000fe200000418ff */
[----:B-1----:R-:W-:-:S04]  /*7460*/  FFMA.FTZ R6, R91, c[0x0][0x2d0], -R5 ;  /* 0x0000b4005b067a23 */ /* 0x002fc80000010805 */
[----:B------:R1:W2:Y:S03]  /*7470*/  MUFU.EX2 R229, R6 ;  /* 0x0000000600e57308 */ /* 0x0002a60000000800 */
[C---:B------:R-:W-:Y:S08]  /*7480*/  HMMA.16816.F32.BF16 R20, R8.reuse, R36, RZ ;  /* 0x000000240814723c */ /* 0x040ff000000418ff */
[----:B------:R-:W-:Y:S01]  /*7490*/  HMMA.16816.F32.BF16 R44, R8, R34, RZ ;  /* 0x00000022082c723c */ /* 0x000fe200000418ff */
[----:B-1----:R-:W-:-:S07]  /*74a0*/  FFMA.FTZ R6, R94, c[0x0][0x2d0], -R5 ;  /* 0x0000b4005e067a23 */ /* 0x002fce0000010805 */
[C---:B------:R-:W-:Y:S01]  /*74b0*/  HMMA.16816.F32.BF16 R28, R8.reuse, R30, RZ ;  /* 0x0000001e081c723c */ /* 0x040fe200000418ff */
[----:B------:R1:W-:Y:S07]  /*74c0*/  MUFU.EX2 R228, R6 ;  /* 0x0000000600e47308 */ /* 0x0003ee0000000800 */
[C---:B------:R-:W-:Y:S08]  /*74d0*/  HMMA.16816.F32.BF16 R36, R8.reuse, R38, RZ ;  /* 0x000000260824723c */ /* 0x040ff000000418ff */
[----:B------:R-:W-:Y:S01]  /*74e0*/  HMMA.16816.F32.BF16 R12, R8, R40, RZ ;  /* 0x00000028080c723c */ /* 0x000fe200000418ff */
[----:B-1----:R-:W-:-:S04]  /*74f0*/  FFMA.FTZ R6, R95, c[0x0][0x2d0], -R5 ;  /* 0x0000b4005f067a23 */ /* 0x002fc80000010805 */
[----:B------:R1:W3:Y:S03]  /*7500*/  MUFU.EX2 R231, R6 ;  /* 0x0000000600e77308 */ /* 0x0002e60000000800 */
[----:B------:R-:W-:Y:S07]  /*7510*/  HMMA.16816.F32.BF16 R32, R8, R42, RZ ;  /* 0x0000002a0820723c */ /* 0x000fee00000418ff */
[----:B--2---:R-:W-:Y:S01]  /*7520*/  F2FP.BF16.PACK_AB R8, R229, R230 ;  /* 0x000000e6e508723e */ /* 0x004fe200000010ff */
[----:B-1----:R-:W-:Y:S01]  /*7530*/  FFMA.FTZ R6, R87, c[0x0][0x2d0], -R2 ;  /* 0x0000b40057067a23 */ /* 0x002fe20000010802 */
[----:B---3--:R-:W-:-:S03]  /*7540*/  F2FP.BF16.PACK_AB R10, R231, R228 ;  /* 0x000000e4e70a723e */ /* 0x008fc600000010ff */
        /* <DEDUP_REMOVED lines=11> */
[C---:B------:R-:W-:Y:S01]  /*7600*/  HMMA.16816.F32.BF16 R140, R8.reuse, R80, R16 ;  /* 0x00000050088c723c */ /* 0x040fe20000041810 */
[----:B------:R-:W3:Y:S07]  /*7610*/  LDSM.16.MT88.4 R16, [R189+0x1000] ;  /* 0x00100000bd10783b */ /* 0x000eee0000004200 */
[----:B------:R-:W-:Y:S01]  /*7620*/  HMMA.16816.F32.BF16 R92, R8, R64, R24 ;  /* 0x00000040085c723c */ /* 0x000fe20000041818 */
[----:B------:R-:W4:Y:S01]  /*7630*/  LDSM.16.MT88.4 R24, [R190+0x1000] ;  /* 0x00100000be18783b */ /* 0x000f220000004200 */
[----:B-1----:R-:W-:-:S04]  /*7640*/  FFMA.FTZ R6, R117, c[0x0][0x2d0], -R4 ;  /* 0x0000b40075067a23 */ /* 0x002fc80000010804 */
[----:B------:R1:W-:Y:S02]  /*7650*/  MUFU.EX2 R225, R6 ;  /* 0x0000000600e17308 */ /* 0x0003e40000000800 */
[C---:B------:R-:W-:Y:S01]  /*7660*/  HMMA.16816.F32.BF16 R136, R8.reuse, R60, R20 ;  /* 0x0000003c0888723c */ /* 0x040fe20000041814 */
[----:B------:R-:W5:Y:S07]  /*7670*/  LDSM.16.MT88.4 R20, [R193+0x1000] ;  /* 0x00100000c114783b */ /* 0x000f6e0000004200 */
[----:B------:R-:W-:Y:S01]  /*7680*/  HMMA.16816.F32.BF16 R148, R8, R76, R12 ;  /* 0x0000004c0894723c */ /* 0x000fe2000004180c */
[----:B-1----:R-:W-:-:S07]  /*7690*/  FFMA.FTZ R6, R128, c[0x0][0x2d0], -R4 ;  /* 0x0000b40080067a23 */ /* 0x002fce0000010804 */
[C---:B------:R-:W-:Y:S01]  /*76a0*/  HMMA.16816.F32.BF16 R84, R8.reuse, R66, R28 ;  /* 0x000000420854723c */ /* 0x040fe2000004181c */
[----:B------:R-:W1:Y:S01]  /*76b0*/  LDSM.16.MT88.4 R28, [R192+0x1000] ;  /* 0x00100000c01c783b */ /* 0x000e620000004200 */
[----:B------:R2:W-:Y:S03]  /*76c0*/  MUFU.EX2 R226, R6 ;  /* 0x0000000600e27308 */ /* 0x0005e60000000800 */
[----:B------:R-:W-:Y:S03]  /*76d0*/  LDSM.16.MT88.4 R64, [R193+0x1800] ;  /* 0x00180000c140783b */ /* 0x000fe60000004200 */
[----:B------:R-:W-:Y:S01]  /*76e0*/  HMMA.16816.F32.BF16 R88, R8, R62, R36 ;  /* 0x0000003e0858723c */ /* 0x000fe20000041824 */
[----:B------:R-:W1:Y:S01]  /*76f0*/  LDSM.16.MT88.4 R60, [R189+0x1800] ;  /* 0x00180000bd3c783b */ /* 0x000e620000004200 */
[----:B--2---:R-:W-:-:S04]  /*7700*/  FFMA.FTZ R6, R129, c[0x0][0x2d0], -R4 ;  /* 0x0000b40081067a23 */ /* 0x004fc80000010804 */
[----:B------:R2:W-:Y:S02]  /*7710*/  MUFU.EX2 R222, R6 ;  /* 0x0000000600de7308 */ /* 0x0005e40000000800 */
[----:B--2---:R-:W-:-:S06]  /*7720*/  FFMA.FTZ R6, R130, c[0x0][0x2d0], -R4 ;  /* 0x0000b40082067a23 */ /* 0x004fcc0000010804 */
[----:B------:R2:W-:Y:S02]  /*7730*/  MUFU.EX2 R219, R6 ;  /* 0x0000000600db7308 */ /* 0x0005e40000000800 */
[----:B--2---:R-:W-:-:S06]  /*7740*/  FFMA.FTZ R6, R118, c[0x0][0x2d0], -R3 ;  /* 0x0000b40076067a23 */ /* 0x004fcc0000010803 */
[----:B------:R2:W-:Y:S02]  /*7750*/  MUFU.EX2 R218, R6 ;  /* 0x0000000600da7308 */ /* 0x0005e40000000800 */
[--C-:B--2---:R-:W-:Y:S02]  /*7760*/  FFMA.FTZ R6, R119, c[0x0][0x2d0], -R3.reuse ;  /* 0x0000b40077067a23 */ /* 0x104fe40000010803 */
[----:B------:R-:W-:Y:S01]  /*7770*/  HMMA.16816.F32.BF16 R116, R8, R82, R44 ;  /* 0x000000520874723c */ /* 0x000fe2000004182c */
[----:B------:R-:W-:Y:S03]  /*7780*/  LDSM.16.MT88.4 R80, [R192+0x1800] ;  /* 0x00180000c050783b */ /* 0x000fe60000004200 */
[----:B------:R2:W1:Y:S02]  /*7790*/  MUFU.EX2 R217, R6 ;  /* 0x0000000600d97308 */ /* 0x0004640000000800 */
[----:B--2---:R-:W-:-:S02]  /*77a0*/  FFMA.FTZ R6, R131, c[0x0][0x2d0], -R3 ;  /* 0x0000b40083067a23 */ /* 0x004fc40000010803 */
[----:B------:R-:W-:Y:S01]  /*77b0*/  HMMA.16816.F32.BF16 R128, R8, R78, R32 ;  /* 0x0000004e0880723c */ /* 0x000fe20000041820 */
[----:B------:R-:W2:Y:S03]  /*77c0*/  LDSM.16.MT88.4 R76, [R190+0x1800] ;  /* 0x00180000be4c783b */ /* 0x000ea60000004200 */
[----:B------:R3:W-:Y:S03]  /*77d0*/  MUFU.EX2 R216, R6 ;  /* 0x0000000600d87308 */ /* 0x0007e60000000800 */
[----:B------:R-:W-:Y:S02]  /*77e0*/  F2FP.BF16.PACK_AB R8, R227, R73 ;  /* 0x00000049e308723e */ /* 0x000fe400000010ff */
[----:B-1----:R-:W-:Y:S02]  /*77f0*/  F2FP.BF16.PACK_AB R9, R217, R218 ;  /* 0x000000dad909723e */ /* 0x002fe400000010ff */
[----:B------:R-:W-:Y:S01]  /*7800*/  F2FP.BF16.PACK_AB R10, R226, R225 ;  /* 0x000000e1e20a723e */ /* 0x000fe200000010ff */
[----:B---3--:R-:W-:-:S04]  /*7810*/  FFMA.FTZ R6, R132, c[0x0][0x2d0], -R3 ;  /* 0x0000b40084067a23 */ /* 0x008fc80000010803 */
[----:B------:R1:W3:Y:S02]  /*7820*/  MUFU.EX2 R214, R6 ;  /* 0x0000000600d67308 */ /* 0x0002e40000000800 */
[----:B-1----:R-:W-:Y:S01]  /*7830*/  FFMA.FTZ R6, R146, c[0x0][0x2d0], -R4 ;  /* 0x0000b40092067a23 */ /* 0x002fe20000010804 */
[----:B---3--:R-:W-:Y:S01]  /*7840*/  F2FP.BF16.PACK_AB R11, R214, R216 ;  /* 0x000000d8d60b723e */ /* 0x008fe200000010ff */
[----:B------:R-:W-:-:S04]  /*7850*/  IMAD.MOV.U32 R146, RZ, RZ, R183 ;  /* 0x000000ffff927224 */ /* 0x000fc800078e00b7 */
[----:B------:R1:W-:Y:S02]  /*7860*/  MUFU.EX2 R215, R6 ;  /* 0x0000000600d77308 */ /* 0x0003e40000000800 */
[C---:B------:R-:W-:Y:S07]  /*7870*/  HMMA.16816.F32.BF16 R56, R8.reuse, R16, R124 ;  /* 0x000000100838723c */ /* 0x040fee000004187c */
[----:B------:R-:W-:Y:S01]  /*7880*/  IMAD.MOV.U32 R126, RZ, RZ, R184 ;  /* 0x000000ffff7e7224 */ /* 0x000fe200078e00b8 */
[----:B----4-:R-:W-:Y:S01]  /*7890*/  HMMA.16816.F32.BF16 R32, R8, R26, R112 ;  /* 0x0000001a0820723c */ /* 0x010fe20000041870 */
[----:B------:R-:W-:Y:S01]  /*78a0*/  IMAD.MOV.U32 R127, RZ, RZ, R185 ;  /* 0x000000ffff7f7224 */ /* 0x000fe200078e00b9 */
[----:B------:R-:W-:Y:S01]  /*78b0*/  LDSM.16.MT88.4 R112, [R193+0x2000] ;  /* 0x00200000c170783b */ /* 0x000fe20000004200 */
[----:B-1----:R-:W-:-:S04]  /*78c0*/  FFMA.FTZ R6, R145, c[0x0][0x2d0], -R4 ;  /* 0x0000b40091067a23 */ /* 0x002fc80000010804 */
[----:B------:R1:W3:Y:S01]  /*78d0*/  MUFU.EX2 R213, R6 ;  /* 0x0000000600d57308 */ /* 0x0002e20000000800 */
        /* <DEDUP_REMOVED lines=8> */
[----:B------:R1:W4:Y:S03]  /*7960*/  MUFU.EX2 R211, R6 ;  /* 0x0000000600d37308 */ /* 0x0003260000000800 */
[----:B------:R-:W-:Y:S01]  /*7970*/  HMMA.16816.F32.BF16 R12, R8, R30, R96 ;  /* 0x0000001e080c723c */ /* 0x000fe20000041860 */
[----:B------:R-:W5:Y:S06]  /*7980*/  LDSM.16.MT88.4 R96, [R189+0x2000] ;  /* 0x00200000bd60783b */ /* 0x000f6c0000004200 */
[----:B------:R-:W-:-:S02]  /*7990*/  F2FP.BF16.PACK_AB R8, R219, R222 ;  /* 0x000000dedb08723e */ /* 0x000fc400000010ff */
[----:B---3--:R-:W-:Y:S01]  /*79a0*/  F2FP.BF16.PACK_AB R10, R213, R215 ;  /* 0x000000d7d50a723e */ /* 0x008fe200000010ff */
[----:B-1----:R-:W-:Y:S01]  /*79b0*/  FFMA.FTZ R6, R152, c[0x0][0x2d0], -R3 ;  /* 0x0000b40098067a23 */ /* 0x002fe20000010803 */
[----:B----4-:R-:W-:-:S03]  /*79c0*/  F2FP.BF16.PACK_AB R9, R211, R212 ;  /* 0x000000d4d309723e */ /* 0x010fc600000010ff */
        /* <DEDUP_REMOVED lines=10> */
[C---:B------:R-:W-:Y:S08]  /*7a70*/  HMMA.16816.F32.BF16 R52, R8.reuse, R64, R52 ;  /* 0x000000400834723c */ /* 0x040ff00000041834 */
[----:B------:R-:W-:Y:S01]  /*7a80*/  HMMA.16816.F32.BF16 R36, R8, R66, R36 ;  /* 0x000000420824723c */ /* 0x000fe20000041824 */
[----:B-1----:R-:W-:-:S07]  /*7a90*/  FFMA.FTZ R6, R156, c[0x0][0x2d0], -R5 ;  /* 0x0000b4009c067a23 */ /* 0x002fce0000010805 */
[C---:B--2---:R-:W-:Y:S01]  /*7aa0*/  HMMA.16816.F32.BF16 R48, R8.reuse, R76, R48 ;  /* 0x0000004c0830723c */ /* 0x044fe20000041830 */
[----:B------:R1:W-:Y:S07]  /*7ab0*/  MUFU.EX2 R187, R6 ;  /* 0x0000000600bb7308 */ /* 0x0003ee0000000800 */
[----:B------:R-:W-:Y:S01]  /*7ac0*/  HMMA.16816.F32.BF16 R44, R8, R80, R44 ;  /* 0x00000050082c723c */ /* 0x000fe2000004182c */
[----:B-1----:R-:W-:-:S04]  /*7ad0*/  FFMA.FTZ R6, R158, c[0x0][0x2d0], -R5 ;  /* 0x0000b4009e067a23 */ /* 0x002fc80000010805 */
[----:B------:R1:W2:Y:S02]  /*7ae0*/  MUFU.EX2 R186, R6 ;  /* 0x0000000600ba7308 */ /* 0x0002a40000000800 */
[----:B-1----:R-:W-:Y:S02]  /*7af0*/  FFMA.FTZ R6, R133, c[0x0][0x2d0], -R2 ;  /* 0x0000b40085067a23 */ /* 0x002fe40000010802 */
[C---:B------:R-:W-:Y:S04]  /*7b00*/  HMMA.16816.F32.BF16 R132, R8.reuse, R78, R32 ;  /* 0x0000004e0884723c */ /* 0x040fe80000041820 */
[----:B------:R1:W-:Y:S04]  /*7b10*/  MUFU.EX2 R184, R6 ;  /* 0x0000000600b87308 */ /* 0x0003e80000000800 */
[----:B------:R-:W-:Y:S01]  /*7b20*/  HMMA.16816.F32.BF16 R32, R8, R82, R12 ;  /* 0x000000520820723c */ /* 0x000fe2000004180c */
[----:B------:R-:W-:Y:S06]  /*7b30*/  LDSM.16.MT88.4 R12, [R192+0x2000] ;  /* 0x00200000c00c783b */ /* 0x000fec0000004200 */
[----:B---3--:R-:W-:-:S02]  /*7b40*/  F2FP.BF16.PACK_AB R8, R208, R206 ;  /* 0x000000ced008723e */ /* 0x008fc400000010ff */
[----:B--2---:R-:W-:Y:S01]  /*7b50*/  F2FP.BF16.PACK_AB R10, R186, R187 ;  /* 0x000000bbba0a723e */ /* 0x004fe200000010ff */
[----:B-1----:R-:W-:-:S04]  /*7b60*/  FFMA.FTZ R6, R153, c[0x0][0x2d0], -R2 ;  /* 0x0000b40099067a23 */ /* 0x002fc80000010802 */
        /* <DEDUP_REMOVED lines=8> */
[----:B------:R1:W-:Y:S01]  /*7bf0*/  MUFU.EX2 R158, R6 ;  /* 0x00000006009e7308 */ /* 0x0003e20000000800 */
[----:B------:R-:W-:Y:S01]  /*7c00*/  IMAD.MOV.U32 R178, RZ, RZ, R73 ;  /* 0x000000ffffb27224 */ /* 0x000fe200078e0049 */
[C---:B------:R-:W-:Y:S08]  /*7c10*/  HMMA.16816.F32.BF16 R92, R8.reuse, R16, R92 ;  /* 0x00000010085c723c */ /* 0x040ff0000004185c */
[----:B------:R-:W-:Y:S01]  /*7c20*/  HMMA.16816.F32.BF16 R16, R8, R18, R84 ;  /* 0x000000120810723c */ /* 0x000fe20000041854 */
[----:B-1----:R-:W-:-:S04]  /*7c30*/  FFMA.FTZ R6, R177, c[0x0][0x2d0], -R4 ;  /* 0x0000b400b1067a23 */ /* 0x002fc80000010804 */
[----:B------:R1:W2:Y:S03]  /*7c40*/  MUFU.EX2 R177, R6 ;  /* 0x0000000600b17308 */ /* 0x0002a60000000800 */
[C---:B------:R-:W-:Y:S01]  /*7c50*/  HMMA.16816.F32.BF16 R108, R8.reuse, R20, R136 ;  /* 0x00000014086c723c */ /* 0x040fe20000041888 */
[--C-:B-1----:R-:W-:Y:S02]  /*7c60*/  FFMA.FTZ R6, R176, c[0x0][0x2d0], -R4.reuse ;  /* 0x0000b400b0067a23 */ /* 0x102fe40000010804 */
[----:B------:R-:W-:Y:S02]  /*7c70*/  FFMA.FTZ R4, R175, c[0x0][0x2d0], -R4 ;  /* 0x0000b400af047a23 */ /* 0x000fe40000010804 */
[----:B------:R-:W-:Y:S03]  /*7c80*/  MUFU.EX2 R176, R6 ;  /* 0x0000000600b07308 */ /* 0x000fe60000000800 */
[----:B------:R-:W-:Y:S01]  /*7c90*/  HMMA.16816.F32.BF16 R84, R8, R26, R116 ;  /* 0x0000001a0854723c */ /* 0x000fe20000041874 */
[----:B------:R-:W-:-:S04]  /*7ca0*/  IMAD.MOV.U32 R175, RZ, RZ, R146 ;  /* 0x000000ffffaf7224 */ /* 0x000fc800078e0092 */
[----:B------:R1:W-:Y:S03]  /*7cb0*/  MUFU.EX2 R157, R4 ;  /* 0x00000004009d7308 */ /* 0x0003e60000000800 */
[----:B------:R-:W-:Y:S01]  /*7cc0*/  HMMA.16816.F32.BF16 R144, R8, R22, R88 ;  /* 0x000000160890723c */ /* 0x000fe20000041858 */
[--C-:B-1----:R-:W-:Y:S02]  /*7cd0*/  FFMA.FTZ R4, R173, c[0x0][0x2d0], -R3.reuse ;  /* 0x0000b400ad047a23 */ /* 0x102fe40000010803 */
[----:B------:R-:W-:Y:S02]  /*7ce0*/  IMAD.MOV.U32 R173, RZ, RZ, R126 ;  /* 0x000000ffffad7224 */ /* 0x000fe400078e007e */
[----:B------:R1:W-:Y:S02]  /*7cf0*/  MUFU.EX2 R153, R4 ;  /* 0x0000000400997308 */ /* 0x0003e40000000800 */
[----:B-1----:R-:W-:-:S02]  /*7d00*/  FFMA.FTZ R4, R172, c[0x0][0x2d0], -R3 ;  /* 0x0000b400ac047a23 */ /* 0x002fc40000010803 */
[----:B------:R-:W3:Y:S01]  /*7d10*/  LDL.LU R172, [R1+0x4] ;  /* 0x0000040001ac7983 */ /* 0x000ee20000300800 */
[----:B------:R-:W-:-:S03]  /*7d20*/  IADD3 R205, R205, -0x2, RZ ;  /* 0xfffffffecdcd7810 */ /* 0x000fc60007ffe0ff */
[----:B------:R1:W4:Y:S02]  /*7d30*/  MUFU.EX2 R154, R4 ;  /* 0x00000004009a7308 */ /* 0x0003240000000800 */
[--C-:B-1----:R-:W-:Y:S02]  /*7d40*/  FFMA.FTZ R4, R171, c[0x0][0x2d0], -R3.reuse ;  /* 0x0000b400ab047a23 */ /* 0x102fe40000010803 */
[----:B------:R-:W-:Y:S02]  /*7d50*/  FFMA.FTZ R3, R169, c[0x0][0x2d0], -R3 ;  /* 0x0000b400a9037a23 */ /* 0x000fe40000010803 */
[----:B------:R-:W-:Y:S02]  /*7d60*/  IMAD.MOV.U32 R171, RZ, RZ, R127 ;  /* 0x000000ffffab7224 */ /* 0x000fe400078e007f */
[----:B------:R-:W-:Y:S01]  /*7d70*/  MUFU.EX2 R155, R4 ;  /* 0x00000004009b7308 */ /* 0x000fe20000000800 */
[----:B------:R-:W-:Y:S01]  /*7d80*/  HMMA.16816.F32.BF16 R124, R8, R24, R140 ;  /* 0x00000018087c723c */ /* 0x000fe2000004188c */
[----:B------:R-:W-:-:S06]  /*7d90*/  IMAD.MOV.U32 R169, RZ, RZ, R7 ;  /* 0x000000ffffa97224 */ /* 0x000fcc00078e0007 */
[----:B------:R1:W1:Y:S01]  /*7da0*/  MUFU.EX2 R156, R3 ;  /* 0x00000003009c7308 */ /* 0x0002620000000800 */
[C---:B------:R-:W-:Y:S07]  /*7db0*/  HMMA.16816.F32.BF16 R140, R8.reuse, R28, R148 ;  /* 0x0000001c088c723c */ /* 0x040fee0000041894 */
[----:B--2---:R-:W-:Y:S01]  /*7dc0*/  F2FP.BF16.PACK_AB R148, R177, R158 ;  /* 0x0000009eb194723e */ /* 0x004fe200000010ff */
[----:B------:R-:W-:Y:S01]  /*7dd0*/  HMMA.16816.F32.BF16 R28, R8, R30, R128 ;  /* 0x0000001e081c723c */ /* 0x000fe20000041880 */
[----:B------:R-:W2:Y:S01]  /*7de0*/  LDSM.16.MT88.4 R128, [R190+0x2000] ;  /* 0x00200000be80783b */ /* 0x000ea20000004200 */
[----:B----4-:R-:W-:-:S02]  /*7df0*/  F2FP.BF16.PACK_AB R149, R154, R153 ;  /* 0x000000999a95723e */ /* 0x010fc400000010ff */
[----:B------:R-:W-:Y:S01]  /*7e00*/  F2FP.BF16.PACK_AB R150, R157, R176 ;  /* 0x000000b09d96723e */ /* 0x000fe200000010ff */
[--C-:B-1----:R-:W-:Y:S01]  /*7e10*/  FFMA.FTZ R3, R167, c[0x0][0x2d0], -R5.reuse ;  /* 0x0000b400a7037a23 */ /* 0x102fe20000010805 */
[----:B------:R-:W-:Y:S01]  /*7e20*/  F2FP.BF16.PACK_AB R151, R156, R155 ;  /* 0x0000009b9c97723e */ /* 0x000fe200000010ff */
[----:B------:R-:W-:Y:S02]  /*7e30*/  IMAD.MOV.U32 R167, RZ, RZ, R74 ;  /* 0x000000ffffa77224 */ /* 0x000fe400078e004a */
[----:B------:R1:W-:Y:S04]  /*7e40*/  MUFU.EX2 R152, R3 ;  /* 0x0000000300987308 */ /* 0x0003e80000000800 */
[C---:B-----5:R-:W-:Y:S08]  /*7e50*/  HMMA.16816.F32.BF16 R88, R148.reuse, R96, R56 ;  /* 0x000000609458723c */ /* 0x060ff00000041838 */
[----:B------:R-:W-:Y:S01]  /*7e60*/  HMMA.16816.F32.BF16 R100, R148, R98, R40 ;  /* 0x000000629464723c */ /* 0x000fe20000041828 */
[----:B-1----:R-:W-:-:S02]  /*7e70*/  FFMA.FTZ R3, R166, c[0x0][0x2d0], -R5 ;  /* 0x0000b400a6037a23 */ /* 0x002fc40000010805 */
[----:B------:R-:W-:Y:S02]  /*7e80*/  IMAD.MOV.U32 R166, RZ, RZ, R75 ;  /* 0x000000ffffa67224 */ /* 0x000fe400078e004b */
[----:B------:R1:W4:Y:S03]  /*7e90*/  MUFU.EX2 R75, R3 ;  /* 0x00000003004b7308 */ /* 0x0003260000000800 */
[C---:B------:R-:W-:Y:S08]  /*7ea0*/  HMMA.16816.F32.BF16 R104, R148.reuse, R112, R52 ;  /* 0x000000709468723c */ /* 0x040ff00000041834 */
[----:B------:R-:W-:Y:S01]  /*7eb0*/  HMMA.16816.F32.BF16 R116, R148, R114, R36 ;  /* 0x000000729474723c */ /* 0x000fe20000041824 */
[----:B-1----:R-:W-:-:S07]  /*7ec0*/  FFMA.FTZ R3, R170, c[0x0][0x2d0], -R5 ;  /* 0x0000b400aa037a23 */ /* 0x002fce0000010805 */
[C---:B--2---:R-:W-:Y:S01]  /*7ed0*/  HMMA.16816.F32.BF16 R120, R148.reuse, R128, R48 ;  /* 0x000000809478723c */ /* 0x044fe20000041830 */
[----:B----4-:R-:W-:Y:S01]  /*7ee0*/  F2FP.BF16.PACK_AB R8, R75, R152 ;  /* 0x000000984b08723e */ /* 0x010fe200000010ff */
[----:B------:R-:W-:Y:S01]  /*7ef0*/  IMAD.MOV.U32 R170, RZ, RZ, c[0x0][0x2c4] ;  /* 0x0000b100ffaa7624 */ /* 0x000fe200078e00ff */
[----:B------:R1:W-:Y:S04]  /*7f00*/  MUFU.EX2 R73, R3 ;  /* 0x0000000300497308 */ /* 0x0003e80000000800 */
[----:B------:R-:W-:Y:S01]  /*7f10*/  ISETP.NE.AND P6, PT, R170, 0x1, PT ;  /* 0x00000001aa00780c */ /* 0x000fe20003fc5270 */
[C---:B------:R-:W-:Y:S08]  /*7f20*/  HMMA.16816.F32.BF16 R132, R148.reuse, R130, R132 ;  /* 0x000000829484723c */ /* 0x040ff00000041884 */
[----:B------:R-:W-:Y:S01]  /*7f30*/  HMMA.16816.F32.BF16 R136, R148, R12, R44 ;  /* 0x0000000c9488723c */ /* 0x000fe2000004182c */
[----:B-1----:R-:W-:-:S04]  /*7f40*/  FFMA.FTZ R3, R174, c[0x0][0x2d0], -R5 ;  /* 0x0000b400ae037a23 */ /* 0x002fc80000010805 */
[----:B------:R1:W2:Y:S03]  /*7f50*/  MUFU.EX2 R74, R3 ;  /* 0x00000003004a7308 */ /* 0x0002a60000000800 */
[----:B------:R-:W-:Y:S01]  /*7f60*/  HMMA.16816.F32.BF16 R148, R148, R14, R32 ;  /* 0x0000000e9494723c */ /* 0x000fe20000041820 */
        /* <DEDUP_REMOVED lines=22> */
[C---:B------:R-:W-:Y:S08]  /*80d0*/  HMMA.16816.F32.BF16 R76, R8.reuse, R78, R84 ;  /* 0x0000004e084c723c */ /* 0x040ff00000041854 */
[----:B------:R-:W-:Y:S01]  /*80e0*/  HMMA.16816.F32.BF16 R80, R8, R82, R28 ;  /* 0x000000520850723c */ /* 0x000fe2000004181c */
[----:B-1----:R-:W-:-:S04]  /*80f0*/  FFMA.FTZ R3, R180, c[0x0][0x2d0], -R5 ;  /* 0x0000b400b4037a23 */ /* 0x002fc80000010805 */
[----:B------:R-:W1:Y:S03]  /*8100*/  MUFU.EX2 R33, R3 ;  /* 0x0000000300217308 */ /* 0x000e660000000800 */
[----:B------:R-:W-:Y:S07]  /*8110*/  HMMA.16816.F32.BF16 R4, R8, R66, R144 ;  /* 0x000000420804723c */ /* 0x000fee0000041890 */
[----:B--2---:R-:W-:Y:S01]  /*8120*/  F2FP.BF16.PACK_AB R144, R34, R32 ;  /* 0x000000202290723e */ /* 0x004fe200000010ff */
[----:B------:R-:W-:-:S02]  /*8130*/  FADD.FTZ R8, R169, R167 ;  /* 0x000000a7a9087221 */ /* 0x000fc40000010000 */
[----:B------:R-:W-:Y:S02]  /*8140*/  FADD.FTZ R9, R249, R245 ;  /* 0x000000f5f9097221 */ /* 0x000fe40000010000 */
[----:B------:R-:W-:Y:S02]  /*8150*/  FADD.FTZ R10, R238, R236 ;  /* 0x000000ecee0a7221 */ /* 0x000fe40000010000 */
[----:B------:R-:W-:Y:S01]  /*8160*/  FADD.FTZ R8, R171, R8 ;  /* 0x00000008ab087221 */ /* 0x000fe20000010000 */
[----:B-1----:R-:W-:Y:S01]  /*8170*/  F2FP.BF16.PACK_AB R146, R33, R35 ;  /* 0x000000232192723e */ /* 0x002fe200000010ff */
[----:B------:R-:W-:-:S04]  /*8180*/  FFMA.FTZ R3, R162, c[0x0][0x2d0], -R2 ;  /* 0x0000b400a2037a23 */ /* 0x000fc80000010802 */
[----:B------:R1:W-:Y:S02]  /*8190*/  MUFU.EX2 R20, R3 ;  /* 0x0000000300147308 */ /* 0x0003e40000000800 */
[----:B-1----:R-:W-:-:S06]  /*81a0*/  FFMA.FTZ R3, R161, c[0x0][0x2d0], -R2 ;  /* 0x0000b400a1037a23 */ /* 0x002fcc0000010802 */
[----:B------:R1:W2:Y:S02]  /*81b0*/  MUFU.EX2 R21, R3 ;  /* 0x0000000300157308 */ /* 0x0002a40000000800 */
[--C-:B-1----:R-:W-:Y:S01]  /*81c0*/  FFMA.FTZ R3, R160, c[0x0][0x2d0], -R2.reuse ;  /* 0x0000b400a0037a23 */ /* 0x102fe20000010802 */
[----:B--2---:R-:W-:Y:S01]  /*81d0*/  F2FP.BF16.PACK_AB R145, R21, R20 ;  /* 0x000000141591723e */ /* 0x004fe200000010ff */
[----:B------:R-:W-:-:S04]  /*81e0*/  FFMA.FTZ R2, R159, c[0x0][0x2d0], -R2 ;  /* 0x0000b4009f027a23 */ /* 0x000fc80000010802 */
[----:B------:R1:W-:Y:S08]  /*81f0*/  MUFU.EX2 R23, R3 ;  /* 0x0000000300177308 */ /* 0x0003f00000000800 */
[----:B------:R-:W2:Y:S01]  /*8200*/  MUFU.EX2 R22, R2 ;  /* 0x0000000200167308 */ /* 0x000ea20000000800 */
[----:B-1----:R-:W-:Y:S01]  /*8210*/  @P6 IMAD.HI.U32 R3, R166, c[0x0][0x2c8], RZ ;  /* 0x0000b200a6036a27 */ /* 0x002fe200078e00ff */
[----:B--2---:R-:W-:-:S03]  /*8220*/  F2FP.BF16.PACK_AB R147, R22, R23 ;  /* 0x000000171693723e */ /* 0x004fc600000010ff */
[----:B------:R-:W-:Y:S01]  /*8230*/  IMAD.MOV.U32 R2, RZ, RZ, R166 ;  /* 0x000000ffff027224 */ /* 0x000fe200078e00a6 */
[----:B------:R-:W-:-:S05]  /*8240*/  @P6 SHF.R.U32.HI R2, RZ, c[0x0][0x2cc], R3 ;  /* 0x0000b300ff026a19 */ /* 0x000fca0000011603 */
[----:B---3--:R-:W-:Y:S01]  /*8250*/  IMAD.IADD R3, R172, 0x1, R2 ;  /* 0x00000001ac037824 */ /* 0x008fe200078e0202 */
[----:B------:R-:W-:Y:S01]  /*8260*/  HMMA.16816.F32.BF16 R108, R144, R112, R108 ;  /* 0x00000070906c723c */ /* 0x000fe2000004186c */
[----:B------:R-:W-:-:S04]  /*8270*/  FADD.FTZ R2, R69, R233 ;  /* 0x000000e945027221 */ /* 0x000fc80000010000 */
[----:B------:R-:W-:-:S03]  /*8280*/  FADD.FTZ R2, R234, R2 ;  /* 0x00000002ea027221 */ /* 0x000fc60000010000 */
[----:B------:R-:W-:Y:S01]  /*8290*/  HMMA.16816.F32.BF16 R112, R144, R114, R4 ;  /* 0x000000729070723c */ /* 0x000fe20000041804 */
[----:B------:R-:W-:-:S06]  /*82a0*/  FADD.FTZ R2, R232, R2 ;  /* 0x00000002e8027221 */ /* 0x000fcc0000010000 */
        /* <DEDUP_REMOVED lines=72> */
[----:B------:R-:W-:Y:S01]  /*8730*/  FADD.FTZ R5, R23, R5 ;  /* 0x0000000517057221 */ /* 0x000fe20000010000 */
[----:B------:R-:W-:Y:S01]  /*8740*/  STL [R1+0xc], R7 ;  /* 0x00000c0701007387 */ /* 0x000fe20000100800 */
[----:B------:R-:W-:Y:S02]  /*8750*/  FADD.FTZ R4, R33, R6 ;  /* 0x0000000621047221 */ /* 0x000fe40000010000 */
[----:B------:R-:W-:Y:S01]  /*8760*/  IMAD.MOV.U32 R178, RZ, RZ, c[0x0][0x32c] ;  /* 0x0000cb00ffb27624 */ /* 0x000fe200078e00ff */
[----:B------:R1:W-:Y:S04]  /*8770*/  STL [R1+0x10], R2 ;  /* 0x0000100201007387 */ /* 0x0003e80000100800 */
[----:B------:R2:W-:Y:S01]  /*8780*/  STL [R1+0x14], R4 ;  /* 0x0000140401007387 */ /* 0x0005e20000100800 */
[----:B------:R-:W-:Y:S01]  /*8790*/  ISETP.GE.AND P6, PT, R178, 0x1, PT ;  /* 0x00000001b200780c */ /* 0x000fe20003fc6270 */
[----:B-1----:R-:W-:Y:S01]  /*87a0*/  FADD.FTZ R2, R22, R5 ;  /* 0x0000000516027221 */ /* 0x002fe20000010000 */
[----:B--2---:R-:W-:-:S04]  /*87b0*/  IADD3 R4, R3, c[0x0][0x328], RZ ;  /* 0x0000ca0003047a10 */ /* 0x004fc80007ffe0ff */
[----:B------:R1:W-:Y:S07]  /*87c0*/  STL [R1+0x18], R2 ;  /* 0x0000180201007387 */ /* 0x0003ee0000100800 */
[----:B------:R-:W-:Y:S05]  /*87d0*/  @!P6 BRA `(.L_x_603) ;  /* 0x000001100000e947 */ /* 0x000fea0003800000 */
[C---:B------:R-:W-:Y:S01]  /*87e0*/  ISETP.GT.AND P0, PT, R3.reuse, RZ, PT ;  /* 0x000000ff0300720c */ /* 0x040fe20003f04270 */
[----:B------:R-:W-:Y:S01]  /*87f0*/  BSSY B0, `(.L_x_604) ;  /* 0x000000d000007945 */ /* 0x000fe20003800000 */
[----:B-1----:R-:W-:Y:S01]  /*8800*/  IADD3 R2, R3, -0x1, RZ ;  /* 0xffffffff03027810 */ /* 0x002fe20007ffe0ff */
[----:B------:R-:W-:-:S10]  /*8810*/  IMAD.MOV.U32 R5, RZ, RZ, c[0x0][0x32c] ;  /* 0x0000cb00ff057624 */ /* 0x000fd400078e00ff */
[----:B------:R-:W-:Y:S05]  /*8820*/  @P0 BRA `(.L_x_605) ;  /* 0x0000006000000947 */ /* 0x000fea0003800000 */
[----:B------:R-:W-:Y:S01]  /*8830*/  ISETP.NE.AND P0, PT, R5, 0x1, PT ;  /* 0x000000010500780c */ /* 0x000fe20003f05270 */
[----:B------:R-:W-:-:S12]  /*8840*/  IMAD.MOV R2, RZ, RZ, -R3 ;  /* 0x000000ffff027224 */ /* 0x000fd800078e0a03 */
[----:B------:R-:W-:-:S05]  /*8850*/  @P0 IMAD.HI.U32 R3, R2, c[0x0][0x330], RZ ;  /* 0x0000cc0002030a27 */ /* 0x000fca00078e00ff */
[----:B------:R-:W-:-:S04]  /*8860*/  @P0 SHF.R.U32.HI R2, RZ, c[0x0][0x334], R3 ;  /* 0x0000cd00ff020a19 */ /* 0x000fc80000011603 */
[----:B------:R-:W-:Y:S01]  /*8870*/  LOP3.LUT R2, RZ, R2, RZ, 0x33, !PT ;  /* 0x00000002ff027212 */ /* 0x000fe200078e33ff */
[----:B------:R-:W-:Y:S05]  /*8880*/  BRA `(.L_x_606) ;  /* 0x0000003000007947 */ /* 0x000fea0003800000 */
.L_x_605:
[----:B------:R-:W-:-:S13]  /*8890*/  ISETP.NE.AND P0, PT, R5, 0x1, PT ;  /* 0x000000010500780c */ /* 0x000fda0003f05270 */
[----:B------:R-:W-:-:S05]  /*88a0*/  @P0 IMAD.HI.U32 R3, R2, c[0x0][0x330], RZ ;  /* 0x0000cc0002030a27 */ /* 0x000fca00078e00ff */
[----:B------:R-:W-:Y:S02]  /*88b0*/  @P0 SHF.R.U32.HI R2, RZ, c[0x0][0x334], R3 ;  /* 0x0000cd00ff020a19 */ /* 0x000fe40000011603 */
.L_x_606:
[----:B------:R-:W-:Y:S05]  /*88c0*/  BSYNC B0 ;  /* 0x0000000000007941 */ /* 0x000fea0003800000 */
.L_x_604:
[----:B------:R-:W-:-:S05]  /*88d0*/  IMAD R2, R2, R5, c[0x0][0x32c] ;  /* 0x0000cb0002027624 */ /* 0x000fca00078e0205 */
[----:B------:R-:W-:-:S05]  /*88e0*/  IMNMX R4, R4, R2, PT ;  /* 0x0000000204047217 */ /* 0x000fca0003800200 */
.L_x_603:
[----:B-1----:R-:W-:-:S05]  /*88f0*/  IMAD.HI R2, R4, 0x66666667, RZ ;  /* 0x6666666704027827 */ /* 0x002fca00078e02ff */
[----:B------:R-:W-:-:S04]  /*8900*/  SHF.R.U32.HI R3, RZ, 0x1f, R2 ;  /* 0x0000001fff037819 */ /* 0x000fc80000011602 */
[----:B------:R-:W-:-:S04]  /*8910*/  LEA.HI.SX32 R2, R2, R3, 0x1b ;  /* 0x0000000302027211 */ /* 0x000fc800078fdaff */
[----:B------:R-:W-:-:S04]  /*8920*/  IMNMX R5, R239, R2, !PT ;  /* 0x00000002ef057217 */ /* 0x000fc80007800200 */
[----:B------:R-:W-:Y:S01]  /*8930*/  ISETP.GE.AND P0, PT, R205, R5, PT ;  /* 0x00000005cd00720c */ /* 0x000fe20003f06270 */
[----:B------:R1:W-:-:S12]  /*8940*/  STL [R1+0x8], R5 ;  /* 0x0000080501007387 */ /* 0x0003d80000100800 */
[----:B------:R-:W-:Y:S05]  /*8950*/  @!P0 BRA `(.L_x_607) ;  /* 0x0000579000008947 */ /* 0x000fea0003800000 */
[----:B------:R-:W-:Y:S01]  /*8960*/  IMAD.MOV.U32 R85, RZ, RZ, R71 ;  /* 0x000000ffff557224 */ /* 0x000fe200078e0047 */
[----:B------:R-:W-:Y:S01]  /*8970*/  MOV R87, R0 ;  /* 0x0000000000577202 */ /* 0x000fe20000000f00 */
[----:B------:R-:W-:Y:S01]  /*8980*/  IMAD.MOV.U32 R84, RZ, RZ, R72 ;  /* 0x000000ffff547224 */ /* 0x000fe200078e0048 */
[----:B------:R-:W-:Y:S02]  /*8990*/  MOV R86, R70 ;  /* 0x0000004600567202 */ /* 0x000fe40000000f00 */
.L_x_624:
[----:B------:R-:W2:Y:S01]  /*89a0*/  LDL R178, [R1+0x34] ;  /* 0x0000340001b27983 */ /* 0x000ea20000100800 */
[----:B------:R-:W-:Y:S04]  /*89b0*/  DEPBAR.LE SB0, 0x0 ;  /* 0x000080000000791a */ /* 0x000fe80000000000 */
[----:B------:R-:W3:Y:S01]  /*89c0*/  LDL.64 R176, [R1+0x28] ;  /* 0x0000280001b07983 */ /* 0x000ee20000100a00 */
[----:B------:R-:W-:Y:S05]  /*89d0*/  WARPSYNC 0xffffffff ;  /* 0xffffffff00007948 */ /* 0x000fea0003800000 */
[----:B------:R-:W-:Y:S01]  /*89e0*/  BAR.SYNC.DEFER_BLOCKING 0x0 ;  /* 0x0000000000007b1d */ /* 0x000fe20000010000 */
[----:B------:R-:W-:-:S13]  /*89f0*/  ISETP.GT.AND P0, PT, R239, R205, PT ;  /* 0x000000cdef00720c */ /* 0x000fda0003f04270 */
[----:B------:R-:W-:Y:S01]  /*8a00*/  @!P0 SHF.R.S32.HI R0, RZ, 0x1f, R205 ;  /* 0x0000001fff008819 */ /* 0x000fe200000114cd */
[C---:B------:R-:W-:Y:S04]  /*8a10*/  @!P0 IMAD.WIDE.U32 R2, R205.reuse, c[0x0][0x208], RZ ;  /* 0x00008200cd028a25 */ /* 0x040fe800078e00ff */
[----:B------:R-:W-:Y:S04]  /*8a20*/  @!P0 IMAD R0, R0, c[0x0][0x208], RZ ;  /* 0x0000820000008a24 */ /* 0x000fe800078e02ff */
[----:B------:R-:W-:Y:S01]  /*8a30*/  @!P0 IMAD R0, R205, c[0x0][0x20c], R0 ;  /* 0x00008300cd008a24 */ /* 0x000fe200078e0200 */
[----:B------:R-:W-:Y:S01]  /*8a40*/  LDSM.16.M88.4 R80, [R195] ;  /* 0x00000000c350783b */ /* 0x000fe20000000200 */
[----:B------:R-:W-:Y:S02]  /*8a50*/  ULDC UR4, c[0x0][0x324] ;  /* 0x0000c90000047ab9 */ /* 0x000fe40000000800 */
[----:B------:R-:W-:Y:S01]  /*8a60*/  ULOP3.LUT UR4, URZ, UR4, URZ, 0x33, !UPT ;  /* 0x000000043f047292 */ /* 0x000fe2000f8e333f */
[----:B------:R-:W-:Y:S04]  /*8a70*/  @!P0 IADD3 R0, R3, R0, RZ ;  /* 0x0000000003008210 */ /* 0x000fe80007ffe0ff */
[----:B------:R-:W4:Y:S01]  /*8a80*/  LDSM.16.M88.4 R16, [R188] ;  /* 0x00000000bc10783b */ /* 0x000f220000000200 */
[----:B------:R-:W-:Y:S07]  /*8a90*/  @!P0 IMAD R0, R0, 0x50, RZ ;  /* 0x0000005000008824 */ /* 0x000fee00078e02ff */
[----:B------:R-:W5:Y:S08]  /*8aa0*/  LDSM.16.M88.4 R76, [R195+0x2000] ;  /* 0x00200000c34c783b */ /* 0x000f700000000200 */
[----:B------:R-:W1:Y:S08]  /*8ab0*/  LDSM.16.M88.4 R32, [R188+0x800] ;  /* 0x00080000bc20783b */ /* 0x000e700000000200 */
[----:B------:R-:W1:Y:S08]  /*8ac0*/  LDSM.16.M88.4 R48, [R188+0x1000] ;  /* 0x00100000bc30783b */ /* 0x000e700000000200 */
[----:B------:R-:W1:Y:S08]  /*8ad0*/  LDSM.16.M88.4 R64, [R188+0x1800] ;  /* 0x00180000bc40783b */ /* 0x000e700000000200 */
[----:B------:R-:W1:Y:S08]  /*8ae0*/  LDSM.16.M88.4 R152, [R188+0x2000] ;  /* 0x00200000bc98783b */ /* 0x000e700000000200 */
[----:B------:R-:W-:Y:S08]  /*8af0*/  LDSM.16.M88.4 R156, [R198] ;  /* 0x00000000c69c783b */ /* 0x000ff00000000200 */
[----:B------:R-:W1:Y:S08]  /*8b00*/  LDSM.16.M88.4 R160, [R199] ;  /* 0x00000000c7a0783b */ /* 0x000e700000000200 */
[----:B------:R-:W1:Y:S08]  /*8b10*/  LDSM.16.M88.4 R164, [R198+0x2000] ;  /* 0x00200000c6a4783b */ /* 0x000e700000000200 */
[----:B------:R-:W1:Y:S08]  /*8b20*/  LDSM.16.M88.4 R168, [R203] ;  /* 0x00000000cba8783b */ /* 0x000e700000000200 */
[----:B------:R-:W1:Y:S08]  /*8b30*/  LDSM.16.M88.4 R172, [R202] ;  /* 0x00000000caac783b */ /* 0x000e700000000200 */
[----:B------:R-:W3:Y:S04]  /*8b40*/  LDL R209, [R1+0x30] ;  /* 0x0000300001d17983 */ /* 0x000ee80000100800 */
[----:B------:R-:W3:Y:S06]  /*8b50*/  LDL.64 R226, [R1+0x20] ;  /* 0x0000200001e27983 */ /* 0x000eec0000100a00 */
[----:B------:R-:W3:Y:S04]  /*8b60*/  LDL R213, [R1+0x40] ;  /* 0x0000400001d57983 */ /* 0x000ee80000100800 */
[----:B------:R-:W3:Y:S01]  /*8b70*/  LDL R210, [R1+0x44] ;  /* 0x0000440001d27983 */ /* 0x000ee20000100800 */
[-C--:B-1--4-:R-:W-:Y:S08]  /*8b80*/  HMMA.16816.F32.BF16 R4, R80, R16.reuse, RZ ;  /* 0x000000105004723c */ /* 0x092ff000000418ff */
[C---:B-----5:R-:W-:Y:S08]  /*8b90*/  HMMA.16816.F32.BF16 R8, R76.reuse, R16, RZ ;  /* 0x000000104c08723c */ /* 0x060ff000000418ff */
        /* <DEDUP_REMOVED lines=20> */
[C---:B------:R-:W-:Y:S08]  /*8ce0*/  HMMA.16816.F32.BF16 R8, R164.reuse, R160, R8 ;  /* 0x000000a0a408723c */ /* 0x040ff00000041808 */
[-C--:B------:R-:W-:Y:S08]  /*8cf0*/  HMMA.16816.F32.BF16 R12, R164, R162.reuse, R12 ;  /* 0x000000a2a40c723c */ /* 0x080ff0000004180c */
[C---:B------:R-:W-:Y:S01]  /*8d00*/  HMMA.16816.F32.BF16 R16, R156.reuse, R162, R16 ;  /* 0x000000a29c10723c */ /* 0x040fe20000041810 */
[----:B------:R-:W4:Y:S07]  /*8d10*/  LDSM.16.M88.4 R160, [R200] ;  /* 0x00000000c8a0783b */ /* 0x000f2e0000000200 */
[-C--:B------:R-:W-:Y:S08]  /*8d20*/  HMMA.16816.F32.BF16 R20, R156, R168.reuse, R20 ;  /* 0x000000a89c14723c */ /* 0x080ff00000041814 */
[C---:B------:R-:W-:Y:S07]  /*8d30*/  HMMA.16816.F32.BF16 R24, R164.reuse, R168, R24 ;  /* 0x000000a8a418723c */ /* 0x040fee0000041818 */
[----:B--2---:R-:W-:Y:S01]  /*8d40*/  @!P0 MOV R169, R178 ;  /* 0x000000b200a98202 */ /* 0x004fe20000000f00 */
[-C--:B------:R-:W-:Y:S04]  /*8d50*/  HMMA.16816.F32.BF16 R28, R164, R170.reuse, R28 ;  /* 0x000000aaa41c723c */ /* 0x080fe8000004181c */
[----:B---3--:R-:W-:Y:S04]  /*8d60*/  @!P0 MOV R168, R176 ;  /* 0x000000b000a88202 */ /* 0x008fe80000000f00 */
[C---:B------:R-:W-:Y:S04]  /*8d70*/  HMMA.16816.F32.BF16 R32, R156.reuse, R170, R32 ;  /* 0x000000aa9c20723c */ /* 0x040fe80000041820 */
[----:B------:R-:W-:Y:S03]  /*8d80*/  @!P0 IMAD.WIDE.U32 R168, R2, 0x50, R168 ;  /* 0x0000005002a88825 */ /* 0x000fe600078e00a8 */
[----:B------:R-:W-:Y:S01]  /*8d90*/  @!P0 MOV R170, c[0x0][0x208] ;  /* 0x0000820000aa8a02 */ /* 0x000fe20000000f00 */
[-C--:B------:R-:W-:Y:S01]  /*8da0*/  HMMA.16816.F32.BF16 R36, R156, R172.reuse, R36 ;  /* 0x000000ac9c24723c */ /* 0x080fe20000041824 */
[----:B------:R-:W-:Y:S03]  /*8db0*/  @!P0 MOV R171, 0x5 ;  /* 0x0000000500ab8802 */ /* 0x000fe60000000f00 */
[----:B------:R-:W-:Y:S02]  /*8dc0*/  @!P0 LEA R2, P1, R168, c[0x0][0x1f8], 0x1 ;  /* 0x00007e00a8028a11 */ /* 0x000fe400078208ff */
[----:B------:R-:W-:Y:S02]  /*8dd0*/  @!P0 IADD3 R3, R169, R0, RZ ;  /* 0x00000000a9038210 */ /* 0x000fe40007ffe0ff */
[C---:B------:R-:W-:Y:S04]  /*8de0*/  HMMA.16816.F32.BF16 R40, R164.reuse, R172, R40 ;  /* 0x000000aca428723c */ /* 0x040fe80000041828 */
[----:B------:R-:W-:Y:S02]  /*8df0*/  @!P0 SHF.L.U32 R176, R170, 0x5, RZ ;  /* 0x00000005aab08819 */ /* 0x000fe400000006ff */
[----:B------:R-:W-:Y:S02]  /*8e00*/  @!P0 LEA.HI.X R3, R168, c[0x0][0x1fc], R3, 0x1, P1 ;  /* 0x00007f00a8038a11 */ /* 0x000fe400008f0c03 */
[-C--:B------:R-:W-:Y:S01]  /*8e10*/  @!P0 IADD3 R172, P2, R2, R176.reuse, RZ ;  /* 0x000000b002ac8210 */ /* 0x080fe20007f5e0ff */
[-C--:B------:R-:W-:Y:S02]  /*8e20*/  HMMA.16816.F32.BF16 R44, R164, R174.reuse, R44 ;  /* 0x000000aea42c723c */ /* 0x080fe4000004182c */
[----:B------:R-:W-:Y:S01]  /*8e30*/  @!PT LDS RZ, [RZ] ;  /* 0x00000000fffff984 */ /* 0x000fe20000000800 */
[----:B------:R-:W-:Y:S01]  /*8e40*/  @!PT LDS RZ, [RZ] ;  /* 0x00000000fffff984 */ /* 0x000fe20000000800 */
[----:B------:R-:W-:Y:S01]  /*8e50*/  @!PT LDS RZ, [RZ] ;  /* 0x00000000fffff984 */ /* 0x000fe20000000800 */
[----:B------:R2:W-:Y:S01]  /*8e60*/  @!P0 LDGSTS.E.BYPASS.LTC128B.128 [R207+0x100], [R2.64], !P4 ;  /* 0x0010000002cf8fae */ /* 0x0005e2000e101d48 */
[----:B------:R-:W-:Y:S02]  /*8e70*/  @!P0 SHF.L.U64.HI R0, R170, R171, c[0x0][0x20c] ;  /* 0x00008300aa008619 */ /* 0x000fe400000102ab */
[----:B------:R-:W-:Y:S02]  /*8e80*/  @!P0 IADD3 R170, P1, R172, R176, RZ ;  /* 0x000000b0acaa8210 */ /* 0x000fe40007f3e0ff */
[-C--:B------:R-:W-:Y:S01]  /*8e90*/  @!P0 IADD3.X R173, R3, R0.reuse, RZ, P2, !PT ;  /* 0x0000000003ad8210 */ /* 0x080fe200017fe4ff */
[C---:B------:R-:W-:Y:S04]  /*8ea0*/  HMMA.16816.F32.BF16 R48, R156.reuse, R174, R48 ;  /* 0x000000ae9c30723c */ /* 0x040fe80000041830 */
[----:B------:R3:W-:Y:S01]  /*8eb0*/  @!P0 LDGSTS.E.BYPASS.LTC128B.128 [R207+0x900], [R172.64], !P4 ;  /* 0x00900000accf8fae */ /* 0x0007e2000e101d48 */
[----:B------:R-:W-:Y:S02]  /*8ec0*/  @!P0 IADD3.X R171, R173, R0, RZ, P1, !PT ;  /* 0x00000000adab8210 */ /* 0x000fe40000ffe4ff */
[----:B------:R-:W-:Y:S01]  /*8ed0*/  @!P0 IADD3 R168, P2, R170, R176, RZ ;  /* 0x000000b0aaa88210 */ /* 0x000fe20007f5e0ff */
[-C--:B-1----:R-:W-:Y:S04]  /*8ee0*/  HMMA.16816.F32.BF16 R52, R156, R152.reuse, R52 ;  /* 0x000000989c34723c */ /* 0x082fe80000041834 */
[----:B------:R1:W-:Y:S01]  /*8ef0*/  @!P0 LDGSTS.E.BYPASS.LTC128B.128 [R207+0x1100], [R170.64], !P4 ;  /* 0x01100000aacf8fae */ /* 0x0003e2000e101d48 */
[----:B------:R-:W-:Y:S03]  /*8f00*/  @!P0 IADD3.X R169, R171, R0, RZ, P2, !PT ;  /* 0x00000000aba98210 */ /* 0x000fe600017fe4ff */
[C---:B------:R-:W-:Y:S04]  /*8f10*/  HMMA.16816.F32.BF16 R56, R164.reuse, R152, R56 ;  /* 0x00000098a438723c */ /* 0x040fe80000041838 */
[----:B------:R1:W-:Y:S01]  /*8f20*/  @!P0 LDGSTS.E.BYPASS.LTC128B.128 [R207+0x1900], [R168.64], !P4 ;  /* 0x01900000a8cf8fae */ /* 0x0003e2000e101d48 */
[----:B--2---:R-:W-:Y:S03]  /*8f30*/  @!P0 IADD3 R2, P1, R168, R176, RZ ;  /* 0x000000b0a8028210 */ /* 0x004fe60007f3e0ff */
[-C--:B------:R-:W-:Y:S04]  /*8f40*/  HMMA.16816.F32.BF16 R60, R164, R154.reuse, R60 ;  /* 0x0000009aa43c723c */ /* 0x080fe8000004183c */
[----:B------:R-:W-:Y:S04]  /*8f50*/  @!P0 IADD3.X R3, R169, R0, RZ, P1, !PT ;  /* 0x00000000a9038210 */ /* 0x000fe80000ffe4ff */
[C---:B------:R-:W-:Y:S01]  /*8f60*/  HMMA.16816.F32.BF16 R64, R156.reuse, R154, R64 ;  /* 0x0000009a9c40723c */ /* 0x040fe20000041840 */
[----:B------:R2:W-:Y:S03]  /*8f70*/  @!P0 LDGSTS.E.BYPASS.LTC128B.128 [R207+0x2100], [R2.64], !P4 ;  /* 0x0210000002cf8fae */ /* 0x0005e6000e101d48 */
[----:B------:R-:W-:Y:S04]  /*8f80*/  ISETP.GT.AND P0, PT, R205, R239, PT ;  /* 0x000000efcd00720c */ /* 0x000fe80003f04270 */
[-C--:B----4-:R-:W-:Y:S01]  /*8f90*/  HMMA.16816.F32.BF16 R68, R156, R160.reuse, R68 ;  /* 0x000000a09c44723c */ /* 0x090fe20000041844 */
[----:B---3--:R-:W-:Y:S07]  /*8fa0*/  LDSM.16.M88.4 R172, [R194] ;  /* 0x00000000c2ac783b */ /* 0x008fee0000000200 */
[C---:B------:R-:W-:Y:S01]  /*8fb0*/  HMMA.16816.F32.BF16 R72, R164.reuse, R160, R72 ;  /* 0x000000a0a448723c */ /* 0x040fe20000041848 */
[----:B-1----:R-:W1:Y:S07]  /*8fc0*/  LDSM.16.M88.4 R168, [R196] ;  /* 0x00000000c4a8783b */ /* 0x002e6e0000000200 */
[-C--:B------:R-:W-:Y:S01]  /*8fd0*/  HMMA.16816.F32.BF16 R76, R164, R162.reuse, R76 ;  /* 0x000000a2a44c723c */ /* 0x080fe2000004184c */
[----:B------:R-:W3:Y:S07]  /*8fe0*/  LDSM.16.M88.4 R176, [R196+0x2000] ;  /* 0x00200000c4b0783b */ /* 0x000eee0000000200 */
[----:B------:R-:W-:Y:S01]  /*8ff0*/  HMMA.16816.F32.BF16 R80, R156, R162, R80 ;  /* 0x000000a29c50723c */ /* 0x000fe20000041850 */
[----:B------:R-:W4:Y:S08]  /*9000*/  LDSM.16.M88.4 R180, [R194+0x800] ;  /* 0x00080000c2b4783b */ /* 0x000f300000000200 */
[----:B------:R-:W5:Y:S08]  /*9010*/  LDSM.16.M88.4 R152, [R194+0x1000] ;  /* 0x00100000c298783b */ /* 0x000f700000000200 */
[----:B------:R-:W2:Y:S01]  /*9020*/  LDSM.16.M88.4 R164, [R194+0x1800] ;  /* 0x00180000c2a4783b */ /* 0x000ea20000000200 */
[-C--:B-1----:R-:W-:Y:S07]  /*9030*/  HMMA.16816.F32.BF16 R4, R168, R172.reuse, R4 ;  /* 0x000000aca804723c */ /* 0x082fee0000041804 */
[----:B------:R-:W1:Y:S01]  /*9040*/  LDSM.16.M88.4 R184, [R194+0x2000] ;  /* 0x00200000c2b8783b */ /* 0x000e620000000200 */
[C---:B---3--:R-:W-:Y:S07]  /*9050*/  HMMA.16816.F32.BF16 R8, R176.reuse, R172, R8 ;  /* 0x000000acb008723c */ /* 0x048fee0000041808 */
[----:B------:R-:W-:Y:S01]  /*9060*/  LDSM.16.M88.4 R156, [R197] ;  /* 0x00000000c59c783b */ /* 0x000fe20000000200 */
[-C--:B------:R-:W-:Y:S07]  /*9070*/  HMMA.16816.F32.BF16 R12, R176, R174.reuse, R12 ;  /* 0x000000aeb00c723c */ /* 0x080fee000004180c */
[----:B------:R-:W3:Y:S01]  /*9080*/  LDSM.16.M88.4 R160, [R191] ;  /* 0x00000000bfa0783b */ /* 0x000ee20000000200 */
[C---:B------:R-:W-:Y:S07]  /*9090*/  HMMA.16816.F32.BF16 R16, R168.reuse, R174, R16 ;  /* 0x000000aea810723c */ /* 0x040fee0000041810 */
[----:B------:R-:W1:Y:S01]  /*90a0*/  LDSM.16.M88.4 R172, [R197+0x2000] ;  /* 0x00200000c5ac783b */ /* 0x000e620000000200 */
[-C--:B----4-:R-:W-:Y:S07]  /*90b0*/  HMMA.16816.F32.BF16 R20, R168, R180.reuse, R20 ;  /* 0x000000b4a814723c */ /* 0x090fee0000041814 */
[----:B------:R-:W0:Y:S01]  /*90c0*/  LDGDEPBAR ;  /* 0x00000000000079af */ /* 0x000e220000000000 */
[C---:B------:R-:W-:Y:S08]  /*90d0*/  HMMA.16816.F32.BF16 R24, R176.reuse, R180, R24 ;  /* 0x000000b4b018723c */ /* 0x040ff00000041818 */
[-C--:B------:R-:W-:Y:S08]  /*90e0*/  HMMA.16816.F32.BF16 R28, R176, R182.reuse, R28 ;  /* 0x000000b6b01c723c */ /* 0x080ff0000004181c */
[C---:B------:R-:W-:Y:S08]  /*90f0*/  HMMA.16816.F32.BF16 R32, R168.reuse, R182, R32 ;  /* 0x000000b6a820723c */ /* 0x040ff00000041820 */
[-C--:B-----5:R-:W-:Y:S08]  /*9100*/  HMMA.16816.F32.BF16 R36, R168, R152.reuse, R36 ;  /* 0x00000098a824723c */ /* 0x0a0ff00000041824 */
[C---:B------:R-:W-:Y:S08]  /*9110*/  HMMA.16816.F32.BF16 R40, R176.reuse, R152, R40 ;  /* 0x00000098b028723c */ /* 0x040ff00000041828 */
[-C--:B------:R-:W-:Y:S08]  /*9120*/  HMMA.16816.F32.BF16 R44, R176, R154.reuse, R44 ;  /* 0x0000009ab02c723c */ /* 0x080ff0000004182c */
[C---:B------:R-:W-:Y:S08]  /*9130*/  HMMA.16816.F32.BF16 R48, R168.reuse, R154, R48 ;  /* 0x0000009aa830723c */ /* 0x040ff00000041830 */
[-C--:B--2---:R-:W-:Y:S08]  /*9140*/  HMMA.16816.F32.BF16 R52, R168, R164.reuse, R52 ;  /* 0x000000a4a834723c */ /* 0x084ff00000041834 */
[C---:B------:R-:W-:Y:S08]  /*9150*/  HMMA.16816.F32.BF16 R56, R176.reuse, R164, R56 ;  /* 0x000000a4b038723c */ /* 0x040ff00000041838 */
[-C--:B------:R-:W-:Y:S08]  /*9160*/  HMMA.16816.F32.BF16 R60, R176, R166.reuse, R60 ;  /* 0x000000a6b03c723c */ /* 0x080ff0000004183c */
[C---:B------:R-:W-:Y:S08]  /*9170*/  HMMA.16816.F32.BF16 R64, R168.reuse, R166, R64 ;  /* 0x000000a6a840723c */ /* 0x040ff00000041840 */
[-C--:B-1----:R-:W-:Y:S08]  /*9180*/  HMMA.16816.F32.BF16 R68, R168, R184.reuse, R68 ;  /* 0x000000b8a844723c */ /* 0x082ff00000041844 */
[C---:B------:R-:W-:Y:S08]  /*9190*/  HMMA.16816.F32.BF16 R72, R176.reuse, R184, R72 ;  /* 0x000000b8b048723c */ /* 0x040ff00000041848 */
[-C--:B------:R-:W-:Y:S08]  /*91a0*/  HMMA.16816.F32.BF16 R76, R176, R186.reuse, R76 ;  /* 0x000000bab04c723c */ /* 0x080ff0000004184c */
[----:B------:R-:W-:Y:S08]  /*91b0*/  HMMA.16816.F32.BF16 R80, R168, R186, R80 ;  /* 0x000000baa850723c */ /* 0x000ff00000041850 */
[-C--:B---3--:R-:W-:Y:S08]  /*91c0*/  HMMA.16816.F32.BF16 R4, R156, R160.reuse, R4 ;  /* 0x000000a09c04723c */ /* 0x088ff00000041804 */
[C---:B------:R-:W-:Y:S08]  /*91d0*/  HMMA.16816.F32.BF16 R8, R172.reuse, R160, R8 ;  /* 0x000000a0ac08723c */ /* 0x040ff00000041808 */
[-C--:B------:R-:W-:Y:S08]  /*91e0*/  HMMA.16816.F32.BF16 R12, R172, R162.reuse, R12 ;  /* 0x000000a2ac0c723c */ /* 0x080ff0000004180c */
[----:B------:R-:W-:Y:S01]  /*91f0*/  FMUL.FTZ R0, R4, c[0x0][0x320] ;  /* 0x0000c80004007a20 */ /* 0x000fe20000410000 */
[C---:B------:R-:W-:Y:S03]  /*9200*/  HMMA.16816.F32.BF16 R16, R156.reuse, R162, R16 ;  /* 0x000000a29c10723c */ /* 0x040fe60000041810 */
[----:B------:R1:W2:Y:S04]  /*9210*/  MUFU.TANH R183, R0 ;  /* 0x0000000000b77308 */ /* 0x0002a80000002400 */
[----:B------:R-:W-:Y:S02]  /*9220*/  FMUL.FTZ R3, R10, c[0x0][0x320] ;  /* 0x0000c8000a037a20 */ /* 0x000fe40000410000 */
[----:B------:R-:W-:Y:S04]  /*9230*/  FMUL.FTZ R2, R11, c[0x0][0x320] ;  /* 0x0000c8000b027a20 */ /* 0x000fe80000410000 */
[----:B------:R-:W3:Y:S10]  /*9240*/  MUFU.TANH R224, R2 ;  /* 0x0000000200e07308 */ /* 0x000ef40000002400 */
[----:B------:R-:W4:Y:S01]  /*9250*/  MUFU.TANH R225, R3 ;  /* 0x0000000300e17308 */ /* 0x000f220000002400 */
[----:B-1----:R-:W-:Y:S09]  /*9260*/  FMUL.FTZ R0, R5, c[0x0][0x320] ;  /* 0x0000c80005007a20 */ /* 0x002ff20000410000 */
[----:B------:R1:W1:Y:S02]  /*9270*/  MUFU.TANH R171, R0 ;  /* 0x0000000000ab7308 */ /* 0x0002640000002400 */
[----:B-1----:R-:W-:Y:S08]  /*9280*/  FMUL.FTZ R0, R6, c[0x0][0x320] ;  /* 0x0000c80006007a20 */ /* 0x002ff00000410000 */
[----:B------:R1:W1:Y:S02]  /*9290*/  MUFU.TANH R218, R0 ;  /* 0x0000000000da7308 */ /* 0x0002640000002400 */
[----:B-1----:R-:W-:Y:S02]  /*92a0*/  FMUL.FTZ R0, R7, c[0x0][0x320] ;  /* 0x0000c80007007a20 */ /* 0x002fe40000410000 */
[----:B------:R-:W1:Y:S06]  /*92b0*/  LDSM.16.M88.4 R4, [R191+0x800] ;  /* 0x00080000bf04783b */ /* 0x000e6c0000000200 */
[----:B------:R5:W1:Y:S02]  /*92c0*/  MUFU.TANH R208, R0 ;  /* 0x0000000000d07308 */ /* 0x000a640000002400 */
[----:B-----5:R-:W-:Y:S08]  /*92d0*/  FMUL.FTZ R0, R8, c[0x0][0x320] ;  /* 0x0000c80008007a20 */ /* 0x020ff00000410000 */
[----:B------:R5:W2:Y:S01]  /*92e0*/  MUFU.TANH R223, R0 ;  /* 0x0000000000df7308 */ /* 0x000aa20000002400 */
[-C--:B-1----:R-:W-:Y:S08]  /*92f0*/  HMMA.16816.F32.BF16 R20, R156, R4.reuse, R20 ;  /* 0x000000049c14723c */ /* 0x082ff00000041814 */
[C---:B------:R-:W-:Y:S04]  /*9300*/  HMMA.16816.F32.BF16 R24, R172.reuse, R4, R24 ;  /* 0x00000004ac18723c */ /* 0x040fe80000041818 */
[----:B-----5:R-:W-:Y:S02]  /*9310*/  FMUL.FTZ R0, R9, c[0x0][0x320] ;  /* 0x0000c80009007a20 */ /* 0x020fe40000410000 */
[----:B------:R-:W1:Y:S02]  /*9320*/  LDSM.16.M88.4 R8, [R191+0x1000] ;  /* 0x00100000bf08783b */ /* 0x000e640000000200 */
[-C--:B------:R-:W-:Y:S01]  /*9330*/  HMMA.16816.F32.BF16 R28, R172, R6.reuse, R28 ;  /* 0x00000006ac1c723c */ /* 0x080fe2000004181c */
[----:B------:R5:W1:Y:S07]  /*9340*/  MUFU.TANH R219, R0 ;  /* 0x0000000000db7308 */ /* 0x000a6e0000002400 */
[C---:B------:R-:W-:Y:S01]  /*9350*/  HMMA.16816.F32.BF16 R32, R156.reuse, R6, R32 ;  /* 0x000000069c20723c */ /* 0x040fe20000041820 */
[----:B------:R-:W2:Y:S07]  /*9360*/  LDSM.16.M88.4 R4, [R191+0x1800] ;  /* 0x00180000bf04783b */ /* 0x000eae0000000200 */
[----:B------:R-:W-:Y:S04]  /*9370*/  FMUL.FTZ R3, R26, c[0x0][0x320] ;  /* 0x0000c8001a037a20 */ /* 0x000fe80000410000 */
[----:B------:R-:W-:Y:S01]  /*9380*/  FMUL.FTZ R2, R27, c[0x0][0x320] ;  /* 0x0000c8001b027a20 */ /* 0x000fe20000410000 */
[----:B------:R-:W2:Y:S01]  /*9390*/  MUFU.TANH R212, R3 ;  /* 0x0000000300d47308 */ /* 0x000ea20000002400 */
[----:B-----5:R-:W-:Y:S09]  /*93a0*/  FMUL.FTZ R0, R12, c[0x0][0x320] ;  /* 0x0000c8000c007a20 */ /* 0x020ff20000410000 */
[----:B------:R5:W2:Y:S10]  /*93b0*/  MUFU.TANH R216, R0 ;  /* 0x0000000000d87308 */ /* 0x000ab40000002400 */
[----:B------:R2:W2:Y:S01]  /*93c0*/  MUFU.TANH R211, R2 ;  /* 0x0000000200d37308 */ /* 0x0004a20000002400 */
[-C--:B-1----:R-:W-:Y:S08]  /*93d0*/  HMMA.16816.F32.BF16 R36, R156, R8.reuse, R36 ;  /* 0x000000089c24723c */ /* 0x082ff00000041824 */
[C---:B------:R-:W-:Y:S04]  /*93e0*/  HMMA.16816.F32.BF16 R40, R172.reuse, R8, R40 ;  /* 0x00000008ac28723c */ /* 0x040fe80000041828 */
[----:B-----5:R-:W-:Y:S04]  /*93f0*/  FMUL.FTZ R0, R13, c[0x0][0x320] ;  /* 0x0000c8000d007a20 */ /* 0x020fe80000410000 */
[-C--:B------:R-:W-:Y:S01]  /*9400*/  HMMA.16816.F32.BF16 R44, R172, R10.reuse, R44 ;  /* 0x0000000aac2c723c */ /* 0x080fe2000004182c */
[----:B------:R1:W1:Y:S07]  /*9410*/  MUFU.TANH R214, R0 ;  /* 0x0000000000d67308 */ /* 0x00026e0000002400 */
[C---:B------:R-:W-:Y:S01]  /*9420*/  HMMA.16816.F32.BF16 R48, R156.reuse, R10, R48 ;  /* 0x0000000a9c30723c */ /* 0x040fe20000041830 */
[----:B------:R-:W5:Y:S01]  /*9430*/  LDSM.16.M88.4 R8, [R191+0x2000] ;  /* 0x00200000bf08783b */ /* 0x000f620000000200 */
[----:B------:R-:W-:Y:S06]  /*9440*/  DEPBAR.LE SB0, 0x0 ;  /* 0x000080000000791a */ /* 0x000fec0000000000 */
[-C--:B--2---:R-:W-:Y:S01]  /*9450*/  HMMA.16816.F32.BF16 R52, R156, R4.reuse, R52 ;  /* 0x000000049c34723c */ /* 0x084fe20000041834 */
[----:B------:R-:W-:Y:S04]  /*9460*/  BAR.SYNC.DEFER_BLOCKING 0x0 ;  /* 0x0000000000007b1d */ /* 0x000fe80000010000 */
[----:B------:R-:W-:Y:S02]  /*9470*/  FMUL.FTZ R3, R42, c[0x0][0x320] ;  /* 0x0000c8002a037a20 */ /* 0x000fe40000410000 */
[----:B------:R-:W-:Y:S01]  /*9480*/  FMUL.FTZ R2, R43, c[0x0][0x320] ;  /* 0x0000c8002b027a20 */ /* 0x000fe20000410000 */
[C---:B------:R-:W-:Y:S01]  /*9490*/  HMMA.16816.F32.BF16 R56, R172.reuse, R4, R56 ;  /* 0x00000004ac38723c */ /* 0x040fe20000041838 */
[----:B------:R2:W2:Y:S03]  /*94a0*/  MUFU.TANH R177, R3 ;  /* 0x0000000300b17308 */ /* 0x0004a60000002400 */
[----:B-1----:R-:W-:Y:S03]  /*94b0*/  FMUL.FTZ R0, R14, c[0x0][0x320] ;  /* 0x0000c8000e007a20 */ /* 0x002fe60000410000 */
[----:B------:R-:W-:Y:S01]  /*94c0*/  @P0 MOV R5, R209 ;  /* 0x000000d100050202 */ /* 0x000fe20000000f00 */
[-C--:B------:R-:W-:Y:S01]  /*94d0*/  HMMA.16816.F32.BF16 R60, R172, R6.reuse, R60 ;  /* 0x00000006ac3c723c */ /* 0x080fe2000004183c */
[----:B------:R-:W-:Y:S02]  /*94e0*/  MOV R209, c[0x0][0x2c4] ;  /* 0x0000b10000d17a02 */ /* 0x000fe40000000f00 */
[----:B------:R1:W1:Y:S02]  /*94f0*/  MUFU.TANH R222, R0 ;  /* 0x0000000000de7308 */ /* 0x0002640000002400 */
[----:B------:R-:W-:Y:S03]  /*9500*/  ISETP.NE.AND P3, PT, R209, 0x1, PT ;  /* 0x00000001d100780c */ /* 0x000fe60003f65270 */
[C---:B------:R-:W-:Y:S05]  /*9510*/  HMMA.16816.F32.BF16 R64, R156.reuse, R6, R64 ;  /* 0x000000069c40723c */ /* 0x040fea0000041840 */
[----:B------:R3:W3:Y:S02]  /*9520*/  MUFU.TANH R176, R2 ;  /* 0x0000000200b07308 */ /* 0x0006e40000002400 */
[----:B------:R-:W-:Y:S01]  /*9530*/  @P0 MOV R7, c[0x0][0x1e0] ;  /* 0x0000780000070a02 */ /* 0x000fe20000000f00 */
[-C--:B-----5:R-:W-:Y:S04]  /*9540*/  HMMA.16816.F32.BF16 R68, R156, R8.reuse, R68 ;  /* 0x000000089c44723c */ /* 0x0a0fe80000041844 */
[----:B--2---:R-:W-:Y:S01]  /*9550*/  FMUL.FTZ R3, R58, c[0x0][0x320] ;  /* 0x0000c8003a037a20 */ /* 0x004fe20000410000 */
[----:B------:R-:W-:Y:S03]  /*9560*/  MOV R58, c[0x0][0x32c] ;  /* 0x0000cb00003a7a02 */ /* 0x000fe60000000f00 */
[C---:B------:R-:W-:Y:S04]  /*9570*/  HMMA.16816.F32.BF16 R72, R172.reuse, R8, R72 ;  /* 0x00000008ac48723c */ /* 0x040fe80000041848 */
[----:B-1----:R-:W-:Y:S01]  /*9580*/  FMUL.FTZ R0, R15, c[0x0][0x320] ;  /* 0x0000c8000f007a20 */ /* 0x002fe20000410000 */
[----:B------:R-:W-:Y:S03]  /*9590*/  ISETP.GE.AND P5, PT, R58, 0x1, PT ;  /* 0x000000013a00780c */ /* 0x000fe60003fa6270 */
[----:B------:R1:W2:Y:S01]  /*95a0*/  MUFU.TANH R221, R0 ;  /* 0x0000000000dd7308 */ /* 0x0002a20000002400 */
[-C--:B------:R-:W-:Y:S03]  /*95b0*/  HMMA.16816.F32.BF16 R76, R172, R10.reuse, R76 ;  /* 0x0000000aac4c723c */ /* 0x080fe6000004184c */
[----:B---3--:R-:W-:Y:S05]  /*95c0*/  FMUL.FTZ R2, R59, c[0x0][0x320] ;  /* 0x0000c8003b027a20 */ /* 0x008fea0000410000 */
[----:B------:R-:W-:Y:S04]  /*95d0*/  HMMA.16816.F32.BF16 R80, R156, R10, R80 ;  /* 0x0000000a9c50723c */ /* 0x000fe80000041850 */
[----:B-1----:R-:W-:-:S12]  /*95e0*/  FMUL.FTZ R0, R16, c[0x0][0x320] ;  /* 0x0000c80010007a20 */ /* 0x002fd80000410000 */
[----:B------:R-:W-:Y:S01]  /*95f0*/  FMUL.FTZ R6, R79, c[0x0][0x320] ;  /* 0x0000c8004f067a20 */ /* 0x000fe20000410000 */
[----:B------:R1:W3:Y:S07]  /*9600*/  MUFU.TANH R15, R0 ;  /* 0x00000000000f7308 */ /* 0x0002ee0000002400 */
[----:B------:R-:W-:Y:S06]  /*9610*/  FMUL.FTZ R11, R80, c[0x0][0x320] ;  /* 0x0000c800500b7a20 */ /* 0x000fec0000410000 */
[----:B------:R-:W2:Y:S01]  /*9620*/  MUFU.TANH R11, R11 ;  /* 0x0000000b000b7308 */ /* 0x000ea20000002400 */
[----:B-1----:R-:W-:Y:S09]  /*9630*/  FMUL.FTZ R0, R17, c[0x0][0x320] ;  /* 0x0000c80011007a20 */ /* 0x002ff20000410000 */
[----:B------:R1:W1:Y:S02]  /*9640*/  MUFU.TANH R168, R0 ;  /* 0x0000000000a87308 */ /* 0x0002640000002400 */
[----:B-1----:R-:W-:Y:S08]  /*9650*/  FMUL.FTZ R0, R18, c[0x0][0x320] ;  /* 0x0000c80012007a20 */ /* 0x002ff00000410000 */
        /* <DEDUP_REMOVED lines=60> */
[----:B------:R1:W1:Y:S10]  /*9a20*/  MUFU.TANH R52, R2 ;  /* 0x0000000200347308 */ /* 0x0002740000002400 */
[----:B------:R5:W2:Y:S01]  /*9a30*/  MUFU.TANH R30, R0 ;  /* 0x00000000001e7308 */ /* 0x000aa20000002400 */
[----:B-1----:R-:W-:Y:S09]  /*9a40*/  FMUL.FTZ R2, R75, c[0x0][0x320] ;  /* 0x0000c8004b027a20 */ /* 0x002ff20000410000 */
[----:B------:R-:W1:Y:S01]  /*9a50*/  MUFU.TANH R59, R2 ;  /* 0x00000002003b7308 */ /* 0x000e620000002400 */
[----:B-----5:R-:W-:Y:S09]  /*9a60*/  FMUL.FTZ R0, R53, c[0x0][0x320] ;  /* 0x0000c80035007a20 */ /* 0x020ff20000410000 */
[----:B------:R5:W1:Y:S10]  /*9a70*/  MUFU.TANH R25, R0 ;  /* 0x0000000000197308 */ /* 0x000a740000002400 */
[----:B------:R1:W1:Y:S01]  /*9a80*/  MUFU.TANH R53, R3 ;  /* 0x0000000300357308 */ /* 0x0002620000002400 */
[----:B-----5:R-:W-:Y:S09]  /*9a90*/  FMUL.FTZ R0, R54, c[0x0][0x320] ;  /* 0x0000c80036007a20 */ /* 0x020ff20000410000 */
[----:B------:R5:W2:Y:S01]  /*9aa0*/  MUFU.TANH R39, R0 ;  /* 0x0000000000277308 */ /* 0x000aa20000002400 */
[----:B-1----:R-:W-:Y:S09]  /*9ab0*/  FMUL.FTZ R3, R76, c[0x0][0x320] ;  /* 0x0000c8004c037a20 */ /* 0x002ff20000410000 */
[----:B------:R-:W1:Y:S01]  /*9ac0*/  MUFU.TANH R22, R3 ;  /* 0x0000000300167308 */ /* 0x000e620000002400 */
[----:B-----5:R-:W-:Y:S09]  /*9ad0*/  FMUL.FTZ R0, R55, c[0x0][0x320] ;  /* 0x0000c80037007a20 */ /* 0x020ff20000410000 */
[----:B------:R5:W1:Y:S02]  /*9ae0*/  MUFU.TANH R35, R0 ;  /* 0x0000000000237308 */ /* 0x000a640000002400 */
[----:B-----5:R-:W-:Y:S02]  /*9af0*/  FMUL.FTZ R0, R56, c[0x0][0x320] ;  /* 0x0000c80038007a20 */ /* 0x020fe40000410000 */
[----:B------:R-:W5:Y:S06]  /*9b00*/  LDL R56, [R1] ;  /* 0x0000000001387983 */ /* 0x000f6c0000100800 */
[----:B------:R1:W1:Y:S02]  /*9b10*/  MUFU.TANH R51, R0 ;  /* 0x0000000000337308 */ /* 0x0002640000002400 */
[----:B-1----:R-:W-:Y:S08]  /*9b20*/  FMUL.FTZ R0, R57, c[0x0][0x320] ;  /* 0x0000c80039007a20 */ /* 0x002ff00000410000 */
[----:B------:R-:W1:Y:S10]  /*9b30*/  MUFU.TANH R57, R6 ;  /* 0x0000000600397308 */ /* 0x000e740000002400 */
        /* <DEDUP_REMOVED lines=31> */
[----:B-1----:R-:W-:Y:S04]  /*9d30*/  @P0 IADD3 R0, R205, -0x1, RZ ;  /* 0xffffffffcd000810 */ /* 0x002fe80007ffe0ff */
[----:B------:R-:W-:Y:S05]  /*9d40*/  @P0 SHF.R.S32.HI R2, RZ, 0x1f, R0 ;  /* 0x0000001fff020819 */ /* 0x000fea0000011400 */
[----:B------:R-:W-:Y:S04]  /*9d50*/  @P0 IMAD R2, R2, c[0x0][0x1e0], RZ ;  /* 0x0000780002020a24 */ /* 0x000fe800078e02ff */
[C---:B------:R-:W-:Y:S02]  /*9d60*/  @P0 IMAD R4, R0.reuse, c[0x0][0x1e4], R2 ;  /* 0x0000790000040a24 */ /* 0x040fe400078e0202 */
[----:B------:R-:W-:Y:S04]  /*9d70*/  @P0 IMAD.WIDE.U32 R2, R0, c[0x0][0x1e0], RZ ;  /* 0x0000780000020a25 */ /* 0x000fe800078e00ff */
[----:B------:R-:W-:Y:S04]  /*9d80*/  FMUL.FTZ R0, R77, c[0x0][0x320] ;  /* 0x0000c8004d007a20 */ /* 0x000fe80000410000 */
[----:B------:R1:W1:Y:S02]  /*9d90*/  MUFU.TANH R21, R0 ;  /* 0x0000000000157308 */ /* 0x0002640000002400 */
[----:B-1----:R-:W-:Y:S01]  /*9da0*/  @P0 IADD3 R0, R3, R4, RZ ;  /* 0x0000000403000210 */ /* 0x002fe20007ffe0ff */
[----:B------:R-:W-:Y:S01]  /*9db0*/  FMUL.FTZ R3, R78, c[0x0][0x320] ;  /* 0x0000c8004e037a20 */ /* 0x000fe20000410000 */
[----:B------:R-:W-:Y:S06]  /*9dc0*/  @P0 MOV R4, R226 ;  /* 0x000000e200040202 */ /* 0x000fec0000000f00 */
[----:B------:R1:W1:Y:S01]  /*9dd0*/  MUFU.TANH R55, R3 ;  /* 0x0000000300377308 */ /* 0x0002620000002400 */
[----:B------:R-:W-:Y:S02]  /*9de0*/  @P0 IMAD R0, R0, 0x50, RZ ;  /* 0x0000005000000824 */ /* 0x000fe400078e02ff */
[----:B------:R-:W-:Y:S05]  /*9df0*/  @P0 IMAD.WIDE.U32 R4, R2, 0x50, R4 ;  /* 0x0000005002040825 */ /* 0x000fea00078e0004 */
[----:B------:R-:W-:Y:S02]  /*9e00*/  @P0 LEA R2, P1, R4, c[0x0][0x1c8], 0x1 ;  /* 0x0000720004020a11 */ /* 0x000fe400078208ff */
[----:B------:R-:W-:Y:S02]  /*9e10*/  @P0 IADD3 R0, R5, R0, RZ ;  /* 0x0000000005000210 */ /* 0x000fe40007ffe0ff */
[----:B------:R-:W-:Y:S05]  /*9e20*/  IADD3 R5, R210, R213, RZ ;  /* 0x000000d5d2057210 */ /* 0x000fea0007ffe0ff */
[----:B------:R-:W-:Y:S05]  /*9e30*/  @P3 IMAD.HI.U32 R6, R5, c[0x0][0x2c8], RZ ;  /* 0x0000b20005063a27 */ /* 0x000fea00078e00ff */
[----:B------:R-:W-:Y:S02]  /*9e40*/  @P3 SHF.R.U32.HI R5, RZ, c[0x0][0x2cc], R6 ;  /* 0x0000b300ff053a19 */ /* 0x000fe40000011606 */
[----:B-1----:R-:W-:Y:S02]  /*9e50*/  @P0 LEA.HI.X R3, R4, c[0x0][0x1cc], R0, 0x1, P1 ;  /* 0x0000730004030a11 */ /* 0x002fe400008f0c00 */
[----:B------:R-:W-:Y:S02]  /*9e60*/  @P0 MOV R0, 0x5 ;  /* 0x0000000500000802 */ /* 0x000fe40000000f00 */
[C---:B------:R-:W-:Y:S01]  /*9e70*/  @P0 SHF.L.U32 R4, R7.reuse, 0x5, RZ ;  /* 0x0000000507040819 */ /* 0x040fe200000006ff */
[----:B------:R-:W-:Y:S01]  /*9e80*/  @!PT LDS RZ, [RZ] ;  /* 0x00000000fffff984 */ /* 0x000fe20000000800 */
[----:B------:R-:W-:Y:S01]  /*9e90*/  @!PT LDS RZ, [RZ] ;  /* 0x00000000fffff984 */ /* 0x000fe20000000800 */
[----:B------:R-:W-:Y:S01]  /*9ea0*/  @!PT LDS RZ, [RZ] ;  /* 0x00000000fffff984 */ /* 0x000fe20000000800 */
[----:B------:R1:W-:Y:S01]  /*9eb0*/  @P0 LDGSTS.E.BYPASS.LTC128B.128 [R207+0x2900], [R2.64], !P4 ;  /* 0x0290000002cf0fae */ /* 0x0003e2000e101d48 */
[----:B------:R-:W-:Y:S01]  /*9ec0*/  @P0 SHF.L.U64.HI R0, R7, R0, c[0x0][0x1e4] ;  /* 0x0000790007000619 */ /* 0x000fe20000010200 */
[----:B------:R-:W-:Y:S01]  /*9ed0*/  FMUL.FTZ R7, R81, c[0x0][0x320] ;  /* 0x0000c80051077a20 */ /* 0x000fe20000410000 */
[-C--:B------:R-:W-:Y:S03]  /*9ee0*/  @P0 IADD3 R8, P1, R2, R4.reuse, RZ ;  /* 0x0000000402080210 */ /* 0x080fe60007f3e0ff */
[----:B------:R2:W2:Y:S01]  /*9ef0*/  MUFU.TANH R10, R7 ;  /* 0x00000007000a7308 */ /* 0x0004a20000002400 */
[----:B------:R-:W-:Y:S02]  /*9f00*/  @P0 IADD3.X R9, R0, R3, RZ, P1, !PT ;  /* 0x0000000300090210 */ /* 0x000fe40000ffe4ff */
[-C--:B------:R-:W-:Y:S03]  /*9f10*/  @P0 IADD3 R6, P3, R8, R4.reuse, RZ ;  /* 0x0000000408060210 */ /* 0x080fe60007f7e0ff */
[----:B------:R3:W-:Y:S01]  /*9f20*/  @P0 LDGSTS.E.BYPASS.LTC128B.128 [R207+0x3100], [R8.64], !P4 ;  /* 0x0310000008cf0fae */ /* 0x0007e2000e101d48 */
[----:B-1----:R-:W-:Y:S02]  /*9f30*/  @P0 IADD3 R2, P2, R6, R4, RZ ;  /* 0x0000000406020210 */ /* 0x002fe40007f5e0ff */
[-C--:B--2---:R-:W-:Y:S04]  /*9f40*/  @P0 IADD3.X R7, R9, R0.reuse, RZ, P3, !PT ;  /* 0x0000000009070210 */ /* 0x084fe80001ffe4ff */
[----:B------:R-:W-:Y:S01]  /*9f50*/  @P0 IADD3.X R3, R7, R0, RZ, P2, !PT ;  /* 0x0000000007030210 */ /* 0x000fe200017fe4ff */
[----:B------:R1:W-:Y:S01]  /*9f60*/  @P0 LDGSTS.E.BYPASS.LTC128B.128 [R207+0x3900], [R6.64], !P4 ;  /* 0x0390000006cf0fae */ /* 0x0003e2000e101d48 */
[----:B---3--:R-:W-:Y:S01]  /*9f70*/  @P0 IADD3 R8, P1, R2, R4, RZ ;  /* 0x0000000402080210 */ /* 0x008fe20007f3e0ff */
[----:B------:R-:W-:Y:S06]  /*9f80*/  FMUL.FTZ R4, R82, c[0x0][0x320] ;  /* 0x0000c80052047a20 */ /* 0x000fec0000410000 */
[----:B------:R2:W-:Y:S01]  /*9f90*/  @P0 LDGSTS.E.BYPASS.LTC128B.128 [R207+0x4100], [R2.64], !P4 ;  /* 0x0410000002cf0fae */ /* 0x0005e2000e101d48 */
[----:B------:R-:W-:Y:S01]  /*9fa0*/  @P0 IADD3.X R9, R3, R0, RZ, P1, !PT ;  /* 0x0000000003090210 */ /* 0x000fe20000ffe4ff */
[----:B------:R3:W1:Y:S01]  /*9fb0*/  MUFU.TANH R12, R4 ;  /* 0x00000004000c7308 */ /* 0x0006620000002400 */
[----:B------:R-:W-:Y:S05]  /*9fc0*/  IMAD R0, R205, -0x50, RZ ;  /* 0xffffffb0cd007824 */ /* 0x000fea00078e02ff */
[----:B------:R1:W-:Y:S08]  /*9fd0*/  @P0 LDGSTS.E.BYPASS.LTC128B.128 [R207+0x4900], [R8.64], !P4 ;  /* 0x0490000008cf0fae */ /* 0x0003f0000e101d48 */
[----:B------:R-:W0:Y:S08]  /*9fe0*/  LDGDEPBAR ;  /* 0x00000000000079af */ /* 0x000e300000000000 */
[----:B---3--:R-:W3:Y:S01]  /*9ff0*/  SHFL.IDX PT, R4, R5, RZ, 0x1c1f ;  /* 0x001c1fff05047589 */ /* 0x008ee200000e0000 */
[----:B--2---:R-:W-:Y:S04]  /*a000*/  FMUL.FTZ R2, R83, c[0x0][0x320] ;  /* 0x0000c80053027a20 */ /* 0x004fe80000410000 */
[----:B-1----:R5:W1:Y:S02]  /*a010*/  MUFU.TANH R9, R2 ;  /* 0x0000000200097308 */ /* 0x002a640000002400 */
[----:B-----5:R-:W-:Y:S04]  /*a020*/  IADD3 R2, -R56, 0x1, R0 ;  /* 0x0000000138027810 */ /* 0x020fe80007ffe100 */
[----:B------:R-:W-:Y:S04]  /*a030*/  IADD3 R2, -R243, R2, R244 ;  /* 0x00000002f3027210 */ /* 0x000fe80007ffe1f4 */
[C---:B------:R-:W-:Y:S02]  /*a040*/  IADD3 R6, R2.reuse, c[0x0][0x328], RZ ;  /* 0x0000ca0002067a10 */ /* 0x040fe40007ffe0ff */
[----:B------:R-:W-:Y:S02]  /*a050*/  IADD3 R7, R2, UR4, RZ ;  /* 0x0000000402077c10 */ /* 0x000fe4000fffe0ff */
[----:B---3--:R-:W-:Y:S02]  /*a060*/  IADD3 R3, R6, R4, RZ ;  /* 0x0000000406037210 */ /* 0x008fe40007ffe0ff */
[----:B------:R-:W-:Y:S01]  /*a070*/  IADD3 R2, R4, R7, RZ ;  /* 0x0000000704027210 */ /* 0x000fe20007ffe0ff */
[----:B------:R-:W-:-:S05]  /*a080*/  @!P5 BRA `(.L_x_608) ;  /* 0x000001500000d947 */ /* 0x000fca0003800000 */
[----:B-1--4-:R-:W-:Y:S01]  /*a090*/  IADD3 R4, -R243, R244, R4 ;  /* 0x000000f4f3047210 */ /* 0x012fe20007ffe104 */
[----:B------:R-:W-:Y:S03]  /*a0a0*/  BSSY B0, `(.L_x_609) ;  /* 0x000000e000007945 */ /* 0x000fe60003800000 */
[----:B------:R-:W-:-:S13]  /*a0b0*/  ISETP.GT.AND P0, PT, R4, -0x1, PT ;  /* 0xffffffff0400780c */ /* 0x000fda0003f04270 */
[----:B------:R-:W-:-:S05]  /*a0c0*/  @P0 BRA `(.L_x_610) ;  /* 0x0000007000000947 */ /* 0x000fca0003800000 */
[----:B------:R-:W-:Y:S01]  /*a0d0*/  LOP3.LUT R4, RZ, R4, RZ, 0x33, !PT ;  /* 0x00000004ff047212 */ /* 0x000fe200078e33ff */
[----:B------:R-:W-:Y:S05]  /*a0e0*/  IMAD.MOV.U32 R8, RZ, RZ, c[0x0][0x32c] ;  /* 0x0000cb00ff087624 */ /* 0x000fea00078e00ff */
[----:B------:R-:W-:-:S13]  /*a0f0*/  ISETP.NE.AND P0, PT, R8, 0x1, PT ;  /* 0x000000010800780c */ /* 0x000fda0003f05270 */
[----:B------:R-:W-:Y:S05]  /*a100*/  @P0 IMAD.HI.U32 R8, R4, c[0x0][0x330], RZ ;  /* 0x0000cc0004080a27 */ /* 0x000fea00078e00ff */
[----:B------:R-:W-:Y:S04]  /*a110*/  @P0 SHF.R.U32.HI R4, RZ, c[0x0][0x334], R8 ;  /* 0x0000cd00ff040a19 */ /* 0x000fe80000011608 */
[----:B------:R-:W-:Y:S01]  /*a120*/  LOP3.LUT R4, RZ, R4, RZ, 0x33, !PT ;  /* 0x00000004ff047212 */ /* 0x000fe200078e33ff */
[----:B------:R-:W-:-:S05]  /*a130*/  BRA `(.L_x_611) ;  /* 0x0000004000007947 */ /* 0x000fca0003800000 */
.L_x_610:
[----:B------:R-:W-:Y:S04]  /*a140*/  MOV R8, c[0x0][0x32c] ;  /* 0x0000cb0000087a02 */ /* 0x000fe80000000f00 */
[----:B------:R-:W-:-:S13]  /*a150*/  ISETP.NE.AND P0, PT, R8, 0x1, PT ;  /* 0x000000010800780c */ /* 0x000fda0003f05270 */
[----:B------:R-:W-:Y:S05]  /*a160*/  @P0 IMAD.HI.U32 R8, R4, c[0x0][0x330], RZ ;  /* 0x0000cc0004080a27 */ /* 0x000fea00078e00ff */
[----:B------:R-:W-:Y:S02]  /*a170*/  @P0 SHF.R.U32.HI R4, RZ, c[0x0][0x334], R8 ;  /* 0x0000cd00ff040a19 */ /* 0x000fe40000011608 */
.L_x_611:
[----:B------:R-:W-:Y:S05]  /*a180*/  BSYNC B0 ;  /* 0x0000000000007941 */ /* 0x000fea0003800000 */
.L_x_609:
[----:B------:R-:W-:Y:S04]  /*a190*/  IMAD.IADD R8, R0, 0x1, -R56 ;  /* 0x0000000100087824 */ /* 0x000fe800078e0a38 */
[----:B------:R-:W-:Y:S05]  /*a1a0*/  IMAD R4, R4, c[0x0][0x32c], R8 ;  /* 0x0000cb0004047a24 */ /* 0x000fea00078e0208 */
[----:B------:R-:W-:Y:S02]  /*a1b0*/  IADD3 R8, R4, c[0x0][0x32c], RZ ;  /* 0x0000cb0004087a10 */ /* 0x000fe40007ffe0ff */
[----:B------:R-:W-:Y:S02]  /*a1c0*/  IMNMX R2, R2, R4, !PT ;  /* 0x0000000402027217 */ /* 0x000fe40007800200 */
[----:B------:R-:W-:Y:S02]  /*a1d0*/  IMNMX R3, R3, R8, PT ;  /* 0x0000000803037217 */ /* 0x000fe40003800200 */
.L_x_608:
[C---:B-1--4-:R-:W-:Y:S01]  /*a1e0*/  ISETP.GE.AND P1, PT, R0.reuse, 0x1, PT ;  /* 0x000000010000780c */ /* 0x052fe20003f26270 */
[----:B------:R-:W1:Y:S01]  /*a1f0*/  SHFL.IDX PT, R4, R5, 0x1, 0x1c1f ;  /* 0x003c1f0005047f89 */ /* 0x000e6200000e0000 */
[----:B------:R-:W-:Y:S02]  /*a200*/  ISETP.GE.AND P0, PT, R0, 0x2, PT ;  /* 0x000000020000780c */ /* 0x000fe40003f06270 */
[----:B------:R-:W-:Y:S02]  /*a210*/  LOP3.LUT R204, R204, 0xfffffdff, RZ, 0xc0, !PT ;  /* 0xfffffdffcccc7812 */ /* 0x000fe400078ec0ff */
[C---:B------:R-:W-:Y:S02]  /*a220*/  ISETP.GE.AND P2, PT, R0.reuse, 0x9, PT ;  /* 0x000000090000780c */ /* 0x040fe40003f46270 */
[C---:B------:R-:W-:Y:S02]  /*a230*/  ISETP.GE.AND P6, PT, R0.reuse, 0x31, PT ;  /* 0x000000310000780c */ /* 0x040fe40003fc6270 */
[C---:B------:R-:W-:Y:S02]  /*a240*/  ISETP.GE.AND P5, PT, R0.reuse, 0x32, PT ;  /* 0x000000320000780c */ /* 0x040fe40003fa6270 */
[----:B------:R-:W-:Y:S02]  /*a250*/  ISETP.GE.AND P3, PT, R0, 0x39, PT ;  /* 0x000000390000780c */ /* 0x000fe40003f66270 */
[----:B------:R-:W-:Y:S02]  /*a260*/  @P1 LOP3.LUT R204, R204, 0x200, RZ, 0xfc, !PT ;  /* 0x00000200cccc1812 */ /* 0x000fe400078efcff */
[----:B------:R-:W-:Y:S02]  /*a270*/  ISETP.GT.AND P1, PT, R2, RZ, !P1 ;  /* 0x000000ff0200720c */ /* 0x000fe40004f24270 */
[----:B------:R-:W-:Y:S02]  /*a280*/  LOP3.LUT R204, R204, 0xffffdfff, RZ, 0xc0, !PT ;  /* 0xffffdfffcccc7812 */ /* 0x000fe400078ec0ff */
[----:B------:R-:W-:Y:S02]  /*a290*/  ISETP.LT.OR P1, PT, R3, 0x1, P1 ;  /* 0x000000010300780c */ /* 0x000fe40000f21670 */
[----:B------:R-:W-:Y:S02]  /*a2a0*/  @P0 LOP3.LUT R204, R204, 0x2000, RZ, 0xfc, !PT ;  /* 0x00002000cccc0812 */ /* 0x000fe400078efcff */
[----:B------:R-:W-:Y:S02]  /*a2b0*/  ISETP.GT.AND P0, PT, R2, 0x1, !P0 ;  /* 0x000000010200780c */ /* 0x000fe40004704270 */
[----:B------:R-:W-:Y:S02]  /*a2c0*/  FSEL R13, R183, -INF , !P1 ;  /* 0xff800000b70d7808 */ /* 0x000fe40004800000 */
[----:B------:R-:W-:Y:S02]  /*a2d0*/  ISETP.GE.AND P1, PT, R0, 0xa, PT ;  /* 0x0000000a0000780c */ /* 0x000fe40003f26270 */
[----:B------:R-:W-:Y:S02]  /*a2e0*/  ISETP.LT.OR P0, PT, R3, 0x2, P0 ;  /* 0x000000020300780c */ /* 0x000fe40000701670 */
[----:B------:R-:W-:Y:S02]  /*a2f0*/  LOP3.LUT R204, R204, 0xfffff7ff, RZ, 0xc0, !PT ;  /* 0xfffff7ffcccc7812 */ /* 0x000fe400078ec0ff */
[----:B------:R-:W-:Y:S02]  /*a300*/  FSEL R14, R171, -INF , !P0 ;  /* 0xff800000ab0e7808 */ /* 0x000fe40004000000 */
[----:B------:R-:W-:Y:S02]  /*a310*/  @P2 LOP3.LUT R204, R204, 0x800, RZ, 0xfc, !PT ;  /* 0x00000800cccc2812 */ /* 0x000fe400078efcff */
[----:B------:R-:W-:Y:S02]  /*a320*/  ISETP.GT.AND P0, PT, R2, 0x8, !P2 ;  /* 0x000000080200780c */ /* 0x000fe40005704270 */
[----:B------:R-:W-:Y:S02]  /*a330*/  LOP3.LUT R204, R204, 0xfffffeff, RZ, 0xc0, !PT ;  /* 0xfffffeffcccc7812 */ /* 0x000fe400078ec0ff */
[----:B------:R-:W-:Y:S02]  /*a340*/  ISETP.LT.OR P0, PT, R3, 0x9, P0 ;  /* 0x000000090300780c */ /* 0x000fe40000701670 */
[----:B------:R-:W-:Y:S02]  /*a350*/  @P1 LOP3.LUT R204, R204, 0x100, RZ, 0xfc, !PT ;  /* 0x00000100cccc1812 */ /* 0x000fe400078efcff */
[----:B------:R-:W-:Y:S02]  /*a360*/  FSEL R15, R15, -INF , !P0 ;  /* 0xff8000000f0f7808 */ /* 0x000fe40004000000 */
[----:B------:R-:W-:Y:S02]  /*a370*/  ISETP.GT.AND P0, PT, R2, 0x9, !P1 ;  /* 0x000000090200780c */ /* 0x000fe40004f04270 */
[----:B------:R-:W-:Y:S02]  /*a380*/  ISETP.GE.AND P1, PT, R0, 0x11, PT ;  /* 0x000000110000780c */ /* 0x000fe40003f26270 */
[C---:B------:R-:W-:Y:S02]  /*a390*/  ISETP.LT.OR P0, PT, R3.reuse, 0xa, P0 ;  /* 0x0000000a0300780c */ /* 0x040fe40000701670 */
[----:B------:R-:W-:Y:S02]  /*a3a0*/  LOP3.LUT R204, R204, 0xffffff7f, RZ, 0xc0, !PT ;  /* 0xffffff7fcccc7812 */ /* 0x000fe400078ec0ff */
[----:B------:R-:W-:Y:S02]  /*a3b0*/  FSEL R18, R168, -INF , !P0 ;  /* 0xff800000a8127808 */ /* 0x000fe40004000000 */
[----:B------:R-:W-:Y:S02]  /*a3c0*/  ISETP.GT.AND P0, PT, R2, 0x10, !P1 ;  /* 0x000000100200780c */ /* 0x000fe40004f04270 */
[----:B------:R-:W-:Y:S02]  /*a3d0*/  ISETP.GE.AND P2, PT, R0, 0x3a, PT ;  /* 0x0000003a0000780c */ /* 0x000fe40003f46270 */
[C---:B------:R-:W-:Y:S02]  /*a3e0*/  ISETP.LT.OR P0, PT, R3.reuse, 0x11, P0 ;  /* 0x000000110300780c */ /* 0x040fe40000701670 */
[----:B------:R-:W-:Y:S02]  /*a3f0*/  @P1 LOP3.LUT R204, R204, 0x80, RZ, 0xfc, !PT ;  /* 0x00000080cccc1812 */ /* 0x000fe400078efcff */
[----:B------:R-:W-:Y:S02]  /*a400*/  ISETP.GE.AND P1, PT, R0, 0x12, PT ;  /* 0x000000120000780c */ /* 0x000fe40003f26270 */
[----:B------:R-:W-:Y:S02]  /*a410*/  LOP3.LUT R204, R204, 0xffffffbf, RZ, 0xc0, !PT ;  /* 0xffffffbfcccc7812 */ /* 0x000fe400078ec0ff */
[----:B------:R-:W-:Y:S02]  /*a420*/  FSEL R27, R166, -INF , !P0 ;  /* 0xff800000a61b7808 */ /* 0x000fe40004000000 */
[----:B------:R-:W-:Y:S04]  /*a430*/  ISETP.GT.AND P0, PT, R2, 0x11, !P1 ;  /* 0x000000110200780c */ /* 0x000fe80004f04270 */
[C---:B------:R-:W-:Y:S03]  /*a440*/  ISETP.LT.OR P0, PT, R3.reuse, 0x12, P0 ;  /* 0x000000120300780c */ /* 0x040fe60000701670 */
[----:B------:R-:W-:Y:S02]  /*a450*/  @P1 LOP3.LUT R204, R204, 0x40, RZ, 0xfc, !PT ;  /* 0x00000040cccc1812 */ /* 0x000fe400078efcff */
[----:B------:R-:W-:Y:S02]  /*a460*/  ISETP.GE.AND P1, PT, R0, 0x19, PT ;  /* 0x000000190000780c */ /* 0x000fe40003f26270 */
[----:B------:R-:W-:Y:S02]  /*a470*/  LOP3.LUT R204, R204, 0xffffffdf, RZ, 0xc0, !PT ;  /* 0xffffffdfcccc7812 */ /* 0x000fe400078ec0ff */
[----:B------:R-:W-:Y:S02]  /*a480*/  FSEL R28, R160, -INF , !P0 ;  /* 0xff800000a01c7808 */ /* 0x000fe40004000000 */
[----:B------:R-:W-:Y:S04]  /*a490*/  ISETP.GT.AND P0, PT, R2, 0x18, !P1 ;  /* 0x000000180200780c */ /* 0x000fe80004f04270 */
[----:B------:R-:W-:Y:S03]  /*a4a0*/  ISETP.LT.OR P0, PT, R3, 0x19, P0 ;  /* 0x000000190300780c */ /* 0x000fe60000701670 */
        /* <DEDUP_REMOVED lines=20> */
[----:B------:R-:W-:Y:S02]  /*a5f0*/  FSEL R43, R152, -INF , !P0 ;  /* 0xff800000982b7808 */ /* 0x000fe40004000000 */
[----:B------:R-:W-:Y:S02]  /*a600*/  LOP3.LUT R204, R204, 0xfffffffd, RZ, 0xc0, !PT ;  /* 0xfffffffdcccc7812 */ /* 0x000fe400078ec0ff */
[----:B------:R-:W-:Y:S04]  /*a610*/  ISETP.GT.AND P0, PT, R2, 0x28, !P1 ;  /* 0x000000280200780c */ /* 0x000fe80004f04270 */
[C---:B------:R-:W-:Y:S03]  /*a620*/  ISETP.LT.OR P0, PT, R3.reuse, 0x29, P0 ;  /* 0x000000290300780c */ /* 0x040fe60000701670 */
[----:B------:R-:W-:Y:S02]  /*a630*/  @P1 LOP3.LUT R204, R204, 0x2, RZ, 0xfc, !PT ;  /* 0x00000002cccc1812 */ /* 0x000fe400078efcff */
[----:B------:R-:W-:Y:S02]  /*a640*/  ISETP.GE.AND P1, PT, R0, 0x2a, PT ;  /* 0x0000002a0000780c */ /* 0x000fe40003f26270 */
[----:B------:R-:W-:Y:S02]  /*a650*/  FSEL R46, R40, -INF , !P0 ;  /* 0xff800000282e7808 */ /* 0x000fe40004000000 */
[----:B------:R-:W-:Y:S02]  /*a660*/  ISETP.GT.AND P0, PT, R2, 0x29, !P1 ;  /* 0x000000290200780c */ /* 0x000fe40004f04270 */
[----:B------:R-:W-:Y:S02]  /*a670*/  LOP3.LUT R204, R204, 0xfffffffe, RZ, 0xc0, !PT ;  /* 0xfffffffecccc7812 */ /* 0x000fe400078ec0ff */
[----:B------:R-:W-:Y:S04]  /*a680*/  ISETP.LT.OR P0, PT, R3, 0x2a, P0 ;  /* 0x0000002a0300780c */ /* 0x000fe80000701670 */
[----:B------:R-:W-:Y:S02]  /*a690*/  FSEL R160, R33, -INF , !P0 ;  /* 0xff80000021a07808 */ /* 0x000fe40004000000 */
[----:B------:R-:W-:Y:S02]  /*a6a0*/  ISETP.GT.AND P0, PT, R2, 0x30, !P6 ;  /* 0x000000300200780c */ /* 0x000fe40007704270 */
[----:B------:R-:W-:Y:S02]  /*a6b0*/  @P1 LOP3.LUT R204, R204, 0x1, RZ, 0xfc, !PT ;  /* 0x00000001cccc1812 */ /* 0x000fe400078efcff */
[C---:B------:R-:W-:Y:S02]  /*a6c0*/  ISETP.LT.OR P0, PT, R3.reuse, 0x31, P0 ;  /* 0x000000310300780c */ /* 0x040fe40000701670 */
[----:B------:R-:W-:Y:S02]  /*a6d0*/  ISETP.GE.AND P1, PT, R0, 0x41, PT ;  /* 0x000000410000780c */ /* 0x000fe40003f26270 */
[----:B------:R-:W-:Y:S02]  /*a6e0*/  FSEL R171, R30, -INF , !P0 ;  /* 0xff8000001eab7808 */ /* 0x000fe40004000000 */
[----:B------:R-:W-:Y:S02]  /*a6f0*/  ISETP.GT.AND P0, PT, R2, 0x31, !P5 ;  /* 0x000000310200780c */ /* 0x000fe40006f04270 */
[----:B------:R-:W-:Y:S02]  /*a700*/  LOP3.LUT R204, R204, 0xfffffbff, RZ, 0xc0, !PT ;  /* 0xfffffbffcccc7812 */ /* 0x000fe400078ec0ff */
[----:B------:R-:W-:Y:S04]  /*a710*/  ISETP.LT.OR P0, PT, R3, 0x32, P0 ;  /* 0x000000320300780c */ /* 0x000fe80000701670 */
[----:B------:R-:W-:Y:S02]  /*a720*/  FSEL R172, R25, -INF , !P0 ;  /* 0xff80000019ac7808 */ /* 0x000fe40004000000 */
[C---:B------:R-:W-:Y:S04]  /*a730*/  ISETP.GT.AND P0, PT, R2.reuse, 0x38, !P3 ;  /* 0x000000380200780c */ /* 0x040fe80005f04270 */
[----:B------:R-:W-:Y:S04]  /*a740*/  ISETP.LT.OR P0, PT, R3, 0x39, P0 ;  /* 0x000000390300780c */ /* 0x000fe80000701670 */
[----:B------:R-:W-:Y:S02]  /*a750*/  FSEL R173, R23, -INF , !P0 ;  /* 0xff80000017ad7808 */ /* 0x000fe40004000000 */
[C---:B------:R-:W-:Y:S04]  /*a760*/  ISETP.GT.AND P0, PT, R2.reuse, 0x39, !P2 ;  /* 0x000000390200780c */ /* 0x040fe80005704270 */
[----:B------:R-:W-:Y:S04]  /*a770*/  ISETP.LT.OR P0, PT, R3, 0x3a, P0 ;  /* 0x0000003a0300780c */ /* 0x000fe80000701670 */
[----:B------:R-:W-:Y:S02]  /*a780*/  FSEL R183, R19, -INF , !P0 ;  /* 0xff80000013b77808 */ /* 0x000fe40004000000 */
[----:B------:R-:W-:Y:S04]  /*a790*/  ISETP.GT.AND P0, PT, R2, 0x40, !P1 ;  /* 0x000000400200780c */ /* 0x000fe80004f04270 */
[----:B------:R-:W-:Y:S04]  /*a7a0*/  ISETP.LT.OR P0, PT, R3, 0x41, P0 ;  /* 0x000000410300780c */ /* 0x000fe80000701670 */
[----:B------:R-:W-:Y:S02]  /*a7b0*/  FSEL R210, R17, -INF , !P0 ;  /* 0xff80000011d27808 */ /* 0x000fe40004000000 */
[----:B------:R-:W-:-:S13]  /*a7c0*/  ISETP.GE.AND P0, PT, R0, 0x42, PT ;  /* 0x000000420000780c */ /* 0x000fda0003f06270 */
[----:B------:R-:W-:Y:S02]  /*a7d0*/  @P0 LOP3.LUT R204, R204, 0x400, RZ, 0xfc, !PT ;  /* 0x00000400cccc0812 */ /* 0x000fe400078efcff */
[----:B------:R-:W-:Y:S02]  /*a7e0*/  ISETP.GT.AND P0, PT, R2, 0x41, !P0 ;  /* 0x000000410200780c */ /* 0x000fe40004704270 */
[----:B------:R-:W-:Y:S02]  /*a7f0*/  LOP3.LUT R204, R204, 0xffffefff, RZ, 0xc0, !PT ;  /* 0xffffefffcccc7812 */ /* 0x000fe400078ec0ff */
        /* <DEDUP_REMOVED lines=10> */
[----:B------:R-:W-:Y:S01]  /*a8a0*/  ISETP.GT.AND P0, PT, R2, 0x49, !P0 ;  /* 0x000000490200780c */ /* 0x000fe20004704270 */
[--C-:B-1----:R-:W-:Y:S03]  /*a8b0*/  IMAD.IADD R2, R6, 0x1, R4.reuse ;  /* 0x0000000106027824 */ /* 0x102fe600078e0204 */
[----:B------:R-:W-:Y:S01]  /*a8c0*/  ISETP.LT.OR P0, PT, R3, 0x4a, P0 ;  /* 0x0000004a0300780c */ /* 0x000fe20000701670 */
[----:B------:R-:W-:Y:S03]  /*a8d0*/  IMAD.IADD R3, R7, 0x1, R4 ;  /* 0x0000000107037824 */ /* 0x000fe600078e0204 */
[----:B------:R-:W-:Y:S02]  /*a8e0*/  FSEL R220, R10, -INF , !P0 ;  /* 0xff8000000adc7808 */ /* 0x000fe40004000000 */
[----:B------:R-:W-:-:S13]  /*a8f0*/  ISETP.GE.AND P0, PT, R58, 0x1, PT ;  /* 0x000000013a00780c */ /* 0x000fda0003f06270 */
[----:B------:R-:W-:-:S05]  /*a900*/  @!P0 BRA `(.L_x_612) ;  /* 0x0000015000008947 */ /* 0x000fca0003800000 */
[----:B------:R-:W-:Y:S01]  /*a910*/  IADD3 R4, -R243, R244, R4 ;  /* 0x000000f4f3047210 */ /* 0x000fe20007ffe104 */
        /* <DEDUP_REMOVED lines=10> */
.L_x_614:
[----:B------:R-:W-:Y:S04]  /*a9c0*/  MOV R8, c[0x0][0x32c] ;  /* 0x0000cb0000087a02 */ /* 0x000fe80000000f00 */
[----:B------:R-:W-:-:S13]  /*a9d0*/  ISETP.NE.AND P0, PT, R8, 0x1, PT ;  /* 0x000000010800780c */ /* 0x000fda0003f05270 */
[----:B------:R-:W-:Y:S05]  /*a9e0*/  @P0 IMAD.HI.U32 R8, R4, c[0x0][0x330], RZ ;  /* 0x0000cc0004080a27 */ /* 0x000fea00078e00ff */
[----:B------:R-:W-:Y:S02]  /*a9f0*/  @P0 SHF.R.U32.HI R4, RZ, c[0x0][0x334], R8 ;  /* 0x0000cd00ff040a19 */ /* 0x000fe40000011608 */
.L_x_615:
[----:B------:R-:W-:Y:S05]  /*aa00*/  BSYNC B0 ;  /* 0x0000000000007941 */ /* 0x000fea0003800000 */
.L_x_613:
[----:B------:R-:W-:Y:S04]  /*aa10*/  IMAD.IADD R8, R0, 0x1, -R56 ;  /* 0x0000000100087824 */ /* 0x000fe800078e0a38 */
[----:B------:R-:W-:Y:S05]  /*aa20*/  IMAD R4, R4, c[0x0][0x32c], R8 ;  /* 0x0000cb0004047a24 */ /* 0x000fea00078e0208 */
[----:B------:R-:W-:Y:S02]  /*aa30*/  IADD3 R8, R4, c[0x0][0x32c], RZ ;  /* 0x0000cb0004087a10 */ /* 0x000fe40007ffe0ff */
[----:B------:R-:W-:Y:S02]  /*aa40*/  IMNMX R3, R3, R4, !PT ;  /* 0x0000000403037217 */ /* 0x000fe40007800200 */
[----:B------:R-:W-:Y:S02]  /*aa50*/  IMNMX R2, R2, R8, PT ;  /* 0x0000000802027217 */ /* 0x000fe40003800200 */
.L_x_612:
[----:B------:R-:W-:Y:S01]  /*aa60*/  LOP3.LUT P0, RZ, R204, 0x2000, RZ, 0xc0, !PT ;  /* 0x00002000ccff7812 */ /* 0x000fe2000780c0ff */
[----:B------:R-:W1:Y:S03]  /*aa70*/  SHFL.IDX PT, R4, R5, 0x2, 0x1c1f ;  /* 0x005c1f0005047f89 */ /* 0x000e6600000e0000 */
[C---:B------:R-:W-:Y:S04]  /*aa80*/  ISETP.GT.AND P0, PT, R3.reuse, 0x1, !P0 ;  /* 0x000000010300780c */ /* 0x040fe80004704270 */
[----:B------:R-:W-:Y:S04]  /*aa90*/  ISETP.LT.OR P0, PT, R2, 0x2, P0 ;  /* 0x000000020200780c */ /* 0x000fe80000701670 */
[----:B------:R-:W-:Y:S02]  /*aaa0*/  FSEL R11, R208, -INF , !P0 ;  /* 0xff800000d00b7808 */ /* 0x000fe40004000000 */
[----:B------:R-:W-:Y:S04]  /*aab0*/  LOP3.LUT P0, RZ, R204, 0x800, RZ, 0xc0, !PT ;  /* 0x00000800ccff7812 */ /* 0x000fe8000780c0ff */
        /* <DEDUP_REMOVED lines=8> */
[----:B------:R-:W-:Y:S04]  /*ab40*/  ISETP.GT.AND P0, PT, R3, 0x10, !P0 ;  /* 0x000000100300780c */ /* 0x000fe80004704270 */
        /* <DEDUP_REMOVED lines=30> */
[----:B------:R-:W-:Y:S04]  /*ad30*/  ISETP.GT.AND P0, PT, R3, 0x30, !P6 ;  /* 0x000000300300780c */ /* 0x000fe80007704270 */
[C---:B------:R-:W-:Y:S04]  /*ad40*/  ISETP.LT.OR P0, PT, R2.reuse, 0x31, P0 ;  /* 0x000000310200780c */ /* 0x040fe80000701670 */
[----:B------:R-:W-:Y:S02]  /*ad50*/  FSEL R166, R39, -INF , !P0 ;  /* 0xff80000027a67808 */ /* 0x000fe40004000000 */
[----:B------:R-:W-:Y:S04]  /*ad60*/  ISETP.GT.AND P0, PT, R3, 0x31, !P5 ;  /* 0x000000310300780c */ /* 0x000fe80006f04270 */
[C---:B------:R-:W-:Y:S04]  /*ad70*/  ISETP.LT.OR P0, PT, R2.reuse, 0x32, P0 ;  /* 0x000000320200780c */ /* 0x040fe80000701670 */
[----:B------:R-:W-:Y:S02]  /*ad80*/  FSEL R168, R35, -INF , !P0 ;  /* 0xff80000023a87808 */ /* 0x000fe40004000000 */
[C---:B------:R-:W-:Y:S04]  /*ad90*/  ISETP.GT.AND P0, PT, R3.reuse, 0x38, !P3 ;  /* 0x000000380300780c */ /* 0x040fe80005f04270 */
        /* <DEDUP_REMOVED lines=17> */
[C---:B------:R-:W-:Y:S04]  /*aeb0*/  ISETP.GT.AND P0, PT, R3.reuse, RZ, !P0 ;  /* 0x000000ff0300720c */ /* 0x040fe80004704270 */
[----:B------:R-:W-:Y:S04]  /*aec0*/  ISETP.LT.OR P0, PT, R2, 0x1, P0 ;  /* 0x000000010200780c */ /* 0x000fe80000701670 */
[----:B------:R-:W-:Y:S02]  /*aed0*/  FSEL R10, R218, -INF , !P0 ;  /* 0xff800000da0a7808 */ /* 0x000fe40004000000 */
[----:B------:R-:W-:Y:S04]  /*aee0*/  LOP3.LUT P0, RZ, R204, 0x4000, RZ, 0xc0, !PT ;  /* 0x00004000ccff7812 */ /* 0x000fe8000780c0ff */
        /* <DEDUP_REMOVED lines=18> */
.L_x_618:
[----:B------:R-:W-:Y:S04]  /*b010*/  MOV R8, c[0x0][0x32c] ;  /* 0x0000cb0000087a02 */ /* 0x000fe80000000f00 */
[----:B------:R-:W-:-:S13]  /*b020*/  ISETP.NE.AND P0, PT, R8, 0x1, PT ;  /* 0x000000010800780c */ /* 0x000fda0003f05270 */
[----:B------:R-:W-:Y:S05]  /*b030*/  @P0 IMAD.HI.U32 R8, R4, c[0x0][0x330], RZ ;  /* 0x0000cc0004080a27 */ /* 0x000fea00078e00ff */
[----:B------:R-:W-:Y:S02]  /*b040*/  @P0 SHF.R.U32.HI R4, RZ, c[0x0][0x334], R8 ;  /* 0x0000cd00ff040a19 */ /* 0x000fe40000011608 */
.L_x_619:
[----:B------:R-:W-:Y:S05]  /*b050*/  BSYNC B0 ;  /* 0x0000000000007941 */ /* 0x000fea0003800000 */
.L_x_617:
[----:B------:R-:W-:Y:S04]  /*b060*/  IMAD.IADD R8, R0, 0x1, -R56 ;  /* 0x0000000100087824 */ /* 0x000fe800078e0a38 */
[----:B------:R-:W-:Y:S05]  /*b070*/  IMAD R4, R4, c[0x0][0x32c], R8 ;  /* 0x0000cb0004047a24 */ /* 0x000fea00078e0208 */
[----:B------:R-:W-:Y:S02]  /*b080*/  IADD3 R8, R4, c[0x0][0x32c], RZ ;  /* 0x0000cb0004087a10 */ /* 0x000fe40007ffe0ff */
[----:B------:R-:W-:Y:S02]  /*b090*/  IMNMX R3, R3, R4, !PT ;  /* 0x0000000403037217 */ /* 0x000fe40007800200 */
[----:B------:R-:W-:Y:S02]  /*b0a0*/  IMNMX R2, R2, R8, PT ;  /* 0x0000000802027217 */ /* 0x000fe40003800200 */
.L_x_616:
[----:B------:R-:W-:Y:S01]  /*b0b0*/  LOP3.LUT P0, RZ, R204, 0x2000, RZ, 0xc0, !PT ;  /* 0x00002000ccff7812 */ /* 0x000fe2000780c0ff */
[----:B------:R-:W1:Y:S03]  /*b0c0*/  SHFL.IDX PT, R4, R5, 0x3, 0x1c1f ;  /* 0x007c1f0005047f89 */ /* 0x000e6600000e0000 */
        /* <DEDUP_REMOVED lines=41> */
[C---:B------:R-:W-:Y:S04]  /*b360*/  ISETP.LT.OR P0, PT, R2.reuse, 0x2a, P0 ;  /* 0x0000002a0200780c */ /* 0x040fe80000701670 */
        /* <DEDUP_REMOVED lines=10> */
[----:B------:R-:W-:Y:S04]  /*b410*/  ISETP.GT.AND P0, PT, R3, 0x39, !P2 ;  /* 0x000000390300780c */ /* 0x000fe80005704270 */
[C---:B------:R-:W-:Y:S04]  /*b420*/  ISETP.LT.OR P0, PT, R2.reuse, 0x3a, P0 ;  /* 0x0000003a0200780c */ /* 0x040fe80000701670 */
        /* <DEDUP_REMOVED lines=13> */
[----:B------:R-:W-:Y:S04]  /*b500*/  ISETP.GT.AND P0, PT, R3, RZ, !P0 ;  /* 0x000000ff0300720c */ /* 0x000fe80004704270 */
        /* <DEDUP_REMOVED lines=21> */
.L_x_622:
[----:B------:R-:W-:Y:S04]  /*b660*/  MOV R5, c[0x0][0x32c] ;  /* 0x0000cb0000057a02 */ /* 0x000fe80000000f00 */
[----:B------:R-:W-:-:S13]  /*b670*/  ISETP.NE.AND P0, PT, R5, 0x1, PT ;  /* 0x000000010500780c */ /* 0x000fda0003f05270 */
[----:B------:R-:W-:Y:S05]  /*b680*/  @P0 IMAD.HI.U32 R5, R4, c[0x0][0x330], RZ ;  /* 0x0000cc0004050a27 */ /* 0x000fea00078e00ff */
[----:B------:R-:W-:Y:S02]  /*b690*/  @P0 SHF.R.U32.HI R4, RZ, c[0x0][0x334], R5 ;  /* 0x0000cd00ff040a19 */ /* 0x000fe40000011605 */
.L_x_623:
[----:B------:R-:W-:Y:S05]  /*b6a0*/  BSYNC B0 ;  /* 0x0000000000007941 */ /* 0x000fea0003800000 */
.L_x_621:
[----:B------:R-:W-:Y:S04]  /*b6b0*/  IMAD.IADD R0, R0, 0x1, -R56 ;  /* 0x0000000100007824 */ /* 0x000fe800078e0a38 */
[----:B------:R-:W-:Y:S05]  /*b6c0*/  IMAD R0, R4, c[0x0][0x32c], R0 ;  /* 0x0000cb0004007a24 */ /* 0x000fea00078e0200 */
[----:B------:R-:W-:Y:S02]  /*b6d0*/  IADD3 R4, R0, c[0x0][0x32c], RZ ;  /* 0x0000cb0000047a10 */ /* 0x000fe40007ffe0ff */
[----:B------:R-:W-:Y:S02]  /*b6e0*/  IMNMX R2, R2, R0, !PT ;  /* 0x0000000002027217 */ /* 0x000fe40007800200 */
[----:B------:R-:W-:Y:S02]  /*b6f0*/  IMNMX R3, R3, R4, PT ;  /* 0x0000000403037217 */ /* 0x000fe40003800200 */
.L_x_620:
[----:B------:R-:W-:Y:S01]  /*b700*/  LOP3.LUT P0, RZ, R204, 0x200, RZ, 0xc0, !PT ;  /* 0x00000200ccff7812 */ /* 0x000fe2000780c0ff */
[----:B------:R-:W-:Y:S01]  /*b710*/  LDSM.16.MT88.4 R36, [R193] ;  /* 0x00000000c124783b */ /* 0x000fe20000004200 */
[----:B------:R-:W-:Y:S02]  /*b720*/  FMNMX.FTZ R0, R13, R84, !PT ;  /* 0x000000540d007209 */ /* 0x000fe40007810000 */
[----:B------:R-:W-:Y:S02]  /*b730*/  ISETP.GT.AND P0, PT, R2, RZ, !P0 ;  /* 0x000000ff0200720c */ /* 0x000fe40004704270 */
[----:B------:R-:W-:Y:S02]  /*b740*/  FMNMX.FTZ R0, R14, R0, !PT ;  /* 0x000000000e007209 */ /* 0x000fe40007810000 */
[----:B------:R-:W-:Y:S01]  /*b750*/  ISETP.LT.OR P0, PT, R3, 0x1, P0 ;  /* 0x000000010300780c */ /* 0x000fe20000701670 */
[----:B------:R-:W-:Y:S01]  /*b760*/  LDSM.16.MT88.4 R80, [R192] ;  /* 0x00000000c050783b */ /* 0x000fe20000004200 */
[----:B------:R-:W-:Y:S02]  /*b770*/  FMNMX.FTZ R0, R15, R0, !PT ;  /* 0x000000000f007209 */ /* 0x000fe40007810000 */
[----:B------:R-:W-:Y:S02]  /*b780*/  FSEL R21, R225, -INF , !P0 ;  /* 0xff800000e1157808 */ /* 0x000fe40004000000 */
[----:B------:R-:W-:Y:S02]  /*b790*/  LOP3.LUT P0, RZ, R204, 0x2000, RZ, 0xc0, !PT ;  /* 0x00002000ccff7812 */ /* 0x000fe4000780c0ff */
[----:B------:R-:W-:Y:S02]  /*b7a0*/  FMNMX.FTZ R0, R18, R0, !PT ;  /* 0x0000000012007209 */ /* 0x000fe40007810000 */
[----:B------:R-:W-:Y:S02]  /*b7b0*/  ISETP.GT.AND P0, PT, R2, 0x1, !P0 ;  /* 0x000000010200780c */ /* 0x000fe40004704270 */
[----:B------:R-:W-:Y:S02]  /*b7c0*/  FMNMX.FTZ R0, R27, R0, !PT ;  /* 0x000000001b007209 */ /* 0x000fe40007810000 */
[----:B------:R-:W-:Y:S02]  /*b7d0*/  ISETP.LT.OR P0, PT, R3, 0x2, P0 ;  /* 0x000000020300780c */ /* 0x000fe40000701670 */
        /* <DEDUP_REMOVED lines=46> */
[----:B------:R-:W-:Y:S02]  /*bac0*/  LOP3.LUT P0, RZ, R204, 0x8, RZ, 0xc0, !PT ;  /* 0x00000008ccff7812 */ /* 0x000fe4000780c0ff */
        /* <DEDUP_REMOVED lines=8> */
[----:B------:R-:W-:Y:S01]  /*bb50*/  FSEL R162, R177, -INF , !P0 ;  /* 0xff800000b1a27808 */ /* 0x000fe20004000000 */
[----:B------:R-:W1:Y:S01]  /*bb60*/  SHFL.BFLY PT, R6, R0, 0x2, 0x1f ;  /* 0x0c401f0000067f89 */ /* 0x000e6200000e0000 */
[----:B------:R-:W-:Y:S02]  /*bb70*/  LOP3.LUT P0, RZ, R204, 0x4, RZ, 0xc0, !PT ;  /* 0x00000004ccff7812 */ /* 0x000fe4000780c0ff */
        /* <DEDUP_REMOVED lines=20> */
[----:B-1----:R-:W-:Y:S02]  /*bcc0*/  FMNMX.FTZ R0, R0, R6, !PT ;  /* 0x0000000600007209 */ /* 0x002fe40007810000 */
[----:B------:R-:W-:Y:S02]  /*bcd0*/  FMNMX.FTZ R4, R217, R4, !PT ;  /* 0x00000004d9047209 */ /* 0x000fe40007810000 */
[----:B------:R-:W-:Y:S01]  /*bce0*/  FMNMX.FTZ R5, R35, R5, !PT ;  /* 0x0000000523057209 */ /* 0x000fe20007810000 */
[----:B------:R-:W1:Y:S01]  /*bcf0*/  SHFL.BFLY PT, R6, R0, 0x1, 0x1f ;  /* 0x0c201f0000067f89 */ /* 0x000e6200000e0000 */
[----:B------:R-:W-:Y:S02]  /*bd00*/  ISETP.GT.AND P0, PT, R2, 0x29, !P0 ;  /* 0x000000290200780c */ /* 0x000fe40004704270 */
[----:B------:R-:W-:Y:S02]  /*bd10*/  FMNMX.FTZ R4, R218, R4, !PT ;  /* 0x00000004da047209 */ /* 0x000fe40007810000 */
[----:B------:R-:W-:Y:S02]  /*bd20*/  ISETP.LT.OR P0, PT, R3, 0x2a, P0 ;  /* 0x0000002a0300780c */ /* 0x000fe40000701670 */
[----:B------:R-:W-:Y:S01]  /*bd30*/  FMNMX.FTZ R5, R40, R5, !PT ;  /* 0x0000000528057209 */ /* 0x000fe20007810000 */
[----:B------:R-:W2:Y:S01]  /*bd40*/  SHFL.BFLY PT, R7, R4, 0x2, 0x1f ;  /* 0x0c401f0004077f89 */ /* 0x000ea200000e0000 */
[----:B------:R-:W-:Y:S02]  /*bd50*/  FSEL R165, R169, -INF , !P0 ;  /* 0xff800000a9a57808 */ /* 0x000fe40004000000 */
        /* <DEDUP_REMOVED lines=11> */
[----:B------:R-:W-:Y:S02]  /*be10*/  ISETP.GT.AND P0, PT, R2, 0x38, !P3 ;  /* 0x000000380200780c */ /* 0x000fe40005f04270 */
[----:B-1----:R-:W-:Y:S02]  /*be20*/  FMNMX.FTZ R72, R0, R6, !PT ;  /* 0x0000000600487209 */ /* 0x002fe40007810000 */
[----:B------:R-:W-:Y:S02]  /*be30*/  ISETP.LT.OR P0, PT, R3, 0x39, P0 ;  /* 0x000000390300780c */ /* 0x000fe40000701670 */
[----:B------:R-:W-:Y:S02]  /*be40*/  FMNMX.FTZ R5, R175, R5, !PT ;  /* 0x00000005af057209 */ /* 0x000fe40007810000 */
[----:B--2---:R-:W-:Y:S01]  /*be50*/  FMNMX.FTZ R0, R4, R7, !PT ;  /* 0x0000000704007209 */ /* 0x004fe20007810000 */
[----:B------:R-:W-:Y:S01]  /*be60*/  FMUL.FTZ R4, R72, c[0x0][0x2d0] ;  /* 0x0000b40048047a20 */ /* 0x000fe20000410000 */
[----:B------:R-:W-:Y:S02]  /*be70*/  FSEL R181, R49, -INF , !P0 ;  /* 0xff80000031b57808 */ /* 0x000fe40004000000 */
[----:B------:R-:W-:Y:S01]  /*be80*/  ISETP.GT.AND P0, PT, R2, 0x39, !P2 ;  /* 0x000000390200780c */ /* 0x000fe20005704270 */
[----:B------:R-:W1:Y:S01]  /*be90*/  SHFL.BFLY PT, R8, R0, 0x1, 0x1f ;  /* 0x0c201f0000087f89 */ /* 0x000e6200000e0000 */
[----:B------:R-:W-:Y:S02]  /*bea0*/  FSETP.NEU.FTZ.AND P2, PT, R72, -INF , PT ;  /* 0xff8000004800780b */ /* 0x000fe40003f5d000 */
[----:B------:R-:W-:Y:S02]  /*beb0*/  FMNMX.FTZ R5, R178, R5, !PT ;  /* 0x00000005b2057209 */ /* 0x000fe40007810000 */
[----:B------:R-:W-:Y:S02]  /*bec0*/  FSEL R74, R4, RZ, P2 ;  /* 0x000000ff044a7208 */ /* 0x000fe40001000000 */
[----:B------:R-:W-:Y:S02]  /*bed0*/  FMNMX.FTZ R5, R179, R5, !PT ;  /* 0x00000005b3057209 */ /* 0x000fe40007810000 */
[----:B------:R-:W-:Y:S01]  /*bee0*/  ISETP.LT.OR P0, PT, R3, 0x3a, P0 ;  /* 0x0000003a0300780c */ /* 0x000fe20000701670 */
[--C-:B------:R-:W-:Y:S01]  /*bef0*/  FFMA.FTZ R4, R13, c[0x0][0x2d0], -R74.reuse ;  /* 0x0000b4000d047a23 */ /* 0x100fe2000001084a */
[----:B------:R-:W-:Y:S01]  /*bf00*/  FMNMX.FTZ R5, R185, R5, !PT ;  /* 0x00000005b9057209 */ /* 0x000fe20007810000 */
[--C-:B------:R-:W-:Y:S01]  /*bf10*/  FFMA.FTZ R6, R14, c[0x0][0x2d0], -R74.reuse ;  /* 0x0000b4000e067a23 */ /* 0x100fe2000001084a */
[----:B------:R-:W-:Y:S01]  /*bf20*/  FSEL R182, R47, -INF , !P0 ;  /* 0xff8000002fb67808 */ /* 0x000fe20004000000 */
[----:B------:R2:W-:Y:S01]  /*bf30*/  MUFU.EX2 R45, R4 ;  /* 0x00000004002d7308 */ /* 0x0005e20000000800 */
[----:B------:R-:W-:Y:S02]  /*bf40*/  FMNMX.FTZ R5, R186, R5, !PT ;  /* 0x00000005ba057209 */ /* 0x000fe40007810000 */
[----:B------:R-:W-:Y:S02]  /*bf50*/  ISETP.GT.AND P0, PT, R2, 0x40, !P1 ;  /* 0x000000400200780c */ /* 0x000fe40004f04270 */
[----:B------:R-:W-:Y:S02]  /*bf60*/  FMNMX.FTZ R5, R214, R5, !PT ;  /* 0x00000005d6057209 */ /* 0x000fe40007810000 */
[----:B------:R-:W-:Y:S02]  /*bf70*/  ISETP.LT.OR P0, PT, R3, 0x41, P0 ;  /* 0x000000410300780c */ /* 0x000fe40000701670 */
[----:B------:R-:W-:Y:S01]  /*bf80*/  FMNMX.FTZ R5, R216, R5, !PT ;  /* 0x00000005d8057209 */ /* 0x000fe20007810000 */
[----:B------:R3:W4:Y:S01]  /*bf90*/  MUFU.EX2 R50, R6 ;  /* 0x0000000600327308 */ /* 0x0007220000000800 */
[----:B-1----:R-:W-:Y:S02]  /*bfa0*/  FMNMX.FTZ R71, R0, R8, !PT ;  /* 0x0000000800477209 */ /* 0x002fe40007810000 */
[----:B------:R-:W-:Y:S01]  /*bfb0*/  LOP3.LUT P6, RZ, R204, 0x400, RZ, 0xc0, !PT ;  /* 0x00000400ccff7812 */ /* 0x000fe200078cc0ff */
[----:B------:R-:W1:Y:S01]  /*bfc0*/  SHFL.BFLY PT, R7, R5, 0x2, 0x1f ;  /* 0x0c401f0005077f89 */ /* 0x000e6200000e0000 */
[C---:B------:R-:W-:Y:S01]  /*bfd0*/  FSETP.NEU.FTZ.AND P1, PT, R71.reuse, -INF , PT ;  /* 0xff8000004700780b */ /* 0x040fe20003f3d000 */
[----:B------:R-:W-:Y:S01]  /*bfe0*/  FMUL.FTZ R0, R71, c[0x0][0x2d0] ;  /* 0x0000b40047007a20 */ /* 0x000fe20000410000 */
[----:B------:R-:W-:Y:S02]  /*bff0*/  FSEL R184, R54, -INF , !P0 ;  /* 0xff80000036b87808 */ /* 0x000fe40004000000 */
[----:B------:R-:W-:Y:S02]  /*c000*/  ISETP.GT.AND P0, PT, R2, 0x41, !P6 ;  /* 0x000000410200780c */ /* 0x000fe40007704270 */
[----:B------:R-:W-:Y:S02]  /*c010*/  FSEL R75, R0, RZ, P1 ;  /* 0x000000ff004b7208 */ /* 0x000fe40000800000 */
[----:B------:R-:W-:Y:S02]  /*c020*/  ISETP.LT.OR P0, PT, R3, 0x42, P0 ;  /* 0x000000420300780c */ /* 0x000fe40000701670 */
[----:B--2---:R-:W-:Y:S01]  /*c030*/  FMNMX.FTZ R4, R21, R87, !PT ;  /* 0x0000005715047209 */ /* 0x004fe20007810000 */
[--C-:B------:R-:W-:Y:S01]  /*c040*/  FFMA.FTZ R8, R30, c[0x0][0x2d0], -R75.reuse ;  /* 0x0000b4001e087a23 */ /* 0x100fe2000001084b */
[----:B------:R-:W-:Y:S01]  /*c050*/  LOP3.LUT P5, RZ, R204, 0x1000, RZ, 0xc0, !PT ;  /* 0x00001000ccff7812 */ /* 0x000fe200078ac0ff */
[--C-:B------:R-:W-:Y:S01]  /*c060*/  FFMA.FTZ R44, R44, c[0x0][0x2d0], -R75.reuse ;  /* 0x0000b4002c2c7a23 */ /* 0x100fe2000001084b */
[----:B------:R-:W-:Y:S01]  /*c070*/  FMNMX.FTZ R4, R22, R4, !PT ;  /* 0x0000000416047209 */ /* 0x000fe20007810000 */
[----:B------:R-:W-:Y:S01]  /*c080*/  MUFU.EX2 R241, R8 ;  /* 0x0000000800f17308 */ /* 0x000fe20000000800 */
[----:B------:R-:W-:Y:S02]  /*c090*/  FSEL R177, R59, -INF , !P0 ;  /* 0xff8000003bb17808 */ /* 0x000fe40004000000 */
[----:B------:R-:W-:Y:S02]  /*c0a0*/  ISETP.GT.AND P0, PT, R2, 0x48, !P5 ;  /* 0x000000480200780c */ /* 0x000fe40006f04270 */
[----:B---3--:R-:W-:Y:S02]  /*c0b0*/  FMNMX.FTZ R6, R24, R4, !PT ;  /* 0x0000000418067209 */ /* 0x008fe40007810000 */
[----:B------:R-:W-:Y:S02]  /*c0c0*/  ISETP.LT.OR P0, PT, R3, 0x49, P0 ;  /* 0x000000490300780c */ /* 0x000fe40000701670 */
[----:B-1----:R-:W-:Y:S01]  /*c0d0*/  FMNMX.FTZ R4, R5, R7, !PT ;  /* 0x0000000705047209 */ /* 0x002fe20007810000 */
[----:B------:R-:W-:Y:S01]  /*c0e0*/  MUFU.EX2 R229, R44 ;  /* 0x0000002c00e57308 */ /* 0x000fe20000000800 */
[----:B------:R-:W-:Y:S01]  /*c0f0*/  FMNMX.FTZ R5, R26, R6, !PT ;  /* 0x000000061a057209 */ /* 0x000fe20007810000 */
[--C-:B------:R-:W-:Y:S01]  /*c100*/  FFMA.FTZ R7, R15, c[0x0][0x2d0], -R74.reuse ;  /* 0x0000b4000f077a23 */ /* 0x100fe2000001084a */
[----:B------:R-:W-:Y:S02]  /*c110*/  FSEL R170, R55, -INF , !P0 ;  /* 0xff80000037aa7808 */ /* 0x000fe40004000000 */
[----:B------:R-:W-:Y:S01]  /*c120*/  FMNMX.FTZ R6, R56, R5, !PT ;  /* 0x0000000538067209 */ /* 0x000fe20007810000 */
[----:B------:R-:W-:Y:S01]  /*c130*/  FFMA.FTZ R5, R18, c[0x0][0x2d0], -R74 ;  /* 0x0000b40012057a23 */ /* 0x000fe2000001084a */
[----:B------:R-:W-:Y:S01]  /*c140*/  LDSM.16.MT88.4 R52, [R190] ;  /* 0x00000000be34783b */ /* 0x000fe20000004200 */
[----:B----4-:R-:W-:Y:S02]  /*c150*/  F2FP.BF16.PACK_AB R76, R50, R45 ;  /* 0x0000002d324c723e */ /* 0x010fe400000010ff */
[----:B------:R1:W-:Y:S01]  /*c160*/  MUFU.EX2 R63, R5 ;  /* 0x00000005003f7308 */ /* 0x0003e20000000800 */
[----:B------:R-:W-:Y:S02]  /*c170*/  FMNMX.FTZ R6, R58, R6, !PT ;  /* 0x000000063a067209 */ /* 0x000fe40007810000 */
[----:B------:R-:W-:Y:S02]  /*c180*/  LOP3.LUT P6, RZ, R204, 0x4000, RZ, 0xc0, !PT ;  /* 0x00004000ccff7812 */ /* 0x000fe400078cc0ff */
[----:B------:R-:W-:Y:S02]  /*c190*/  FMNMX.FTZ R0, R62, R6, !PT ;  /* 0x000000063e007209 */ /* 0x000fe40007810000 */
[----:B------:R-:W-:Y:S02]  /*c1a0*/  ISETP.GT.AND P3, PT, R2, 0x49, !P6 ;  /* 0x000000490200780c */ /* 0x000fe40007764270 */
[----:B------:R-:W-:Y:S01]  /*c1b0*/  FMNMX.FTZ R0, R154, R0, !PT ;  /* 0x000000009a007209 */ /* 0x000fe20007810000 */
[----:B------:R2:W3:Y:S01]  /*c1c0*/  MUFU.EX2 R60, R7 ;  /* 0x00000007003c7308 */ /* 0x0004e20000000800 */
[----:B------:R-:W-:Y:S02]  /*c1d0*/  ISETP.LT.OR P3, PT, R3, 0x4a, P3 ;  /* 0x0000004a0300780c */ /* 0x000fe40001f61670 */
[----:B------:R-:W-:Y:S02]  /*c1e0*/  FMNMX.FTZ R0, R162, R0, !PT ;  /* 0x00000000a2007209 */ /* 0x000fe40007810000 */
[----:B------:R-:W-:Y:S02]  /*c1f0*/  FSEL R73, R57, -INF , !P3 ;  /* 0xff80000039497808 */ /* 0x000fe40005800000 */
[----:B------:R-:W-:Y:S01]  /*c200*/  FMNMX.FTZ R0, R163, R0, !PT ;  /* 0x00000000a3007209 */ /* 0x000fe20007810000 */
[--C-:B-1----:R-:W-:Y:S04]  /*c210*/  FFMA.FTZ R5, R10, c[0x0][0x2d0], -R75.reuse ;  /* 0x0000b4000a057a23 */ /* 0x102fe8000001084b */
[----:B------:R1:W-:Y:S01]  /*c220*/  MUFU.EX2 R48, R5 ;  /* 0x0000000500307308 */ /* 0x0003e20000000800 */
[----:B--2---:R-:W2:Y:S01]  /*c230*/  SHFL.BFLY PT, R7, R4, 0x1, 0x1f ;  /* 0x0c201f0004077f89 */ /* 0x004ea200000e0000 */
[----:B---3--:R-:W-:Y:S01]  /*c240*/  F2FP.BF16.PACK_AB R78, R63, R60 ;  /* 0x0000003c3f4e723e */ /* 0x008fe200000010ff */
[--C-:B-1----:R-:W-:Y:S07]  /*c250*/  FFMA.FTZ R5, R11, c[0x0][0x2d0], -R75.reuse ;  /* 0x0000b4000b057a23 */ /* 0x102fee000001084b */
[----:B------:R1:W3:Y:S01]  /*c260*/  MUFU.EX2 R51, R5 ;  /* 0x0000000500337308 */ /* 0x0002e20000000800 */
[----:B--2---:R-:W-:Y:S01]  /*c270*/  FMNMX.FTZ R70, R4, R7, !PT ;  /* 0x0000000704467209 */ /* 0x004fe20007810000 */
[--C-:B------:R-:W-:Y:S03]  /*c280*/  FFMA.FTZ R4, R19, c[0x0][0x2d0], -R75.reuse ;  /* 0x0000b40013047a23 */ /* 0x100fe6000001084b */
[----:B------:R-:W-:Y:S05]  /*c290*/  FSETP.NEU.FTZ.AND P0, PT, R70, -INF , PT ;  /* 0xff8000004600780b */ /* 0x000fea0003f1d000 */
[----:B------:R2:W-:Y:S01]  /*c2a0*/  MUFU.EX2 R219, R4 ;  /* 0x0000000400db7308 */ /* 0x0005e20000000800 */
[----:B-1----:R-:W-:Y:S01]  /*c2b0*/  FMNMX.FTZ R5, R164, R0, !PT ;  /* 0x00000000a4057209 */ /* 0x002fe20007810000 */
[--C-:B------:R-:W-:Y:S01]  /*c2c0*/  FFMA.FTZ R0, R16, c[0x0][0x2d0], -R75.reuse ;  /* 0x0000b40010007a23 */ /* 0x100fe2000001084b */
[----:B---3--:R-:W-:Y:S02]  /*c2d0*/  F2FP.BF16.PACK_AB R77, R51, R48 ;  /* 0x00000030334d723e */ /* 0x008fe400000010ff */
[----:B------:R-:W-:Y:S05]  /*c2e0*/  FMNMX.FTZ R5, R165, R5, !PT ;  /* 0x00000005a5057209 */ /* 0x000fea0007810000 */
[----:B------:R1:W3:Y:S01]  /*c2f0*/  MUFU.EX2 R61, R0 ;  /* 0x00000000003d7308 */ /* 0x0002e20000000800 */
[----:B------:R-:W-:Y:S04]  /*c300*/  FMNMX.FTZ R5, R169, R5, !PT ;  /* 0x00000005a9057209 */ /* 0x000fe80007810000 */
[----:B------:R-:W-:Y:S04]  /*c310*/  FMNMX.FTZ R5, R176, R5, !PT ;  /* 0x00000005b0057209 */ /* 0x000fe80007810000 */
[----:B--2---:R-:W-:Y:S04]  /*c320*/  FMNMX.FTZ R4, R181, R5, !PT ;  /* 0x00000005b5047209 */ /* 0x004fe80007810000 */
[----:B------:R-:W-:Y:S01]  /*c330*/  FMNMX.FTZ R4, R182, R4, !PT ;  /* 0x00000004b6047209 */ /* 0x000fe20007810000 */
[----:B-1----:R-:W-:Y:S01]  /*c340*/  FMUL.FTZ R0, R70, c[0x0][0x2d0] ;  /* 0x0000b40046007a20 */ /* 0x002fe20000410000 */
[----:B---3--:R-:W-:Y:S04]  /*c350*/  F2FP.BF16.PACK_AB R79, R219, R61 ;  /* 0x0000003ddb4f723e */ /* 0x008fe800000010ff */
[----:B------:R-:W-:Y:S05]  /*c360*/  FSEL R152, R0, RZ, P0 ;  /* 0x000000ff00987208 */ /* 0x000fea0000000000 */
[--C-:B------:R-:W-:Y:S02]  /*c370*/  FFMA.FTZ R3, R20, c[0x0][0x2d0], -R152.reuse ;  /* 0x0000b40014037a23 */ /* 0x100fe40000010898 */
[--C-:B------:R-:W-:Y:S02]  /*c380*/  FFMA.FTZ R0, R9, c[0x0][0x2d0], -R152.reuse ;  /* 0x0000b40009007a23 */ /* 0x100fe40000010898 */
[----:B------:R1:W-:Y:S01]  /*c390*/  MUFU.EX2 R250, R3 ;  /* 0x0000000300fa7308 */ /* 0x0003e20000000800 */
[--C-:B------:R-:W-:Y:S02]  /*c3a0*/  FFMA.FTZ R2, R12, c[0x0][0x2d0], -R152.reuse ;  /* 0x0000b4000c027a23 */ /* 0x100fe40000010898 */
[--C-:B------:R-:W-:Y:S02]  /*c3b0*/  FFMA.FTZ R12, R33, c[0x0][0x2d0], -R75.reuse ;  /* 0x0000b400210c7a23 */ /* 0x100fe4000001084b */
[----:B------:R-:W-:Y:S02]  /*c3c0*/  FFMA.FTZ R16, R32, c[0x0][0x2d0], -R152 ;  /* 0x0000b40020107a23 */ /* 0x000fe40000010898 */
[--C-:B------:R-:W-:Y:S03]  /*c3d0*/  FFMA.FTZ R32, R42, c[0x0][0x2d0], -R74.reuse ;  /* 0x0000b4002a207a23 */ /* 0x100fe6000001084a */
[----:B------:R2:W-:Y:S10]  /*c3e0*/  MUFU.EX2 R249, R2 ;  /* 0x0000000200f97308 */ /* 0x0005f40000000800 */
[----:B------:R3:W4:Y:S01]  /*c3f0*/  MUFU.EX2 R247, R0 ;  /* 0x0000000000f77308 */ /* 0x0007220000000800 */
[----:B-1----:R-:W-:Y:S09]  /*c400*/  FFMA.FTZ R3, R27, c[0x0][0x2d0], -R74 ;  /* 0x0000b4001b037a23 */ /* 0x002ff2000001084a */
[----:B------:R1:W-:Y:S01]  /*c410*/  MUFU.EX2 R251, R3 ;  /* 0x0000000300fb7308 */ /* 0x0003e20000000800 */
[----:B--2---:R-:W-:Y:S09]  /*c420*/  FFMA.FTZ R2, R17, c[0x0][0x2d0], -R152 ;  /* 0x0000b40011027a23 */ /* 0x004ff20000010898 */
[----:B------:R2:W5:Y:S01]  /*c430*/  MUFU.EX2 R248, R2 ;  /* 0x0000000200f87308 */ /* 0x0005620000000800 */
[----:B---3--:R-:W-:Y:S01]  /*c440*/  FMNMX.FTZ R0, R184, R4, !PT ;  /* 0x00000004b8007209 */ /* 0x008fe20007810000 */
[--C-:B------:R-:W-:Y:S01]  /*c450*/  FFMA.FTZ R4, R25, c[0x0][0x2d0], -R75.reuse ;  /* 0x0000b40019047a23 */ /* 0x100fe2000001084b */
[----:B----4-:R-:W-:Y:S02]  /*c460*/  F2FP.BF16.PACK_AB R64, R249, R247 ;  /* 0x000000f7f940723e */ /* 0x010fe400000010ff */
[----:B------:R-:W-:Y:S05]  /*c470*/  FMNMX.FTZ R0, R177, R0, !PT ;  /* 0x00000000b1007209 */ /* 0x000fea0007810000 */
[----:B------:R-:W-:Y:S01]  /*c480*/  MUFU.EX2 R252, R4 ;  /* 0x0000000400fc7308 */ /* 0x000fe20000000800 */
[----:B------:R-:W-:Y:S01]  /*c490*/  FMNMX.FTZ R0, R170, R0, !PT ;  /* 0x00000000aa007209 */ /* 0x000fe20007810000 */
[----:B-1----:R-:W-:Y:S03]  /*c4a0*/  FFMA.FTZ R3, R28, c[0x0][0x2d0], -R74 ;  /* 0x0000b4001c037a23 */ /* 0x002fe6000001084a */
[----:B------:R-:W-:Y:S01]  /*c4b0*/  FMNMX.FTZ R0, R73, R0, !PT ;  /* 0x0000000049007209 */ /* 0x000fe20007810000 */
[----:B------:R-:W-:Y:S02]  /*c4c0*/  FFMA.FTZ R28, R40, c[0x0][0x2d0], -R152 ;  /* 0x0000b400281c7a23 */ /* 0x000fe40000010898 */
[--C-:B------:R-:W-:Y:S02]  /*c4d0*/  FFMA.FTZ R40, R41, c[0x0][0x2d0], -R75.reuse ;  /* 0x0000b40029287a23 */ /* 0x100fe4000001084b */
[----:B------:R1:W-:Y:S01]  /*c4e0*/  MUFU.EX2 R226, R3 ;  /* 0x0000000300e27308 */ /* 0x0003e20000000800 */
[----:B--2---:R-:W2:Y:S01]  /*c4f0*/  SHFL.BFLY PT, R2, R0, 0x2, 0x1f ;  /* 0x0c401f0000027f89 */ /* 0x004ea200000e0000 */
[----:B-----5:R-:W-:Y:S08]  /*c500*/  F2FP.BF16.PACK_AB R66, R250, R248 ;  /* 0x000000f8fa42723e */ /* 0x020ff000000010ff */
[----:B------:R-:W-:Y:S10]  /*c510*/  MUFU.EX2 R240, R12 ;  /* 0x0000000c00f07308 */ /* 0x000ff40000000800 */
[----:B------:R-:W-:Y:S01]  /*c520*/  MUFU.EX2 R236, R16 ;  /* 0x0000001000ec7308 */ /* 0x000fe20000000800 */
[----:B-1----:R-:W-:Y:S09]  /*c530*/  FFMA.FTZ R3, R23, c[0x0][0x2d0], -R75 ;  /* 0x0000b40017037a23 */ /* 0x002ff2000001084b */
[----:B------:R2:W-:Y:S10]  /*c540*/  MUFU.EX2 R223, R3 ;  /* 0x0000000300df7308 */ /* 0x0005f40000000800 */
[----:B------:R-:W-:Y:S10]  /*c550*/  MUFU.EX2 R233, R28 ;  /* 0x0000001c00e97308 */ /* 0x000ff40000000800 */
[----:B------:R-:W-:Y:S01]  /*c560*/  MUFU.EX2 R232, R32 ;  /* 0x0000002000e87308 */ /* 0x000fe20000000800 */
[----:B--2---:R-:W-:Y:S01]  /*c570*/  FMNMX.FTZ R3, R0, R2, !PT ;  /* 0x0000000200037209 */ /* 0x004fe20007810000 */
[----:B------:R-:W-:Y:S01]  /*c580*/  FFMA.FTZ R2, R29, c[0x0][0x2d0], -R74 ;  /* 0x0000b4001d027a23 */ /* 0x000fe2000001084a */
[----:B------:R-:W-:Y:S03]  /*c590*/  FSEL R0, R72, RZ, P2 ;  /* 0x000000ff48007208 */ /* 0x000fe60001000000 */
[----:B------:R-:W1:Y:S04]  /*c5a0*/  SHFL.BFLY PT, R4, R3, 0x1, 0x1f ;  /* 0x0c201f0003047f89 */ /* 0x000e6800000e0000 */
[----:B------:R2:W-:Y:S01]  /*c5b0*/  MUFU.EX2 R227, R2 ;  /* 0x0000000200e37308 */ /* 0x0005e20000000800 */
[----:B------:R-:W-:Y:S04]  /*c5c0*/  FADD.FTZ R0, -R0, R84 ;  /* 0x0000005400007221 */ /* 0x000fe80000010100 */
[----:B------:R-:W-:Y:S05]  /*c5d0*/  FMUL.FTZ R0, R0, c[0x0][0x2d0] ;  /* 0x0000b40000007a20 */ /* 0x000fea0000410000 */
[----:B------:R3:W4:Y:S10]  /*c5e0*/  MUFU.EX2 R69, R0 ;  /* 0x0000000000457308 */ /* 0x0007340000000800 */
[----:B------:R-:W-:Y:S01]  /*c5f0*/  MUFU.EX2 R230, R40 ;  /* 0x0000002800e67308 */ /* 0x000fe20000000800 */
[----:B-1----:R-:W-:Y:S02]  /*c600*/  FMNMX.FTZ R3, R3, R4, !PT ;  /* 0x0000000403037209 */ /* 0x002fe40007810000 */
[----:B--2---:R-:W-:Y:S03]  /*c610*/  FSEL R2, R71, RZ, P1 ;  /* 0x000000ff47027208 */ /* 0x004fe60000800000 */
[C---:B------:R-:W-:Y:S02]  /*c620*/  FMUL.FTZ R4, R3.reuse, c[0x0][0x2d0] ;  /* 0x0000b40003047a20 */ /* 0x040fe40000410000 */
[----:B------:R-:W-:Y:S01]  /*c630*/  FADD.FTZ R2, -R2, R85 ;  /* 0x0000005502027221 */ /* 0x000fe20000010100 */
[----:B---3--:R-:W-:Y:S03]  /*c640*/  FSEL R0, R70, RZ, P0 ;  /* 0x000000ff46007208 */ /* 0x008fe60000000000 */
[----:B------:R-:W-:Y:S01]  /*c650*/  FMUL.FTZ R2, R2, c[0x0][0x2d0] ;  /* 0x0000b40002027a20 */ /* 0x000fe20000410000 */
[----:B------:R-:W-:Y:S01]  /*c660*/  FSETP.NEU.FTZ.AND P0, PT, R3, -INF , PT ;  /* 0xff8000000300780b */ /* 0x000fe20003f1d000 */
[C---:B----4-:R-:W-:Y:S02]  /*c670*/  FMUL.FTZ R16, R69.reuse, R100 ;  /* 0x0000006445107220 */ /* 0x050fe40000410000 */
[----:B------:R-:W-:Y:S01]  /*c680*/  FADD.FTZ R0, -R0, R86 ;  /* 0x0000005600007221 */ /* 0x000fe20000010100 */
[----:B------:R-:W1:Y:S01]  /*c690*/  MUFU.EX2 R68, R2 ;  /* 0x0000000200447308 */ /* 0x000e620000000800 */
[----:B------:R-:W-:Y:S01]  /*c6a0*/  FSEL R153, R4, RZ, P0 ;  /* 0x000000ff04997208 */ /* 0x000fe20000000000 */
[----:B------:R-:W-:Y:S02]  /*c6b0*/  FMUL.FTZ R17, R69, R101 ;  /* 0x0000006545117220 */ /* 0x000fe40000410000 */
[----:B------:R-:W-:Y:S02]  /*c6c0*/  FMUL.FTZ R0, R0, c[0x0][0x2d0] ;  /* 0x0000b40000007a20 */ /* 0x000fe40000410000 */
[--C-:B------:R-:W-:Y:S02]  /*c6d0*/  FFMA.FTZ R4, R26, c[0x0][0x2d0], -R153.reuse ;  /* 0x0000b4001a047a23 */ /* 0x100fe40000010899 */
[--C-:B------:R-:W-:Y:S02]  /*c6e0*/  FFMA.FTZ R5, R24, c[0x0][0x2d0], -R153.reuse ;  /* 0x0000b40018057a23 */ /* 0x100fe40000010899 */
[----:B------:R2:W3:Y:S01]  /*c6f0*/  MUFU.EX2 R2, R0 ;  /* 0x0000000000027308 */ /* 0x0004e20000000800 */
[----:B------:R-:W-:Y:S02]  /*c700*/  FFMA.FTZ R24, R35, c[0x0][0x2d0], -R152 ;  /* 0x0000b40023187a23 */ /* 0x000fe40000010898 */
[C---:B------:R-:W-:Y:S02]  /*c710*/  FMUL.FTZ R32, R69.reuse, R116 ;  /* 0x0000007445207220 */ /* 0x040fe40000410000 */
[C---:B------:R-:W-:Y:S02]  /*c720*/  FMUL.FTZ R33, R69.reuse, R117 ;  /* 0x0000007545217220 */ /* 0x040fe40000410000 */
[--C-:B------:R-:W-:Y:S02]  /*c730*/  FFMA.FTZ R58, R58, c[0x0][0x2d0], -R153.reuse ;  /* 0x0000b4003a3a7a23 */ /* 0x100fe40000010899 */
[----:B------:R-:W-:Y:S01]  /*c740*/  FMUL.FTZ R49, R69, R133 ;  /* 0x0000008545317220 */ /* 0x000fe20000410000 */
[----:B------:R4:W-:Y:S01]  /*c750*/  MUFU.EX2 R246, R4 ;  /* 0x0000000400f67308 */ /* 0x0009e20000000800 */
[--C-:B------:R-:W-:Y:S02]  /*c760*/  FFMA.FTZ R62, R62, c[0x0][0x2d0], -R153.reuse ;  /* 0x0000b4003e3e7a23 */ /* 0x100fe40000010899 */
[C---:B-1----:R-:W-:Y:S02]  /*c770*/  FMUL.FTZ R6, R68.reuse, R90 ;  /* 0x0000005a44067220 */ /* 0x042fe40000410000 */
[C---:B------:R-:W-:Y:S02]  /*c780*/  FMUL.FTZ R7, R68.reuse, R91 ;  /* 0x0000005b44077220 */ /* 0x040fe40000410000 */
[C---:B------:R-:W-:Y:S03]  /*c790*/  FMUL.FTZ R18, R68.reuse, R102 ;  /* 0x0000006644127220 */ /* 0x040fe60000410000 */
[----:B------:R-:W1:Y:S01]  /*c7a0*/  MUFU.EX2 R242, R5 ;  /* 0x0000000500f27308 */ /* 0x000e620000000800 */
[C---:B------:R-:W-:Y:S02]  /*c7b0*/  FMUL.FTZ R19, R68.reuse, R103 ;  /* 0x0000006744137220 */ /* 0x040fe40000410000 */
[----:B------:R-:W-:Y:S01]  /*c7c0*/  FMUL.FTZ R35, R68, R119 ;  /* 0x0000007744237220 */ /* 0x000fe20000410000 */
[----:B------:R-:W-:Y:S01]  /*c7d0*/  LDSM.16.MT88.4 R100, [R189+0x2000] ;  /* 0x00200000bd64783b */ /* 0x000fe20000004200 */
[--C-:B--2---:R-:W-:Y:S02]  /*c7e0*/  FFMA.FTZ R0, R21, c[0x0][0x2d0], -R153.reuse ;  /* 0x0000b40015007a23 */ /* 0x104fe40000010899 */
[C---:B---3--:R-:W-:Y:S02]  /*c7f0*/  FMUL.FTZ R9, R2.reuse, R93 ;  /* 0x0000005d02097220 */ /* 0x048fe40000410000 */
[C---:B------:R-:W-:Y:S01]  /*c800*/  FMUL.FTZ R8, R2.reuse, R92 ;  /* 0x0000005c02087220 */ /* 0x040fe20000410000 */
[----:B------:R2:W-:Y:S01]  /*c810*/  MUFU.EX2 R237, R0 ;  /* 0x0000000000ed7308 */ /* 0x0005e20000000800 */
[C---:B------:R-:W-:Y:S02]  /*c820*/  FMUL.FTZ R13, R2.reuse, R97 ;  /* 0x00000061020d7220 */ /* 0x040fe40000410000 */
[C---:B------:R-:W-:Y:S01]  /*c830*/  FMUL.FTZ R12, R2.reuse, R96 ;  /* 0x00000060020c7220 */ /* 0x040fe20000410000 */
[----:B------:R-:W-:Y:S01]  /*c840*/  MOV R96, R50 ;  /* 0x0000003200607202 */ /* 0x000fe20000000f00 */
[----:B----4-:R-:W-:Y:S02]  /*c850*/  FFMA.FTZ R4, R31, c[0x0][0x2d0], -R74 ;  /* 0x0000b4001f047a23 */ /* 0x010fe4000001084a */
[C---:B------:R-:W-:Y:S02]  /*c860*/  FMUL.FTZ R25, R2.reuse, R109 ;  /* 0x0000006d02197220 */ /* 0x040fe40000410000 */
[C---:B------:R-:W-:Y:S01]  /*c870*/  FMUL.FTZ R28, R2.reuse, R112 ;  /* 0x00000070021c7220 */ /* 0x040fe20000410000 */
[----:B------:R3:W-:Y:S01]  /*c880*/  MUFU.EX2 R245, R4 ;  /* 0x0000000400f57308 */ /* 0x0007e20000000800 */
[C---:B------:R-:W-:Y:S01]  /*c890*/  FMUL.FTZ R29, R2.reuse, R113 ;  /* 0x00000071021d7220 */ /* 0x040fe20000410000 */
[----:B------:R-:W-:Y:S01]  /*c8a0*/  MOV R112, R61 ;  /* 0x0000003d00707202 */ /* 0x000fe20000000f00 */
[----:B------:R-:W-:Y:S01]  /*c8b0*/  FMUL.FTZ R40, R2, R124 ;  /* 0x0000007c02287220 */ /* 0x000fe20000410000 */
[----:B-1----:R-:W-:Y:S01]  /*c8c0*/  F2FP.BF16.PACK_AB R67, R246, R242 ;  /* 0x000000f2f643723e */ /* 0x002fe200000010ff */
[----:B------:R-:W-:Y:S01]  /*c8d0*/  FMUL.FTZ R5, R69, R89 ;  /* 0x0000005945057220 */ /* 0x000fe20000410000 */
[----:B------:R-:W-:Y:S01]  /*c8e0*/  MOV R113, R60 ;  /* 0x0000003c00717202 */ /* 0x000fe20000000f00 */
[C---:B------:R-:W-:Y:S01]  /*c8f0*/  FMUL.FTZ R41, R2.reuse, R125 ;  /* 0x0000007d02297220 */ /* 0x040fe20000410000 */
[----:B------:R-:W-:Y:S01]  /*c900*/  MOV R125, R227 ;  /* 0x000000e3007d7202 */ /* 0x000fe20000000f00 */
[----:B------:R-:W-:Y:S01]  /*c910*/  FMUL.FTZ R44, R2, R128 ;  /* 0x00000080022c7220 */ /* 0x000fe20000410000 */
[----:B------:R1:W-:Y:S01]  /*c920*/  MUFU.EX2 R234, R24 ;  /* 0x0000001800ea7308 */ /* 0x0003e20000000800 */
[----:B------:R-:W-:Y:S02]  /*c930*/  FMUL.FTZ R50, R68, R134 ;  /* 0x0000008644327220 */ /* 0x000fe40000410000 */
[----:B------:R-:W-:Y:S02]  /*c940*/  FMUL.FTZ R57, R2, R141 ;  /* 0x0000008d02397220 */ /* 0x000fe40000410000 */
[----:B--2---:R-:W-:Y:S02]  /*c950*/  FFMA.FTZ R0, R22, c[0x0][0x2d0], -R153 ;  /* 0x0000b40016007a23 */ /* 0x004fe40000010899 */
[----:B------:R-:W2:Y:S01]  /*c960*/  LDSM.16.MT88.4 R20, [R189] ;  /* 0x00000000bd14783b */ /* 0x000ea20000004200 */
[C---:B------:R-:W-:Y:S02]  /*c970*/  FMUL.FTZ R60, R2.reuse, R144 ;  /* 0x00000090023c7220 */ /* 0x040fe40000410000 */
[----:B------:R4:W5:Y:S01]  /*c980*/  MUFU.EX2 R238, R0 ;  /* 0x0000000000ee7308 */ /* 0x0009620000000800 */
[C---:B------:R-:W-:Y:S02]  /*c990*/  FMUL.FTZ R61, R2.reuse, R145 ;  /* 0x00000091023d7220 */ /* 0x040fe40000410000 */
[----:B------:R-:W-:Y:S02]  /*c9a0*/  FFMA.FTZ R92, R159, c[0x0][0x2d0], -R75 ;  /* 0x0000b4009f5c7a23 */ /* 0x000fe4000001084b */
[----:B---3--:R-:W-:Y:S02]  /*c9b0*/  FMUL.FTZ R4, R69, R88 ;  /* 0x0000005845047220 */ /* 0x008fe40000410000 */
[----:B------:R-:W-:Y:S03]  /*c9c0*/  LDSM.16.MT88.4 R88, [R193+0x800] ;  /* 0x00080000c158783b */ /* 0x000fe60000004200 */
[----:B------:R-:W-:Y:S01]  /*c9d0*/  MUFU.EX2 R225, R92 ;  /* 0x0000005c00e17308 */ /* 0x000fe20000000800 */
[----:B-1----:R-:W-:Y:S01]  /*c9e0*/  FMUL.FTZ R24, R2, R108 ;  /* 0x0000006c02187220 */ /* 0x002fe20000410000 */
[----:B----4-:R-:W-:Y:S02]  /*c9f0*/  FSEL R0, R3, RZ, P0 ;  /* 0x000000ff03007208 */ /* 0x010fe40000000000 */
[----:B-----5:R-:W-:Y:S03]  /*ca00*/  F2FP.BF16.PACK_AB R65, R238, R237 ;  /* 0x000000edee41723e */ /* 0x020fe600000010ff */
[----:B------:R-:W-:Y:S02]  /*ca10*/  FADD.FTZ R0, -R0, R87 ;  /* 0x0000005700007221 */ /* 0x000fe40000010100 */
[----:B------:R-:W1:Y:S02]  /*ca20*/  LDSM.16.MT88.4 R84, [R189+0x800] ;  /* 0x00080000bd54783b */ /* 0x000e640000004200 */
[----:B------:R-:W-:Y:S01]  /*ca30*/  FMUL.FTZ R0, R0, c[0x0][0x2d0] ;  /* 0x0000b40000007a20 */ /* 0x000fe20000410000 */
[-C--:B--2---:R-:W-:Y:S05]  /*ca40*/  HMMA.16816.F32.BF16 R4, R76, R20.reuse, R4 ;  /* 0x000000144c04723c */ /* 0x084fea0000041804 */
[----:B------:R-:W2:Y:S02]  /*ca50*/  MUFU.EX2 R0, R0 ;  /* 0x0000000000007308 */ /* 0x000ea40000000800 */
[C---:B--2---:R-:W-:Y:S02]  /*ca60*/  FMUL.FTZ R10, R0.reuse, R94 ;  /* 0x0000005e000a7220 */ /* 0x044fe40000410000 */
[C---:B------:R-:W-:Y:S02]  /*ca70*/  FMUL.FTZ R11, R0.reuse, R95 ;  /* 0x0000005f000b7220 */ /* 0x040fe40000410000 */
[----:B------:R-:W2:Y:S01]  /*ca80*/  LDSM.16.MT88.4 R92, [R190+0x800] ;  /* 0x00080000be5c783b */ /* 0x000ea20000004200 */
[C---:B------:R-:W-:Y:S02]  /*ca90*/  FMUL.FTZ R14, R0.reuse, R98 ;  /* 0x00000062000e7220 */ /* 0x040fe40000410000 */
[C---:B------:R-:W-:Y:S02]  /*caa0*/  FMUL.FTZ R42, R0.reuse, R126 ;  /* 0x0000007e002a7220 */ /* 0x040fe40000410000 */
[C---:B------:R-:W-:Y:S04]  /*cab0*/  HMMA.16816.F32.BF16 R8, R64.reuse, R20, R8 ;  /* 0x000000144008723c */ /* 0x040fe80000041808 */
[C---:B------:R-:W-:Y:S01]  /*cac0*/  FMUL.FTZ R15, R0.reuse, R99 ;  /* 0x00000063000f7220 */ /* 0x040fe20000410000 */
[----:B------:R-:W-:Y:S01]  /*cad0*/  MOV R99, R48 ;  /* 0x0000003000637202 */ /* 0x000fe20000000f00 */
[----:B------:R-:W-:Y:S02]  /*cae0*/  FMUL.FTZ R26, R0, R110 ;  /* 0x0000006e001a7220 */ /* 0x000fe40000410000 */
[----:B------:R-:W-:Y:S03]  /*caf0*/  FFMA.FTZ R20, R34, c[0x0][0x2d0], -R152 ;  /* 0x0000b40022147a23 */ /* 0x000fe60000010898 */
[-C--:B------:R-:W-:Y:S01]  /*cb00*/  HMMA.16816.F32.BF16 R12, R64, R22.reuse, R12 ;  /* 0x00000016400c723c */ /* 0x080fe2000004180c */
[----:B------:R3:W-:Y:S02]  /*cb10*/  MUFU.EX2 R235, R20 ;  /* 0x0000001400eb7308 */ /* 0x0007e40000000800 */
[----:B------:R-:W-:Y:S02]  /*cb20*/  FMUL.FTZ R34, R68, R118 ;  /* 0x0000007644227220 */ /* 0x000fe40000410000 */
[----:B------:R-:W-:Y:S01]  /*cb30*/  LDSM.16.MT88.4 R116, [R193+0x2000] ;  /* 0x00200000c174783b */ /* 0x000fe20000004200 */
[C---:B------:R-:W-:Y:S02]  /*cb40*/  FMUL.FTZ R27, R0.reuse, R111 ;  /* 0x0000006f001b7220 */ /* 0x040fe40000410000 */
[C---:B------:R-:W-:Y:S04]  /*cb50*/  HMMA.16816.F32.BF16 R16, R76.reuse, R22, R16 ;  /* 0x000000164c10723c */ /* 0x040fe80000041810 */
[C---:B------:R-:W-:Y:S01]  /*cb60*/  FMUL.FTZ R21, R69.reuse, R105 ;  /* 0x0000006945157220 */ /* 0x040fe20000410000 */
[----:B------:R-:W-:Y:S01]  /*cb70*/  MOV R105, R45 ;  /* 0x0000002d00697202 */ /* 0x000fe20000000f00 */
[----:B------:R-:W-:Y:S01]  /*cb80*/  FMUL.FTZ R30, R0, R114 ;  /* 0x00000072001e7220 */ /* 0x000fe20000410000 */
[----:B------:R-:W-:Y:S01]  /*cb90*/  MOV R114, R51 ;  /* 0x0000003300727202 */ /* 0x000fe20000000f00 */
[C---:B------:R-:W-:Y:S04]  /*cba0*/  FMUL.FTZ R22, R68.reuse, R106 ;  /* 0x0000006a44167220 */ /* 0x040fe80000410000 */
[----:B------:R-:W-:Y:S02]  /*cbb0*/  FMUL.FTZ R23, R68, R107 ;  /* 0x0000006b44177220 */ /* 0x000fe40000410000 */
[----:B------:R-:W-:Y:S02]  /*cbc0*/  FMUL.FTZ R31, R0, R115 ;  /* 0x00000073001f7220 */ /* 0x000fe40000410000 */
[--C-:B------:R-:W-:Y:S02]  /*cbd0*/  FFMA.FTZ R48, R46, c[0x0][0x2d0], -R74.reuse ;  /* 0x0000b4002e307a23 */ /* 0x100fe4000001084a */
[----:B---3--:R-:W-:Y:S02]  /*cbe0*/  FMUL.FTZ R20, R69, R104 ;  /* 0x0000006845147220 */ /* 0x008fe40000410000 */
[----:B------:R-:W3:Y:S01]  /*cbf0*/  LDL.LU R104, [R1+0xc] ;  /* 0x00000c0001687983 */ /* 0x000ee20000300800 */
[----:B------:R-:W-:Y:S01]  /*cc00*/  FMUL.FTZ R51, R68, R135 ;  /* 0x0000008744337220 */ /* 0x000fe20000410000 */
[----:B------:R4:W-:Y:S01]  /*cc10*/  MUFU.EX2 R228, R48 ;  /* 0x0000003000e47308 */ /* 0x0009e20000000800 */
[C---:B------:R-:W-:Y:S01]  /*cc20*/  FMUL.FTZ R46, R0.reuse, R130 ;  /* 0x00000082002e7220 */ /* 0x040fe20000410000 */
[----:B------:R-:W5:Y:S01]  /*cc30*/  LDL.LU R98, [R1+0x10] ;  /* 0x0000100001627983 */ /* 0x000f620000300800 */
[-C--:B------:R-:W-:Y:S03]  /*cc40*/  HMMA.16816.F32.BF16 R20, R76, R36.reuse, R20 ;  /* 0x000000244c14723c */ /* 0x080fe60000041814 */
[----:B------:R-:W5:Y:S01]  /*cc50*/  LDL.LU R97, [R1+0x14] ;  /* 0x0000140001617983 */ /* 0x000f620000300800 */
[C---:B------:R-:W-:Y:S02]  /*cc60*/  FMUL.FTZ R47, R0.reuse, R131 ;  /* 0x00000083002f7220 */ /* 0x040fe40000410000 */
[----:B------:R-:W-:Y:S01]  /*cc70*/  FMUL.FTZ R59, R0, R143 ;  /* 0x0000008f003b7220 */ /* 0x000fe20000410000 */
[----:B------:R-:W5:Y:S01]  /*cc80*/  LDL.LU R126, [R1+0x18] ;  /* 0x00001800017e7983 */ /* 0x000f620000300800 */
[C---:B------:R-:W-:Y:S01]  /*cc90*/  HMMA.16816.F32.BF16 R24, R64.reuse, R36, R24 ;  /* 0x000000244018723c */ /* 0x040fe20000041818 */
[----:B------:R1:W-:Y:S03]  /*cca0*/  MUFU.EX2 R130, R58 ;  /* 0x0000003a00827308 */ /* 0x0003e60000000800 */
[----:B------:R-:W-:Y:S03]  /*ccb0*/  FMUL.FTZ R45, R2, R129 ;  /* 0x00000081022d7220 */ /* 0x000fe60000410000 */
[--C-:B------:R-:W-:Y:S01]  /*ccc0*/  FFMA.FTZ R36, R43, c[0x0][0x2d0], -R74.reuse ;  /* 0x0000b4002b247a23 */ /* 0x100fe2000001084a */
[-C--:B------:R-:W-:Y:S03]  /*ccd0*/  HMMA.16816.F32.BF16 R28, R64, R38.reuse, R28 ;  /* 0x00000026401c723c */ /* 0x080fe6000004181c */
[----:B------:R2:W-:Y:S01]  /*cce0*/  MUFU.EX2 R231, R36 ;  /* 0x0000002400e77308 */ /* 0x0005e20000000800 */
[----:B------:R-:W-:Y:S02]  /*ccf0*/  FMUL.FTZ R43, R0, R127 ;  /* 0x0000007f002b7220 */ /* 0x000fe40000410000 */
[C---:B----4-:R-:W-:Y:S02]  /*cd00*/  FMUL.FTZ R48, R69.reuse, R132 ;  /* 0x0000008445307220 */ /* 0x050fe40000410000 */
[C---:B------:R-:W-:Y:S01]  /*cd10*/  HMMA.16816.F32.BF16 R32, R76.reuse, R38, R32 ;  /* 0x000000264c20723c */ /* 0x040fe20000041820 */
[----:B------:R-:W-:Y:S03]  /*cd20*/  LDSM.16.MT88.4 R132, [R190+0x2000] ;  /* 0x00200000be84783b */ /* 0x000fe60000004200 */
[C---:B------:R-:W-:Y:S01]  /*cd30*/  FMUL.FTZ R37, R69.reuse, R121 ;  /* 0x0000007945257220 */ /* 0x040fe20000410000 */
[----:B------:R4:W-:Y:S01]  /*cd40*/  MUFU.EX2 R129, R62 ;  /* 0x0000003e00817308 */ /* 0x0009e20000000800 */
[----:B------:R-:W-:Y:S01]  /*cd50*/  MOV R121, R223 ;  /* 0x000000df00797202 */ /* 0x000fe20000000f00 */
[C---:B------:R-:W-:Y:S01]  /*cd60*/  FMUL.FTZ R38, R68.reuse, R122 ;  /* 0x0000007a44267220 */ /* 0x040fe20000410000 */
[----:B------:R-:W-:Y:S01]  /*cd70*/  MOV R122, R219 ;  /* 0x000000db007a7202 */ /* 0x000fe20000000f00 */
[----:B------:R-:W-:Y:S03]  /*cd80*/  FMUL.FTZ R39, R68, R123 ;  /* 0x0000007b44277220 */ /* 0x000fe60000410000 */
[C---:B-1----:R-:W-:Y:S01]  /*cd90*/  FMUL.FTZ R58, R0.reuse, R142 ;  /* 0x0000008e003a7220 */ /* 0x042fe20000410000 */
[----:B------:R-:W-:Y:S01]  /*cda0*/  MOV R123, R63 ;  /* 0x0000003f007b7202 */ /* 0x000fe20000000f00 */
[C---:B------:R-:W-:Y:S02]  /*cdb0*/  FMUL.FTZ R63, R0.reuse, R147 ;  /* 0x00000093003f7220 */ /* 0x040fe40000410000 */
[C---:B--2---:R-:W-:Y:S01]  /*cdc0*/  FMUL.FTZ R36, R69.reuse, R120 ;  /* 0x0000007845247220 */ /* 0x044fe20000410000 */
[----:B------:R-:W-:Y:S06]  /*cdd0*/  MOV R120, R226 ;  /* 0x000000e200787202 */ /* 0x000fec0000000f00 */
[-C--:B------:R-:W-:Y:S03]  /*cde0*/  HMMA.16816.F32.BF16 R36, R76, R52.reuse, R36 ;  /* 0x000000344c24723c */ /* 0x080fe60000041824 */
[----:B----4-:R-:W-:Y:S05]  /*cdf0*/  FMUL.FTZ R62, R0, R146 ;  /* 0x00000092003e7220 */ /* 0x010fea0000410000 */
[C---:B------:R-:W-:Y:S07]  /*ce00*/  HMMA.16816.F32.BF16 R40, R64.reuse, R52, R40 ;  /* 0x000000344028723c */ /* 0x040fee0000041828 */
[--C-:B------:R-:W-:Y:S01]  /*ce10*/  FFMA.FTZ R52, R56, c[0x0][0x2d0], -R153.reuse ;  /* 0x0000b40038347a23 */ /* 0x100fe20000010899 */
[-C--:B------:R-:W-:Y:S03]  /*ce20*/  HMMA.16816.F32.BF16 R44, R64, R54.reuse, R44 ;  /* 0x00000036402c723c */ /* 0x080fe6000004182c */
[----:B------:R1:W2:Y:S01]  /*ce30*/  MUFU.EX2 R124, R52 ;  /* 0x00000034007c7308 */ /* 0x0002a20000000800 */
[----:B------:R-:W-:Y:S02]  /*ce40*/  FMUL.FTZ R56, R2, R140 ;  /* 0x0000008c02387220 */ /* 0x000fe40000410000 */
[C---:B------:R-:W-:Y:S02]  /*ce50*/  FMUL.FTZ R53, R69.reuse, R137 ;  /* 0x0000008945357220 */ /* 0x040fe40000410000 */
[C---:B------:R-:W-:Y:S07]  /*ce60*/  HMMA.16816.F32.BF16 R48, R76.reuse, R54, R48 ;  /* 0x000000364c30723c */ /* 0x040fee0000041830 */
[C---:B------:R-:W-:Y:S02]  /*ce70*/  FMUL.FTZ R55, R68.reuse, R139 ;  /* 0x0000008b44377220 */ /* 0x040fe40000410000 */
[----:B------:R-:W-:Y:S03]  /*ce80*/  FMUL.FTZ R54, R68, R138 ;  /* 0x0000008a44367220 */ /* 0x000fe60000410000 */
[C---:B-1----:R-:W-:Y:S07]  /*ce90*/  FMUL.FTZ R52, R69.reuse, R136 ;  /* 0x0000008845347220 */ /* 0x042fee0000410000 */
[-C--:B------:R-:W-:Y:S08]  /*cea0*/  HMMA.16816.F32.BF16 R52, R76, R80.reuse, R52 ;  /* 0x000000504c34723c */ /* 0x080ff00000041834 */
[C---:B------:R-:W-:Y:S07]  /*ceb0*/  HMMA.16816.F32.BF16 R56, R64.reuse, R80, R56 ;  /* 0x000000504038723c */ /* 0x040fee0000041838 */
[----:B------:R-:W-:Y:S01]  /*cec0*/  FFMA.FTZ R80, R154, c[0x0][0x2d0], -R153 ;  /* 0x0000b4009a507a23 */ /* 0x000fe20000010899 */
[-C--:B------:R-:W-:Y:S03]  /*ced0*/  HMMA.16816.F32.BF16 R60, R64, R82.reuse, R60 ;  /* 0x00000052403c723c */ /* 0x080fe6000004183c */
[----:B------:R1:W4:Y:S01]  /*cee0*/  MUFU.EX2 R227, R80 ;  /* 0x0000005000e37308 */ /* 0x0003220000000800 */
[----:B--2---:R-:W-:Y:S03]  /*cef0*/  F2FP.BF16.PACK_AB R81, R130, R124 ;  /* 0x0000007c8251723e */ /* 0x004fe600000010ff */
[C---:B------:R-:W-:Y:S02]  /*cf00*/  FMUL.FTZ R64, R69.reuse, R148 ;  /* 0x0000009445407220 */ /* 0x040fe40000410000 */
[----:B------:R-:W-:Y:S03]  /*cf10*/  FMUL.FTZ R65, R69, R149 ;  /* 0x0000009545417220 */ /* 0x000fe60000410000 */
[C---:B------:R-:W-:Y:S02]  /*cf20*/  FMUL.FTZ R66, R68.reuse, R150 ;  /* 0x0000009644427220 */ /* 0x040fe40000410000 */
[----:B------:R-:W-:Y:S07]  /*cf30*/  FMUL.FTZ R67, R68, R151 ;  /* 0x0000009744437220 */ /* 0x000fee0000410000 */
[----:B------:R-:W-:Y:S04]  /*cf40*/  HMMA.16816.F32.BF16 R64, R76, R82, R64 ;  /* 0x000000524c40723c */ /* 0x000fe80000041840 */
[----:B-1----:R-:W-:Y:S03]  /*cf50*/  FFMA.FTZ R80, R160, c[0x0][0x2d0], -R74 ;  /* 0x0000b400a0507a23 */ /* 0x002fe6000001084a */
[----:B------:R-:W-:Y:S02]  /*cf60*/  F2FP.BF16.PACK_AB R76, R120, R251 ;  /* 0x000000fb784c723e */ /* 0x000fe400000010ff */
[----:B------:R-:W-:Y:S01]  /*cf70*/  F2FP.BF16.PACK_AB R77, R252, R121 ;  /* 0x00000079fc4d723e */ /* 0x000fe200000010ff */
[----:B------:R1:W-:Y:S02]  /*cf80*/  MUFU.EX2 R226, R80 ;  /* 0x0000005000e27308 */ /* 0x0003e40000000800 */
[----:B------:R-:W-:Y:S02]  /*cf90*/  F2FP.BF16.PACK_AB R78, R245, R125 ;  /* 0x0000007df54e723e */ /* 0x000fe400000010ff */
[----:B------:R-:W-:Y:S02]  /*cfa0*/  F2FP.BF16.PACK_AB R79, R240, R241 ;  /* 0x000000f1f04f723e */ /* 0x000fe400000010ff */
[----:B------:R-:W-:Y:S02]  /*cfb0*/  F2FP.BF16.PACK_AB R82, R233, R234 ;  /* 0x000000eae952723e */ /* 0x000fe400000010ff */
[----:B----4-:R-:W-:Y:S03]  /*cfc0*/  F2FP.BF16.PACK_AB R83, R227, R129 ;  /* 0x00000081e353723e */ /* 0x010fe600000010ff */
[-C--:B------:R-:W-:Y:S03]  /*cfd0*/  HMMA.16816.F32.BF16 R4, R76, R84.reuse, R4 ;  /* 0x000000544c04723c */ /* 0x080fe60000041804 */
[----:B-1----:R-:W-:Y:S04]  /*cfe0*/  FFMA.FTZ R80, R156, c[0x0][0x2d0], -R75 ;  /* 0x0000b4009c507a23 */ /* 0x002fe8000001084b */
[----:B------:R1:W-:Y:S02]  /*cff0*/  MUFU.EX2 R224, R80 ;  /* 0x0000005000e07308 */ /* 0x0003e40000000800 */
[----:B-1----:R-:W-:Y:S07]  /*d000*/  F2FP.BF16.PACK_AB R80, R235, R236 ;  /* 0x000000eceb50723e */ /* 0x002fee00000010ff */
[C---:B------:R-:W-:Y:S07]  /*d010*/  HMMA.16816.F32.BF16 R8, R80.reuse, R84, R8 ;  /* 0x000000545008723c */ /* 0x040fee0000041808 */
[--C-:B------:R-:W-:Y:S01]  /*d020*/  FFMA.FTZ R84, R155, c[0x0][0x2d0], -R152.reuse ;  /* 0x0000b4009b547a23 */ /* 0x100fe20000010898 */
[-C--:B------:R-:W-:Y:S03]  /*d030*/  HMMA.16816.F32.BF16 R12, R80, R86.reuse, R12 ;  /* 0x00000056500c723c */ /* 0x080fe6000004180c */
[----:B------:R1:W-:Y:S05]  /*d040*/  MUFU.EX2 R128, R84 ;  /* 0x0000005400807308 */ /* 0x0003ea0000000800 */
[C---:B------:R-:W-:Y:S08]  /*d050*/  HMMA.16816.F32.BF16 R16, R76.reuse, R86, R16 ;  /* 0x000000564c10723c */ /* 0x040ff00000041810 */
[-C--:B------:R-:W-:Y:S08]  /*d060*/  HMMA.16816.F32.BF16 R20, R76, R88.reuse, R20 ;  /* 0x000000584c14723c */ /* 0x080ff00000041814 */
[C---:B------:R-:W-:Y:S04]  /*d070*/  HMMA.16816.F32.BF16 R24, R80.reuse, R88, R24 ;  /* 0x000000585018723c */ /* 0x040fe80000041818 */
[----:B-1----:R-:W-:Y:S03]  /*d080*/  FFMA.FTZ R84, R157, c[0x0][0x2d0], -R152 ;  /* 0x0000b4009d547a23 */ /* 0x002fe60000010898 */
[----:B------:R-:W-:Y:S01]  /*d090*/  FFMA.FTZ R88, R172, c[0x0][0x2d0], -R74 ;  /* 0x0000b400ac587a23 */ /* 0x000fe2000001084a */
[-C--:B------:R-:W-:Y:S01]  /*d0a0*/  HMMA.16816.F32.BF16 R28, R80, R90.reuse, R28 ;  /* 0x0000005a501c723c */ /* 0x080fe2000004181c */
[----:B------:R1:W-:Y:S07]  /*d0b0*/  MUFU.EX2 R223, R84 ;  /* 0x0000005400df7308 */ /* 0x0003ee0000000800 */
[C---:B------:R-:W-:Y:S03]  /*d0c0*/  HMMA.16816.F32.BF16 R32, R76.reuse, R90, R32 ;  /* 0x0000005a4c20723c */ /* 0x040fe60000041820 */
[----:B------:R2:W-:Y:S05]  /*d0d0*/  MUFU.EX2 R219, R88 ;  /* 0x0000005800db7308 */ /* 0x0005ea0000000800 */
[-C--:B------:R-:W-:Y:S08]  /*d0e0*/  HMMA.16816.F32.BF16 R36, R76, R92.reuse, R36 ;  /* 0x0000005c4c24723c */ /* 0x080ff00000041824 */
[C---:B------:R-:W-:Y:S04]  /*d0f0*/  HMMA.16816.F32.BF16 R40, R80.reuse, R92, R40 ;  /* 0x0000005c5028723c */ /* 0x040fe80000041828 */
[--C-:B-1----:R-:W-:Y:S03]  /*d100*/  FFMA.FTZ R84, R158, c[0x0][0x2d0], -R152.reuse ;  /* 0x0000b4009e547a23 */ /* 0x102fe60000010898 */
[----:B------:R-:W-:Y:S01]  /*d110*/  FFMA.FTZ R92, R163, c[0x0][0x2d0], -R153 ;  /* 0x0000b400a35c7a23 */ /* 0x000fe20000010899 */
[-C--:B------:R-:W-:Y:S01]  /*d120*/  HMMA.16816.F32.BF16 R44, R80, R94.reuse, R44 ;  /* 0x0000005e502c723c */ /* 0x080fe2000004182c */
[----:B------:R1:W-:Y:S03]  /*d130*/  MUFU.EX2 R221, R84 ;  /* 0x0000005400dd7308 */ /* 0x0003e60000000800 */
[----:B--2---:R-:W-:Y:S04]  /*d140*/  FFMA.FTZ R88, R166, c[0x0][0x2d0], -R75 ;  /* 0x0000b400a6587a23 */ /* 0x004fe8000001084b */
[C---:B------:R-:W-:Y:S03]  /*d150*/  HMMA.16816.F32.BF16 R48, R76.reuse, R94, R48 ;  /* 0x0000005e4c30723c */ /* 0x040fe60000041830 */
[----:B------:R2:W-:Y:S01]  /*d160*/  MUFU.EX2 R206, R88 ;  /* 0x0000005800ce7308 */ /* 0x0005e20000000800 */
[----:B---3--:R-:W-:Y:S09]  /*d170*/  FFMA.FTZ R69, R69, R104, R105 ;  /* 0x0000006845457223 */ /* 0x008ff20000010069 */
[----:B------:R3:W-:Y:S01]  /*d180*/  MUFU.EX2 R138, R92 ;  /* 0x0000005c008a7308 */ /* 0x0007e20000000800 */
[----:B------:R-:W-:Y:S02]  /*d190*/  FADD.FTZ R69, R96, R69 ;  /* 0x0000004560457221 */ /* 0x000fe40000010000 */
[----:B-1----:R-:W-:Y:S07]  /*d1a0*/  FFMA.FTZ R84, R161, c[0x0][0x2d0], -R152 ;  /* 0x0000b400a1547a23 */ /* 0x002fee0000010898 */
[----:B------:R1:W4:Y:S01]  /*d1b0*/  MUFU.EX2 R222, R84 ;  /* 0x0000005400de7308 */ /* 0x0003220000000800 */
[----:B--2---:R-:W-:Y:S09]  /*d1c0*/  FFMA.FTZ R88, R168, c[0x0][0x2d0], -R75 ;  /* 0x0000b400a8587a23 */ /* 0x004ff2000001084b */
[----:B------:R2:W-:Y:S01]  /*d1d0*/  MUFU.EX2 R211, R88 ;  /* 0x0000005800d37308 */ /* 0x0005e20000000800 */
[----:B---3--:R-:W-:Y:S09]  /*d1e0*/  FFMA.FTZ R92, R164, c[0x0][0x2d0], -R153 ;  /* 0x0000b400a45c7a23 */ /* 0x008ff20000010899 */
[----:B------:R3:W-:Y:S01]  /*d1f0*/  MUFU.EX2 R137, R92 ;  /* 0x0000005c00897308 */ /* 0x0007e20000000800 */
[--C-:B-1----:R-:W-:Y:S09]  /*d200*/  FFMA.FTZ R84, R171, c[0x0][0x2d0], -R74.reuse ;  /* 0x0000b400ab547a23 */ /* 0x102ff2000001084a */
[----:B------:R1:W-:Y:S01]  /*d210*/  MUFU.EX2 R212, R84 ;  /* 0x0000005400d47308 */ /* 0x0003e20000000800 */
[--C-:B--2---:R-:W-:Y:S09]  /*d220*/  FFMA.FTZ R88, R173, c[0x0][0x2d0], -R74.reuse ;  /* 0x0000b400ad587a23 */ /* 0x104ff2000001084a */
[----:B------:R2:W-:Y:S01]  /*d230*/  MUFU.EX2 R187, R88 ;  /* 0x0000005800bb7308 */ /* 0x0005e20000000800 */
[----:B---3--:R-:W-:Y:S01]  /*d240*/  FFMA.FTZ R92, R180, c[0x0][0x2d0], -R75 ;  /* 0x0000b400b45c7a23 */ /* 0x008fe2000001084b */
[----:B-1----:R-:W1:Y:S01]  /*d250*/  LDSM.16.MT88.4 R84, [R192+0x800] ;  /* 0x00080000c054783b */ /* 0x002e620000004200 */
[--C-:B--2---:R-:W-:Y:S07]  /*d260*/  FFMA.FTZ R88, R162, c[0x0][0x2d0], -R153.reuse ;  /* 0x0000b400a2587a23 */ /* 0x104fee0000010899 */
[----:B------:R2:W3:Y:S02]  /*d270*/  MUFU.EX2 R139, R88 ;  /* 0x00000058008b7308 */ /* 0x0004e40000000800 */
[----:B--2---:R-:W2:Y:S01]  /*d280*/  LDSM.16.MT88.4 R88, [R189+0x1000] ;  /* 0x00100000bd58783b */ /* 0x004ea20000004200 */
[-C--:B-1----:R-:W-:Y:S08]  /*d290*/  HMMA.16816.F32.BF16 R52, R76, R84.reuse, R52 ;  /* 0x000000544c34723c */ /* 0x082ff00000041834 */
[C---:B------:R-:W-:Y:S07]  /*d2a0*/  HMMA.16816.F32.BF16 R56, R80.reuse, R84, R56 ;  /* 0x000000545038723c */ /* 0x040fee0000041838 */
[----:B------:R-:W-:Y:S01]  /*d2b0*/  FFMA.FTZ R84, R165, c[0x0][0x2d0], -R153 ;  /* 0x0000b400a5547a23 */ /* 0x000fe20000010899 */
[-C--:B------:R-:W-:Y:S03]  /*d2c0*/  HMMA.16816.F32.BF16 R60, R80, R86.reuse, R60 ;  /* 0x00000056503c723c */ /* 0x080fe6000004183c */
[----:B------:R1:W1:Y:S04]  /*d2d0*/  MUFU.EX2 R141, R84 ;  /* 0x00000054008d7308 */ /* 0x0002680000000800 */
[----:B------:R-:W-:Y:S01]  /*d2e0*/  FFMA.FTZ R80, R183, c[0x0][0x2d0], -R74 ;  /* 0x0000b400b7507a23 */ /* 0x000fe2000001084a */
[----:B------:R-:W-:Y:S04]  /*d2f0*/  HMMA.16816.F32.BF16 R64, R76, R86, R64 ;  /* 0x000000564c40723c */ /* 0x000fe80000041840 */
[----:B----4-:R-:W-:Y:S01]  /*d300*/  F2FP.BF16.PACK_AB R82, R222, R221 ;  /* 0x000000ddde52723e */ /* 0x010fe200000010ff */
[----:B------:R4:W-:Y:S01]  /*d310*/  MUFU.EX2 R183, R80 ;  /* 0x0000005000b77308 */ /* 0x0009e20000000800 */
[----:B---3--:R-:W-:Y:S02]  /*d320*/  F2FP.BF16.PACK_AB R81, R138, R139 ;  /* 0x0000008b8a51723e */ /* 0x008fe400000010ff */
[----:B------:R-:W-:Y:S04]  /*d330*/  F2FP.BF16.PACK_AB R76, R231, R232 ;  /* 0x000000e8e74c723e */ /* 0x000fe800000010ff */
[----:B------:R-:W-:Y:S02]  /*d340*/  F2FP.BF16.PACK_AB R77, R229, R230 ;  /* 0x000000e6e54d723e */ /* 0x000fe400000010ff */
[----:B------:R-:W-:Y:S02]  /*d350*/  F2FP.BF16.PACK_AB R78, R226, R228 ;  /* 0x000000e4e24e723e */ /* 0x000fe400000010ff */
[----:B------:R-:W-:Y:S01]  /*d360*/  F2FP.BF16.PACK_AB R79, R225, R224 ;  /* 0x000000e0e14f723e */ /* 0x000fe200000010ff */
[----:B-1----:R-:W1:Y:S01]  /*d370*/  LDSM.16.MT88.4 R84, [R193+0x1000] ;  /* 0x00100000c154783b */ /* 0x002e620000004200 */
[----:B------:R-:W-:Y:S05]  /*d380*/  F2FP.BF16.PACK_AB R83, R141, R137 ;  /* 0x000000898d53723e */ /* 0x000fea00000010ff */
[-C--:B--2---:R-:W-:Y:S03]  /*d390*/  HMMA.16816.F32.BF16 R4, R76, R88.reuse, R4 ;  /* 0x000000584c04723c */ /* 0x084fe60000041804 */
[----:B----4-:R-:W-:Y:S02]  /*d3a0*/  FFMA.FTZ R80, R174, c[0x0][0x2d0], -R75 ;  /* 0x0000b400ae507a23 */ /* 0x010fe4000001084b */
[----:B------:R2:W-:Y:S10]  /*d3b0*/  MUFU.EX2 R174, R92 ;  /* 0x0000005c00ae7308 */ /* 0x0005f40000000800 */
[----:B------:R3:W-:Y:S01]  /*d3c0*/  MUFU.EX2 R143, R80 ;  /* 0x00000050008f7308 */ /* 0x0007e20000000800 */
[----:B--2---:R-:W2:Y:S01]  /*d3d0*/  LDSM.16.MT88.4 R92, [R190+0x1000] ;  /* 0x00100000be5c783b */ /* 0x004ea20000004200 */
        /* <DEDUP_REMOVED lines=9> */
[----:B------:R-:W-:Y:S01]  /*d470*/  FFMA.FTZ R84, R210, c[0x0][0x2d0], -R74 ;  /* 0x0000b400d2547a23 */ /* 0x000fe2000001084a */
        /* <DEDUP_REMOVED lines=8> */
[-C--:B------:R-:W-:Y:S01]  /*d500*/  HMMA.16816.F32.BF16 R44, R80, R94.reuse, R44 ;  /* 0x0000005e502c723c */ /* 0x080fe2000004182c */
[----:B------:R1:W-:Y:S03]  /*d510*/  MUFU.EX2 R173, R88 ;  /* 0x0000005800ad7308 */ /* 0x0003e60000000800 */
[----:B---3--:R-:W-:Y:S04]  /*d520*/  FFMA.FTZ R84, R213, c[0x0][0x2d0], -R74 ;  /* 0x0000b400d5547a23 */ /* 0x008fe8000001084a */
[C---:B------:R-:W-:Y:S03]  /*d530*/  HMMA.16816.F32.BF16 R48, R76.reuse, R94, R48 ;  /* 0x0000005e4c30723c */ /* 0x040fe60000041830 */
[----:B------:R2:W3:Y:S10]  /*d540*/  MUFU.EX2 R171, R84 ;  /* 0x0000005400ab7308 */ /* 0x0004f40000000800 */
[----:B------:R4:W-:Y:S01]  /*d550*/  MUFU.EX2 R157, R92 ;  /* 0x0000005c009d7308 */ /* 0x0009e20000000800 */
[----:B-1----:R-:W-:Y:S09]  /*d560*/  FFMA.FTZ R88, R179, c[0x0][0x2d0], -R152 ;  /* 0x0000b400b3587a23 */ /* 0x002ff20000010898 */
[----:B------:R1:W-:Y:S01]  /*d570*/  MUFU.EX2 R172, R88 ;  /* 0x0000005800ac7308 */ /* 0x0003e20000000800 */
[----:B--2---:R-:W-:Y:S01]  /*d580*/  FFMA.FTZ R84, R208, c[0x0][0x2d0], -R75 ;  /* 0x0000b400d0547a23 */ /* 0x004fe2000001084b */
[----:B---3--:R-:W-:Y:S08]  /*d590*/  F2FP.BF16.PACK_AB R148, R171, R168 ;  /* 0x000000a8ab94723e */ /* 0x008ff000000010ff */
[----:B------:R2:W-:Y:S01]  /*d5a0*/  MUFU.EX2 R167, R84 ;  /* 0x0000005400a77308 */ /* 0x0005e20000000800 */
[----:B----4-:R-:W-:Y:S09]  /*d5b0*/  FFMA.FTZ R92, R181, c[0x0][0x2d0], -R153 ;  /* 0x0000b400b55c7a23 */ /* 0x010ff20000010899 */
[----:B------:R3:W-:Y:S01]  /*d5c0*/  MUFU.EX2 R156, R92 ;  /* 0x0000005c009c7308 */ /* 0x0007e20000000800 */
[----:B-1----:R-:W1:Y:S01]  /*d5d0*/  LDSM.16.MT88.4 R88, [R192+0x1000] ;  /* 0x00100000c058783b */ /* 0x002e620000004200 */
[----:B--2---:R-:W-:Y:S08]  /*d5e0*/  FFMA.FTZ R84, R209, c[0x0][0x2d0], -R75 ;  /* 0x0000b400d1547a23 */ /* 0x004ff0000001084b */
[----:B------:R2:W4:Y:S01]  /*d5f0*/  MUFU.EX2 R166, R84 ;  /* 0x0000005400a67308 */ /* 0x0005220000000800 */
[----:B---3--:R-:W-:Y:S01]  /*d600*/  LDSM.16.MT88.4 R92, [R190+0x1800] ;  /* 0x00180000be5c783b */ /* 0x008fe20000004200 */
[--C-:B--2---:R-:W-:Y:S01]  /*d610*/  FFMA.FTZ R84, R215, c[0x0][0x2d0], -R74.reuse ;  /* 0x0000b400d7547a23 */ /* 0x104fe2000001084a */
[----:B----4-:R-:W-:Y:S01]  /*d620*/  F2FP.BF16.PACK_AB R149, R166, R167 ;  /* 0x000000a7a695723e */ /* 0x010fe200000010ff */
[-C--:B-1----:R-:W-:Y:S06]  /*d630*/  HMMA.16816.F32.BF16 R52, R76, R88.reuse, R52 ;  /* 0x000000584c34723c */ /* 0x082fec0000041834 */
[----:B------:R1:W-:Y:S01]  /*d640*/  MUFU.EX2 R165, R84 ;  /* 0x0000005400a57308 */ /* 0x0003e20000000800 */
[----:B------:R-:W-:Y:S01]  /*d650*/  FFMA.FTZ R74, R220, c[0x0][0x2d0], -R74 ;  /* 0x0000b400dc4a7a23 */ /* 0x000fe2000001084a */
[C---:B------:R-:W-:Y:S08]  /*d660*/  HMMA.16816.F32.BF16 R56, R80.reuse, R88, R56 ;  /* 0x000000585038723c */ /* 0x040ff00000041838 */
[----:B------:R2:W3:Y:S01]  /*d670*/  MUFU.EX2 R164, R74 ;  /* 0x0000004a00a47308 */ /* 0x0004e20000000800 */
[--C-:B------:R-:W-:Y:S01]  /*d680*/  FFMA.FTZ R88, R182, c[0x0][0x2d0], -R153.reuse ;  /* 0x0000b400b6587a23 */ /* 0x100fe20000010899 */
[-C--:B------:R-:W-:Y:S08]  /*d690*/  HMMA.16816.F32.BF16 R60, R80, R90.reuse, R60 ;  /* 0x0000005a503c723c */ /* 0x080ff0000004183c */
[----:B------:R4:W4:Y:S01]  /*d6a0*/  MUFU.EX2 R155, R88 ;  /* 0x00000058009b7308 */ /* 0x0009220000000800 */
[----:B------:R-:W-:Y:S01]  /*d6b0*/  F2FP.BF16.PACK_AB R80, R142, R136 ;  /* 0x000000888e50723e */ /* 0x000fe200000010ff */
[----:B------:R-:W-:Y:S04]  /*d6c0*/  HMMA.16816.F32.BF16 R64, R76, R90, R64 ;  /* 0x0000005a4c40723c */ /* 0x000fe80000041840 */
[----:B-1----:R-:W-:Y:S01]  /*d6d0*/  FFMA.FTZ R84, R169, c[0x0][0x2d0], -R153 ;  /* 0x0000b400a9547a23 */ /* 0x002fe20000010899 */
[----:B------:R-:W-:Y:S02]  /*d6e0*/  F2FP.BF16.PACK_AB R82, R172, R173 ;  /* 0x000000adac52723e */ /* 0x000fe400000010ff */
[----:B------:R-:W-:Y:S01]  /*d6f0*/  F2FP.BF16.PACK_AB R76, R219, R212 ;  /* 0x000000d4db4c723e */ /* 0x000fe200000010ff */
[----:B------:R1:W1:Y:S01]  /*d700*/  MUFU.EX2 R140, R84 ;  /* 0x00000054008c7308 */ /* 0x0002620000000800 */
[----:B------:R-:W-:Y:S03]  /*d710*/  F2FP.BF16.PACK_AB R77, R211, R206 ;  /* 0x000000ced34d723e */ /* 0x000fe600000010ff */
[--C-:B--2---:R-:W-:Y:S01]  /*d720*/  FFMA.FTZ R74, R217, c[0x0][0x2d0], -R75.reuse ;  /* 0x0000b400d94a7a23 */ /* 0x104fe2000001084b */
[----:B------:R-:W-:Y:S01]  /*d730*/  F2FP.BF16.PACK_AB R78, R183, R187 ;  /* 0x000000bbb74e723e */ /* 0x000fe200000010ff */
[----:B------:R-:W-:Y:S01]  /*d740*/  FFMA.FTZ R75, R218, c[0x0][0x2d0], -R75 ;  /* 0x0000b400da4b7a23 */ /* 0x000fe2000001084b */
[----:B------:R-:W-:Y:S02]  /*d750*/  F2FP.BF16.PACK_AB R79, R174, R143 ;  /* 0x0000008fae4f723e */ /* 0x000fe400000010ff */
[----:B---3--:R-:W-:Y:S01]  /*d760*/  F2FP.BF16.PACK_AB R150, R164, R165 ;  /* 0x000000a5a496723e */ /* 0x008fe200000010ff */
[----:B------:R2:W-:Y:S01]  /*d770*/  MUFU.EX2 R163, R74 ;  /* 0x0000004a00a37308 */ /* 0x0005e20000000800 */
[----:B----4-:R-:W-:Y:S01]  /*d780*/  LDSM.16.MT88.4 R88, [R193+0x1800] ;  /* 0x00180000c158783b */ /* 0x010fe20000004200 */
[----:B------:R-:W-:Y:S08]  /*d790*/  F2FP.BF16.PACK_AB R83, R155, R156 ;  /* 0x0000009c9b53723e */ /* 0x000ff000000010ff */
[----:B------:R-:W3:Y:S01]  /*d7a0*/  MUFU.EX2 R162, R75 ;  /* 0x0000004b00a27308 */ /* 0x000ee20000000800 */
[----:B-1----:R-:W1:Y:S01]  /*d7b0*/  LDSM.16.MT88.4 R84, [R189+0x1800] ;  /* 0x00180000bd54783b */ /* 0x002e620000004200 */
[----:B------:R-:W-:Y:S01]  /*d7c0*/  F2FP.BF16.PACK_AB R81, R157, R140 ;  /* 0x0000008c9d51723e */ /* 0x000fe200000010ff */
[--C-:B--2---:R-:W-:Y:S07]  /*d7d0*/  FFMA.FTZ R74, R185, c[0x0][0x2d0], -R152.reuse ;  /* 0x0000b400b94a7a23 */ /* 0x104fee0000010898 */
[----:B------:R2:W-:Y:S01]  /*d7e0*/  MUFU.EX2 R161, R74 ;  /* 0x0000004a00a17308 */ /* 0x0005e20000000800 */
[----:B---3--:R-:W-:Y:S01]  /*d7f0*/  F2FP.BF16.PACK_AB R151, R162, R163 ;  /* 0x000000a3a297723e */ /* 0x008fe200000010ff */
[--C-:B--2---:R-:W-:Y:S01]  /*d800*/  FFMA.FTZ R74, R186, c[0x0][0x2d0], -R152.reuse ;  /* 0x0000b400ba4a7a23 */ /* 0x104fe20000010898 */
[-C--:B-1----:R-:W-:Y:S07]  /*d810*/  HMMA.16816.F32.BF16 R4, R76, R84.reuse, R4 ;  /* 0x000000544c04723c */ /* 0x082fee0000041804 */
[----:B------:R1:W2:Y:S01]  /*d820*/  MUFU.EX2 R160, R74 ;  /* 0x0000004a00a07308 */ /* 0x0002a20000000800 */
[C---:B------:R-:W-:Y:S08]  /*d830*/  HMMA.16816.F32.BF16 R8, R80.reuse, R84, R8 ;  /* 0x000000545008723c */ /* 0x040ff00000041808 */
[-C--:B------:R-:W-:Y:S08]  /*d840*/  HMMA.16816.F32.BF16 R12, R80, R86.reuse, R12 ;  /* 0x00000056500c723c */ /* 0x080ff0000004180c */
[C---:B------:R-:W-:Y:S01]  /*d850*/  HMMA.16816.F32.BF16 R16, R76.reuse, R86, R16 ;  /* 0x000000564c10723c */ /* 0x040fe20000041810 */
[----:B------:R-:W3:Y:S03]  /*d860*/  LDSM.16.MT88.4 R84, [R192+0x1800] ;  /* 0x00180000c054783b */ /* 0x000ee60000004200 */
[--C-:B-1----:R-:W-:Y:S01]  /*d870*/  FFMA.FTZ R74, R214, c[0x0][0x2d0], -R152.reuse ;  /* 0x0000b400d64a7a23 */ /* 0x102fe20000010898 */
[----:B--2---:R-:W-:Y:S01]  /*d880*/  F2FP.BF16.PACK_AB R144, R160, R161 ;  /* 0x000000a1a090723e */ /* 0x004fe200000010ff */
[----:B------:R-:W-:Y:S02]  /*d890*/  FFMA.FTZ R152, R216, c[0x0][0x2d0], -R152 ;  /* 0x0000b400d8987a23 */ /* 0x000fe40000010898 */
[-C--:B------:R-:W-:Y:S01]  /*d8a0*/  HMMA.16816.F32.BF16 R20, R76, R88.reuse, R20 ;  /* 0x000000584c14723c */ /* 0x080fe20000041814 */
[----:B------:R1:W-:Y:S07]  /*d8b0*/  MUFU.EX2 R159, R74 ;  /* 0x0000004a009f7308 */ /* 0x0003ee0000000800 */
[C---:B------:R-:W-:Y:S03]  /*d8c0*/  HMMA.16816.F32.BF16 R24, R80.reuse, R88, R24 ;  /* 0x000000585018723c */ /* 0x040fe60000041818 */
[----:B------:R-:W2:Y:S05]  /*d8d0*/  MUFU.EX2 R158, R152 ;  /* 0x00000098009e7308 */ /* 0x000eaa0000000800 */
[-C--:B------:R-:W-:Y:S08]  /*d8e0*/  HMMA.16816.F32.BF16 R28, R80, R90.reuse, R28 ;  /* 0x0000005a501c723c */ /* 0x080ff0000004181c */
[C---:B------:R-:W-:Y:S04]  /*d8f0*/  HMMA.16816.F32.BF16 R32, R76.reuse, R90, R32 ;  /* 0x0000005a4c20723c */ /* 0x040fe80000041820 */
[--C-:B-1----:R-:W-:Y:S04]  /*d900*/  FFMA.FTZ R74, R184, c[0x0][0x2d0], -R153.reuse ;  /* 0x0000b400b84a7a23 */ /* 0x102fe80000010899 */
[-C--:B------:R-:W-:Y:S01]  /*d910*/  HMMA.16816.F32.BF16 R36, R76, R92.reuse, R36 ;  /* 0x0000005c4c24723c */ /* 0x080fe20000041824 */
[----:B------:R1:W-:Y:S03]  /*d920*/  MUFU.EX2 R154, R74 ;  /* 0x0000004a009a7308 */ /* 0x0003e60000000800 */
[----:B--2---:R-:W-:Y:S04]  /*d930*/  F2FP.BF16.PACK_AB R146, R158, R159 ;  /* 0x0000009f9e92723e */ /* 0x004fe800000010ff */
[C---:B------:R-:W-:Y:S08]  /*d940*/  HMMA.16816.F32.BF16 R40, R80.reuse, R92, R40 ;  /* 0x0000005c5028723c */ /* 0x040ff00000041828 */
[-C--:B------:R-:W-:Y:S08]  /*d950*/  HMMA.16816.F32.BF16 R44, R80, R94.reuse, R44 ;  /* 0x0000005e502c723c */ /* 0x080ff0000004182c */
[C---:B------:R-:W-:Y:S04]  /*d960*/  HMMA.16816.F32.BF16 R48, R76.reuse, R94, R48 ;  /* 0x0000005e4c30723c */ /* 0x040fe80000041830 */
[--C-:B-1----:R-:W-:Y:S04]  /*d970*/  FFMA.FTZ R74, R177, c[0x0][0x2d0], -R153.reuse ;  /* 0x0000b400b14a7a23 */ /* 0x102fe80000010899 */
[-C--:B---3--:R-:W-:Y:S01]  /*d980*/  HMMA.16816.F32.BF16 R52, R76, R84.reuse, R52 ;  /* 0x000000544c34723c */ /* 0x088fe20000041834 */
[----:B------:R1:W2:Y:S07]  /*d990*/  MUFU.EX2 R152, R74 ;  /* 0x0000004a00987308 */ /* 0x0002ae0000000800 */
[C---:B------:R-:W-:Y:S07]  /*d9a0*/  HMMA.16816.F32.BF16 R56, R80.reuse, R84, R56 ;  /* 0x000000545038723c */ /* 0x040fee0000041838 */
[----:B------:R-:W-:Y:S01]  /*d9b0*/  MOV R85, R71 ;  /* 0x0000004700557202 */ /* 0x000fe20000000f00 */
[-C--:B------:R-:W-:Y:S04]  /*d9c0*/  HMMA.16816.F32.BF16 R60, R80, R86.reuse, R60 ;  /* 0x00000056503c723c */ /* 0x080fe8000004183c */
[----:B------:R-:W-:Y:S04]  /*d9d0*/  MOV R84, R72 ;  /* 0x0000004800547202 */ /* 0x000fe80000000f00 */
[----:B------:R-:W-:Y:S04]  /*d9e0*/  HMMA.16816.F32.BF16 R64, R76, R86, R64 ;  /* 0x000000564c40723c */ /* 0x000fe80000041840 */
[--C-:B-1----:R-:W-:Y:S01]  /*d9f0*/  FFMA.FTZ R74, R170, c[0x0][0x2d0], -R153.reuse ;  /* 0x0000b400aa4a7a23 */ /* 0x102fe20000010899 */
[----:B--2---:R-:W-:Y:S01]  /*da00*/  F2FP.BF16.PACK_AB R145, R152, R154 ;  /* 0x0000009a9891723e */ /* 0x004fe200000010ff */
[----:B------:R-:W-:Y:S01]  /*da10*/  FFMA.FTZ R153, R73, c[0x0][0x2d0], -R153 ;  /* 0x0000b40049997a23 */ /* 0x000fe20000010899 */
[----:B------:R-:W-:Y:S01]  /*da20*/  MOV R86, R70 ;  /* 0x0000004600567202 */ /* 0x000fe20000000f00 */
[----:B-----5:R-:W-:Y:S01]  /*da30*/  FFMA.FTZ R73, R68, R98, R99 ;  /* 0x0000006244497223 */ /* 0x020fe20000010063 */
[----:B------:R-:W-:Y:S01]  /*da40*/  MUFU.EX2 R75, R74 ;  /* 0x0000004a004b7308 */ /* 0x000fe20000000800 */
[-C--:B------:R-:W-:Y:S05]  /*da50*/  HMMA.16816.F32.BF16 R88, R148, R100.reuse, R4 ;  /* 0x000000649458723c */ /* 0x080fea0000041804 */
[----:B------:R-:W-:Y:S01]  /*da60*/  FFMA.FTZ R68, R2, R97, R247 ;  /* 0x0000006102447223 */ /* 0x000fe200000100f7 */
[----:B------:R-:W-:Y:S01]  /*da70*/  MOV R87, R3 ;  /* 0x0000000300577202 */ /* 0x000fe20000000f00 */
[----:B------:R-:W-:Y:S02]  /*da80*/  FADD.FTZ R2, R114, R73 ;  /* 0x0000004972027221 */ /* 0x000fe40000010000 */
[----:B------:R-:W-:Y:S01]  /*da90*/  FADD.FTZ R4, R249, R68 ;  /* 0x00000044f9047221 */ /* 0x000fe20000010000 */
[----:B------:R-:W1:Y:S02]  /*daa0*/  MUFU.EX2 R74, R153 ;  /* 0x00000099004a7308 */ /* 0x000e640000000800 */
[----:B------:R-:W-:Y:S02]  /*dab0*/  FADD.FTZ R6, R113, R69 ;  /* 0x0000004571067221 */ /* 0x000fe40000010000 */
[----:B------:R-:W-:Y:S02]  /*dac0*/  FADD.FTZ R5, R112, R2 ;  /* 0x0000000270057221 */ /* 0x000fe40000010000 */
[----:B------:R-:W-:Y:S02]  /*dad0*/  FADD.FTZ R4, R248, R4 ;  /* 0x00000004f8047221 */ /* 0x000fe40000010000 */
[----:B------:R-:W-:Y:S02]  /*dae0*/  FFMA.FTZ R2, R0, R126, R237 ;  /* 0x0000007e00027223 */ /* 0x000fe400000100ed */
[----:B------:R-:W-:Y:S01]  /*daf0*/  FADD.FTZ R0, R123, R6 ;  /* 0x000000067b007221 */ /* 0x000fe20000010000 */
[----:B-1----:R-:W-:Y:S07]  /*db00*/  F2FP.BF16.PACK_AB R147, R74, R75 ;  /* 0x0000004b4a93723e */ /* 0x002fee00000010ff */
[C---:B------:R-:W-:Y:S07]  /*db10*/  HMMA.16816.F32.BF16 R92, R144.reuse, R100, R8 ;  /* 0x00000064905c723c */ /* 0x040fee0000041808 */
[----:B------:R-:W-:Y:S01]  /*db20*/  FADD.FTZ R10, R122, R5 ;  /* 0x000000057a0a7221 */ /* 0x000fe20000010000 */
[-C--:B------:R-:W-:Y:S01]  /*db30*/  HMMA.16816.F32.BF16 R96, R144, R102.reuse, R12 ;  /* 0x000000669060723c */ /* 0x080fe2000004180c */
[----:B------:R-:W2:Y:S03]  /*db40*/  LDL R13, [R1+0x8] ;  /* 0x00000800010d7983 */ /* 0x000ea60000100800 */
        /* <DEDUP_REMOVED lines=83> */
[----:B------:R-:W-:Y:S01]  /*e080*/  FADD.FTZ R2, R74, R0 ;  /* 0x000000004a027221 */ /* 0x000fe20000010000 */
[----:B------:R-:W-:Y:S02]  /*e090*/  MOV R0, R3 ;  /* 0x0000000300007202 */ /* 0x000fe40000000f00 */
[----:B------:R1:W-:Y:S04]  /*e0a0*/  STL [R1+0x14], R4 ;  /* 0x0000140401007387 */ /* 0x0003e80000100800 */
[----:B------:R1:W-:Y:S01]  /*e0b0*/  STL [R1+0x18], R2 ;  /* 0x0000180201007387 */ /* 0x0003e20000100800 */
[C---:B--2---:R-:W-:Y:S02]  /*e0c0*/  ISETP.GT.AND P0, PT, R205.reuse, R13, PT ;  /* 0x0000000dcd00720c */ /* 0x044fe40003f04270 */
[----:B------:R-:W-:Y:S11]  /*e0d0*/  IADD3 R205, R205, -0x1, RZ ;  /* 0xffffffffcdcd7810 */ /* 0x000ff60007ffe0ff */
[----:B-1----:R-:W-:-:S05]  /*e0e0*/  @P0 BRA `(.L_x_624) ;  /* 0xffffa8b000000947 */ /* 0x002fca000383ffff */
.L_x_607:
[----:B------:R-:W2:Y:S01]  /*e0f0*/  LDL R2, [R1+0x40] ;  /* 0x0000400001027983 */ /* 0x000ea20000100800 */
[----:B------:R-:W-:-:S02]  /*e100*/  IMAD.MOV.U32 R3, RZ, RZ, c[0x0][0x2c4] ;  /* 0x0000b100ff037624 */ /* 0x000fc400078e00ff */
[----:B-1----:R-:W-:-:S03]  /*e110*/  IMAD.MOV.U32 R5, RZ, RZ, c[0x0][0x32c] ;  /* 0x0000cb00ff057624 */ /* 0x002fc600078e00ff */
[----:B------:R-:W-:Y:S02]  /*e120*/  ISETP.NE.AND P1, PT, R3, 0x1, PT ;  /* 0x000000010300780c */ /* 0x000fe40003f25270 */
[----:B------:R-:W-:Y:S02]  /*e130*/  ISETP.GE.AND P0, PT, R5, 0x1, PT ;  /* 0x000000010500780c */ /* 0x000fe40003f06270 */
[----:B------:R-:W-:Y:S02]  /*e140*/  IADD3 R3, R244, 0x1, -R243 ;  /* 0x00000001f4037810 */ /* 0x000fe40007ffe8f3 */
[----:B--2---:R-:W-:-:S07]  /*e150*/  IADD3 R2, R2, 0x7f, RZ ;  /* 0x0000007f02027810 */ /* 0x004fce0007ffe0ff */
[----:B------:R-:W-:-:S05]  /*e160*/  @P1 IMAD.HI.U32 R4, R2, c[0x0][0x2c8], RZ ;  /* 0x0000b20002041a27 */ /* 0x000fca00078e00ff */
[----:B------:R-:W-:-:S05]  /*e170*/  @P1 SHF.R.U32.HI R2, RZ, c[0x0][0x2cc], R4 ;  /* 0x0000b300ff021a19 */ /* 0x000fca0000011604 */
[----:B------:R-:W-:-:S05]  /*e180*/  IMAD.IADD R2, R3, 0x1, R2 ;  /* 0x0000000103027824 */ /* 0x000fca00078e0202 */
[----:B------:R-:W-:Y:S01]  /*e190*/  IADD3 R3, R2, -c[0x0][0x324], RZ ;  /* 0x8000c90002037a10 */ /* 0x000fe20007ffe0ff */
[----:B------:R-:W-:Y:S05]  /*e1a0*/  @!P0 BRA `(.L_x_625) ;  /* 0x0000011000008947 */ /* 0x000fea0003800000 */
[----:B------:R-:W-:Y:S01]  /*e1b0*/  ISETP.GT.AND P0, PT, R2, -0x1, PT ;  /* 0xffffffff0200780c */ /* 0x000fe20003f04270 */
[----:B------:R-:W-:-:S12]  /*e1c0*/  BSSY B0, `(.L_x_626) ;  /* 0x000000d000007945 */ /* 0x000fd80003800000 */
        /* <DEDUP_REMOVED lines=8> */
.L_x_627:
[----:B------:R-:W-:-:S04]  /*e250*/  MOV R4, c[0x0][0x32c] ;  /* 0x0000cb0000047a02 */ /* 0x000fc80000000f00 */
[----:B------:R-:W-:-:S13]  /*e260*/  ISETP.NE.AND P0, PT, R4, 0x1, PT ;  /* 0x000000010400780c */ /* 0x000fda0003f05270 */
[----:B------:R-:W-:-:S05]  /*e270*/  @P0 IMAD.HI.U32 R4, R2, c[0x0][0x330], RZ ;  /* 0x0000cc0002040a27 */ /* 0x000fca00078e00ff */
[----:B------:R-:W-:Y:S02]  /*e280*/  @P0 SHF.R.U32.HI R2, RZ, c[0x0][0x334], R4 ;  /* 0x0000cd00ff020a19 */ /* 0x000fe40000011604 */
.L_x_628:
[----:B------:R-:W-:Y:S05]  /*e290*/  BSYNC B0 ;  /* 0x0000000000007941 */ /* 0x000fea0003800000 */
.L_x_626:
[----:B------:R-:W-:-:S05]  /*e2a0*/  IMAD R2, R2, c[0x0][0x32c], RZ ;  /* 0x0000cb0002027a24 */ /* 0x000fca00078e02ff */
[----:B------:R-:W-:-:S04]  /*e2b0*/  IMNMX R3, R3, R2, !PT ;  /* 0x0000000203037217 */ /* 0x000fc80007800200 */
.L_x_625:
[----:B------:R-:W-:-:S05]  /*e2c0*/  IADD3 R3, R3, 0x4f, RZ ;  /* 0x0000004f03037810 */ /* 0x000fca0007ffe0ff */
[----:B------:R-:W-:-:S05]  /*e2d0*/  IMAD.HI R3, R3, 0x66666667, RZ ;  /* 0x6666666703037827 */ /* 0x000fca00078e02ff */
[----:B------:R-:W-:-:S04]  /*e2e0*/  SHF.R.U32.HI R2, RZ, 0x1f, R3 ;  /* 0x0000001fff027819 */ /* 0x000fc80000011603 */
[----:B------:R-:W-:-:S04]  /*e2f0*/  LEA.HI.SX32 R2, R3, R2, 0x1b ;  /* 0x0000000203027211 */ /* 0x000fc800078fdaff */
[----:B------:R-:W-:-:S04]  /*e300*/  IMNMX R4, R239, R2, !PT ;  /* 0x00000002ef047217 */ /* 0x000fc80007800200 */
        /* <DEDUP_REMOVED lines=8> */
.L_x_630:
[----:B------:R-:W2:Y:S01]  /*e390*/  LDL R178, [R1+0x34] ;  /* 0x0000340001b27983 */ /* 0x000ea20000100800 */
[----:B------:R-:W-:Y:S04]  /*e3a0*/  DEPBAR.LE SB0, 0x0 ;  /* 0x000080000000791a */ /* 0x000fe80000000000 */
[----:B------:R-:W3:Y:S01]  /*e3b0*/  LDL.64 R176, [R1+0x28] ;  /* 0x0000280001b07983 */ /* 0x000ee20000100a00 */
[----:B------:R-:W-:Y:S05]  /*e3c0*/  WARPSYNC 0xffffffff ;  /* 0xffffffff00007948 */ /* 0x000fea0003800000 */
[----:B------:R-:W-:Y:S01]  /*e3d0*/  BAR.SYNC.DEFER_BLOCKING 0x0 ;  /* 0x0000000000007b1d */ /* 0x000fe20000010000 */
[----:B------:R-:W-:Y:S02]  /*e3e0*/  ISETP.GT.AND P0, PT, R239, R206, PT ;  /* 0x000000ceef00720c */ /* 0x000fe40003f04270 */
[C---:B------:R-:W-:Y:S11]  /*e3f0*/  IADD3 R205, R206.reuse, -0x1, RZ ;  /* 0xffffffffcecd7810 */ /* 0x040ff60007ffe0ff */
[----:B------:R-:W-:Y:S01]  /*e400*/  @!P0 SHF.R.S32.HI R0, RZ, 0x1f, R206 ;  /* 0x0000001fff008819 */ /* 0x000fe200000114ce */
[----:B------:R-:W-:Y:S04]  /*e410*/  @!P0 IMAD.WIDE.U32 R86, R206, c[0x0][0x208], RZ ;  /* 0x00008200ce568a25 */ /* 0x000fe800078e00ff */
[----:B------:R-:W-:Y:S04]  /*e420*/  @!P0 IMAD R0, R0, c[0x0][0x208], RZ ;  /* 0x0000820000008a24 */ /* 0x000fe800078e02ff */
[----:B------:R-:W-:Y:S01]  /*e430*/  @!P0 IMAD R0, R206, c[0x0][0x20c], R0 ;  /* 0x00008300ce008a24 */ /* 0x000fe200078e0200 */
[----:B------:R-:W-:Y:S04]  /*e440*/  LDSM.16.M88.4 R80, [R195] ;  /* 0x00000000c350783b */ /* 0x000fe80000000200 */
        /* <DEDUP_REMOVED lines=14> */
[----:B------:R-:W3:Y:S01]  /*e530*/  LDL.64 R220, [R1+0x20] ;  /* 0x0000200001dc7983 */ /* 0x000ee20000100a00 */
        /* <DEDUP_REMOVED lines=155> */
[----:B------:R-:W-:Y:S01]  /*eef0*/  MUFU.TANH R210, R4 ;  /* 0x0000000400d27308 */ /* 0x000fe20000002400 */
[----:B-1----:R-:W-:Y:S02]  /*ef00*/  FMUL.FTZ R0, R16, c[0x0][0x320] ;  /* 0x0000c80010007a20 */ /* 0x002fe40000410000 */
[----:B------:R-:W-:Y:S07]  /*ef10*/  FMUL.FTZ R5, R56, c[0x0][0x320] ;  /* 0x0000c80038057a20 */ /* 0x000fee0000410000 */
[----:B------:R1:W-:Y:S10]  /*ef20*/  MUFU.TANH R15, R0 ;  /* 0x00000000000f7308 */ /* 0x0003f40000002400 */
[----:B------:R2:W-:Y:S01]  /*ef30*/  MUFU.TANH R211, R5 ;  /* 0x0000000500d37308 */ /* 0x0005e20000002400 */
[-C--:B---3--:R-:W-:Y:S08]  /*ef40*/  HMMA.16816.F32.BF16 R68, R156, R8.reuse, R68 ;  /* 0x000000089c44723c */ /* 0x088ff00000041844 */
[C---:B------:R-:W-:Y:S04]  /*ef50*/  HMMA.16816.F32.BF16 R72, R172.reuse, R8, R72 ;  /* 0x00000008ac48723c */ /* 0x040fe80000041848 */
[----:B-1----:R-:W-:Y:S03]  /*ef60*/  FMUL.FTZ R0, R17, c[0x0][0x320] ;  /* 0x0000c80011007a20 */ /* 0x002fe60000410000 */
[----:B------:R-:W-:Y:S01]  /*ef70*/  FMUL.FTZ R8, R62, c[0x0][0x320] ;  /* 0x0000c8003e087a20 */ /* 0x000fe20000410000 */
[-C--:B------:R-:W-:Y:S01]  /*ef80*/  HMMA.16816.F32.BF16 R76, R172, R10.reuse, R76 ;  /* 0x0000000aac4c723c */ /* 0x080fe2000004184c */
[----:B------:R1:W-:Y:S03]  /*ef90*/  MUFU.TANH R12, R0 ;  /* 0x00000000000c7308 */ /* 0x0003e60000002400 */
[----:B------:R-:W-:Y:S01]  /*efa0*/  FMUL.FTZ R9, R63, c[0x0][0x320] ;  /* 0x0000c8003f097a20 */ /* 0x000fe20000410000 */
[----:B--2---:R-:W-:Y:S03]  /*efb0*/  FMNMX.FTZ R5, R161, R3, !PT ;  /* 0x00000003a1057209 */ /* 0x004fe60007810000 */
[----:B------:R-:W-:Y:S03]  /*efc0*/  HMMA.16816.F32.BF16 R80, R156, R10, R80 ;  /* 0x0000000a9c50723c */ /* 0x000fe60000041850 */
[----:B------:R-:W-:Y:S01]  /*efd0*/  MUFU.TANH R156, R8 ;  /* 0x00000008009c7308 */ /* 0x000fe20000002400 */
[----:B----4-:R-:W-:Y:S04]  /*efe0*/  FMNMX.FTZ R5, R155, R5, !PT ;  /* 0x000000059b057209 */ /* 0x010fe80007810000 */
[----:B------:R-:W-:Y:S04]  /*eff0*/  FMUL.FTZ R6, R73, c[0x0][0x320] ;  /* 0x0000c80049067a20 */ /* 0x000fe80000410000 */
[----:B------:R-:W-:Y:S01]  /*f000*/  FMUL.FTZ R4, R72, c[0x0][0x320] ;  /* 0x0000c80048047a20 */ /* 0x000fe20000410000 */
[----:B------:R-:W-:Y:S01]  /*f010*/  MUFU.TANH R157, R9 ;  /* 0x00000009009d7308 */ /* 0x000fe20000002400 */
[----:B------:R-:W-:Y:S02]  /*f020*/  FMUL.FTZ R11, R75, c[0x0][0x320] ;  /* 0x0000c8004b0b7a20 */ /* 0x000fe40000410000 */
[----:B------:R-:W-:Y:S02]  /*f030*/  FMUL.FTZ R7, R76, c[0x0][0x320] ;  /* 0x0000c8004c077a20 */ /* 0x000fe40000410000 */
[----:B-1----:R-:W-:Y:S05]  /*f040*/  FMUL.FTZ R0, R18, c[0x0][0x320] ;  /* 0x0000c80012007a20 */ /* 0x002fea0000410000 */
[----:B------:R1:W2:Y:S10]  /*f050*/  MUFU.TANH R14, R0 ;  /* 0x00000000000e7308 */ /* 0x0002b40000002400 */
[----:B------:R-:W-:Y:S10]  /*f060*/  MUFU.TANH R216, R11 ;  /* 0x0000000b00d87308 */ /* 0x000ff40000002400 */
[----:B------:R3:W-:Y:S01]  /*f070*/  MUFU.TANH R218, R4 ;  /* 0x0000000400da7308 */ /* 0x0007e20000002400 */
[----:B-1----:R-:W-:Y:S01]  /*f080*/  FMUL.FTZ R0, R19, c[0x0][0x320] ;  /* 0x0000c80013007a20 */ /* 0x002fe20000410000 */
[----:B--2---:R-:W-:Y:S08]  /*f090*/  FMNMX.FTZ R5, R14, R5, !PT ;  /* 0x000000050e057209 */ /* 0x004ff00007810000 */
[----:B------:R1:W2:Y:S01]  /*f0a0*/  MUFU.TANH R13, R0 ;  /* 0x00000000000d7308 */ /* 0x0002a20000002400 */
[----:B---3--:R-:W-:Y:S04]  /*f0b0*/  FMNMX.FTZ R4, R164, R84, !PT ;  /* 0x00000054a4047209 */ /* 0x008fe80007810000 */
[----:B------:R-:W-:Y:S04]  /*f0c0*/  FMNMX.FTZ R4, R160, R4, !PT ;  /* 0x00000004a0047209 */ /* 0x000fe80007810000 */
[----:B------:R-:W-:Y:S01]  /*f0d0*/  FMNMX.FTZ R4, R87, R4, !PT ;  /* 0x0000000457047209 */ /* 0x000fe20007810000 */
[----:B-1----:R-:W-:Y:S01]  /*f0e0*/  FMUL.FTZ R0, R20, c[0x0][0x320] ;  /* 0x0000c80014007a20 */ /* 0x002fe20000410000 */
[----:B--2---:R-:W-:Y:S02]  /*f0f0*/  FMNMX.FTZ R5, R13, R5, !PT ;  /* 0x000000050d057209 */ /* 0x004fe40007810000 */
[----:B------:R-:W-:Y:S01]  /*f100*/  FMNMX.FTZ R4, R86, R4, !PT ;  /* 0x0000000456047209 */ /* 0x000fe20007810000 */
        /* <DEDUP_REMOVED lines=24> */
[----:B------:R1:W-:Y:S10]  /*f290*/  MUFU.TANH R31, R7 ;  /* 0x00000007001f7308 */ /* 0x0003f40000002400 */
[----:B------:R2:W-:Y:S01]  /*f2a0*/  MUFU.TANH R181, R0 ;  /* 0x0000000000b57308 */ /* 0x0005e20000002400 */
[----:B-1----:R-:W-:Y:S09]  /*f2b0*/  FMUL.FTZ R7, R77, c[0x0][0x320] ;  /* 0x0000c8004d077a20 */ /* 0x002ff20000410000 */
[----:B------:R-:W-:Y:S01]  /*f2c0*/  MUFU.TANH R27, R7 ;  /* 0x00000007001b7308 */ /* 0x000fe20000002400 */
[----:B--2---:R-:W-:Y:S09]  /*f2d0*/  FMUL.FTZ R0, R32, c[0x0][0x320] ;  /* 0x0000c80020007a20 */ /* 0x004ff20000410000 */
[----:B------:R1:W-:Y:S10]  /*f2e0*/  MUFU.TANH R17, R0 ;  /* 0x0000000000117308 */ /* 0x0003f40000002400 */
[----:B------:R2:W-:Y:S01]  /*f2f0*/  MUFU.TANH R32, R6 ;  /* 0x0000000600207308 */ /* 0x0005e20000002400 */
        /* <DEDUP_REMOVED lines=16> */
[----:B--2---:R-:W-:Y:S09]  /*f400*/  FMUL.FTZ R6, R83, c[0x0][0x320] ;  /* 0x0000c80053067a20 */ /* 0x004ff20000410000 */
[----:B------:R2:W-:Y:S01]  /*f410*/  MUFU.TANH R25, R6 ;  /* 0x0000000600197308 */ /* 0x0005e20000002400 */
[----:B-1----:R-:W-:Y:S09]  /*f420*/  FMUL.FTZ R0, R37, c[0x0][0x320] ;  /* 0x0000c80025007a20 */ /* 0x002ff20000410000 */
[----:B------:R1:W-:Y:S01]  /*f430*/  MUFU.TANH R180, R0 ;  /* 0x0000000000b47308 */ /* 0x0003e20000002400 */
[----:B--2---:R-:W-:Y:S04]  /*f440*/  FMNMX.FTZ R6, R165, R85, !PT ;  /* 0x00000055a5067209 */ /* 0x004fe80007810000 */
        /* <DEDUP_REMOVED lines=80> */
[----:B---3--:R-:W-:Y:S07]  /*f950*/  FMNMX.FTZ R5, R252, R5, !PT ;  /* 0x00000005fc057209 */ /* 0x008fee0007810000 */
[----:B------:R1:W-:Y:S02]  /*f960*/  MUFU.TANH R215, R0 ;  /* 0x0000000000d77308 */ /* 0x0003e40000002400 */
[----:B-1----:R-:W-:Y:S08]  /*f970*/  FMUL.FTZ R0, R69, c[0x0][0x320] ;  /* 0x0000c80045007a20 */ /* 0x002ff00000410000 */
[----:B------:R1:W-:Y:S02]  /*f980*/  MUFU.TANH R26, R0 ;  /* 0x00000000001a7308 */ /* 0x0003e40000002400 */
[----:B-1----:R-:W-:Y:S01]  /*f990*/  FMUL.FTZ R0, R70, c[0x0][0x320] ;  /* 0x0000c80046007a20 */ /* 0x002fe20000410000 */
[----:B--2---:R-:W-:Y:S07]  /*f9a0*/  FMNMX.FTZ R70, R6, R9, !PT ;  /* 0x0000000906467209 */ /* 0x004fee0007810000 */
        /* <DEDUP_REMOVED lines=29> */
[----:B------:R-:W-:Y:S02]  /*fb80*/  @P0 MOV R5, R219 ;  /* 0x000000db00050202 */ /* 0x000fe40000000f00 */
        /* <DEDUP_REMOVED lines=16> */
[----:B------:R1:W2:Y:S03]  /*fc90*/  MUFU.TANH R75, R0 ;  /* 0x00000000004b7308 */ /* 0x0002a60000002400 */
        /* <DEDUP_REMOVED lines=8> */
[----:B------:R-:W-:Y:S02]  /*fd20*/  FFMA.FTZ R4, R154, c[0x0][0x2d0], -R153 ;  /* 0x0000b4009a047a23 */ /* 0x000fe40000010899 */
[----:B---3--:R-:W-:Y:S01]  /*fd30*/  FMNMX.FTZ R0, R74, R0, !PT ;  /* 0x000000004a007209 */ /* 0x008fe20007810000 */
[----:B------:R-:W-:Y:S03]  /*fd40*/  FMUL.FTZ R154, R71, c[0x0][0x2d0] ;  /* 0x0000b400479a7a20 */ /* 0x000fe60000410000 */
[----:B--2---:R-:W-:Y:S03]  /*fd50*/  FMNMX.FTZ R0, R75, R0, !PT ;  /* 0x000000004b007209 */ /* 0x004fe60007810000 */
        /* <DEDUP_REMOVED lines=16> */
[----:B------:R-:W-:Y:S01]  /*fe60*/  MOV R161, R32 ;  /* 0x0000002000a17202 */ /* 0x000fe20000000f00 */
[----:B------:R-:W-:Y:S07]  /*fe70*/  FMUL.FTZ R32, R73, R116 ;  /* 0x0000007449207220 */ /* 0x000fee0000410000 */
[----:B------:R1:W-:Y:S01]  /*fe80*/  MUFU.EX2 R228, R3 ;  /* 0x0000000300e47308 */ /* 0x0003e20000000800 */
[----:B--2---:R-:W-:Y:S02]  /*fe90*/  FFMA.FTZ R2, R152, c[0x0][0x2d0], -R153 ;  /* 0x0000b40098027a23 */ /* 0x004fe40000010899 */
[C---:B---3--:R-:W-:Y:S07]  /*fea0*/  FMUL.FTZ R44, R69.reuse, R128 ;  /* 0x00000080452c7220 */ /* 0x048fee0000410000 */
[----:B------:R2:W3:Y:S01]  /*feb0*/  MUFU.EX2 R236, R2 ;  /* 0x0000000200ec7308 */ /* 0x0004e20000000800 */
[C---:B------:R-:W-:Y:S02]  /*fec0*/  FMUL.FTZ R45, R69.reuse, R129 ;  /* 0x00000081452d7220 */ /* 0x040fe40000410000 */
[C---:B------:R-:W-:Y:S02]  /*fed0*/  FMUL.FTZ R41, R69.reuse, R125 ;  /* 0x0000007d45297220 */ /* 0x040fe40000410000 */
[C---:B------:R-:W-:Y:S02]  /*fee0*/  FMUL.FTZ R56, R69.reuse, R140 ;  /* 0x0000008c45387220 */ /* 0x040fe40000410000 */
[C---:B------:R-:W-:Y:S02]  /*fef0*/  FMUL.FTZ R57, R69.reuse, R141 ;  /* 0x0000008d45397220 */ /* 0x040fe40000410000 */
[C---:B------:R-:W-:Y:S02]  /*ff00*/  FMUL.FTZ R60, R69.reuse, R144 ;  /* 0x00000090453c7220 */ /* 0x040fe40000410000 */
[----:B------:R-:W-:Y:S02]  /*ff10*/  FMUL.FTZ R61, R69, R145 ;  /* 0x00000091453d7220 */ /* 0x000fe40000410000 */
[--C-:B-1----:R-:W-:Y:S02]  /*ff20*/  FFMA.FTZ R3, R155, c[0x0][0x2d0], -R154.reuse ;  /* 0x0000b4009b037a23 */ /* 0x102fe4000001089a */
[----:B------:R-:W-:Y:S02]  /*ff30*/  FMUL.FTZ R155, R70, c[0x0][0x2d0] ;  /* 0x0000b400469b7a20 */ /* 0x000fe40000410000 */
[----:B------:R1:W4:Y:S02]  /*ff40*/  MUFU.EX2 R233, R3 ;  /* 0x0000000300e97308 */ /* 0x0003240000000800 */
[----:B------:R-:W-:Y:S02]  /*ff50*/  FFMA.FTZ R4, R86, c[0x0][0x2d0], -R155 ;  /* 0x0000b40056047a23 */ /* 0x000fe4000001089b */
[----:B--2---:R-:W-:Y:S01]  /*ff60*/  FFMA.FTZ R2, R15, c[0x0][0x2d0], -R153 ;  /* 0x0000b4000f027a23 */ /* 0x004fe20000010899 */
[----:B---3--:R-:W-:Y:S05]  /*ff70*/  F2FP.BF16.PACK_AB R76, R236, R231 ;  /* 0x000000e7ec4c723e */ /* 0x008fea00000010ff */
[----:B------:R2:W-:Y:S10]  /*ff80*/  MUFU.EX2 R232, R4 ;  /* 0x0000000400e87308 */ /* 0x0005f40000000800 */
[----:B------:R3:W5:Y:S01]  /*ff90*/  MUFU.EX2 R237, R2 ;  /* 0x0000000200ed7308 */ /* 0x0007620000000800 */
[----:B-1----:R-:W-:Y:S01]  /*ffa0*/  FFMA.FTZ R3, R14, c[0x0][0x2d0], -R154 ;  /* 0x0000b4000e037a23 */ /* 0x002fe2000001089a */
[----:B----4-:R-:W-:Y:S08]  /*ffb0*/  F2FP.BF16.PACK_AB R77, R233, R228 ;  /* 0x000000e4e94d723e */ /* 0x010ff000000010ff */
[----:B------:R1:W-:Y:S01]  /*ffc0*/  MUFU.EX2 R235, R3 ;  /* 0x0000000300eb7308 */ /* 0x0003e20000000800 */
[----:B--2---:R-:W-:Y:S05]  /*ffd0*/  @P0 MOV R4, R220 ;  /* 0x000000dc00040202 */ /* 0x004fea0000000f00 */
[----:B------:R-:W-:Y:S01]  /*ffe0*/  @P0 IMAD.WIDE.U32 R4, R6, 0x50, R4 ;  /* 0x0000005006040825 */ /* 0x000fe200078e0004 */
[----:B---3--:R-:W2:Y:S04]  /*fff0*/  SHFL.BFLY PT, R2, R0, 0x1, 0x1f ;  /* 0x0c201f0000027f89 */ /* 0x008ea800000e0000 */
[----:B------:R-:W-:Y:S02]  /*10000*/  @P0 LEA R10, P1, R4, c[0x0][0x1c8], 0x1 ;  /* 0x00007200040a0a11 */ /* 0x000fe400078208ff */
[----:B-----5:R-:W-:Y:S01]  /*10010*/  F2FP.BF16.PACK_AB R78, R238, R237 ;  /* 0x000000edee4e723e */ /* 0x020fe200000010ff */
[--C-:B-1----:R-:W-:Y:S01]  /*10020*/  FFMA.FTZ R3, R164, c[0x0][0x2d0], -R155.reuse ;  /* 0x0000b400a4037a23 */ /* 0x102fe2000001089b */
[----:B------:R-:W-:Y:S03]  /*10030*/  MOV R164, R30 ;  /* 0x0000001e00a47202 */ /* 0x000fe60000000f00 */
[----:B------:R1:W-:Y:S01]  /*10040*/  MUFU.EX2 R227, R3 ;  /* 0x0000000300e37308 */ /* 0x0003e20000000800 */
[----:B--2---:R-:W-:Y:S01]  /*10050*/  FMNMX.FTZ R2, R0, R2, !PT ;  /* 0x0000000200027209 */ /* 0x004fe20007810000 */
[----:B------:R-:W-:Y:S02]  /*10060*/  FFMA.FTZ R0, R13, c[0x0][0x2d0], -R154 ;  /* 0x0000b4000d007a23 */ /* 0x000fe4000001089a */
[----:B------:R-:W-:Y:S01]  /*10070*/  FMUL.FTZ R13, R69, R97 ;  /* 0x00000061450d7220 */ /* 0x000fe20000410000 */
[----:B------:R-:W-:Y:S05]  /*10080*/  MOV R97, R213 ;  /* 0x000000d500617202 */ /* 0x000fea0000000f00 */
[----:B------:R2:W3:Y:S01]  /*10090*/  MUFU.EX2 R234, R0 ;  /* 0x0000000000ea7308 */ /* 0x0004e20000000800 */
[----:B------:R-:W-:Y:S04]  /*100a0*/  FMUL.FTZ R152, R2, c[0x0][0x2d0] ;  /* 0x0000b40002987a20 */ /* 0x000fe80000410000 */
[--C-:B------:R-:W-:Y:S01]  /*100b0*/  FFMA.FTZ R6, R167, c[0x0][0x2d0], -R152.reuse ;  /* 0x0000b400a7067a23 */ /* 0x100fe20000010898 */
[----:B------:R-:W-:Y:S01]  /*100c0*/  MOV R167, R25 ;  /* 0x0000001900a77202 */ /* 0x000fe20000000f00 */
[----:B------:R-:W-:Y:S02]  /*100d0*/  FMUL.FTZ R25, R69, R109 ;  /* 0x0000006d45197220 */ /* 0x000fe40000410000 */
[----:B-1----:R-:W-:Y:S01]  /*100e0*/  FFMA.FTZ R3, R160, c[0x0][0x2d0], -R155 ;  /* 0x0000b400a0037a23 */ /* 0x002fe2000001089b */
[----:B------:R1:W-:Y:S01]  /*100f0*/  MUFU.EX2 R173, R6 ;  /* 0x0000000600ad7308 */ /* 0x0003e20000000800 */
[----:B------:R-:W-:Y:S09]  /*10100*/  MOV R160, R218 ;  /* 0x000000da00a07202 */ /* 0x000ff20000000f00 */
[----:B------:R4:W5:Y:S01]  /*10110*/  MUFU.EX2 R229, R3 ;  /* 0x0000000300e57308 */ /* 0x0009620000000800 */
[----:B--2---:R-:W-:Y:S01]  /*10120*/  FADD.FTZ R0, -R2, R85 ;  /* 0x0000005502007221 */ /* 0x004fe20000010100 */
[----:B---3--:R-:W-:Y:S03]  /*10130*/  F2FP.BF16.PACK_AB R79, R234, R235 ;  /* 0x000000ebea4f723e */ /* 0x008fe600000010ff */
[----:B------:R-:W-:Y:S06]  /*10140*/  FMUL.FTZ R0, R0, c[0x0][0x2d0] ;  /* 0x0000b40000007a20 */ /* 0x000fec0000410000 */
[----:B------:R-:W2:Y:S01]  /*10150*/  MUFU.EX2 R0, R0 ;  /* 0x0000000000007308 */ /* 0x000ea20000000800 */
[--C-:B-1----:R-:W-:Y:S09]  /*10160*/  FFMA.FTZ R6, R166, c[0x0][0x2d0], -R152.reuse ;  /* 0x0000b400a6067a23 */ /* 0x102ff20000010898 */
[----:B------:R-:W-:Y:S01]  /*10170*/  MUFU.EX2 R174, R6 ;  /* 0x0000000600ae7308 */ /* 0x000fe20000000800 */
[----:B----4-:R-:W-:Y:S01]  /*10180*/  FFMA.FTZ R3, R87, c[0x0][0x2d0], -R155 ;  /* 0x0000b40057037a23 */ /* 0x010fe2000001089b */
[----:B-----5:R-:W-:Y:S08]  /*10190*/  F2FP.BF16.PACK_AB R64, R229, R227 ;  /* 0x000000e3e540723e */ /* 0x020ff000000010ff */
[----:B------:R1:W3:Y:S01]  /*101a0*/  MUFU.EX2 R230, R3 ;  /* 0x0000000300e67308 */ /* 0x0002e20000000800 */
[C---:B--2---:R-:W-:Y:S02]  /*101b0*/  FMUL.FTZ R47, R0.reuse, R131 ;  /* 0x00000083002f7220 */ /* 0x044fe40000410000 */
[C---:B------:R-:W-:Y:S01]  /*101c0*/  FMUL.FTZ R14, R0.reuse, R98 ;  /* 0x00000062000e7220 */ /* 0x040fe20000410000 */
[----:B------:R-:W-:Y:S01]  /*101d0*/  MOV R98, R27 ;  /* 0x0000001b00627202 */ /* 0x000fe20000000f00 */
[C---:B------:R-:W-:Y:S01]  /*101e0*/  FMUL.FTZ R15, R0.reuse, R99 ;  /* 0x00000063000f7220 */ /* 0x040fe20000410000 */
[----:B------:R-:W-:Y:S01]  /*101f0*/  MOV R99, R26 ;  /* 0x0000001a00637202 */ /* 0x000fe20000000f00 */
[C---:B------:R-:W-:Y:S02]  /*10200*/  FMUL.FTZ R46, R0.reuse, R130 ;  /* 0x00000082002e7220 */ /* 0x040fe40000410000 */
[C---:B------:R-:W-:Y:S02]  /*10210*/  FMUL.FTZ R26, R0.reuse, R110 ;  /* 0x0000006e001a7220 */ /* 0x040fe40000410000 */
[C---:B------:R-:W-:Y:S02]  /*10220*/  FMUL.FTZ R27, R0.reuse, R111 ;  /* 0x0000006f001b7220 */ /* 0x040fe40000410000 */
[C---:B------:R-:W-:Y:S02]  /*10230*/  FMUL.FTZ R30, R0.reuse, R114 ;  /* 0x00000072001e7220 */ /* 0x040fe40000410000 */
[C---:B------:R-:W-:Y:S02]  /*10240*/  FMUL.FTZ R42, R0.reuse, R126 ;  /* 0x0000007e002a7220 */ /* 0x040fe40000410000 */
[C---:B------:R-:W-:Y:S02]  /*10250*/  FMUL.FTZ R43, R0.reuse, R127 ;  /* 0x0000007f002b7220 */ /* 0x040fe40000410000 */
[C---:B------:R-:W-:Y:S01]  /*10260*/  FMUL.FTZ R58, R0.reuse, R142 ;  /* 0x0000008e003a7220 */ /* 0x040fe20000410000 */
[----:B-1----:R-:W-:Y:S01]  /*10270*/  @P0 SHF.R.S32.HI R3, RZ, 0x1f, R205 ;  /* 0x0000001fff030819 */ /* 0x002fe200000114cd */
[----:B------:R-:W-:Y:S01]  /*10280*/  FMUL.FTZ R59, R0, R143 ;  /* 0x0000008f003b7220 */ /* 0x000fe20000410000 */
[----:B---3--:R-:W-:Y:S01]  /*10290*/  F2FP.BF16.PACK_AB R66, R232, R230 ;  /* 0x000000e6e842723e */ /* 0x008fe200000010ff */
[C---:B------:R-:W-:Y:S02]  /*102a0*/  FMUL.FTZ R62, R0.reuse, R146 ;  /* 0x00000092003e7220 */ /* 0x040fe40000410000 */
[----:B------:R-:W-:Y:S02]  /*102b0*/  @P0 IMAD R8, R3, c[0x0][0x1e0], RZ ;  /* 0x0000780003080a24 */ /* 0x000fe400078e02ff */
[----:B------:R-:W-:Y:S01]  /*102c0*/  FFMA.FTZ R3, R165, c[0x0][0x2d0], -R152 ;  /* 0x0000b400a5037a23 */ /* 0x000fe20000010898 */
[----:B------:R-:W-:Y:S01]  /*102d0*/  MOV R165, R33 ;  /* 0x0000002100a57202 */ /* 0x000fe20000000f00 */
[----:B------:R-:W-:Y:S02]  /*102e0*/  FMUL.FTZ R33, R73, R117 ;  /* 0x0000007549217220 */ /* 0x000fe40000410000 */
[----:B------:R1:W2:Y:S01]  /*102f0*/  MUFU.EX2 R172, R3 ;  /* 0x0000000300ac7308 */ /* 0x0002a20000000800 */
[----:B------:R-:W-:Y:S02]  /*10300*/  @P0 IMAD R8, R205, c[0x0][0x1e4], R8 ;  /* 0x00007900cd080a24 */ /* 0x000fe400078e0208 */
[----:B------:R-:W-:Y:S03]  /*10310*/  FMUL.FTZ R63, R0, R147 ;  /* 0x00000093003f7220 */ /* 0x000fe60000410000 */
[----:B-1----:R-:W-:Y:S02]  /*10320*/  @P0 IADD3 R3, R7, R8, RZ ;  /* 0x0000000807030210 */ /* 0x002fe40007ffe0ff */
[----:B------:R-:W-:Y:S02]  /*10330*/  @P0 MOV R7, c[0x0][0x1e0] ;  /* 0x0000780000070a02 */ /* 0x000fe40000000f00 */
[----:B--2---:R-:W-:Y:S01]  /*10340*/  F2FP.BF16.PACK_AB R65, R173, R172 ;  /* 0x000000acad41723e */ /* 0x004fe200000010ff */
[----:B------:R-:W-:Y:S01]  /*10350*/  @P0 IMAD R3, R3, 0x50, RZ ;  /* 0x0000005003030824 */ /* 0x000fe200078e02ff */
[----:B------:R-:W-:Y:S04]  /*10360*/  @P0 SHF.L.U32 R12, R7, 0x5, RZ ;  /* 0x00000005070c0819 */ /* 0x000fe800000006ff */
[----:B------:R-:W-:Y:S02]  /*10370*/  @P0 IADD3 R3, R5, R3, RZ ;  /* 0x0000000305030210 */ /* 0x000fe40007ffe0ff */
[----:B------:R-:W-:Y:S02]  /*10380*/  @P0 MOV R5, 0x5 ;  /* 0x0000000500050802 */ /* 0x000fe40000000f00 */
[----:B------:R-:W-:Y:S02]  /*10390*/  @P0 LEA.HI.X R11, R4, c[0x0][0x1cc], R3, 0x1, P1 ;  /* 0x00007300040b0a11 */ /* 0x000fe400008f0c03 */
[-C--:B------:R-:W-:Y:S02]  /*103a0*/  @P0 IADD3 R8, P3, R10, R12.reuse, RZ ;  /* 0x0000000c0a080210 */ /* 0x080fe40007f7e0ff */
[----:B------:R-:W-:Y:S01]  /*103b0*/  @P0 SHF.L.U64.HI R3, R7, R5, c[0x0][0x1e4] ;  /* 0x0000790007030619 */ /* 0x000fe20000010205 */
[----:B------:R1:W-:Y:S01]  /*103c0*/  @P0 LDGSTS.E.BYPASS.LTC128B.128 [R207+0x2900], [R10.64], !P4 ;  /* 0x029000000acf0fae */ /* 0x0003e2000e101d48 */
[----:B------:R-:W-:Y:S01]  /*103d0*/  FFMA.FTZ R5, R168, c[0x0][0x2d0], -R152 ;  /* 0x0000b400a8057a23 */ /* 0x000fe20000010898 */
[-C--:B------:R-:W-:Y:S02]  /*103e0*/  @P0 IADD3 R6, P1, R8, R12.reuse, RZ ;  /* 0x0000000c08060210 */ /* 0x080fe40007f3e0ff */
[-C--:B------:R-:W-:Y:S01]  /*103f0*/  @P0 IADD3.X R9, R11, R3.reuse, RZ, P3, !PT ;  /* 0x000000030b090210 */ /* 0x080fe20001ffe4ff */
[----:B------:R2:W3:Y:S01]  /*10400*/  MUFU.EX2 R175, R5 ;  /* 0x0000000500af7308 */ /* 0x0004e20000000800 */
[-C--:B------:R-:W-:Y:S02]  /*10410*/  @P0 IADD3 R4, P2, R6, R12.reuse, RZ ;  /* 0x0000000c06040210 */ /* 0x080fe40007f5e0ff */
[----:B------:R-:W-:Y:S01]  /*10420*/  @P0 IADD3.X R7, R9, R3, RZ, P1, !PT ;  /* 0x0000000309070210 */ /* 0x000fe20000ffe4ff */
[----:B------:R4:W-:Y:S08]  /*10430*/  @P0 LDGSTS.E.BYPASS.LTC128B.128 [R207+0x3100], [R8.64], !P4 ;  /* 0x0310000008cf0fae */ /* 0x0009f0000e101d48 */
[----:B------:R5:W-:Y:S01]  /*10440*/  @P0 LDGSTS.E.BYPASS.LTC128B.128 [R207+0x3900], [R6.64], !P4 ;  /* 0x0390000006cf0fae */ /* 0x000be2000e101d48 */
[--C-:B-1----:R-:W-:Y:S01]  /*10450*/  FFMA.FTZ R11, R20, c[0x0][0x2d0], -R153.reuse ;  /* 0x0000b400140b7a23 */ /* 0x102fe20000010899 */
[----:B------:R-:W-:Y:S01]  /*10460*/  @P0 IADD3 R10, P1, R4, R12, RZ ;  /* 0x0000000c040a0210 */ /* 0x000fe20007f3e0ff */
[----:B------:R-:W-:Y:S01]  /*10470*/  FMUL.FTZ R12, R69, R96 ;  /* 0x00000060450c7220 */ /* 0x000fe20000410000 */
[----:B------:R-:W-:Y:S01]  /*10480*/  MOV R96, R217 ;  /* 0x000000d900607202 */ /* 0x000fe20000000f00 */
[----:B------:R1:W-:Y:S01]  /*10490*/  MUFU.EX2 R226, R11 ;  /* 0x0000000b00e27308 */ /* 0x0003e20000000800 */
[----:B--2---:R-:W-:Y:S02]  /*104a0*/  @P0 IADD3.X R5, R7, R3, RZ, P2, !PT ;  /* 0x0000000307050210 */ /* 0x004fe400017fe4ff */
[----:B---3--:R-:W-:Y:S01]  /*104b0*/  F2FP.BF16.PACK_AB R67, R175, R174 ;  /* 0x000000aeaf43723e */ /* 0x008fe200000010ff */
[C---:B----4-:R-:W-:Y:S02]  /*104c0*/  FMUL.FTZ R8, R69.reuse, R92 ;  /* 0x0000005c45087220 */ /* 0x050fe40000410000 */
[----:B------:R2:W-:Y:S01]  /*104d0*/  @P0 LDGSTS.E.BYPASS.LTC128B.128 [R207+0x4100], [R4.64], !P4 ;  /* 0x0410000004cf0fae */ /* 0x0005e2000e101d48 */
[----:B------:R-:W-:Y:S02]  /*104e0*/  FMUL.FTZ R9, R69, R93 ;  /* 0x0000005d45097220 */ /* 0x000fe40000410000 */
[C---:B-----5:R-:W-:Y:S02]  /*104f0*/  FMUL.FTZ R6, R68.reuse, R90 ;  /* 0x0000005a44067220 */ /* 0x060fe40000410000 */
[----:B------:R-:W-:Y:S01]  /*10500*/  FMUL.FTZ R7, R68, R91 ;  /* 0x0000005b44077220 */ /* 0x000fe20000410000 */
[----:B-1----:R-:W-:Y:S01]  /*10510*/  @P0 IADD3.X R11, R5, R3, RZ, P1, !PT ;  /* 0x00000003050b0210 */ /* 0x002fe20000ffe4ff */
[--C-:B------:R-:W-:Y:S04]  /*10520*/  FFMA.FTZ R3, R21, c[0x0][0x2d0], -R153.reuse ;  /* 0x0000b40015037a23 */ /* 0x100fe80000010899 */
[----:B------:R1:W-:Y:S01]  /*10530*/  MUFU.EX2 R223, R3 ;  /* 0x0000000300df7308 */ /* 0x0003e20000000800 */
[----:B------:R3:W-:Y:S01]  /*10540*/  @P0 LDGSTS.E.BYPASS.LTC128B.128 [R207+0x4900], [R10.64], !P4 ;  /* 0x049000000acf0fae */ /* 0x0007e2000e101d48 */
[C---:B--2---:R-:W-:Y:S02]  /*10550*/  FMUL.FTZ R4, R73.reuse, R88 ;  /* 0x0000005849047220 */ /* 0x044fe40000410000 */
[----:B------:R-:W-:Y:S05]  /*10560*/  FMUL.FTZ R5, R73, R89 ;  /* 0x0000005949057220 */ /* 0x000fea0000410000 */
[----:B------:R-:W2:Y:S08]  /*10570*/  LDSM.16.MT88.4 R20, [R189] ;  /* 0x00000000bd14783b */ /* 0x000eb00000004200 */
[----:B------:R-:W4:Y:S01]  /*10580*/  LDSM.16.MT88.4 R36, [R193] ;  /* 0x00000000c124783b */ /* 0x000f220000004200 */
[--C-:B-1----:R-:W-:Y:S07]  /*10590*/  FFMA.FTZ R3, R17, c[0x0][0x2d0], -R153.reuse ;  /* 0x0000b40011037a23 */ /* 0x102fee0000010899 */
[----:B------:R-:W1:Y:S01]  /*105a0*/  LDSM.16.MT88.4 R52, [R190] ;  /* 0x00000000be34783b */ /* 0x000e620000004200 */
[C---:B------:R-:W-:Y:S01]  /*105b0*/  FMUL.FTZ R17, R73.reuse, R101 ;  /* 0x0000006549117220 */ /* 0x040fe20000410000 */
[----:B------:R-:W-:Y:S01]  /*105c0*/  MOV R101, R34 ;  /* 0x0000002200657202 */ /* 0x000fe20000000f00 */
[----:B------:R5:W-:Y:S01]  /*105d0*/  MUFU.EX2 R224, R3 ;  /* 0x0000000300e07308 */ /* 0x000be20000000800 */
[C---:B---3--:R-:W-:Y:S02]  /*105e0*/  FMUL.FTZ R10, R0.reuse, R94 ;  /* 0x0000005e000a7220 */ /* 0x048fe40000410000 */
[----:B------:R-:W-:Y:S02]  /*105f0*/  FMUL.FTZ R11, R0, R95 ;  /* 0x0000005f000b7220 */ /* 0x000fe40000410000 */
[----:B------:R-:W3:Y:S01]  /*10600*/  LDSM.16.MT88.4 R80, [R192] ;  /* 0x00000000c050783b */ /* 0x000ee20000004200 */
[----:B------:R-:W-:Y:S07]  /*10610*/  FMUL.FTZ R34, R68, R118 ;  /* 0x0000007644227220 */ /* 0x000fee0000410000 */
[----:B------:R-:W1:Y:S01]  /*10620*/  LDSM.16.MT88.4 R84, [R189+0x800] ;  /* 0x00080000bd54783b */ /* 0x000e620000004200 */
[-C--:B--2---:R-:W-:Y:S07]  /*10630*/  HMMA.16816.F32.BF16 R4, R76, R20.reuse, R4 ;  /* 0x000000144c04723c */ /* 0x084fee0000041804 */
[----:B------:R-:W2:Y:S01]  /*10640*/  LDSM.16.MT88.4 R88, [R193+0x800] ;  /* 0x00080000c158783b */ /* 0x000ea20000004200 */
[----:B-----5:R-:W-:Y:S04]  /*10650*/  FFMA.FTZ R3, R16, c[0x0][0x2d0], -R153 ;  /* 0x0000b40010037a23 */ /* 0x020fe80000010899 */
[C---:B------:R-:W-:Y:S01]  /*10660*/  FMUL.FTZ R16, R73.reuse, R100 ;  /* 0x0000006449107220 */ /* 0x040fe20000410000 */
[C---:B------:R-:W-:Y:S01]  /*10670*/  HMMA.16816.F32.BF16 R8, R64.reuse, R20, R8 ;  /* 0x000000144008723c */ /* 0x040fe20000041808 */
[----:B------:R5:W-:Y:S01]  /*10680*/  MUFU.EX2 R225, R3 ;  /* 0x0000000300e17308 */ /* 0x000be20000000800 */
[----:B------:R-:W1:Y:S02]  /*10690*/  LDSM.16.MT88.4 R92, [R190+0x800] ;  /* 0x00080000be5c783b */ /* 0x000e640000004200 */
[----:B------:R-:W-:Y:S03]  /*106a0*/  MOV R100, R215 ;  /* 0x000000d700647202 */ /* 0x000fe60000000f00 */
[C---:B------:R-:W-:Y:S01]  /*106b0*/  FMUL.FTZ R21, R73.reuse, R105 ;  /* 0x0000006949157220 */ /* 0x040fe20000410000 */
[-C--:B------:R-:W-:Y:S02]  /*106c0*/  HMMA.16816.F32.BF16 R12, R64, R22.reuse, R12 ;  /* 0x00000016400c723c */ /* 0x080fe4000004180c */
[----:B------:R-:W-:Y:S02]  /*106d0*/  LDSM.16.MT88.4 R132, [R190+0x2000] ;  /* 0x00200000be84783b */ /* 0x000fe40000004200 */
[----:B------:R-:W-:Y:S01]  /*106e0*/  MOV R105, R211 ;  /* 0x000000d300697202 */ /* 0x000fe20000000f00 */
[----:B------:R-:W-:Y:S01]  /*106f0*/  FMUL.FTZ R20, R73, R104 ;  /* 0x0000006849147220 */ /* 0x000fe20000410000 */
[----:B------:R-:W-:Y:S04]  /*10700*/  MOV R104, R210 ;  /* 0x000000d200687202 */ /* 0x000fe80000000f00 */
[----:B------:R-:W0:Y:S02]  /*10710*/  LDGDEPBAR ;  /* 0x00000000000079af */ /* 0x000e240000000000 */
[--C-:B-----5:R-:W-:Y:S01]  /*10720*/  FFMA.FTZ R3, R163, c[0x0][0x2d0], -R154.reuse ;  /* 0x0000b400a3037a23 */ /* 0x120fe2000001089a */
[----:B------:R-:W-:Y:S03]  /*10730*/  MOV R163, R216 ;  /* 0x000000d800a37202 */ /* 0x000fe60000000f00 */
[----:B------:R5:W-:Y:S02]  /*10740*/  MUFU.EX2 R221, R3 ;  /* 0x0000000300dd7308 */ /* 0x000be40000000800 */
[--C-:B-----5:R-:W-:Y:S01]  /*10750*/  FFMA.FTZ R3, R162, c[0x0][0x2d0], -R154.reuse ;  /* 0x0000b400a2037a23 */ /* 0x120fe2000001089a */
[----:B------:R-:W-:Y:S01]  /*10760*/  MOV R162, R31 ;  /* 0x0000001f00a27202 */ /* 0x000fe20000000f00 */
[----:B------:R-:W-:Y:S06]  /*10770*/  FMUL.FTZ R31, R0, R115 ;  /* 0x00000073001f7220 */ /* 0x000fec0000410000 */
[----:B------:R5:W-:Y:S02]  /*10780*/  MUFU.EX2 R222, R3 ;  /* 0x0000000300de7308 */ /* 0x000be40000000800 */
[--C-:B-----5:R-:W-:Y:S02]  /*10790*/  FFMA.FTZ R3, R18, c[0x0][0x2d0], -R154.reuse ;  /* 0x0000b40012037a23 */ /* 0x120fe4000001089a */
[C---:B------:R-:W-:Y:S01]  /*107a0*/  FMUL.FTZ R18, R68.reuse, R102 ;  /* 0x0000006644127220 */ /* 0x040fe20000410000 */
[----:B------:R-:W-:Y:S05]  /*107b0*/  MOV R102, R40 ;  /* 0x0000002800667202 */ /* 0x000fea0000000f00 */
[----:B------:R5:W-:Y:S01]  /*107c0*/  MUFU.EX2 R220, R3 ;  /* 0x0000000300dc7308 */ /* 0x000be20000000800 */
[----:B------:R-:W-:Y:S02]  /*107d0*/  FMUL.FTZ R40, R69, R124 ;  /* 0x0000007c45287220 */ /* 0x000fe40000410000 */
[----:B-----5:R-:W-:Y:S02]  /*107e0*/  FFMA.FTZ R3, R19, c[0x0][0x2d0], -R154 ;  /* 0x0000b40013037a23 */ /* 0x020fe4000001089a */
[C---:B------:R-:W-:Y:S01]  /*107f0*/  FMUL.FTZ R19, R68.reuse, R103 ;  /* 0x0000006744137220 */ /* 0x040fe20000410000 */
[----:B------:R-:W-:Y:S04]  /*10800*/  MOV R103, R35 ;  /* 0x0000002300677202 */ /* 0x000fe80000000f00 */
[----:B------:R5:W-:Y:S01]  /*10810*/  MUFU.EX2 R219, R3 ;  /* 0x0000000300db7308 */ /* 0x000be20000000800 */
[C---:B------:R-:W-:Y:S02]  /*10820*/  FMUL.FTZ R35, R68.reuse, R119 ;  /* 0x0000007744237220 */ /* 0x040fe40000410000 */
[----:B------:R-:W-:Y:S01]  /*10830*/  LDSM.16.MT88.4 R116, [R193+0x2000] ;  /* 0x00200000c174783b */ /* 0x000fe20000004200 */
[C---:B------:R-:W-:Y:S07]  /*10840*/  HMMA.16816.F32.BF16 R16, R76.reuse, R22, R16 ;  /* 0x000000164c10723c */ /* 0x040fee0000041810 */
[C---:B------:R-:W-:Y:S01]  /*10850*/  FMUL.FTZ R22, R68.reuse, R106 ;  /* 0x0000006a44167220 */ /* 0x040fe20000410000 */
[----:B------:R-:W-:Y:S01]  /*10860*/  MOV R106, R212 ;  /* 0x000000d4006a7202 */ /* 0x000fe20000000f00 */
[----:B------:R-:W-:Y:S03]  /*10870*/  FMUL.FTZ R23, R68, R107 ;  /* 0x0000006b44177220 */ /* 0x000fe60000410000 */
[----:B------:R-:W-:Y:S04]  /*10880*/  MOV R107, R209 ;  /* 0x000000d1006b7202 */ /* 0x000fe80000000f00 */
[-C--:B----4-:R-:W-:Y:S03]  /*10890*/  HMMA.16816.F32.BF16 R20, R76, R36.reuse, R20 ;  /* 0x000000244c14723c */ /* 0x090fe60000041814 */
[--C-:B-----5:R-:W-:Y:S01]  /*108a0*/  FFMA.FTZ R3, R169, c[0x0][0x2d0], -R155.reuse ;  /* 0x0000b400a9037a23 */ /* 0x120fe2000001089b */
[----:B------:R-:W-:Y:S03]  /*108b0*/  MOV R169, R214 ;  /* 0x000000d600a97202 */ /* 0x000fe60000000f00 */
[----:B------:R4:W-:Y:S02]  /*108c0*/  MUFU.EX2 R218, R3 ;  /* 0x0000000300da7308 */ /* 0x0009e40000000800 */
[--C-:B----4-:R-:W-:Y:S03]  /*108d0*/  FFMA.FTZ R3, R24, c[0x0][0x2d0], -R155.reuse ;  /* 0x0000b40018037a23 */ /* 0x110fe6000001089b */
[----:B------:R-:W-:Y:S05]  /*108e0*/  FMUL.FTZ R24, R69, R108 ;  /* 0x0000006c45187220 */ /* 0x000fea0000410000 */
[----:B------:R4:W5:Y:S02]  /*108f0*/  MUFU.EX2 R217, R3 ;  /* 0x0000000300d97308 */ /* 0x0009640000000800 */
[C---:B------:R-:W-:Y:S07]  /*10900*/  HMMA.16816.F32.BF16 R24, R64.reuse, R36, R24 ;  /* 0x000000244018723c */ /* 0x040fee0000041818 */
[C---:B------:R-:W-:Y:S02]  /*10910*/  FMUL.FTZ R36, R73.reuse, R120 ;  /* 0x0000007849247220 */ /* 0x040fe40000410000 */
[----:B------:R-:W-:Y:S03]  /*10920*/  FMUL.FTZ R37, R73, R121 ;  /* 0x0000007949257220 */ /* 0x000fe60000410000 */
[--C-:B----4-:R-:W-:Y:S02]  /*10930*/  FFMA.FTZ R3, R28, c[0x0][0x2d0], -R155.reuse ;  /* 0x0000b4001c037a23 */ /* 0x110fe4000001089b */
[----:B------:R-:W-:Y:S02]  /*10940*/  FMUL.FTZ R28, R69, R112 ;  /* 0x00000070451c7220 */ /* 0x000fe40000410000 */
[----:B------:R4:W-:Y:S02]  /*10950*/  MUFU.EX2 R216, R3 ;  /* 0x0000000300d87308 */ /* 0x0009e40000000800 */
[----:B----4-:R-:W-:Y:S02]  /*10960*/  FFMA.FTZ R3, R29, c[0x0][0x2d0], -R155 ;  /* 0x0000b4001d037a23 */ /* 0x010fe4000001089b */
[----:B------:R-:W-:Y:S06]  /*10970*/  FMUL.FTZ R29, R69, R113 ;  /* 0x00000071451d7220 */ /* 0x000fec0000410000 */
[----:B------:R4:W-:Y:S01]  /*10980*/  MUFU.EX2 R215, R3 ;  /* 0x0000000300d77308 */ /* 0x0009e20000000800 */
[-C--:B------:R-:W-:Y:S08]  /*10990*/  HMMA.16816.F32.BF16 R28, R64, R38.reuse, R28 ;  /* 0x00000026401c723c */ /* 0x080ff0000004181c */
[C---:B------:R-:W-:Y:S07]  /*109a0*/  HMMA.16816.F32.BF16 R32, R76.reuse, R38, R32 ;  /* 0x000000264c20723c */ /* 0x040fee0000041820 */
[C---:B------:R-:W-:Y:S02]  /*109b0*/  FMUL.FTZ R38, R68.reuse, R122 ;  /* 0x0000007a44267220 */ /* 0x040fe40000410000 */
[C---:B------:R-:W-:Y:S03]  /*109c0*/  FMUL.FTZ R39, R68.reuse, R123 ;  /* 0x0000007b44277220 */ /* 0x040fe60000410000 */
[--C-:B----4-:R-:W-:Y:S04]  /*109d0*/  FFMA.FTZ R3, R171, c[0x0][0x2d0], -R152.reuse ;  /* 0x0000b400ab037a23 */ /* 0x110fe80000010898 */
[-C--:B-1----:R-:W-:Y:S01]  /*109e0*/  HMMA.16816.F32.BF16 R36, R76, R52.reuse, R36 ;  /* 0x000000344c24723c */ /* 0x082fe20000041824 */
[----:B------:R1:W-:Y:S07]  /*109f0*/  MUFU.EX2 R168, R3 ;  /* 0x0000000300a87308 */ /* 0x0003ee0000000800 */
[C---:B------:R-:W-:Y:S07]  /*10a00*/  HMMA.16816.F32.BF16 R40, R64.reuse, R52, R40 ;  /* 0x000000344028723c */ /* 0x040fee0000041828 */
[C---:B------:R-:W-:Y:S01]  /*10a10*/  FMUL.FTZ R53, R73.reuse, R137 ;  /* 0x0000008949357220 */ /* 0x040fe20000410000 */
[-C--:B------:R-:W-:Y:S04]  /*10a20*/  HMMA.16816.F32.BF16 R44, R64, R54.reuse, R44 ;  /* 0x00000036402c723c */ /* 0x080fe8000004182c */
[----:B------:R-:W-:Y:S04]  /*10a30*/  FMUL.FTZ R52, R73, R136 ;  /* 0x0000008849347220 */ /* 0x000fe80000410000 */
[C---:B------:R-:W-:Y:S04]  /*10a40*/  HMMA.16816.F32.BF16 R48, R76.reuse, R54, R48 ;  /* 0x000000364c30723c */ /* 0x040fe80000041830 */
[--C-:B-1----:R-:W-:Y:S03]  /*10a50*/  FFMA.FTZ R3, R177, c[0x0][0x2d0], -R152.reuse ;  /* 0x0000b400b1037a23 */ /* 0x102fe60000010898 */
[C---:B------:R-:W-:Y:S01]  /*10a60*/  FMUL.FTZ R55, R68.reuse, R139 ;  /* 0x0000008b44377220 */ /* 0x040fe20000410000 */
[----:B------:R1:W4:Y:S01]  /*10a70*/  MUFU.EX2 R166, R3 ;  /* 0x0000000300a67308 */ /* 0x0003220000000800 */
[----:B------:R-:W-:Y:S07]  /*10a80*/  FMUL.FTZ R54, R68, R138 ;  /* 0x0000008a44367220 */ /* 0x000fee0000410000 */
[-C--:B---3--:R-:W-:Y:S08]  /*10a90*/  HMMA.16816.F32.BF16 R52, R76, R80.reuse, R52 ;  /* 0x000000504c34723c */ /* 0x088ff00000041834 */
[C---:B------:R-:W-:Y:S07]  /*10aa0*/  HMMA.16816.F32.BF16 R56, R64.reuse, R80, R56 ;  /* 0x000000504038723c */ /* 0x040fee0000041838 */
[----:B-----5:R-:W-:Y:S01]  /*10ab0*/  F2FP.BF16.PACK_AB R80, R217, R218 ;  /* 0x000000dad950723e */ /* 0x020fe200000010ff */
[-C--:B------:R-:W-:Y:S04]  /*10ac0*/  HMMA.16816.F32.BF16 R60, R64, R82.reuse, R60 ;  /* 0x00000052403c723c */ /* 0x080fe8000004183c */
[--C-:B-1----:R-:W-:Y:S01]  /*10ad0*/  FFMA.FTZ R3, R179, c[0x0][0x2d0], -R152.reuse ;  /* 0x0000b400b3037a23 */ /* 0x102fe20000010898 */
[----:B----4-:R-:W-:Y:S02]  /*10ae0*/  F2FP.BF16.PACK_AB R81, R166, R168 ;  /* 0x000000a8a651723e */ /* 0x010fe400000010ff */
[C---:B------:R-:W-:Y:S01]  /*10af0*/  FMUL.FTZ R64, R73.reuse, R148 ;  /* 0x0000009449407220 */ /* 0x040fe20000410000 */
[----:B------:R1:W-:Y:S01]  /*10b00*/  MUFU.EX2 R124, R3 ;  /* 0x00000003007c7308 */ /* 0x0003e20000000800 */
[----:B------:R-:W-:Y:S03]  /*10b10*/  FMUL.FTZ R65, R73, R149 ;  /* 0x0000009549417220 */ /* 0x000fe60000410000 */
[C---:B------:R-:W-:Y:S02]  /*10b20*/  FMUL.FTZ R66, R68.reuse, R150 ;  /* 0x0000009644427220 */ /* 0x040fe40000410000 */
[----:B------:R-:W-:Y:S07]  /*10b30*/  FMUL.FTZ R67, R68, R151 ;  /* 0x0000009744437220 */ /* 0x000fee0000410000 */
[----:B------:R-:W-:Y:S07]  /*10b40*/  HMMA.16816.F32.BF16 R64, R76, R82, R64 ;  /* 0x000000524c40723c */ /* 0x000fee0000041840 */
[----:B------:R-:W-:Y:S02]  /*10b50*/  F2FP.BF16.PACK_AB R76, R223, R226 ;  /* 0x000000e2df4c723e */ /* 0x000fe400000010ff */
[----:B------:R-:W-:Y:S03]  /*10b60*/  F2FP.BF16.PACK_AB R78, R225, R224 ;  /* 0x000000e0e14e723e */ /* 0x000fe600000010ff */
[----:B-1----:R-:W-:Y:S01]  /*10b70*/  FFMA.FTZ R3, R181, c[0x0][0x2d0], -R152 ;  /* 0x0000b400b5037a23 */ /* 0x002fe20000010898 */
[----:B------:R-:W-:Y:S02]  /*10b80*/  F2FP.BF16.PACK_AB R77, R222, R221 ;  /* 0x000000ddde4d723e */ /* 0x000fe400000010ff */
[----:B------:R-:W-:Y:S01]  /*10b90*/  F2FP.BF16.PACK_AB R79, R219, R220 ;  /* 0x000000dcdb4f723e */ /* 0x000fe200000010ff */
[----:B------:R1:W3:Y:S01]  /*10ba0*/  MUFU.EX2 R128, R3 ;  /* 0x0000000300807308 */ /* 0x0002e20000000800 */
[----:B------:R-:W-:Y:S05]  /*10bb0*/  F2FP.BF16.PACK_AB R82, R215, R216 ;  /* 0x000000d8d752723e */ /* 0x000fea00000010ff */
[-C--:B------:R-:W-:Y:S03]  /*10bc0*/  HMMA.16816.F32.BF16 R4, R76, R84.reuse, R4 ;  /* 0x000000544c04723c */ /* 0x080fe60000041804 */
[--C-:B-1----:R-:W-:Y:S01]  /*10bd0*/  FFMA.FTZ R3, R178, c[0x0][0x2d0], -R153.reuse ;  /* 0x0000b400b2037a23 */ /* 0x102fe20000010899 */
[----:B---3--:R-:W-:Y:S03]  /*10be0*/  F2FP.BF16.PACK_AB R83, R128, R124 ;  /* 0x0000007c8053723e */ /* 0x008fe600000010ff */
[----:B------:R1:W-:Y:S04]  /*10bf0*/  MUFU.EX2 R131, R3 ;  /* 0x0000000300837308 */ /* 0x0003e80000000800 */
[C---:B------:R-:W-:Y:S08]  /*10c00*/  HMMA.16816.F32.BF16 R8, R80.reuse, R84, R8 ;  /* 0x000000545008723c */ /* 0x040ff00000041808 */
[-C--:B------:R-:W-:Y:S08]  /*10c10*/  HMMA.16816.F32.BF16 R12, R80, R86.reuse, R12 ;  /* 0x00000056500c723c */ /* 0x080ff0000004180c */
[C---:B------:R-:W-:Y:S01]  /*10c20*/  HMMA.16816.F32.BF16 R16, R76.reuse, R86, R16 ;  /* 0x000000564c10723c */ /* 0x040fe20000041810 */
[----:B------:R-:W3:Y:S03]  /*10c30*/  LDSM.16.MT88.4 R84, [R192+0x800] ;  /* 0x00080000c054783b */ /* 0x000ee60000004200 */
[----:B-1----:R-:W-:Y:S04]  /*10c40*/  FFMA.FTZ R3, R180, c[0x0][0x2d0], -R153 ;  /* 0x0000b400b4037a23 */ /* 0x002fe80000010899 */
[-C--:B--2---:R-:W-:Y:S01]  /*10c50*/  HMMA.16816.F32.BF16 R20, R76, R88.reuse, R20 ;  /* 0x000000584c14723c */ /* 0x084fe20000041814 */
[----:B------:R1:W2:Y:S07]  /*10c60*/  MUFU.EX2 R214, R3 ;  /* 0x0000000300d67308 */ /* 0x0002ae0000000800 */
[C---:B------:R-:W-:Y:S07]  /*10c70*/  HMMA.16816.F32.BF16 R24, R80.reuse, R88, R24 ;  /* 0x000000585018723c */ /* 0x040fee0000041818 */
[----:B------:R-:W-:Y:S01]  /*10c80*/  FFMA.FTZ R88, R242, c[0x0][0x2d0], -R155 ;  /* 0x0000b400f2587a23 */ /* 0x000fe2000001089b */
[-C--:B------:R-:W-:Y:S08]  /*10c90*/  HMMA.16816.F32.BF16 R28, R80, R90.reuse, R28 ;  /* 0x0000005a501c723c */ /* 0x080ff0000004181c */
[C---:B------:R-:W-:Y:S04]  /*10ca0*/  HMMA.16816.F32.BF16 R32, R76.reuse, R90, R32 ;  /* 0x0000005a4c20723c */ /* 0x040fe80000041820 */
[--C-:B-1----:R-:W-:Y:S04]  /*10cb0*/  FFMA.FTZ R3, R170, c[0x0][0x2d0], -R153.reuse ;  /* 0x0000b400aa037a23 */ /* 0x102fe80000010899 */
[----:B------:R1:W-:Y:S01]  /*10cc0*/  MUFU.EX2 R213, R3 ;  /* 0x0000000300d57308 */ /* 0x0003e20000000800 */
[-C--:B------:R-:W-:Y:S08]  /*10cd0*/  HMMA.16816.F32.BF16 R36, R76, R92.reuse, R36 ;  /* 0x0000005c4c24723c */ /* 0x080ff00000041824 */
[C---:B------:R-:W-:Y:S07]  /*10ce0*/  HMMA.16816.F32.BF16 R40, R80.reuse, R92, R40 ;  /* 0x0000005c5028723c */ /* 0x040fee0000041828 */
[--C-:B------:R-:W-:Y:S01]  /*10cf0*/  FFMA.FTZ R92, R245, c[0x0][0x2d0], -R153.reuse ;  /* 0x0000b400f55c7a23 */ /* 0x100fe20000010899 */
[-C--:B------:R-:W-:Y:S04]  /*10d00*/  HMMA.16816.F32.BF16 R44, R80, R94.reuse, R44 ;  /* 0x0000005e502c723c */ /* 0x080fe8000004182c */
[----:B-1----:R-:W-:Y:S04]  /*10d10*/  FFMA.FTZ R3, R176, c[0x0][0x2d0], -R153 ;  /* 0x0000b400b0037a23 */ /* 0x002fe80000010899 */
[C---:B------:R-:W-:Y:S01]  /*10d20*/  HMMA.16816.F32.BF16 R48, R76.reuse, R94, R48 ;  /* 0x0000005e4c30723c */ /* 0x040fe20000041830 */
[----:B------:R1:W4:Y:S07]  /*10d30*/  MUFU.EX2 R212, R3 ;  /* 0x0000000300d47308 */ /* 0x00032e0000000800 */
[-C--:B---3--:R-:W-:Y:S08]  /*10d40*/  HMMA.16816.F32.BF16 R52, R76, R84.reuse, R52 ;  /* 0x000000544c34723c */ /* 0x088ff00000041834 */
[C---:B------:R-:W-:Y:S08]  /*10d50*/  HMMA.16816.F32.BF16 R56, R80.reuse, R84, R56 ;  /* 0x000000545038723c */ /* 0x040ff00000041838 */
[-C--:B------:R-:W-:Y:S04]  /*10d60*/  HMMA.16816.F32.BF16 R60, R80, R86.reuse, R60 ;  /* 0x00000056503c723c */ /* 0x080fe8000004183c */
[--C-:B-1----:R-:W-:Y:S04]  /*10d70*/  FFMA.FTZ R3, R184, c[0x0][0x2d0], -R154.reuse ;  /* 0x0000b400b8037a23 */ /* 0x102fe8000001089a */
[----:B------:R1:W-:Y:S01]  /*10d80*/  MUFU.EX2 R130, R3 ;  /* 0x0000000300827308 */ /* 0x0003e20000000800 */
[----:B------:R-:W-:Y:S01]  /*10d90*/  HMMA.16816.F32.BF16 R64, R76, R86, R64 ;  /* 0x000000564c40723c */ /* 0x000fe20000041840 */
[----:B------:R-:W-:Y:S06]  /*10da0*/  LDSM.16.MT88.4 R84, [R193+0x1000] ;  /* 0x00100000c154783b */ /* 0x000fec0000004200 */
[----:B--2---:R-:W-:Y:S02]  /*10db0*/  F2FP.BF16.PACK_AB R76, R214, R131 ;  /* 0x00000083d64c723e */ /* 0x004fe400000010ff */
[----:B----4-:R-:W-:Y:S03]  /*10dc0*/  F2FP.BF16.PACK_AB R78, R212, R213 ;  /* 0x000000d5d44e723e */ /* 0x010fe600000010ff */
[--C-:B-1----:R-:W-:Y:S04]  /*10dd0*/  FFMA.FTZ R3, R185, c[0x0][0x2d0], -R154.reuse ;  /* 0x0000b400b9037a23 */ /* 0x102fe8000001089a */
[----:B------:R1:W2:Y:S02]  /*10de0*/  MUFU.EX2 R211, R3 ;  /* 0x0000000300d37308 */ /* 0x0002a40000000800 */
[--C-:B-1----:R-:W-:Y:S01]  /*10df0*/  FFMA.FTZ R3, R182, c[0x0][0x2d0], -R154.reuse ;  /* 0x0000b400b6037a23 */ /* 0x102fe2000001089a */
[----:B--2---:R-:W-:Y:S07]  /*10e00*/  F2FP.BF16.PACK_AB R77, R211, R130 ;  /* 0x00000082d34d723e */ /* 0x004fee00000010ff */
[----:B------:R1:W-:Y:S02]  /*10e10*/  MUFU.EX2 R209, R3 ;  /* 0x0000000300d17308 */ /* 0x0003e40000000800 */
[----:B-1----:R-:W-:Y:S08]  /*10e20*/  FFMA.FTZ R3, R183, c[0x0][0x2d0], -R154 ;  /* 0x0000b400b7037a23 */ /* 0x002ff0000001089a */
[----:B------:R1:W-:Y:S10]  /*10e30*/  MUFU.EX2 R183, R92 ;  /* 0x0000005c00b77308 */ /* 0x0003f40000000800 */
[----:B------:R2:W3:Y:S01]  /*10e40*/  MUFU.EX2 R210, R3 ;  /* 0x0000000300d27308 */ /* 0x0004e20000000800 */
[----:B-1----:R-:W-:Y:S01]  /*10e50*/  LDSM.16.MT88.4 R92, [R190+0x1000] ;  /* 0x00100000be5c783b */ /* 0x002fe20000004200 */
[--C-:B--2---:R-:W-:Y:S01]  /*10e60*/  FFMA.FTZ R3, R187, c[0x0][0x2d0], -R155.reuse ;  /* 0x0000b400bb037a23 */ /* 0x104fe2000001089b */
[----:B---3--:R-:W-:Y:S07]  /*10e70*/  F2FP.BF16.PACK_AB R79, R210, R209 ;  /* 0x000000d1d24f723e */ /* 0x008fee00000010ff */
[----:B------:R1:W-:Y:S02]  /*10e80*/  MUFU.EX2 R129, R3 ;  /* 0x0000000300817308 */ /* 0x0003e40000000800 */
[--C-:B-1----:R-:W-:Y:S08]  /*10e90*/  FFMA.FTZ R3, R208, c[0x0][0x2d0], -R155.reuse ;  /* 0x0000b400d0037a23 */ /* 0x102ff0000001089b */
[----:B------:R1:W2:Y:S02]  /*10ea0*/  MUFU.EX2 R187, R3 ;  /* 0x0000000300bb7308 */ /* 0x0002a40000000800 */
[----:B-1----:R-:W-:Y:S01]  /*10eb0*/  FFMA.FTZ R3, R186, c[0x0][0x2d0], -R155 ;  /* 0x0000b400ba037a23 */ /* 0x002fe2000001089b */
[----:B--2---:R-:W-:Y:S07]  /*10ec0*/  F2FP.BF16.PACK_AB R80, R187, R129 ;  /* 0x00000081bb50723e */ /* 0x004fee00000010ff */
[----:B------:R1:W-:Y:S10]  /*10ed0*/  MUFU.EX2 R186, R88 ;  /* 0x0000005800ba7308 */ /* 0x0003f40000000800 */
[----:B------:R2:W3:Y:S01]  /*10ee0*/  MUFU.EX2 R208, R3 ;  /* 0x0000000300d07308 */ /* 0x0004e20000000800 */
[----:B-1----:R-:W1:Y:S01]  /*10ef0*/  LDSM.16.MT88.4 R88, [R189+0x1000] ;  /* 0x00100000bd58783b */ /* 0x002e620000004200 */
[--C-:B--2---:R-:W-:Y:S01]  /*10f00*/  FFMA.FTZ R3, R248, c[0x0][0x2d0], -R152.reuse ;  /* 0x0000b400f8037a23 */ /* 0x104fe20000010898 */
[----:B---3--:R-:W-:Y:S07]  /*10f10*/  F2FP.BF16.PACK_AB R82, R186, R208 ;  /* 0x000000d0ba52723e */ /* 0x008fee00000010ff */
[----:B------:R2:W-:Y:S02]  /*10f20*/  MUFU.EX2 R139, R3 ;  /* 0x00000003008b7308 */ /* 0x0005e40000000800 */
[--C-:B--2---:R-:W-:Y:S01]  /*10f30*/  FFMA.FTZ R3, R250, c[0x0][0x2d0], -R152.reuse ;  /* 0x0000b400fa037a23 */ /* 0x104fe20000010898 */
        /* <DEDUP_REMOVED lines=14> */
[----:B-1----:R-:W-:Y:S04]  /*11020*/  FFMA.FTZ R3, R240, c[0x0][0x2d0], -R153 ;  /* 0x0000b400f0037a23 */ /* 0x002fe80000010899 */
[-C--:B------:R-:W-:Y:S01]  /*11030*/  HMMA.16816.F32.BF16 R20, R76, R84.reuse, R20 ;  /* 0x000000544c14723c */ /* 0x080fe20000041814 */
[----:B------:R1:W-:Y:S07]  /*11040*/  MUFU.EX2 R185, R3 ;  /* 0x0000000300b97308 */ /* 0x0003ee0000000800 */
[C---:B------:R-:W-:Y:S07]  /*11050*/  HMMA.16816.F32.BF16 R24, R80.reuse, R84, R24 ;  /* 0x000000545018723c */ /* 0x040fee0000041818 */
[----:B------:R-:W-:Y:S01]  /*11060*/  FFMA.FTZ R84, R169, c[0x0][0x2d0], -R155 ;  /* 0x0000b400a9547a23 */ /* 0x000fe2000001089b */
[-C--:B------:R-:W-:Y:S03]  /*11070*/  HMMA.16816.F32.BF16 R28, R80, R86.reuse, R28 ;  /* 0x00000056501c723c */ /* 0x080fe6000004181c */
[----:B------:R4:W-:Y:S05]  /*11080*/  MUFU.EX2 R177, R84 ;  /* 0x0000005400b17308 */ /* 0x0009ea0000000800 */
[C---:B------:R-:W-:Y:S04]  /*11090*/  HMMA.16816.F32.BF16 R32, R76.reuse, R86, R32 ;  /* 0x000000564c20723c */ /* 0x040fe80000041820 */
[----:B-1----:R-:W-:Y:S04]  /*110a0*/  FFMA.FTZ R3, R241, c[0x0][0x2d0], -R153 ;  /* 0x0000b400f1037a23 */ /* 0x002fe80000010899 */
[-C--:B------:R-:W-:Y:S01]  /*110b0*/  HMMA.16816.F32.BF16 R36, R76, R92.reuse, R36 ;  /* 0x0000005c4c24723c */ /* 0x080fe20000041824 */
[----:B------:R1:W5:Y:S07]  /*110c0*/  MUFU.EX2 R182, R3 ;  /* 0x0000000300b67308 */ /* 0x00036e0000000800 */
[C---:B------:R-:W-:Y:S01]  /*110d0*/  HMMA.16816.F32.BF16 R40, R80.reuse, R92, R40 ;  /* 0x0000005c5028723c */ /* 0x040fe20000041828 */
[----:B----4-:R-:W4:Y:S07]  /*110e0*/  LDSM.16.MT88.4 R84, [R189+0x1800] ;  /* 0x00180000bd54783b */ /* 0x010f2e0000004200 */
        /* <DEDUP_REMOVED lines=9> */
[----:B------:R-:W3:Y:S03]  /*11180*/  LDSM.16.MT88.4 R88, [R193+0x1800] ;  /* 0x00180000c158783b */ /* 0x000ee60000004200 */
[--C-:B-1----:R-:W-:Y:S03]  /*11190*/  FFMA.FTZ R3, R106, c[0x0][0x2d0], -R154.reuse ;  /* 0x0000b4006a037a23 */ /* 0x102fe6000001089a */
[----:B--2---:R-:W-:Y:S01]  /*111a0*/  F2FP.BF16.PACK_AB R76, R184, R183 ;  /* 0x000000b7b84c723e */ /* 0x004fe200000010ff */
[----:B------:R1:W2:Y:S01]  /*111b0*/  MUFU.EX2 R179, R3 ;  /* 0x0000000300b37308 */ /* 0x0002a20000000800 */
[----:B-----5:R-:W-:Y:S03]  /*111c0*/  F2FP.BF16.PACK_AB R78, R182, R185 ;  /* 0x000000b9b64e723e */ /* 0x020fe600000010ff */
[--C-:B-1----:R-:W-:Y:S01]  /*111d0*/  FFMA.FTZ R3, R251, c[0x0][0x2d0], -R154.reuse ;  /* 0x0000b400fb037a23 */ /* 0x102fe2000001089a */
[----:B--2---:R-:W-:Y:S05]  /*111e0*/  F2FP.BF16.PACK_AB R77, R179, R181 ;  /* 0x000000b5b34d723e */ /* 0x004fea00000010ff */
[----:B------:R1:W-:Y:S02]  /*111f0*/  MUFU.EX2 R180, R3 ;  /* 0x0000000300b47308 */ /* 0x0003e40000000800 */
[----:B-1----:R-:W-:Y:S08]  /*11200*/  FFMA.FTZ R3, R252, c[0x0][0x2d0], -R154 ;  /* 0x0000b400fc037a23 */ /* 0x002ff0000001089a */
[----:B------:R1:W2:Y:S02]  /*11210*/  MUFU.EX2 R178, R3 ;  /* 0x0000000300b27308 */ /* 0x0002a40000000800 */
[--C-:B-1----:R-:W-:Y:S01]  /*11220*/  FFMA.FTZ R3, R105, c[0x0][0x2d0], -R155.reuse ;  /* 0x0000b40069037a23 */ /* 0x102fe2000001089b */
[----:B--2---:R-:W-:Y:S07]  /*11230*/  F2FP.BF16.PACK_AB R79, R178, R180 ;  /* 0x000000b4b24f723e */ /* 0x004fee00000010ff */
[----:B------:R1:W-:Y:S01]  /*11240*/  MUFU.EX2 R143, R3 ;  /* 0x00000003008f7308 */ /* 0x0003e20000000800 */
[-C--:B----4-:R-:W-:Y:S03]  /*11250*/  HMMA.16816.F32.BF16 R4, R76, R84.reuse, R4 ;  /* 0x000000544c04723c */ /* 0x090fe60000041804 */
[--C-:B-1----:R-:W-:Y:S06]  /*11260*/  FFMA.FTZ R3, R104, c[0x0][0x2d0], -R155.reuse ;  /* 0x0000b40068037a23 */ /* 0x102fec000001089b */
[----:B------:R1:W2:Y:S03]  /*11270*/  MUFU.EX2 R142, R3 ;  /* 0x00000003008e7308 */ /* 0x0002a60000000800 */
[----:B-1----:R-:W-:Y:S01]  /*11280*/  FFMA.FTZ R3, R103, c[0x0][0x2d0], -R155 ;  /* 0x0000b40067037a23 */ /* 0x002fe2000001089b */
[----:B--2---:R-:W-:Y:S06]  /*11290*/  F2FP.BF16.PACK_AB R80, R142, R143 ;  /* 0x0000008f8e50723e */ /* 0x004fec00000010ff */
[----:B------:R1:W2:Y:S02]  /*112a0*/  MUFU.EX2 R176, R3 ;  /* 0x0000000300b07308 */ /* 0x0002a40000000800 */
[--C-:B-1----:R-:W-:Y:S01]  /*112b0*/  FFMA.FTZ R3, R102, c[0x0][0x2d0], -R152.reuse ;  /* 0x0000b40066037a23 */ /* 0x102fe20000010898 */
[----:B--2---:R-:W-:Y:S02]  /*112c0*/  F2FP.BF16.PACK_AB R82, R176, R177 ;  /* 0x000000b1b052723e */ /* 0x004fe400000010ff */
[----:B------:R-:W-:Y:S05]  /*112d0*/  MOV R102, R162 ;  /* 0x000000a200667202 */ /* 0x000fea0000000f00 */
[----:B------:R1:W-:Y:S01]  /*112e0*/  MUFU.EX2 R141, R3 ;  /* 0x00000003008d7308 */ /* 0x0003e20000000800 */
[----:B------:R-:W-:Y:S01]  /*112f0*/  MOV R162, R167 ;  /* 0x000000a700a27202 */ /* 0x000fe20000000f00 */
[--C-:B-1----:R-:W-:Y:S01]  /*11300*/  FFMA.FTZ R3, R101, c[0x0][0x2d0], -R152.reuse ;  /* 0x0000b40065037a23 */ /* 0x102fe20000010898 */
[----:B------:R-:W-:Y:S02]  /*11310*/  MOV R101, R98 ;  /* 0x0000006200657202 */ /* 0x000fe40000000f00 */
[----:B------:R-:W2:Y:S05]  /*11320*/  LDL R98, [R1+0x1c] ;  /* 0x00001c0001627983 */ /* 0x000eaa0000100800 */
[----:B------:R1:W4:Y:S02]  /*11330*/  MUFU.EX2 R140, R3 ;  /* 0x00000003008c7308 */ /* 0x0003240000000800 */
[--C-:B-1----:R-:W-:Y:S01]  /*11340*/  FFMA.FTZ R3, R156, c[0x0][0x2d0], -R152.reuse ;  /* 0x0000b4009c037a23 */ /* 0x102fe20000010898 */
[----:B----4-:R-:W-:Y:S07]  /*11350*/  F2FP.BF16.PACK_AB R81, R140, R141 ;  /* 0x0000008d8c51723e */ /* 0x010fee00000010ff */
[----:B------:R1:W-:Y:S02]  /*11360*/  MUFU.EX2 R156, R3 ;  /* 0x00000003009c7308 */ /* 0x0003e40000000800 */
[----:B-1----:R-:W-:Y:S08]  /*11370*/  FFMA.FTZ R3, R157, c[0x0][0x2d0], -R152 ;  /* 0x0000b4009d037a23 */ /* 0x002ff00000010898 */
[----:B------:R1:W4:Y:S02]  /*11380*/  MUFU.EX2 R157, R3 ;  /* 0x00000003009d7308 */ /* 0x0003240000000800 */
[--C-:B-1----:R-:W-:Y:S01]  /*11390*/  FFMA.FTZ R3, R100, c[0x0][0x2d0], -R153.reuse ;  /* 0x0000b40064037a23 */ /* 0x102fe20000010899 */
[----:B----4-:R-:W-:Y:S02]  /*113a0*/  F2FP.BF16.PACK_AB R83, R157, R156 ;  /* 0x0000009c9d53723e */ /* 0x010fe400000010ff */
[----:B------:R-:W-:Y:S05]  /*113b0*/  MOV R100, R165 ;  /* 0x000000a500647202 */ /* 0x000fea0000000f00 */
[----:B------:R1:W-:Y:S01]  /*113c0*/  MUFU.EX2 R171, R3 ;  /* 0x0000000300ab7308 */ /* 0x0003e20000000800 */
[C---:B------:R-:W-:Y:S08]  /*113d0*/  HMMA.16816.F32.BF16 R8, R80.reuse, R84, R8 ;  /* 0x000000545008723c */ /* 0x040ff00000041808 */
[-C--:B------:R-:W-:Y:S08]  /*113e0*/  HMMA.16816.F32.BF16 R12, R80, R86.reuse, R12 ;  /* 0x00000056500c723c */ /* 0x080ff0000004180c */
[C---:B------:R-:W-:Y:S01]  /*113f0*/  HMMA.16816.F32.BF16 R16, R76.reuse, R86, R16 ;  /* 0x000000564c10723c */ /* 0x040fe20000041810 */
[----:B------:R-:W4:Y:S03]  /*11400*/  LDSM.16.MT88.4 R84, [R192+0x1800] ;  /* 0x00180000c054783b */ /* 0x000f260000004200 */
[----:B-1----:R-:W-:Y:S01]  /*11410*/  FFMA.FTZ R3, R99, c[0x0][0x2d0], -R153 ;  /* 0x0000b40063037a23 */ /* 0x002fe20000010899 */
[----:B------:R-:W-:Y:S03]  /*11420*/  MOV R99, R163 ;  /* 0x000000a300637202 */ /* 0x000fe60000000f00 */
[-C--:B---3--:R-:W-:Y:S01]  /*11430*/  HMMA.16816.F32.BF16 R20, R76, R88.reuse, R20 ;  /* 0x000000584c14723c */ /* 0x088fe20000041814 */
[----:B------:R1:W3:Y:S07]  /*11440*/  MUFU.EX2 R170, R3 ;  /* 0x0000000300aa7308 */ /* 0x0002ee0000000800 */
[C---:B------:R-:W-:Y:S07]  /*11450*/  HMMA.16816.F32.BF16 R24, R80.reuse, R88, R24 ;  /* 0x000000585018723c */ /* 0x040fee0000041818 */
[----:B------:R-:W-:Y:S01]  /*11460*/  FFMA.FTZ R88, R161, c[0x0][0x2d0], -R155 ;  /* 0x0000b400a1587a23 */ /* 0x000fe2000001089b */
[-C--:B------:R-:W-:Y:S03]  /*11470*/  HMMA.16816.F32.BF16 R28, R80, R90.reuse, R28 ;  /* 0x0000005a501c723c */ /* 0x080fe6000004181c */
[----:B------:R-:W-:Y:S05]  /*11480*/  MUFU.EX2 R161, R88 ;  /* 0x0000005800a17308 */ /* 0x000fea0000000800 */
[C---:B------:R-:W-:Y:S04]  /*11490*/  HMMA.16816.F32.BF16 R32, R76.reuse, R90, R32 ;  /* 0x0000005a4c20723c */ /* 0x040fe80000041820 */
[--C-:B-1----:R-:W-:Y:S01]  /*114a0*/  FFMA.FTZ R3, R159, c[0x0][0x2d0], -R153.reuse ;  /* 0x0000b4009f037a23 */ /* 0x102fe20000010899 */
[----:B---3--:R-:W-:Y:S03]  /*114b0*/  F2FP.BF16.PACK_AB R148, R170, R171 ;  /* 0x000000abaa94723e */ /* 0x008fe600000010ff */
[-C--:B------:R-:W-:Y:S01]  /*114c0*/  HMMA.16816.F32.BF16 R36, R76, R92.reuse, R36 ;  /* 0x0000005c4c24723c */ /* 0x080fe20000041824 */
[----:B------:R1:W-:Y:S07]  /*114d0*/  MUFU.EX2 R169, R3 ;  /* 0x0000000300a97308 */ /* 0x0003ee0000000800 */
[C---:B------:R-:W-:Y:S08]  /*114e0*/  HMMA.16816.F32.BF16 R40, R80.reuse, R92, R40 ;  /* 0x0000005c5028723c */ /* 0x040ff00000041828 */
[-C--:B------:R-:W-:Y:S08]  /*114f0*/  HMMA.16816.F32.BF16 R44, R80, R94.reuse, R44 ;  /* 0x0000005e502c723c */ /* 0x080ff0000004182c */
[C---:B------:R-:W-:Y:S04]  /*11500*/  HMMA.16816.F32.BF16 R48, R76.reuse, R94, R48 ;  /* 0x0000005e4c30723c */ /* 0x040fe80000041830 */
[----:B-1----:R-:W-:Y:S04]  /*11510*/  FFMA.FTZ R3, R158, c[0x0][0x2d0], -R153 ;  /* 0x0000b4009e037a23 */ /* 0x002fe80000010899 */
[----:B------:R1:W3:Y:S01]  /*11520*/  MUFU.EX2 R167, R3 ;  /* 0x0000000300a77308 */ /* 0x0002e20000000800 */
[-C--:B----4-:R-:W-:Y:S08]  /*11530*/  HMMA.16816.F32.BF16 R52, R76, R84.reuse, R52 ;  /* 0x000000544c34723c */ /* 0x090ff00000041834 */
[C---:B------:R-:W-:Y:S07]  /*11540*/  HMMA.16816.F32.BF16 R56, R80.reuse, R84, R56 ;  /* 0x000000545038723c */ /* 0x040fee0000041838 */
[----:B------:R-:W-:Y:S01]  /*11550*/  MOV R85, R2 ;  /* 0x0000000200557202 */ /* 0x000fe20000000f00 */
[-C--:B------:R-:W-:Y:S04]  /*11560*/  HMMA.16816.F32.BF16 R60, R80, R86.reuse, R60 ;  /* 0x00000056503c723c */ /* 0x080fe8000004183c */
[----:B------:R-:W-:Y:S01]  /*11570*/  MOV R84, R70 ;  /* 0x0000004600547202 */ /* 0x000fe20000000f00 */
[--C-:B-1----:R-:W-:Y:S03]  /*11580*/  FFMA.FTZ R3, R97, c[0x0][0x2d0], -R154.reuse ;  /* 0x0000b40061037a23 */ /* 0x102fe6000001089a */
[----:B------:R-:W-:Y:S01]  /*11590*/  HMMA.16816.F32.BF16 R64, R76, R86, R64 ;  /* 0x000000564c40723c */ /* 0x000fe20000041840 */
[----:B------:R-:W4:Y:S01]  /*115a0*/  LDL.LU R97, [R1+0xc] ;  /* 0x00000c0001617983 */ /* 0x000f220000300800 */
[----:B------:R1:W-:Y:S02]  /*115b0*/  MUFU.EX2 R165, R3 ;  /* 0x0000000300a57308 */ /* 0x0003e40000000800 */
[----:B---3--:R-:W-:Y:S01]  /*115c0*/  F2FP.BF16.PACK_AB R150, R167, R169 ;  /* 0x000000a9a796723e */ /* 0x008fe200000010ff */
[--C-:B-1----:R-:W-:Y:S02]  /*115d0*/  FFMA.FTZ R3, R96, c[0x0][0x2d0], -R154.reuse ;  /* 0x0000b40060037a23 */ /* 0x102fe4000001089a */
[----:B------:R-:W3:Y:S05]  /*115e0*/  LDL.LU R96, [R1+0x10] ;  /* 0x0000100001607983 */ /* 0x000eea0000300800 */
[----:B------:R1:W5:Y:S01]  /*115f0*/  MUFU.EX2 R163, R3 ;  /* 0x0000000300a37308 */ /* 0x0003620000000800 */
[----:B------:R-:W3:Y:S04]  /*11600*/  LDL.LU R89, [R1+0x14] ;  /* 0x0000140001597983 */ /* 0x000ee80000300800 */
[----:B------:R-:W3:Y:S01]  /*11610*/  LDL.LU R88, [R1+0x18] ;  /* 0x0000180001587983 */ /* 0x000ee20000300800 */
[--C-:B-1----:R-:W-:Y:S01]  /*11620*/  FFMA.FTZ R3, R164, c[0x0][0x2d0], -R154.reuse ;  /* 0x0000b400a4037a23 */ /* 0x102fe2000001089a */
[----:B-----5:R-:W-:Y:S03]  /*11630*/  F2FP.BF16.PACK_AB R149, R163, R165 ;  /* 0x000000a5a395723e */ /* 0x020fe600000010ff */
[----:B------:R1:W-:Y:S02]  /*11640*/  MUFU.EX2 R164, R3 ;  /* 0x0000000300a47308 */ /* 0x0003e40000000800 */
[----:B-1----:R-:W-:Y:S08]  /*11650*/  FFMA.FTZ R3, R162, c[0x0][0x2d0], -R154 ;  /* 0x0000b400a2037a23 */ /* 0x002ff0000001089a */
[----:B------:R1:W5:Y:S01]  /*11660*/  MUFU.EX2 R162, R3 ;  /* 0x0000000300a27308 */ /* 0x0003620000000800 */
[----:B--2---:R-:W-:Y:S02]  /*11670*/  ISETP.GT.AND P0, PT, R206, R98, PT ;  /* 0x00000062ce00720c */ /* 0x004fe40003f04270 */
[----:B------:R-:W-:Y:S01]  /*11680*/  MOV R206, R205 ;  /* 0x000000cd00ce7202 */ /* 0x000fe20000000f00 */
[--C-:B-1----:R-:W-:Y:S01]  /*11690*/  FFMA.FTZ R3, R160, c[0x0][0x2d0], -R155.reuse ;  /* 0x0000b400a0037a23 */ /* 0x102fe2000001089b */
[----:B-----5:R-:W-:Y:S05]  /*116a0*/  F2FP.BF16.PACK_AB R151, R162, R164 ;  /* 0x000000a4a297723e */ /* 0x020fea00000010ff */
        /* <DEDUP_REMOVED lines=8> */
[----:B------:R-:W1:Y:S06]  /*11730*/  LDSM.16.MT88.4 R100, [R189+0x2000] ;  /* 0x00200000bd64783b */ /* 0x000e6c0000004200 */
[----:B------:R2:W-:Y:S02]  /*11740*/  MUFU.EX2 R155, R3 ;  /* 0x00000003009b7308 */ /* 0x0005e40000000800 */
[--C-:B--2---:R-:W-:Y:S08]  /*11750*/  FFMA.FTZ R3, R99, c[0x0][0x2d0], -R152.reuse ;  /* 0x0000b40063037a23 */ /* 0x104ff00000010898 */
[----:B------:R2:W5:Y:S02]  /*11760*/  MUFU.EX2 R154, R3 ;  /* 0x00000003009a7308 */ /* 0x0005640000000800 */
[--C-:B--2---:R-:W-:Y:S01]  /*11770*/  FFMA.FTZ R3, R74, c[0x0][0x2d0], -R152.reuse ;  /* 0x0000b4004a037a23 */ /* 0x104fe20000010898 */
[----:B-----5:R-:W-:Y:S01]  /*11780*/  F2FP.BF16.PACK_AB R145, R154, R155 ;  /* 0x0000009b9a91723e */ /* 0x020fe200000010ff */
[----:B------:R-:W-:Y:S06]  /*11790*/  FFMA.FTZ R152, R75, c[0x0][0x2d0], -R152 ;  /* 0x0000b4004b987a23 */ /* 0x000fec0000010898 */
[----:B------:R-:W-:Y:S10]  /*117a0*/  MUFU.EX2 R153, R3 ;  /* 0x0000000300997308 */ /* 0x000ff40000000800 */
[----:B------:R-:W2:Y:S02]  /*117b0*/  MUFU.EX2 R74, R152 ;  /* 0x00000098004a7308 */ /* 0x000ea40000000800 */
[----:B--2---:R-:W-:Y:S01]  /*117c0*/  F2FP.BF16.PACK_AB R147, R74, R153 ;  /* 0x000000994a93723e */ /* 0x004fe200000010ff */
[----:B----4-:R-:W-:Y:S04]  /*117d0*/  FFMA.FTZ R3, R73, R97, R231 ;  /* 0x0000006149037223 */ /* 0x010fe800000100e7 */
[----:B------:R-:W-:Y:S04]  /*117e0*/  FADD.FTZ R3, R236, R3 ;  /* 0x00000003ec037221 */ /* 0x000fe80000010000 */
[----:B------:R-:W-:Y:S02]  /*117f0*/  FADD.FTZ R3, R237, R3 ;  /* 0x00000003ed037221 */ /* 0x000fe40000010000 */
[----:B---3--:R-:W-:Y:S02]  /*11800*/  FFMA.FTZ R73, R68, R96, R228 ;  /* 0x0000006044497223 */ /* 0x008fe400000100e4 */
[----:B------:R-:W-:Y:S02]  /*11810*/  FFMA.FTZ R69, R69, R89, R227 ;  /* 0x0000005945457223 */ /* 0x000fe400000100e3 */
[----:B------:R-:W-:Y:S02]  /*11820*/  FFMA.FTZ R68, R0, R88, R172 ;  /* 0x0000005800447223 */ /* 0x000fe400000100ac */
[----:B------:R-:W-:Y:S01]  /*11830*/  FADD.FTZ R0, R233, R73 ;  /* 0x00000049e9007221 */ /* 0x000fe20000010000 */
[-C--:B-1----:R-:W-:Y:S05]  /*11840*/  HMMA.16816.F32.BF16 R88, R148, R100.reuse, R4 ;  /* 0x000000649458723c */ /* 0x082fea0000041804 */
[----:B------:R-:W-:Y:S02]  /*11850*/  FADD.FTZ R0, R235, R0 ;  /* 0x00000000eb007221 */ /* 0x000fe40000010000 */
[----:B------:R-:W-:Y:S01]  /*11860*/  FADD.FTZ R5, R229, R69 ;  /* 0x00000045e5057221 */ /* 0x000fe20000010000 */
[C---:B------:R-:W-:Y:S04]  /*11870*/  HMMA.16816.F32.BF16 R92, R144.reuse, R100, R8 ;  /* 0x00000064905c723c */ /* 0x040fe80000041808 */
[----:B------:R-:W-:Y:S03]  /*11880*/  FADD.FTZ R4, R173, R68 ;  /* 0x00000044ad047221 */ /* 0x000fe60000010000 */
        /* <DEDUP_REMOVED lines=83> */
[----:B------:R-:W-:Y:S02]  /*11dc0*/  FADD.FTZ R4, R162, R5 ;  /* 0x00000005a2047221 */ /* 0x000fe40000010000 */
[----:B------:R-:W-:Y:S02]  /*11dd0*/  FADD.FTZ R3, R158, R3 ;  /* 0x000000039e037221 */ /* 0x000fe40000010000 */
[----:B------:R-:W-:Y:S01]  /*11de0*/  FADD.FTZ R0, R74, R0 ;  /* 0x000000004a007221 */ /* 0x000fe20000010000 */
[----:B------:R-:W-:Y:S04]  /*11df0*/  STL [R1+0x10], R4 ;  /* 0x0000100401007387 */ /* 0x000fe80000100800 */
[----:B------:R1:W-:Y:S04]  /*11e00*/  STL [R1+0x14], R3 ;  /* 0x0000140301007387 */ /* 0x0003e80000100800 */
[----:B------:R2:W-:Y:S01]  /*11e10*/  STL [R1+0x18], R0 ;  /* 0x0000180001007387 */ /* 0x0005e20000100800 */
[----:B-1----:R-:W-:Y:S02]  /*11e20*/  MOV R3, R71 ;  /* 0x0000004700037202 */ /* 0x002fe40000000f00 */
[----:B--2---:R-:W-:Y:S02]  /*11e30*/  MOV R0, R2 ;  /* 0x0000000200007202 */ /* 0x004fe40000000f00 */
[----:B------:R-:W-:Y:S01]  /*11e40*/  MOV R2, R72 ;  /* 0x0000004800027202 */ /* 0x000fe20000000f00 */
[----:B------:R-:W-:-:S05]  /*11e50*/  @P0 BRA `(.L_x_630) ;  /* 0xffffc53000000947 */ /* 0x000fca000383ffff */
.L_x_629:
[----:B------:R-:W-:-:S13]  /*11e60*/  ISETP.GE.AND P0, PT, R205, R239, PT ;  /* 0x000000efcd00720c */ /* 0x000fda0003f06270 */
[----:B------:R-:W-:Y:S05]  /*11e70*/  @!P0 BRA `(.L_x_631) ;  /* 0x0000576000008947 */ /* 0x000fea0003800000 */
[----:B------:R-:W-:Y:S01]  /*11e80*/  IMAD.MOV.U32 R85, RZ, RZ, R71 ;  /* 0x000000ffff557224 */ /* 0x000fe200078e0047 */
[----:B------:R-:W-:Y:S01]  /*11e90*/  MOV R87, R0 ;  /* 0x0000000000577202 */ /* 0x000fe20000000f00 */
[----:B------:R-:W-:Y:S01]  /*11ea0*/  IMAD.MOV.U32 R84, RZ, RZ, R72 ;  /* 0x000000ffff547224 */ /* 0x000fe200078e0048 */
[----:B------:R-:W-:Y:S02]  /*11eb0*/  MOV R86, R70 ;  /* 0x0000004600567202 */ /* 0x000fe40000000f00 */
.L_x_648:
[----:B--2---:R-:W2:Y:S01]  /*11ec0*/  LDL R176, [R1+0x34] ;  /* 0x0000340001b07983 */ /* 0x004ea20000100800 */
[----:B------:R-:W-:Y:S04]  /*11ed0*/  DEPBAR.LE SB0, 0x0 ;  /* 0x000080000000791a */ /* 0x000fe80000000000 */
[----:B------:R-:W2:Y:S01]  /*11ee0*/  LDL.64 R2, [R1+0x28] ;  /* 0x0000280001027983 */ /* 0x000ea20000100a00 */
[----:B------:R-:W-:Y:S01]  /*11ef0*/  WARPSYNC 0xffffffff ;  /* 0xffffffff00007948 */ /* 0x000fe20003800000 */
[----:B------:R-:W-:Y:S01]  /*11f00*/  SHF.R.S32.HI R0, RZ, 0x1f, R205 ;  /* 0x0000001fff007819 */ /* 0x000fe200000114cd */
[----:B------:R-:W-:Y:S01]  /*11f10*/  ULDC UR4, c[0x0][0x324] ;  /* 0x0000c90000047ab9 */ /* 0x000fe20000000800 */
[----:B------:R-:W-:Y:S01]  /*11f20*/  MOV R211, 0x5 ;  /* 0x0000000500d37802 */ /* 0x000fe20000000f00 */
[----:B------:R-:W-:Y:S01]  /*11f30*/  ULOP3.LUT UR4, URZ, UR4, URZ, 0x33, !UPT ;  /* 0x000000043f047292 */ /* 0x000fe2000f8e333f */
[----:B------:R-:W-:Y:S01]  /*11f40*/  BAR.SYNC.DEFER_BLOCKING 0x0 ;  /* 0x0000000000007b1d */ /* 0x000fe20000010000 */
[----:B------:R-:W-:Y:S04]  /*11f50*/  IMAD R0, R0, c[0x0][0x208], RZ ;  /* 0x0000820000007a24 */ /* 0x000fe800078e02ff */
[C---:B------:R-:W-:Y:S03]  /*11f60*/  IMAD R0, R205.reuse, c[0x0][0x20c], R0 ;  /* 0x00008300cd007a24 */ /* 0x040fe600078e0200 */
[----:B------:R-:W-:Y:S08]  /*11f70*/  LDSM.16.M88.4 R80, [R195] ;  /* 0x00000000c350783b */ /* 0x000ff00000000200 */
[----:B------:R-:W3:Y:S08]  /*11f80*/  LDSM.16.M88.4 R16, [R188] ;  /* 0x00000000bc10783b */ /* 0x000ef00000000200 */
[----:B------:R-:W4:Y:S08]  /*11f90*/  LDSM.16.M88.4 R76, [R195+0x2000] ;  /* 0x00200000c34c783b */ /* 0x000f300000000200 */
[----:B------:R-:W5:Y:S08]  /*11fa0*/  LDSM.16.M88.4 R32, [R188+0x800] ;  /* 0x00080000bc20783b */ /* 0x000f700000000200 */
        /* <DEDUP_REMOVED lines=8> */
[----:B------:R-:W2:Y:S04]  /*12030*/  LDL R217, [R1+0x30] ;  /* 0x0000300001d97983 */ /* 0x000ea80000100800 */
[----:B------:R-:W2:Y:S06]  /*12040*/  LDL.64 R226, [R1+0x20] ;  /* 0x0000200001e27983 */ /* 0x000eac0000100a00 */
[----:B------:R-:W2:Y:S04]  /*12050*/  LDL R215, [R1+0x40] ;  /* 0x0000400001d77983 */ /* 0x000ea80000100800 */
[----:B------:R-:W2:Y:S01]  /*12060*/  LDL R213, [R1+0x44] ;  /* 0x0000440001d57983 */ /* 0x000ea20000100800 */
[-C--:B-1-3--:R-:W-:Y:S08]  /*12070*/  HMMA.16816.F32.BF16 R4, R80, R16.reuse, RZ ;  /* 0x000000105004723c */ /* 0x08aff000000418ff */
[C---:B----4-:R-:W-:Y:S08]  /*12080*/  HMMA.16816.F32.BF16 R8, R76.reuse, R16, RZ ;  /* 0x000000104c08723c */ /* 0x050ff000000418ff */
        /* <DEDUP_REMOVED lines=18> */
[----:B------:R-:W1:Y:S03]  /*121b0*/  LDSM.16.M88.4 R152, [R201] ;  /* 0x00000000c998783b */ /* 0x000e660000000200 */
[----:B--2---:R-:W-:Y:S04]  /*121c0*/  MOV R3, R176 ;  /* 0x000000b000037202 */ /* 0x004fe80000000f00 */
[-C--:B------:R-:W-:Y:S08]  /*121d0*/  HMMA.16816.F32.BF16 R4, R156, R160.reuse, R4 ;  /* 0x000000a09c04723c */ /* 0x080ff00000041804 */
[C---:B------:R-:W-:Y:S07]  /*121e0*/  HMMA.16816.F32.BF16 R8, R164.reuse, R160, R8 ;  /* 0x000000a0a408723c */ /* 0x040fee0000041808 */
[----:B------:R-:W-:Y:S01]  /*121f0*/  IMAD.WIDE.U32 R160, R205, c[0x0][0x208], RZ ;  /* 0x00008200cda07a25 */ /* 0x000fe200078e00ff */
[-C--:B------:R-:W-:Y:S04]  /*12200*/  HMMA.16816.F32.BF16 R12, R164, R162.reuse, R12 ;  /* 0x000000a2a40c723c */ /* 0x080fe8000004180c */
[----:B------:R-:W-:Y:S01]  /*12210*/  IADD3 R0, R161, R0, RZ ;  /* 0x00000000a1007210 */ /* 0x000fe20007ffe0ff */
[----:B------:R-:W-:Y:S03]  /*12220*/  IMAD.WIDE.U32 R2, R160, 0x50, R2 ;  /* 0x00000050a0027825 */ /* 0x000fe600078e0002 */
[C---:B------:R-:W-:Y:S01]  /*12230*/  HMMA.16816.F32.BF16 R16, R156.reuse, R162, R16 ;  /* 0x000000a29c10723c */ /* 0x040fe20000041810 */
[----:B------:R-:W2:Y:S03]  /*12240*/  LDSM.16.M88.4 R160, [R200] ;  /* 0x00000000c8a0783b */ /* 0x000ea60000000200 */
[----:B------:R-:W-:Y:S01]  /*12250*/  IMAD R0, R0, 0x50, RZ ;  /* 0x0000005000007824 */ /* 0x000fe200078e02ff */
[C---:B------:R-:W-:Y:S03]  /*12260*/  LEA R176, P0, R2.reuse, c[0x0][0x1f8], 0x1 ;  /* 0x00007e0002b07a11 */ /* 0x040fe600078008ff */
[-C--:B------:R-:W-:Y:S04]  /*12270*/  HMMA.16816.F32.BF16 R20, R156, R168.reuse, R20 ;  /* 0x000000a89c14723c */ /* 0x080fe80000041814 */
[----:B------:R-:W-:Y:S04]  /*12280*/  IADD3 R0, R3, R0, RZ ;  /* 0x0000000003007210 */ /* 0x000fe80007ffe0ff */
[C---:B------:R-:W-:Y:S04]  /*12290*/  HMMA.16816.F32.BF16 R24, R164.reuse, R168, R24 ;  /* 0x000000a8a418723c */ /* 0x040fe80000041818 */
[----:B------:R-:W-:Y:S03]  /*122a0*/  LEA.HI.X R177, R2, c[0x0][0x1fc], R0, 0x1, P0 ;  /* 0x00007f0002b17a11 */ /* 0x000fe600000f0c00 */
[----:B------:R-:W-:Y:S01]  /*122b0*/  MOV R168, c[0x0][0x208] ;  /* 0x0000820000a87a02 */ /* 0x000fe20000000f00 */
[-C--:B------:R-:W-:Y:S01]  /*122c0*/  HMMA.16816.F32.BF16 R28, R164, R170.reuse, R28 ;  /* 0x000000aaa41c723c */ /* 0x080fe2000004181c */
[----:B------:R-:W-:Y:S01]  /*122d0*/  @!PT LDS RZ, [RZ] ;  /* 0x00000000fffff984 */ /* 0x000fe20000000800 */
[----:B------:R-:W-:Y:S01]  /*122e0*/  @!PT LDS RZ, [RZ] ;  /* 0x00000000fffff984 */ /* 0x000fe20000000800 */
[----:B------:R-:W-:Y:S01]  /*122f0*/  @!PT LDS RZ, [RZ] ;  /* 0x00000000fffff984 */ /* 0x000fe20000000800 */
[----:B------:R3:W-:Y:S03]  /*12300*/  LDGSTS.E.BYPASS.LTC128B.128 [R207+0x100], [R176.64], !P4 ;  /* 0x00100000b0cf7fae */ /* 0x0007e6000e101d48 */
[C---:B------:R-:W-:Y:S02]  /*12310*/  SHF.L.U32 R178, R168.reuse, 0x5, RZ ;  /* 0x00000005a8b27819 */ /* 0x040fe400000006ff */
[----:B------:R-:W-:Y:S02]  /*12320*/  SHF.L.U64.HI R0, R168, R211, c[0x0][0x20c] ;  /* 0x00008300a8007619 */ /* 0x000fe400000102d3 */
[C---:B------:R-:W-:Y:S07]  /*12330*/  HMMA.16816.F32.BF16 R32, R156.reuse, R170, R32 ;  /* 0x000000aa9c20723c */ /* 0x040fee0000041820 */
[----:B------:R-:W-:Y:S01]  /*12340*/  IADD3 R170, P1, R176, R178, RZ ;  /* 0x000000b2b0aa7210 */ /* 0x000fe20007f3e0ff */
[-C--:B------:R-:W-:Y:S04]  /*12350*/  HMMA.16816.F32.BF16 R36, R156, R172.reuse, R36 ;  /* 0x000000ac9c24723c */ /* 0x080fe80000041824 */
[----:B------:R-:W-:Y:S02]  /*12360*/  IADD3.X R171, R177, R0, RZ, P1, !PT ;  /* 0x00000000b1ab7210 */ /* 0x000fe40000ffe4ff */
[----:B------:R-:W-:Y:S02]  /*12370*/  IADD3 R168, P0, R170, R178, RZ ;  /* 0x000000b2aaa87210 */ /* 0x000fe40007f1e0ff */
[C---:B------:R-:W-:Y:S01]  /*12380*/  HMMA.16816.F32.BF16 R40, R164.reuse, R172, R40 ;  /* 0x000000aca428723c */ /* 0x040fe20000041828 */
[----:B------:R4:W-:Y:S03]  /*12390*/  LDGSTS.E.BYPASS.LTC128B.128 [R207+0x900], [R170.64], !P4 ;  /* 0x00900000aacf7fae */ /* 0x0009e6000e101d48 */
[----:B------:R-:W-:Y:S02]  /*123a0*/  IADD3.X R169, R171, R0, RZ, P0, !PT ;  /* 0x00000000aba97210 */ /* 0x000fe400007fe4ff */
[----:B------:R-:W-:Y:S02]  /*123b0*/  IADD3 R2, P1, R168, R178, RZ ;  /* 0x000000b2a8027210 */ /* 0x000fe40007f3e0ff */
[-C--:B------:R-:W-:Y:S01]  /*123c0*/  HMMA.16816.F32.BF16 R44, R164, R174.reuse, R44 ;  /* 0x000000aea42c723c */ /* 0x080fe2000004182c */
[----:B------:R4:W-:Y:S03]  /*123d0*/  LDGSTS.E.BYPASS.LTC128B.128 [R207+0x1100], [R168.64], !P4 ;  /* 0x01100000a8cf7fae */ /* 0x0009e6000e101d48 */
[----:B------:R-:W-:Y:S02]  /*123e0*/  IADD3.X R3, R169, R0, RZ, P1, !PT ;  /* 0x00000000a9037210 */ /* 0x000fe40000ffe4ff */
[----:B------:R-:W-:Y:S02]  /*123f0*/  IADD3 R172, P0, R2, R178, RZ ;  /* 0x000000b202ac7210 */ /* 0x000fe40007f1e0ff */
[C---:B------:R-:W-:Y:S01]  /*12400*/  HMMA.16816.F32.BF16 R48, R156.reuse, R174, R48 ;  /* 0x000000ae9c30723c */ /* 0x040fe20000041830 */
[----:B------:R5:W-:Y:S03]  /*12410*/  LDGSTS.E.BYPASS.LTC128B.128 [R207+0x1900], [R2.64], !P4 ;  /* 0x0190000002cf7fae */ /* 0x000be6000e101d48 */
[----:B------:R-:W-:Y:S02]  /*12420*/  IADD3.X R173, R3, R0, RZ, P0, !PT ;  /* 0x0000000003ad7210 */ /* 0x000fe400007fe4ff */
[----:B------:R-:W-:Y:S02]  /*12430*/  ISETP.GT.AND P0, PT, R205, R239, PT ;  /* 0x000000efcd00720c */ /* 0x000fe40003f04270 */
[-C--:B-1----:R-:W-:Y:S01]  /*12440*/  HMMA.16816.F32.BF16 R52, R156, R152.reuse, R52 ;  /* 0x000000989c34723c */ /* 0x082fe20000041834 */
[----:B------:R1:W-:Y:S07]  /*12450*/  LDGSTS.E.BYPASS.LTC128B.128 [R207+0x2100], [R172.64], !P4 ;  /* 0x02100000accf7fae */ /* 0x0003ee000e101d48 */
[C---:B------:R-:W-:Y:S01]  /*12460*/  HMMA.16816.F32.BF16 R56, R164.reuse, R152, R56 ;  /* 0x00000098a438723c */ /* 0x040fe20000041838 */
[----:B---3--:R-:W-:Y:S07]  /*12470*/  LDSM.16.M88.4 R176, [R196+0x2000] ;  /* 0x00200000c4b0783b */ /* 0x008fee0000000200 */
[-C--:B------:R-:W-:Y:S01]  /*12480*/  HMMA.16816.F32.BF16 R60, R164, R154.reuse, R60 ;  /* 0x0000009aa43c723c */ /* 0x080fe2000004183c */
[----:B----4-:R-:W-:Y:S07]  /*12490*/  LDSM.16.M88.4 R168, [R196] ;  /* 0x00000000c4a8783b */ /* 0x010fee0000000200 */
[C---:B------:R-:W-:Y:S01]  /*124a0*/  HMMA.16816.F32.BF16 R64, R156.reuse, R154, R64 ;  /* 0x0000009a9c40723c */ /* 0x040fe20000041840 */
[----:B------:R-:W-:Y:S07]  /*124b0*/  LDSM.16.M88.4 R180, [R194+0x800] ;  /* 0x00080000c2b4783b */ /* 0x000fee0000000200 */
[-C--:B--2---:R-:W-:Y:S01]  /*124c0*/  HMMA.16816.F32.BF16 R68, R156, R160.reuse, R68 ;  /* 0x000000a09c44723c */ /* 0x084fe20000041844 */
[----:B-1----:R-:W1:Y:S07]  /*124d0*/  LDSM.16.M88.4 R172, [R194] ;  /* 0x00000000c2ac783b */ /* 0x002e6e0000000200 */
[C---:B------:R-:W-:Y:S01]  /*124e0*/  HMMA.16816.F32.BF16 R72, R164.reuse, R160, R72 ;  /* 0x000000a0a448723c */ /* 0x040fe20000041848 */
[----:B------:R-:W2:Y:S07]  /*124f0*/  LDSM.16.M88.4 R152, [R194+0x1000] ;  /* 0x00100000c298783b */ /* 0x000eae0000000200 */
[-C--:B------:R-:W-:Y:S01]  /*12500*/  HMMA.16816.F32.BF16 R76, R164, R162.reuse, R76 ;  /* 0x000000a2a44c723c */ /* 0x080fe2000004184c */
[----:B------:R-:W3:Y:S07]  /*12510*/  LDSM.16.M88.4 R164, [R194+0x1800] ;  /* 0x00180000c2a4783b */ /* 0x000eee0000000200 */
[----:B------:R-:W-:Y:S01]  /*12520*/  HMMA.16816.F32.BF16 R80, R156, R162, R80 ;  /* 0x000000a29c50723c */ /* 0x000fe20000041850 */
[----:B------:R-:W4:Y:S08]  /*12530*/  LDSM.16.M88.4 R184, [R194+0x2000] ;  /* 0x00200000c2b8783b */ /* 0x000f300000000200 */
[----:B------:R-:W-:Y:S01]  /*12540*/  LDSM.16.M88.4 R156, [R197] ;  /* 0x00000000c59c783b */ /* 0x000fe20000000200 */
[-C--:B-1----:R-:W-:Y:S07]  /*12550*/  HMMA.16816.F32.BF16 R4, R168, R172.reuse, R4 ;  /* 0x000000aca804723c */ /* 0x082fee0000041804 */
[----:B------:R-:W1:Y:S01]  /*12560*/  LDSM.16.M88.4 R160, [R191] ;  /* 0x00000000bfa0783b */ /* 0x000e620000000200 */
[C---:B------:R-:W-:Y:S07]  /*12570*/  HMMA.16816.F32.BF16 R8, R176.reuse, R172, R8 ;  /* 0x000000acb008723c */ /* 0x040fee0000041808 */
[----:B------:R-:W0:Y:S01]  /*12580*/  LDGDEPBAR ;  /* 0x00000000000079af */ /* 0x000e220000000000 */
[-C--:B------:R-:W-:Y:S08]  /*12590*/  HMMA.16816.F32.BF16 R12, R176, R174.reuse, R12 ;  /* 0x000000aeb00c723c */ /* 0x080ff0000004180c */
[C---:B------:R-:W-:Y:S01]  /*125a0*/  HMMA.16816.F32.BF16 R16, R168.reuse, R174, R16 ;  /* 0x000000aea810723c */ /* 0x040fe20000041810 */
[----:B------:R-:W1:Y:S07]  /*125b0*/  LDSM.16.M88.4 R172, [R197+0x2000] ;  /* 0x00200000c5ac783b */ /* 0x000e6e0000000200 */
[-C--:B------:R-:W-:Y:S08]  /*125c0*/  HMMA.16816.F32.BF16 R20, R168, R180.reuse, R20 ;  /* 0x000000b4a814723c */ /* 0x080ff00000041814 */
[C---:B------:R-:W-:Y:S08]  /*125d0*/  HMMA.16816.F32.BF16 R24, R176.reuse, R180, R24 ;  /* 0x000000b4b018723c */ /* 0x040ff00000041818 */
[-C--:B------:R-:W-:Y:S08]  /*125e0*/  HMMA.16816.F32.BF16 R28, R176, R182.reuse, R28 ;  /* 0x000000b6b01c723c */ /* 0x080ff0000004181c */
[C---:B------:R-:W-:Y:S08]  /*125f0*/  HMMA.16816.F32.BF16 R32, R168.reuse, R182, R32 ;  /* 0x000000b6a820723c */ /* 0x040ff00000041820 */
[-C--:B--2---:R-:W-:Y:S08]  /*12600*/  HMMA.16816.F32.BF16 R36, R168, R152.reuse, R36 ;  /* 0x00000098a824723c */ /* 0x084ff00000041824 */
        /* <DEDUP_REMOVED lines=16> */
[----:B------:R1:W2:Y:S04]  /*12710*/  MUFU.TANH R187, R0 ;  /* 0x0000000000bb7308 */ /* 0x0002a80000002400 */
[----:B-----5:R-:W-:Y:S02]  /*12720*/  FMUL.FTZ R3, R10, c[0x0][0x320] ;  /* 0x0000c8000a037a20 */ /* 0x020fe40000410000 */
        /* <DEDUP_REMOVED lines=41> */
[----:B------:R-:W-:Y:S01]  /*129c0*/  IADD3 R5, R213, R215, RZ ;  /* 0x000000d7d5057210 */ /* 0x000fe20007ffe0ff */
[-C--:B------:R-:W-:Y:S01]  /*129d0*/  HMMA.16816.F32.BF16 R60, R172, R6.reuse, R60 ;  /* 0x00000006ac3c723c */ /* 0x080fe2000004183c */
[----:B------:R-:W-:Y:S02]  /*129e0*/  MOV R213, c[0x0][0x2c4] ;  /* 0x0000b10000d57a02 */ /* 0x000fe40000000f00 */
[----:B------:R1:W1:Y:S02]  /*129f0*/  MUFU.TANH R222, R0 ;  /* 0x0000000000de7308 */ /* 0x0002640000002400 */
[----:B------:R-:W-:Y:S03]  /*12a00*/  ISETP.NE.AND P2, PT, R213, 0x1, PT ;  /* 0x00000001d500780c */ /* 0x000fe60003f45270 */
[C---:B------:R-:W-:Y:S05]  /*12a10*/  HMMA.16816.F32.BF16 R64, R156.reuse, R6, R64 ;  /* 0x000000069c40723c */ /* 0x040fea0000041840 */
[----:B------:R3:W3:Y:S02]  /*12a20*/  MUFU.TANH R176, R2 ;  /* 0x0000000200b07308 */ /* 0x0006e40000002400 */
[----:B------:R-:W-:Y:S01]  /*12a30*/  @P0 MOV R6, R226 ;  /* 0x000000e200060202 */ /* 0x000fe20000000f00 */
[-C--:B-----5:R-:W-:Y:S04]  /*12a40*/  HMMA.16816.F32.BF16 R68, R156, R8.reuse, R68 ;  /* 0x000000089c44723c */ /* 0x0a0fe80000041844 */
[----:B------:R-:W-:Y:S01]  /*12a50*/  @P0 MOV R7, R217 ;  /* 0x000000d900070202 */ /* 0x000fe20000000f00 */
[----:B--2---:R-:W-:Y:S03]  /*12a60*/  FMUL.FTZ R3, R57, c[0x0][0x320] ;  /* 0x0000c80039037a20 */ /* 0x004fe60000410000 */
[C---:B------:R-:W-:Y:S04]  /*12a70*/  HMMA.16816.F32.BF16 R72, R172.reuse, R8, R72 ;  /* 0x00000008ac48723c */ /* 0x040fe80000041848 */
[----:B-1----:R-:W-:Y:S03]  /*12a80*/  FMUL.FTZ R0, R15, c[0x0][0x320] ;  /* 0x0000c8000f007a20 */ /* 0x002fe60000410000 */
[----:B------:R-:W-:Y:S01]  /*12a90*/  @P0 MOV R9, c[0x0][0x1e0] ;  /* 0x0000780000090a02 */ /* 0x000fe20000000f00 */
[----:B------:R1:W2:Y:S01]  /*12aa0*/  MUFU.TANH R221, R0 ;  /* 0x0000000000dd7308 */ /* 0x0002a20000002400 */
[-C--:B------:R-:W-:Y:S03]  /*12ab0*/  HMMA.16816.F32.BF16 R76, R172, R10.reuse, R76 ;  /* 0x0000000aac4c723c */ /* 0x080fe6000004184c */
[----:B---3--:R-:W-:Y:S01]  /*12ac0*/  FMUL.FTZ R2, R58, c[0x0][0x320] ;  /* 0x0000c8003a027a20 */ /* 0x008fe20000410000 */
[----:B------:R-:W-:Y:S04]  /*12ad0*/  MOV R58, c[0x0][0x32c] ;  /* 0x0000cb00003a7a02 */ /* 0x000fe80000000f00 */
[----:B------:R-:W-:Y:S04]  /*12ae0*/  HMMA.16816.F32.BF16 R80, R156, R10, R80 ;  /* 0x0000000a9c50723c */ /* 0x000fe80000041850 */
[----:B------:R-:W-:Y:S01]  /*12af0*/  ISETP.GE.AND P5, PT, R58, 0x1, PT ;  /* 0x000000013a00780c */ /* 0x000fe20003fa6270 */
[----:B-1----:R-:W-:Y:S11]  /*12b00*/  FMUL.FTZ R0, R16, c[0x0][0x320] ;  /* 0x0000c80010007a20 */ /* 0x002ff60000410000 */
[----:B------:R-:W-:Y:S01]  /*12b10*/  FMUL.FTZ R4, R78, c[0x0][0x320] ;  /* 0x0000c8004e047a20 */ /* 0x000fe20000410000 */
[----:B------:R1:W3:Y:S02]  /*12b20*/  MUFU.TANH R15, R0 ;  /* 0x00000000000f7308 */ /* 0x0002e40000002400 */
        /* <DEDUP_REMOVED lines=54> */
[----:B------:R5:W1:Y:S02]  /*12e90*/  MUFU.TANH R171, R0 ;  /* 0x0000000000ab7308 */ /* 0x000a640000002400 */
[----:B-----5:R-:W-:Y:S08]  /*12ea0*/  FMUL.FTZ R0, R47, c[0x0][0x320] ;  /* 0x0000c8002f007a20 */ /* 0x020ff00000410000 */
        /* <DEDUP_REMOVED lines=10> */
[----:B------:R5:W1:Y:S10]  /*12f50*/  MUFU.TANH R52, R2 ;  /* 0x0000000200347308 */ /* 0x000a740000002400 */
[----:B------:R1:W1:Y:S01]  /*12f60*/  MUFU.TANH R30, R0 ;  /* 0x00000000001e7308 */ /* 0x0002620000002400 */
[----:B-----5:R-:W-:Y:S01]  /*12f70*/  @P0 IADD3 R2, R205, -0x1, RZ ;  /* 0xffffffffcd020810 */ /* 0x020fe20007ffe0ff */
[----:B-1----:R-:W-:Y:S08]  /*12f80*/  FMUL.FTZ R0, R53, c[0x0][0x320] ;  /* 0x0000c80035007a20 */ /* 0x002ff00000410000 */
[----:B------:R1:W1:Y:S02]  /*12f90*/  MUFU.TANH R25, R0 ;  /* 0x0000000000197308 */ /* 0x0002640000002400 */
[----:B-1----:R-:W-:Y:S08]  /*12fa0*/  FMUL.FTZ R0, R54, c[0x0][0x320] ;  /* 0x0000c80036007a20 */ /* 0x002ff00000410000 */
[----:B------:R1:W1:Y:S10]  /*12fb0*/  MUFU.TANH R54, R4 ;  /* 0x0000000400367308 */ /* 0x0002740000002400 */
[----:B------:R5:W2:Y:S01]  /*12fc0*/  MUFU.TANH R39, R0 ;  /* 0x0000000000277308 */ /* 0x000aa20000002400 */
[----:B-1----:R-:W-:Y:S01]  /*12fd0*/  @P0 SHF.L.U32 R4, R9, 0x5, RZ ;  /* 0x0000000509040819 */ /* 0x002fe200000006ff */
[----:B-----5:R-:W-:Y:S08]  /*12fe0*/  FMUL.FTZ R0, R55, c[0x0][0x320] ;  /* 0x0000c80037007a20 */ /* 0x020ff00000410000 */
[----:B------:R1:W1:Y:S02]  /*12ff0*/  MUFU.TANH R35, R0 ;  /* 0x0000000000237308 */ /* 0x0002640000002400 */
[----:B-1----:R-:W-:Y:S02]  /*13000*/  FMUL.FTZ R0, R56, c[0x0][0x320] ;  /* 0x0000c80038007a20 */ /* 0x002fe40000410000 */
[----:B------:R-:W5:Y:S06]  /*13010*/  LDL R56, [R1] ;  /* 0x0000000001387983 */ /* 0x000f6c0000100800 */
        /* <DEDUP_REMOVED lines=37> */
[----:B-1----:R-:W-:Y:S05]  /*13270*/  @P0 SHF.R.S32.HI R0, RZ, 0x1f, R2 ;  /* 0x0000001fff000819 */ /* 0x002fea0000011402 */
[----:B------:R-:W-:Y:S04]  /*13280*/  @P0 IMAD R0, R0, c[0x0][0x1e0], RZ ;  /* 0x0000780000000a24 */ /* 0x000fe800078e02ff */
[C---:B------:R-:W-:Y:S02]  /*13290*/  @P0 IMAD R0, R2.reuse, c[0x0][0x1e4], R0 ;  /* 0x0000790002000a24 */ /* 0x040fe400078e0200 */
[----:B------:R-:W-:Y:S05]  /*132a0*/  @P0 IMAD.WIDE.U32 R2, R2, c[0x0][0x1e0], RZ ;  /* 0x0000780002020a25 */ /* 0x000fea00078e00ff */
[----:B------:R-:W-:Y:S01]  /*132b0*/  @P0 IADD3 R0, R3, R0, RZ ;  /* 0x0000000003000210 */ /* 0x000fe20007ffe0ff */
[----:B------:R-:W-:Y:S04]  /*132c0*/  @P0 IMAD.WIDE.U32 R6, R2, 0x50, R6 ;  /* 0x0000005002060825 */ /* 0x000fe800078e0006 */
[----:B------:R-:W-:Y:S01]  /*132d0*/  @P0 IMAD R0, R0, 0x50, RZ ;  /* 0x0000005000000824 */ /* 0x000fe200078e02ff */
[----:B------:R-:W-:Y:S01]  /*132e0*/  @P0 LEA R2, P1, R6, c[0x0][0x1c8], 0x1 ;  /* 0x0000720006020a11 */ /* 0x000fe200078208ff */
[----:B------:R-:W-:Y:S03]  /*132f0*/  FMUL.FTZ R3, R79, c[0x0][0x320] ;  /* 0x0000c8004f037a20 */ /* 0x000fe60000410000 */
[----:B------:R-:W-:Y:S01]  /*13300*/  @P0 IADD3 R0, R7, R0, RZ ;  /* 0x0000000007000210 */ /* 0x000fe20007ffe0ff */
[----:B------:R-:W-:Y:S01]  /*13310*/  FMUL.FTZ R7, R80, c[0x0][0x320] ;  /* 0x0000c80050077a20 */ /* 0x000fe20000410000 */
[----:B------:R1:W1:Y:S10]  /*13320*/  MUFU.TANH R55, R3 ;  /* 0x0000000300377308 */ /* 0x0002740000002400 */
[----:B------:R2:W2:Y:S01]  /*13330*/  MUFU.TANH R11, R7 ;  /* 0x00000007000b7308 */ /* 0x0004a20000002400 */
[----:B-1----:R-:W-:Y:S01]  /*13340*/  @P0 LEA.HI.X R3, R6, c[0x0][0x1cc], R0, 0x1, P1 ;  /* 0x0000730006030a11 */ /* 0x002fe200008f0c00 */
[----:B------:R-:W-:Y:S01]  /*13350*/  @P2 IMAD.HI.U32 R6, R5, c[0x0][0x2c8], RZ ;  /* 0x0000b20005062a27 */ /* 0x000fe200078e00ff */
[----:B------:R-:W-:Y:S02]  /*13360*/  @P0 IADD3 R8, P1, R2, R4, RZ ;  /* 0x0000000402080210 */ /* 0x000fe40007f3e0ff */
[----:B------:R-:W-:Y:S01]  /*13370*/  @P0 SHF.L.U64.HI R0, R9, R211, c[0x0][0x1e4] ;  /* 0x0000790009000619 */ /* 0x000fe200000102d3 */
[----:B------:R-:W-:Y:S01]  /*13380*/  @!PT LDS RZ, [RZ] ;  /* 0x00000000fffff984 */ /* 0x000fe20000000800 */
[----:B------:R-:W-:Y:S01]  /*13390*/  @!PT LDS RZ, [RZ] ;  /* 0x00000000fffff984 */ /* 0x000fe20000000800 */
[----:B------:R-:W-:Y:S01]  /*133a0*/  @!PT LDS RZ, [RZ] ;  /* 0x00000000fffff984 */ /* 0x000fe20000000800 */
[----:B------:R1:W-:Y:S01]  /*133b0*/  @P0 LDGSTS.E.BYPASS.LTC128B.128 [R207+0x2900], [R2.64], !P4 ;  /* 0x0290000002cf0fae */ /* 0x0003e2000e101d48 */
[----:B------:R-:W-:Y:S02]  /*133c0*/  @P2 SHF.R.U32.HI R5, RZ, c[0x0][0x2cc], R6 ;  /* 0x0000b300ff052a19 */ /* 0x000fe40000011606 */
[----:B------:R-:W-:Y:S01]  /*133d0*/  @P0 IADD3.X R9, R3, R0, RZ, P1, !PT ;  /* 0x0000000003090210 */ /* 0x000fe20000ffe4ff */
[----:B--2---:R-:W-:Y:S01]  /*133e0*/  FMUL.FTZ R7, R81, c[0x0][0x320] ;  /* 0x0000c80051077a20 */ /* 0x004fe20000410000 */
[-C--:B------:R-:W-:Y:S03]  /*133f0*/  @P0 IADD3 R6, P3, R8, R4.reuse, RZ ;  /* 0x0000000408060210 */ /* 0x080fe60007f7e0ff */
[----:B------:R2:W-:Y:S01]  /*13400*/  @P0 LDGSTS.E.BYPASS.LTC128B.128 [R207+0x3100], [R8.64], !P4 ;  /* 0x0310000008cf0fae */ /* 0x0005e2000e101d48 */
[----:B------:R3:W2:Y:S01]  /*13410*/  MUFU.TANH R10, R7 ;  /* 0x00000007000a7308 */ /* 0x0006a20000002400 */
[----:B-1----:R-:W-:Y:S02]  /*13420*/  @P0 IADD3 R2, P2, R6, R4, RZ ;  /* 0x0000000406020210 */ /* 0x002fe40007f5e0ff */
[----:B---3--:R-:W-:Y:S02]  /*13430*/  @P0 IADD3.X R7, R9, R0, RZ, P3, !PT ;  /* 0x0000000009070210 */ /* 0x008fe40001ffe4ff */
[----:B--2---:R-:W-:Y:S01]  /*13440*/  @P0 IADD3 R8, P1, R2, R4, RZ ;  /* 0x0000000402080210 */ /* 0x004fe20007f3e0ff */
[----:B------:R-:W-:Y:S01]  /*13450*/  FMUL.FTZ R4, R82, c[0x0][0x320] ;  /* 0x0000c80052047a20 */ /* 0x000fe20000410000 */
[-C--:B------:R-:W-:Y:S01]  /*13460*/  @P0 IADD3.X R3, R7, R0.reuse, RZ, P2, !PT ;  /* 0x0000000007030210 */ /* 0x080fe200017fe4ff */
[----:B------:R1:W-:Y:S02]  /*13470*/  @P0 LDGSTS.E.BYPASS.LTC128B.128 [R207+0x3900], [R6.64], !P4 ;  /* 0x0390000006cf0fae */ /* 0x0003e4000e101d48 */
[----:B------:R2:W3:Y:S01]  /*13480*/  MUFU.TANH R12, R4 ;  /* 0x00000004000c7308 */ /* 0x0004e20000002400 */
[----:B------:R-:W-:Y:S01]  /*13490*/  @P0 IADD3.X R9, R3, R0, RZ, P1, !PT ;  /* 0x0000000003090210 */ /* 0x000fe20000ffe4ff */
[----:B------:R-:W-:Y:S04]  /*134a0*/  IMAD R0, R205, -0x50, RZ ;  /* 0xffffffb0cd007824 */ /* 0x000fe800078e02ff */
[----:B------:R1:W-:Y:S08]  /*134b0*/  @P0 LDGSTS.E.BYPASS.LTC128B.128 [R207+0x4100], [R2.64], !P4 ;  /* 0x0410000002cf0fae */ /* 0x0003f0000e101d48 */
[----:B------:R3:W-:Y:S08]  /*134c0*/  @P0 LDGSTS.E.BYPASS.LTC128B.128 [R207+0x4900], [R8.64], !P4 ;  /* 0x0490000008cf0fae */ /* 0x0007f0000e101d48 */
[----:B------:R-:W0:Y:S08]  /*134d0*/  LDGDEPBAR ;  /* 0x00000000000079af */ /* 0x000e300000000000 */
[----:B--2---:R-:W2:Y:S01]  /*134e0*/  SHFL.IDX PT, R4, R5, RZ, 0x1c1f ;  /* 0x001c1fff05047589 */ /* 0x004ea200000e0000 */
[----:B-1----:R-:W-:Y:S04]  /*134f0*/  FMUL.FTZ R2, R83, c[0x0][0x320] ;  /* 0x0000c80053027a20 */ /* 0x002fe80000410000 */
[----:B---3--:R5:W1:Y:S02]  /*13500*/  MUFU.TANH R9, R2 ;  /* 0x0000000200097308 */ /* 0x008a640000002400 */
[----:B-----5:R-:W-:Y:S04]  /*13510*/  IADD3 R2, -R56, 0x1, R0 ;  /* 0x0000000138027810 */ /* 0x020fe80007ffe100 */
[----:B------:R-:W-:Y:S04]  /*13520*/  IADD3 R2, -R243, R2, R244 ;  /* 0x00000002f3027210 */ /* 0x000fe80007ffe1f4 */
[C---:B------:R-:W-:Y:S02]  /*13530*/  IADD3 R6, R2.reuse, c[0x0][0x328], RZ ;  /* 0x0000ca0002067a10 */ /* 0x040fe40007ffe0ff */
[----:B------:R-:W-:Y:S02]  /*13540*/  IADD3 R7, R2, UR4, RZ ;  /* 0x0000000402077c10 */ /* 0x000fe4000fffe0ff */
[----:B--2---:R-:W-:Y:S02]  /*13550*/  IADD3 R3, R6, R4, RZ ;  /* 0x0000000406037210 */ /* 0x004fe40007ffe0ff */
        /* <DEDUP_REMOVED lines=13> */
.L_x_634:
[----:B------:R-:W-:Y:S04]  /*13630*/  MOV R8, c[0x0][0x32c] ;  /* 0x0000cb0000087a02 */ /* 0x000fe80000000f00 */
[----:B------:R-:W-:-:S13]  /*13640*/  ISETP.NE.AND P0, PT, R8, 0x1, PT ;  /* 0x000000010800780c */ /* 0x000fda0003f05270 */
[----:B------:R-:W-:Y:S05]  /*13650*/  @P0 IMAD.HI.U32 R8, R4, c[0x0][0x330], RZ ;  /* 0x0000cc0004080a27 */ /* 0x000fea00078e00ff */
[----:B------:R-:W-:Y:S02]  /*13660*/  @P0 SHF.R.U32.HI R4, RZ, c[0x0][0x334], R8 ;  /* 0x0000cd00ff040a19 */ /* 0x000fe40000011608 */
.L_x_635:
[----:B------:R-:W-:Y:S05]  /*13670*/  BSYNC B0 ;  /* 0x0000000000007941 */ /* 0x000fea0003800000 */
.L_x_633:
[----:B------:R-:W-:Y:S04]  /*13680*/  IMAD.IADD R8, R0, 0x1, -R56 ;  /* 0x0000000100087824 */ /* 0x000fe800078e0a38 */
[----:B------:R-:W-:Y:S05]  /*13690*/  IMAD R4, R4, c[0x0][0x32c], R8 ;  /* 0x0000cb0004047a24 */ /* 0x000fea00078e0208 */
[----:B------:R-:W-:Y:S02]  /*136a0*/  IADD3 R8, R4, c[0x0][0x32c], RZ ;  /* 0x0000cb0004087a10 */ /* 0x000fe40007ffe0ff */
[----:B------:R-:W-:Y:S02]  /*136b0*/  IMNMX R2, R2, R4, !PT ;  /* 0x0000000402027217 */ /* 0x000fe40007800200 */
[----:B------:R-:W-:Y:S02]  /*136c0*/  IMNMX R3, R3, R8, PT ;  /* 0x0000000803037217 */ /* 0x000fe40003800200 */
.L_x_632:
        /* <DEDUP_REMOVED lines=27> */
[----:B------:R-:W-:Y:S02]  /*13880*/  ISETP.LT.OR P0, PT, R3, 0xa, P0 ;  /* 0x0000000a0300780c */ /* 0x000fe40000701670 */
[----:B------:R-:W-:Y:S02]  /*13890*/  LOP3.LUT R204, R204, 0xffffff7f, RZ, 0xc0, !PT ;  /* 0xffffff7fcccc7812 */ /* 0x000fe400078ec0ff */
[----:B------:R-:W-:Y:S02]  /*138a0*/  FSEL R18, R169, -INF , !P0 ;  /* 0xff800000a9127808 */ /* 0x000fe40004000000 */
[----:B------:R-:W-:Y:S02]  /*138b0*/  ISETP.GT.AND P0, PT, R2, 0x10, !P1 ;  /* 0x000000100200780c */ /* 0x000fe40004f04270 */
[----:B------:R-:W-:Y:S02]  /*138c0*/  ISETP.GE.AND P2, PT, R0, 0x3a, PT ;  /* 0x0000003a0000780c */ /* 0x000fe40003f46270 */
[----:B------:R-:W-:Y:S02]  /*138d0*/  ISETP.LT.OR P0, PT, R3, 0x11, P0 ;  /* 0x000000110300780c */ /* 0x000fe40000701670 */
        /* <DEDUP_REMOVED lines=93> */
.L_x_638:
[----:B------:R-:W-:Y:S04]  /*13eb0*/  MOV R8, c[0x0][0x32c] ;  /* 0x0000cb0000087a02 */ /* 0x000fe80000000f00 */
[----:B------:R-:W-:-:S13]  /*13ec0*/  ISETP.NE.AND P0, PT, R8, 0x1, PT ;  /* 0x000000010800780c */ /* 0x000fda0003f05270 */
[----:B------:R-:W-:Y:S05]  /*13ed0*/  @P0 IMAD.HI.U32 R8, R4, c[0x0][0x330], RZ ;  /* 0x0000cc0004080a27 */ /* 0x000fea00078e00ff */
[----:B------:R-:W-:Y:S02]  /*13ee0*/  @P0 SHF.R.U32.HI R4, RZ, c[0x0][0x334], R8 ;  /* 0x0000cd00ff040a19 */ /* 0x000fe40000011608 */
.L_x_639:
[----:B------:R-:W-:Y:S05]  /*13ef0*/  BSYNC B0 ;  /* 0x0000000000007941 */ /* 0x000fea0003800000 */
.L_x_637:
[----:B------:R-:W-:Y:S04]  /*13f00*/  IMAD.IADD R8, R0, 0x1, -R56 ;  /* 0x0000000100087824 */ /* 0x000fe800078e0a38 */
[----:B------:R-:W-:Y:S05]  /*13f10*/  IMAD R4, R4, c[0x0][0x32c], R8 ;  /* 0x0000cb0004047a24 */ /* 0x000fea00078e0208 */
[----:B------:R-:W-:Y:S02]  /*13f20*/  IADD3 R8, R4, c[0x0][0x32c], RZ ;  /* 0x0000cb0004087a10 */ /* 0x000fe40007ffe0ff */
[----:B------:R-:W-:Y:S02]  /*13f30*/  IMNMX R3, R3, R4, !PT ;  /* 0x0000000403037217 */ /* 0x000fe40007800200 */
[----:B------:R-:W-:Y:S02]  /*13f40*/  IMNMX R2, R2, R8, PT ;  /* 0x0000000802027217 */ /* 0x000fe40003800200 */
.L_x_636:
        /* <DEDUP_REMOVED lines=91> */
.L_x_642:
[----:B------:R-:W-:Y:S04]  /*14500*/  MOV R8, c[0x0][0x32c] ;  /* 0x0000cb0000087a02 */ /* 0x000fe80000000f00 */
[----:B------:R-:W-:-:S13]  /*14510*/  ISETP.NE.AND P0, PT, R8, 0x1, PT ;  /* 0x000000010800780c */ /* 0x000fda0003f05270 */
[----:B------:R-:W-:Y:S05]  /*14520*/  @P0 IMAD.HI.U32 R8, R4, c[0x0][0x330], RZ ;  /* 0x0000cc0004080a27 */ /* 0x000fea00078e00ff */
[----:B------:R-:W-:Y:S02]  /*14530*/  @P0 SHF.R.U32.HI R4, RZ, c[0x0][0x334], R8 ;  /* 0x0000cd00ff040a19 */ /* 0x000fe40000011608 */
.L_x_643:
[----:B------:R-:W-:Y:S05]  /*14540*/  BSYNC B0 ;  /* 0x0000000000007941 */ /* 0x000fea0003800000 */
.L_x_641:
[----:B------:R-:W-:Y:S04]  /*14550*/  IMAD.IADD R8, R0, 0x1, -R56 ;  /* 0x0000000100087824 */ /* 0x000fe800078e0a38 */
[----:B------:R-:W-:Y:S05]  /*14560*/  IMAD R4, R4, c[0x0][0x32c], R8 ;  /* 0x0000cb0004047a24 */ /* 0x000fea00078e0208 */
[----:B------:R-:W-:Y:S02]  /*14570*/  IADD3 R8, R4, c[0x0][0x32c], RZ ;  /* 0x0000cb0004087a10 */ /* 0x000fe40007ffe0ff */
[----:B------:R-:W-:Y:S02]  /*14580*/  IMNMX R3, R3, R4, !PT ;  /* 0x0000000403037217 */ /* 0x000fe40007800200 */
[----:B------:R-:W-:Y:S02]  /*14590*/  IMNMX R2, R2, R8, PT ;  /* 0x0000000802027217 */ /* 0x000fe40003800200 */
.L_x_640:
        /* <DEDUP_REMOVED lines=91> */
.L_x_646:
[----:B------:R-:W-:Y:S04]  /*14b50*/  MOV R5, c[0x0][0x32c] ;  /* 0x0000cb0000057a02 */ /* 0x000fe80000000f00 */
[----:B------:R-:W-:-:S13]  /*14b60*/  ISETP.NE.AND P0, PT, R5, 0x1, PT ;  /* 0x000000010500780c */ /* 0x000fda0003f05270 */
[----:B------:R-:W-:Y:S05]  /*14b70*/  @P0 IMAD.HI.U32 R5, R4, c[0x0][0x330], RZ ;  /* 0x0000cc0004050a27 */ /* 0x000fea00078e00ff */
[----:B------:R-:W-:Y:S02]  /*14b80*/  @P0 SHF.R.U32.HI R4, RZ, c[0x0][0x334], R5 ;  /* 0x0000cd00ff040a19 */ /* 0x000fe40000011605 */
.L_x_647:
[----:B------:R-:W-:Y:S05]  /*14b90*/  BSYNC B0 ;  /* 0x0000000000007941 */ /* 0x000fea0003800000 */
.L_x_645:
[----:B------:R-:W-:Y:S04]  /*14ba0*/  IMAD.IADD R0, R0, 0x1, -R56 ;  /* 0x0000000100007824 */ /* 0x000fe800078e0a38 */
[----:B------:R-:W-:Y:S05]  /*14bb0*/  IMAD R0, R4, c[0x0][0x32c], R0 ;  /* 0x0000cb0004007a24 */ /* 0x000fea00078e0200 */
[----:B------:R-:W-:Y:S02]  /*14bc0*/  IADD3 R4, R0, c[0x0][0x32c], RZ ;  /* 0x0000cb0000047a10 */ /* 0x000fe40007ffe0ff */
[----:B------:R-:W-:Y:S02]  /*14bd0*/  IMNMX R2, R2, R0, !PT ;  /* 0x0000000002027217 */ /* 0x000fe40007800200 */
[----:B------:R-:W-:Y:S02]  /*14be0*/  IMNMX R3, R3, R4, PT ;  /* 0x0000000403037217 */ /* 0x000fe40003800200 */
.L_x_644:
        /* <DEDUP_REMOVED lines=164> */
[----:B----4-:R-:W-:Y:S02]  /*15630*/  F2FP.BF16.PACK_AB R76, R48, R45 ;  /* 0x0000002d304c723e */ /* 0x010fe400000010ff */
[----:B------:R-:W-:Y:S01]  /*15640*/  FMNMX.FTZ R6, R58, R6, !PT ;  /* 0x000000063a067209 */ /* 0x000fe20007810000 */
[----:B------:R1:W-:Y:S01]  /*15650*/  MUFU.EX2 R63, R5 ;  /* 0x00000005003f7308 */ /* 0x0003e20000000800 */
[----:B------:R-:W-:Y:S02]  /*15660*/  LOP3.LUT P6, RZ, R204, 0x4000, RZ, 0xc0, !PT ;  /* 0x00004000ccff7812 */ /* 0x000fe400078cc0ff */
[----:B------:R-:W-:Y:S02]  /*15670*/  FMNMX.FTZ R0, R62, R6, !PT ;  /* 0x000000063e007209 */ /* 0x000fe40007810000 */
[----:B------:R-:W-:Y:S02]  /*15680*/  ISETP.GT.AND P3, PT, R2, 0x49, !P6 ;  /* 0x000000490200780c */ /* 0x000fe40007764270 */
[----:B------:R-:W-:Y:S02]  /*15690*/  FMNMX.FTZ R0, R154, R0, !PT ;  /* 0x000000009a007209 */ /* 0x000fe40007810000 */
[----:B------:R-:W-:Y:S01]  /*156a0*/  ISETP.LT.OR P3, PT, R3, 0x4a, P3 ;  /* 0x0000004a0300780c */ /* 0x000fe20001f61670 */
[----:B------:R2:W3:Y:S01]  /*156b0*/  MUFU.EX2 R60, R7 ;  /* 0x00000007003c7308 */ /* 0x0004e20000000800 */
[----:B------:R-:W-:Y:S02]  /*156c0*/  FMNMX.FTZ R0, R162, R0, !PT ;  /* 0x00000000a2007209 */ /* 0x000fe40007810000 */
[----:B------:R-:W-:Y:S02]  /*156d0*/  FSEL R73, R55, -INF , !P3 ;  /* 0xff80000037497808 */ /* 0x000fe40005800000 */
[----:B------:R-:W-:Y:S01]  /*156e0*/  FMNMX.FTZ R0, R163, R0, !PT ;  /* 0x00000000a3007209 */ /* 0x000fe20007810000 */
[----:B------:R-:W-:Y:S01]  /*156f0*/  LDSM.16.MT88.4 R52, [R190] ;  /* 0x00000000be34783b */ /* 0x000fe20000004200 */
[--C-:B-1----:R-:W-:Y:S04]  /*15700*/  FFMA.FTZ R5, R10, c[0x0][0x2d0], -R75.reuse ;  /* 0x0000b4000a057a23 */ /* 0x102fe8000001084b */
[----:B------:R1:W-:Y:S03]  /*15710*/  MUFU.EX2 R47, R5 ;  /* 0x00000005002f7308 */ /* 0x0003e60000000800 */
[----:B--2---:R-:W2:Y:S01]  /*15720*/  SHFL.BFLY PT, R7, R4, 0x1, 0x1f ;  /* 0x0c201f0004077f89 */ /* 0x004ea200000e0000 */
[----:B---3--:R-:W-:Y:S01]  /*15730*/  F2FP.BF16.PACK_AB R78, R63, R60 ;  /* 0x0000003c3f4e723e */ /* 0x008fe200000010ff */
[--C-:B-1----:R-:W-:Y:S05]  /*15740*/  FFMA.FTZ R5, R11, c[0x0][0x2d0], -R75.reuse ;  /* 0x0000b4000b057a23 */ /* 0x102fea000001084b */
        /* <DEDUP_REMOVED lines=76> */
[----:B------:R-:W-:Y:S02]  /*15c10*/  FMUL.FTZ R33, R69, R117 ;  /* 0x0000007545217220 */ /* 0x000fe40000410000 */
[--C-:B------:R-:W-:Y:S02]  /*15c20*/  FFMA.FTZ R58, R58, c[0x0][0x2d0], -R153.reuse ;  /* 0x0000b4003a3a7a23 */ /* 0x100fe40000010899 */
[--C-:B------:R-:W-:Y:S01]  /*15c30*/  FFMA.FTZ R62, R62, c[0x0][0x2d0], -R153.reuse ;  /* 0x0000b4003e3e7a23 */ /* 0x100fe20000010899 */
[----:B------:R4:W-:Y:S01]  /*15c40*/  MUFU.EX2 R246, R4 ;  /* 0x0000000400f67308 */ /* 0x0009e20000000800 */
[C---:B-1----:R-:W-:Y:S02]  /*15c50*/  FMUL.FTZ R6, R68.reuse, R90 ;  /* 0x0000005a44067220 */ /* 0x042fe40000410000 */
[C---:B------:R-:W-:Y:S02]  /*15c60*/  FMUL.FTZ R7, R68.reuse, R91 ;  /* 0x0000005b44077220 */ /* 0x040fe40000410000 */
[C---:B------:R-:W-:Y:S05]  /*15c70*/  FMUL.FTZ R18, R68.reuse, R102 ;  /* 0x0000006644127220 */ /* 0x040fea0000410000 */
        /* <DEDUP_REMOVED lines=9> */
[C---:B------:R-:W-:Y:S02]  /*15d10*/  FMUL.FTZ R13, R2.reuse, R97 ;  /* 0x00000061020d7220 */ /* 0x040fe40000410000 */
        /* <DEDUP_REMOVED lines=8> */
[C---:B------:R-:W-:Y:S01]  /*15da0*/  FMUL.FTZ R5, R69.reuse, R89 ;  /* 0x0000005945057220 */ /* 0x040fe20000410000 */
[----:B------:R-:W-:Y:S01]  /*15db0*/  MOV R113, R60 ;  /* 0x0000003c00717202 */ /* 0x000fe20000000f00 */
[C---:B------:R-:W-:Y:S01]  /*15dc0*/  FMUL.FTZ R41, R2.reuse, R125 ;  /* 0x0000007d02297220 */ /* 0x040fe20000410000 */
[----:B------:R-:W-:Y:S01]  /*15dd0*/  MOV R125, R227 ;  /* 0x000000e3007d7202 */ /* 0x000fe20000000f00 */
[----:B------:R-:W-:Y:S01]  /*15de0*/  FMUL.FTZ R44, R2, R128 ;  /* 0x00000080022c7220 */ /* 0x000fe20000410000 */
[----:B------:R1:W-:Y:S01]  /*15df0*/  MUFU.EX2 R234, R24 ;  /* 0x0000001800ea7308 */ /* 0x0003e20000000800 */
[C---:B------:R-:W-:Y:S02]  /*15e00*/  FMUL.FTZ R50, R68.reuse, R134 ;  /* 0x0000008644327220 */ /* 0x040fe40000410000 */
[----:B------:R-:W-:Y:S02]  /*15e10*/  FMUL.FTZ R51, R68, R135 ;  /* 0x0000008744337220 */ /* 0x000fe40000410000 */
[----:B--2---:R-:W-:Y:S02]  /*15e20*/  FFMA.FTZ R0, R22, c[0x0][0x2d0], -R153 ;  /* 0x0000b40016007a23 */ /* 0x004fe40000010899 */
[----:B------:R-:W2:Y:S01]  /*15e30*/  LDSM.16.MT88.4 R20, [R189] ;  /* 0x00000000bd14783b */ /* 0x000ea20000004200 */
[C---:B------:R-:W-:Y:S02]  /*15e40*/  FMUL.FTZ R57, R2.reuse, R141 ;  /* 0x0000008d02397220 */ /* 0x040fe40000410000 */
[----:B------:R4:W5:Y:S01]  /*15e50*/  MUFU.EX2 R238, R0 ;  /* 0x0000000000ee7308 */ /* 0x0009620000000800 */
[C---:B------:R-:W-:Y:S02]  /*15e60*/  FMUL.FTZ R60, R2.reuse, R144 ;  /* 0x00000090023c7220 */ /* 0x040fe40000410000 */
[C---:B------:R-:W-:Y:S02]  /*15e70*/  FMUL.FTZ R61, R2.reuse, R145 ;  /* 0x00000091023d7220 */ /* 0x040fe40000410000 */
[----:B---3--:R-:W-:Y:S02]  /*15e80*/  FMUL.FTZ R4, R69, R88 ;  /* 0x0000005845047220 */ /* 0x008fe40000410000 */
[----:B------:R-:W-:Y:S01]  /*15e90*/  LDSM.16.MT88.4 R88, [R193+0x800] ;  /* 0x00080000c158783b */ /* 0x000fe20000004200 */
[----:B------:R-:W-:Y:S04]  /*15ea0*/  FFMA.FTZ R92, R159, c[0x0][0x2d0], -R75 ;  /* 0x0000b4009f5c7a23 */ /* 0x000fe8000001084b */
[----:B------:R-:W-:Y:S01]  /*15eb0*/  MUFU.EX2 R225, R92 ;  /* 0x0000005c00e17308 */ /* 0x000fe20000000800 */
[----:B-1----:R-:W-:Y:S01]  /*15ec0*/  FMUL.FTZ R24, R2, R108 ;  /* 0x0000006c02187220 */ /* 0x002fe20000410000 */
[----:B----4-:R-:W-:Y:S02]  /*15ed0*/  FSEL R0, R3, RZ, P0 ;  /* 0x000000ff03007208 */ /* 0x010fe40000000000 */
[----:B-----5:R-:W-:Y:S02]  /*15ee0*/  F2FP.BF16.PACK_AB R65, R238, R237 ;  /* 0x000000edee41723e */ /* 0x020fe400000010ff */
[----:B------:R-:W-:Y:S01]  /*15ef0*/  ISETP.GT.AND P0, PT, R205, R239, PT ;  /* 0x000000efcd00720c */ /* 0x000fe20003f04270 */
        /* <DEDUP_REMOVED lines=10> */
[C---:B------:R-:W-:Y:S03]  /*15fa0*/  HMMA.16816.F32.BF16 R8, R64.reuse, R20, R8 ;  /* 0x000000144008723c */ /* 0x040fe60000041808 */
[----:B------:R-:W3:Y:S01]  /*15fb0*/  LDL.LU R99, [R1+0xc] ;  /* 0x00000c0001637983 */ /* 0x000ee20000300800 */
[C---:B------:R-:W-:Y:S01]  /*15fc0*/  FMUL.FTZ R14, R0.reuse, R98 ;  /* 0x00000062000e7220 */ /* 0x040fe20000410000 */
[----:B------:R-:W-:Y:S01]  /*15fd0*/  MOV R98, R47 ;  /* 0x0000002f00627202 */ /* 0x000fe20000000f00 */
[----:B------:R-:W-:Y:S01]  /*15fe0*/  FMUL.FTZ R26, R0, R110 ;  /* 0x0000006e001a7220 */ /* 0x000fe20000410000 */
[----:B------:R-:W4:Y:S01]  /*15ff0*/  LDL.LU R97, [R1+0x10] ;  /* 0x0000100001617983 */ /* 0x000f220000300800 */
[----:B------:R-:W-:Y:S03]  /*16000*/  FFMA.FTZ R20, R34, c[0x0][0x2d0], -R152 ;  /* 0x0000b40022147a23 */ /* 0x000fe60000010898 */
[-C--:B------:R-:W-:Y:S01]  /*16010*/  HMMA.16816.F32.BF16 R12, R64, R22.reuse, R12 ;  /* 0x00000016400c723c */ /* 0x080fe2000004180c */
[----:B------:R5:W-:Y:S01]  /*16020*/  MUFU.EX2 R235, R20 ;  /* 0x0000001400eb7308 */ /* 0x000be20000000800 */
[----:B------:R-:W3:Y:S01]  /*16030*/  LDL.LU R96, [R1+0x14] ;  /* 0x0000140001607983 */ /* 0x000ee20000300800 */
[----:B------:R-:W-:Y:S02]  /*16040*/  FMUL.FTZ R34, R68, R118 ;  /* 0x0000007644227220 */ /* 0x000fe40000410000 */
[C---:B------:R-:W-:Y:S01]  /*16050*/  FMUL.FTZ R27, R0.reuse, R111 ;  /* 0x0000006f001b7220 */ /* 0x040fe20000410000 */
[----:B------:R-:W3:Y:S01]  /*16060*/  LDL.LU R126, [R1+0x18] ;  /* 0x00001800017e7983 */ /* 0x000ee20000300800 */
[C---:B------:R-:W-:Y:S01]  /*16070*/  FMUL.FTZ R30, R0.reuse, R114 ;  /* 0x00000072001e7220 */ /* 0x040fe20000410000 */
[C---:B------:R-:W-:Y:S02]  /*16080*/  HMMA.16816.F32.BF16 R16, R76.reuse, R22, R16 ;  /* 0x000000164c10723c */ /* 0x040fe40000041810 */
[----:B------:R-:W-:Y:S02]  /*16090*/  LDSM.16.MT88.4 R116, [R193+0x2000] ;  /* 0x00200000c174783b */ /* 0x000fe40000004200 */
[----:B------:R-:W-:Y:S01]  /*160a0*/  FMUL.FTZ R21, R69, R105 ;  /* 0x0000006945157220 */ /* 0x000fe20000410000 */
[----:B------:R-:W-:Y:S01]  /*160b0*/  MOV R114, R59 ;  /* 0x0000003b00727202 */ /* 0x000fe20000000f00 */
[----:B------:R-:W-:Y:S01]  /*160c0*/  FMUL.FTZ R31, R0, R115 ;  /* 0x00000073001f7220 */ /* 0x000fe20000410000 */
[----:B------:R-:W-:Y:S01]  /*160d0*/  MOV R115, R48 ;  /* 0x0000003000737202 */ /* 0x000fe20000000f00 */
[C---:B------:R-:W-:Y:S04]  /*160e0*/  FMUL.FTZ R22, R68.reuse, R106 ;  /* 0x0000006a44167220 */ /* 0x040fe80000410000 */
[----:B------:R-:W-:Y:S02]  /*160f0*/  FMUL.FTZ R23, R68, R107 ;  /* 0x0000006b44177220 */ /* 0x000fe40000410000 */
[--C-:B------:R-:W-:Y:S02]  /*16100*/  FFMA.FTZ R48, R49, c[0x0][0x2d0], -R74.reuse ;  /* 0x0000b40031307a23 */ /* 0x100fe4000001084a */
[C---:B------:R-:W-:Y:S02]  /*16110*/  FMUL.FTZ R46, R0.reuse, R130 ;  /* 0x00000082002e7220 */ /* 0x040fe40000410000 */
[C---:B-----5:R-:W-:Y:S01]  /*16120*/  FMUL.FTZ R20, R69.reuse, R104 ;  /* 0x0000006845147220 */ /* 0x060fe20000410000 */
[----:B------:R5:W-:Y:S01]  /*16130*/  MUFU.EX2 R228, R48 ;  /* 0x0000003000e47308 */ /* 0x000be20000000800 */
[----:B------:R-:W-:Y:S01]  /*16140*/  FMUL.FTZ R49, R69, R133 ;  /* 0x0000008545317220 */ /* 0x000fe20000410000 */
[----:B------:R-:W-:Y:S01]  /*16150*/  MOV R104, R45 ;  /* 0x0000002d00687202 */ /* 0x000fe20000000f00 */
[C---:B------:R-:W-:Y:S02]  /*16160*/  FMUL.FTZ R47, R0.reuse, R131 ;  /* 0x00000083002f7220 */ /* 0x040fe40000410000 */
[----:B------:R-:W-:Y:S01]  /*16170*/  FMUL.FTZ R59, R0, R143 ;  /* 0x0000008f003b7220 */ /* 0x000fe20000410000 */
[-C--:B------:R-:W-:Y:S03]  /*16180*/  HMMA.16816.F32.BF16 R20, R76, R36.reuse, R20 ;  /* 0x000000244c14723c */ /* 0x080fe60000041814 */
[----:B------:R-:W-:Y:S01]  /*16190*/  FMUL.FTZ R45, R2, R129 ;  /* 0x00000081022d7220 */ /* 0x000fe20000410000 */
[----:B------:R1:W-:Y:S04]  /*161a0*/  MUFU.EX2 R130, R58 ;  /* 0x0000003a00827308 */ /* 0x0003e80000000800 */
[C---:B------:R-:W-:Y:S06]  /*161b0*/  HMMA.16816.F32.BF16 R24, R64.reuse, R36, R24 ;  /* 0x000000244018723c */ /* 0x040fec0000041818 */
[----:B------:R2:W-:Y:S01]  /*161c0*/  MUFU.EX2 R129, R62 ;  /* 0x0000003e00817308 */ /* 0x0005e20000000800 */
[--C-:B------:R-:W-:Y:S01]  /*161d0*/  FFMA.FTZ R36, R43, c[0x0][0x2d0], -R74.reuse ;  /* 0x0000b4002b247a23 */ /* 0x100fe2000001084a */
[-C--:B------:R-:W-:Y:S04]  /*161e0*/  HMMA.16816.F32.BF16 R28, R64, R38.reuse, R28 ;  /* 0x00000026401c723c */ /* 0x080fe8000004181c */
[C---:B-----5:R-:W-:Y:S02]  /*161f0*/  FMUL.FTZ R48, R69.reuse, R132 ;  /* 0x0000008445307220 */ /* 0x060fe40000410000 */
[----:B------:R-:W-:Y:S01]  /*16200*/  LDSM.16.MT88.4 R132, [R190+0x2000] ;  /* 0x00200000be84783b */ /* 0x000fe20000004200 */
[C---:B------:R-:W-:Y:S01]  /*16210*/  FMUL.FTZ R43, R0.reuse, R127 ;  /* 0x0000007f002b7220 */ /* 0x040fe20000410000 */
[C---:B------:R-:W-:Y:S01]  /*16220*/  HMMA.16816.F32.BF16 R32, R76.reuse, R38, R32 ;  /* 0x000000264c20723c */ /* 0x040fe20000041820 */
[----:B------:R5:W-:Y:S03]  /*16230*/  MUFU.EX2 R231, R36 ;  /* 0x0000002400e77308 */ /* 0x000be60000000800 */
[C---:B------:R-:W-:Y:S01]  /*16240*/  FMUL.FTZ R37, R69.reuse, R121 ;  /* 0x0000007945257220 */ /* 0x040fe20000410000 */
[----:B------:R-:W-:Y:S01]  /*16250*/  MOV R121, R223 ;  /* 0x000000df00797202 */ /* 0x000fe20000000f00 */
[----:B-1----:R-:W-:Y:S02]  /*16260*/  FMUL.FTZ R58, R0, R142 ;  /* 0x0000008e003a7220 */ /* 0x002fe40000410000 */
[C---:B------:R-:W-:Y:S01]  /*16270*/  FMUL.FTZ R38, R68.reuse, R122 ;  /* 0x0000007a44267220 */ /* 0x040fe20000410000 */
[----:B------:R-:W-:Y:S03]  /*16280*/  MOV R122, R219 ;  /* 0x000000db007a7202 */ /* 0x000fe60000000f00 */
[----:B------:R-:W-:Y:S01]  /*16290*/  FMUL.FTZ R39, R68, R123 ;  /* 0x0000007b44277220 */ /* 0x000fe20000410000 */
[----:B------:R-:W-:Y:S01]  /*162a0*/  MOV R123, R63 ;  /* 0x0000003f007b7202 */ /* 0x000fe20000000f00 */
[C---:B--2---:R-:W-:Y:S02]  /*162b0*/  FMUL.FTZ R62, R0.reuse, R146 ;  /* 0x00000092003e7220 */ /* 0x044fe40000410000 */
[----:B------:R-:W-:Y:S02]  /*162c0*/  FMUL.FTZ R63, R0, R147 ;  /* 0x00000093003f7220 */ /* 0x000fe40000410000 */
[C---:B-----5:R-:W-:Y:S01]  /*162d0*/  FMUL.FTZ R36, R69.reuse, R120 ;  /* 0x0000007845247220 */ /* 0x060fe20000410000 */
[----:B------:R-:W-:Y:S06]  /*162e0*/  MOV R120, R226 ;  /* 0x000000e200787202 */ /* 0x000fec0000000f00 */
[-C--:B------:R-:W-:Y:S08]  /*162f0*/  HMMA.16816.F32.BF16 R36, R76, R52.reuse, R36 ;  /* 0x000000344c24723c */ /* 0x080ff00000041824 */
        /* <DEDUP_REMOVED lines=14> */
[----:B------:R1:W5:Y:S01]  /*163e0*/  MUFU.EX2 R227, R80 ;  /* 0x0000005000e37308 */ /* 0x0003620000000800 */
        /* <DEDUP_REMOVED lines=13> */
[----:B-----5:R-:W-:Y:S03]  /*164c0*/  F2FP.BF16.PACK_AB R83, R227, R129 ;  /* 0x00000081e353723e */ /* 0x020fe600000010ff */
        /* <DEDUP_REMOVED lines=28> */
[----:B------:R1:W1:Y:S01]  /*16690*/  MUFU.EX2 R222, R84 ;  /* 0x0000005400de7308 */ /* 0x0002620000000800 */
[----:B--2---:R-:W-:Y:S09]  /*166a0*/  FFMA.FTZ R88, R169, c[0x0][0x2d0], -R75 ;  /* 0x0000b400a9587a23 */ /* 0x004ff2000001084b */
[----:B------:R2:W-:Y:S01]  /*166b0*/  MUFU.EX2 R210, R88 ;  /* 0x0000005800d27308 */ /* 0x0005e20000000800 */
[----:B-----5:R-:W-:Y:S09]  /*166c0*/  FFMA.FTZ R92, R164, c[0x0][0x2d0], -R153 ;  /* 0x0000b400a45c7a23 */ /* 0x020ff20000010899 */
[----:B------:R5:W-:Y:S01]  /*166d0*/  MUFU.EX2 R137, R92 ;  /* 0x0000005c00897308 */ /* 0x000be20000000800 */
[--C-:B-1----:R-:W-:Y:S09]  /*166e0*/  FFMA.FTZ R84, R172, c[0x0][0x2d0], -R74.reuse ;  /* 0x0000b400ac547a23 */ /* 0x102ff2000001084a */
[----:B------:R1:W-:Y:S01]  /*166f0*/  MUFU.EX2 R212, R84 ;  /* 0x0000005400d47308 */ /* 0x0003e20000000800 */
[--C-:B--2---:R-:W-:Y:S09]  /*16700*/  FFMA.FTZ R88, R174, c[0x0][0x2d0], -R74.reuse ;  /* 0x0000b400ae587a23 */ /* 0x104ff2000001084a */
[----:B------:R2:W-:Y:S01]  /*16710*/  MUFU.EX2 R206, R88 ;  /* 0x0000005800ce7308 */ /* 0x0005e20000000800 */
[----:B-----5:R-:W-:Y:S09]  /*16720*/  FFMA.FTZ R92, R181, c[0x0][0x2d0], -R75 ;  /* 0x0000b400b55c7a23 */ /* 0x020ff2000001084b */
[----:B------:R5:W-:Y:S01]  /*16730*/  MUFU.EX2 R174, R92 ;  /* 0x0000005c00ae7308 */ /* 0x000be20000000800 */
[----:B-1----:R-:W1:Y:S01]  /*16740*/  LDSM.16.MT88.4 R84, [R192+0x800] ;  /* 0x00080000c054783b */ /* 0x002e620000004200 */
[--C-:B--2---:R-:W-:Y:S08]  /*16750*/  FFMA.FTZ R88, R162, c[0x0][0x2d0], -R153.reuse ;  /* 0x0000b400a2587a23 */ /* 0x104ff00000010899 */
[----:B------:R2:W1:Y:S01]  /*16760*/  MUFU.EX2 R139, R88 ;  /* 0x00000058008b7308 */ /* 0x0004620000000800 */
[----:B-----5:R-:W-:Y:S08]  /*16770*/  LDSM.16.MT88.4 R92, [R190+0x1000] ;  /* 0x00100000be5c783b */ /* 0x020ff00000004200 */
[----:B--2---:R-:W2:Y:S01]  /*16780*/  LDSM.16.MT88.4 R88, [R189+0x1000] ;  /* 0x00100000bd58783b */ /* 0x004ea20000004200 */
[-C--:B-1----:R-:W-:Y:S08]  /*16790*/  HMMA.16816.F32.BF16 R52, R76, R84.reuse, R52 ;  /* 0x000000544c34723c */ /* 0x082ff00000041834 */
[C---:B------:R-:W-:Y:S07]  /*167a0*/  HMMA.16816.F32.BF16 R56, R80.reuse, R84, R56 ;  /* 0x000000545038723c */ /* 0x040fee0000041838 */
[----:B------:R-:W-:Y:S01]  /*167b0*/  FFMA.FTZ R84, R165, c[0x0][0x2d0], -R153 ;  /* 0x0000b400a5547a23 */ /* 0x000fe20000010899 */
[-C--:B------:R-:W-:Y:S03]  /*167c0*/  HMMA.16816.F32.BF16 R60, R80, R86.reuse, R60 ;  /* 0x00000056503c723c */ /* 0x080fe6000004183c */
[----:B------:R1:W5:Y:S04]  /*167d0*/  MUFU.EX2 R141, R84 ;  /* 0x00000054008d7308 */ /* 0x0003680000000800 */
[----:B------:R-:W-:Y:S01]  /*167e0*/  FFMA.FTZ R80, R183, c[0x0][0x2d0], -R74 ;  /* 0x0000b400b7507a23 */ /* 0x000fe2000001084a */
[----:B------:R-:W-:Y:S04]  /*167f0*/  HMMA.16816.F32.BF16 R64, R76, R86, R64 ;  /* 0x000000564c40723c */ /* 0x000fe80000041840 */
[----:B------:R-:W-:Y:S01]  /*16800*/  F2FP.BF16.PACK_AB R82, R222, R221 ;  /* 0x000000ddde52723e */ /* 0x000fe200000010ff */
[----:B------:R3:W-:Y:S01]  /*16810*/  MUFU.EX2 R183, R80 ;  /* 0x0000005000b77308 */ /* 0x0007e20000000800 */
[----:B------:R-:W-:Y:S02]  /*16820*/  F2FP.BF16.PACK_AB R81, R138, R139 ;  /* 0x0000008b8a51723e */ /* 0x000fe400000010ff */
[----:B------:R-:W-:Y:S04]  /*16830*/  F2FP.BF16.PACK_AB R76, R231, R232 ;  /* 0x000000e8e74c723e */ /* 0x000fe800000010ff */
[----:B------:R-:W-:Y:S02]  /*16840*/  F2FP.BF16.PACK_AB R77, R229, R230 ;  /* 0x000000e6e54d723e */ /* 0x000fe400000010ff */
[----:B------:R-:W-:Y:S02]  /*16850*/  F2FP.BF16.PACK_AB R78, R226, R228 ;  /* 0x000000e4e24e723e */ /* 0x000fe400000010ff */
[----:B------:R-:W-:Y:S01]  /*16860*/  F2FP.BF16.PACK_AB R79, R225, R224 ;  /* 0x000000e0e14f723e */ /* 0x000fe200000010ff */
[----:B-1----:R-:W1:Y:S01]  /*16870*/  LDSM.16.MT88.4 R84, [R193+0x1000] ;  /* 0x00100000c154783b */ /* 0x002e620000004200 */
[----:B-----5:R-:W-:Y:S05]  /*16880*/  F2FP.BF16.PACK_AB R83, R141, R137 ;  /* 0x000000898d53723e */ /* 0x020fea00000010ff */
[-C--:B--2---:R-:W-:Y:S03]  /*16890*/  HMMA.16816.F32.BF16 R4, R76, R88.reuse, R4 ;  /* 0x000000584c04723c */ /* 0x084fe60000041804 */
[----:B---3--:R-:W-:Y:S04]  /*168a0*/  FFMA.FTZ R80, R175, c[0x0][0x2d0], -R75 ;  /* 0x0000b400af507a23 */ /* 0x008fe8000001084b */
        /* <DEDUP_REMOVED lines=9> */
[----:B--2---:R-:W-:Y:S03]  /*16940*/  FFMA.FTZ R88, R168, c[0x0][0x2d0], -R152 ;  /* 0x0000b400a8587a23 */ /* 0x004fe60000010898 */
[----:B------:R-:W-:Y:S01]  /*16950*/  FFMA.FTZ R84, R211, c[0x0][0x2d0], -R74 ;  /* 0x0000b400d3547a23 */ /* 0x000fe2000001084a */
        /* <DEDUP_REMOVED lines=10> */
[----:B--2---:R-:W-:Y:S04]  /*16a00*/  FFMA.FTZ R84, R213, c[0x0][0x2d0], -R74 ;  /* 0x0000b400d5547a23 */ /* 0x004fe8000001084a */
        /* <DEDUP_REMOVED lines=8> */
[----:B-----5:R-:W-:Y:S09]  /*16a90*/  FFMA.FTZ R92, R180, c[0x0][0x2d0], -R153 ;  /* 0x0000b400b45c7a23 */ /* 0x020ff20000010899 */
[----:B------:R3:W-:Y:S01]  /*16aa0*/  MUFU.EX2 R156, R92 ;  /* 0x0000005c009c7308 */ /* 0x0007e20000000800 */
[----:B-1----:R-:W1:Y:S01]  /*16ab0*/  LDSM.16.MT88.4 R88, [R192+0x1000] ;  /* 0x00100000c058783b */ /* 0x002e620000004200 */
[----:B--2---:R-:W-:Y:S08]  /*16ac0*/  FFMA.FTZ R84, R209, c[0x0][0x2d0], -R75 ;  /* 0x0000b400d1547a23 */ /* 0x004ff0000001084b */
[----:B------:R2:W5:Y:S01]  /*16ad0*/  MUFU.EX2 R166, R84 ;  /* 0x0000005400a67308 */ /* 0x0005620000000800 */
[----:B---3--:R-:W-:Y:S01]  /*16ae0*/  LDSM.16.MT88.4 R92, [R193+0x1800] ;  /* 0x00180000c15c783b */ /* 0x008fe20000004200 */
[--C-:B--2---:R-:W-:Y:S01]  /*16af0*/  FFMA.FTZ R84, R215, c[0x0][0x2d0], -R74.reuse ;  /* 0x0000b400d7547a23 */ /* 0x104fe2000001084a */
[----:B-----5:R-:W-:Y:S01]  /*16b00*/  F2FP.BF16.PACK_AB R149, R166, R167 ;  /* 0x000000a7a695723e */ /* 0x020fe200000010ff */
[-C--:B-1----:R-:W-:Y:S06]  /*16b10*/  HMMA.16816.F32.BF16 R52, R76, R88.reuse, R52 ;  /* 0x000000584c34723c */ /* 0x082fec0000041834 */
[----:B------:R1:W-:Y:S01]  /*16b20*/  MUFU.EX2 R165, R84 ;  /* 0x0000005400a57308 */ /* 0x0003e20000000800 */
[----:B------:R-:W-:Y:S01]  /*16b30*/  FFMA.FTZ R74, R220, c[0x0][0x2d0], -R74 ;  /* 0x0000b400dc4a7a23 */ /* 0x000fe2000001084a */
[C---:B------:R-:W-:Y:S08]  /*16b40*/  HMMA.16816.F32.BF16 R56, R80.reuse, R88, R56 ;  /* 0x000000585038723c */ /* 0x040ff00000041838 */
[----:B------:R2:W3:Y:S01]  /*16b50*/  MUFU.EX2 R164, R74 ;  /* 0x0000004a00a47308 */ /* 0x0004e20000000800 */
[--C-:B------:R-:W-:Y:S01]  /*16b60*/  FFMA.FTZ R88, R182, c[0x0][0x2d0], -R153.reuse ;  /* 0x0000b400b6587a23 */ /* 0x100fe20000010899 */
[-C--:B------:R-:W-:Y:S08]  /*16b70*/  HMMA.16816.F32.BF16 R60, R80, R90.reuse, R60 ;  /* 0x0000005a503c723c */ /* 0x080ff0000004183c */
[----:B------:R-:W5:Y:S01]  /*16b80*/  MUFU.EX2 R155, R88 ;  /* 0x00000058009b7308 */ /* 0x000f620000000800 */
        /* <DEDUP_REMOVED lines=13> */
[----:B-----5:R-:W-:Y:S01]  /*16c60*/  F2FP.BF16.PACK_AB R83, R155, R156 ;  /* 0x0000009c9b53723e */ /* 0x020fe200000010ff */
[----:B------:R-:W-:Y:S08]  /*16c70*/  LDSM.16.MT88.4 R88, [R190+0x1800] ;  /* 0x00180000be58783b */ /* 0x000ff00000004200 */
        /* <DEDUP_REMOVED lines=30> */
[----:B------:R1:W2:Y:S01]  /*16e60*/  MUFU.EX2 R152, R74 ;  /* 0x0000004a00987308 */ /* 0x0002a20000000800 */
[-C--:B---3--:R-:W-:Y:S08]  /*16e70*/  HMMA.16816.F32.BF16 R52, R76, R84.reuse, R52 ;  /* 0x000000544c34723c */ /* 0x088ff00000041834 */
[C---:B------:R-:W-:Y:S07]  /*16e80*/  HMMA.16816.F32.BF16 R56, R80.reuse, R84, R56 ;  /* 0x000000545038723c */ /* 0x040fee0000041838 */
[----:B------:R-:W-:Y:S01]  /*16e90*/  MOV R85, R71 ;  /* 0x0000004700557202 */ /* 0x000fe20000000f00 */
[-C--:B------:R-:W-:Y:S04]  /*16ea0*/  HMMA.16816.F32.BF16 R60, R80, R86.reuse, R60 ;  /* 0x00000056503c723c */ /* 0x080fe8000004183c */
[----:B------:R-:W-:Y:S01]  /*16eb0*/  MOV R84, R72 ;  /* 0x0000004800547202 */ /* 0x000fe20000000f00 */
[--C-:B-1----:R-:W-:Y:S01]  /*16ec0*/  FFMA.FTZ R74, R171, c[0x0][0x2d0], -R153.reuse ;  /* 0x0000b400ab4a7a23 */ /* 0x102fe20000010899 */
[----:B--2---:R-:W-:Y:S01]  /*16ed0*/  F2FP.BF16.PACK_AB R145, R152, R154 ;  /* 0x0000009a9891723e */ /* 0x004fe200000010ff */
[----:B------:R-:W-:Y:S01]  /*16ee0*/  FFMA.FTZ R153, R73, c[0x0][0x2d0], -R153 ;  /* 0x0000b40049997a23 */ /* 0x000fe20000010899 */
[----:B------:R-:W-:Y:S01]  /*16ef0*/  HMMA.16816.F32.BF16 R64, R76, R86, R64 ;  /* 0x000000564c40723c */ /* 0x000fe20000041840 */
[----:B------:R-:W-:Y:S03]  /*16f00*/  MUFU.EX2 R75, R74 ;  /* 0x0000004a004b7308 */ /* 0x000fe60000000800 */
[----:B------:R-:W-:Y:S02]  /*16f10*/  FFMA.FTZ R73, R69, R99, R104 ;  /* 0x0000006345497223 */ /* 0x000fe40000010068 */
[----:B----4-:R-:W-:Y:S01]  /*16f20*/  FFMA.FTZ R69, R68, R97, R98 ;  /* 0x0000006144457223 */ /* 0x010fe20000010062 */
[----:B------:R-:W-:Y:S01]  /*16f30*/  MOV R86, R70 ;  /* 0x0000004600567202 */ /* 0x000fe20000000f00 */
[----:B------:R-:W-:Y:S01]  /*16f40*/  FFMA.FTZ R68, R2, R96, R247 ;  /* 0x0000006002447223 */ /* 0x000fe200000100f7 */
[-C--:B------:R-:W-:Y:S02]  /*16f50*/  HMMA.16816.F32.BF16 R88, R148, R100.reuse, R4 ;  /* 0x000000649458723c */ /* 0x080fe40000041804 */
[----:B------:R-:W1:Y:S03]  /*16f60*/  MUFU.EX2 R74, R153 ;  /* 0x00000099004a7308 */ /* 0x000e660000000800 */
[----:B------:R-:W-:Y:S01]  /*16f70*/  FADD.FTZ R2, R114, R69 ;  /* 0x0000004572027221 */ /* 0x000fe20000010000 */
[----:B------:R-:W-:Y:S01]  /*16f80*/  MOV R87, R3 ;  /* 0x0000000300577202 */ /* 0x000fe20000000f00 */
[----:B------:R-:W-:Y:S02]  /*16f90*/  FADD.FTZ R4, R115, R73 ;  /* 0x0000004973047221 */ /* 0x000fe40000010000 */
[----:B------:R-:W-:Y:S03]  /*16fa0*/  FADD.FTZ R5, R249, R68 ;  /* 0x00000044f9057221 */ /* 0x000fe60000010000 */
        /* <DEDUP_REMOVED lines=91> */
[----:B------:R-:W-:Y:S03]  /*17560*/  FADD.FTZ R2, R75, R2 ;  /* 0x000000024b027221 */ /* 0x000fe60000010000 */
[----:B------:R2:W-:Y:S01]  /*17570*/  STL [R1+0x14], R4 ;  /* 0x0000140401007387 */ /* 0x0005e20000100800 */
[----:B------:R-:W-:Y:S05]  /*17580*/  FADD.FTZ R2, R74, R2 ;  /* 0x000000024a027221 */ /* 0x000fea0000010000 */
[----:B------:R2:W-:Y:S01]  /*17590*/  STL [R1+0x18], R2 ;  /* 0x0000180201007387 */ /* 0x0005e20000100800 */
[----:B-1----:R-:W-:Y:S04]  /*175a0*/  IADD3 R0, R205, -0x1, RZ ;  /* 0xffffffffcd007810 */ /* 0x002fe80007ffe0ff */
[----:B------:R-:W-:Y:S02]  /*175b0*/  MOV R205, R0 ;  /* 0x0000000000cd7202 */ /* 0x000fe40000000f00 */
[----:B------:R-:W-:Y:S01]  /*175c0*/  MOV R0, R3 ;  /* 0x0000000300007202 */ /* 0x000fe20000000f00 */
[----:B------:R-:W-:-:S05]  /*175d0*/  @P0 BRA `(.L_x_648) ;  /* 0xffffa8e000000947 */ /* 0x000fca000383ffff */
.L_x_631:
[----:B------:R-:W-:Y:S02]  /*175e0*/  MOV R10, 0x1f ;  /* 0x0000001f000a7802 */ /* 0x000fe40000000f00 */
[----:B------:R-:W-:Y:S01]  /*175f0*/  MOV R9, 0xffffffff ;  /* 0xffffffff00097802 */ /* 0x000fe20000000f00 */
[----:B------:R-:W-:Y:S05]  /*17600*/  BRA.DIV ~URZ, `(.L_x_649) ;  /* 0x000051a27f007947 */ /* 0x000fea000b800000 */
[----:B------:R-:W3:Y:S04]  /*17610*/  LDL R3, [R1+0xc] ;  /* 0x00000c0001037983 */ /* 0x000ee80000100800 */
[----:B--23--:R2:W3:Y:S02]  /*17620*/  SHFL.BFLY PT, R2, R3, 0x2, 0x1f ;  /* 0x0c401f0003027f89 */ /* 0x00c4e400000e0000 */
.L_x_735:
[----:B--2---:R-:W2:Y:S02]  /*17630*/  LDL.LU R3, [R1+0xc] ;  /* 0x00000c0001037983 */ /* 0x004ea40000300800 */
[----:B-123--:R-:W-:Y:S01]  /*17640*/  FADD.FTZ R4, R2, R3 ;  /* 0x0000000302047221 */ /* 0x00efe20000010000 */
[----:B------:R-:W-:Y:S05]  /*17650*/  BRA.DIV ~URZ, `(.L_x_650) ;  /* 0x000051b27f007947 */ /* 0x000fea000b800000 */
[----:B------:R-:W2:Y:S04]  /*17660*/  LDL.LU R11, [R1+0x10] ;  /* 0x00001000010b7983 */ /* 0x000ea80000300800 */
[----:B------:R-:W3:Y:S04]  /*17670*/  LDL.LU R8, [R1+0x14] ;  /* 0x0000140001087983 */ /* 0x000ee80000300800 */
[----:B------:R-:W4:Y:S04]  /*17680*/  LDL.LU R10, [R1+0x18] ;  /* 0x00001800010a7983 */ /* 0x000f280000300800 */
[----:B------:R-:W1:Y:S02]  /*17690*/  SHFL.BFLY PT, R6, R4, 0x1, 0x1f ;  /* 0x0c201f0004067f89 */ /* 0x000e6400000e0000 */
[----:B-1----:R-:W-:-:S02]  /*176a0*/  FADD.FTZ R4, R4, R6 ;  /* 0x0000000604047221 */ /* 0x002fc40000010000 */
[----:B--2---:R-:W1:Y:S04]  /*176b0*/  SHFL.BFLY PT, R2, R11, 0x2, 0x1f ;  /* 0x0c401f000b027f89 */ /* 0x004e6800000e0000 */
[----:B---3--:R-:W2:Y:S04]  /*176c0*/  SHFL.BFLY PT, R3, R8, 0x2, 0x1f ;  /* 0x0c401f0008037f89 */ /* 0x008ea800000e0000 */
[----:B----4-:R-:W3:Y:S01]  /*176d0*/  SHFL.BFLY PT, R5, R10, 0x2, 0x1f ;  /* 0x0c401f000a057f89 */ /* 0x010ee200000e0000 */
[----:B-1----:R-:W-:Y:S02]  /*176e0*/  FADD.FTZ R2, R2, R11 ;  /* 0x0000000b02027221 */ /* 0x002fe40000010000 */
[----:B--2---:R-:W-:-:S03]  /*176f0*/  FADD.FTZ R3, R3, R8 ;  /* 0x0000000803037221 */ /* 0x004fc60000010000 */
[----:B------:R-:W1:Y:S01]  /*17700*/  SHFL.BFLY PT, R7, R2, 0x1, 0x1f ;  /* 0x0c201f0002077f89 */ /* 0x000e6200000e0000 */
[----:B---3--:R-:W-:-:S03]  /*17710*/  FADD.FTZ R5, R5, R10 ;  /* 0x0000000a05057221 */ /* 0x008fc60000010000 */
[----:B------:R-:W2:Y:S04]  /*17720*/  SHFL.BFLY PT, R8, R3, 0x1, 0x1f ;  /* 0x0c201f0003087f89 */ /* 0x000ea800000e0000 */
[----:B------:R3:W4:Y:S01]  /*17730*/  SHFL.BFLY PT, R9, R5, 0x1, 0x1f ;  /* 0x0c201f0005097f89 */ /* 0x00072200000e0000 */
[----:B-1----:R-:W-:Y:S02]  /*17740*/  FADD.FTZ R6, R2, R7 ;  /* 0x0000000702067221 */ /* 0x002fe40000010000 */
[----:B--2---:R-:W-:-:S03]  /*17750*/  FADD.FTZ R7, R3, R8 ;  /* 0x0000000803077221 */ /* 0x004fc60000010000 */
.L_x_736:
[----:B------:R-:W-:Y:S01]  /*17760*/  FSETP.NE.FTZ.AND P3, PT, R4, RZ, PT ;  /* 0x000000ff0400720b */ /* 0x000fe20003f75000 */
[----:B------:R-:W-:Y:S01]  /*17770*/  CS2R R2, SRZ ;  /* 0x0000000000027805 */ /* 0x000fe2000001ff00 */
[----:B------:R-:W-:Y:S01]  /*17780*/  FSETP.NE.FTZ.AND P1, PT, R7, RZ, PT ;  /* 0x000000ff0700720b */ /* 0x000fe20003f35000 */
[----:B---34-:R-:W-:Y:S01]  /*17790*/  FADD.FTZ R5, R9, R5 ;  /* 0x0000000509057221 */ /* 0x018fe20000010000 */
[----:B------:R-:W-:-:S02]  /*177a0*/  FSETP.NE.FTZ.AND P2, PT, R6, RZ, PT ;  /* 0x000000ff0600720b */ /* 0x000fc40003f55000 */
[----:B------:R-:W-:Y:S02]  /*177b0*/  MOV R24, 0xff800000 ;  /* 0xff80000000187802 */ /* 0x000fe40000000f00 */
[----:B------:R-:W-:Y:S02]  /*177c0*/  FSETP.NE.FTZ.AND P0, PT, R5, RZ, PT ;  /* 0x000000ff0500720b */ /* 0x000fe40003f15000 */
[----:B------:R-:W-:Y:S02]  /*177d0*/  MOV R19, 0xff800000 ;  /* 0xff80000000137802 */ /* 0x000fe40000000f00 */
[----:B------:R-:W-:Y:S01]  /*177e0*/  MOV R22, 0xff800000 ;  /* 0xff80000000167802 */ /* 0x000fe20000000f00 */
[----:B------:R-:W1:Y:S01]  /*177f0*/  @P3 MUFU.RCP R2, R4 ;  /* 0x0000000400023308 */ /* 0x000e620000001000 */
[----:B------:R-:W-:-:S07]  /*17800*/  MOV R23, 0xff800000 ;  /* 0xff80000000177802 */ /* 0x000fce0000000f00 */
[----:B------:R2:W-:Y:S01]  /*17810*/  @P3 MUFU.LG2 R10, R4 ;  /* 0x00000004000a3308 */ /* 0x0005e20000000c00 */
[----:B-1----:R-:W-:-:S07]  /*17820*/  FMUL.FTZ R74, R2, R100 ;  /* 0x00000064024a7220 */ /* 0x002fce0000410000 */
[----:B------:R-:W-:Y:S01]  /*17830*/  @P1 MUFU.RCP R3, R7 ;  /* 0x0000000700031308 */ /* 0x000fe20000001000 */
[C---:B------:R-:W-:Y:S02]  /*17840*/  FMUL.FTZ R75, R2.reuse, R101 ;  /* 0x00000065024b7220 */ /* 0x040fe40000410000 */
[C---:B------:R-:W-:Y:S02]  /*17850*/  FMUL.FTZ R68, R2.reuse, R88 ;  /* 0x0000005802447220 */ /* 0x040fe40000410000 */
[C---:B------:R-:W-:Y:S01]  /*17860*/  FMUL.FTZ R69, R2.reuse, R89 ;  /* 0x0000005902457220 */ /* 0x040fe20000410000 */
[----:B--2---:R-:W-:Y:S01]  /*17870*/  MOV R4, RZ ;  /* 0x000000ff00047202 */ /* 0x004fe20000000f00 */
[C---:B------:R-:W-:Y:S01]  /*17880*/  FMUL.FTZ R76, R2.reuse, R104 ;  /* 0x00000068024c7220 */ /* 0x040fe20000410000 */
[----:B------:R-:W-:Y:S01]  /*17890*/  @P2 MUFU.LG2 R9, R6 ;  /* 0x0000000600092308 */ /* 0x000fe20000000c00 */
[C---:B------:R-:W-:Y:S02]  /*178a0*/  FMUL.FTZ R77, R2.reuse, R105 ;  /* 0x00000069024d7220 */ /* 0x040fe40000410000 */
[----:B------:R-:W-:-:S02]  /*178b0*/  FMUL.FTZ R78, R2, R116 ;  /* 0x00000074024e7220 */ /* 0x000fc40000410000 */
[C---:B------:R-:W-:Y:S02]  /*178c0*/  FMUL.FTZ R79, R2.reuse, R117 ;  /* 0x00000075024f7220 */ /* 0x040fe40000410000 */
[C---:B------:R-:W-:Y:S01]  /*178d0*/  FMUL.FTZ R66, R2.reuse, R120 ;  /* 0x0000007802427220 */ /* 0x040fe20000410000 */
[----:B------:R-:W1:Y:S01]  /*178e0*/  @P2 MUFU.RCP R4, R6 ;  /* 0x0000000600042308 */ /* 0x000e620000001000 */
[C---:B------:R-:W-:Y:S02]  /*178f0*/  FMUL.FTZ R67, R2.reuse, R121 ;  /* 0x0000007902437220 */ /* 0x040fe40000410000 */
[C---:B------:R-:W-:Y:S02]  /*17900*/  FMUL.FTZ R100, R2.reuse, R132 ;  /* 0x0000008402647220 */ /* 0x040fe40000410000 */
[C---:B------:R-:W-:Y:S02]  /*17910*/  FMUL.FTZ R101, R2.reuse, R133 ;  /* 0x0000008502657220 */ /* 0x040fe40000410000 */
[----:B------:R-:W-:-:S02]  /*17920*/  FMUL.FTZ R80, R2, R136 ;  /* 0x0000008802507220 */ /* 0x000fc40000410000 */
[C---:B------:R-:W-:Y:S02]  /*17930*/  FMUL.FTZ R81, R2.reuse, R137 ;  /* 0x0000008902517220 */ /* 0x040fe40000410000 */
[C---:B------:R-:W-:Y:S02]  /*17940*/  FMUL.FTZ R62, R2.reuse, R148 ;  /* 0x00000094023e7220 */ /* 0x040fe40000410000 */
[----:B------:R-:W-:Y:S02]  /*17950*/  FMUL.FTZ R63, R2, R149 ;  /* 0x00000095023f7220 */ /* 0x000fe40000410000 */
[----:B------:R2:W3:Y:S01]  /*17960*/  @P1 MUFU.LG2 R2, R7 ;  /* 0x0000000700021308 */ /* 0x0004e20000000c00 */
[C---:B-1----:R-:W-:Y:S01]  /*17970*/  FMUL.FTZ R84, R4.reuse, R90 ;  /* 0x0000005a04547220 */ /* 0x042fe20000410000 */
[----:B------:R-:W-:Y:S01]  /*17980*/  @P2 MOV R6, 0x3f317218 ;  /* 0x3f31721800062802 */ /* 0x000fe20000000f00 */
[C---:B------:R-:W-:Y:S02]  /*17990*/  FMUL.FTZ R85, R4.reuse, R91 ;  /* 0x0000005b04557220 */ /* 0x040fe40000410000 */
[----:B------:R-:W-:-:S02]  /*179a0*/  FMUL.FTZ R86, R4, R102 ;  /* 0x0000006604567220 */ /* 0x000fc40000410000 */
[----:B------:R-:W-:Y:S02]  /*179b0*/  FMUL.FTZ R87, R4, R103 ;  /* 0x0000006704577220 */ /* 0x000fe40000410000 */
[C---:B------:R-:W-:Y:S02]  /*179c0*/  FMUL.FTZ R48, R3.reuse, R92 ;  /* 0x0000005c03307220 */ /* 0x040fe40000410000 */
[C---:B------:R-:W-:Y:S02]  /*179d0*/  FMUL.FTZ R49, R3.reuse, R93 ;  /* 0x0000005d03317220 */ /* 0x040fe40000410000 */
[C---:B------:R-:W-:Y:S02]  /*179e0*/  FMUL.FTZ R38, R3.reuse, R96 ;  /* 0x0000006003267220 */ /* 0x040fe40000410000 */
[C---:B------:R-:W-:Y:S01]  /*179f0*/  FMUL.FTZ R39, R3.reuse, R97 ;  /* 0x0000006103277220 */ /* 0x040fe20000410000 */
[----:B--2---:R-:W-:Y:S01]  /*17a00*/  @P3 MOV R7, 0x3f317218 ;  /* 0x3f31721800073802 */ /* 0x004fe20000000f00 */
[----:B---3--:R-:W-:Y:S01]  /*17a10*/  @P1 FMUL.FTZ R8, R2, 0.69314718246459960938 ;  /* 0x3f31721802081820 */ /* 0x008fe20000410000 */
        /* <DEDUP_REMOVED lines=14> */
[C---:B------:R-:W-:Y:S01]  /*17b00*/  FMUL.FTZ R88, R4.reuse, R106 ;  /* 0x0000006a04587220 */ /* 0x040fe20000410000 */
[----:B------:R1:W2:Y:S01]  /*17b10*/  @P0 MUFU.LG2 R3, R5 ;  /* 0x0000000500030308 */ /* 0x0002a20000000c00 */
[----:B------:R-:W-:-:S02]  /*17b20*/  FMUL.FTZ R89, R4, R107 ;  /* 0x0000006b04597220 */ /* 0x000fc40000410000 */
[C---:B------:R-:W-:Y:S02]  /*17b30*/  FMUL.FTZ R90, R4.reuse, R118 ;  /* 0x00000076045a7220 */ /* 0x040fe40000410000 */
[C---:B------:R-:W-:Y:S02]  /*17b40*/  FMUL.FTZ R91, R4.reuse, R119 ;  /* 0x00000077045b7220 */ /* 0x040fe40000410000 */
[C---:B------:R-:W-:Y:S02]  /*17b50*/  FMUL.FTZ R104, R4.reuse, R122 ;  /* 0x0000007a04687220 */ /* 0x040fe40000410000 */
[C---:B------:R-:W-:Y:S02]  /*17b60*/  FMUL.FTZ R105, R4.reuse, R123 ;  /* 0x0000007b04697220 */ /* 0x040fe40000410000 */
[C---:B------:R-:W-:Y:S02]  /*17b70*/  FMUL.FTZ R102, R4.reuse, R134 ;  /* 0x0000008604667220 */ /* 0x040fe40000410000 */
[----:B------:R-:W-:-:S02]  /*17b80*/  FMUL.FTZ R103, R4, R135 ;  /* 0x0000008704677220 */ /* 0x000fc40000410000 */
[C---:B------:R-:W-:Y:S01]  /*17b90*/  FMUL.FTZ R82, R4.reuse, R138 ;  /* 0x0000008a04527220 */ /* 0x040fe20000410000 */
[----:B-1----:R-:W-:Y:S01]  /*17ba0*/  MOV R5, 0x1 ;  /* 0x0000000100057802 */ /* 0x002fe20000000f00 */
[C---:B------:R-:W-:Y:S02]  /*17bb0*/  FMUL.FTZ R83, R4.reuse, R139 ;  /* 0x0000008b04537220 */ /* 0x040fe40000410000 */
[C---:B------:R-:W-:Y:S02]  /*17bc0*/  FMUL.FTZ R64, R4.reuse, R150 ;  /* 0x0000009604407220 */ /* 0x040fe40000410000 */
[----:B------:R-:W-:Y:S01]  /*17bd0*/  FMUL.FTZ R65, R4, R151 ;  /* 0x0000009704417220 */ /* 0x000fe20000410000 */
[----:B------:R-:W-:Y:S01]  /*17be0*/  @P1 MOV R4, 0x3f317218 ;  /* 0x3f31721800041802 */ /* 0x000fe20000000f00 */
[----:B--2---:R-:W-:Y:S02]  /*17bf0*/  @P0 FMUL.FTZ R3, R3, 0.69314718246459960938 ;  /* 0x3f31721803030820 */ /* 0x004fe40000410000 */
[----:B------:R-:W-:-:S02]  /*17c00*/  @P3 FMUL.FTZ R10, R10, 0.69314718246459960938 ;  /* 0x3f3172180a0a3820 */ /* 0x000fc40000410000 */
[----:B------:R-:W-:Y:S02]  /*17c10*/  @P1 FMUL.FTZ R4, R4, c[0x0][0x2d0] ;  /* 0x0000b40004041a20 */ /* 0x000fe40000410000 */
[----:B------:R-:W-:Y:S02]  /*17c20*/  @P3 FMUL.FTZ R7, R7, c[0x0][0x2d0] ;  /* 0x0000b40007073a20 */ /* 0x000fe40000410000 */
[----:B------:R-:W-:Y:S01]  /*17c30*/  @P1 FFMA.FTZ R24, R4, R70, R8 ;  /* 0x0000004604181223 */ /* 0x000fe20000010008 */
[----:B------:R-:W-:Y:S01]  /*17c40*/  @P0 MOV R4, 0x3f317218 ;  /* 0x3f31721800040802 */ /* 0x000fe20000000f00 */
[----:B------:R-:W-:Y:S02]  /*17c50*/  @P2 FMUL.FTZ R9, R9, 0.69314718246459960938 ;  /* 0x3f31721809092820 */ /* 0x000fe40000410000 */
[----:B------:R-:W-:Y:S02]  /*17c60*/  @P2 FMUL.FTZ R6, R6, c[0x0][0x2d0] ;  /* 0x0000b40006062a20 */ /* 0x000fe40000410000 */
[----:B------:R-:W-:-:S02]  /*17c70*/  @P0 FMUL.FTZ R4, R4, c[0x0][0x2d0] ;  /* 0x0000b40004040a20 */ /* 0x000fc40000410000 */
[----:B------:R-:W-:Y:S02]  /*17c80*/  @P3 FFMA.FTZ R22, R7, R72, R10 ;  /* 0x0000004807163223 */ /* 0x000fe4000001000a */
[----:B------:R-:W-:Y:S01]  /*17c90*/  @P0 FFMA.FTZ R19, R4, R0, R3 ;  /* 0x0000000004130223 */ /* 0x000fe20000010003 */
[----:B------:R-:W-:Y:S01]  /*17ca0*/  PRMT R0, R5, 0x7610, R0 ;  /* 0x0000761005007816 */ /* 0x000fe20000000000 */
[----:B------:R-:W-:Y:S02]  /*17cb0*/  @P2 FFMA.FTZ R23, R6, R71, R9 ;  /* 0x0000004706172223 */ /* 0x000fe40000010009 */
        /* <DEDUP_REMOVED lines=15> */
[----:B------:R-:W-:Y:S02]  /*17db0*/  FMUL.FTZ R31, R2, R147 ;  /* 0x00000093021f7220 */ /* 0x000fe40000410000 */
.L_x_558:
[----:B------:R4:W5:Y:S04]  /*17dc0*/  LDL R6, [R1+0x48] ;  /* 0x0000480001067983 */ /* 0x0009680000100800 */
[----:B------:R-:W1:Y:S01]  /*17dd0*/  S2R R2, SR_TID.X ;  /* 0x0000000000027919 */ /* 0x000e620000002100 */
[----:B------:R-:W-:Y:S01]  /*17de0*/  BSSY B0, `(.L_x_651) ;  /* 0x0000011000007945 */ /* 0x000fe20003800000 */
[----:B-1----:R-:W-:-:S13]  /*17df0*/  LOP3.LUT P0, RZ, R2, 0x7f, RZ, 0xc0, !PT ;  /* 0x0000007f02ff7812 */ /* 0x002fda000780c0ff */
[----:B------:R-:W-:Y:S05]  /*17e00*/  @P0 BRA `(.L_x_652) ;  /* 0x000000e000000947 */ /* 0x000fea0003800000 */
[----:B----4-:R-:W1:Y:S01]  /*17e10*/  S2R R4, SR_LANEID ;  /* 0x0000000000047919 */ /* 0x010e620000000000 */
[----:B------:R-:W-:Y:S01]  /*17e20*/  VOTEU.ANY UR4, UPT, PT ;  /* 0x0000000000047886 */ /* 0x000fe200038e0100 */
[----:B---3--:R-:W-:Y:S01]  /*17e30*/  IMAD.MOV.U32 R5, RZ, RZ, c[0x0][0x564] ;  /* 0x00015900ff057624 */ /* 0x008fe200078e00ff */
[----:B------:R-:W1:Y:S08]  /*17e40*/  FLO.U32 R3, UR4 ;  /* 0x0000000400037d00 */ /* 0x000e7000080e0000 */
[----:B------:R-:W3:Y:S01]  /*17e50*/  POPC R2, UR4 ;  /* 0x0000000400027d09 */ /* 0x000ee20008000000 */
[----:B-1----:R-:W-:Y:S01]  /*17e60*/  ISETP.EQ.U32.AND P0, PT, R3, R4, PT ;  /* 0x000000040300720c */ /* 0x002fe20003f02070 */
[----:B------:R-:W-:-:S12]  /*17e70*/  IMAD.MOV.U32 R4, RZ, RZ, c[0x0][0x560] ;  /* 0x00015800ff047624 */ /* 0x000fd800078e00ff */
[----:B---3--:R1:W3:Y:S04]  /*17e80*/  @P0 ATOMG.E.ADD.STRONG.GPU PT, R2, [R4.64], R2 ;  /* 0x00000002040209a8 */ /* 0x0082e800081ee1c8 */
[----:B-1----:R-:W1:Y:S04]  /*17e90*/  S2R R4, SR_LTMASK ;  /* 0x0000000000047919 */ /* 0x002e680000003900 */
[----:B---3--:R1:W3:Y:S02]  /*17ea0*/  SHFL.IDX PT, R3, R2, R3, 0x1f ;  /* 0x00001f0302037589 */ /* 0x0082e400000e0000 */
[----:B-1----:R-:W-:-:S06]  /*17eb0*/  LOP3.LUT R2, R4, UR4, RZ, 0xc0, !PT ;  /* 0x0000000404027c12 */ /* 0x002fcc000f8ec0ff */
[----:B------:R-:W3:Y:S02]  /*17ec0*/  POPC R2, R2 ;  /* 0x0000000200027309 */ /* 0x000ee40000000000 */
[----:B---3-5:R-:W-:-:S05]  /*17ed0*/  IADD3 R6, R3, c[0x0][0xc], R2 ;  /* 0x0000030003067a10 */ /* 0x028fca0007ffe002 */
[----:B------:R1:W-:Y:S02]  /*17ee0*/  STL [R1+0x48], R6 ;  /* 0x0000480601007387 */ /* 0x0003e40000100800 */
.L_x_652:
[----:B----4-:R-:W-:Y:S05]  /*17ef0*/  BSYNC B0 ;  /* 0x0000000000007941 */ /* 0x010fea0003800000 */
.L_x_651:
[----:B------:R-:W4:Y:S01]  /*17f00*/  LDL.64 R2, [R1+0x38] ;  /* 0x0000380001027983 */ /* 0x000f220000100a00 */
[----:B------:R-:W-:Y:S01]  /*17f10*/  PRMT R0, R0, 0x9910, RZ ;  /* 0x0000991000007816 */ /* 0x000fe200000000ff */
[----:B------:R-:W-:Y:S01]  /*17f20*/  BSSY B1, `(.L_x_653) ;  /* 0x00002cf000017945 */ /* 0x000fe20003800000 */
[----:B-----5:R-:W-:Y:S02]  /*17f30*/  IMAD.MOV.U32 R70, RZ, RZ, R6 ;  /* 0x000000ffff467224 */ /* 0x020fe400078e0006 */
[----:B------:R-:W-:Y:S02]  /*17f40*/  ISETP.NE.AND P0, PT, R0, RZ, PT ;  /* 0x000000ff0000720c */ /* 0x000fe40003f05270 */
[----:B----4-:R-:W-:-:S11]  /*17f50*/  SHF.R.S32.HI R18, RZ, 0x1f, R2 ;  /* 0x0000001fff127819 */ /* 0x010fd60000011402 */
[----:B------:R-:W-:Y:S05]  /*17f60*/  @!P0 BRA `(.L_x_654) ;  /* 0x0000203000008947 */ /* 0x000fea0003800000 */
[----:B--2---:R-:W2:Y:S04]  /*17f70*/  LDL R7, [R1+0x5c] ;  /* 0x00005c0001077983 */ /* 0x004ea80000100800 */
[----:B-1----:R-:W4:Y:S04]  /*17f80*/  LDL R6, [R1+0x6c] ;  /* 0x00006c0001067983 */ /* 0x002f280000100800 */
[----:B---3--:R-:W3:Y:S04]  /*17f90*/  LDL R8, [R1+0x74] ;  /* 0x0000740001087983 */ /* 0x008ee80000100800 */
[----:B------:R-:W3:Y:S01]  /*17fa0*/  LDL R5, [R1+0x70] ;  /* 0x0000700001057983 */ /* 0x000ee20000100800 */
[----:B------:R-:W-:Y:S01]  /*17fb0*/  WARPSYNC 0xffffffff ;  /* 0xffffffff00007948 */ /* 0x000fe20003800000 */
[----:B------:R-:W-:-:S02]  /*17fc0*/  F2FP.BF16.PACK_AB R0, R69, R68 ;  /* 0x000000444500723e */ /* 0x000fc400000010ff */
[----:B------:R-:W-:Y:S01]  /*17fd0*/  BAR.SYNC.DEFER_BLOCKING 0x1, 0x80 ;  /* 0x0042000000007b1d */ /* 0x000fe20000010000 */
[----:B------:R-:W-:Y:S02]  /*17fe0*/  F2FP.BF16.PACK_AB R3, R85, R84 ;  /* 0x000000545503723e */ /* 0x000fe400000010ff */
[----:B------:R-:W-:-:S03]  /*17ff0*/  F2FP.BF16.PACK_AB R2, R75, R74 ;  /* 0x0000004a4b02723e */ /* 0x000fc600000010ff */
[----:B------:R-:W3:Y:S01]  /*18000*/  LDL R9, [R1+0x60] ;  /* 0x0000600001097983 */ /* 0x000ee20000100800 */
[----:B------:R-:W-:-:S03]  /*18010*/  F2FP.BF16.PACK_AB R4, R61, R60 ;  /* 0x0000003c3d04723e */ /* 0x000fc600000010ff */
[----:B------:R-:W3:Y:S04]  /*18020*/  LDL R12, [R1+0x7c] ;  /* 0x00007c00010c7983 */ /* 0x000ee80000100800 */
[----:B------:R-:W3:Y:S04]  /*18030*/  LDL R10, [R1+0x80] ;  /* 0x00008000010a7983 */ /* 0x000ee80000100800 */
[----:B--2---:R1:W-:Y:S04]  /*18040*/  STS [R7], R0 ;  /* 0x0000000007007388 */ /* 0x0043e80000000800 */
[----:B------:R2:W-:Y:S04]  /*18050*/  STS [R7+0x400], R3 ;  /* 0x0004000307007388 */ /* 0x0005e80000000800 */
[----:B----4-:R4:W-:Y:S01]  /*18060*/  STS [R6], R2 ;  /* 0x0000000206007388 */ /* 0x0109e20000000800 */
[----:B-1----:R-:W-:-:S02]  /*18070*/  F2FP.BF16.PACK_AB R0, R87, R86 ;  /* 0x000000565700723e */ /* 0x002fc400000010ff */
[----:B--2---:R-:W-:-:S03]  /*18080*/  F2FP.BF16.PACK_AB R3, R49, R48 ;  /* 0x000000303103723e */ /* 0x004fc600000010ff */
[----:B------:R1:W-:Y:S01]  /*18090*/  STS [R6+0x400], R0 ;  /* 0x0004000006007388 */ /* 0x0003e20000000800 */
[----:B----4-:R-:W-:-:S03]  /*180a0*/  F2FP.BF16.PACK_AB R2, R35, R34 ;  /* 0x000000222302723e */ /* 0x010fc600000010ff */
[----:B------:R-:W-:Y:S04]  /*180b0*/  STS [R7+0x2000], R3 ;  /* 0x0020000307007388 */ /* 0x000fe80000000800 */
[----:B------:R2:W-:Y:S01]  /*180c0*/  STS [R7+0x2400], R2 ;  /* 0x0024000207007388 */ /* 0x0005e20000000800 */
[----:B-1----:R-:W-:-:S03]  /*180d0*/  F2FP.BF16.PACK_AB R0, R39, R38 ;  /* 0x000000262700723e */ /* 0x002fc600000010ff */
[----:B--2---:R-:W2:Y:S01]  /*180e0*/  LDL R7, [R1+0x68] ;  /* 0x0000680001077983 */ /* 0x004ea20000100800 */
[----:B------:R-:W-:Y:S02]  /*180f0*/  F2FP.BF16.PACK_AB R3, R77, R76 ;  /* 0x0000004c4d03723e */ /* 0x000fe400000010ff */
[----:B------:R-:W-:Y:S01]  /*18100*/  F2FP.BF16.PACK_AB R2, R89, R88 ;  /* 0x000000585902723e */ /* 0x000fe200000010ff */
[----:B------:R-:W-:Y:S04]  /*18110*/  STS [R6+0x2000], R0 ;  /* 0x0020000006007388 */ /* 0x000fe80000000800 */
[----:B------:R1:W-:Y:S04]  /*18120*/  STS [R6+0x2400], R4 ;  /* 0x0024000406007388 */ /* 0x0003e80000000800 */
[----:B-1----:R-:W4:Y:S01]  /*18130*/  LDL R6, [R1+0x64] ;  /* 0x0000640001067983 */ /* 0x002f220000100800 */
[----:B------:R-:W-:-:S02]  /*18140*/  F2FP.BF16.PACK_AB R0, R79, R78 ;  /* 0x0000004e4f00723e */ /* 0x000fc400000010ff */
[----:B------:R-:W-:Y:S01]  /*18150*/  F2FP.BF16.PACK_AB R4, R41, R40 ;  /* 0x000000282904723e */ /* 0x000fe200000010ff */
[----:B---3--:R1:W-:Y:S04]  /*18160*/  STS [R8], R3 ;  /* 0x0000000308007388 */ /* 0x0083e80000000800 */
[----:B------:R3:W-:Y:S04]  /*18170*/  STS [R8+0x400], R2 ;  /* 0x0004000208007388 */ /* 0x0007e80000000800 */
[----:B------:R3:W-:Y:S01]  /*18180*/  STS [R5], R0 ;  /* 0x0000000005007388 */ /* 0x0007e20000000800 */
[----:B-1----:R-:W-:-:S02]  /*18190*/  F2FP.BF16.PACK_AB R3, R91, R90 ;  /* 0x0000005a5b03723e */ /* 0x002fc400000010ff */
[----:B---3--:R-:W-:-:S03]  /*181a0*/  F2FP.BF16.PACK_AB R2, R43, R42 ;  /* 0x0000002a2b02723e */ /* 0x008fc600000010ff */
[----:B------:R1:W-:Y:S01]  /*181b0*/  STS [R5+0x400], R3 ;  /* 0x0004000305007388 */ /* 0x0003e20000000800 */
[----:B------:R-:W-:-:S03]  /*181c0*/  F2FP.BF16.PACK_AB R0, R59, R58 ;  /* 0x0000003a3b00723e */ /* 0x000fc600000010ff */
[----:B------:R-:W-:Y:S04]  /*181d0*/  STS [R8+0x2000], R4 ;  /* 0x0020000408007388 */ /* 0x000fe80000000800 */
[----:B------:R3:W-:Y:S01]  /*181e0*/  STS [R8+0x2400], R0 ;  /* 0x0024000008007388 */ /* 0x0007e20000000800 */
[----:B-1----:R-:W-:-:S03]  /*181f0*/  F2FP.BF16.PACK_AB R3, R57, R56 ;  /* 0x000000383903723e */ /* 0x002fc600000010ff */
[----:B---3--:R-:W3:Y:S01]  /*18200*/  LDL R8, [R1+0x54] ;  /* 0x0000540001087983 */ /* 0x008ee20000100800 */
[----:B------:R-:W-:-:S03]  /*18210*/  F2FP.BF16.PACK_AB R0, R67, R66 ;  /* 0x000000424300723e */ /* 0x000fc600000010ff */
[----:B------:R1:W-:Y:S04]  /*18220*/  STS [R5+0x2000], R2 ;  /* 0x0020000205007388 */ /* 0x0003e80000000800 */
[----:B------:R1:W-:Y:S04]  /*18230*/  STS [R5+0x2400], R3 ;  /* 0x0024000305007388 */ /* 0x0003e80000000800 */
[----:B------:R1:W-:Y:S01]  /*18240*/  STS [R9], R0 ;  /* 0x0000000009007388 */ /* 0x0003e20000000800 */
[----:B------:R-:W-:Y:S02]  /*18250*/  F2FP.BF16.PACK_AB R4, R53, R52 ;  /* 0x000000343504723e */ /* 0x000fe400000010ff */
[----:B-1----:R-:W-:-:S02]  /*18260*/  F2FP.BF16.PACK_AB R2, R105, R104 ;  /* 0x000000686902723e */ /* 0x002fc400000010ff */
[----:B------:R-:W-:-:S03]  /*18270*/  F2FP.BF16.PACK_AB R3, R101, R100 ;  /* 0x000000646503723e */ /* 0x000fc600000010ff */
[----:B------:R1:W-:Y:S01]  /*18280*/  STS [R9+0x400], R2 ;  /* 0x0004000209007388 */ /* 0x0003e20000000800 */
[----:B------:R-:W-:Y:S02]  /*18290*/  F2FP.BF16.PACK_AB R0, R103, R102 ;  /* 0x000000666700723e */ /* 0x000fe400000010ff */
[----:B------:R-:W-:Y:S02]  /*182a0*/  F2FP.BF16.PACK_AB R5, R51, R50 ;  /* 0x000000323305723e */ /* 0x000fe400000010ff */
[----:B-1----:R-:W-:Y:S02]  /*182b0*/  F2FP.BF16.PACK_AB R2, R55, R54 ;  /* 0x000000363702723e */ /* 0x002fe400000010ff */
[----:B------:R-:W-:Y:S02]  /*182c0*/  ISETP.NE.U32.AND P0, PT, RZ, c[0x0][0x508], PT ;  /* 0x00014200ff007a0c */ /* 0x000fe40003f05070 */
[----:B------:R-:W-:Y:S02]  /*182d0*/  ISETP.NE.U32.AND P2, PT, RZ, c[0x0][0x500], PT ;  /* 0x00014000ff007a0c */ /* 0x000fe40003f45070 */
[----:B------:R-:W-:-:S02]  /*182e0*/  ISETP.NE.AND.EX P1, PT, RZ, c[0x0][0x50c], PT, P0 ;  /* 0x00014300ff007a0c */ /* 0x000fc40003f25300 */
[----:B------:R-:W-:Y:S01]  /*182f0*/  ISETP.NE.AND.EX P2, PT, RZ, c[0x0][0x504], PT, P2 ;  /* 0x00014100ff007a0c */ /* 0x000fe20003f45320 */
[----:B------:R-:W-:Y:S01]  /*18300*/  IMAD.MOV.U32 R11, RZ, RZ, c[0x0][0x388] ;  /* 0x0000e200ff0b7624 */ /* 0x000fe200078e00ff */
[----:B--2---:R1:W-:Y:S04]  /*18310*/  STS [R7], R3 ;  /* 0x0000000307007388 */ /* 0x0043e80000000800 */
[----:B------:R2:W-:Y:S04]  /*18320*/  STS [R7+0x400], R0 ;  /* 0x0004000007007388 */ /* 0x0005e80000000800 */
[----:B------:R4:W-:Y:S04]  /*18330*/  STS [R9+0x2000], R2 ;  /* 0x0020000209007388 */ /* 0x0009e80000000800 */
[----:B------:R4:W-:Y:S04]  /*18340*/  STS [R9+0x2400], R4 ;  /* 0x0024000409007388 */ /* 0x0009e80000000800 */
[----:B------:R-:W-:Y:S01]  /*18350*/  STS [R7+0x2000], R5 ;  /* 0x0020000507007388 */ /* 0x000fe20000000800 */
[----:B-1----:R-:W-:-:S02]  /*18360*/  F2FP.BF16.PACK_AB R3, R47, R46 ;  /* 0x0000002e2f03723e */ /* 0x002fc400000010ff */
[----:B--2---:R-:W-:Y:S02]  /*18370*/  F2FP.BF16.PACK_AB R0, R83, R82 ;  /* 0x000000525300723e */ /* 0x004fe400000010ff */
[----:B----4-:R-:W-:Y:S01]  /*18380*/  F2FP.BF16.PACK_AB R2, R81, R80 ;  /* 0x000000505102723e */ /* 0x010fe200000010ff */
[----:B------:R-:W-:Y:S04]  /*18390*/  STS [R7+0x2400], R3 ;  /* 0x0024000307007388 */ /* 0x000fe80000000800 */
[----:B------:R1:W-:Y:S04]  /*183a0*/  STS [R6], R2 ;  /* 0x0000000206007388 */ /* 0x0003e80000000800 */
[----:B------:R2:W-:Y:S01]  /*183b0*/  STS [R6+0x400], R0 ;  /* 0x0004000006007388 */ /* 0x0005e20000000800 */
[----:B------:R-:W-:-:S03]  /*183c0*/  F2FP.BF16.PACK_AB R4, R45, R44 ;  /* 0x0000002c2d04723e */ /* 0x000fc600000010ff */
[----:B------:R-:W4:Y:S01]  /*183d0*/  LDL.LU R9, [R1+0x4c] ;  /* 0x00004c0001097983 */ /* 0x000f220000300800 */
[----:B-1----:R-:W-:Y:S02]  /*183e0*/  F2FP.BF16.PACK_AB R2, R63, R62 ;  /* 0x0000003e3f02723e */ /* 0x002fe400000010ff */
[----:B--2---:R-:W-:-:S03]  /*183f0*/  F2FP.BF16.PACK_AB R0, R65, R64 ;  /* 0x000000404100723e */ /* 0x004fc600000010ff */
[----:B------:R1:W-:Y:S01]  /*18400*/  STS [R12], R2 ;  /* 0x000000020c007388 */ /* 0x0003e20000000800 */
[----:B------:R-:W-:-:S03]  /*18410*/  F2FP.BF16.PACK_AB R3, R37, R36 ;  /* 0x000000242503723e */ /* 0x000fc600000010ff */
[----:B------:R2:W-:Y:S04]  /*18420*/  STS [R10+0x400], R0 ;  /* 0x000400000a007388 */ /* 0x0005e80000000800 */
[----:B------:R3:W-:Y:S04]  /*18430*/  STS [R6+0x2000], R4 ;  /* 0x0020000406007388 */ /* 0x0007e80000000800 */
[----:B------:R3:W-:Y:S01]  /*18440*/  STS [R6+0x2400], R3 ;  /* 0x0024000306007388 */ /* 0x0007e20000000800 */
[----:B-1----:R-:W-:Y:S02]  /*18450*/  F2FP.BF16.PACK_AB R2, R33, R32 ;  /* 0x000000202102723e */ /* 0x002fe400000010ff */
[----:B--2---:R-:W-:-:S03]  /*18460*/  F2FP.BF16.PACK_AB R0, R31, R30 ;  /* 0x0000001e1f00723e */ /* 0x004fc600000010ff */
[----:B------:R1:W-:Y:S04]  /*18470*/  STS [R12+0x2000], R2 ;  /* 0x002000020c007388 */ /* 0x0003e80000000800 */
[----:B------:R2:W-:Y:S01]  /*18480*/  STS [R10+0x2400], R0 ;  /* 0x002400000a007388 */ /* 0x0005e20000000800 */
[----:B---3--:R-:W-:Y:S02]  /*18490*/  IMAD.MOV.U32 R4, RZ, RZ, 0x4 ;  /* 0x00000004ff047424 */ /* 0x008fe400078e00ff */
[----:B------:R-:W-:Y:S02]  /*184a0*/  IMAD.MOV.U32 R3, RZ, RZ, RZ ;  /* 0x000000ffff037224 */ /* 0x000fe400078e00ff */
[CC--:B------:R-:W-:Y:S01]  /*184b0*/  @P1 IMAD.WIDE R6, R8.reuse, R4.reuse, c[0x0][0x508] ;  /* 0x0001420008061625 */ /* 0x0c0fe200078e0204 */
[----:B------:R-:W-:Y:S03]  /*184c0*/  BAR.SYNC.DEFER_BLOCKING 0x1, 0x80 ;  /* 0x0042000000007b1d */ /* 0x000fe60000010000 */
[----:B------:R-:W-:-:S03]  /*184d0*/  IMAD.WIDE R4, R8, R4, c[0x0][0x500] ;  /* 0x0001400008047625 */ /* 0x000fc600078e0204 */
[----:B------:R2:W5:Y:S04]  /*184e0*/  @P1 LDG.E R11, [R6.64] ;  /* 0x00000008060b1981 */ /* 0x000568000c1e1900 */
[----:B------:R2:W5:Y:S01]  /*184f0*/  @P2 LDG.E R3, [R4.64] ;  /* 0x0000000804032981 */ /* 0x000562000c1e1900 */
[----:B----4-:R-:W-:-:S04]  /*18500*/  ISETP.NE.AND P0, PT, R9, RZ, PT ;  /* 0x000000ff0900720c */ /* 0x010fc80003f05270 */
[----:B-1----:R-:W-:Y:S01]  /*18510*/  SEL R2, R9, c[0x0][0x3d4], P0 ;  /* 0x0000f50009027a07 */ /* 0x002fe20000000000 */
[----:B------:R-:W-:Y:S05]  /*18520*/  @P1 BRA `(.L_x_655) ;  /* 0x0000004000001947 */ /* 0x000fea0003800000 */
[----:B--2---:R-:W-:Y:S05]  /*18530*/  @!P2 BRA `(.L_x_655) ;  /* 0x000000300000a947 */ /* 0x004fea0003800000 */
[----:B------:R1:W2:Y:S04]  /*18540*/  LDG.E R0, [R4.64] ;  /* 0x0000000804007981 */ /* 0x0002a8000c1e1900 */
[----:B-1----:R-:W2:Y:S02]  /*18550*/  LDG.E R4, [R4.64+0x4] ;  /* 0x0000040804047981 */ /* 0x002ea4000c1e1900 */
[----:B--2--5:R-:W-:Y:S02]  /*18560*/  IADD3 R11, -R0, R4, RZ ;  /* 0x00000004000b7210 */ /* 0x024fe40007ffe1ff */
.L_x_655:
[----:B--2---:R-:W2:Y:S04]  /*18570*/  LDL R4, [R1+0x44] ;  /* 0x0000440001047983 */ /* 0x004ea80000100800 */
        /* <DEDUP_REMOVED lines=15> */
[----:B------:R-:W-:Y:S02]  /*18670*/  SHF.R.S32.HI R0, RZ, 0x1f, R8 ;  /* 0x0000001fff007819 */ /* 0x000fe40000011408 */
[----:B------:R-:W-:Y:S02]  /*18680*/  SEL R2, R8, RZ, !P0 ;  /* 0x000000ff08027207 */ /* 0x000fe40004000000 */
[----:B------:R-:W-:Y:S01]  /*18690*/  SEL R5, R0, RZ, !P0 ;  /* 0x000000ff00057207 */ /* 0x000fe20004000000 */
[----:B------:R-:W1:Y:S02]  /*186a0*/  S2R R28, SR_TID.X ;  /* 0x00000000001c7919 */ /* 0x000e640000002100 */
[----:B-1----:R-:W-:-:S04]  /*186b0*/  IMAD R0, R7, R2, RZ ;  /* 0x0000000207007224 */ /* 0x002fc800078e02ff */
[C---:B------:R-:W-:Y:S02]  /*186c0*/  IMAD R10, R6.reuse, R5, R0 ;  /* 0x00000005060a7224 */ /* 0x040fe400078e0200 */
[----:B------:R-:W-:Y:S01]  /*186d0*/  IMAD.WIDE.U32 R6, R6, R2, RZ ;  /* 0x0000000206067225 */ /* 0x000fe200078e00ff */
[----:B------:R-:W-:-:S04]  /*186e0*/  SHF.R.S32.HI R26, RZ, 0x1f, R28 ;  /* 0x0000001fff1a7819 */ /* 0x000fc8000001141c */
[----:B------:R-:W-:-:S04]  /*186f0*/  LEA.HI R26, R26, R28, RZ, 0x5 ;  /* 0x0000001c1a1a7211 */ /* 0x000fc800078f28ff */
[----:B------:R-:W-:-:S05]  /*18700*/  LOP3.LUT R26, R26, 0xffffffe0, RZ, 0xc0, !PT ;  /* 0xffffffe01a1a7812 */ /* 0x000fca00078ec0ff */
[----:B------:R-:W-:Y:S01]  /*18710*/  IMAD.IADD R26, R28, 0x1, -R26 ;  /* 0x000000011c1a7824 */ /* 0x000fe200078e0a1a */
[----:B------:R-:W-:-:S04]  /*18720*/  LOP3.LUT R204, R204, 0xfffffffd, RZ, 0xc0, !PT ;  /* 0xfffffffdcccc7812 */ /* 0x000fc800078ec0ff */
[----:B------:R-:W-:Y:S01]  /*18730*/  LOP3.LUT R204, R204, 0xfffffffe, RZ, 0xc0, !PT ;  /* 0xfffffffecccc7812 */ /* 0x000fe200078ec0ff */
[----:B--2---:R-:W-:-:S04]  /*18740*/  IMAD.IADD R4, R4, 0x1, R71 ;  /* 0x0000000104047824 */ /* 0x004fc800078e0247 */
[----:B------:R-:W-:-:S04]  /*18750*/  @P5 IMAD.HI.U32 R5, R4, c[0x0][0x4ec], RZ ;  /* 0x00013b0004055a27 */ /* 0x000fc800078e00ff */
[----:B---3--:R-:W-:-:S04]  /*18760*/  IMAD.WIDE.U32 R8, R12, R25, RZ ;  /* 0x000000190c087225 */ /* 0x008fc800078e00ff */
        /* <DEDUP_REMOVED lines=34> */
[----:B------:R3:W-:Y:S01]  /*18990*/  SHFL.IDX PT, R7, R5, 0x3, 0x1c1f ;  /* 0x007c1f0005077f89 */ /* 0x0007e200000e0000 */
[----:B------:R-:W-:-:S03]  /*189a0*/  LOP3.LUT P0, RZ, R26, 0x3, RZ, 0xc0, !PT ;  /* 0x000000031aff7812 */ /* 0x000fc6000780c0ff */
[----:B------:R-:W4:Y:S04]  /*189b0*/  SHFL.IDX PT, R8, R6, 0x2, 0x1c1f ;  /* 0x005c1f0006087f89 */ /* 0x000f2800000e0000 */
[----:B------:R-:W1:Y:S01]  /*189c0*/  SHFL.IDX PT, R6, R6, 0x3, 0x1c1f ;  /* 0x007c1f0006067f89 */ /* 0x000e6200000e0000 */
[----:B---3--:R-:W-:-:S05]  /*189d0*/  IMAD.IADD R5, R27, 0x1, R71 ;  /* 0x000000011b057824 */ /* 0x008fca00078e0247 */
[C---:B------:R-:W-:Y:S02]  /*189e0*/  IADD3 R17, R5.reuse, 0x8, RZ ;  /* 0x0000000805117810 */ /* 0x040fe40007ffe0ff */
[CC--:B------:R-:W-:Y:S02]  /*189f0*/  ISETP.GE.OR P4, PT, R5.reuse, R0.reuse, P0 ;  /* 0x000000000500720c */ /* 0x0c0fe40000786670 */
[----:B------:R-:W-:Y:S02]  /*18a00*/  IADD3 R16, R5, 0x40, RZ ;  /* 0x0000004005107810 */ /* 0x000fe40007ffe0ff */
[-C--:B------:R-:W-:Y:S02]  /*18a10*/  ISETP.GE.OR P3, PT, R17, R0.reuse, P0 ;  /* 0x000000001100720c */ /* 0x080fe40000766670 */
[----:B------:R-:W-:Y:S02]  /*18a20*/  ISETP.GE.OR P1, PT, R16, R0, P0 ;  /* 0x000000001000720c */ /* 0x000fe40000726670 */
[----:B------:R-:W-:-:S05]  /*18a30*/  IADD3 R15, R5, 0x48, RZ ;  /* 0x00000048050f7810 */ /* 0x000fca0007ffe0ff */
[----:B-1----:R1:W-:Y:S04]  /*18a40*/  @!P4 ST.E [R12.64], R22 ;  /* 0x000000160c00c985 */ /* 0x0023e8000c101908 */
[----:B--2---:R1:W-:Y:S01]  /*18a50*/  @!P3 ST.E [R10.64], R23 ;  /* 0x000000170a00b985 */ /* 0x0043e2000c101908 */
[-C--:B------:R-:W-:Y:S02]  /*18a60*/  ISETP.GE.AND P3, PT, R16, R0.reuse, PT ;  /* 0x000000001000720c */ /* 0x080fe40003f66270 */
[CC--:B------:R-:W-:Y:S01]  /*18a70*/  ISETP.GE.OR P0, PT, R15.reuse, R0.reuse, P0 ;  /* 0x000000000f00720c */ /* 0x0c0fe20000706670 */
[----:B----4-:R1:W-:Y:S01]  /*18a80*/  @!P1 ST.E [R8.64], R24 ;  /* 0x0000001808009985 */ /* 0x0103e2000c101908 */
[-C--:B------:R-:W-:Y:S02]  /*18a90*/  ISETP.GE.AND P1, PT, R15, R0.reuse, PT ;  /* 0x000000000f00720c */ /* 0x080fe40003f26270 */
[----:B------:R-:W-:-:S07]  /*18aa0*/  ISETP.GE.AND P6, PT, R17, R0, PT ;  /* 0x000000001100720c */ /* 0x000fce0003fc6270 */
[----:B------:R-:W-:Y:S02]  /*18ab0*/  @P3 LOP3.LUT R204, R204, 0x1, RZ, 0xfc, !PT ;  /* 0x00000001cccc3812 */ /* 0x000fe400078efcff */
[----:B------:R1:W-:Y:S01]  /*18ac0*/  @!P0 ST.E [R6.64], R19 ;  /* 0x0000001306008985 */ /* 0x0003e2000c101908 */
[----:B------:R-:W-:Y:S02]  /*18ad0*/  ISETP.GE.AND P0, PT, R5, R0, PT ;  /* 0x000000000500720c */ /* 0x000fe40003f06270 */
[----:B------:R-:W-:Y:S01]  /*18ae0*/  @P1 LOP3.LUT R204, R204, 0x2, RZ, 0xfc, !PT ;  /* 0x00000002cccc1812 */ /* 0x000fe200078efcff */
        /* <DEDUP_REMOVED lines=18> */
[----:B------:R-:W5:Y:S02]  /*18c10*/  S2R R10, SR_TID.X ;  /* 0x00000000000a7919 */ /* 0x000f640000002100 */
[----:B-----5:R-:W-:-:S04]  /*18c20*/  SHF.R.S32.HI R9, RZ, 0x1f, R10 ;  /* 0x0000001fff097819 */ /* 0x020fc8000001140a */
[----:B------:R-:W-:-:S04]  /*18c30*/  LEA.HI R9, R9, R10, RZ, 0x3 ;  /* 0x0000000a09097211 */ /* 0x000fc800078f18ff */
[----:B------:R-:W-:Y:S02]  /*18c40*/  SHF.R.S32.HI R9, RZ, 0x3, R9 ;  /* 0x00000003ff097819 */ /* 0x000fe40000011409 */
[----:B--2---:R-:W-:Y:S02]  /*18c50*/  IADD3 R6, R26, R71, RZ ;  /* 0x000000471a067210 */ /* 0x004fe40007ffe0ff */
[----:B------:R2:W1:Y:S02]  /*18c60*/  LDS.128 R24, [R207+0x1080] ;  /* 0x00108000cf187984 */ /* 0x0004640000000c00 */
        /* <DEDUP_REMOVED lines=17> */
[----:B------:R-:W-:Y:S02]  /*18d80*/  IADD3 R4, R9, R71, RZ ;  /* 0x0000004709047210 */ /* 0x000fe40007ffe0ff */
[----:B------:R-:W-:-:S04]  /*18d90*/  IADD3 R3, R3, R6, RZ ;  /* 0x0000000603037210 */ /* 0x000fc80007ffe0ff */
[----:B------:R-:W-:Y:S01]  /*18da0*/  LEA.HI.X R6, R2, c[0x0][0x384], R3, 0x1, P0 ;  /* 0x0000e10002067a11 */ /* 0x000fe200000f0c03 */
[----:B------:R-:W-:Y:S05]  /*18db0*/  BRA.DIV ~URZ, `(.L_x_657) ;  /* 0x00003cc27f007947 */ /* 0x000fea000b800000 */
[----:B-1234-:R1:W2:Y:S02]  /*18dc0*/  SHFL.IDX PT, R8, R6, RZ, 0x181f ;  /* 0x00181fff06087589 */ /* 0x01e2a400000e0000 */
.L_x_737:
[----:B------:R-:W-:Y:S05]  /*18dd0*/  BRA.DIV ~URZ, `(.L_x_658) ;  /* 0x00003d127f007947 */ /* 0x000fea000b800000 */
[----:B------:R3:W4:Y:S02]  /*18de0*/  SHFL.IDX PT, R2, R7, RZ, 0x181f ;  /* 0x00181fff07027589 */ /* 0x00072400000e0000 */
.L_x_738:
        /* <DEDUP_REMOVED lines=9> */
.L_x_739:
        /* <DEDUP_REMOVED lines=8> */
.L_x_740:
[----:B------:R-:W-:Y:S05]  /*18f00*/  BRA.DIV ~URZ, `(.L_x_661) ;  /* 0x00003d927f007947 */ /* 0x000fea000b800000 */
[----:B-1----:R1:W2:Y:S02]  /*18f10*/  SHFL.IDX PT, R2, R7, 0x2, 0x181f ;  /* 0x00581f0007027f89 */ /* 0x0022a400000e0000 */
.L_x_741:
        /* <DEDUP_REMOVED lines=9> */
.L_x_742:
        /* <DEDUP_REMOVED lines=8> */
.L_x_743:
[----:B------:R-:W-:Y:S05]  /*19030*/  BRA.DIV ~URZ, `(.L_x_664) ;  /* 0x00003e127f007947 */ /* 0x000fea000b800000 */
[----:B--2---:R2:W1:Y:S02]  /*19040*/  SHFL.IDX PT, R2, R7, 0x4, 0x181f ;  /* 0x00981f0007027f89 */ /* 0x00446400000e0000 */
.L_x_744:
        /* <DEDUP_REMOVED lines=9> */
.L_x_745:
        /* <DEDUP_REMOVED lines=8> */
.L_x_746:
[----:B------:R-:W-:Y:S05]  /*19160*/  BRA.DIV ~URZ, `(.L_x_667) ;  /* 0x00003e927f007947 */ /* 0x000fea000b800000 */
[----:B--2---:R2:W3:Y:S02]  /*19170*/  SHFL.IDX PT, R2, R7, 0x6, 0x181f ;  /* 0x00d81f0007027f89 */ /* 0x0044e400000e0000 */
.L_x_747:
        /* <DEDUP_REMOVED lines=9> */
.L_x_748:
        /* <DEDUP_REMOVED lines=8> */
.L_x_656:
        /* <DEDUP_REMOVED lines=34> */
.L_x_749:
[----:B------:R-:W-:Y:S05]  /*194b0*/  BRA.DIV ~URZ, `(.L_x_671) ;  /* 0x00003cf27f007947 */ /* 0x000fea000b800000 */
[----:B------:R3:W4:Y:S02]  /*194c0*/  SHFL.IDX PT, R2, R21, RZ, 0x1c1f ;  /* 0x001c1fff15027589 */ /* 0x00072400000e0000 */
.L_x_750:
[----:B------:R-:W5:Y:S01]  /*194d0*/  LDL R3, [R1] ;  /* 0x0000000001037983 */ /* 0x000f620000100800 */
        /* <DEDUP_REMOVED lines=14> */
[----:B------:R-:W-:Y:S02]  /*195c0*/  SHF.R.S32.HI R28, RZ, 0x1f, R0 ;  /* 0x0000001fff1c7819 */ /* 0x000fe40000011400 */
[----:B------:R-:W-:Y:S01]  /*195d0*/  SHF.R.S32.HI R22, RZ, 0x1f, R11 ;  /* 0x0000001fff167819 */ /* 0x000fe2000001140b */
[----:B------:R-:W-:Y:S05]  /*195e0*/  @P0 BRA `(.L_x_673) ;  /* 0x0000020000000947 */ /* 0x000fea0003800000 */
[----:B------:R-:W-:Y:S02]  /*195f0*/  ISETP.GE.AND P1, PT, R3, c[0x0][0x3c8], PT ;  /* 0x0000f20003007a0c */ /* 0x000fe40003f26270 */
[----:B------:R-:W-:Y:S02]  /*19600*/  ISETP.GE.AND P2, PT, R11, c[0x0][0x3c8], PT ;  /* 0x0000f2000b007a0c */ /* 0x000fe40003f46270 */
[----:B------:R-:W-:-:S02]  /*19610*/  ISETP.GE.AND P3, PT, R10, c[0x0][0x3c8], PT ;  /* 0x0000f2000a007a0c */ /* 0x000fc40003f66270 */
[----:B------:R-:W-:-:S07]  /*19620*/  ISETP.GE.AND P4, PT, R6, c[0x0][0x3c8], PT ;  /* 0x0000f20006007a0c */ /* 0x000fce0003f86270 */
[----:B----4-:R-:W-:-:S04]  /*19630*/  @!P1 LEA R14, P0, R3, R2, 0x2 ;  /* 0x00000002030e9211 */ /* 0x010fc800078010ff */
[----:B--2---:R-:W-:Y:S02]  /*19640*/  @!P1 LEA.HI.X R15, R3, R12, R20, 0x2, P0 ;  /* 0x0000000c030f9211 */ /* 0x004fe400000f1414 */
[----:B------:R-:W-:-:S03]  /*19650*/  @!P2 LEA R16, P0, R11, R2, 0x2 ;  /* 0x000000020b10a211 */ /* 0x000fc600078010ff */
[----:B------:R2:W-:Y:S01]  /*19660*/  @!P1 ST.E.64 [R14.64], R68 ;  /* 0x000000440e009985 */ /* 0x0005e2000c101b08 */
[----:B------:R-:W-:Y:S02]  /*19670*/  ISETP.GE.AND P1, PT, R8, c[0x0][0x3c8], PT ;  /* 0x0000f20008007a0c */ /* 0x000fe40003f26270 */
[----:B------:R-:W-:-:S05]  /*19680*/  @!P2 LEA.HI.X R17, R11, R12, R22, 0x2, P0 ;  /* 0x0000000c0b11a211 */ /* 0x000fca00000f1416 */
[----:B------:R4:W-:Y:S01]  /*19690*/  @!P2 ST.E.64 [R16.64], R74 ;  /* 0x0000004a1000a985 */ /* 0x0009e2000c101b08 */
[----:B------:R-:W-:Y:S02]  /*196a0*/  ISETP.GE.AND P2, PT, R7, c[0x0][0x3c8], PT ;  /* 0x0000f20007007a0c */ /* 0x000fe40003f46270 */
[----:B--2---:R-:W-:-:S04]  /*196b0*/  @!P3 LEA R14, P0, R10, R2, 0x2 ;  /* 0x000000020a0eb211 */ /* 0x004fc800078010ff */
[----:B------:R-:W-:Y:S02]  /*196c0*/  @!P3 LEA.HI.X R15, R10, R12, R24, 0x2, P0 ;  /* 0x0000000c0a0fb211 */ /* 0x000fe400000f1418 */
[----:B----4-:R-:W-:-:S03]  /*196d0*/  @!P1 LEA R16, P0, R8, R2, 0x2 ;  /* 0x0000000208109211 */ /* 0x010fc600078010ff */
        /* <DEDUP_REMOVED lines=13> */
[----:B------:R-:W-:-:S03]  /*197b0*/  @!P1 LEA R2, P0, R0, R2, 0x2 ;  /* 0x0000000200029211 */ /* 0x000fc600078010ff */
[----:B------:R4:W-:Y:S01]  /*197c0*/  @!P3 ST.E.64 [R14.64], R80 ;  /* 0x000000500e00b985 */ /* 0x0009e2000c101b08 */
[----:B------:R-:W-:-:S05]  /*197d0*/  @!P1 LEA.HI.X R3, R0, R12, R28, 0x2, P0 ;  /* 0x0000000c00039211 */ /* 0x000fca00000f141c */
[----:B------:R4:W-:Y:S04]  /*197e0*/  @!P1 ST.E.64 [R2.64], R62 ;  /* 0x0000003e02009985 */ /* 0x0009e8000c101b08 */
.L_x_673:
[----:B------:R-:W-:Y:S05]  /*197f0*/  BSYNC B0 ;  /* 0x0000000000007941 */ /* 0x000fea0003800000 */
.L_x_672:
[----:B------:R-:W-:Y:S05]  /*19800*/  BRA.DIV ~URZ, `(.L_x_674) ;  /* 0x00003a127f007947 */ /* 0x000fea000b800000 */
[----:B--2---:R2:W1:Y:S04]  /*19810*/  SHFL.IDX PT, R12, R13, 0x1, 0x1c1f ;  /* 0x003c1f000d0c7f89 */ /* 0x00446800000e0000 */
[----:B----4-:R2:W4:Y:S02]  /*19820*/  SHFL.IDX PT, R2, R21, 0x1, 0x1c1f ;  /* 0x003c1f0015027f89 */ /* 0x01052400000e0000 */
.L_x_751:
[----:B------:R-:W-:Y:S01]  /*19830*/  BSSY B0, `(.L_x_675) ;  /* 0x0000023000007945 */ /* 0x000fe20003800000 */
[----:B------:R-:W-:Y:S05]  /*19840*/  @P6 BRA `(.L_x_676) ;  /* 0x0000021000006947 */ /* 0x000fea0003800000 */
[----:B------:R-:W5:Y:S01]  /*19850*/  LDL R3, [R1] ;  /* 0x0000000001037983 */ /* 0x000f620000100800 */
[----:B------:R-:W-:Y:S02]  /*19860*/  ISETP.GE.AND P0, PT, R11, c[0x0][0x3c8], PT ;  /* 0x0000f2000b007a0c */ /* 0x000fe40003f06270 */
[----:B------:R-:W-:Y:S02]  /*19870*/  ISETP.GE.AND P2, PT, R10, c[0x0][0x3c8], PT ;  /* 0x0000f2000a007a0c */ /* 0x000fe40003f46270 */
[----:B------:R-:W-:-:S02]  /*19880*/  ISETP.GE.AND P4, PT, R8, c[0x0][0x3c8], PT ;  /* 0x0000f20008007a0c */ /* 0x000fc40003f86270 */
[----:B------:R-:W-:Y:S02]  /*19890*/  ISETP.GE.AND P5, PT, R7, c[0x0][0x3c8], PT ;  /* 0x0000f20007007a0c */ /* 0x000fe40003fa6270 */
[----:B-----5:R-:W-:-:S13]  /*198a0*/  ISETP.GE.AND P1, PT, R3, c[0x0][0x3c8], PT ;  /* 0x0000f20003007a0c */ /* 0x020fda0003f26270 */
[----:B----4-:R-:W-:-:S04]  /*198b0*/  @!P1 LEA R14, P3, R3, R2, 0x2 ;  /* 0x00000002030e9211 */ /* 0x010fc800078610ff */
[----:B-1----:R-:W-:Y:S02]  /*198c0*/  @!P1 LEA.HI.X R15, R3, R12, R20, 0x2, P3 ;  /* 0x0000000c030f9211 */ /* 0x002fe400018f1414 */
[----:B------:R-:W-:-:S03]  /*198d0*/  @!P0 LEA R18, P3, R11, R2, 0x2 ;  /* 0x000000020b128211 */ /* 0x000fc600078610ff */
[----:B------:R1:W-:Y:S01]  /*198e0*/  @!P1 ST.E.64 [R14.64], R84 ;  /* 0x000000540e009985 */ /* 0x0003e2000c101b08 */
[C---:B------:R-:W-:Y:S02]  /*198f0*/  @!P2 LEA R16, P1, R10.reuse, R2, 0x2 ;  /* 0x000000020a10a211 */ /* 0x040fe400078210ff */
[-C--:B------:R-:W-:Y:S02]  /*19900*/  @!P0 LEA.HI.X R19, R11, R12.reuse, R22, 0x2, P3 ;  /* 0x0000000c0b138211 */ /* 0x080fe400018f1416 */
[----:B------:R-:W-:Y:S02]  /*19910*/  @!P2 LEA.HI.X R17, R10, R12, R24, 0x2, P1 ;  /* 0x0000000c0a11a211 */ /* 0x000fe400008f1418 */
[----:B------:R-:W-:Y:S01]  /*19920*/  ISETP.GE.AND P3, PT, R6, c[0x0][0x3c8], PT ;  /* 0x0000f20006007a0c */ /* 0x000fe20003f66270 */
[----:B------:R4:W-:Y:S01]  /*19930*/  @!P0 ST.E.64 [R18.64], R86 ;  /* 0x0000005612008985 */ /* 0x0009e2000c101b08 */
[----:B------:R-:W-:-:S03]  /*19940*/  ISETP.GE.AND P1, PT, R0, c[0x0][0x3c8], PT ;  /* 0x0000f20000007a0c */ /* 0x000fc60003f26270 */
[----:B------:R5:W-:Y:S01]  /*19950*/  @!P2 ST.E.64 [R16.64], R88 ;  /* 0x000000581000a985 */ /* 0x000be2000c101b08 */
[----:B------:R-:W-:Y:S02]  /*19960*/  ISETP.GE.AND P2, PT, R4, c[0x0][0x3c8], PT ;  /* 0x0000f20004007a0c */ /* 0x000fe40003f46270 */
[----:B-1----:R-:W-:-:S04]  /*19970*/  @!P4 LEA R14, P0, R8, R2, 0x2 ;  /* 0x00000002080ec211 */ /* 0x002fc800078010ff */
[----:B------:R-:W-:Y:S02]  /*19980*/  @!P4 LEA.HI.X R15, R8, R12, R23, 0x2, P0 ;  /* 0x0000000c080fc211 */ /* 0x000fe400000f1417 */
[----:B----4-:R-:W-:-:S03]  /*19990*/  @!P5 LEA R18, P0, R7, R2, 0x2 ;  /* 0x000000020712d211 */ /* 0x010fc600078010ff */
[----:B------:R1:W-:Y:S01]  /*199a0*/  @!P4 ST.E.64 [R14.64], R90 ;  /* 0x0000005a0e00c985 */ /* 0x0003e2000c101b08 */
[----:B------:R-:W-:Y:S02]  /*199b0*/  @!P5 LEA.HI.X R19, R7, R12, R25, 0x2, P0 ;  /* 0x0000000c0713d211 */ /* 0x000fe400000f1419 */
[----:B-----5:R-:W-:-:S03]  /*199c0*/  @!P3 LEA R16, P0, R6, R2, 0x2 ;  /* 0x000000020610b211 */ /* 0x020fc600078010ff */
[----:B------:R4:W-:Y:S01]  /*199d0*/  @!P5 ST.E.64 [R18.64], R104 ;  /* 0x000000681200d985 */ /* 0x0009e2000c101b08 */
[----:B------:R-:W-:-:S05]  /*199e0*/  @!P3 LEA.HI.X R17, R6, R12, R26, 0x2, P0 ;  /* 0x0000000c0611b211 */ /* 0x000fca00000f141a */
[----:B------:R4:W-:Y:S01]  /*199f0*/  @!P3 ST.E.64 [R16.64], R102 ;  /* 0x000000661000b985 */ /* 0x0009e2000c101b08 */
[----:B-1----:R-:W-:-:S04]  /*19a00*/  @!P2 LEA R14, P0, R4, R2, 0x2 ;  /* 0x00000002040ea211 */ /* 0x002fc800078010ff */
[----:B------:R-:W-:Y:S02]  /*19a10*/  @!P2 LEA.HI.X R15, R4, R12, R27, 0x2, P0 ;  /* 0x0000000c040fa211 */ /* 0x000fe400000f141b */
[----:B------:R-:W-:-:S03]  /*19a20*/  @!P1 LEA R2, P0, R0, R2, 0x2 ;  /* 0x0000000200029211 */ /* 0x000fc600078010ff */
[----:B------:R4:W-:Y:S01]  /*19a30*/  @!P2 ST.E.64 [R14.64], R82 ;  /* 0x000000520e00a985 */ /* 0x0009e2000c101b08 */
[----:B------:R-:W-:-:S05]  /*19a40*/  @!P1 LEA.HI.X R3, R0, R12, R28, 0x2, P0 ;  /* 0x0000000c00039211 */ /* 0x000fca00000f141c */
[----:B------:R4:W-:Y:S04]  /*19a50*/  @!P1 ST.E.64 [R2.64], R64 ;  /* 0x0000004002009985 */ /* 0x0009e8000c101b08 */
.L_x_676:
[----:B------:R-:W-:Y:S05]  /*19a60*/  BSYNC B0 ;  /* 0x0000000000007941 */ /* 0x000fea0003800000 */
.L_x_675:
[----:B------:R-:W-:Y:S05]  /*19a70*/  BRA.DIV ~URZ, `(.L_x_677) ;  /* 0x000038727f007947 */ /* 0x000fea000b800000 */
[----:B-1----:R1:W2:Y:S02]  /*19a80*/  SHFL.IDX PT, R12, R13, 0x2, 0x1c1f ;  /* 0x005c1f000d0c7f89 */ /* 0x0022a400000e0000 */
.L_x_752:
[----:B------:R-:W-:Y:S05]  /*19a90*/  BRA.DIV ~URZ, `(.L_x_678) ;  /* 0x000038c27f007947 */ /* 0x000fea000b800000 */
[----:B----4-:R4:W1:Y:S02]  /*19aa0*/  SHFL.IDX PT, R2, R21, 0x2, 0x1c1f ;  /* 0x005c1f0015027f89 */ /* 0x01086400000e0000 */
.L_x_753:
[----:B------:R-:W-:Y:S01]  /*19ab0*/  LOP3.LUT P0, RZ, R204, 0x1, RZ, 0xc0, !PT ;  /* 0x00000001ccff7812 */ /* 0x000fe2000780c0ff */
[----:B------:R-:W-:-:S12]  /*19ac0*/  BSSY B0, `(.L_x_679) ;  /* 0x0000023000007945 */ /* 0x000fd80003800000 */
[----:B------:R-:W-:Y:S05]  /*19ad0*/  @P0 BRA `(.L_x_680) ;  /* 0x0000021000000947 */ /* 0x000fea0003800000 */
[----:B------:R-:W5:Y:S01]  /*19ae0*/  LDL R3, [R1] ;  /* 0x0000000001037983 */ /* 0x000f620000100800 */
[----:B------:R-:W-:Y:S02]  /*19af0*/  ISETP.GE.AND P0, PT, R11, c[0x0][0x3c8], PT ;  /* 0x0000f2000b007a0c */ /* 0x000fe40003f06270 */
[----:B------:R-:W-:Y:S02]  /*19b00*/  ISETP.GE.AND P4, PT, R10, c[0x0][0x3c8], PT ;  /* 0x0000f2000a007a0c */ /* 0x000fe40003f86270 */
[----:B------:R-:W-:-:S09]  /*19b10*/  ISETP.GE.AND P5, PT, R8, c[0x0][0x3c8], PT ;  /* 0x0000f20008007a0c */ /* 0x000fd20003fa6270 */
[----:B-1----:R-:W-:-:S04]  /*19b20*/  @!P0 LEA R14, P3, R11, R2, 0x2 ;  /* 0x000000020b0e8211 */ /* 0x002fc800078610ff */
[----:B--2---:R-:W-:Y:S02]  /*19b30*/  @!P0 LEA.HI.X R15, R11, R12, R22, 0x2, P3 ;  /* 0x0000000c0b0f8211 */ /* 0x004fe400018f1416 */
[----:B------:R-:W-:Y:S02]  /*19b40*/  ISETP.GE.AND P3, PT, R7, c[0x0][0x3c8], PT ;  /* 0x0000f20007007a0c */ /* 0x000fe40003f66270 */
[----:B-----5:R-:W-:-:S13]  /*19b50*/  ISETP.GE.AND P1, PT, R3, c[0x0][0x3c8], PT ;  /* 0x0000f20003007a0c */ /* 0x020fda0003f26270 */
[----:B------:R-:W-:-:S04]  /*19b60*/  @!P1 LEA R16, P2, R3, R2, 0x2 ;  /* 0x0000000203109211 */ /* 0x000fc800078410ff */
[----:B------:R-:W-:Y:S02]  /*19b70*/  @!P1 LEA.HI.X R17, R3, R12, R20, 0x2, P2 ;  /* 0x0000000c03119211 */ /* 0x000fe400010f1414 */
[----:B------:R-:W-:-:S03]  /*19b80*/  @!P4 LEA R18, P2, R10, R2, 0x2 ;  /* 0x000000020a12c211 */ /* 0x000fc600078410ff */
[----:B------:R1:W-:Y:S01]  /*19b90*/  @!P1 ST.E.64 [R16.64], R48 ;  /* 0x0000003010009985 */ /* 0x0003e2000c101b08 */
[----:B------:R-:W-:Y:S02]  /*19ba0*/  @!P4 LEA.HI.X R19, R10, R12, R24, 0x2, P2 ;  /* 0x0000000c0a13c211 */ /* 0x000fe400010f1418 */
[----:B------:R-:W-:Y:S01]  /*19bb0*/  ISETP.GE.AND P2, PT, R6, c[0x0][0x3c8], PT ;  /* 0x0000f20006007a0c */ /* 0x000fe20003f46270 */
[----:B------:R2:W-:Y:S01]  /*19bc0*/  @!P0 ST.E.64 [R14.64], R38 ;  /* 0x000000260e008985 */ /* 0x0005e2000c101b08 */
[----:B------:R-:W-:Y:S02]  /*19bd0*/  ISETP.GE.AND P1, PT, R4, c[0x0][0x3c8], PT ;  /* 0x0000f20004007a0c */ /* 0x000fe40003f26270 */
[----:B------:R-:W-:Y:S01]  /*19be0*/  ISETP.GE.AND P0, PT, R0, c[0x0][0x3c8], PT ;  /* 0x0000f20000007a0c */ /* 0x000fe20003f06270 */
[----:B------:R5:W-:Y:S08]  /*19bf0*/  @!P4 ST.E.64 [R18.64], R40 ;  /* 0x000000281200c985 */ /* 0x000bf0000c101b08 */
[----:B-1----:R-:W-:-:S02]  /*19c00*/  @!P2 LEA R16, P4, R6, R2, 0x2 ;  /* 0x000000020610a211 */ /* 0x002fc400078810ff */
[----:B--2---:R-:W-:Y:S02]  /*19c10*/  @!P5 LEA R14, P6, R8, R2, 0x2 ;  /* 0x00000002080ed211 */ /* 0x004fe400078c10ff */
[-C--:B------:R-:W-:Y:S02]  /*19c20*/  @!P2 LEA.HI.X R17, R6, R12.reuse, R26, 0x2, P4 ;  /* 0x0000000c0611a211 */ /* 0x080fe400020f141a */
[----:B------:R-:W-:Y:S02]  /*19c30*/  @!P5 LEA.HI.X R15, R8, R12, R23, 0x2, P6 ;  /* 0x0000000c080fd211 */ /* 0x000fe400030f1417 */
[----:B-----5:R-:W-:-:S03]  /*19c40*/  @!P3 LEA R18, P6, R7, R2, 0x2 ;  /* 0x000000020712b211 */ /* 0x020fc600078c10ff */
[----:B------:R1:W-:Y:S01]  /*19c50*/  @!P5 ST.E.64 [R14.64], R42 ;  /* 0x0000002a0e00d985 */ /* 0x0003e2000c101b08 */
[----:B------:R-:W-:-:S05]  /*19c60*/  @!P3 LEA.HI.X R19, R7, R12, R25, 0x2, P6 ;  /* 0x0000000c0713b211 */ /* 0x000fca00030f1419 */
[----:B------:R2:W-:Y:S04]  /*19c70*/  @!P3 ST.E.64 [R18.64], R54 ;  /* 0x000000361200b985 */ /* 0x0005e8000c101b08 */
[----:B------:R2:W-:Y:S01]  /*19c80*/  @!P2 ST.E.64 [R16.64], R50 ;  /* 0x000000321000a985 */ /* 0x0005e2000c101b08 */
[-C--:B-1----:R-:W-:Y:S02]  /*19c90*/  @!P1 LEA R14, P5, R4, R2.reuse, 0x2 ;  /* 0x00000002040e9211 */ /* 0x082fe400078a10ff */
[----:B------:R-:W-:Y:S02]  /*19ca0*/  @!P0 LEA R2, P4, R0, R2, 0x2 ;  /* 0x0000000200028211 */ /* 0x000fe400078810ff */
[-C--:B------:R-:W-:Y:S02]  /*19cb0*/  @!P1 LEA.HI.X R15, R4, R12.reuse, R27, 0x2, P5 ;  /* 0x0000000c040f9211 */ /* 0x080fe400028f141b */
[----:B------:R-:W-:-:S03]  /*19cc0*/  @!P0 LEA.HI.X R3, R0, R12, R28, 0x2, P4 ;  /* 0x0000000c00038211 */ /* 0x000fc600020f141c */
[----:B------:R2:W-:Y:S04]  /*19cd0*/  @!P1 ST.E.64 [R14.64], R44 ;  /* 0x0000002c0e009985 */ /* 0x0005e8000c101b08 */
[----:B------:R2:W-:Y:S02]  /*19ce0*/  @!P0 ST.E.64 [R2.64], R32 ;  /* 0x0000002002008985 */ /* 0x0005e4000c101b08 */
.L_x_680:
[----:B------:R-:W-:Y:S05]  /*19cf0*/  BSYNC B0 ;  /* 0x0000000000007941 */ /* 0x000fea0003800000 */
.L_x_679:
[----:B------:R-:W-:Y:S05]  /*19d00*/  BRA.DIV ~URZ, `(.L_x_681) ;  /* 0x000036c27f007947 */ /* 0x000fea000b800000 */
[----:B--2---:R2:W3:Y:S04]  /*19d10*/  SHFL.IDX PT, R12, R13, 0x3, 0x1c1f ;  /* 0x007c1f000d0c7f89 */ /* 0x0044e800000e0000 */
[----:B-1----:R2:W1:Y:S02]  /*19d20*/  SHFL.IDX PT, R2, R21, 0x3, 0x1c1f ;  /* 0x007c1f0015027f89 */ /* 0x00246400000e0000 */
.L_x_754:
[----:B------:R-:W-:-:S13]  /*19d30*/  LOP3.LUT P0, RZ, R204, 0x2, RZ, 0xc0, !PT ;  /* 0x00000002ccff7812 */ /* 0x000fda000780c0ff */
[----:B------:R-:W-:Y:S05]  /*19d40*/  @P0 BRA `(.L_x_669) ;  /* 0x00000ec000000947 */ /* 0x000fea0003800000 */
[----:B------:R-:W5:Y:S01]  /*19d50*/  LDL R3, [R1] ;  /* 0x0000000001037983 */ /* 0x000f620000100800 */
[----:B------:R-:W-:Y:S02]  /*19d60*/  ISETP.GE.AND P4, PT, R10, c[0x0][0x3c8], PT ;  /* 0x0000f2000a007a0c */ /* 0x000fe40003f86270 */
[----:B------:R-:W-:Y:S02]  /*19d70*/  ISETP.GE.AND P5, PT, R11, c[0x0][0x3c8], PT ;  /* 0x0000f2000b007a0c */ /* 0x000fe40003fa6270 */
[----:B------:R-:W-:Y:S02]  /*19d80*/  ISETP.GE.AND P3, PT, R8, c[0x0][0x3c8], PT ;  /* 0x0000f20008007a0c */ /* 0x000fe40003f66270 */
[----:B------:R-:W-:-:S07]  /*19d90*/  ISETP.GE.AND P2, PT, R7, c[0x0][0x3c8], PT ;  /* 0x0000f20007007a0c */ /* 0x000fce0003f46270 */
[----:B-1----:R-:W-:Y:S02]  /*19da0*/  @!P4 LEA R16, P6, R10, R2, 0x2 ;  /* 0x000000020a10c211 */ /* 0x002fe400078c10ff */
[----:B-----5:R-:W-:-:S13]  /*19db0*/  ISETP.GE.AND P0, PT, R3, c[0x0][0x3c8], PT ;  /* 0x0000f20003007a0c */ /* 0x020fda0003f06270 */
[----:B------:R-:W-:-:S04]  /*19dc0*/  @!P0 LEA R14, P1, R3, R2, 0x2 ;  /* 0x00000002030e8211 */ /* 0x000fc800078210ff */
[----:B---3--:R-:W-:Y:S02]  /*19dd0*/  @!P0 LEA.HI.X R15, R3, R12, R20, 0x2, P1 ;  /* 0x0000000c030f8211 */ /* 0x008fe400008f1414 */
[----:B------:R-:W-:Y:S02]  /*19de0*/  P2R R3, PR, RZ, 0x40 ;  /* 0x00000040ff037803 */ /* 0x000fe40000000000 */
[----:B------:R-:W-:Y:S01]  /*19df0*/  ISETP.GE.AND P1, PT, R6, c[0x0][0x3c8], PT ;  /* 0x0000f20006007a0c */ /* 0x000fe20003f26270 */
[----:B------:R1:W-:Y:S01]  /*19e00*/  @!P0 ST.E.64 [R14.64], R34 ;  /* 0x000000220e008985 */ /* 0x0003e2000c101b08 */
[----:B------:R-:W-:-:S04]  /*19e10*/  @!P5 LEA R18, P0, R11, R2, 0x2 ;  /* 0x000000020b12d211 */ /* 0x000fc800078010ff */
[----:B------:R-:W-:Y:S02]  /*19e20*/  @!P5 LEA.HI.X R19, R11, R12, R22, 0x2, P0 ;  /* 0x0000000c0b13d211 */ /* 0x000fe400000f1416 */
[----:B------:R-:W-:-:S03]  /*19e30*/  ISETP.NE.AND P0, PT, R3, RZ, PT ;  /* 0x000000ff0300720c */ /* 0x000fc60003f05270 */
[----:B------:R3:W-:Y:S01]  /*19e40*/  @!P5 ST.E.64 [R18.64], R60 ;  /* 0x0000003c1200d985 */ /* 0x0007e2000c101b08 */
[----:B------:R-:W-:Y:S02]  /*19e50*/  @!P4 LEA.HI.X R17, R10, R12, R24, 0x2, P0 ;  /* 0x0000000c0a11c211 */ /* 0x000fe400000f1418 */
[----:B------:R-:W-:-:S03]  /*19e60*/  ISETP.GE.AND P0, PT, R4, c[0x0][0x3c8], PT ;  /* 0x0000f20004007a0c */ /* 0x000fc60003f06270 */
        /* <DEDUP_REMOVED lines=19> */
.L_x_654:
[----:B--2---:R-:W2:Y:S04]  /*19fa0*/  LDL.LU R7, [R1+0x4c] ;  /* 0x00004c0001077983 */ /* 0x004ea80000300800 */
[----:B-1----:R-:W4:Y:S01]  /*19fb0*/  LDL R6, [R1+0x54] ;  /* 0x0000540001067983 */ /* 0x002f220000100800 */
[----:B------:R-:W-:Y:S01]  /*19fc0*/  ISETP.NE.U32.AND P0, PT, RZ, c[0x0][0x508], PT ;  /* 0x00014200ff007a0c */ /* 0x000fe20003f05070 */
[----:B------:R-:W-:Y:S01]  /*19fd0*/  IMAD.MOV.U32 R4, RZ, RZ, 0x4 ;  /* 0x00000004ff047424 */ /* 0x000fe200078e00ff */
[----:B------:R-:W-:Y:S01]  /*19fe0*/  ISETP.NE.U32.AND P2, PT, RZ, c[0x0][0x500], PT ;  /* 0x00014000ff007a0c */ /* 0x000fe20003f45070 */
[----:B------:R-:W-:Y:S01]  /*19ff0*/  IMAD.MOV.U32 R20, RZ, RZ, c[0x0][0x388] ;  /* 0x0000e200ff147624 */ /* 0x000fe200078e00ff */
[----:B------:R-:W-:Y:S01]  /*1a000*/  ISETP.NE.AND.EX P0, PT, RZ, c[0x0][0x50c], PT, P0 ;  /* 0x00014300ff007a0c */ /* 0x000fe20003f05300 */
[----:B------:R-:W-:Y:S01]  /*1a010*/  IMAD.MOV.U32 R0, RZ, RZ, RZ ;  /* 0x000000ffff007224 */ /* 0x000fe200078e00ff */
[----:B------:R-:W-:Y:S01]  /*1a020*/  ISETP.NE.AND.EX P2, PT, RZ, c[0x0][0x504], PT, P2 ;  /* 0x00014100ff007a0c */ /* 0x000fe20003f45320 */
[----:B----4-:R-:W-:-:S10]  /*1a030*/  IMAD.WIDE R2, R6, R4, c[0x0][0x500] ;  /* 0x0001400006027625 */ /* 0x010fd400078e0204 */
[----:B---3--:R-:W-:Y:S02]  /*1a040*/  @P0 IMAD.WIDE R4, R6, R4, c[0x0][0x508] ;  /* 0x0001420006040625 */ /* 0x008fe400078e0204 */
        /* <DEDUP_REMOVED lines=9> */
.L_x_682:
[----:B-1----:R-:W1:Y:S01]  /*1a0e0*/  S2R R4, SR_TID.X ;  /* 0x0000000000047919 */ /* 0x002e620000002100 */
[----:B------:R-:W-:Y:S01]  /*1a0f0*/  SHF.R.S32.HI R2, RZ, 0x1f, R6 ;  /* 0x0000001fff027819 */ /* 0x000fe20000011406 */
[----:B------:R-:W-:Y:S01]  /*1a100*/  BSSY B0, `(.L_x_683) ;  /* 0x0000038000007945 */ /* 0x000fe20003800000 */
[----:B-----5:R-:W-:-:S02]  /*1a110*/  SHF.R.S32.HI R17, RZ, 0x1f, R0 ;  /* 0x0000001fff117819 */ /* 0x020fc40000011400 */
[----:B------:R-:W-:Y:S02]  /*1a120*/  SEL R10, R6, RZ, !P2 ;  /* 0x000000ff060a7207 */ /* 0x000fe40005000000 */
[----:B------:R-:W-:Y:S02]  /*1a130*/  SEL R21, R2, RZ, !P2 ;  /* 0x000000ff02157207 */ /* 0x000fe40005000000 */
[----:B-1----:R-:W-:-:S13]  /*1a140*/  ISETP.GT.AND P0, PT, R4, 0x7f, PT ;  /* 0x0000007f0400780c */ /* 0x002fda0003f04270 */
[----:B------:R-:W-:Y:S05]  /*1a150*/  @P0 BRA `(.L_x_684) ;  /* 0x0000032000000947 */ /* 0x000fea0003800000 */
[----:B------:R-:W2:Y:S01]  /*1a160*/  LDL R3, [R1+0x40] ;  /* 0x0000400001037983 */ /* 0x000ea20000100800 */
[----:B------:R-:W-:Y:S01]  /*1a170*/  IMAD R2, R20, c[0x0][0x4e8], RZ ;  /* 0x00013a0014027a24 */ /* 0x000fe200078e02ff */
[----:B--2---:R-:W-:-:S04]  /*1a180*/  IADD3 R11, R3, R4, RZ ;  /* 0x00000004030b7210 */ /* 0x004fc80007ffe0ff */
        /* <DEDUP_REMOVED lines=47> */
.L_x_684:
[----:B------:R-:W-:Y:S05]  /*1a480*/  BSYNC B0 ;  /* 0x0000000000007941 */ /* 0x000fea0003800000 */
.L_x_683:
        /* <DEDUP_REMOVED lines=17> */
[----:B----4-:R-:W-:-:S03]  /*1a5a0*/  IADD3 R4, R5, R9, RZ ;  /* 0x0000000905047210 */ /* 0x010fc60007ffe0ff */
        /* <DEDUP_REMOVED lines=24> */
[----:B------:R-:W-:Y:S02]  /*1a730*/  IADD3 R0, R8, R9, RZ ;  /* 0x0000000908007210 */ /* 0x000fe40007ffe0ff */
[----:B------:R-:W-:Y:S01]  /*1a740*/  LEA.HI.X R6, R2, c[0x0][0x384], R4, 0x1, P0 ;  /* 0x0000e10002067a11 */ /* 0x000fe200000f0c04 */
[----:B------:R-:W-:Y:S06]  /*1a750*/  BRA.DIV ~URZ, `(.L_x_685) ;  /* 0x00002d427f007947 */ /* 0x000fec000b800000 */
[----:B------:R1:W2:Y:S02]  /*1a760*/  SHFL.IDX PT, R8, R6, RZ, 0x181f ;  /* 0x00181fff06087589 */ /* 0x0002a400000e0000 */
.L_x_755:
[----:B------:R-:W-:Y:S05]  /*1a770*/  BRA.DIV ~URZ, `(.L_x_686) ;  /* 0x00002d927f007947 */ /* 0x000fea000b800000 */
[----:B------:R3:W4:Y:S02]  /*1a780*/  SHFL.IDX PT, R2, R7, RZ, 0x181f ;  /* 0x00181fff07027589 */ /* 0x00072400000e0000 */
.L_x_756:
        /* <DEDUP_REMOVED lines=9> */
.L_x_757:
        /* <DEDUP_REMOVED lines=8> */
.L_x_758:
[----:B------:R-:W-:Y:S05]  /*1a8a0*/  BRA.DIV ~URZ, `(.L_x_689) ;  /* 0x00002e127f007947 */ /* 0x000fea000b800000 */
[----:B-1----:R1:W2:Y:S02]  /*1a8b0*/  SHFL.IDX PT, R2, R7, 0x2, 0x181f ;  /* 0x00581f0007027f89 */ /* 0x0022a400000e0000 */
.L_x_759:
        /* <DEDUP_REMOVED lines=9> */
.L_x_760:
        /* <DEDUP_REMOVED lines=8> */
.L_x_761:
[----:B------:R-:W-:Y:S05]  /*1a9d0*/  BRA.DIV ~URZ, `(.L_x_692) ;  /* 0x00002e927f007947 */ /* 0x000fea000b800000 */
[----:B--2---:R2:W1:Y:S02]  /*1a9e0*/  SHFL.IDX PT, R2, R7, 0x4, 0x181f ;  /* 0x00981f0007027f89 */ /* 0x00446400000e0000 */
.L_x_762:
        /* <DEDUP_REMOVED lines=9> */
.L_x_763:
        /* <DEDUP_REMOVED lines=8> */
.L_x_764:
[----:B------:R-:W-:Y:S05]  /*1ab00*/  BRA.DIV ~URZ, `(.L_x_695) ;  /* 0x00002f127f007947 */ /* 0x000fea000b800000 */
[----:B--2---:R2:W3:Y:S02]  /*1ab10*/  SHFL.IDX PT, R2, R7, 0x6, 0x181f ;  /* 0x00d81f0007027f89 */ /* 0x0044e400000e0000 */
.L_x_765:
        /* <DEDUP_REMOVED lines=9> */
.L_x_766:
[----:B------:R-:W5:Y:S01]  /*1abb0*/  LDL.64 R8, [R1+0x38] ;  /* 0x0000380001087983 */ /* 0x000f620000100a00 */
[----:B------:R-:W-:-:S04]  /*1abc0*/  IADD3 R0, R0, 0x70, RZ ;  /* 0x0000007000007810 */ /* 0x000fc80007ffe0ff */
[----:B------:R-:W-:-:S13]  /*1abd0*/  ISETP.GE.OR P0, PT, R0, R4, P2 ;  /* 0x000000040000720c */ /* 0x000fda0001706670 */
[----:B----45:R-:W-:-:S04]  /*1abe0*/  @!P0 LEA R2, P1, R8, R2, 0x1 ;  /* 0x0000000208028211 */ /* 0x030fc800078208ff */
[----:B---3--:R-:W-:-:S05]  /*1abf0*/  @!P0 LEA.HI.X R3, R8, R6, R18, 0x1, P1 ;  /* 0x0000000608038211 */ /* 0x008fca00008f0c12 */
[----:B------:R3:W-:Y:S04]  /*1ac00*/  @!P0 ST.E.128 [R2.64], RZ ;  /* 0x000000ff02008985 */ /* 0x0007e8000c101d08 */
.L_x_669:
[----:B------:R-:W-:Y:S05]  /*1ac10*/  BSYNC B1 ;  /* 0x0000000000017941 */ /* 0x000fea0003800000 */
.L_x_653:
        /* <DEDUP_REMOVED lines=15> */
.L_x_767:
[----:B------:R-:W-:Y:S05]  /*1ad10*/  BRA.DIV ~URZ, `(.L_x_699) ;  /* 0x00002eb27f007947 */ /* 0x000fea000b800000 */
[----:B------:R3:W1:Y:S02]  /*1ad20*/  SHFL.IDX PT, R8, R70, 0x1, 0x1f ;  /* 0x00201f0046087f89 */ /* 0x00066400000e0000 */
.L_x_768:
[----:B------:R-:W5:Y:S01]  /*1ad30*/  LDL R0, [R1+0x54] ;  /* 0x0000540001007983 */ /* 0x000f620000100800 */
[----:B------:R-:W-:Y:S02]  /*1ad40*/  IMAD.MOV.U32 R6, RZ, RZ, RZ ;  /* 0x000000ffff067224 */ /* 0x000fe400078e00ff */
[----:B-----5:R-:W-:-:S05]  /*1ad50*/  IMAD.IADD R0, R0, 0x1, R14 ;  /* 0x0000000100007824 */ /* 0x020fca00078e020e */
[----:B------:R-:W-:-:S13]  /*1ad60*/  ISETP.GE.OR P0, PT, R0, c[0x0][0x53c], !P6 ;  /* 0x00014f0000007a0c */ /* 0x000fda0007706670 */
[----:B------:R-:W-:Y:S01]  /*1ad70*/  @!P0 IMAD.MOV.U32 R2, RZ, RZ, 0x4 ;  /* 0x00000004ff028424 */ /* 0x000fe200078e00ff */
[----:B----4-:R-:W-:-:S03]  /*1ad80*/  @!P0 MOV R3, 0x4 ;  /* 0x0000000400038802 */ /* 0x010fc60000000f00 */
        /* <DEDUP_REMOVED lines=13> */
.L_x_769:
        /* <DEDUP_REMOVED lines=16> */
.L_x_770:
[----:B----4-:R-:W-:Y:S01]  /*1af60*/  IMAD R0, R0, c[0x0][0x538], RZ ;  /* 0x00014e0000007a24 */ /* 0x010fe200078e02ff */
[----:B------:R-:W-:Y:S04]  /*1af70*/  BSSY B1, `(.L_x_702) ;  /* 0x00000ce000017945 */ /* 0x000fe80003800000 */
[----:B-1----:R-:W-:-:S04]  /*1af80*/  IADD3 R8, R0, R8, RZ ;  /* 0x0000000800087210 */ /* 0x002fc80007ffe0ff */
[----:B--2---:R-:W-:-:S13]  /*1af90*/  ISETP.GT.AND P0, PT, R8, R10, PT ;  /* 0x0000000a0800720c */ /* 0x004fda0003f04270 */
[----:B------:R-:W-:Y:S05]  /*1afa0*/  @P0 BRA `(.L_x_703) ;  /* 0x0000025000000947 */ /* 0x000fea0003800000 */
.L_x_707:
        /* <DEDUP_REMOVED lines=17> */
.L_x_771:
        /* <DEDUP_REMOVED lines=16> */
.L_x_772:
[----:B--2---:R-:W-:-:S05]  /*1b1c0*/  IMAD R0, R0, c[0x0][0x538], RZ ;  /* 0x00014e0000007a24 */ /* 0x004fca00078e02ff */
[----:B------:R-:W-:-:S04]  /*1b1d0*/  IADD3 R8, R0, R8, RZ ;  /* 0x0000000800087210 */ /* 0x000fc80007ffe0ff */
[----:B------:R-:W-:-:S13]  /*1b1e0*/  ISETP.GT.AND P0, PT, R8, R10, PT ;  /* 0x0000000a0800720c */ /* 0x000fda0003f04270 */
[----:B-1----:R-:W-:Y:S05]  /*1b1f0*/  @!P0 BRA `(.L_x_707) ;  /* 0xfffffdb000008947 */ /* 0x002fea000383ffff */
.L_x_703:
[----:B------:R-:W-:-:S05]  /*1b200*/  IADD3 R12, -R0, R8, RZ ;  /* 0x00000008000c7210 */ /* 0x000fca0007ffe1ff */
[----:B------:R-:W-:-:S05]  /*1b210*/  IMAD R0, R4, c[0x0][0x538], R12 ;  /* 0x00014e0004007a24 */ /* 0x000fca00078e020c */
[----:B------:R-:W-:Y:S01]  /*1b220*/  ISETP.GT.AND P0, PT, R0, R10, PT ;  /* 0x0000000a0000720c */ /* 0x000fe20003f04270 */
[----:B------:R-:W-:-:S12]  /*1b230*/  BRA.DIV ~URZ, `(.L_x_708) ;  /* 0x00002df27f007947 */ /* 0x000fd8000b800000 */
[----:B------:R-:W-:-:S03]  /*1b240*/  VOTE.ANY R8, PT, !P0 ;  /* 0x0000000000087806 */ /* 0x000fc600040e0100 */
.L_x_773:
[----:B------:R-:W2:Y:S01]  /*1b250*/  LDL.LU R2, [R1+0x54] ;  /* 0x0000540001027983 */ /* 0x000ea20000300800 */
[----:B------:R-:W2:Y:S02]  /*1b260*/  POPC R0, R8 ;  /* 0x0000000800007309 */ /* 0x000ea40000000000 */
[----:B--2---:R-:W-:-:S05]  /*1b270*/  IADD3 R2, R0, R2, RZ ;  /* 0x0000000200027210 */ /* 0x004fca0007ffe0ff */
[----:B------:R1:W-:Y:S01]  /*1b280*/  STL [R1+0x54], R2 ;  /* 0x0000540201007387 */ /* 0x0003e20000100800 */
[----:B------:R-:W-:Y:S05]  /*1b290*/  BRA.DIV ~URZ, `(.L_x_709) ;  /* 0x00002de27f007947 */ /* 0x000fea000b800000 */
[----:B------:R2:W4:Y:S04]  /*1b2a0*/  SHFL.IDX PT, R11, R6, R0, 0x1f ;  /* 0x00001f00060b7589 */ /* 0x00052800000e0000 */
[----:B------:R2:W1:Y:S02]  /*1b2b0*/  SHFL.IDX PT, R7, R7, R0, 0x1f ;  /* 0x00001f0007077589 */ /* 0x00046400000e0000 */
.L_x_774:
[----:B------:R-:W-:Y:S01]  /*1b2c0*/  ISETP.NE.AND P0, PT, R8, RZ, PT ;  /* 0x000000ff0800720c */ /* 0x000fe20003f05270 */
[----:B------:R-:W-:-:S12]  /*1b2d0*/  BSSY B0, `(.L_x_710) ;  /* 0x0000005000007945 */ /* 0x000fd80003800000 */
[----:B------:R-:W-:Y:S05]  /*1b2e0*/  @!P0 BRA `(.L_x_711) ;  /* 0x0000003000008947 */ /* 0x000fea0003800000 */
[----:B--2---:R-:W-:Y:S01]  /*1b2f0*/  IADD3 R0, R0, -0x1, RZ ;  /* 0xffffffff00007810 */ /* 0x004fe20007ffe0ff */
[----:B------:R-:W-:Y:S05]  /*1b300*/  BRA.DIV ~URZ, `(.L_x_712) ;  /* 0x00002e427f007947 */ /* 0x000fea000b800000 */
[----:B------:R2:W3:Y:S02]  /*1b310*/  SHFL.IDX PT, R13, R4, R0, 0x1f ;  /* 0x00001f00040d7589 */ /* 0x0004e400000e0000 */
.L_x_711:
[----:B------:R-:W-:Y:S05]  /*1b320*/  BSYNC B0 ;  /* 0x0000000000007941 */ /* 0x000fea0003800000 */
.L_x_710:
[----:B--23--:R-:W-:Y:S01]  /*1b330*/  IMAD R0, R13, c[0x0][0x538], R12 ;  /* 0x00014e000d007a24 */ /* 0x00cfe200078e020c */
[----:B-1----:R-:W-:Y:S01]  /*1b340*/  ISETP.NE.AND P0, PT, R7, 0x1, PT ;  /* 0x000000010700780c */ /* 0x002fe20003f05270 */
[----:B------:R-:W-:Y:S03]  /*1b350*/  BSSY B0, `(.L_x_713) ;  /* 0x0000086000007945 */ /* 0x000fe60003800000 */
[----:B------:R1:W-:Y:S01]  /*1b360*/  STL [R1+0x48], R0 ;  /* 0x0000480001007387 */ /* 0x0003e20000100800 */
[----:B------:R-:W-:-:S08]  /*1b370*/  IADD3 R8, -R0, R10, RZ ;  /* 0x0000000a00087210 */ /* 0x000fd00007ffe1ff */
[----:B------:R-:W-:Y:S05]  /*1b380*/  @!P0 BRA `(.L_x_714) ;  /* 0x000003e000008947 */ /* 0x000fea0003800000 */
[-C--:B----4-:R-:W-:Y:S02]  /*1b390*/  IABS R2, R11.reuse ;  /* 0x0000000b00027213 */ /* 0x090fe40000000000 */
[----:B------:R-:W-:Y:S02]  /*1b3a0*/  IABS R9, R11 ;  /* 0x0000000b00097213 */ /* 0x000fe40000000000 */
[----:B-1----:R-:W1:Y:S08]  /*1b3b0*/  I2F.RP R0, R2 ;  /* 0x0000000200007306 */ /* 0x002e700000209400 */
[----:B-1----:R-:W1:Y:S02]  /*1b3c0*/  MUFU.RCP R0, R0 ;  /* 0x0000000000007308 */ /* 0x002e640000001000 */
[----:B-1----:R-:W-:-:S06]  /*1b3d0*/  IADD3 R0, R0, 0xffffffe, RZ ;  /* 0x0ffffffe00007810 */ /* 0x002fcc0007ffe0ff */
[----:B------:R-:W1:Y:S02]  /*1b3e0*/  F2I.FTZ.U32.TRUNC.NTZ R5, R0 ;  /* 0x0000000000057305 */ /* 0x000e64000021f000 */
[----:B-1----:R-:W-:Y:S01]  /*1b3f0*/  IMAD.MOV R3, RZ, RZ, -R5 ;  /* 0x000000ffff037224 */ /* 0x002fe200078e0a05 */
[----:B------:R-:W-:-:S03]  /*1b400*/  IABS R0, R7 ;  /* 0x0000000700007213 */ /* 0x000fc60000000000 */
[----:B------:R-:W-:Y:S01]  /*1b410*/  IMAD.MOV.U32 R4, RZ, RZ, R3 ;  /* 0x000000ffff047224 */ /* 0x000fe200078e0003 */
[----:B------:R-:W-:Y:S01]  /*1b420*/  IABS R3, R8 ;  /* 0x0000000800037213 */ /* 0x000fe20000000000 */
[----:B------:R-:W-:Y:S02]  /*1b430*/  IMAD.MOV.U32 R6, RZ, RZ, R0 ;  /* 0x000000ffff067224 */ /* 0x000fe400078e0000 */
[----:B------:R-:W-:Y:S02]  /*1b440*/  IMAD R0, R4, R2, RZ ;  /* 0x0000000204007224 */ /* 0x000fe400078e02ff */
[----:B------:R-:W-:Y:S01]  /*1b450*/  IMAD.MOV.U32 R4, RZ, RZ, RZ ;  /* 0x000000ffff047224 */ /* 0x000fe200078e00ff */
[----:B------:R-:W1:Y:S03]  /*1b460*/  I2F.RP R10, R6 ;  /* 0x00000006000a7306 */ /* 0x000e660000209400 */
[----:B------:R-:W-:-:S04]  /*1b470*/  IMAD.HI.U32 R5, R5, R0, R4 ;  /* 0x0000000005057227 */ /* 0x000fc800078e0004 */
[----:B------:R-:W-:-:S05]  /*1b480*/  IMAD.MOV R0, RZ, RZ, -R9 ;  /* 0x000000ffff007224 */ /* 0x000fca00078e0a09 */
[----:B------:R-:W-:Y:S01]  /*1b490*/  MOV R4, R0 ;  /* 0x0000000000047202 */ /* 0x000fe20000000f00 */
[----:B------:R-:W-:-:S04]  /*1b4a0*/  IMAD.HI.U32 R0, R5, R3, RZ ;  /* 0x0000000305007227 */ /* 0x000fc800078e00ff */
[----:B------:R-:W-:Y:S02]  /*1b4b0*/  IMAD R3, R0, R4, R3 ;  /* 0x0000000400037224 */ /* 0x000fe400078e0203 */
[----:B-1----:R-:W1:Y:S03]  /*1b4c0*/  MUFU.RCP R4, R10 ;  /* 0x0000000a00047308 */ /* 0x002e660000001000 */
        /* <DEDUP_REMOVED lines=9> */
[----:B------:R-:W-:Y:S01]  /*1b560*/  @P2 IADD3 R0, R0, 0x1, RZ ;  /* 0x0000000100002810 */ /* 0x000fe20007ffe0ff */
[----:B-1----:R-:W-:-:S06]  /*1b570*/  IMAD.MOV R2, RZ, RZ, -R3 ;  /* 0x000000ffff027224 */ /* 0x002fcc00078e0a03 */
[----:B------:R-:W-:Y:S01]  /*1b580*/  @!P1 IMAD.MOV R0, RZ, RZ, -R0 ;  /* 0x000000ffff009224 */ /* 0x000fe200078e0a00 */
[----:B------:R-:W-:Y:S02]  /*1b590*/  @!P0 LOP3.LUT R0, RZ, R11, RZ, 0x33, !PT ;  /* 0x0000000bff008212 */ /* 0x000fe400078e33ff */
[----:B------:R-:W-:Y:S02]  /*1b5a0*/  MOV R4, R2 ;  /* 0x0000000200047202 */ /* 0x000fe40000000f00 */
[----:B------:R-:W-:Y:S02]  /*1b5b0*/  IABS R2, R7 ;  /* 0x0000000700027213 */ /* 0x000fe40000000000 */
[----:B------:R-:W-:Y:S01]  /*1b5c0*/  IABS R9, R0 ;  /* 0x0000000000097213 */ /* 0x000fe20000000000 */
[----:B------:R-:W-:Y:S02]  /*1b5d0*/  IMAD R4, R4, R6, RZ ;  /* 0x0000000604047224 */ /* 0x000fe400078e02ff */
[----:B------:R-:W-:-:S02]  /*1b5e0*/  IMAD.MOV R5, RZ, RZ, -R2 ;  /* 0x000000ffff057224 */ /* 0x000fc400078e0a02 */
[----:B------:R-:W-:-:S04]  /*1b5f0*/  IMAD.MOV.U32 R2, RZ, RZ, RZ ;  /* 0x000000ffff027224 */ /* 0x000fc800078e00ff */
[----:B------:R-:W-:Y:S01]  /*1b600*/  IMAD.HI.U32 R2, R3, R4, R2 ;  /* 0x0000000403027227 */ /* 0x000fe200078e0002 */
[----:B------:R-:W-:-:S03]  /*1b610*/  MOV R4, R5 ;  /* 0x0000000500047202 */ /* 0x000fc60000000f00 */
[----:B------:R-:W-:-:S04]  /*1b620*/  IMAD.MOV.U32 R3, RZ, RZ, R9 ;  /* 0x000000ffff037224 */ /* 0x000fc800078e0009 */
[----:B------:R-:W-:-:S04]  /*1b630*/  IMAD.HI.U32 R2, R2, R3, RZ ;  /* 0x0000000302027227 */ /* 0x000fc800078e00ff */
[----:B------:R-:W-:Y:S01]  /*1b640*/  IMAD R3, R2, R4, R3 ;  /* 0x0000000402037224 */ /* 0x000fe200078e0203 */
[----:B------:R-:W-:-:S04]  /*1b650*/  IADD3 R4, -R0, RZ, RZ ;  /* 0x000000ff00047210 */ /* 0x000fc80007ffe1ff */
        /* <DEDUP_REMOVED lines=9> */
[----:B------:R-:W-:-:S05]  /*1b6f0*/  @!P0 LOP3.LUT R2, RZ, R7, RZ, 0x33, !PT ;  /* 0x00000007ff028212 */ /* 0x000fca00078e33ff */
[----:B------:R-:W-:-:S04]  /*1b700*/  IMAD.MOV R3, RZ, RZ, -R2 ;  /* 0x000000ffff037224 */ /* 0x000fc800078e0a02 */
[C---:B------:R-:W-:Y:S02]  /*1b710*/  IMAD R3, R7.reuse, R3, R0 ;  /* 0x0000000307037224 */ /* 0x040fe400078e0200 */
[----:B------:R-:W-:Y:S02]  /*1b720*/  IMAD R0, R7, 0x1000000, R2 ;  /* 0x0100000007007824 */ /* 0x000fe400078e0202 */
[----:B------:R-:W-:Y:S02]  /*1b730*/  IMAD R2, R11, R4, R8 ;  /* 0x000000040b027224 */ /* 0x000fe400078e0208 */
[----:B------:R-:W-:-:S05]  /*1b740*/  IMAD R0, R3, 0x10000, R0 ;  /* 0x0001000003007824 */ /* 0x000fca00078e0200 */
[----:B------:R1:W-:Y:S01]  /*1b750*/  STL [R1+0x50], R0 ;  /* 0x0000500001007387 */ /* 0x0003e20000100800 */
[----:B------:R-:W-:Y:S05]  /*1b760*/  BRA `(.L_x_715) ;  /* 0x0000044000007947 */ /* 0x000fea0003800000 */
.L_x_714:
[----:B-1----:R-:W2:Y:S01]  /*1b770*/  LDL R0, [R1+0x54] ;  /* 0x0000540001007983 */ /* 0x002ea20000100800 */
[----:B------:R-:W-:-:S04]  /*1b780*/  IMAD.MOV.U32 R2, RZ, RZ, 0x4 ;  /* 0x00000004ff027424 */ /* 0x000fc800078e00ff */
[----:B--2---:R-:W-:-:S05]  /*1b790*/  IMAD.WIDE R2, R0, R2, c[0x0][0x590] ;  /* 0x0001640000027625 */ /* 0x004fca00078e0202 */
[----:B------:R-:W2:Y:S02]  /*1b7a0*/  LDG.E R4, [R2.64] ;  /* 0x0000000802047981 */ /* 0x000ea4000c1e1900 */
[----:B--2-4-:R-:W-:-:S05]  /*1b7b0*/  IMAD R9, R4, R11, RZ ;  /* 0x0000000b04097224 */ /* 0x014fca00078e02ff */
[-C--:B------:R-:W-:Y:S02]  /*1b7c0*/  IABS R0, R9.reuse ;  /* 0x0000000900007213 */ /* 0x080fe40000000000 */
        /* <DEDUP_REMOVED lines=27> */
[----:B------:R-:W-:Y:S02]  /*1b980*/  IMAD R10, R4, R2, RZ ;  /* 0x00000002040a7224 */ /* 0x000fe400078e02ff */
[----:B------:R-:W-:-:S03]  /*1b990*/  IMAD.MOV R2, RZ, RZ, -R2 ;  /* 0x000000ffff027224 */ /* 0x000fc600078e0a02 */
[----:B------:R-:W-:Y:S01]  /*1b9a0*/  IADD3 R0, -R10, c[0x0][0x538], RZ ;  /* 0x00014e000a007a10 */ /* 0x000fe20007ffe1ff */
[----:B------:R-:W-:-:S03]  /*1b9b0*/  IMAD R6, R9, R2, R8 ;  /* 0x0000000209067224 */ /* 0x000fc600078e0208 */
[----:B------:R-:W-:Y:S02]  /*1b9c0*/  IMNMX R0, R4, R0, PT ;  /* 0x0000000004007217 */ /* 0x000fe40003800200 */
[----:B------:R-:W-:Y:S02]  /*1b9d0*/  IABS R2, R6 ;  /* 0x0000000600027213 */ /* 0x000fe40000000000 */
[-C--:B------:R-:W-:Y:S02]  /*1b9e0*/  IABS R3, R0.reuse ;  /* 0x0000000000037213 */ /* 0x080fe40000000000 */
[----:B------:R-:W-:Y:S02]  /*1b9f0*/  IABS R9, R0 ;  /* 0x0000000000097213 */ /* 0x000fe40000000000 */
[----:B------:R-:W1:Y:S01]  /*1ba00*/  I2F.RP R4, R3 ;  /* 0x0000000300047306 */ /* 0x000e620000209400 */
[----:B------:R-:W-:Y:S02]  /*1ba10*/  MOV R7, R2 ;  /* 0x0000000200077202 */ /* 0x000fe40000000f00 */
[----:B------:R-:W-:-:S05]  /*1ba20*/  IMAD.MOV R2, RZ, RZ, -R9 ;  /* 0x000000ffff027224 */ /* 0x000fca00078e0a09 */
[----:B-1----:R-:W1:Y:S02]  /*1ba30*/  MUFU.RCP R4, R4 ;  /* 0x0000000400047308 */ /* 0x002e640000001000 */
[----:B-1----:R-:W-:-:S06]  /*1ba40*/  IADD3 R4, R4, 0xffffffe, RZ ;  /* 0x0ffffffe04047810 */ /* 0x002fcc0007ffe0ff */
[----:B------:R-:W1:Y:S02]  /*1ba50*/  F2I.FTZ.U32.TRUNC.NTZ R5, R4 ;  /* 0x0000000400057305 */ /* 0x000e64000021f000 */
[----:B-1----:R-:W-:-:S04]  /*1ba60*/  IMAD.MOV R4, RZ, RZ, -R5 ;  /* 0x000000ffff047224 */ /* 0x002fc800078e0a05 */
[----:B------:R-:W-:Y:S02]  /*1ba70*/  IMAD R8, R4, R3, RZ ;  /* 0x0000000304087224 */ /* 0x000fe400078e02ff */
[----:B------:R-:W-:-:S04]  /*1ba80*/  IMAD.MOV.U32 R4, RZ, RZ, RZ ;  /* 0x000000ffff047224 */ /* 0x000fc800078e00ff */
[----:B------:R-:W-:-:S04]  /*1ba90*/  IMAD.HI.U32 R5, R5, R8, R4 ;  /* 0x0000000805057227 */ /* 0x000fc800078e0004 */
[----:B------:R-:W-:Y:S02]  /*1baa0*/  IMAD.MOV.U32 R4, RZ, RZ, R2 ;  /* 0x000000ffff047224 */ /* 0x000fe400078e0002 */
[----:B------:R-:W-:-:S04]  /*1bab0*/  IMAD.HI.U32 R2, R5, R7, RZ ;  /* 0x0000000705027227 */ /* 0x000fc800078e00ff */
[----:B------:R-:W-:-:S05]  /*1bac0*/  IMAD R4, R2, R4, R7 ;  /* 0x0000000402047224 */ /* 0x000fca00078e0207 */
[----:B------:R-:W-:-:S13]  /*1bad0*/  ISETP.GT.U32.AND P0, PT, R3, R4, PT ;  /* 0x000000040300720c */ /* 0x000fda0003f04070 */
[-C--:B------:R-:W-:Y:S02]  /*1bae0*/  @!P0 IADD3 R4, R4, -R3.reuse, RZ ;  /* 0x8000000304048210 */ /* 0x080fe40007ffe0ff */
[----:B------:R-:W-:Y:S02]  /*1baf0*/  @!P0 IADD3 R2, R2, 0x1, RZ ;  /* 0x0000000102028810 */ /* 0x000fe40007ffe0ff */
[----:B------:R-:W-:Y:S02]  /*1bb00*/  ISETP.GE.U32.AND P2, PT, R4, R3, PT ;  /* 0x000000030400720c */ /* 0x000fe40003f46070 */
[----:B------:R-:W-:Y:S02]  /*1bb10*/  LOP3.LUT R3, R6, R0, RZ, 0x3c, !PT ;  /* 0x0000000006037212 */ /* 0x000fe400078e3cff */
[----:B------:R-:W-:Y:S02]  /*1bb20*/  ISETP.NE.AND P0, PT, R0, RZ, PT ;  /* 0x000000ff0000720c */ /* 0x000fe40003f05270 */
[----:B------:R-:W-:Y:S01]  /*1bb30*/  ISETP.GE.AND P1, PT, R3, RZ, PT ;  /* 0x000000ff0300720c */ /* 0x000fe20003f26270 */
[----:B------:R-:W-:Y:S01]  /*1bb40*/  IMAD.MOV R3, RZ, RZ, -R0 ;  /* 0x000000ffff037224 */ /* 0x000fe200078e0a00 */
[----:B------:R-:W-:-:S05]  /*1bb50*/  IADD3 R6, R10, 0x1000000, R6 ;  /* 0x010000000a067810 */ /* 0x000fca0007ffe006 */
[----:B------:R-:W-:-:S06]  /*1bb60*/  @P2 IADD3 R2, R2, 0x1, RZ ;  /* 0x0000000102022810 */ /* 0x000fcc0007ffe0ff */
[----:B------:R-:W-:Y:S01]  /*1bb70*/  @!P1 IMAD.MOV R2, RZ, RZ, -R2 ;  /* 0x000000ffff029224 */ /* 0x000fe200078e0a02 */
[----:B------:R-:W-:-:S05]  /*1bb80*/  @!P0 LOP3.LUT R2, RZ, R0, RZ, 0x33, !PT ;  /* 0x00000000ff028212 */ /* 0x000fca00078e33ff */
[----:B------:R-:W-:-:S05]  /*1bb90*/  IMAD R0, R2, R3, R6 ;  /* 0x0000000302007224 */ /* 0x000fca00078e0206 */
[----:B------:R1:W-:Y:S02]  /*1bba0*/  STL [R1+0x50], R0 ;  /* 0x0000500001007387 */ /* 0x0003e40000100800 */
.L_x_715:
[----:B------:R-:W-:Y:S05]  /*1bbb0*/  BSYNC B0 ;  /* 0x0000000000007941 */ /* 0x000fea0003800000 */
.L_x_713:
[----:B------:R-:W-:-:S04]  /*1bbc0*/  LOP3.LUT R2, RZ, R2, RZ, 0x33, !PT ;  /* 0x00000002ff027212 */ /* 0x000fc800078e33ff */
[----:B-1----:R-:W-:-:S05]  /*1bbd0*/  IADD3 R0, R2, R11, RZ ;  /* 0x0000000b02007210 */ /* 0x002fca0007ffe0ff */
[----:B------:R1:W-:Y:S01]  /*1bbe0*/  STL [R1+0x4c], R0 ;  /* 0x00004c0001007387 */ /* 0x0003e20000100800 */
[----:B------:R-:W-:Y:S05]  /*1bbf0*/  BRA `(.L_x_716) ;  /* 0x0000005000007947 */ /* 0x000fea0003800000 */
.L_x_704:
[----:B------:R-:W-:Y:S01]  /*1bc00*/  MOV R0, c[0x0][0x53c] ;  /* 0x00014f0000007a02 */ /* 0x000fe20000000f00 */
[----:B------:R1:W-:Y:S04]  /*1bc10*/  STL [R1+0x48], R10 ;  /* 0x0000480a01007387 */ /* 0x0003e80000100800 */
[----:B------:R1:W-:Y:S04]  /*1bc20*/  STL [R1+0x4c], RZ ;  /* 0x00004cff01007387 */ /* 0x0003e80000100800 */
[----:B------:R1:W-:Y:S04]  /*1bc30*/  STL [R1+0x50], RZ ;  /* 0x000050ff01007387 */ /* 0x0003e80000100800 */
[----:B------:R1:W-:Y:S02]  /*1bc40*/  STL [R1+0x54], R0 ;  /* 0x0000540001007387 */ /* 0x0003e40000100800 */
.L_x_716:
[----:B------:R-:W-:Y:S05]  /*1bc50*/  BSYNC B1 ;  /* 0x0000000000017941 */ /* 0x000fea0003800000 */
.L_x_702:
        /* <DEDUP_REMOVED lines=9> */
.L_x_697:
[----:B-1----:R-:W3:Y:S02]  /*1bcf0*/  LDL R0, [R1+0x54] ;  /* 0x0000540001007983 */ /* 0x002ee40000100800 */
[----:B---3--:R-:W-:-:S13]  /*1bd00*/  ISETP.GE.AND P0, PT, R0, c[0x0][0x53c], PT ;  /* 0x00014f0000007a0c */ /* 0x008fda0003f06270 */
[----:B--2-4-:R-:W-:Y:S01]  /*1bd10*/  @P0 CALL.REL.NOINC `(.L_x_717) ;  /* 0x0000001000000944 */ /* 0x014fe20003c00000 */
[----:B------:R-:W-:Y:S05]  /*1bd20*/  BRA `(.L_x_718) ;  /* 0xfffe5c5000007947 */ /* 0x000fea000383ffff */
.L_x_717:
[----:B------:R-:W-:Y:S05]  /*1bd30*/  EXIT ;  /* 0x000000000000794d */ /* 0x000fea0003800000 */
.L_x_533:
[----:B------:R-:W-:Y:S01]  /*1bd40*/  IMAD.MOV.U32 R0, RZ, RZ, R5 ;  /* 0x000000ffff007224 */ /* 0x000fe200078e0005 */
[----:B------:R-:W-:Y:S02]  /*1bd50*/  MOV R2, 0x1 ;  /* 0x0000000100027802 */ /* 0x000fe40000000f00 */
[----:B------:R-:W-:Y:S02]  /*1bd60*/  MOV R3, 0x1bd80 ;  /* 0x0001bd8000037802 */ /* 0x000fe40000000f00 */
[----:B------:R-:W-:Y:S05]  /*1bd70*/  CALL.REL.NOINC `($__internal_10_$__cuda_sm70_shflsync_up_p) ;  /* 0x000024e000007944 */ /* 0x000fea0003c00000 */
[----:B------:R-:W-:Y:S01]  /*1bd80*/  MOV R0, R4 ;  /* 0x0000000400007202 */ /* 0x000fe20000000f00 */
[----:B------:R-:W-:Y:S05]  /*1bd90*/  BRA `(.L_x_719) ;  /* 0xfffe46e000007947 */ /* 0x000fea000383ffff */
.L_x_534:
[----:B------:R-:W-:Y:S01]  /*1bda0*/  IMAD.MOV.U32 R0, RZ, RZ, R5 ;  /* 0x000000ffff007224 */ /* 0x000fe200078e0005 */
[----:B------:R-:W-:Y:S02]  /*1bdb0*/  MOV R2, 0x2 ;  /* 0x0000000200027802 */ /* 0x000fe40000000f00 */
[----:B------:R-:W-:Y:S02]  /*1bdc0*/  MOV R3, 0x1bde0 ;  /* 0x0001bde000037802 */ /* 0x000fe40000000f00 */
[----:B------:R-:W-:Y:S05]  /*1bdd0*/  CALL.REL.NOINC `($__internal_10_$__cuda_sm70_shflsync_up_p) ;  /* 0x0000248000007944 */ /* 0x000fea0003c00000 */
[----:B------:R-:W-:Y:S01]  /*1bde0*/  SEL R0, R4, RZ, P4 ;  /* 0x000000ff04007207 */ /* 0x000fe20002000000 */
[----:B------:R-:W-:Y:S01]  /*1bdf0*/  IMAD.MOV.U32 R2, RZ, RZ, 0x4 ;  /* 0x00000004ff027424 */ /* 0x000fe200078e00ff */
[----:B------:R-:W-:-:S03]  /*1be00*/  MOV R3, 0x1be30 ;  /* 0x0001be3000037802 */ /* 0x000fc60000000f00 */
[----:B------:R-:W-:Y:S02]  /*1be10*/  IMAD.IADD R0, R5, 0x1, R0 ;  /* 0x0000000105007824 */ /* 0x000fe400078e0200 */
        /* <DEDUP_REMOVED lines=13> */
[----:B------:R-:W-:Y:S02]  /*1bef0*/  MOV R3, 0x1f ;  /* 0x0000001f00037802 */ /* 0x000fe40000000f00 */
[----:B------:R-:W-:Y:S01]  /*1bf00*/  MOV R2, 0x1bf40 ;  /* 0x0001bf4000027802 */ /* 0x000fe20000000f00 */
[----:B------:R-:W-:-:S04]  /*1bf10*/  IMAD.IADD R4, R0, 0x1, R4 ;  /* 0x0000000100047824 */ /* 0x000fc800078e0204 */
[----:B------:R-:W-:Y:S02]  /*1bf20*/  IMAD.MOV.U32 R9, RZ, RZ, R4 ;  /* 0x000000ffff097224 */ /* 0x000fe400078e0004 */
[----:B------:R-:W-:Y:S05]  /*1bf30*/  CALL.REL.NOINC `($__internal_9_$__cuda_sm70_shflsync_idx_p) ;  /* 0x000022d000007944 */ /* 0x000fea0003c00000 */
[----:B------:R-:W-:Y:S01]  /*1bf40*/  MOV R0, R5 ;  /* 0x0000000500007202 */ /* 0x000fe20000000f00 */
[----:B------:R-:W-:Y:S05]  /*1bf50*/  BRA `(.L_x_720) ;  /* 0xfffe462000007947 */ /* 0x000fea000383ffff */
.L_x_536:
[----:B------:R-:W-:Y:S02]  /*1bf60*/  SEL R0, RZ, 0x1, P0 ;  /* 0x00000001ff007807 */ /* 0x000fe40000000000 */
[----:B------:R-:W-:Y:S02]  /*1bf70*/  MOV R2, 0x1bf90 ;  /* 0x0001bf9000027802 */ /* 0x000fe40000000f00 */
[----:B------:R-:W-:Y:S05]  /*1bf80*/  CALL.REL.NOINC `($__internal_11_$__cuda_sm70_votesync_ballot) ;  /* 0x0000234000007944 */ /* 0x000fea0003c00000 */
[----:B------:R-:W-:Y:S01]  /*1bf90*/  MOV R11, R0 ;  /* 0x00000000000b7202 */ /* 0x000fe20000000f00 */
[----:B------:R-:W-:Y:S05]  /*1bfa0*/  BRA `(.L_x_721) ;  /* 0xfffe466000007947 */ /* 0x000fea000383ffff */
.L_x_537:
[----:B------:R-:W-:Y:S01]  /*1bfb0*/  IMAD.MOV.U32 R9, RZ, RZ, R10 ;  /* 0x000000ffff097224 */ /* 0x000fe200078e000a */
[----:B------:R-:W-:Y:S01]  /*1bfc0*/  MOV R5, R0 ;  /* 0x0000000000057202 */ /* 0x000fe20000000f00 */
[----:B------:R-:W-:Y:S01]  /*1bfd0*/  IMAD.MOV.U32 R3, RZ, RZ, 0x1f ;  /* 0x0000001fff037424 */ /* 0x000fe200078e00ff */
[----:B-1----:R-:W-:Y:S02]  /*1bfe0*/  MOV R2, 0x1c000 ;  /* 0x0001c00000027802 */ /* 0x002fe40000000f00 */
[----:B------:R-:W-:Y:S05]  /*1bff0*/  CALL.REL.NOINC `($__internal_9_$__cuda_sm70_shflsync_idx_p) ;  /* 0x0000221000007944 */ /* 0x000fea0003c00000 */
[----:B------:R-:W-:Y:S01]  /*1c000*/  IMAD.MOV.U32 R13, RZ, RZ, R5 ;  /* 0x000000ffff0d7224 */ /* 0x000fe200078e0005 */
[----:B------:R-:W-:Y:S01]  /*1c010*/  MOV R9, R8 ;  /* 0x0000000800097202 */ /* 0x000fe20000000f00 */
[----:B------:R-:W-:Y:S01]  /*1c020*/  IMAD.MOV.U32 R6, RZ, RZ, RZ ;  /* 0x000000ffff067224 */ /* 0x000fe200078e00ff */
[----:B------:R-:W-:Y:S01]  /*1c030*/  MOV R5, R0 ;  /* 0x0000000000057202 */ /* 0x000fe20000000f00 */
[----:B------:R-:W-:Y:S01]  /*1c040*/  IMAD.MOV.U32 R3, RZ, RZ, 0x1f ;  /* 0x0000001fff037424 */ /* 0x000fe200078e00ff */
[----:B------:R-:W-:-:S02]  /*1c050*/  MOV R2, 0x1c070 ;  /* 0x0001c07000027802 */ /* 0x000fc40000000f00 */
[----:B------:R-:W-:Y:S05]  /*1c060*/  CALL.REL.NOINC `($__internal_9_$__cuda_sm70_shflsync_idx_p) ;  /* 0x000021a000007944 */ /* 0x000fea0003c00000 */
[----:B------:R-:W-:Y:S01]  /*1c070*/  MOV R10, R5 ;  /* 0x00000005000a7202 */ /* 0x000fe20000000f00 */
[----:B------:R-:W-:Y:S05]  /*1c080*/  BRA `(.L_x_722) ;  /* 0xfffe45f000007947 */ /* 0x000fea000383ffff */
.L_x_540:
[----:B------:R-:W-:Y:S01]  /*1c090*/  IMAD.MOV.U32 R9, RZ, RZ, R4 ;  /* 0x000000ffff097224 */ /* 0x000fe200078e0004 */
[----:B------:R-:W-:-:S02]  /*1c0a0*/  MOV R3, 0x1f ;  /* 0x0000001f00037802 */ /* 0x000fc40000000f00 */
[----:B-1----:R-:W-:Y:S02]  /*1c0b0*/  MOV R2, 0x1c0d0 ;  /* 0x0001c0d000027802 */ /* 0x002fe40000000f00 */
[----:B--234-:R-:W-:Y:S05]  /*1c0c0*/  CALL.REL.NOINC `($__internal_9_$__cuda_sm70_shflsync_idx_p) ;  /* 0x0000214000007944 */ /* 0x01cfea0003c00000 */
[----:B------:R-:W-:Y:S01]  /*1c0d0*/  MOV R6, R5 ;  /* 0x0000000500067202 */ /* 0x000fe20000000f00 */
[----:B------:R-:W-:Y:S05]  /*1c0e0*/  BRA `(.L_x_539) ;  /* 0xfffe45f000007947 */ /* 0x000fea000383ffff */
.L_x_559:
[----:B-1----:R-:W-:Y:S01]  /*1c0f0*/  IMAD.MOV.U32 R9, RZ, RZ, R6 ;  /* 0x000000ffff097224 */ /* 0x002fe200078e0006 */
[----:B------:R-:W-:Y:S01]  /*1c100*/  MOV R5, RZ ;  /* 0x000000ff00057202 */ /* 0x000fe20000000f00 */
[----:B------:R-:W-:Y:S01]  /*1c110*/  IMAD.MOV.U32 R3, RZ, RZ, 0x181f ;  /* 0x0000181fff037424 */ /* 0x000fe200078e00ff */
[----:B------:R-:W-:Y:S02]  /*1c120*/  MOV R2, 0x1c140 ;  /* 0x0001c14000027802 */ /* 0x000fe40000000f00 */
[----:B------:R-:W-:Y:S05]  /*1c130*/  CALL.REL.NOINC `($__internal_9_$__cuda_sm70_shflsync_idx_p) ;  /* 0x000020d000007944 */ /* 0x000fea0003c00000 */
[----:B------:R-:W-:Y:S01]  /*1c140*/  MOV R8, R5 ;  /* 0x0000000500087202 */ /* 0x000fe20000000f00 */
[----:B------:R-:W-:Y:S05]  /*1c150*/  BRA `(.L_x_723) ;  /* 0xfffe6a1000007947 */ /* 0x000fea000383ffff */
.L_x_560:
[----:B------:R-:W-:Y:S01]  /*1c160*/  IMAD.MOV.U32 R9, RZ, RZ, R7 ;  /* 0x000000ffff097224 */ /* 0x000fe200078e0007 */
[----:B------:R-:W-:Y:S01]  /*1c170*/  MOV R5, RZ ;  /* 0x000000ff00057202 */ /* 0x000fe20000000f00 */
[----:B------:R-:W-:Y:S01]  /*1c180*/  IMAD.MOV.U32 R3, RZ, RZ, 0x181f ;  /* 0x0000181fff037424 */ /* 0x000fe200078e00ff */
[----:B------:R-:W-:Y:S02]  /*1c190*/  MOV R2, 0x1c1b0 ;  /* 0x0001c1b000027802 */ /* 0x000fe40000000f00 */
[----:B-12---:R-:W-:Y:S05]  /*1c1a0*/  CALL.REL.NOINC `($__internal_9_$__cuda_sm70_shflsync_idx_p) ;  /* 0x0000206000007944 */ /* 0x006fea0003c00000 */
[----:B------:R-:W-:Y:S01]  /*1c1b0*/  MOV R2, R5 ;  /* 0x0000000500027202 */ /* 0x000fe20000000f00 */
[----:B------:R-:W-:Y:S05]  /*1c1c0*/  BRA `(.L_x_724) ;  /* 0xfffe69c000007947 */ /* 0x000fea000383ffff */
.L_x_563:
[----:B------:R-:W-:Y:S01]  /*1c1d0*/  IMAD.MOV.U32 R9, RZ, RZ, R6 ;  /* 0x000000ffff097224 */ /* 0x000fe200078e0006 */
[----:B------:R-:W-:Y:S01]  /*1c1e0*/  MOV R5, 0x1 ;  /* 0x0000000100057802 */ /* 0x000fe20000000f00 */
[----:B--2---:R-:W-:Y:S01]  /*1c1f0*/  IMAD.MOV.U32 R3, RZ, RZ, 0x181f ;  /* 0x0000181fff037424 */ /* 0x004fe200078e00ff */
[----:B----4-:R-:W-:-:S02]  /*1c200*/  MOV R2, 0x1c220 ;  /* 0x0001c22000027802 */ /* 0x010fc40000000f00 */
[----:B-1-3--:R-:W-:Y:S05]  /*1c210*/  CALL.REL.NOINC `($__internal_9_$__cuda_sm70_shflsync_idx_p) ;  /* 0x00001ff000007944 */ /* 0x00afea0003c00000 */
[----:B------:R-:W-:Y:S01]  /*1c220*/  IMAD.MOV.U32 R8, RZ, RZ, R5 ;  /* 0x000000ffff087224 */ /* 0x000fe200078e0005 */
[----:B------:R-:W-:Y:S01]  /*1c230*/  MOV R5, 0x1 ;  /* 0x0000000100057802 */ /* 0x000fe20000000f00 */
[----:B------:R-:W-:Y:S01]  /*1c240*/  IMAD.MOV.U32 R9, RZ, RZ, R7 ;  /* 0x000000ffff097224 */ /* 0x000fe200078e0007 */
[----:B------:R-:W-:-:S02]  /*1c250*/  MOV R3, 0x181f ;  /* 0x0000181f00037802 */ /* 0x000fc40000000f00 */
[----:B------:R-:W-:Y:S02]  /*1c260*/  MOV R2, 0x1c280 ;  /* 0x0001c28000027802 */ /* 0x000fe40000000f00 */
[----:B------:R-:W-:Y:S05]  /*1c270*/  CALL.REL.NOINC `($__internal_9_$__cuda_sm70_shflsync_idx_p) ;  /* 0x00001f9000007944 */ /* 0x000fea0003c00000 */
[----:B------:R-:W-:Y:S01]  /*1c280*/  MOV R2, R5 ;  /* 0x0000000500027202 */ /* 0x000fe20000000f00 */
[----:B------:R-:W-:Y:S05]  /*1c290*/  BRA `(.L_x_725) ;  /* 0xfffe69e000007947 */ /* 0x000fea000383ffff */
.L_x_566:
[----:B------:R-:W-:Y:S01]  /*1c2a0*/  IMAD.MOV.U32 R9, RZ, RZ, R6 ;  /* 0x000000ffff097224 */ /* 0x000fe200078e0006 */
[----:B------:R-:W-:Y:S01]  /*1c2b0*/  MOV R5, 0x2 ;  /* 0x0000000200057802 */ /* 0x000fe20000000f00 */
[----:B-1----:R-:W-:Y:S01]  /*1c2c0*/  IMAD.MOV.U32 R3, RZ, RZ, 0x181f ;  /* 0x0000181fff037424 */ /* 0x002fe200078e00ff */
[----:B----4-:R-:W-:Y:S02]  /*1c2d0*/  MOV R2, 0x1c2f0 ;  /* 0x0001c2f000027802 */ /* 0x010fe40000000f00 */
[----:B--23--:R-:W-:Y:S05]  /*1c2e0*/  CALL.REL.NOINC `($__internal_9_$__cuda_sm70_shflsync_idx_p) ;  /* 0x00001f2000007944 */ /* 0x00cfea0003c00000 */
[----:B------:R-:W-:Y:S01]  /*1c2f0*/  MOV R8, R5 ;  /* 0x0000000500087202 */ /* 0x000fe20000000f00 */
[----:B------:R-:W-:Y:S05]  /*1c300*/  BRA `(.L_x_726) ;  /* 0xfffe6a5000007947 */ /* 0x000fea000383ffff */
.L_x_567:
[----:B------:R-:W-:Y:S01]  /*1c310*/  IMAD.MOV.U32 R9, RZ, RZ, R7 ;  /* 0x000000ffff097224 */ /* 0x000fe200078e0007 */
[----:B------:R-:W-:Y:S01]  /*1c320*/  MOV R5, 0x2 ;  /* 0x0000000200057802 */ /* 0x000fe20000000f00 */
[----:B------:R-:W-:Y:S01]  /*1c330*/  IMAD.MOV.U32 R3, RZ, RZ, 0x181f ;  /* 0x0000181fff037424 */ /* 0x000fe200078e00ff */
[----:B----4-:R-:W-:Y:S02]  /*1c340*/  MOV R2, 0x1c360 ;  /* 0x0001c36000027802 */ /* 0x010fe40000000f00 */
[----:B-123--:R-:W-:Y:S05]  /*1c350*/  CALL.REL.NOINC `($__internal_9_$__cuda_sm70_shflsync_idx_p) ;  /* 0x00001eb000007944 */ /* 0x00efea0003c00000 */
[----:B------:R-:W-:Y:S01]  /*1c360*/  MOV R2, R5 ;  /* 0x0000000500027202 */ /* 0x000fe20000000f00 */
[----:B------:R-:W-:Y:S05]  /*1c370*/  BRA `(.L_x_727) ;  /* 0xfffe6a0000007947 */ /* 0x000fea000383ffff */
.L_x_570:
[----:B------:R-:W-:Y:S01]  /*1c380*/  IMAD.MOV.U32 R9, RZ, RZ, R6 ;  /* 0x000000ffff097224 */ /* 0x000fe200078e0006 */
[----:B------:R-:W-:Y:S01]  /*1c390*/  MOV R5, 0x3 ;  /* 0x0000000300057802 */ /* 0x000fe20000000f00 */
[----:B-1----:R-:W-:Y:S01]  /*1c3a0*/  IMAD.MOV.U32 R3, RZ, RZ, 0x181f ;  /* 0x0000181fff037424 */ /* 0x002fe200078e00ff */
[----:B------:R-:W-:-:S02]  /*1c3b0*/  MOV R2, 0x1c3d0 ;  /* 0x0001c3d000027802 */ /* 0x000fc40000000f00 */
[----:B--234-:R-:W-:Y:S05]  /*1c3c0*/  CALL.REL.NOINC `($__internal_9_$__cuda_sm70_shflsync_idx_p) ;  /* 0x00001e4000007944 */ /* 0x01cfea0003c00000 */
        /* <DEDUP_REMOVED lines=8> */
.L_x_573:
[----:B------:R-:W-:Y:S01]  /*1c450*/  IMAD.MOV.U32 R9, RZ, RZ, R6 ;  /* 0x000000ffff097224 */ /* 0x000fe200078e0006 */
[----:B------:R-:W-:Y:S01]  /*1c460*/  MOV R5, 0x4 ;  /* 0x0000000400057802 */ /* 0x000fe20000000f00 */
[----:B-1----:R-:W-:Y:S01]  /*1c470*/  IMAD.MOV.U32 R3, RZ, RZ, 0x181f ;  /* 0x0000181fff037424 */ /* 0x002fe200078e00ff */
[----:B------:R-:W-:Y:S02]  /*1c480*/  MOV R2, 0x1c4a0 ;  /* 0x0001c4a000027802 */ /* 0x000fe40000000f00 */
[----:B--234-:R-:W-:Y:S05]  /*1c490*/  CALL.REL.NOINC `($__internal_9_$__cuda_sm70_shflsync_idx_p) ;  /* 0x00001d7000007944 */ /* 0x01cfea0003c00000 */
[----:B------:R-:W-:Y:S01]  /*1c4a0*/  MOV R8, R5 ;  /* 0x0000000500087202 */ /* 0x000fe20000000f00 */
[----:B------:R-:W-:Y:S05]  /*1c4b0*/  BRA `(.L_x_729) ;  /* 0xfffe6a9000007947 */ /* 0x000fea000383ffff */
.L_x_574:
[----:B------:R-:W-:Y:S01]  /*1c4c0*/  IMAD.MOV.U32 R9, RZ, RZ, R7 ;  /* 0x000000ffff097224 */ /* 0x000fe200078e0007 */
[----:B------:R-:W-:Y:S01]  /*1c4d0*/  MOV R5, 0x4 ;  /* 0x0000000400057802 */ /* 0x000fe20000000f00 */
[----:B-1----:R-:W-:Y:S01]  /*1c4e0*/  IMAD.MOV.U32 R3, RZ, RZ, 0x181f ;  /* 0x0000181fff037424 */ /* 0x002fe200078e00ff */
[----:B------:R-:W-:Y:S02]  /*1c4f0*/  MOV R2, 0x1c510 ;  /* 0x0001c51000027802 */ /* 0x000fe40000000f00 */
[----:B--234-:R-:W-:Y:S05]  /*1c500*/  CALL.REL.NOINC `($__internal_9_$__cuda_sm70_shflsync_idx_p) ;  /* 0x00001d0000007944 */ /* 0x01cfea0003c00000 */
[----:B------:R-:W-:Y:S01]  /*1c510*/  MOV R2, R5 ;  /* 0x0000000500027202 */ /* 0x000fe20000000f00 */
[----:B------:R-:W-:Y:S05]  /*1c520*/  BRA `(.L_x_730) ;  /* 0xfffe6a4000007947 */ /* 0x000fea000383ffff */
.L_x_577:
[----:B------:R-:W-:Y:S01]  /*1c530*/  IMAD.MOV.U32 R9, RZ, RZ, R6 ;  /* 0x000000ffff097224 */ /* 0x000fe200078e0006 */
[----:B------:R-:W-:Y:S01]  /*1c540*/  MOV R5, 0x5 ;  /* 0x0000000500057802 */ /* 0x000fe20000000f00 */
[----:B--2---:R-:W-:Y:S01]  /*1c550*/  IMAD.MOV.U32 R3, RZ, RZ, 0x181f ;  /* 0x0000181fff037424 */ /* 0x004fe200078e00ff */
[----:B---3--:R-:W-:-:S02]  /*1c560*/  MOV R2, 0x1c580 ;  /* 0x0001c58000027802 */ /* 0x008fc40000000f00 */
[----:B-1--4-:R-:W-:Y:S05]  /*1c570*/  CALL.REL.NOINC `($__internal_9_$__cuda_sm70_shflsync_idx_p) ;  /* 0x00001c9000007944 */ /* 0x012fea0003c00000 */
        /* <DEDUP_REMOVED lines=8> */
.L_x_580:
[----:B------:R-:W-:Y:S01]  /*1c600*/  IMAD.MOV.U32 R9, RZ, RZ, R6 ;  /* 0x000000ffff097224 */ /* 0x000fe200078e0006 */
[----:B------:R-:W-:Y:S01]  /*1c610*/  MOV R5, 0x6 ;  /* 0x0000000600057802 */ /* 0x000fe20000000f00 */
[----:B-1----:R-:W-:Y:S01]  /*1c620*/  IMAD.MOV.U32 R3, RZ, RZ, 0x181f ;  /* 0x0000181fff037424 */ /* 0x002fe200078e00ff */
[----:B---3--:R-:W-:Y:S02]  /*1c630*/  MOV R2, 0x1c650 ;  /* 0x0001c65000027802 */ /* 0x008fe40000000f00 */
[----:B--2-4-:R-:W-:Y:S05]  /*1c640*/  CALL.REL.NOINC `($__internal_9_$__cuda_sm70_shflsync_idx_p) ;  /* 0x00001bc000007944 */ /* 0x014fea0003c00000 */
[----:B------:R-:W-:Y:S01]  /*1c650*/  MOV R8, R5 ;  /* 0x0000000500087202 */ /* 0x000fe20000000f00 */
[----:B------:R-:W-:Y:S05]  /*1c660*/  BRA `(.L_x_732) ;  /* 0xfffe6ad000007947 */ /* 0x000fea000383ffff */
.L_x_581:
[----:B------:R-:W-:Y:S01]  /*1c670*/  IMAD.MOV.U32 R9, RZ, RZ, R7 ;  /* 0x000000ffff097224 */ /* 0x000fe200078e0007 */
[----:B------:R-:W-:Y:S01]  /*1c680*/  MOV R5, 0x6 ;  /* 0x0000000600057802 */ /* 0x000fe20000000f00 */
[----:B------:R-:W-:Y:S01]  /*1c690*/  IMAD.MOV.U32 R3, RZ, RZ, 0x181f ;  /* 0x0000181fff037424 */ /* 0x000fe200078e00ff */
[----:B---3--:R-:W-:Y:S02]  /*1c6a0*/  MOV R2, 0x1c6c0 ;  /* 0x0001c6c000027802 */ /* 0x008fe40000000f00 */
[----:B-12-4-:R-:W-:Y:S05]  /*1c6b0*/  CALL.REL.NOINC `($__internal_9_$__cuda_sm70_shflsync_idx_p) ;  /* 0x00001b5000007944 */ /* 0x016fea0003c00000 */
[----:B------:R-:W-:Y:S01]  /*1c6c0*/  MOV R2, R5 ;  /* 0x0000000500027202 */ /* 0x000fe20000000f00 */
[----:B------:R-:W-:Y:S05]  /*1c6d0*/  BRA `(.L_x_733) ;  /* 0xfffe6a8000007947 */ /* 0x000fea000383ffff */
.L_x_584:
        /* <DEDUP_REMOVED lines=13> */
.L_x_649:
[----:B--2---:R2:W5:Y:S01]  /*1c7b0*/  LDL R2, [R1+0xc] ;  /* 0x00000c0001027983 */ /* 0x0045620000100800 */
[----:B------:R-:W-:Y:S02]  /*1c7c0*/  MOV R8, 0x2 ;  /* 0x0000000200087802 */ /* 0x000fe40000000f00 */
[----:B------:R-:W-:Y:S02]  /*1c7d0*/  MOV R3, 0x1c7f0 ;  /* 0x0001c7f000037802 */ /* 0x000fe40000000f00 */
[----:B-12--5:R-:W-:Y:S05]  /*1c7e0*/  CALL.REL.NOINC `($__internal_8_$__cuda_sm70_shflsync_bfly_p) ;  /* 0x000019d000007944 */ /* 0x026fea0003c00000 */
[----:B------:R-:W-:Y:S01]  /*1c7f0*/  MOV R2, R8 ;  /* 0x0000000800027202 */ /* 0x000fe20000000f00 */
[----:B------:R-:W-:Y:S05]  /*1c800*/  BRA `(.L_x_735) ;  /* 0xffffae2000007947 */ /* 0x000fea000383ffff */
.L_x_650:
[----:B------:R-:W-:Y:S01]  /*1c810*/  IMAD.MOV.U32 R2, RZ, RZ, R4 ;  /* 0x000000ffff027224 */ /* 0x000fe200078e0004 */
[----:B------:R-:W-:Y:S02]  /*1c820*/  MOV R8, 0x1 ;  /* 0x0000000100087802 */ /* 0x000fe40000000f00 */
[----:B------:R-:W-:Y:S02]  /*1c830*/  MOV R3, 0x1c850 ;  /* 0x0001c85000037802 */ /* 0x000fe40000000f00 */
[----:B------:R-:W-:Y:S05]  /*1c840*/  CALL.REL.NOINC `($__internal_8_$__cuda_sm70_shflsync_bfly_p) ;  /* 0x0000197000007944 */ /* 0x000fea0003c00000 */
[----:B------:R1:W5:Y:S01]  /*1c850*/  LDL R2, [R1+0x10] ;  /* 0x0000100001027983 */ /* 0x0003620000100800 */
[----:B------:R-:W-:Y:S01]  /*1c860*/  FADD.FTZ R4, R4, R8 ;  /* 0x0000000804047221 */ /* 0x000fe20000010000 */
[----:B------:R-:W-:-:S02]  /*1c870*/  MOV R8, 0x2 ;  /* 0x0000000200087802 */ /* 0x000fc40000000f00 */
[----:B------:R-:W-:Y:S02]  /*1c880*/  MOV R3, 0x1c8a0 ;  /* 0x0001c8a000037802 */ /* 0x000fe40000000f00 */
[----:B-1---5:R-:W-:Y:S05]  /*1c890*/  CALL.REL.NOINC `($__internal_8_$__cuda_sm70_shflsync_bfly_p) ;  /* 0x0000192000007944 */ /* 0x022fea0003c00000 */
[----:B------:R-:W2:Y:S01]  /*1c8a0*/  LDL.LU R2, [R1+0x10] ;  /* 0x0000100001027983 */ /* 0x000ea20000300800 */
[----:B------:R-:W-:Y:S01]  /*1c8b0*/  MOV R3, 0x1c900 ;  /* 0x0001c90000037802 */ /* 0x000fe20000000f00 */
[----:B--2---:R-:W-:Y:S01]  /*1c8c0*/  FADD.FTZ R5, R2, R8 ;  /* 0x0000000802057221 */ /* 0x004fe20000010000 */
[----:B------:R-:W-:-:S04]  /*1c8d0*/  MOV R8, 0x1 ;  /* 0x0000000100087802 */ /* 0x000fc80000000f00 */
[----:B------:R-:W-:Y:S02]  /*1c8e0*/  MOV R2, R5 ;  /* 0x0000000500027202 */ /* 0x000fe40000000f00 */
[----:B------:R-:W-:Y:S05]  /*1c8f0*/  CALL.REL.NOINC `($__internal_8_$__cuda_sm70_shflsync_bfly_p) ;  /* 0x000018c000007944 */ /* 0x000fea0003c00000 */
[----:B------:R1:W5:Y:S01]  /*1c900*/  LDL R2, [R1+0x14] ;  /* 0x0000140001027983 */ /* 0x0003620000100800 */
[----:B------:R-:W-:Y:S01]  /*1c910*/  FADD.FTZ R6, R5, R8 ;  /* 0x0000000805067221 */ /* 0x000fe20000010000 */
[----:B------:R-:W-:Y:S02]  /*1c920*/  MOV R8, 0x2 ;  /* 0x0000000200087802 */ /* 0x000fe40000000f00 */
        /* <DEDUP_REMOVED lines=19> */
[----:B------:R-:W-:Y:S01]  /*1ca60*/  MOV R9, R8 ;  /* 0x0000000800097202 */ /* 0x000fe20000000f00 */
[----:B------:R-:W-:Y:S05]  /*1ca70*/  BRA `(.L_x_736) ;  /* 0xfffface000007947 */ /* 0x000fea000383ffff */
.L_x_657:
[----:B-1234-:R-:W-:Y:S01]  /*1ca80*/  IMAD.MOV.U32 R9, RZ, RZ, R6 ;  /* 0x000000ffff097224 */ /* 0x01efe200078e0006 */
[----:B------:R-:W-:Y:S01]  /*1ca90*/  MOV R5, RZ ;  /* 0x000000ff00057202 */ /* 0x000fe20000000f00 */
[----:B------:R-:W-:Y:S01]  /*1caa0*/  IMAD.MOV.U32 R3, RZ, RZ, 0x181f ;  /* 0x0000181fff037424 */ /* 0x000fe200078e00ff */
[----:B------:R-:W-:Y:S02]  /*1cab0*/  MOV R2, 0x1cad0 ;  /* 0x0001cad000027802 */ /* 0x000fe40000000f00 */
[----:B------:R-:W-:Y:S05]  /*1cac0*/  CALL.REL.NOINC `($__internal_9_$__cuda_sm70_shflsync_idx_p) ;  /* 0x0000174000007944 */ /* 0x000fea0003c00000 */
[----:B------:R-:W-:Y:S01]  /*1cad0*/  MOV R8, R5 ;  /* 0x0000000500087202 */ /* 0x000fe20000000f00 */
[----:B------:R-:W-:Y:S05]  /*1cae0*/  BRA `(.L_x_737) ;  /* 0xffffc2e000007947 */ /* 0x000fea000383ffff */
.L_x_658:
[----:B------:R-:W-:Y:S01]  /*1caf0*/  IMAD.MOV.U32 R9, RZ, RZ, R7 ;  /* 0x000000ffff097224 */ /* 0x000fe200078e0007 */
[----:B------:R-:W-:Y:S01]  /*1cb00*/  MOV R5, RZ ;  /* 0x000000ff00057202 */ /* 0x000fe20000000f00 */
[----:B------:R-:W-:Y:S01]  /*1cb10*/  IMAD.MOV.U32 R3, RZ, RZ, 0x181f ;  /* 0x0000181fff037424 */ /* 0x000fe200078e00ff */
[----:B------:R-:W-:Y:S02]  /*1cb20*/  MOV R2, 0x1cb40 ;  /* 0x0001cb4000027802 */ /* 0x000fe40000000f00 */
[----:B-12---:R-:W-:Y:S05]  /*1cb30*/  CALL.REL.NOINC `($__internal_9_$__cuda_sm70_shflsync_idx_p) ;  /* 0x000016d000007944 */ /* 0x006fea0003c00000 */
[----:B------:R-:W-:Y:S01]  /*1cb40*/  MOV R2, R5 ;  /* 0x0000000500027202 */ /* 0x000fe20000000f00 */
[----:B------:R-:W-:Y:S05]  /*1cb50*/  BRA `(.L_x_738) ;  /* 0xffffc29000007947 */ /* 0x000fea000383ffff */
.L_x_659:
[----:B------:R-:W-:Y:S01]  /*1cb60*/  IMAD.MOV.U32 R9, RZ, RZ, R6 ;  /* 0x000000ffff097224 */ /* 0x000fe200078e0006 */
[----:B------:R-:W-:Y:S01]  /*1cb70*/  MOV R5, 0x1 ;  /* 0x0000000100057802 */ /* 0x000fe20000000f00 */
[----:B--2---:R-:W-:Y:S01]  /*1cb80*/  IMAD.MOV.U32 R3, RZ, RZ, 0x181f ;  /* 0x0000181fff037424 */ /* 0x004fe200078e00ff */
[----:B------:R-:W-:-:S02]  /*1cb90*/  MOV R2, 0x1cbb0 ;  /* 0x0001cbb000027802 */ /* 0x000fc40000000f00 */
        /* <DEDUP_REMOVED lines=9> */
.L_x_660:
[----:B------:R-:W-:Y:S01]  /*1cc30*/  IMAD.MOV.U32 R9, RZ, RZ, R6 ;  /* 0x000000ffff097224 */ /* 0x000fe200078e0006 */
[----:B------:R-:W-:Y:S01]  /*1cc40*/  MOV R5, 0x2 ;  /* 0x0000000200057802 */ /* 0x000fe20000000f00 */
[----:B-1----:R-:W-:Y:S01]  /*1cc50*/  IMAD.MOV.U32 R3, RZ, RZ, 0x181f ;  /* 0x0000181fff037424 */ /* 0x002fe200078e00ff */
[----:B------:R-:W-:Y:S02]  /*1cc60*/  MOV R2, 0x1cc80 ;  /* 0x0001cc8000027802 */ /* 0x000fe40000000f00 */
[----:B---34-:R-:W-:Y:S05]  /*1cc70*/  CALL.REL.NOINC `($__internal_9_$__cuda_sm70_shflsync_idx_p) ;  /* 0x0000159000007944 */ /* 0x018fea0003c00000 */
[----:B------:R-:W-:Y:S01]  /*1cc80*/  MOV R8, R5 ;  /* 0x0000000500087202 */ /* 0x000fe20000000f00 */
[----:B------:R-:W-:Y:S05]  /*1cc90*/  BRA `(.L_x_740) ;  /* 0xffffc26000007947 */ /* 0x000fea000383ffff */
.L_x_661:
[----:B------:R-:W-:Y:S01]  /*1cca0*/  IMAD.MOV.U32 R9, RZ, RZ, R7 ;  /* 0x000000ffff097224 */ /* 0x000fe200078e0007 */
[----:B------:R-:W-:Y:S01]  /*1ccb0*/  MOV R5, 0x2 ;  /* 0x0000000200057802 */ /* 0x000fe20000000f00 */
[----:B-1----:R-:W-:Y:S01]  /*1ccc0*/  IMAD.MOV.U32 R3, RZ, RZ, 0x181f ;  /* 0x0000181fff037424 */ /* 0x002fe200078e00ff */
[----:B------:R-:W-:Y:S02]  /*1ccd0*/  MOV R2, 0x1ccf0 ;  /* 0x0001ccf000027802 */ /* 0x000fe40000000f00 */
[----:B--234-:R-:W-:Y:S05]  /*1cce0*/  CALL.REL.NOINC `($__internal_9_$__cuda_sm70_shflsync_idx_p) ;  /* 0x0000152000007944 */ /* 0x01cfea0003c00000 */
[----:B------:R-:W-:Y:S01]  /*1ccf0*/  MOV R2, R5 ;  /* 0x0000000500027202 */ /* 0x000fe20000000f00 */
[----:B------:R-:W-:Y:S05]  /*1cd00*/  BRA `(.L_x_741) ;  /* 0xffffc21000007947 */ /* 0x000fea000383ffff */
.L_x_662:
[----:B------:R-:W-:Y:S01]  /*1cd10*/  IMAD.MOV.U32 R9, RZ, RZ, R6 ;  /* 0x000000ffff097224 */ /* 0x000fe200078e0006 */
[----:B------:R-:W-:Y:S01]  /*1cd20*/  MOV R5, 0x3 ;  /* 0x0000000300057802 */ /* 0x000fe20000000f00 */
[----:B--2---:R-:W-:Y:S01]  /*1cd30*/  IMAD.MOV.U32 R3, RZ, RZ, 0x181f ;  /* 0x0000181fff037424 */ /* 0x004fe200078e00ff */
[----:B------:R-:W-:-:S02]  /*1cd40*/  MOV R2, 0x1cd60 ;  /* 0x0001cd6000027802 */ /* 0x000fc40000000f00 */
[----:B-1-34-:R-:W-:Y:S05]  /*1cd50*/  CALL.REL.NOINC `($__internal_9_$__cuda_sm70_shflsync_idx_p) ;  /* 0x000014b000007944 */ /* 0x01afea0003c00000 */
        /* <DEDUP_REMOVED lines=8> */
.L_x_663:
[----:B------:R-:W-:Y:S01]  /*1cde0*/  IMAD.MOV.U32 R9, RZ, RZ, R6 ;  /* 0x000000ffff097224 */ /* 0x000fe200078e0006 */
[----:B------:R-:W-:Y:S01]  /*1cdf0*/  MOV R5, 0x4 ;  /* 0x0000000400057802 */ /* 0x000fe20000000f00 */
[----:B--2---:R-:W-:Y:S01]  /*1ce00*/  IMAD.MOV.U32 R3, RZ, RZ, 0x181f ;  /* 0x0000181fff037424 */ /* 0x004fe200078e00ff */
[----:B------:R-:W-:Y:S02]  /*1ce10*/  MOV R2, 0x1ce30 ;  /* 0x0001ce3000027802 */ /* 0x000fe40000000f00 */
[----:B-1-34-:R-:W-:Y:S05]  /*1ce20*/  CALL.REL.NOINC `($__internal_9_$__cuda_sm70_shflsync_idx_p) ;  /* 0x000013e000007944 */ /* 0x01afea0003c00000 */
[----:B------:R-:W-:Y:S01]  /*1ce30*/  MOV R8, R5 ;  /* 0x0000000500087202 */ /* 0x000fe20000000f00 */
[----:B------:R-:W-:Y:S05]  /*1ce40*/  BRA `(.L_x_743) ;  /* 0xffffc1e000007947 */ /* 0x000fea000383ffff */
.L_x_664:
[----:B------:R-:W-:Y:S01]  /*1ce50*/  IMAD.MOV.U32 R9, RZ, RZ, R7 ;  /* 0x000000ffff097224 */ /* 0x000fe200078e0007 */
[----:B------:R-:W-:Y:S01]  /*1ce60*/  MOV R5, 0x4 ;  /* 0x0000000400057802 */ /* 0x000fe20000000f00 */
[----:B--2---:R-:W-:Y:S01]  /*1ce70*/  IMAD.MOV.U32 R3, RZ, RZ, 0x181f ;  /* 0x0000181fff037424 */ /* 0x004fe200078e00ff */
[----:B------:R-:W-:Y:S02]  /*1ce80*/  MOV R2, 0x1cea0 ;  /* 0x0001cea000027802 */ /* 0x000fe40000000f00 */
[----:B-1-34-:R-:W-:Y:S05]  /*1ce90*/  CALL.REL.NOINC `($__internal_9_$__cuda_sm70_shflsync_idx_p) ;  /* 0x0000137000007944 */ /* 0x01afea0003c00000 */
[----:B------:R-:W-:Y:S01]  /*1cea0*/  MOV R2, R5 ;  /* 0x0000000500027202 */ /* 0x000fe20000000f00 */
[----:B------:R-:W-:Y:S05]  /*1ceb0*/  BRA `(.L_x_744) ;  /* 0xffffc19000007947 */ /* 0x000fea000383ffff */
.L_x_665:
        /* <DEDUP_REMOVED lines=13> */
.L_x_666:
[----:B------:R-:W-:Y:S01]  /*1cf90*/  IMAD.MOV.U32 R9, RZ, RZ, R6 ;  /* 0x000000ffff097224 */ /* 0x000fe200078e0006 */
[----:B------:R-:W-:Y:S01]  /*1cfa0*/  MOV R5, 0x6 ;  /* 0x0000000600057802 */ /* 0x000fe20000000f00 */
[----:B--2---:R-:W-:Y:S01]  /*1cfb0*/  IMAD.MOV.U32 R3, RZ, RZ, 0x181f ;  /* 0x0000181fff037424 */ /* 0x004fe200078e00ff */
[----:B------:R-:W-:Y:S02]  /*1cfc0*/  MOV R2, 0x1cfe0 ;  /* 0x0001cfe000027802 */ /* 0x000fe40000000f00 */
[----:B-1--4-:R-:W-:Y:S05]  /*1cfd0*/  CALL.REL.NOINC `($__internal_9_$__cuda_sm70_shflsync_idx_p) ;  /* 0x0000123000007944 */ /* 0x012fea0003c00000 */
[----:B------:R-:W-:Y:S01]  /*1cfe0*/  MOV R8, R5 ;  /* 0x0000000500087202 */ /* 0x000fe20000000f00 */
[----:B------:R-:W-:Y:S05]  /*1cff0*/  BRA `(.L_x_746) ;  /* 0xffffc16000007947 */ /* 0x000fea000383ffff */
.L_x_667:
[----:B------:R-:W-:Y:S01]  /*1d000*/  IMAD.MOV.U32 R9, RZ, RZ, R7 ;  /* 0x000000ffff097224 */ /* 0x000fe200078e0007 */
[----:B------:R-:W-:Y:S01]  /*1d010*/  MOV R5, 0x6 ;  /* 0x0000000600057802 */ /* 0x000fe20000000f00 */
[----:B--2---:R-:W-:Y:S01]  /*1d020*/  IMAD.MOV.U32 R3, RZ, RZ, 0x181f ;  /* 0x0000181fff037424 */ /* 0x004fe200078e00ff */
[----:B------:R-:W-:Y:S02]  /*1d030*/  MOV R2, 0x1d050 ;  /* 0x0001d05000027802 */ /* 0x000fe40000000f00 */
[----:B-1-34-:R-:W-:Y:S05]  /*1d040*/  CALL.REL.NOINC `($__internal_9_$__cuda_sm70_shflsync_idx_p) ;  /* 0x000011c000007944 */ /* 0x01afea0003c00000 */
[----:B------:R-:W-:Y:S01]  /*1d050*/  MOV R2, R5 ;  /* 0x0000000500027202 */ /* 0x000fe20000000f00 */
[----:B------:R-:W-:Y:S05]  /*1d060*/  BRA `(.L_x_747) ;  /* 0xffffc11000007947 */ /* 0x000fea000383ffff */
.L_x_668:
[----:B------:R-:W-:Y:S01]  /*1d070*/  IMAD.MOV.U32 R9, RZ, RZ, R6 ;  /* 0x000000ffff097224 */ /* 0x000fe200078e0006 */
[----:B------:R-:W-:Y:S01]  /*1d080*/  MOV R5, 0x7 ;  /* 0x0000000700057802 */ /* 0x000fe20000000f00 */
[----:B-1----:R-:W-:Y:S01]  /*1d090*/  IMAD.MOV.U32 R3, RZ, RZ, 0x181f ;  /* 0x0000181fff037424 */ /* 0x002fe200078e00ff */
[----:B------:R-:W-:-:S02]  /*1d0a0*/  MOV R2, 0x1d0c0 ;  /* 0x0001d0c000027802 */ /* 0x000fc40000000f00 */
[----:B--2-4-:R-:W-:Y:S05]  /*1d0b0*/  CALL.REL.NOINC `($__internal_9_$__cuda_sm70_shflsync_idx_p) ;  /* 0x0000115000007944 */ /* 0x014fea0003c00000 */
        /* <DEDUP_REMOVED lines=8> */
.L_x_670:
[----:B------:R-:W-:Y:S01]  /*1d140*/  IMAD.MOV.U32 R9, RZ, RZ, R13 ;  /* 0x000000ffff097224 */ /* 0x000fe200078e000d */
[----:B------:R-:W-:Y:S01]  /*1d150*/  MOV R5, RZ ;  /* 0x000000ff00057202 */ /* 0x000fe20000000f00 */
[----:B------:R-:W-:Y:S01]  /*1d160*/  IMAD.MOV.U32 R3, RZ, RZ, 0x1c1f ;  /* 0x00001c1fff037424 */ /* 0x000fe200078e00ff */
[----:B------:R-:W-:Y:S02]  /*1d170*/  MOV R2, 0x1d190 ;  /* 0x0001d19000027802 */ /* 0x000fe40000000f00 */
[----:B------:R-:W-:Y:S05]  /*1d180*/  CALL.REL.NOINC `($__internal_9_$__cuda_sm70_shflsync_idx_p) ;  /* 0x0000108000007944 */ /* 0x000fea0003c00000 */
[----:B------:R-:W-:Y:S01]  /*1d190*/  MOV R12, R5 ;  /* 0x00000005000c7202 */ /* 0x000fe20000000f00 */
[----:B------:R-:W-:Y:S05]  /*1d1a0*/  BRA `(.L_x_749) ;  /* 0xffffc30000007947 */ /* 0x000fea000383ffff */
.L_x_671:
[----:B------:R-:W-:Y:S01]  /*1d1b0*/  IMAD.MOV.U32 R9, RZ, RZ, R21 ;  /* 0x000000ffff097224 */ /* 0x000fe200078e0015 */
[----:B------:R-:W-:Y:S01]  /*1d1c0*/  MOV R5, RZ ;  /* 0x000000ff00057202 */ /* 0x000fe20000000f00 */
[----:B------:R-:W-:Y:S01]  /*1d1d0*/  IMAD.MOV.U32 R3, RZ, RZ, 0x1c1f ;  /* 0x00001c1fff037424 */ /* 0x000fe200078e00ff */
[----:B------:R-:W-:Y:S02]  /*1d1e0*/  MOV R2, 0x1d200 ;  /* 0x0001d20000027802 */ /* 0x000fe40000000f00 */
[----:B-12---:R-:W-:Y:S05]  /*1d1f0*/  CALL.REL.NOINC `($__internal_9_$__cuda_sm70_shflsync_idx_p) ;  /* 0x0000101000007944 */ /* 0x006fea0003c00000 */
[----:B------:R-:W-:Y:S01]  /*1d200*/  MOV R2, R5 ;  /* 0x0000000500027202 */ /* 0x000fe20000000f00 */
[----:B------:R-:W-:Y:S05]  /*1d210*/  BRA `(.L_x_750) ;  /* 0xffffc2b000007947 */ /* 0x000fea000383ffff */
.L_x_674:
[----:B------:R-:W-:Y:S01]  /*1d220*/  IMAD.MOV.U32 R9, RZ, RZ, R13 ;  /* 0x000000ffff097224 */ /* 0x000fe200078e000d */
[----:B------:R-:W-:Y:S01]  /*1d230*/  MOV R5, 0x1 ;  /* 0x0000000100057802 */ /* 0x000fe20000000f00 */
[----:B----4-:R-:W-:Y:S01]  /*1d240*/  IMAD.MOV.U32 R3, RZ, RZ, 0x1c1f ;  /* 0x00001c1fff037424 */ /* 0x010fe200078e00ff */
[----:B------:R-:W-:-:S02]  /*1d250*/  MOV R2, 0x1d270 ;  /* 0x0001d27000027802 */ /* 0x000fc40000000f00 */
[----:B-123--:R-:W-:Y:S05]  /*1d260*/  CALL.REL.NOINC `($__internal_9_$__cuda_sm70_shflsync_idx_p) ;  /* 0x00000fa000007944 */ /* 0x00efea0003c00000 */
        /* <DEDUP_REMOVED lines=8> */
.L_x_677:
[----:B------:R-:W-:Y:S01]  /*1d2f0*/  IMAD.MOV.U32 R9, RZ, RZ, R13 ;  /* 0x000000ffff097224 */ /* 0x000fe200078e000d */
[----:B------:R-:W-:Y:S01]  /*1d300*/  MOV R5, 0x2 ;  /* 0x0000000200057802 */ /* 0x000fe20000000f00 */
[----:B----4-:R-:W-:Y:S01]  /*1d310*/  IMAD.MOV.U32 R3, RZ, RZ, 0x1c1f ;  /* 0x00001c1fff037424 */ /* 0x010fe200078e00ff */
[----:B------:R-:W-:Y:S02]  /*1d320*/  MOV R2, 0x1d340 ;  /* 0x0001d34000027802 */ /* 0x000fe40000000f00 */
[----:B-123--:R-:W-:Y:S05]  /*1d330*/  CALL.REL.NOINC `($__internal_9_$__cuda_sm70_shflsync_idx_p) ;  /* 0x00000ed000007944 */ /* 0x00efea0003c00000 */
[----:B------:R-:W-:Y:S01]  /*1d340*/  MOV R12, R5 ;  /* 0x00000005000c7202 */ /* 0x000fe20000000f00 */
[----:B------:R-:W-:Y:S05]  /*1d350*/  BRA `(.L_x_752) ;  /* 0xffffc73000007947 */ /* 0x000fea000383ffff */
.L_x_678:
[----:B------:R-:W-:Y:S01]  /*1d360*/  IMAD.MOV.U32 R9, RZ, RZ, R21 ;  /* 0x000000ffff097224 */ /* 0x000fe200078e0015 */
[----:B------:R-:W-:Y:S01]  /*1d370*/  MOV R5, 0x2 ;  /* 0x0000000200057802 */ /* 0x000fe20000000f00 */
[----:B----4-:R-:W-:Y:S01]  /*1d380*/  IMAD.MOV.U32 R3, RZ, RZ, 0x1c1f ;  /* 0x00001c1fff037424 */ /* 0x010fe200078e00ff */
[----:B------:R-:W-:Y:S02]  /*1d390*/  MOV R2, 0x1d3b0 ;  /* 0x0001d3b000027802 */ /* 0x000fe40000000f00 */
[----:B-123--:R-:W-:Y:S05]  /*1d3a0*/  CALL.REL.NOINC `($__internal_9_$__cuda_sm70_shflsync_idx_p) ;  /* 0x00000e6000007944 */ /* 0x00efea0003c00000 */
[----:B------:R-:W-:Y:S01]  /*1d3b0*/  MOV R2, R5 ;  /* 0x0000000500027202 */ /* 0x000fe20000000f00 */
[----:B------:R-:W-:Y:S05]  /*1d3c0*/  BRA `(.L_x_753) ;  /* 0xffffc6e000007947 */ /* 0x000fea000383ffff */
.L_x_681:
[----:B------:R-:W-:Y:S01]  /*1d3d0*/  IMAD.MOV.U32 R9, RZ, RZ, R13 ;  /* 0x000000ffff097224 */ /* 0x000fe200078e000d */
[----:B------:R-:W-:Y:S01]  /*1d3e0*/  MOV R5, 0x3 ;  /* 0x0000000300057802 */ /* 0x000fe20000000f00 */
[----:B--2---:R-:W-:Y:S01]  /*1d3f0*/  IMAD.MOV.U32 R3, RZ, RZ, 0x1c1f ;  /* 0x00001c1fff037424 */ /* 0x004fe200078e00ff */
[----:B-1----:R-:W-:-:S02]  /*1d400*/  MOV R2, 0x1d420 ;  /* 0x0001d42000027802 */ /* 0x002fc40000000f00 */
[----:B---34-:R-:W-:Y:S05]  /*1d410*/  CALL.REL.NOINC `($__internal_9_$__cuda_sm70_shflsync_idx_p) ;  /* 0x00000df000007944 */ /* 0x018fea0003c00000 */
        /* <DEDUP_REMOVED lines=8> */
.L_x_685:
[----:B------:R-:W-:Y:S01]  /*1d4a0*/  IMAD.MOV.U32 R9, RZ, RZ, R6 ;  /* 0x000000ffff097224 */ /* 0x000fe200078e0006 */
[----:B------:R-:W-:Y:S01]  /*1d4b0*/  MOV R5, RZ ;  /* 0x000000ff00057202 */ /* 0x000fe20000000f00 */
[----:B------:R-:W-:Y:S01]  /*1d4c0*/  IMAD.MOV.U32 R3, RZ, RZ, 0x181f ;  /* 0x0000181fff037424 */ /* 0x000fe200078e00ff */
[----:B------:R-:W-:Y:S02]  /*1d4d0*/  MOV R2, 0x1d4f0 ;  /* 0x0001d4f000027802 */ /* 0x000fe40000000f00 */
[----:B------:R-:W-:Y:S05]  /*1d4e0*/  CALL.REL.NOINC `($__internal_9_$__cuda_sm70_shflsync_idx_p) ;  /* 0x00000d2000007944 */ /* 0x000fea0003c00000 */
[----:B------:R-:W-:Y:S01]  /*1d4f0*/  MOV R8, R5 ;  /* 0x0000000500087202 */ /* 0x000fe20000000f00 */
[----:B------:R-:W-:Y:S05]  /*1d500*/  BRA `(.L_x_755) ;  /* 0xffffd26000007947 */ /* 0x000fea000383ffff */
.L_x_686:
[----:B------:R-:W-:Y:S01]  /*1d510*/  IMAD.MOV.U32 R9, RZ, RZ, R7 ;  /* 0x000000ffff097224 */ /* 0x000fe200078e0007 */
[----:B------:R-:W-:Y:S01]  /*1d520*/  MOV R5, RZ ;  /* 0x000000ff00057202 */ /* 0x000fe20000000f00 */
[----:B------:R-:W-:Y:S01]  /*1d530*/  IMAD.MOV.U32 R3, RZ, RZ, 0x181f ;  /* 0x0000181fff037424 */ /* 0x000fe200078e00ff */
[----:B------:R-:W-:Y:S02]  /*1d540*/  MOV R2, 0x1d560 ;  /* 0x0001d56000027802 */ /* 0x000fe40000000f00 */
[----:B-12---:R-:W-:Y:S05]  /*1d550*/  CALL.REL.NOINC `($__internal_9_$__cuda_sm70_shflsync_idx_p) ;  /* 0x00000cb000007944 */ /* 0x006fea0003c00000 */
[----:B------:R-:W-:Y:S01]  /*1d560*/  MOV R2, R5 ;  /* 0x0000000500027202 */ /* 0x000fe20000000f00 */
[----:B------:R-:W-:Y:S05]  /*1d570*/  BRA `(.L_x_756) ;  /* 0xffffd21000007947 */ /* 0x000fea000383ffff */
.L_x_687:
        /* <DEDUP_REMOVED lines=13> */
.L_x_688:
[----:B------:R-:W-:Y:S01]  /*1d650*/  IMAD.MOV.U32 R9, RZ, RZ, R6 ;  /* 0x000000ffff097224 */ /* 0x000fe200078e0006 */
[----:B------:R-:W-:Y:S01]  /*1d660*/  MOV R5, 0x2 ;  /* 0x0000000200057802 */ /* 0x000fe20000000f00 */
[----:B-1----:R-:W-:Y:S01]  /*1d670*/  IMAD.MOV.U32 R3, RZ, RZ, 0x181f ;  /* 0x0000181fff037424 */ /* 0x002fe200078e00ff */
[----:B------:R-:W-:Y:S02]  /*1d680*/  MOV R2, 0x1d6a0 ;  /* 0x0001d6a000027802 */ /* 0x000fe40000000f00 */
[----:B---34-:R-:W-:Y:S05]  /*1d690*/  CALL.REL.NOINC `($__internal_9_$__cuda_sm70_shflsync_idx_p) ;  /* 0x00000b7000007944 */ /* 0x018fea0003c00000 */
[----:B------:R-:W-:Y:S01]  /*1d6a0*/  MOV R8, R5 ;  /* 0x0000000500087202 */ /* 0x000fe20000000f00 */
[----:B------:R-:W-:Y:S05]  /*1d6b0*/  BRA `(.L_x_758) ;  /* 0xffffd1e000007947 */ /* 0x000fea000383ffff */
.L_x_689:
[----:B------:R-:W-:Y:S01]  /*1d6c0*/  IMAD.MOV.U32 R9, RZ, RZ, R7 ;  /* 0x000000ffff097224 */ /* 0x000fe200078e0007 */
[----:B------:R-:W-:Y:S01]  /*1d6d0*/  MOV R5, 0x2 ;  /* 0x0000000200057802 */ /* 0x000fe20000000f00 */
[----:B-1----:R-:W-:Y:S01]  /*1d6e0*/  IMAD.MOV.U32 R3, RZ, RZ, 0x181f ;  /* 0x0000181fff037424 */ /* 0x002fe200078e00ff */
[----:B------:R-:W-:Y:S02]  /*1d6f0*/  MOV R2, 0x1d710 ;  /* 0x0001d71000027802 */ /* 0x000fe40000000f00 */
[----:B--234-:R-:W-:Y:S05]  /*1d700*/  CALL.REL.NOINC `($__internal_9_$__cuda_sm70_shflsync_idx_p) ;  /* 0x00000b0000007944 */ /* 0x01cfea0003c00000 */
[----:B------:R-:W-:Y:S01]  /*1d710*/  MOV R2, R5 ;  /* 0x0000000500027202 */ /* 0x000fe20000000f00 */
[----:B------:R-:W-:Y:S05]  /*1d720*/  BRA `(.L_x_759) ;  /* 0xffffd19000007947 */ /* 0x000fea000383ffff */
.L_x_690:
        /* <DEDUP_REMOVED lines=13> */
.L_x_691:
[----:B------:R-:W-:Y:S01]  /*1d800*/  IMAD.MOV.U32 R9, RZ, RZ, R6 ;  /* 0x000000ffff097224 */ /* 0x000fe200078e0006 */
[----:B------:R-:W-:Y:S01]  /*1d810*/  MOV R5, 0x4 ;  /* 0x0000000400057802 */ /* 0x000fe20000000f00 */
[----:B--2---:R-:W-:Y:S01]  /*1d820*/  IMAD.MOV.U32 R3, RZ, RZ, 0x181f ;  /* 0x0000181fff037424 */ /* 0x004fe200078e00ff */
[----:B------:R-:W-:Y:S02]  /*1d830*/  MOV R2, 0x1d850 ;  /* 0x0001d85000027802 */ /* 0x000fe40000000f00 */
[----:B-1-34-:R-:W-:Y:S05]  /*1d840*/  CALL.REL.NOINC `($__internal_9_$__cuda_sm70_shflsync_idx_p) ;  /* 0x000009c000007944 */ /* 0x01afea0003c00000 */
[----:B------:R-:W-:Y:S01]  /*1d850*/  MOV R8, R5 ;  /* 0x0000000500087202 */ /* 0x000fe20000000f00 */
[----:B------:R-:W-:Y:S05]  /*1d860*/  BRA `(.L_x_761) ;  /* 0xffffd16000007947 */ /* 0x000fea000383ffff */
.L_x_692:
[----:B------:R-:W-:Y:S01]  /*1d870*/  IMAD.MOV.U32 R9, RZ, RZ, R7 ;  /* 0x000000ffff097224 */ /* 0x000fe200078e0007 */
[----:B------:R-:W-:Y:S01]  /*1d880*/  MOV R5, 0x4 ;  /* 0x0000000400057802 */ /* 0x000fe20000000f00 */
[----:B--2---:R-:W-:Y:S01]  /*1d890*/  IMAD.MOV.U32 R3, RZ, RZ, 0x181f ;  /* 0x0000181fff037424 */ /* 0x004fe200078e00ff */
[----:B------:R-:W-:Y:S02]  /*1d8a0*/  MOV R2, 0x1d8c0 ;  /* 0x0001d8c000027802 */ /* 0x000fe40000000f00 */
[----:B-1-34-:R-:W-:Y:S05]  /*1d8b0*/  CALL.REL.NOINC `($__internal_9_$__cuda_sm70_shflsync_idx_p) ;  /* 0x0000095000007944 */ /* 0x01afea0003c00000 */
[----:B------:R-:W-:Y:S01]  /*1d8c0*/  MOV R2, R5 ;  /* 0x0000000500027202 */ /* 0x000fe20000000f00 */
[----:B------:R-:W-:Y:S05]  /*1d8d0*/  BRA `(.L_x_762) ;  /* 0xffffd11000007947 */ /* 0x000fea000383ffff */
.L_x_693:
        /* <DEDUP_REMOVED lines=13> */
.L_x_694:
[----:B------:R-:W-:Y:S01]  /*1d9b0*/  IMAD.MOV.U32 R9, RZ, RZ, R6 ;  /* 0x000000ffff097224 */ /* 0x000fe200078e0006 */
[----:B------:R-:W-:Y:S01]  /*1d9c0*/  MOV R5, 0x6 ;  /* 0x0000000600057802 */ /* 0x000fe20000000f00 */
[----:B--2---:R-:W-:Y:S01]  /*1d9d0*/  IMAD.MOV.U32 R3, RZ, RZ, 0x181f ;  /* 0x0000181fff037424 */ /* 0x004fe200078e00ff */
[----:B------:R-:W-:Y:S02]  /*1d9e0*/  MOV R2, 0x1da00 ;  /* 0x0001da0000027802 */ /* 0x000fe40000000f00 */
[----:B-1--4-:R-:W-:Y:S05]  /*1d9f0*/  CALL.REL.NOINC `($__internal_9_$__cuda_sm70_shflsync_idx_p) ;  /* 0x0000081000007944 */ /* 0x012fea0003c00000 */
[----:B------:R-:W-:Y:S01]  /*1da00*/  MOV R8, R5 ;  /* 0x0000000500087202 */ /* 0x000fe20000000f00 */
[----:B------:R-:W-:Y:S05]  /*1da10*/  BRA `(.L_x_764) ;  /* 0xffffd0e000007947 */ /* 0x000fea000383ffff */
.L_x_695:
[----:B------:R-:W-:Y:S01]  /*1da20*/  IMAD.MOV.U32 R9, RZ, RZ, R7 ;  /* 0x000000ffff097224 */ /* 0x000fe200078e0007 */
[----:B------:R-:W-:Y:S01]  /*1da30*/  MOV R5, 0x6 ;  /* 0x0000000600057802 */ /* 0x000fe20000000f00 */
[----:B--2---:R-:W-:Y:S01]  /*1da40*/  IMAD.MOV.U32 R3, RZ, RZ, 0x181f ;  /* 0x0000181fff037424 */ /* 0x004fe200078e00ff */
[----:B------:R-:W-:Y:S02]  /*1da50*/  MOV R2, 0x1da70 ;  /* 0x0001da7000027802 */ /* 0x000fe40000000f00 */
[----:B-1-34-:R-:W-:Y:S05]  /*1da60*/  CALL.REL.NOINC `($__internal_9_$__cuda_sm70_shflsync_idx_p) ;  /* 0x000007a000007944 */ /* 0x01afea0003c00000 */
[----:B------:R-:W-:Y:S01]  /*1da70*/  MOV R2, R5 ;  /* 0x0000000500027202 */ /* 0x000fe20000000f00 */
[----:B------:R-:W-:Y:S05]  /*1da80*/  BRA `(.L_x_765) ;  /* 0xffffd09000007947 */ /* 0x000fea000383ffff */
.L_x_696:
        /* <DEDUP_REMOVED lines=13> */
.L_x_698:
[----:B------:R-:W-:Y:S01]  /*1db60*/  IMAD.MOV.U32 R9, RZ, RZ, R70 ;  /* 0x000000ffff097224 */ /* 0x000fe200078e0046 */
[----:B------:R-:W-:Y:S01]  /*1db70*/  MOV R5, RZ ;  /* 0x000000ff00057202 */ /* 0x000fe20000000f00 */
[----:B----4-:R-:W-:Y:S01]  /*1db80*/  IMAD.MOV.U32 R3, RZ, RZ, 0x1f ;  /* 0x0000001fff037424 */ /* 0x010fe200078e00ff */
[----:B------:R-:W-:Y:S02]  /*1db90*/  MOV R2, 0x1dbb0 ;  /* 0x0001dbb000027802 */ /* 0x000fe40000000f00 */
[----:B------:R-:W-:Y:S05]  /*1dba0*/  CALL.REL.NOINC `($__internal_9_$__cuda_sm70_shflsync_idx_p) ;  /* 0x0000066000007944 */ /* 0x000fea0003c00000 */
[----:B------:R-:W-:Y:S01]  /*1dbb0*/  MOV R10, R5 ;  /* 0x00000005000a7202 */ /* 0x000fe20000000f00 */
[----:B------:R-:W-:Y:S05]  /*1dbc0*/  BRA `(.L_x_767) ;  /* 0xffffd14000007947 */ /* 0x000fea000383ffff */
.L_x_699:
[----:B------:R-:W-:Y:S01]  /*1dbd0*/  IMAD.MOV.U32 R9, RZ, RZ, R70 ;  /* 0x000000ffff097224 */ /* 0x000fe200078e0046 */
[----:B------:R-:W-:Y:S01]  /*1dbe0*/  MOV R5, 0x1 ;  /* 0x0000000100057802 */ /* 0x000fe20000000f00 */
[----:B----4-:R-:W-:Y:S01]  /*1dbf0*/  IMAD.MOV.U32 R3, RZ, RZ, 0x1f ;  /* 0x0000001fff037424 */ /* 0x010fe200078e00ff */
[----:B------:R-:W-:Y:S02]  /*1dc00*/  MOV R2, 0x1dc20 ;  /* 0x0001dc2000027802 */ /* 0x000fe40000000f00 */
[----:B-12---:R-:W-:Y:S05]  /*1dc10*/  CALL.REL.NOINC `($__internal_9_$__cuda_sm70_shflsync_idx_p) ;  /* 0x000005f000007944 */ /* 0x006fea0003c00000 */
[----:B------:R-:W-:Y:S01]  /*1dc20*/  MOV R8, R5 ;  /* 0x0000000500087202 */ /* 0x000fe20000000f00 */
[----:B------:R-:W-:Y:S05]  /*1dc30*/  BRA `(.L_x_768) ;  /* 0xffffd0f000007947 */ /* 0x000fea000383ffff */
.L_x_700:
[----:B------:R-:W-:Y:S02]  /*1dc40*/  MOV R2, 0x1 ;  /* 0x0000000100027802 */ /* 0x000fe40000000f00 */
[----:B------:R-:W-:-:S02]  /*1dc50*/  MOV R3, 0x1dc70 ;  /* 0x0001dc7000037802 */ /* 0x000fc40000000f00 */
[----:B-123--:R-:W-:Y:S05]  /*1dc60*/  CALL.REL.NOINC `($__internal_10_$__cuda_sm70_shflsync_up_p) ;  /* 0x000005f000007944 */ /* 0x00efea0003c00000 */
[----:B------:R-:W-:Y:S05]  /*1dc70*/  BRA `(.L_x_769) ;  /* 0xffffd1e000007947 */ /* 0x000fea000383ffff */
.L_x_701:
[----:B------:R-:W-:Y:S02]  /*1dc80*/  MOV R2, 0x2 ;  /* 0x0000000200027802 */ /* 0x000fe40000000f00 */
[----:B------:R-:W-:-:S02]  /*1dc90*/  MOV R3, 0x1dcb0 ;  /* 0x0001dcb000037802 */ /* 0x000fc40000000f00 */
[----:B-12---:R-:W-:Y:S05]  /*1dca0*/  CALL.REL.NOINC `($__internal_10_$__cuda_sm70_shflsync_up_p) ;  /* 0x000005b000007944 */ /* 0x006fea0003c00000 */
        /* <DEDUP_REMOVED lines=24> */
.L_x_705:
[----:B------:R-:W-:Y:S02]  /*1de30*/  MOV R2, 0x1 ;  /* 0x0000000100027802 */ /* 0x000fe40000000f00 */
[----:B------:R-:W-:Y:S02]  /*1de40*/  MOV R3, 0x1de60 ;  /* 0x0001de6000037802 */ /* 0x000fe40000000f00 */
[----:B------:R-:W-:Y:S05]  /*1de50*/  CALL.REL.NOINC `($__internal_10_$__cuda_sm70_shflsync_up_p) ;  /* 0x0000040000007944 */ /* 0x000fea0003c00000 */
[----:B------:R-:W-:Y:S01]  /*1de60*/  MOV R2, R4 ;  /* 0x0000000400027202 */ /* 0x000fe20000000f00 */
[----:B------:R-:W-:Y:S05]  /*1de70*/  BRA `(.L_x_771) ;  /* 0xffffd24000007947 */ /* 0x000fea000383ffff */
.L_x_706:
        /* <DEDUP_REMOVED lines=27> */
.L_x_708:
[----:B------:R-:W-:Y:S02]  /*1e030*/  SEL R0, RZ, 0x1, P0 ;  /* 0x00000001ff007807 */ /* 0x000fe40000000000 */
[----:B------:R-:W-:Y:S02]  /*1e040*/  MOV R2, 0x1e060 ;  /* 0x0001e06000027802 */ /* 0x000fe40000000f00 */
[----:B---3--:R-:W-:Y:S05]  /*1e050*/  CALL.REL.NOINC `($__internal_11_$__cuda_sm70_votesync_ballot) ;  /* 0x0000027000007944 */ /* 0x008fea0003c00000 */
[----:B------:R-:W-:Y:S01]  /*1e060*/  MOV R8, R0 ;  /* 0x0000000000087202 */ /* 0x000fe20000000f00 */
[----:B------:R-:W-:Y:S05]  /*1e070*/  BRA `(.L_x_773) ;  /* 0xffffd1d000007947 */ /* 0x000fea000383ffff */
.L_x_709:
[----:B------:R-:W-:Y:S01]  /*1e080*/  IMAD.MOV.U32 R9, RZ, RZ, R6 ;  /* 0x000000ffff097224 */ /* 0x000fe200078e0006 */
[----:B------:R-:W-:Y:S01]  /*1e090*/  MOV R5, R0 ;  /* 0x0000000000057202 */ /* 0x000fe20000000f00 */
[----:B------:R-:W-:Y:S01]  /*1e0a0*/  IMAD.MOV.U32 R3, RZ, RZ, 0x1f ;  /* 0x0000001fff037424 */ /* 0x000fe200078e00ff */
[----:B-1----:R-:W-:Y:S02]  /*1e0b0*/  MOV R2, 0x1e0d0 ;  /* 0x0001e0d000027802 */ /* 0x002fe40000000f00 */
[----:B---3--:R-:W-:Y:S05]  /*1e0c0*/  CALL.REL.NOINC `($__internal_9_$__cuda_sm70_shflsync_idx_p) ;  /* 0x0000014000007944 */ /* 0x008fea0003c00000 */
[----:B------:R-:W-:Y:S01]  /*1e0d0*/  IMAD.MOV.U32 R11, RZ, RZ, R5 ;  /* 0x000000ffff0b7224 */ /* 0x000fe200078e0005 */
[----:B------:R-:W-:Y:S01]  /*1e0e0*/  MOV R5, R0 ;  /* 0x0000000000057202 */ /* 0x000fe20000000f00 */
[----:B------:R-:W-:Y:S01]  /*1e0f0*/  IMAD.MOV.U32 R9, RZ, RZ, R7 ;  /* 0x000000ffff097224 */ /* 0x000fe200078e0007 */
[----:B------:R-:W-:-:S02]  /*1e100*/  MOV R3, 0x1f ;  /* 0x0000001f00037802 */ /* 0x000fc40000000f00 */
[----:B------:R-:W-:Y:S02]  /*1e110*/  MOV R2, 0x1e130 ;  /* 0x0001e13000027802 */ /* 0x000fe40000000f00 */
[----:B------:R-:W-:Y:S05]  /*1e120*/  CALL.REL.NOINC `($__internal_9_$__cuda_sm70_shflsync_idx_p) ;  /* 0x000000e000007944 */ /* 0x000fea0003c00000 */
[----:B------:R-:W-:Y:S01]  /*1e130*/  MOV R7, R5 ;  /* 0x0000000500077202 */ /* 0x000fe20000000f00 */
[----:B------:R-:W-:Y:S05]  /*1e140*/  BRA `(.L_x_774) ;  /* 0xffffd17000007947 */ /* 0x000fea000383ffff */
.L_x_712:
[----:B------:R-:W-:Y:S01]  /*1e150*/  IMAD.MOV.U32 R9, RZ, RZ, R4 ;  /* 0x000000ffff097224 */ /* 0x000fe200078e0004 */
[----:B------:R-:W-:Y:S01]  /*1e160*/  MOV R5, R0 ;  /* 0x0000000000057202 */ /* 0x000fe20000000f00 */
[----:B------:R-:W-:Y:S01]  /*1e170*/  IMAD.MOV.U32 R3, RZ, RZ, 0x1f ;  /* 0x0000001fff037424 */ /* 0x000fe200078e00ff */
[----:B-1----:R-:W-:Y:S02]  /*1e180*/  MOV R2, 0x1e1a0 ;  /* 0x0001e1a000027802 */ /* 0x002fe40000000f00 */
[----:B---34-:R-:W-:Y:S05]  /*1e190*/  CALL.REL.NOINC `($__internal_9_$__cuda_sm70_shflsync_idx_p) ;  /* 0x0000007000007944 */ /* 0x018fea0003c00000 */
[----:B------:R-:W-:Y:S01]  /*1e1a0*/  MOV R13, R5 ;  /* 0x00000005000d7202 */ /* 0x000fe20000000f00 */
[----:B------:R-:W-:Y:S05]  /*1e1b0*/  BRA `(.L_x_711) ;  /* 0xffffd16000007947 */ /* 0x000fea000383ffff */
        .weak           $__internal_8_$__cuda_sm70_shflsync_bfly_p
        .type           $__internal_8_$__cuda_sm70_shflsync_bfly_p,@function
        .size           $__internal_8_$__cuda_sm70_shflsync_bfly_p,($__internal_9_$__cuda_sm70_shflsync_idx_p - $__internal_8_$__cuda_sm70_shflsync_bfly_p)
$__internal_8_$__cuda_sm70_shflsync_bfly_p:
[----:B------:R-:W-:Y:S04]  /*1e1c0*/  WARPSYNC R9 ;  /* 0x0000000900007348 */ /* 0x000fe80003800000 */
[----:B------:R1:W2:Y:S02]  /*1e1d0*/  SHFL.BFLY PT, R8, R2, R8, R10 ;  /* 0x0c00000802087389 */ /* 0x0002a400000e000a */
[----:B-1----:R-:W-:-:S02]  /*1e1e0*/  MOV R2, R3 ;  /* 0x0000000300027202 */ /* 0x002fc40000000f00 */
[----:B------:R-:W-:-:S04]  /*1e1f0*/  MOV R3, 0x0 ;  /* 0x0000000000037802 */ /* 0x000fc80000000f00 */
[----:B--2---:R-:W-:Y:S05]  /*1e200*/  RET.REL.NODEC R2 `(_ZN7cutlass13device_kernelIN5flash19enable_sm80_to_sm89INS1_16FlashAttnFwdSm80INS1_25CollectiveMainloopFwdSm80ILi4ELi1ELb0EN4cute5tupleIJNS5_1CILi128EEENS7_ILi80EEENS7_ILi64EEEEEELi64ENS_10bfloat16_tEfNS_4arch4Sm80ELb0ELb1ELb1ELb1ELb0ELb0ELb1ELb1EEENS1_21CollectiveEpilogueFwdINS6_IJS8_SA_S9_EEENS6_IJNS7_ILi1EEESI_SI_EEESC_SE_Li128ELb1ELb1ELb1ELb0EEENS1_36VarlenDynamicPersistentTileSchedulerILi128ELi80ELi128ELi128ELb1ELb1ELb0ELb1ELb0ELb1EEEEEEEEEvNT_6ParamsE) ;  /* 0xfffe1df002007950 */ /* 0x004fea0003c3ffff */
        .weak           $__internal_9_$__cuda_sm70_shflsync_idx_p
        .type           $__internal_9_$__cuda_sm70_shflsync_idx_p,@function
        .size           $__internal_9_$__cuda_sm70_shflsync_idx_p,($__internal_10_$__cuda_sm70_shflsync_up_p - $__internal_9_$__cuda_sm70_shflsync_idx_p)
$__internal_9_$__cuda_sm70_shflsync_idx_p:
[----:B------:R-:W-:-:S04]  /*1e210*/  MOV R16, 0xffffffff ;  /* 0xffffffff00107802 */ /* 0x000fc80000000f00 */
[----:B------:R-:W-:Y:S04]  /*1e220*/  WARPSYNC R16 ;  /* 0x0000001000007348 */ /* 0x000fe80003800000 */
[----:B------:R1:W2:Y:S02]  /*1e230*/  SHFL.IDX PT, R5, R9, R5, R3 ;  /* 0x0000000509057389 */ /* 0x0002a400000e0003 */
[----:B-1----:R-:W-:-:S04]  /*1e240*/  MOV R3, 0x0 ;  /* 0x0000000000037802 */ /* 0x002fc80000000f00 */
[----:B--2---:R-:W-:Y:S05]  /*1e250*/  RET.REL.NODEC R2 `(_ZN7cutlass13device_kernelIN5flash19enable_sm80_to_sm89INS1_16FlashAttnFwdSm80INS1_25CollectiveMainloopFwdSm80ILi4ELi1ELb0EN4cute5tupleIJNS5_1CILi128EEENS7_ILi80EEENS7_ILi64EEEEEELi64ENS_10bfloat16_tEfNS_4arch4Sm80ELb0ELb1ELb1ELb1ELb0ELb0ELb1ELb1EEENS1_21CollectiveEpilogueFwdINS6_IJS8_SA_S9_EEENS6_IJNS7_ILi1EEESI_SI_EEESC_SE_Li128ELb1ELb1ELb1ELb0EEENS1_36VarlenDynamicPersistentTileSchedulerILi128ELi80ELi128ELi128ELb1ELb1ELb0ELb1ELb0ELb1EEEEEEEEEvNT_6ParamsE) ;  /* 0xfffe1da002007950 */ /* 0x004fea0003c3ffff */
        .weak           $__internal_10_$__cuda_sm70_shflsync_up_p
        .type           $__internal_10_$__cuda_sm70_shflsync_up_p,@function
        .size           $__internal_10_$__cuda_sm70_shflsync_up_p,($__internal_11_$__cuda_sm70_votesync_ballot - $__internal_10_$__cuda_sm70_shflsync_up_p)
$__internal_10_$__cuda_sm70_shflsync_up_p:
[----:B------:R-:W-:Y:S02]  /*1e260*/  IMAD.MOV.U32 R4, RZ, RZ, RZ ;  /* 0x000000ffff047224 */ /* 0x000fe400078e00ff */
[----:B------:R-:W-:-:S04]  /*1e270*/  IMAD.MOV.U32 R9, RZ, RZ, -0x1 ;  /* 0xffffffffff097424 */ /* 0x000fc800078e00ff */
[----:B------:R-:W-:Y:S04]  /*1e280*/  WARPSYNC R9 ;  /* 0x0000000900007348 */ /* 0x000fe80003800000 */
[----:B------:R1:W2:Y:S02]  /*1e290*/  SHFL.UP PT, R4, R0, R2, R4 ;  /* 0x0400000200047389 */ /* 0x0002a400000e0004 */
[----:B-1----:R-:W-:Y:S02]  /*1e2a0*/  MOV R2, R3 ;  /* 0x0000000300027202 */ /* 0x002fe40000000f00 */
[----:B------:R-:W-:-:S04]  /*1e2b0*/  MOV R3, 0x0 ;  /* 0x0000000000037802 */ /* 0x000fc80000000f00 */
[----:B--2---:R-:W-:Y:S05]  /*1e2c0*/  RET.REL.NODEC R2 `(_ZN7cutlass13device_kernelIN5flash19enable_sm80_to_sm89INS1_16FlashAttnFwdSm80INS1_25CollectiveMainloopFwdSm80ILi4ELi1ELb0EN4cute5tupleIJNS5_1CILi128EEENS7_ILi80EEENS7_ILi64EEEEEELi64ENS_10bfloat16_tEfNS_4arch4Sm80ELb0ELb1ELb1ELb1ELb0ELb0ELb1ELb1EEENS1_21CollectiveEpilogueFwdINS6_IJS8_SA_S9_EEENS6_IJNS7_ILi1EEESI_SI_EEESC_SE_Li128ELb1ELb1ELb1ELb0EEENS1_36VarlenDynamicPersistentTileSchedulerILi128ELi80ELi128ELi128ELb1ELb1ELb0ELb1ELb0ELb1EEEEEEEEEvNT_6ParamsE) ;  /* 0xfffe1d3002007950 */ /* 0x004fea0003c3ffff */
        .weak           $__internal_11_$__cuda_sm70_votesync_ballot
        .type           $__internal_11_$__cuda_sm70_votesync_ballot,@function
        .size           $__internal_11_$__cuda_sm70_votesync_ballot,(.L_x_3240 - $__internal_11_$__cuda_sm70_votesync_ballot)
$__internal_11_$__cuda_sm70_votesync_ballot:
[----:B------:R-:W-:Y:S01]  /*1e2d0*/  ISETP.NE.U32.AND P0, PT, R0, 0x1, PT ;  /* 0x000000010000780c */ /* 0x000fe20003f05070 */
[----:B------:R-:W-:-:S04]  /*1e2e0*/  IMAD.MOV.U32 R3, RZ, RZ, -0x1 ;  /* 0xffffffffff037424 */ /* 0x000fc800078e00ff */
[----:B------:R-:W-:Y:S08]  /*1e2f0*/  WARPSYNC R3 ;  /* 0x0000000300007348 */ /* 0x000ff00003800000 */
[----:B------:R-:W-:-:S04]  /*1e300*/  VOTE.ANY R0, PT, !P0 ;  /* 0x0000000000007806 */ /* 0x000fc800040e0100 */
[----:B------:R-:W-:Y:S01]  /*1e310*/  LOP3.LUT R0, R0, R3, RZ, 0xc0, !PT ;  /* 0x0000000300007212 */ /* 0x000fe200078ec0ff */
[----:B------:R-:W-:-:S04]  /*1e320*/  IMAD.MOV.U32 R3, RZ, RZ, 0x0 ;  /* 0x00000000ff037424 */ /* 0x000fc800078e00ff */
[----:B------:R-:W-:Y:S05]  /*1e330*/  RET.REL.NODEC R2 `(_ZN7cutlass13device_kernelIN5flash19enable_sm80_to_sm89INS1_16FlashAttnFwdSm80INS1_25CollectiveMainloopFwdSm80ILi4ELi1ELb0EN4cute5tupleIJNS5_1CILi128EEENS7_ILi80EEENS7_ILi64EEEEEELi64ENS_10bfloat16_tEfNS_4arch4Sm80ELb0ELb1ELb1ELb1ELb0ELb0ELb1ELb1EEENS1_21CollectiveEpilogueFwdINS6_IJS8_SA_S9_EEENS6_IJNS7_ILi1EEESI_SI_EEESC_SE_Li128ELb1ELb1ELb1ELb0EEENS1_36VarlenDynamicPersistentTileSchedulerILi128ELi80ELi128ELi128ELb1ELb1ELb0ELb1ELb0ELb1EEEEEEEEEvNT_6ParamsE) ;  /* 0xfffe1cc002007950 */ /* 0x000fea0003c3ffff */
.L_x_775:
        /* <DEDUP_REMOVED lines=12> */
.L_x_3240:


//--------------------- .text._ZN7cutlass13device_kernelIN5flash19enable_sm80_to_sm89INS1_16FlashAttnFwdSm80INS1_25CollectiveMainloopFwdSm80ILi4ELi1ELb0EN4cute5tupleIJNS5_1CILi128EEENS7_ILi80EEENS7_ILi64EEEEEELi64ENS_10bfloat16_tEfNS_4arch4Sm80ELb0ELb1ELb1ELb1ELb0ELb1ELb1ELb1EEENS1_21CollectiveEpilogueFwdINS6_IJS8_SA_S9_EEENS6_IJNS7_ILi1EEESI_SI_EEESC_SE_Li128ELb1ELb1ELb1ELb0EEENS1_36VarlenDynamicPersistentTileSchedulerILi128ELi80ELi128ELi128ELb1ELb1ELb0ELb1ELb0ELb1EEEEEEEEEvNT_6ParamsE --------------------------
	.section	.text._ZN7cutlass13device_kernelIN5flash19enable_sm80_to_sm89INS1_16FlashAttnFwdSm80INS1_25CollectiveMainloopFwdSm80ILi4ELi1ELb0EN4cute5tupleIJNS5_1CILi128EEENS7_ILi80EEENS7_ILi64EEEEEELi64ENS_10bfloat16_tEfNS_4arch4Sm80ELb0ELb1ELb1ELb1ELb0ELb1ELb1ELb1EEENS1_21CollectiveEpilogueFwdINS6_IJS8_SA_S9_EEENS6_IJNS7_ILi1EEESI_SI_EEESC_SE_Li128ELb1ELb1ELb1ELb0EEENS1_36VarlenDynamicPersistentTileSchedulerILi128ELi80ELi128ELi128ELb1ELb1ELb0ELb1ELb0ELb1EEEEEEEEEvNT_6ParamsE,"ax",@progbits
	.sectioninfo	@"SHI_REGISTERS=255"
	.align	128
.text._ZN7cutlass13device_kernelIN5flash19enable_sm80_to_sm89INS1_16FlashAttnFwdSm80INS1_25CollectiveMainloopFwdSm80ILi4ELi1ELb0EN4cute5tupleIJNS5_1CILi128EEENS7_ILi80EEENS7_ILi64EEEEEELi64ENS_10bfloat16_tEfNS_4arch4Sm80ELb0ELb1ELb1ELb1ELb0ELb1ELb1ELb1EEENS1_21CollectiveEpilogueFwdINS6_IJS8_SA_S9_EEENS6_IJNS7_ILi1EEESI_SI_EEESC_SE_Li128ELb1ELb1ELb1ELb0EEENS1_36VarlenDynamicPersistentTileSchedulerILi128ELi80ELi128ELi128ELb1ELb1ELb0ELb1ELb0ELb1EEEEEEEEEvNT_6ParamsE:
        .type           _ZN7cutlass13device_kernelIN5flash19enable_sm80_to_sm89INS1_16FlashAttnFwdSm80INS1_25CollectiveMainloopFwdSm80ILi4ELi1ELb0EN4cute5tupleIJNS5_1CILi128EEENS7_ILi80EEENS7_ILi64EEEEEELi64ENS_10bfloat16_tEfNS_4arch4Sm80ELb0ELb1ELb1ELb1ELb0ELb1ELb1ELb1EEENS1_21CollectiveEpilogueFwdINS6_IJS8_SA_S9_EEENS6_IJNS7_ILi1EEESI_SI_EEESC_SE_Li128ELb1ELb1ELb1ELb0EEENS1_36VarlenDynamicPersistentTileSchedulerILi128ELi80ELi128ELi128ELb1ELb1ELb0ELb1ELb0ELb1EEEEEEEEEvNT_6ParamsE,@function
        .size           _ZN7cutlass13device_kernelIN5flash19enable_sm80_to_sm89INS1_16FlashAttnFwdSm80INS1_25CollectiveMainloopFwdSm80ILi4ELi1ELb0EN4cute5tupleIJNS5_1CILi128EEENS7_ILi80EEENS7_ILi64EEEEEELi64ENS_10bfloat16_tEfNS_4arch4Sm80ELb0ELb1ELb1ELb1ELb0ELb1ELb1ELb1EEENS1_21CollectiveEpilogueFwdINS6_IJS8_SA_S9_EEENS6_IJNS7_ILi1EEESI_SI_EEESC_SE_Li128ELb1ELb1ELb1ELb0EEENS1_36VarlenDynamicPersistentTileSchedulerILi128ELi80ELi128ELi128ELb1ELb1ELb0ELb1ELb0ELb1EEEEEEEEEvNT_6ParamsE,(.L_x_3245 - _ZN7cutlass13device_kernelIN5flash19enable_sm80_to_sm89INS1_16FlashAttnFwdSm80INS1_25CollectiveMainloopFwdSm80ILi4ELi1ELb0EN4cute5tupleIJNS5_1CILi128EEENS7_ILi80EEENS7_ILi64EEEEEELi64ENS_10bfloat16_tEfNS_4arch4Sm80ELb0ELb1ELb1ELb1ELb0ELb1ELb1ELb1EEENS1_21CollectiveEpilogueFwdINS6_IJS8_SA_S9_EEENS6_IJNS7_ILi1EEESI_SI_EEESC_SE_Li128ELb1ELb1ELb1ELb0EEENS1_36VarlenDynamicPersistentTileSchedulerILi128ELi80ELi128ELi128ELb1ELb1ELb0ELb1ELb0ELb1EEEEEEEEEvNT_6ParamsE)
        .other          _ZN7cutlass13device_kernelIN5flash19enable_sm80_to_sm89INS1_16FlashAttnFwdSm80INS1_25CollectiveMainloopFwdSm80ILi4ELi1ELb0EN4cute5tupleIJNS5_1CILi128EEENS7_ILi80EEENS7_ILi64EEEEEELi64ENS_10bfloat16_tEfNS_4arch4Sm80ELb0ELb1ELb1ELb1ELb0ELb1ELb1ELb1EEENS1_21CollectiveEpilogueFwdINS6_IJS8_SA_S9_EEENS6_IJNS7_ILi1EEESI_SI_EEESC_SE_Li128ELb1ELb1ELb1ELb0EEENS1_36VarlenDynamicPersistentTileSchedulerILi128ELi80ELi128ELi128ELb1ELb1ELb0ELb1ELb0ELb1EEEEEEEEEvNT_6ParamsE,@"STO_CUDA_ENTRY STV_DEFAULT"
_ZN7cutlass13device_kernelIN5flash19enable_sm80_to_sm89INS1_16FlashAttnFwdSm80INS1_25CollectiveMainloopFwdSm80ILi4ELi1ELb0EN4cute5tupleIJNS5_1CILi128EEENS7_ILi80EEENS7_ILi64EEEEEELi64ENS_10bfloat16_tEfNS_4arch4Sm80ELb0ELb1ELb1ELb1ELb0ELb1ELb1ELb1EEENS1_21CollectiveEpilogueFwdINS6_IJS8_SA_S9_EEENS6_IJNS7_ILi1EEESI_SI_EEESC_SE_Li128ELb1ELb1ELb1ELb0EEENS1_36VarlenDynamicPersistentTileSchedulerILi128ELi80ELi128ELi128ELb1ELb1ELb0ELb1ELb0ELb1EEEEEEEEEvNT_6ParamsE:
        /* <DEDUP_REMOVED lines=15> */
[----:B------:R-:W-:-:S03]  /*00f0*/  CS2R R8, SRZ ;  /* 0x0000000000087805 */ /* 0x000fc6000001ff00 */
        /* <DEDUP_REMOVED lines=10> */
[C---:B------:R-:W-:Y:S01]  /*01a0*/  ISETP.GE.U32.AND P4, PT, R14.reuse, 0x2, PT ;  /* 0x000000020e00780c */ /* 0x040fe20003f86070 */
[----:B------:R-:W-:Y:S01]  /*01b0*/  IMAD.MOV.U32 R7, RZ, RZ, RZ ;  /* 0x000000ffff077224 */ /* 0x000fe200078e00ff */
        /* <DEDUP_REMOVED lines=26> */
.L_x_781:
[----:B------:R-:W-:-:S04]  /*0360*/  IADD3 R0, R7, 0x1f, RZ ;  /* 0x0000001f07007810 */ /* 0x000fc80007ffe0ff */
[----:B------:R-:W-:-:S13]  /*0370*/  ISETP.GE.AND P0, PT, R0, c[0x0][0x53c], PT ;  /* 0x00014f0000007a0c */ /* 0x000fda0003f06270 */
[----:B------:R-:W-:Y:S05]  /*0380*/  @P0 BRA `(.L_x_778) ;  /* 0x00000c4000000947 */ /* 0x000fea0003800000 */
[----:B------:R-:W-:Y:S01]  /*0390*/  MOV R7, R0 ;  /* 0x0000000000077202 */ /* 0x000fe20000000f00 */
[----:B------:R-:W-:-:S03]  /*03a0*/  CS2R R8, SRZ ;  /* 0x0000000000087805 */ /* 0x000fc6000001ff00 */
[----:B------:R-:W-:-:S04]  /*03b0*/  IADD3 R0, R14, R7, RZ ;  /* 0x000000070e007210 */ /* 0x000fc80007ffe0ff */
[----:B------:R-:W-:-:S13]  /*03c0*/  ISETP.GE.OR P0, PT, R0, c[0x0][0x53c], !P6 ;  /* 0x00014f0000007a0c */ /* 0x000fda0007706670 */
[----:B------:R-:W-:Y:S02]  /*03d0*/  @!P0 MOV R2, 0x4 ;  /* 0x0000000400028802 */ /* 0x000fe40000000f00 */
[----:B------:R-:W-:-:S03]  /*03e0*/  @!P0 MOV R3, 0x4 ;  /* 0x0000000400038802 */ /* 0x000fc60000000f00 */
[----:B------:R-:W-:-:S04]  /*03f0*/  @!P0 IMAD.WIDE R4, R0, R2, c[0x0][0x580] ;  /* 0x0001600000048625 */ /* 0x000fc800078e0202 */
[----:B------:R-:W-:Y:S01]  /*0400*/  @!P0 IMAD.WIDE R2, R0, R3, c[0x0][0x578] ;  /* 0x00015e0000028625 */ /* 0x000fe200078e0203 */
[----:B------:R-:W2:Y:S04]  /*0410*/  @!P0 LDG.E R9, [R4.64] ;  /* 0x0000000804098981 */ /* 0x000ea8000c1e1900 */
[----:B------:R-:W2:Y:S02]  /*0420*/  @!P0 LDG.E R8, [R2.64] ;  /* 0x0000000802088981 */ /* 0x000ea4000c1e1900 */
[----:B--2---:R-:W-:Y:S01]  /*0430*/  IMAD R5, R9, R8, RZ ;  /* 0x0000000809057224 */ /* 0x004fe200078e02ff */
[----:B------:R-:W-:Y:S05]  /*0440*/  BRA.DIV ~URZ, `(.L_x_779) ;  /* 0x000262e27f007947 */ /* 0x000fea000b800000 */
[----:B------:R1:W2:Y:S02]  /*0450*/  SHFL.UP PT, R0, R5, 0x1, RZ ;  /* 0x0420000005007989 */ /* 0x0002a400000e00ff */
.L_x_1049:
        /* <DEDUP_REMOVED lines=16> */
.L_x_1050:
[----:B--2---:R-:W-:-:S05]  /*0560*/  IMAD R0, R0, c[0x0][0x538], RZ ;  /* 0x00014e0000007a24 */ /* 0x004fca00078e02ff */
[----:B------:R-:W-:-:S04]  /*0570*/  IADD3 R6, R0, R6, RZ ;  /* 0x0000000600067210 */ /* 0x000fc80007ffe0ff */
[----:B------:R-:W-:-:S13]  /*0580*/  ISETP.GT.AND P0, PT, R6, UR4, PT ;  /* 0x0000000406007c0c */ /* 0x000fda000bf04270 */
[----:B-1----:R-:W-:Y:S05]  /*0590*/  @!P0 BRA `(.L_x_781) ;  /* 0xfffffdc000008947 */ /* 0x002fea000383ffff */
.L_x_777:
[----:B------:R-:W-:-:S05]  /*05a0*/  IADD3 R12, -R0, R6, RZ ;  /* 0x00000006000c7210 */ /* 0x000fca0007ffe1ff */
[----:B------:R-:W-:-:S05]  /*05b0*/  IMAD R0, R4, c[0x0][0x538], R12 ;  /* 0x00014e0004007a24 */ /* 0x000fca00078e020c */
[----:B------:R-:W-:Y:S01]  /*05c0*/  ISETP.GT.AND P0, PT, R0, UR4, PT ;  /* 0x0000000400007c0c */ /* 0x000fe2000bf04270 */
[----:B------:R-:W-:-:S12]  /*05d0*/  BRA.DIV ~URZ, `(.L_x_782) ;  /* 0x000263727f007947 */ /* 0x000fd8000b800000 */
[----:B------:R-:W-:-:S04]  /*05e0*/  VOTE.ANY R6, PT, !P0 ;  /* 0x0000000000067806 */ /* 0x000fc800040e0100 */
.L_x_1051:
[----:B------:R-:W1:Y:S02]  /*05f0*/  POPC R0, R6 ;  /* 0x0000000600007309 */ /* 0x000e640000000000 */
[----:B-1----:R-:W-:-:S05]  /*0600*/  IADD3 R2, R0, R7, RZ ;  /* 0x0000000700027210 */ /* 0x002fca0007ffe0ff */
[----:B------:R1:W-:Y:S01]  /*0610*/  STL [R1+0x64], R2 ;  /* 0x0000640201007387 */ /* 0x0003e20000100800 */
[----:B------:R-:W-:Y:S05]  /*0620*/  BRA.DIV ~URZ, `(.L_x_783) ;  /* 0x000263727f007947 */ /* 0x000fea000b800000 */
[----:B------:R2:W3:Y:S01]  /*0630*/  SHFL.IDX PT, R13, R9, R0, 0x1f ;  /* 0x00001f00090d7589 */ /* 0x0004e200000e0000 */
[----:B------:R-:W-:-:S03]  /*0640*/  MOV R5, RZ ;  /* 0x000000ff00057202 */ /* 0x000fc60000000f00 */
[----:B------:R2:W4:Y:S04]  /*0650*/  SHFL.IDX PT, R9, R8, R0, 0x1f ;  /* 0x00001f0008097589 */ /* 0x00052800000e0000 */
.L_x_1052:
[----:B------:R-:W-:Y:S01]  /*0660*/  ISETP.NE.AND P0, PT, R6, RZ, PT ;  /* 0x000000ff0600720c */ /* 0x000fe20003f05270 */
[----:B------:R-:W-:-:S12]  /*0670*/  BSSY B0, `(.L_x_784) ;  /* 0x0000005000007945 */ /* 0x000fd80003800000 */
[----:B------:R-:W-:Y:S05]  /*0680*/  @!P0 BRA `(.L_x_785) ;  /* 0x0000003000008947 */ /* 0x000fea0003800000 */
[----:B------:R-:W-:Y:S01]  /*0690*/  IADD3 R10, R0, -0x1, RZ ;  /* 0xffffffff000a7810 */ /* 0x000fe20007ffe0ff */
[----:B------:R-:W-:Y:S05]  /*06a0*/  BRA.DIV ~URZ, `(.L_x_786) ;  /* 0x000263d27f007947 */ /* 0x000fea000b800000 */
[----:B------:R1:W2:Y:S02]  /*06b0*/  SHFL.IDX PT, R5, R4, R10, 0x1f ;  /* 0x00001f0a04057589 */ /* 0x0002a400000e0000 */
.L_x_785:
[----:B------:R-:W-:Y:S05]  /*06c0*/  BSYNC B0 ;  /* 0x0000000000007941 */ /* 0x000fea0003800000 */
.L_x_784:
        /* <DEDUP_REMOVED lines=8> */
[----:B------:R-:W-:Y:S01]  /*0750*/  IMAD.MOV.U32 R5, RZ, RZ, R0 ;  /* 0x000000ffff057224 */ /* 0x000fe200078e0000 */
[----:B------:R-:W-:-:S03]  /*0760*/  IABS R0, R9 ;  /* 0x0000000900007213 */ /* 0x000fc60000000000 */
[----:B-1----:R-:W1:Y:S02]  /*0770*/  I2F.RP R2, R5 ;  /* 0x0000000500027306 */ /* 0x002e640000209400 */
        /* <DEDUP_REMOVED lines=58> */
.L_x_788:
        /* <DEDUP_REMOVED lines=70> */
.L_x_789:
[----:B------:R-:W-:Y:S05]  /*0f80*/  BSYNC B0 ;  /* 0x0000000000007941 */ /* 0x000fea0003800000 */
.L_x_787:
[----:B------:R-:W-:-:S04]  /*0f90*/  LOP3.LUT R0, RZ, R0, RZ, 0x33, !PT ;  /* 0x00000000ff007212 */ /* 0x000fc800078e33ff */
[----:B------:R-:W-:-:S05]  /*0fa0*/  IADD3 R0, R0, R13, RZ ;  /* 0x0000000d00007210 */ /* 0x000fca0007ffe0ff */
[----:B------:R2:W-:Y:S01]  /*0fb0*/  STL [R1+0x5c], R0 ;  /* 0x00005c0001007387 */ /* 0x0005e20000100800 */
[----:B------:R-:W-:Y:S05]  /*0fc0*/  BRA `(.L_x_790) ;  /* 0x0000006000007947 */ /* 0x000fea0003800000 */
.L_x_778:
[----:B------:R-:W-:Y:S01]  /*0fd0*/  MOV R0, UR4 ;  /* 0x0000000400007c02 */ /* 0x000fe20008000f00 */
[----:B------:R-:W-:Y:S04]  /*0fe0*/  STL [R1+0x5c], RZ ;  /* 0x00005cff01007387 */ /* 0x000fe80000100800 */
[----:B------:R-:W-:Y:S04]  /*0ff0*/  STL [R1+0x60], RZ ;  /* 0x000060ff01007387 */ /* 0x000fe80000100800 */
[----:B------:R1:W-:Y:S02]  /*1000*/  STL [R1+0x58], R0 ;  /* 0x0000580001007387 */ /* 0x0003e40000100800 */
[----:B-1----:R-:W-:-:S05]  /*1010*/  MOV R0, c[0x0][0x53c] ;  /* 0x00014f0000007a02 */ /* 0x002fca0000000f00 */
[----:B------:R1:W-:Y:S02]  /*1020*/  STL [R1+0x64], R0 ;  /* 0x0000640001007387 */ /* 0x0003e40000100800 */
.L_x_790:
        /* <DEDUP_REMOVED lines=8> */
.L_x_776:
[----:B-12---:R-:W2:Y:S02]  /*10b0*/  LDL R0, [R1+0x64] ;  /* 0x0000640001007983 */ /* 0x006ea40000100800 */
[----:B--2---:R-:W-:-:S13]  /*10c0*/  ISETP.GE.AND P0, PT, R0, c[0x0][0x53c], PT ;  /* 0x00014f0000007a0c */ /* 0x004fda0003f06270 */
[----:B------:R-:W-:Y:S05]  /*10d0*/  @P0 EXIT ;  /* 0x000000000000094d */ /* 0x000fea0003800000 */
[----:B---3--:R-:W-:-:S04]  /*10e0*/  SHF.R.S32.HI R5, RZ, 0x1f, R16 ;  /* 0x0000001fff057819 */ /* 0x008fc80000011410 */
[CC--:B------:R-:W-:Y:S02]  /*10f0*/  LEA.HI R0, R5.reuse, R16.reuse, RZ, 0x2 ;  /* 0x0000001005007211 */ /* 0x0c0fe400078f10ff */
[CC--:B------:R-:W-:Y:S02]  /*1100*/  LEA.HI R12, R5.reuse, R16.reuse, RZ, 0x3 ;  /* 0x00000010050c7211 */ /* 0x0c0fe400078f18ff */
[----:B------:R-:W-:Y:S02]  /*1110*/  LOP3.LUT R3, R0, 0xfffffffc, RZ, 0xc0, !PT ;  /* 0xfffffffc00037812 */ /* 0x000fe400078ec0ff */
[----:B------:R-:W-:Y:S02]  /*1120*/  LOP3.LUT R0, R12, 0xfffffff8, RZ, 0xc0, !PT ;  /* 0xfffffff80c007812 */ /* 0x000fe400078ec0ff */
[CC--:B------:R-:W-:Y:S01]  /*1130*/  LEA.HI R15, R5.reuse, R16.reuse, RZ, 0x6 ;  /* 0x00000010050f7211 */ /* 0x0c0fe200078f30ff */
[C---:B------:R-:W-:Y:S01]  /*1140*/  IMAD.IADD R7, R16.reuse, 0x1, -R3 ;  /* 0x0000000110077824 */ /* 0x040fe200078e0a03 */
[----:B------:R-:W-:Y:S01]  /*1150*/  LEA.HI R14, R5, R16, RZ, 0x5 ;  /* 0x00000010050e7211 */ /* 0x000fe200078f28ff */
[----:B------:R-:W-:Y:S01]  /*1160*/  IMAD.IADD R0, R16, 0x1, -R0 ;  /* 0x0000000110007824 */ /* 0x000fe200078e0a00 */
[----:B------:R-:W-:-:S02]  /*1170*/  SHF.R.S32.HI R2, RZ, 0x3, R12 ;  /* 0x00000003ff027819 */ /* 0x000fc4000001140c */
[----:B------:R-:W-:Y:S01]  /*1180*/  LEA.HI R5, R5, R16, RZ, 0x4 ;  /* 0x0000001005057211 */ /* 0x000fe200078f20ff */
[C---:B------:R-:W-:Y:S01]  /*1190*/  IMAD.SHL.U32 R3, R0.reuse, 0x40, RZ ;  /* 0x0000004000037824 */ /* 0x040fe200078e00ff */
[----:B------:R-:W-:Y:S01]  /*11a0*/  LOP3.LUT P1, RZ, R0, 0x2, RZ, 0xc0, !PT ;  /* 0x0000000200ff7812 */ /* 0x000fe2000782c0ff */
[----:B------:R-:W-:Y:S01]  /*11b0*/  IMAD.SHL.U32 R2, R2, 0x40, RZ ;  /* 0x0000004002027824 */ /* 0x000fe200078e00ff */
[----:B------:R-:W-:Y:S01]  /*11c0*/  SHF.R.S32.HI R10, RZ, 0x4, R5 ;  /* 0x00000004ff0a7819 */ /* 0x000fe20000011405 */
[C---:B------:R-:W-:Y:S01]  /*11d0*/  IMAD.SHL.U32 R4, R0.reuse, 0x8, RZ ;  /* 0x0000000800047824 */ /* 0x040fe200078e00ff */
[----:B------:R-:W-:Y:S02]  /*11e0*/  LOP3.LUT P0, RZ, R0, 0x4, RZ, 0xc0, !PT ;  /* 0x0000000400ff7812 */ /* 0x000fe4000780c0ff */
[----:B------:R-:W-:Y:S02]  /*11f0*/  LOP3.LUT R8, R5, 0xfffffff0, RZ, 0xc0, !PT ;  /* 0xfffffff005087812 */ /* 0x000fe400078ec0ff */
[----:B------:R-:W-:-:S02]  /*1200*/  LOP3.LUT R0, R3, 0x1c0, RZ, 0xc0, !PT ;  /* 0x000001c003007812 */ /* 0x000fc400078ec0ff */
[----:B------:R-:W-:Y:S01]  /*1210*/  LEA.HI R5, R5, R10, RZ, 0x1 ;  /* 0x0000000a05057211 */ /* 0x000fe200078f08ff */
[----:B------:R-:W-:Y:S01]  /*1220*/  IMAD.IADD R8, R16, 0x1, -R8 ;  /* 0x0000000110087824 */ /* 0x000fe200078e0a08 */
[----:B------:R-:W-:Y:S02]  /*1230*/  LOP3.LUT R2, R2, 0x1c0, RZ, 0xc0, !PT ;  /* 0x000001c002027812 */ /* 0x000fe400078ec0ff */
[----:B------:R-:W-:Y:S02]  /*1240*/  LEA.HI R6, R7, R7, RZ, 0x1 ;  /* 0x0000000707067211 */ /* 0x000fe400078f08ff */
[----:B------:R-:W-:Y:S02]  /*1250*/  LOP3.LUT R3, R0, 0x8, R12, 0xf8, !PT ;  /* 0x0000000800037812 */ /* 0x000fe400078ef80c */
[----:B------:R-:W-:Y:S02]  /*1260*/  LOP3.LUT R9, R5, 0xfffffffe, RZ, 0xc0, !PT ;  /* 0xfffffffe05097812 */ /* 0x000fe400078ec0ff */
[----:B------:R-:W-:-:S02]  /*1270*/  SHF.R.U32.HI R0, RZ, 0x3, R0 ;  /* 0x00000003ff007819 */ /* 0x000fc40000011600 */
[----:B------:R-:W-:Y:S01]  /*1280*/  LOP3.LUT R5, R2, 0x38, R4, 0xf8, !PT ;  /* 0x0000003802057812 */ /* 0x000fe200078ef804 */
[----:B------:R-:W-:Y:S01]  /*1290*/  IMAD.IADD R12, R10, 0x1, -R9 ;  /* 0x000000010a0c7824 */ /* 0x000fe200078e0a09 */
[----:B------:R-:W-:Y:S02]  /*12a0*/  SHF.R.U32.HI R4, RZ, 0x3, R2 ;  /* 0x00000003ff047819 */ /* 0x000fe40000011602 */
[----:B------:R-:W-:Y:S02]  /*12b0*/  LOP3.LUT R2, R6, 0x1ffffffe, RZ, 0xc0, !PT ;  /* 0x1ffffffe06027812 */ /* 0x000fe400078ec0ff */
[----:B------:R-:W-:Y:S02]  /*12c0*/  LOP3.LUT R11, R14, 0xffffffe0, RZ, 0xc0, !PT ;  /* 0xffffffe00e0b7812 */ /* 0x000fe400078ec0ff */
[----:B------:R-:W-:Y:S01]  /*12d0*/  LOP3.LUT R13, R3, R0, RZ, 0x3c, !PT ;  /* 0x00000000030d7212 */ /* 0x000fe200078e3cff */
[----:B------:R-:W-:Y:S01]  /*12e0*/  IMAD.SHL.U32 R0, R15, 0x8, RZ ;  /* 0x000000080f007824 */ /* 0x000fe200078e00ff */
[----:B------:R-:W-:Y:S01]  /*12f0*/  LOP3.LUT R4, R5, R4, RZ, 0x3c, !PT ;  /* 0x0000000405047212 */ /* 0x000fe200078e3cff */
[----:B------:R-:W-:Y:S01]  /*1300*/  IMAD.IADD R7, R7, 0x1, -R2 ;  /* 0x0000000107077824 */ /* 0x000fe200078e0a02 */
[----:B------:R-:W-:Y:S01]  /*1310*/  SHF.R.S32.HI R10, RZ, 0x1f, R8 ;  /* 0x0000001fff0a7819 */ /* 0x000fe20000011408 */
[----:B------:R-:W-:Y:S01]  /*1320*/  IMAD.IADD R11, R16, 0x1, -R11 ;  /* 0x00000001100b7824 */ /* 0x000fe200078e0a0b */
[----:B------:R-:W-:-:S02]  /*1330*/  SHF.R.S32.HI R9, RZ, 0x5, R14 ;  /* 0x00000005ff097819 */ /* 0x000fc4000001140e */
[----:B------:R-:W-:Y:S02]  /*1340*/  SHF.R.S32.HI R2, RZ, 0x1f, R14 ;  /* 0x0000001fff027819 */ /* 0x000fe4000001140e */
[----:B------:R-:W-:Y:S01]  /*1350*/  LOP3.LUT R219, R4, 0x7ffffe00, R0, 0xf8, !PT ;  /* 0x7ffffe0004db7812 */ /* 0x000fe200078ef800 */
[----:B------:R-:W-:Y:S01]  /*1360*/  IMAD.SHL.U32 R0, R6, 0x20, RZ ;  /* 0x0000002006007824 */ /* 0x000fe200078e00ff */
[----:B------:R-:W-:Y:S02]  /*1370*/  LEA.HI R10, R10, R8, RZ, 0x3 ;  /* 0x000000080a0a7211 */ /* 0x000fe400078f18ff */
[----:B------:R-:W-:Y:S01]  /*1380*/  LEA.HI R2, R2, R9, RZ, 0x2 ;  /* 0x0000000902027211 */ /* 0x000fe200078f10ff */
[----:B------:R-:W-:Y:S01]  /*1390*/  IMAD.SHL.U32 R219, R219, 0x2, RZ ;  /* 0x00000002dbdb7824 */ /* 0x000fe200078e00ff */
[----:B------:R-:W-:Y:S02]  /*13a0*/  SHF.R.S32.HI R5, RZ, 0x1f, R11 ;  /* 0x0000001fff057819 */ /* 0x000fe4000001140b */
[----:B------:R-:W-:-:S02]  /*13b0*/  LOP3.LUT R3, R10, 0xfffffff8, RZ, 0xc0, !PT ;  /* 0xfffffff80a037812 */ /* 0x000fc400078ec0ff */
[----:B------:R-:W-:Y:S02]  /*13c0*/  LOP3.LUT R4, R0, 0xffffffc0, RZ, 0xc0, !PT ;  /* 0xffffffc000047812 */ /* 0x000fe400078ec0ff */
[----:B------:R-:W-:Y:S01]  /*13d0*/  LOP3.LUT R2, R2, 0xffffffc, RZ, 0xc0, !PT ;  /* 0x0ffffffc02027812 */ /* 0x000fe200078ec0ff */
[----:B------:R-:W-:Y:S01]  /*13e0*/  IMAD.IADD R3, R8, 0x1, -R3 ;  /* 0x0000000108037824 */ /* 0x000fe200078e0a03 */
[----:B------:R-:W-:Y:S01]  /*13f0*/  LEA.HI R0, R5, R11, RZ, 0x2 ;  /* 0x0000000b05007211 */ /* 0x000fe200078f10ff */
[----:B------:R-:W-:Y:S02]  /*1400*/  IMAD R8, R7, 0x8, R4 ;  /* 0x0000000807087824 */ /* 0x000fe400078e0204 */
[----:B------:R-:W-:Y:S01]  /*1410*/  IMAD.IADD R7, R9, 0x1, -R2 ;  /* 0x0000000109077824 */ /* 0x000fe200078e0a02 */
[----:B------:R-:W-:Y:S01]  /*1420*/  SHF.R.S32.HI R6, RZ, 0x2, R0 ;  /* 0x00000002ff067819 */ /* 0x000fe20000011400 */
[C---:B------:R-:W-:Y:S01]  /*1430*/  IMAD.SHL.U32 R5, R3.reuse, 0x40, RZ ;  /* 0x0000004003057824 */ /* 0x040fe200078e00ff */
[----:B------:R-:W-:Y:S01]  /*1440*/  LOP3.LUT R2, R0, 0x7ffffffc, RZ, 0xc0, !PT ;  /* 0x7ffffffc00027812 */ /* 0x000fe200078ec0ff */
[----:B------:R-:W-:Y:S01]  /*1450*/  IMAD.SHL.U32 R4, R12, 0x8, RZ ;  /* 0x000000080c047824 */ /* 0x000fe200078e00ff */
[----:B------:R-:W-:Y:S01]  /*1460*/  LOP3.LUT P3, RZ, R3, 0x2, RZ, 0xc0, !PT ;  /* 0x0000000203ff7812 */ /* 0x000fe2000786c0ff */
[----:B------:R-:W-:Y:S01]  /*1470*/  IMAD R6, R7, 0x10, R6 ;  /* 0x0000001007067824 */ /* 0x000fe200078e0206 */
[----:B------:R-:W-:Y:S01]  /*1480*/  LOP3.LUT R0, R5, 0x1c0, RZ, 0xc0, !PT ;  /* 0x000001c005007812 */ /* 0x000fe200078ec0ff */
[----:B------:R-:W-:Y:S01]  /*1490*/  IMAD.IADD R11, R11, 0x1, -R2 ;  /* 0x000000010b0b7824 */ /* 0x000fe200078e0a02 */
[----:B------:R-:W-:Y:S01]  /*14a0*/  LOP3.LUT P2, RZ, R3, 0x4, RZ, 0xc0, !PT ;  /* 0x0000000403ff7812 */ /* 0x000fe2000784c0ff */
[----:B------:R-:W-:Y:S01]  /*14b0*/  IMAD.IADD R5, R6, 0x1, R8 ;  /* 0x0000000106057824 */ /* 0x000fe200078e0208 */
[----:B------:R-:W-:Y:S01]  /*14c0*/  LOP3.LUT R4, R0, 0x8, R4, 0xf8, !PT ;  /* 0x0000000800047812 */ /* 0x000fe200078ef804 */
[----:B------:R-:W-:Y:S01]  /*14d0*/  IMAD.SHL.U32 R7, R11, 0x2, RZ ;  /* 0x000000020b077824 */ /* 0x000fe200078e00ff */
[----:B------:R-:W-:Y:S01]  /*14e0*/  SHF.R.U32.HI R2, RZ, 0x3, R0 ;  /* 0x00000003ff027819 */ /* 0x000fe20000011600 */
[----:B------:R-:W-:Y:S01]  /*14f0*/  IMAD.SHL.U32 R3, R10, 0x40, RZ ;  /* 0x000000400a037824 */ /* 0x000fe200078e00ff */
[----:B------:R1:W-:Y:S01]  /*1500*/  STL [R1+0x4c], R5 ;  /* 0x00004c0501007387 */ /* 0x0003e20000100800 */
[----:B------:R-:W-:Y:S01]  /*1510*/  IMAD R0, R12, 0x200, R13 ;  /* 0x000002000c007824 */ /* 0x000fe200078e020d */
[----:B------:R-:W-:Y:S01]  /*1520*/  LOP3.LUT R2, R4, R2, RZ, 0x3c, !PT ;  /* 0x0000000204027212 */ /* 0x000fe200078e3cff */
[----:B------:R-:W-:Y:S01]  /*1530*/  IMAD.SHL.U32 R4, R9, 0x400, RZ ;  /* 0x0000040009047824 */ /* 0x000fe200078e00ff */
[----:B------:R2:W-:Y:S01]  /*1540*/  STL [R1+0x24], R7 ;  /* 0x0000240701007387 */ /* 0x0005e20000100800 */
[----:B------:R-:W-:Y:S01]  /*1550*/  LOP3.LUT R3, R3, 0xfffffe00, RZ, 0xc0, !PT ;  /* 0xfffffe0003037812 */ /* 0x000fe200078ec0ff */
[----:B------:R-:W-:Y:S01]  /*1560*/  IMAD.MOV.U32 R6, RZ, RZ, 0x40 ;  /* 0x00000040ff067424 */ /* 0x000fe200078e00ff */
[----:B------:R-:W-:-:S02]  /*1570*/  LEA R200, R0, 0x2900, 0x1 ;  /* 0x0000290000c87811 */ /* 0x000fc400078e08ff */
[----:B------:R-:W-:Y:S02]  /*1580*/  IADD3 R4, R2, R3, R4 ;  /* 0x0000000302047210 */ /* 0x000fe40007ffe004 */
[----:B------:R-:W-:Y:S02]  /*1590*/  IADD3 R211, R200, 0x20, RZ ;  /* 0x00000020c8d37810 */ /* 0x000fe40007ffe0ff */
[----:B------:R-:W-:Y:S02]  /*15a0*/  LEA R207, R4, 0x5100, 0x1 ;  /* 0x0000510004cf7811 */ /* 0x000fe400078e08ff */
[----:B------:R-:W-:Y:S02]  /*15b0*/  SEL R0, R6, 0xffffffc0, !P0 ;  /* 0xffffffc006007807 */ /* 0x000fe40004000000 */
[----:B------:R-:W-:-:S03]  /*15c0*/  @P1 IADD3 R211, R200, -0x20, RZ ;  /* 0xffffffe0c8d31810 */ /* 0x000fc60007ffe0ff */
[----:B------:R-:W-:Y:S01]  /*15d0*/  IMAD.IADD R206, R200, 0x1, R0 ;  /* 0x00000001c8ce7824 */ /* 0x000fe200078e0200 */
[C---:B------:R-:W-:Y:S01]  /*15e0*/  IADD3 R215, R211.reuse, 0x800, RZ ;  /* 0x00000800d3d77810 */ /* 0x040fe20007ffe0ff */
[----:B------:R-:W-:Y:S01]  /*15f0*/  IMAD.IADD R203, R0, 0x1, R211 ;  /* 0x0000000100cb7824 */ /* 0x000fe200078e02d3 */
[----:B------:R-:W-:Y:S02]  /*1600*/  IADD3 R214, R211, 0x1000, RZ ;  /* 0x00001000d3d67810 */ /* 0x000fe40007ffe0ff */
[----:B-1----:R-:W-:Y:S01]  /*1610*/  LOP3.LUT R5, R2, R3, RZ, 0xfc, !PT ;  /* 0x0000000302057212 */ /* 0x002fe200078efcff */
[----:B------:R-:W-:Y:S01]  /*1620*/  IMAD.MOV.U32 R2, RZ, RZ, 0x20 ;  /* 0x00000020ff027424 */ /* 0x000fe200078e00ff */
[----:B------:R-:W-:Y:S02]  /*1630*/  SEL R3, R6, 0xffffffc0, !P2 ;  /* 0xffffffc006037807 */ /* 0x000fe40005000000 */
[----:B------:R-:W-:Y:S02]  /*1640*/  LEA R201, R5, 0x100, 0x1 ;  /* 0x0000010005c97811 */ /* 0x000fe400078e08ff */
[----:B------:R-:W-:Y:S01]  /*1650*/  SEL R2, R2, 0xffffffe0, !P3 ;  /* 0xffffffe002027807 */ /* 0x000fe20005800000 */
[----:B------:R-:W-:Y:S01]  /*1660*/  IMAD.IADD R208, R207, 0x1, R3 ;  /* 0x00000001cfd07824 */ /* 0x000fe200078e0203 */
[----:B------:R-:W-:Y:S01]  /*1670*/  IADD3 R213, R211, 0x1800, RZ ;  /* 0x00001800d3d57810 */ /* 0x000fe20007ffe0ff */
[----:B------:R-:W-:Y:S01]  /*1680*/  IMAD.IADD R202, R3, 0x1, R201 ;  /* 0x0000000103ca7824 */ /* 0x000fe200078e02c9 */
[----:B------:R-:W-:Y:S01]  /*1690*/  IADD3 R212, R211, 0x2000, RZ ;  /* 0x00002000d3d47810 */ /* 0x000fe20007ffe0ff */
[----:B------:R-:W-:-:S02]  /*16a0*/  IMAD.IADD R210, R207, 0x1, R2 ;  /* 0x00000001cfd27824 */ /* 0x000fc400078e0202 */
[C---:B------:R-:W-:Y:S02]  /*16b0*/  IMAD.IADD R205, R2.reuse, 0x1, R201 ;  /* 0x0000000102cd7824 */ /* 0x040fe400078e02c9 */
[C---:B------:R-:W-:Y:S02]  /*16c0*/  IMAD.IADD R209, R2.reuse, 0x1, R208 ;  /* 0x0000000102d17824 */ /* 0x040fe400078e02d0 */
[----:B--2---:R-:W-:Y:S02]  /*16d0*/  IMAD.IADD R204, R2, 0x1, R202 ;  /* 0x0000000102cc7824 */ /* 0x004fe400078e02ca */
.L_x_1048:
[----:B------:R-:W2:Y:S01]  /*16e0*/  LDL R34, [R1+0x64] ;  /* 0x0000640001227983 */ /* 0x000ea20000100800 */
[----:B------:R-:W-:Y:S02]  /*16f0*/  ISETP.NE.U32.AND P0, PT, RZ, c[0x0][0x370], PT ;  /* 0x0000dc00ff007a0c */ /* 0x000fe40003f05070 */
[----:B------:R-:W-:Y:S01]  /*1700*/  ISETP.NE.U32.AND P1, PT, RZ, c[0x0][0x360], PT ;  /* 0x0000d800ff007a0c */ /* 0x000fe20003f25070 */
[----:B------:R-:W3:Y:S01]  /*1710*/  LDL R15, [R1+0x60] ;  /* 0x00006000010f7983 */ /* 0x000ee20000100800 */
[----:B------:R-:W-:Y:S02]  /*1720*/  ISETP.NE.AND.EX P2, PT, RZ, c[0x0][0x374], PT, P0 ;  /* 0x0000dd00ff007a0c */ /* 0x000fe40003f45300 */
[----:B------:R-:W-:Y:S01]  /*1730*/  ISETP.NE.AND.EX P0, PT, RZ, c[0x0][0x364], PT, P1 ;  /* 0x0000d900ff007a0c */ /* 0x000fe20003f05310 */
[----:B------:R-:W-:Y:S01]  /*1740*/  IMAD.MOV.U32 R172, RZ, RZ, 0x4 ;  /* 0x00000004ffac7424 */ /* 0x000fe200078e00ff */
[----:B------:R-:W-:-:S02]  /*1750*/  ISETP.NE.U32.AND P1, PT, RZ, c[0x0][0x348], PT ;  /* 0x0000d200ff007a0c */ /* 0x000fc40003f25070 */
[----:B------:R-:W-:Y:S02]  /*1760*/  ISETP.NE.U32.AND P4, PT, RZ, c[0x0][0x350], PT ;  /* 0x0000d400ff007a0c */ /* 0x000fe40003f85070 */
[----:B------:R-:W-:Y:S02]  /*1770*/  ISETP.NE.U32.AND P3, PT, RZ, c[0x0][0x358], PT ;  /* 0x0000d600ff007a0c */ /* 0x000fe40003f65070 */
[----:B------:R-:W-:Y:S02]  /*1780*/  ISETP.NE.AND.EX P1, PT, RZ, c[0x0][0x34c], PT, P1 ;  /* 0x0000d300ff007a0c */ /* 0x000fe40003f25310 */
[----:B------:R-:W-:Y:S02]  /*1790*/  ISETP.NE.AND.EX P4, PT, RZ, c[0x0][0x354], PT, P4 ;  /* 0x0000d500ff007a0c */ /* 0x000fe40003f85340 */
[----:B------:R-:W-:Y:S01]  /*17a0*/  ISETP.NE.AND.EX P3, PT, RZ, c[0x0][0x35c], PT, P3 ;  /* 0x0000d700ff007a0c */ /* 0x000fe20003f65330 */
[----:B------:R-:W-:Y:S01]  /*17b0*/  IMAD.MOV.U32 R160, RZ, RZ, RZ ;  /* 0x000000ffffa07224 */ /* 0x000fe200078e00ff */
[----:B------:R-:W-:Y:S01]  /*17c0*/  CS2R R158, SRZ ;  /* 0x00000000009e7805 */ /* 0x000fe2000001ff00 */
[----:B------:R-:W-:-:S02]  /*17d0*/  IMAD.MOV.U32 R14, RZ, RZ, RZ ;  /* 0x000000ffff0e7224 */ /* 0x000fc400078e00ff */
[----:B--2---:R-:W-:-:S05]  /*17e0*/  @P0 IMAD.WIDE R8, R34, R172, c[0x0][0x360] ;  /* 0x0000d80022080625 */ /* 0x004fca00078e02ac */
[----:B------:R-:W2:Y:S01]  /*17f0*/  @P0 LDG.E R0, [R8.64] ;  /* 0x0000000808000981 */ /* 0x000ea2000c1e1900 */
[----:B------:R-:W-:-:S04]  /*1800*/  @P2 IMAD.WIDE R10, R34, R172, c[0x0][0x370] ;  /* 0x0000dc00220a2625 */ /* 0x000fc800078e02ac */
[CC--:B------:R-:W-:Y:S01]  /*1810*/  IMAD.WIDE R6, R34.reuse, R172.reuse, c[0x0][0x348] ;  /* 0x0000d20022067625 */ /* 0x0c0fe200078e02ac */
[----:B------:R1:W5:Y:S03]  /*1820*/  @P2 LDG.E R160, [R10.64] ;  /* 0x000000080aa02981 */ /* 0x000366000c1e1900 */
[CC--:B------:R-:W-:Y:S01]  /*1830*/  IMAD.WIDE R4, R34.reuse, R172.reuse, c[0x0][0x350] ;  /* 0x0000d40022047625 */ /* 0x0c0fe200078e02ac */
[----:B------:R1:W5:Y:S03]  /*1840*/  @P1 LDG.E R158, [R6.64] ;  /* 0x00000008069e1981 */ /* 0x000366000c1e1900 */
[----:B------:R-:W-:Y:S01]  /*1850*/  IMAD.WIDE R2, R34, R172, c[0x0][0x358] ;  /* 0x0000d60022027625 */ /* 0x000fe200078e02ac */
[----:B------:R1:W5:Y:S04]  /*1860*/  @P4 LDG.E R159, [R4.64] ;  /* 0x00000008049f4981 */ /* 0x000368000c1e1900 */
[----:B------:R1:W5:Y:S01]  /*1870*/  @P3 LDG.E R14, [R2.64] ;  /* 0x00000008020e3981 */ /* 0x000362000c1e1900 */
[----:B---3--:R-:W-:-:S05]  /*1880*/  LOP3.LUT R32, R15, 0xffff, RZ, 0xc0, !PT ;  /* 0x0000ffff0f207812 */ /* 0x008fca00078ec0ff */
[----:B------:R1:W-:Y:S01]  /*1890*/  STL [R1+0x50], R32 ;  /* 0x0000502001007387 */ /* 0x0003e20000100800 */
[----:B------:R-:W-:Y:S03]  /*18a0*/  YIELD ;  /* 0x0000000000007946 */ /* 0x000fe60003800000 */
[----:B--2---:R1:W-:Y:S01]  /*18b0*/  @P0 STL [R1+0x1c], R0 ;  /* 0x00001c0001000387 */ /* 0x0043e20000100800 */
[----:B------:R-:W-:Y:S05]  /*18c0*/  @P0 BRA `(.L_x_791) ;  /* 0x0000007000000947 */ /* 0x000fea0003800000 */
[----:B-1----:R-:W-:-:S05]  /*18d0*/  MOV R0, c[0x0][0x168] ;  /* 0x00005a0000007a02 */ /* 0x002fca0000000f00 */
[----:B------:R1:W-:Y:S01]  /*18e0*/  STL [R1+0x1c], R0 ;  /* 0x00001c0001007387 */ /* 0x0003e20000100800 */
[----:B------:R-:W-:Y:S05]  /*18f0*/  @!P1 BRA `(.L_x_791) ;  /* 0x0000004000009947 */ /* 0x000fea0003800000 */
[----:B------:R-:W2:Y:S04]  /*1900*/  LDG.E R8, [R6.64] ;  /* 0x0000000806087981 */ /* 0x000ea8000c1e1900 */
[----:B-1----:R-:W2:Y:S02]  /*1910*/  LDG.E R0, [R6.64+0x4] ;  /* 0x0000040806007981 */ /* 0x002ea4000c1e1900 */
[----:B--2---:R-:W-:-:S05]  /*1920*/  IADD3 R0, -R8, R0, RZ ;  /* 0x0000000008007210 */ /* 0x004fca0007ffe1ff */
[----:B------:R1:W-:Y:S02]  /*1930*/  STL [R1+0x1c], R0 ;  /* 0x00001c0001007387 */ /* 0x0003e40000100800 */
.L_x_791:
[----:B------:R-:W-:-:S04]  /*1940*/  ISETP.NE.U32.AND P0, PT, RZ, c[0x0][0x368], PT ;  /* 0x0000da00ff007a0c */ /* 0x000fc80003f05070 */
[----:B------:R-:W-:-:S13]  /*1950*/  ISETP.NE.AND.EX P0, PT, RZ, c[0x0][0x36c], PT, P0 ;  /* 0x0000db00ff007a0c */ /* 0x000fda0003f05300 */
[----:B------:R-:W-:Y:S05]  /*1960*/  @!P0 BRA `(.L_x_792) ;  /* 0x0000003000008947 */ /* 0x000fea0003800000 */
[----:B-1----:R-:W-:-:S05]  /*1970*/  IMAD.WIDE R4, R34, R172, c[0x0][0x368] ;  /* 0x0000da0022047625 */ /* 0x002fca00078e02ac */
[----:B------:R1:W5:Y:S01]  /*1980*/  LDG.E R13, [R4.64] ;  /* 0x00000008040d7981 */ /* 0x000362000c1e1900 */
[----:B------:R-:W-:Y:S05]  /*1990*/  BRA `(.L_x_793) ;  /* 0x0000005000007947 */ /* 0x000fea0003800000 */
.L_x_792:
[----:B------:R-:W-:Y:S01]  /*19a0*/  MOV R13, c[0x0][0x1d0] ;  /* 0x00007400000d7a02 */ /* 0x000fe20000000f00 */
[----:B------:R-:W-:Y:S05]  /*19b0*/  @!P4 BRA `(.L_x_793) ;  /* 0x000000300000c947 */ /* 0x000fea0003800000 */
[----:B-1----:R-:W2:Y:S04]  /*19c0*/  LDG.E R6, [R4.64] ;  /* 0x0000000804067981 */ /* 0x002ea8000c1e1900 */
[----:B------:R-:W2:Y:S02]  /*19d0*/  LDG.E R0, [R4.64+0x4] ;  /* 0x0000040804007981 */ /* 0x000ea4000c1e1900 */
[----:B--2---:R-:W-:Y:S02]  /*19e0*/  IADD3 R13, -R6, R0, RZ ;  /* 0x00000000060d7210 */ /* 0x004fe40007ffe1ff */
.L_x_793:
[----:B-1----:R-:W2:Y:S04]  /*19f0*/  LDL R0, [R1+0x1c] ;  /* 0x00001c0001007983 */ /* 0x002ea80000100800 */
[----:B------:R-:W3:Y:S04]  /*1a00*/  LDL.LU R6, [R1+0x5c] ;  /* 0x00005c0001067983 */ /* 0x000ee80000300800 */
[----:B------:R-:W4:Y:S04]  /*1a10*/  LDL.LU R10, [R1+0x54] ;  /* 0x00005400010a7983 */ /* 0x000f280000300800 */
[----:B------:R1:W4:Y:S04]  /*1a20*/  @P3 LDG.E R5, [R2.64] ;  /* 0x0000000802053981 */ /* 0x000328000c1e1900 */
[----:B------:R1:W4:Y:S01]  /*1a30*/  @P3 LDG.E R4, [R2.64+0x4] ;  /* 0x0000040802043981 */ /* 0x000322000c1e1900 */
[----:B------:R-:W-:Y:S01]  /*1a40*/  IMAD.MOV.U32 R7, RZ, RZ, c[0x0][0x2c4] ;  /* 0x0000b100ff077624 */ /* 0x000fe200078e00ff */
[----:B------:R-:W-:-:S04]  /*1a50*/  ISETP.NE.U32.AND P0, PT, RZ, c[0x0][0x378], PT ;  /* 0x0000de00ff007a0c */ /* 0x000fc80003f05070 */
[----:B------:R-:W-:Y:S02]  /*1a60*/  ISETP.NE.AND P2, PT, R7, 0x1, PT ;  /* 0x000000010700780c */ /* 0x000fe40003f45270 */
[----:B------:R-:W-:Y:S01]  /*1a70*/  ISETP.NE.AND.EX P0, PT, RZ, c[0x0][0x37c], PT, P0 ;  /* 0x0000df00ff007a0c */ /* 0x000fe20003f05300 */
[----:B-----5:R-:W-:Y:S02]  /*1a80*/  IMAD.IADD R12, R13, 0x1, -R160 ;  /* 0x000000010d0c7824 */ /* 0x020fe400078e0aa0 */
[----:B------:R-:W-:-:S10]  /*1a90*/  IMAD.MOV.U32 R137, RZ, RZ, R13 ;  /* 0x000000ffff897224 */ /* 0x000fd400078e000d */
[----:B-1----:R-:W-:-:S05]  /*1aa0*/  @P0 IMAD.WIDE R2, R34, R172, c[0x0][0x378] ;  /* 0x0000de0022020625 */ /* 0x002fca00078e02ac */
[----:B------:R1:W5:Y:S01]  /*1ab0*/  @P0 LDG.E R137, [R2.64] ;  /* 0x0000000802890981 */ /* 0x000362000c1e1900 */
[----:B--2---:R-:W-:Y:S02]  /*1ac0*/  IMAD.MOV.U32 R8, RZ, RZ, R0 ;  /* 0x000000ffff087224 */ /* 0x004fe400078e0000 */
[----:B---3--:R-:W-:Y:S02]  /*1ad0*/  IMAD.SHL.U32 R9, R6, 0x80, RZ ;  /* 0x0000008006097824 */ /* 0x008fe400078e00ff */
[----:B------:R-:W-:Y:S01]  /*1ae0*/  IMAD.MOV.U32 R6, RZ, RZ, c[0x0][0x32c] ;  /* 0x0000cb00ff067624 */ /* 0x000fe200078e00ff */
[----:B----4-:R-:W-:-:S04]  /*1af0*/  LOP3.LUT R10, R10, 0xfffeffff, RZ, 0xc0, !PT ;  /* 0xfffeffff0a0a7812 */ /* 0x010fc800078ec0ff */
[----:B------:R-:W-:Y:S02]  /*1b00*/  ISETP.GE.AND P1, PT, R6, 0x1, PT ;  /* 0x000000010600780c */ /* 0x000fe40003f26270 */
[----:B------:R-:W-:Y:S01]  /*1b10*/  @P2 LOP3.LUT R10, R10, 0x10000, RZ, 0xfc, !PT ;  /* 0x000100000a0a2812 */ /* 0x000fe200078efcff */
[----:B------:R-:W-:Y:S02]  /*1b20*/  IMAD.MOV.U32 R0, RZ, RZ, c[0x0][0x228] ;  /* 0x00008a00ff007624 */ /* 0x000fe400078e00ff */
[----:B------:R-:W-:Y:S01]  /*1b30*/  @P3 IMAD.IADD R0, R4, 0x1, -R5 ;  /* 0x0000000104003824 */ /* 0x000fe200078e0a05 */
[----:B------:R-:W-:-:S03]  /*1b40*/  LOP3.LUT R10, R10, 0xffff7fff, RZ, 0xc0, !PT ;  /* 0xffff7fff0a0a7812 */ /* 0x000fc600078ec0ff */
[----:B------:R-:W-:Y:S01]  /*1b50*/  IMAD.IADD R7, R12, 0x1, R0 ;  /* 0x000000010c077824 */ /* 0x000fe200078e0200 */
[----:B------:R2:W-:Y:S03]  /*1b60*/  STL [R1+0x48], R9 ;  /* 0x0000480901007387 */ /* 0x0005e60000100800 */
[----:B------:R-:W-:Y:S01]  /*1b70*/  @P1 LOP3.LUT R10, R10, 0x8000, RZ, 0xfc, !PT ;  /* 0x000080000a0a1812 */ /* 0x000fe200078efcff */
[----:B------:R2:W-:Y:S01]  /*1b80*/  STL [R1+0x20], R7 ;  /* 0x0000200701007387 */ /* 0x0005e20000100800 */
[----:B-1----:R-:W-:-:S03]  /*1b90*/  IADD3 R2, R9, 0x7f, RZ ;  /* 0x0000007f09027810 */ /* 0x002fc60007ffe0ff */
[----:B------:R2:W-:Y:S02]  /*1ba0*/  STL [R1+0x54], R10 ;  /* 0x0000540a01007387 */ /* 0x0005e40000100800 */
[----:B------:R-:W-:Y:S01]  /*1bb0*/  @P2 IMAD.HI.U32 R4, R2, c[0x0][0x2c8], RZ ;  /* 0x0000b20002042a27 */ /* 0x000fe200078e00ff */
[----:B------:R-:W-:-:S04]  /*1bc0*/  IADD3 R3, R7, 0x4f, RZ ;  /* 0x0000004f07037810 */ /* 0x000fc80007ffe0ff */
[----:B------:R-:W-:Y:S01]  /*1bd0*/  @P2 SHF.R.U32.HI R2, RZ, c[0x0][0x2cc], R4 ;  /* 0x0000b300ff022a19 */ /* 0x000fe20000011604 */
[----:B------:R-:W-:Y:S01]  /*1be0*/  IMAD.HI R3, R3, 0x66666667, RZ ;  /* 0x6666666703037827 */ /* 0x000fe200078e02ff */
[----:B------:R-:W-:-:S04]  /*1bf0*/  IADD3 R4, R7, 0x1, -R8 ;  /* 0x0000000107047810 */ /* 0x000fc80007ffe808 */
[----:B------:R-:W-:Y:S01]  /*1c00*/  SHF.R.U32.HI R5, RZ, 0x1f, R3 ;  /* 0x0000001fff057819 */ /* 0x000fe20000011603 */
[----:B------:R-:W-:-:S03]  /*1c10*/  IMAD.IADD R2, R4, 0x1, R2 ;  /* 0x0000000104027824 */ /* 0x000fc600078e0202 */
[----:B------:R-:W-:Y:S02]  /*1c20*/  LEA.HI.SX32 R170, R3, R5, 0x1b ;  /* 0x0000000503aa7211 */ /* 0x000fe400078fdaff */
        /* <DEDUP_REMOVED lines=12> */
.L_x_796:
[----:B------:R-:W-:-:S13]  /*1cf0*/  ISETP.NE.AND P0, PT, R6, 0x1, PT ;  /* 0x000000010600780c */ /* 0x000fda0003f05270 */
[----:B------:R-:W-:-:S05]  /*1d00*/  @P0 IMAD.HI.U32 R2, R3, c[0x0][0x330], RZ ;  /* 0x0000cc0003020a27 */ /* 0x000fca00078e00ff */
[----:B------:R-:W-:Y:S02]  /*1d10*/  @P0 SHF.R.U32.HI R3, RZ, c[0x0][0x334], R2 ;  /* 0x0000cd00ff030a19 */ /* 0x000fe40000011602 */
.L_x_797:
[----:B------:R-:W-:Y:S05]  /*1d20*/  BSYNC B0 ;  /* 0x0000000000007941 */ /* 0x000fea0003800000 */
.L_x_795:
[----:B------:R-:W-:-:S05]  /*1d30*/  IMAD R3, R3, R6, c[0x0][0x32c] ;  /* 0x0000cb0003037624 */ /* 0x000fca00078e0206 */
[----:B------:R-:W-:-:S03]  /*1d40*/  IMNMX R4, R4, R3, PT ;  /* 0x0000000304047217 */ /* 0x000fc60003800200 */
.L_x_794:
[----:B------:R-:W-:Y:S01]  /*1d50*/  IMAD.IADD R5, R7, 0x1, -R8 ;  /* 0x0000000107057824 */ /* 0x000fe200078e0a08 */
[----:B------:R-:W-:Y:S01]  /*1d60*/  IADD3 R4, R4, 0x4f, RZ ;  /* 0x0000004f04047810 */ /* 0x000fe20007ffe0ff */
[----:B------:R-:W-:-:S03]  /*1d70*/  @P2 IMAD.HI.U32 R3, R9, c[0x0][0x2c8], RZ ;  /* 0x0000b20009032a27 */ /* 0x000fc600078e00ff */
[----:B------:R1:W-:Y:S01]  /*1d80*/  STL [R1+0x4], R5 ;  /* 0x0000040501007387 */ /* 0x0003e20000100800 */
[----:B------:R-:W-:-:S04]  /*1d90*/  IMAD.HI R4, R4, 0x66666667, RZ ;  /* 0x6666666704047827 */ /* 0x000fc800078e02ff */
[----:B------:R-:W-:Y:S01]  /*1da0*/  IMAD.MOV.U32 R2, RZ, RZ, R9 ;  /* 0x000000ffff027224 */ /* 0x000fe200078e0009 */
[----:B------:R-:W-:Y:S02]  /*1db0*/  @P2 SHF.R.U32.HI R2, RZ, c[0x0][0x2cc], R3 ;  /* 0x0000b300ff022a19 */ /* 0x000fe40000011603 */
[----:B------:R-:W-:-:S03]  /*1dc0*/  SHF.R.U32.HI R3, RZ, 0x1f, R4 ;  /* 0x0000001fff037819 */ /* 0x000fc60000011604 */
[----:B------:R-:W-:Y:S01]  /*1dd0*/  IMAD.IADD R2, R5, 0x1, R2 ;  /* 0x0000000105027824 */ /* 0x000fe200078e0202 */
[----:B------:R-:W-:-:S04]  /*1de0*/  LEA.HI.SX32 R4, R4, R3, 0x1b ;  /* 0x0000000304047211 */ /* 0x000fc800078fdaff */
[----:B------:R-:W-:Y:S02]  /*1df0*/  IADD3 R3, R2, -c[0x0][0x324], RZ ;  /* 0x8000c90002037a10 */ /* 0x000fe40007ffe0ff */
[----:B--2---:R-:W-:Y:S01]  /*1e00*/  IMNMX R9, R170, R4, PT ;  /* 0x00000004aa097217 */ /* 0x004fe20003800200 */
        /* <DEDUP_REMOVED lines=10> */
.L_x_800:
[----:B------:R-:W-:-:S13]  /*1eb0*/  ISETP.NE.AND P0, PT, R6, 0x1, PT ;  /* 0x000000010600780c */ /* 0x000fda0003f05270 */
[----:B------:R-:W-:-:S05]  /*1ec0*/  @P0 IMAD.HI.U32 R4, R2, c[0x0][0x330], RZ ;  /* 0x0000cc0002040a27 */ /* 0x000fca00078e00ff */
[----:B------:R-:W-:Y:S02]  /*1ed0*/  @P0 SHF.R.U32.HI R2, RZ, c[0x0][0x334], R4 ;  /* 0x0000cd00ff020a19 */ /* 0x000fe40000011604 */
.L_x_801:
[----:B------:R-:W-:Y:S05]  /*1ee0*/  BSYNC B0 ;  /* 0x0000000000007941 */ /* 0x000fea0003800000 */
.L_x_799:
[----:B------:R-:W-:-:S05]  /*1ef0*/  IMAD R2, R2, c[0x0][0x32c], RZ ;  /* 0x0000cb0002027a24 */ /* 0x000fca00078e02ff */
[----:B------:R-:W-:-:S04]  /*1f00*/  IMNMX R3, R3, R2, !PT ;  /* 0x0000000203037217 */ /* 0x000fc80007800200 */
.L_x_798:
[----:B------:R-:W-:Y:S01]  /*1f10*/  LOP3.LUT R4, R15, 0xff000000, RZ, 0xc0, !PT ;  /* 0xff0000000f047812 */ /* 0x000fe200078ec0ff */
[----:B------:R-:W-:Y:S01]  /*1f20*/  IMAD.HI R3, R3, 0x66666667, RZ ;  /* 0x6666666703037827 */ /* 0x000fe200078e02ff */
[----:B-1----:R-:W-:Y:S01]  /*1f30*/  LOP3.LUT R5, R15, 0xff0000, RZ, 0xc0, !PT ;  /* 0x00ff00000f057812 */ /* 0x002fe200078ec0ff */
[----:B------:R-:W-:Y:S01]  /*1f40*/  BSSY B0, `(.L_x_802) ;  /* 0x000002c000007945 */ /* 0x000fe20003800000 */
[----:B------:R-:W-:Y:S02]  /*1f50*/  SHF.R.U32.HI R4, RZ, 0x8, R4 ;  /* 0x00000008ff047819 */ /* 0x000fe40000011604 */
[----:B------:R-:W-:Y:S02]  /*1f60*/  SHF.R.U32.HI R2, RZ, 0x1f, R3 ;  /* 0x0000001fff027819 */ /* 0x000fe40000011603 */
[----:B------:R-:W-:Y:S02]  /*1f70*/  LEA.HI R5, R5, R4, RZ, 0x10 ;  /* 0x0000000405057211 */ /* 0x000fe400078f80ff */
[----:B------:R-:W-:Y:S01]  /*1f80*/  LEA.HI.SX32 R3, R3, R2, 0x1b ;  /* 0x0000000203037211 */ /* 0x000fe200078fdaff */
[----:B------:R-:W-:Y:S01]  /*1f90*/  IMAD.MOV.U32 R2, RZ, RZ, RZ ;  /* 0x000000ffff027224 */ /* 0x000fe200078e00ff */
[----:B------:R-:W-:-:S02]  /*1fa0*/  SHF.R.U32.HI R7, RZ, 0x10, R5 ;  /* 0x00000010ff077819 */ /* 0x000fc40000011605 */
[----:B------:R-:W-:Y:S02]  /*1fb0*/  LOP3.LUT R15, R5, 0xff, RZ, 0xc0, !PT ;  /* 0x000000ff050f7812 */ /* 0x000fe400078ec0ff */
[----:B------:R-:W-:Y:S01]  /*1fc0*/  IMNMX R6, RZ, R3, !PT ;  /* 0x00000003ff067217 */ /* 0x000fe20007800200 */
[----:B------:R1:W-:Y:S01]  /*1fd0*/  STL [R1+0x5c], R7 ;  /* 0x00005c0701007387 */ /* 0x0003e20000100800 */
[----:B------:R-:W-:Y:S02]  /*1fe0*/  ISETP.NE.AND P1, PT, R7, RZ, PT ;  /* 0x000000ff0700720c */ /* 0x000fe40003f25270 */
[----:B------:R-:W-:Y:S01]  /*1ff0*/  ISETP.GT.AND P0, PT, R9, R6, PT ;  /* 0x000000060900720c */ /* 0x000fe20003f04270 */
[----:B------:R1:W-:Y:S01]  /*2000*/  STL [R1+0x60], R15 ;  /* 0x0000600f01007387 */ /* 0x0003e20000100800 */
[----:B------:R-:W-:-:S11]  /*2010*/  SEL R136, R7, c[0x0][0x338], P1 ;  /* 0x0000ce0007887a07 */ /* 0x000fd60000800000 */
[----:B------:R-:W-:Y:S05]  /*2020*/  @!P0 BRA `(.L_x_803) ;  /* 0x000001d000008947 */ /* 0x000fea0003800000 */
[----:B------:R-:W-:Y:S02]  /*2030*/  IABS R3, R136 ;  /* 0x0000008800037213 */ /* 0x000fe40000000000 */
[----:B-1----:R-:W-:Y:S02]  /*2040*/  IADD3 R7, R136, -0x1, R9 ;  /* 0xffffffff88077810 */ /* 0x002fe40007ffe009 */
[----:B------:R-:W1:Y:S03]  /*2050*/  I2F.RP R2, R3 ;  /* 0x0000000300027306 */ /* 0x000e660000209400 */
[----:B------:R-:W-:-:S05]  /*2060*/  IMAD.IADD R7, R7, 0x1, -R6 ;  /* 0x0000000107077824 */ /* 0x000fca00078e0a06 */
[----:B------:R-:W-:Y:S01]  /*2070*/  IABS R11, R7 ;  /* 0x00000007000b7213 */ /* 0x000fe20000000000 */
[----:B-1----:R-:W1:Y:S02]  /*2080*/  MUFU.RCP R2, R2 ;  /* 0x0000000200027308 */ /* 0x002e640000001000 */
[----:B-1----:R-:W-:-:S06]  /*2090*/  IADD3 R2, R2, 0xffffffe, RZ ;  /* 0x0ffffffe02027810 */ /* 0x002fcc0007ffe0ff */
[----:B------:R-:W1:Y:S02]  /*20a0*/  F2I.FTZ.U32.TRUNC.NTZ R5, R2 ;  /* 0x0000000200057305 */ /* 0x000e64000021f000 */
        /* <DEDUP_REMOVED lines=21> */
.L_x_803:
[----:B------:R-:W-:Y:S05]  /*2200*/  BSYNC B0 ;  /* 0x0000000000007941 */ /* 0x000fea0003800000 */
.L_x_802:
[----:B------:R-:W-:Y:S01]  /*2210*/  IMAD R3, R15, R2, R6 ;  /* 0x000000020f037224 */ /* 0x000fe200078e0206 */
[----:B------:R-:W2:Y:S03]  /*2220*/  S2R R11, SR_TID.X ;  /* 0x00000000000b7919 */ /* 0x000ea60000002100 */
[C---:B------:R-:W-:Y:S02]  /*2230*/  IMAD.IADD R2, R3.reuse, 0x1, R2 ;  /* 0x0000000103027824 */ /* 0x040fe400078e0202 */
[----:B------:R-:W-:-:S03]  /*2240*/  IMAD R3, R3, 0x50, -R12 ;  /* 0x0000005003037824 */ /* 0x000fc600078e0a0c */
[----:B------:R-:W-:Y:S02]  /*2250*/  IMNMX R2, R9, R2, PT ;  /* 0x0000000209027217 */ /* 0x000fe40003800200 */
[----:B------:R-:W-:-:S03]  /*2260*/  IMNMX R3, RZ, R3, !PT ;  /* 0x00000003ff037217 */ /* 0x000fc60007800200 */
[----:B------:R-:W-:Y:S02]  /*2270*/  IMAD R2, R2, 0x50, -R12 ;  /* 0x0000005002027824 */ /* 0x000fe400078e0a0c */
[----:B------:R-:W-:-:S03]  /*2280*/  IMAD.WIDE.U32 R4, R3, -0x33333333, RZ ;  /* 0xcccccccd03047825 */ /* 0x000fc600078e00ff */
[----:B------:R-:W-:Y:S02]  /*2290*/  IMNMX R2, R2, R0, PT ;  /* 0x0000000002027217 */ /* 0x000fe40003800200 */
[----:B------:R-:W-:Y:S02]  /*22a0*/  SHF.R.U32.HI R129, RZ, 0x6, R5 ;  /* 0x00000006ff817819 */ /* 0x000fe40000011605 */
[----:B------:R-:W-:Y:S02]  /*22b0*/  ISETP.GT.AND P0, PT, R2, R3, PT ;  /* 0x000000030200720c */ /* 0x000fe40003f04270 */
[----:B--2---:R-:W-:Y:S01]  /*22c0*/  SHF.R.S32.HI R10, RZ, 0x1f, R11 ;  /* 0x0000001fff0a7819 */ /* 0x004fe2000001140b */
[----:B------:R-:W-:-:S03]  /*22d0*/  IMAD.MOV.U32 R4, RZ, RZ, R129 ;  /* 0x000000ffff047224 */ /* 0x000fc600078e0081 */
[CC--:B------:R-:W-:Y:S02]  /*22e0*/  LEA.HI R5, R10.reuse, R11.reuse, RZ, 0x5 ;  /* 0x0000000b0a057211 */ /* 0x0c0fe400078f28ff */
[----:B-1----:R-:W-:-:S04]  /*22f0*/  LEA.HI R7, R10, R11, RZ, 0x3 ;  /* 0x0000000b0a077211 */ /* 0x002fc800078f18ff */
[----:B------:R-:W-:Y:S02]  /*2300*/  LOP3.LUT R8, R7, 0xfffffff8, RZ, 0xc0, !PT ;  /* 0xfffffff807087812 */ /* 0x000fe400078ec0ff */
[----:B------:R-:W-:Y:S02]  /*2310*/  @P0 IADD3 R3, R2, 0x4f, RZ ;  /* 0x0000004f02030810 */ /* 0x000fe40007ffe0ff */
[----:B------:R-:W-:Y:S01]  /*2320*/  LEA.HI R2, R10, R11, RZ, 0x2 ;  /* 0x0000000b0a027211 */ /* 0x000fe200078f10ff */
[----:B------:R-:W-:Y:S01]  /*2330*/  IMAD.IADD R164, R11, 0x1, -R8 ;  /* 0x000000010ba47824 */ /* 0x000fe200078e0a08 */
[----:B------:R-:W-:Y:S01]  /*2340*/  SHF.R.S32.HI R138, RZ, 0x3, R7 ;  /* 0x00000003ff8a7819 */ /* 0x000fe20000011407 */
[----:B------:R-:W-:Y:S01]  /*2350*/  @P0 IMAD.HI R3, R3, 0x66666667, RZ ;  /* 0x6666666703030827 */ /* 0x000fe200078e02ff */
[----:B------:R-:W-:Y:S02]  /*2360*/  LOP3.LUT R9, R2, 0xfffffffc, RZ, 0xc0, !PT ;  /* 0xfffffffc02097812 */ /* 0x000fe400078ec0ff */
[--C-:B------:R-:W-:Y:S01]  /*2370*/  SHF.R.S32.HI R82, RZ, 0x2, R2.reuse ;  /* 0x00000002ff527819 */ /* 0x100fe20000011402 */
[----:B------:R-:W-:Y:S01]  /*2380*/  IMAD.SHL.U32 R134, R164, 0x8, RZ ;  /* 0x00000008a4867824 */ /* 0x000fe200078e00ff */
[----:B------:R-:W-:Y:S01]  /*2390*/  SHF.R.S32.HI R2, RZ, 0x1f, R2 ;  /* 0x0000001fff027819 */ /* 0x000fe20000011402 */
[----:B------:R-:W-:Y:S01]  /*23a0*/  IMAD.IADD R163, R11, 0x1, -R9 ;  /* 0x000000010ba37824 */ /* 0x000fe200078e0a09 */
[----:B------:R-:W-:Y:S01]  /*23b0*/  @P0 SHF.R.U32.HI R6, RZ, 0x1f, R3 ;  /* 0x0000001fff060819 */ /* 0x000fe20000011603 */
[----:B------:R-:W-:Y:S01]  /*23c0*/  IMAD.MOV.U32 R9, RZ, RZ, 0x40 ;  /* 0x00000040ff097424 */ /* 0x000fe200078e00ff */
[----:B------:R-:W-:Y:S01]  /*23d0*/  LEA.HI R2, R2, R82, RZ, 0x3 ;  /* 0x0000005202027211 */ /* 0x000fe200078f18ff */
[----:B------:R-:W-:Y:S01]  /*23e0*/  IMAD.SHL.U32 R28, R163, 0x8, RZ ;  /* 0x00000008a31c7824 */ /* 0x000fe200078e00ff */
[----:B------:R-:W-:Y:S01]  /*23f0*/  @P0 LEA.HI.SX32 R4, R3, R6, 0x1b ;  /* 0x0000000603040211 */ /* 0x000fe200078fdaff */
[----:B------:R-:W-:Y:S01]  /*2400*/  IMAD.SHL.U32 R24, R163, 0x4, RZ ;  /* 0x00000004a3187824 */ /* 0x000fe200078e00ff */
[----:B------:R-:W-:-:S02]  /*2410*/  LOP3.LUT R2, R2, 0xfffffff8, RZ, 0xc0, !PT ;  /* 0xfffffff802027812 */ /* 0x000fc400078ec0ff */
[----:B------:R-:W-:Y:S02]  /*2420*/  SHF.R.S32.HI R3, RZ, 0x5, R5 ;  /* 0x00000005ff037819 */ /* 0x000fe40000011405 */
[C---:B------:R-:W-:Y:S01]  /*2430*/  IADD3 R139, R82.reuse, 0x20, RZ ;  /* 0x00000020528b7810 */ /* 0x040fe20007ffe0ff */
[C---:B------:R-:W-:Y:S01]  /*2440*/  IMAD.IADD R2, R82.reuse, 0x1, -R2 ;  /* 0x0000000152027824 */ /* 0x040fe200078e0a02 */
[----:B------:R-:W-:Y:S01]  /*2450*/  IADD3 R146, R82, 0x40, RZ ;  /* 0x0000004052927810 */ /* 0x000fe20007ffe0ff */
[----:B------:R-:W-:Y:S01]  /*2460*/  IMAD.SHL.U32 R157, R3, 0x200, RZ ;  /* 0x00000200039d7824 */ /* 0x000fe200078e00ff */
[----:B------:R-:W-:Y:S01]  /*2470*/  SHF.R.S32.HI R3, RZ, 0x1f, R139 ;  /* 0x0000001fff037819 */ /* 0x000fe2000001148b */
[----:B------:R-:W-:Y:S01]  /*2480*/  IMAD.SHL.U32 R6, R139, 0x40, RZ ;  /* 0x000000408b067824 */ /* 0x000fe200078e00ff */
[C---:B------:R-:W-:Y:S01]  /*2490*/  LOP3.LUT P0, RZ, R2.reuse, 0x4, RZ, 0xc0, !PT ;  /* 0x0000000402ff7812 */ /* 0x040fe2000780c0ff */
[----:B------:R-:W-:Y:S01]  /*24a0*/  IMAD.SHL.U32 R2, R2, 0x40, RZ ;  /* 0x0000004002027824 */ /* 0x000fe200078e00ff */
[----:B------:R-:W-:Y:S01]  /*24b0*/  SHF.R.S32.HI R8, RZ, 0x1f, R146 ;  /* 0x0000001fff087819 */ /* 0x000fe20000011492 */
[----:B------:R-:W-:Y:S01]  /*24c0*/  IMAD.SHL.U32 R5, R146, 0x40, RZ ;  /* 0x0000004092057824 */ /* 0x000fe200078e00ff */
[----:B------:R-:W-:-:S02]  /*24d0*/  ISETP.GT.AND P1, PT, R4, R129, PT ;  /* 0x000000810400720c */ /* 0x000fc40003f24270 */
[----:B------:R-:W-:Y:S02]  /*24e0*/  LOP3.LUT R147, R2, 0x1c0, RZ, 0xc0, !PT ;  /* 0x000001c002937812 */ /* 0x000fe400078ec0ff */
[----:B------:R-:W-:Y:S02]  /*24f0*/  LEA.HI R7, R3, R139, RZ, 0x3 ;  /* 0x0000008b03077211 */ /* 0x000fe400078f18ff */
[----:B------:R-:W-:Y:S02]  /*2500*/  SHF.R.U32.HI R156, RZ, 0x3, R147 ;  /* 0x00000003ff9c7819 */ /* 0x000fe40000011693 */
[----:B------:R-:W-:Y:S02]  /*2510*/  LOP3.LUT R2, R147, 0x18, R28, 0xf8, !PT ;  /* 0x0000001893027812 */ /* 0x000fe400078ef81c */
[----:B------:R-:W-:Y:S02]  /*2520*/  LEA.HI R3, R8, R146, RZ, 0x3 ;  /* 0x0000009208037211 */ /* 0x000fe400078f18ff */
[----:B------:R-:W-:-:S02]  /*2530*/  LOP3.LUT R2, R157, R2, R156, 0xf6, !PT ;  /* 0x000000029d027212 */ /* 0x000fc400078ef69c */
[----:B------:R-:W-:Y:S01]  /*2540*/  LOP3.LUT R151, R5, 0x1c0, RZ, 0xc0, !PT ;  /* 0x000001c005977812 */ /* 0x000fe200078ec0ff */
[----:B------:R-:W-:Y:S01]  /*2550*/  IMAD.SHL.U32 R5, R3, 0x40, RZ ;  /* 0x0000004003057824 */ /* 0x000fe200078e00ff */
[----:B------:R-:W-:Y:S01]  /*2560*/  LOP3.LUT R150, R6, 0x1c0, RZ, 0xc0, !PT ;  /* 0x000001c006967812 */ /* 0x000fe200078ec0ff */
[----:B------:R-:W-:Y:S01]  /*2570*/  IMAD.SHL.U32 R6, R7, 0x40, RZ ;  /* 0x0000004007067824 */ /* 0x000fe200078e00ff */
[----:B------:R-:W-:Y:S02]  /*2580*/  SEL R3, R9, 0xffffffc0, !P0 ;  /* 0xffffffc009037807 */ /* 0x000fe40004000000 */
[----:B------:R-:W-:Y:S02]  /*2590*/  LEA R80, R2, 0x100, 0x1 ;  /* 0x0000010002507811 */ /* 0x000fe400078e08ff */
[----:B------:R-:W-:Y:S02]  /*25a0*/  SHF.R.S32.HI R186, RZ, 0x1f, R138 ;  /* 0x0000001fffba7819 */ /* 0x000fe4000001148a */
[----:B------:R-:W-:Y:S01]  /*25b0*/  SHF.R.S32.HI R29, RZ, 0x1f, R28 ;  /* 0x0000001fff1d7819 */ /* 0x000fe2000001141c */
[----:B------:R-:W-:Y:S01]  /*25c0*/  IMAD.IADD R81, R80, 0x1, R3 ;  /* 0x0000000150517824 */ /* 0x000fe200078e0203 */
[----:B------:R-:W-:-:S02]  /*25d0*/  SHF.R.S32.HI R25, RZ, 0x1f, R24 ;  /* 0x0000001fff197819 */ /* 0x000fc40000011418 */
[----:B------:R-:W-:Y:S02]  /*25e0*/  IADD3 R26, R24, 0x10, RZ ;  /* 0x00000010181a7810 */ /* 0x000fe40007ffe0ff */
[----:B------:R-:W-:Y:S02]  /*25f0*/  SHF.R.S32.HI R135, RZ, 0x1f, R134 ;  /* 0x0000001fff877819 */ /* 0x000fe40000011486 */
[----:B------:R-:W-:Y:S02]  /*2600*/  SHF.R.U32.HI R187, RZ, 0x3, R150 ;  /* 0x00000003ffbb7819 */ /* 0x000fe40000011696 */
[----:B------:R-:W-:Y:S02]  /*2610*/  SHF.R.U32.HI R188, RZ, 0x3, R151 ;  /* 0x00000003ffbc7819 */ /* 0x000fe40000011697 */
[----:B------:R-:W-:Y:S02]  /*2620*/  LOP3.LUT R161, R6, 0xfffffe00, RZ, 0xc0, !PT ;  /* 0xfffffe0006a17812 */ /* 0x000fe400078ec0ff */
[----:B------:R-:W-:Y:S01]  /*2630*/  LOP3.LUT R162, R5, 0xfffffe00, RZ, 0xc0, !PT ;  /* 0xfffffe0005a27812 */ /* 0x000fe200078ec0ff */
[----:B------:R-:W-:Y:S05]  /*2640*/  @!P1 BRA `(.L_x_804) ;  /* 0x0000548000009947 */ /* 0x000fea0003800000 */
[----:B------:R-:W-:-:S04]  /*2650*/  ISETP.NE.U32.AND P0, PT, RZ, c[0x0][0x340], PT ;  /* 0x0000d000ff007a0c */ /* 0x000fc80003f05070 */
[----:B------:R-:W-:-:S13]  /*2660*/  ISETP.NE.AND.EX P2, PT, RZ, c[0x0][0x344], PT, P0 ;  /* 0x0000d100ff007a0c */ /* 0x000fda0003f45300 */
[----:B------:R-:W-:-:S05]  /*2670*/  @P2 IMAD.WIDE R2, R34, R172, c[0x0][0x340] ;  /* 0x0000d00022022625 */ /* 0x000fca00078e02ac */
[----:B------:R1:W2:Y:S01]  /*2680*/  @P2 LDG.E R22, [R2.64] ;  /* 0x0000000802162981 */ /* 0x0002a2000c1e1900 */
[----:B------:R-:W-:Y:S01]  /*2690*/  IADD3 R123, P0, R138, R14, RZ ;  /* 0x0000000e8a7b7210 */ /* 0x000fe20007f1e0ff */
[----:B------:R-:W-:Y:S01]  /*26a0*/  IMAD.MOV.U32 R142, RZ, RZ, 0x50 ;  /* 0x00000050ff8e7424 */ /* 0x000fe200078e00ff */
[----:B------:R-:W-:Y:S01]  /*26b0*/  SHF.R.S32.HI R21, RZ, 0x1f, R34 ;  /* 0x0000001fff157819 */ /* 0x000fe20000011422 */
[----:B------:R-:W-:Y:S01]  /*26c0*/  IMAD.MOV.U32 R20, RZ, RZ, c[0x0][0x238] ;  /* 0x00008e00ff147624 */ /* 0x000fe200078e00ff */
[----:B------:R-:W-:Y:S01]  /*26d0*/  LEA.HI.X.SX32 R132, R14, R186, 0x1, P0 ;  /* 0x000000ba0e847211 */ /* 0x000fe200000f0eff */
[C---:B------:R-:W-:Y:S01]  /*26e0*/  IMAD R171, R142.reuse, c[0x0][0x23c], RZ ;  /* 0x00008f008eab7a24 */ /* 0x040fe200078e02ff */
[----:B------:R-:W-:Y:S01]  /*26f0*/  SEL R30, R21, RZ, !P3 ;  /* 0x000000ff151e7207 */ /* 0x000fe20005800000 */
[----:B------:R-:W-:Y:S01]  /*2700*/  IMAD.WIDE.U32 R148, R142, c[0x0][0x238], RZ ;  /* 0x00008e008e947a25 */ /* 0x000fe200078e00ff */
[----:B------:R-:W-:Y:S02]  /*2710*/  IADD3 R33, R4, -0x1, RZ ;  /* 0xffffffff04217810 */ /* 0x000fe40007ffe0ff */
[----:B------:R-:W-:Y:S01]  /*2720*/  IADD3 R113, -R138, R0, RZ ;  /* 0x000000008a717210 */ /* 0x000fe20007ffe1ff */
[----:B------:R-:W-:Y:S01]  /*2730*/  IMAD R5, R132, c[0x0][0x238], RZ ;  /* 0x00008e0084057a24 */ /* 0x000fe200078e02ff */
[----:B------:R-:W-:Y:S01]  /*2740*/  SEL R27, R34, RZ, !P3 ;  /* 0x000000ff221b7207 */ /* 0x000fe20005800000 */
[----:B------:R-:W-:Y:S01]  /*2750*/  IMAD R4, R30, c[0x0][0x248], RZ ;  /* 0x000092001e047a24 */ /* 0x000fe200078e02ff */
[----:B------:R-:W-:Y:S01]  /*2760*/  ISETP.GE.AND P5, PT, R134, c[0x0][0x1d4], PT ;  /* 0x0000750086007a0c */ /* 0x000fe20003fa6270 */
[----:B------:R-:W-:Y:S01]  /*2770*/  IMAD R5, R123, c[0x0][0x23c], R5 ;  /* 0x00008f007b057a24 */ /* 0x000fe200078e0205 */
[C---:B------:R-:W-:Y:S01]  /*2780*/  SHF.L.U32 R177, R20.reuse, 0x4, RZ ;  /* 0x0000000414b17819 */ /* 0x040fe200000006ff */
[----:B------:R-:W-:Y:S01]  /*2790*/  IMAD R10, R33, -0x50, R113 ;  /* 0xffffffb0210a7824 */ /* 0x000fe200078e0271 */
[----:B------:R-:W-:Y:S01]  /*27a0*/  SHF.L.U64.HI R172, R20, R172, c[0x0][0x23c] ;  /* 0x00008f0014ac7619 */ /* 0x000fe200000102ac */
[----:B------:R-:W-:Y:S01]  /*27b0*/  IMAD R4, R27, c[0x0][0x24c], R4 ;  /* 0x000093001b047a24 */ /* 0x000fe200078e0204 */
[----:B------:R-:W-:Y:S01]  /*27c0*/  SHF.R.S32.HI R31, RZ, 0x1f, R82 ;  /* 0x0000001fff1f7819 */ /* 0x000fe20000011452 */
[----:B------:R-:W-:Y:S01]  /*27d0*/  IMAD.IADD R171, R149, 0x1, R171 ;  /* 0x0000000195ab7824 */ /* 0x000fe200078e02ab */
[----:B------:R-:W-:Y:S01]  /*27e0*/  ISETP.GE.AND P0, PT, R10, 0x1, PT ;  /* 0x000000010a00780c */ /* 0x000fe20003f06270 */
[----:B------:R-:W-:Y:S01]  /*27f0*/  IMAD.WIDE.U32 R182, R82, c[0x0][0x1e0], RZ ;  /* 0x0000780052b67a25 */ /* 0x000fe200078e00ff */
[----:B------:R-:W-:-:S02]  /*2800*/  IADD3 R19, R13, R159, RZ ;  /* 0x0000009f0d137210 */ /* 0x000fc40007ffe0ff */
[----:B------:R-:W-:Y:S01]  /*2810*/  IADD3 R102, R28, 0x20, RZ ;  /* 0x000000201c667810 */ /* 0x000fe20007ffe0ff */
[----:B-1----:R-:W-:Y:S01]  /*2820*/  IMAD.WIDE.U32 R2, R123, c[0x0][0x238], R134 ;  /* 0x00008e007b027a25 */ /* 0x002fe200078e0086 */
[----:B------:R-:W-:Y:S02]  /*2830*/  SHF.R.S32.HI R23, RZ, 0x1f, R19 ;  /* 0x0000001fff177819 */ /* 0x000fe40000011413 */
[----:B------:R-:W-:Y:S01]  /*2840*/  MOV R189, c[0x0][0x27c] ;  /* 0x00009f0000bd7a02 */ /* 0x000fe20000000f00 */
[----:B------:R-:W-:Y:S01]  /*2850*/  IMAD.IADD R3, R3, 0x1, R5 ;  /* 0x0000000103037824 */ /* 0x000fe200078e0205 */
[----:B------:R-:W-:Y:S01]  /*2860*/  MOV R169, 0x5 ;  /* 0x0000000500a97802 */ /* 0x000fe20000000f00 */
[----:B------:R-:W-:Y:S01]  /*2870*/  IMAD R9, R31, c[0x0][0x280], RZ ;  /* 0x0000a0001f097a24 */ /* 0x000fe200078e02ff */
[----:B------:R-:W-:Y:S01]  /*2880*/  P2R R133, PR, RZ, 0x20 ;  /* 0x00000020ff857803 */ /* 0x000fe20000000000 */
[----:B------:R-:W-:Y:S01]  /*2890*/  IMAD.WIDE.U32 R2, R32, c[0x0][0x240], R2 ;  /* 0x0000900020027a25 */ /* 0x000fe200078e0002 */
[----:B------:R-:W-:-:S03]  /*28a0*/  ISETP.GE.AND P6, PT, R28, c[0x0][0x1d4], PT ;  /* 0x000075001c007a0c */ /* 0x000fc60003fc6270 */
[----:B------:R-:W-:Y:S02]  /*28b0*/  IMAD R3, R32, c[0x0][0x244], R3 ;  /* 0x0000910020037a24 */ /* 0x000fe400078e0203 */
[----:B------:R-:W-:Y:S02]  /*28c0*/  IMAD R12, R82, c[0x0][0x284], R9 ;  /* 0x0000a100520c7a24 */ /* 0x000fe400078e0209 */
[----:B------:R-:W-:Y:S01]  /*28d0*/  IMAD.WIDE.U32 R116, R27, c[0x0][0x248], R2 ;  /* 0x000092001b747a25 */ /* 0x000fe200078e0002 */
[----:B------:R-:W-:-:S03]  /*28e0*/  SHF.R.S32.HI R3, RZ, 0x1f, R33 ;  /* 0x0000001fff037819 */ /* 0x000fc60000011421 */
[----:B------:R-:W-:Y:S01]  /*28f0*/  IMAD R2, R171, R33, RZ ;  /* 0x00000021ab027224 */ /* 0x000fe200078e02ff */
[----:B------:R-:W-:Y:S01]  /*2900*/  IADD3 R115, R117, R4, RZ ;  /* 0x0000000475737210 */ /* 0x000fe20007ffe0ff */
[----:B------:R-:W-:Y:S02]  /*2910*/  IMAD.MOV.U32 R114, RZ, RZ, R116 ;  /* 0x000000ffff727224 */ /* 0x000fe400078e0074 */
[-C--:B------:R-:W-:Y:S02]  /*2920*/  IMAD R4, R3, R148.reuse, R2 ;  /* 0x0000009403047224 */ /* 0x080fe400078e0202 */
[----:B------:R-:W-:-:S04]  /*2930*/  IMAD.WIDE.U32 R2, R33, R148, R114 ;  /* 0x0000009421027225 */ /* 0x000fc800078e0072 */
[----:B------:R-:W-:Y:S01]  /*2940*/  IMAD.MOV.U32 R152, RZ, RZ, c[0x0][0x280] ;  /* 0x0000a000ff987624 */ /* 0x000fe200078e00ff */
[----:B------:R-:W-:Y:S01]  /*2950*/  IADD3 R3, R3, R4, RZ ;  /* 0x0000000403037210 */ /* 0x000fe20007ffe0ff */
[----:B------:R-:W-:Y:S01]  /*2960*/  IMAD.MOV.U32 R153, RZ, RZ, c[0x0][0x290] ;  /* 0x0000a400ff997624 */ /* 0x000fe200078e00ff */
[----:B------:R-:W-:Y:S01]  /*2970*/  @P0 LEA R4, P1, R2, c[0x0][0x220], 0x1 ;  /* 0x0000880002040a11 */ /* 0x000fe200078208ff */
[C---:B------:R-:W-:Y:S01]  /*2980*/  IMAD.SHL.U32 R175, R152.reuse, 0x20, RZ ;  /* 0x0000002098af7824 */ /* 0x040fe200078e00ff */
[-C--:B------:R-:W-:Y:S02]  /*2990*/  SHF.L.U64.HI R154, R152, R169.reuse, c[0x0][0x284] ;  /* 0x0000a100989a7619 */ /* 0x080fe400000102a9 */
[----:B------:R-:W-:Y:S02]  /*29a0*/  @P0 LEA.HI.X R5, R2, c[0x0][0x224], R3, 0x1, P1 ;  /* 0x0000890002050a11 */ /* 0x000fe400008f0c03 */
[----:B------:R-:W-:Y:S02]  /*29b0*/  ISETP.GE.AND P1, PT, R10, 0x11, PT ;  /* 0x000000110a00780c */ /* 0x000fe40003f26270 */
[C---:B------:R-:W-:Y:S01]  /*29c0*/  SHF.L.U64.HI R155, R153.reuse, R169, c[0x0][0x294] ;  /* 0x0000a500999b7619 */ /* 0x040fe200000102a9 */
[----:B------:R-:W-:Y:S01]  /*29d0*/  @!PT LDS RZ, [RZ] ;  /* 0x00000000fffff984 */ /* 0x000fe20000000800 */
[----:B------:R-:W-:Y:S01]  /*29e0*/  @!PT LDS RZ, [RZ] ;  /* 0x00000000fffff984 */ /* 0x000fe20000000800 */
[----:B------:R-:W-:Y:S01]  /*29f0*/  @!PT LDS RZ, [RZ] ;  /* 0x00000000fffff984 */ /* 0x000fe20000000800 */
[----:B------:R1:W-:Y:S01]  /*2a00*/  @P0 LDGSTS.E.BYPASS.LTC128B.128 [R219+0x2900], [R4.64], !P5 ;  /* 0x0290000004db0fae */ /* 0x0003e2000e901d48 */
[----:B------:R-:W-:-:S09]  /*2a10*/  SHF.L.U32 R176, R153, 0x5, RZ ;  /* 0x0000000599b07819 */ /* 0x000fd200000006ff */
[----:B-1----:R-:W-:-:S05]  /*2a20*/  @P1 IADD3 R5, P0, R177, R2, RZ ;  /* 0x00000002b1051210 */ /* 0x002fca0007f1e0ff */
[----:B------:R-:W-:Y:S01]  /*2a30*/  @P1 IMAD.X R6, R3, 0x1, R172, P0 ;  /* 0x0000000103061824 */ /* 0x000fe200000e06ac */
[----:B------:R-:W-:-:S04]  /*2a40*/  @P1 LEA R4, P0, R5, c[0x0][0x220], 0x1 ;  /* 0x0000880005041a11 */ /* 0x000fc800078008ff */
[----:B------:R-:W-:Y:S02]  /*2a50*/  @P1 LEA.HI.X R5, R5, c[0x0][0x224], R6, 0x1, P0 ;  /* 0x0000890005051a11 */ /* 0x000fe400000f0c06 */
[----:B------:R-:W-:-:S03]  /*2a60*/  ISETP.GE.AND P0, PT, R10, 0x21, PT ;  /* 0x000000210a00780c */ /* 0x000fc60003f06270 */
[----:B------:R1:W-:Y:S10]  /*2a70*/  @P1 LDGSTS.E.BYPASS.LTC128B.128 [R219+0x3100], [R4.64], !P5 ;  /* 0x0310000004db1fae */ /* 0x0003f4000e901d48 */
[----:B------:R-:W-:-:S02]  /*2a80*/  @P0 MOV R6, c[0x0][0x23c] ;  /* 0x00008f0000060a02 */ /* 0x000fc40000000f00 */
[----:B-1----:R-:W-:-:S04]  /*2a90*/  @P0 LEA R4, P1, R20, R2, 0x5 ;  /* 0x0000000214040211 */ /* 0x002fc800078228ff */
[----:B------:R-:W-:Y:S02]  /*2aa0*/  @P0 LEA.HI.X R5, R20, R3, R6, 0x5, P1 ;  /* 0x0000000314050211 */ /* 0x000fe400008f2c06 */
[----:B------:R-:W-:-:S04]  /*2ab0*/  @P0 LEA R6, P1, R4, c[0x0][0x220], 0x1 ;  /* 0x0000880004060a11 */ /* 0x000fc800078208ff */
[----:B------:R-:W-:Y:S02]  /*2ac0*/  @P0 LEA.HI.X R7, R4, c[0x0][0x224], R5, 0x1, P1 ;  /* 0x0000890004070a11 */ /* 0x000fe400008f0c05 */
[----:B------:R-:W-:-:S03]  /*2ad0*/  ISETP.GE.AND P1, PT, R10, 0x31, PT ;  /* 0x000000310a00780c */ /* 0x000fc60003f26270 */
[----:B------:R1:W-:Y:S10]  /*2ae0*/  @P0 LDGSTS.E.BYPASS.LTC128B.128 [R219+0x3900], [R6.64], !P5 ;  /* 0x0390000006db0fae */ /* 0x0003f4000e901d48 */
[----:B------:R-:W-:-:S04]  /*2af0*/  @P1 IMAD.MOV.U32 R4, RZ, RZ, c[0x0][0x23c] ;  /* 0x00008f00ff041624 */ /* 0x000fc800078e00ff */
[----:B------:R-:W-:Y:S02]  /*2b00*/  @P1 IMAD R8, R4, 0x30, RZ ;  /* 0x0000003004081824 */ /* 0x000fe400078e02ff */
[----:B------:R-:W-:-:S04]  /*2b10*/  @P1 IMAD.WIDE.U32 R4, R20, 0x30, R2 ;  /* 0x0000003014041825 */ /* 0x000fc800078e0002 */
[----:B------:R-:W-:Y:S01]  /*2b20*/  @P1 IMAD.IADD R5, R5, 0x1, R8 ;  /* 0x0000000105051824 */ /* 0x000fe200078e0208 */
[----:B------:R-:W-:-:S04]  /*2b30*/  @P1 LEA R8, P0, R4, c[0x0][0x220], 0x1 ;  /* 0x0000880004081a11 */ /* 0x000fc800078008ff */
[----:B------:R-:W-:Y:S01]  /*2b40*/  @P1 LEA.HI.X R9, R4, c[0x0][0x224], R5, 0x1, P0 ;  /* 0x0000890004091a11 */ /* 0x000fe200000f0c05 */
[----:B------:R-:W-:Y:S01]  /*2b50*/  IMAD.WIDE.U32 R4, R19, c[0x0][0x1e0], RZ ;  /* 0x0000780013047a25 */ /* 0x000fe200078e00ff */
[----:B------:R-:W-:-:S03]  /*2b60*/  ISETP.GE.AND P0, PT, R10, 0x41, PT ;  /* 0x000000410a00780c */ /* 0x000fc60003f06270 */
[----:B-1----:R-:W-:Y:S01]  /*2b70*/  IMAD.WIDE.U32 R6, R82, c[0x0][0x280], R24 ;  /* 0x0000a00052067a25 */ /* 0x002fe200078e0018 */
[----:B------:R1:W-:Y:S03]  /*2b80*/  @P1 LDGSTS.E.BYPASS.LTC128B.128 [R219+0x4100], [R8.64], !P5 ;  /* 0x0410000008db1fae */ /* 0x0003e6000e901d48 */
[----:B------:R-:W-:Y:S01]  /*2b90*/  IMAD.MOV.U32 R14, RZ, RZ, R6 ;  /* 0x000000ffff0e7224 */ /* 0x000fe200078e0006 */
[----:B------:R-:W-:Y:S01]  /*2ba0*/  IADD3 R15, R7, R12, RZ ;  /* 0x0000000c070f7210 */ /* 0x000fe20007ffe0ff */
[----:B------:R-:W-:-:S04]  /*2bb0*/  IMAD R7, R23, c[0x0][0x1e0], RZ ;  /* 0x0000780017077a24 */ /* 0x000fc800078e02ff */
[----:B------:R-:W-:Y:S01]  /*2bc0*/  @P0 LEA R18, P1, R20, R2, 0x6 ;  /* 0x0000000214120211 */ /* 0x000fe200078230ff */
[----:B------:R-:W-:Y:S02]  /*2bd0*/  IMAD R10, R19, c[0x0][0x1e4], R7 ;  /* 0x00007900130a7a24 */ /* 0x000fe400078e0207 */
[----:B------:R-:W-:Y:S02]  /*2be0*/  @P0 IMAD.MOV.U32 R2, RZ, RZ, c[0x0][0x23c] ;  /* 0x00008f00ff020624 */ /* 0x000fe400078e00ff */
[----:B------:R-:W-:Y:S01]  /*2bf0*/  IMAD.WIDE.U32 R6, R82, c[0x0][0x290], R24 ;  /* 0x0000a40052067a25 */ /* 0x000fe200078e0018 */
[----:B------:R-:W-:Y:S02]  /*2c00*/  IADD3 R5, R5, R10, RZ ;  /* 0x0000000a05057210 */ /* 0x000fe40007ffe0ff */
[----:B------:R-:W-:Y:S01]  /*2c10*/  @P0 LEA.HI.X R20, R20, R3, R2, 0x6, P1 ;  /* 0x0000000314140211 */ /* 0x000fe200008f3402 */
[----:B------:R-:W-:Y:S01]  /*2c20*/  IMAD.WIDE.U32 R2, R82, c[0x0][0x290], R28 ;  /* 0x0000a40052027a25 */ /* 0x000fe200078e001c */
[----:B------:R-:W-:-:S02]  /*2c30*/  @P0 LEA R16, P1, R18, c[0x0][0x220], 0x1 ;  /* 0x0000880012100a11 */ /* 0x000fc400078208ff */
[----:B------:R-:W-:Y:S01]  /*2c40*/  MOV R10, R6 ;  /* 0x00000006000a7202 */ /* 0x000fe20000000f00 */
[----:B-----5:R-:W-:-:S04]  /*2c50*/  IMAD.WIDE.U32 R100, R137, c[0x0][0x280], R14 ;  /* 0x0000a00089647a25 */ /* 0x020fc800078e000e */
[----:B-1----:R-:W-:-:S04]  /*2c60*/  IMAD R8, R31, c[0x0][0x290], RZ ;  /* 0x0000a4001f087a24 */ /* 0x002fc800078e02ff */
[C---:B------:R-:W-:Y:S02]  /*2c70*/  IMAD R17, R82.reuse, c[0x0][0x294], R8 ;  /* 0x0000a50052117a24 */ /* 0x040fe400078e0208 */
[----:B------:R-:W-:-:S03]  /*2c80*/  IMAD.WIDE.U32 R8, R82, c[0x0][0x280], R28 ;  /* 0x0000a00052087a25 */ /* 0x000fc600078e001c */
[----:B------:R-:W-:Y:S01]  /*2c90*/  IADD3 R11, R7, R17, RZ ;  /* 0x00000011070b7210 */ /* 0x000fe20007ffe0ff */
[----:B------:R-:W-:Y:S02]  /*2ca0*/  IMAD.IADD R9, R12, 0x1, R9 ;  /* 0x000000010c097824 */ /* 0x000fe400078e0209 */
[----:B------:R-:W-:Y:S01]  /*2cb0*/  IMAD.WIDE.U32 R12, R32, c[0x0][0x1e8], R4 ;  /* 0x00007a00200c7a25 */ /* 0x000fe200078e0004 */
[----:B------:R-:W-:-:S03]  /*2cc0*/  MOV R4, R2 ;  /* 0x0000000200047202 */ /* 0x000fc60000000f00 */
[----:B------:R-:W-:Y:S01]  /*2cd0*/  IMAD.IADD R5, R17, 0x1, R3 ;  /* 0x0000000111057824 */ /* 0x000fe200078e0203 */
[----:B------:R-:W-:Y:S01]  /*2ce0*/  @P0 LEA.HI.X R17, R18, c[0x0][0x224], R20, 0x1, P1 ;  /* 0x0000890012110a11 */ /* 0x000fe200008f0c14 */
[----:B------:R-:W-:Y:S02]  /*2cf0*/  IMAD R7, R32, c[0x0][0x1ec], R13 ;  /* 0x00007b0020077a24 */ /* 0x000fe400078e020d */
[----:B------:R-:W-:Y:S02]  /*2d00*/  IMAD.MOV.U32 R6, RZ, RZ, R12 ;  /* 0x000000ffff067224 */ /* 0x000fe400078e000c */
[----:B------:R1:W-:Y:S01]  /*2d10*/  @P0 LDGSTS.E.BYPASS.LTC128B.128 [R219+0x4900], [R16.64], !P5 ;  /* 0x0490000010db0fae */ /* 0x0003e2000e901d48 */
[----:B------:R-:W-:Y:S01]  /*2d20*/  ISETP.GE.AND P0, PT, R102, c[0x0][0x1d4], PT ;  /* 0x0000750066007a0c */ /* 0x000fe20003f06270 */
[C---:B------:R-:W-:Y:S02]  /*2d30*/  IMAD.WIDE.U32 R98, R137.reuse, c[0x0][0x290], R10 ;  /* 0x0000a40089627a25 */ /* 0x040fe400078e000a */
[----:B------:R-:W0:Y:S01]  /*2d40*/  LDGDEPBAR ;  /* 0x00000000000079af */ /* 0x000e220000000000 */
[----:B------:R-:W-:Y:S01]  /*2d50*/  P2R R91, PR, RZ, 0x1 ;  /* 0x00000001ff5b7803 */ /* 0x000fe20000000000 */
[C---:B------:R-:W-:Y:S01]  /*2d60*/  IMAD.WIDE.U32 R96, R137.reuse, c[0x0][0x280], R8 ;  /* 0x0000a00089607a25 */ /* 0x040fe200078e0008 */
[----:B------:R-:W-:Y:S03]  /*2d70*/  WARPSYNC 0xffffffff ;  /* 0xffffffff00007948 */ /* 0x000fe60003800000 */
[----:B------:R-:W-:-:S04]  /*2d80*/  IMAD.WIDE.U32 R94, R137, c[0x0][0x290], R4 ;  /* 0x0000a400895e7a25 */ /* 0x000fc800078e0004 */
[----:B------:R-:W-:Y:S01]  /*2d90*/  IMAD.SHL.U32 R12, R189, 0x2, RZ ;  /* 0x00000002bd0c7824 */ /* 0x000fe200078e00ff */
[----:B--2---:R-:W-:Y:S01]  /*2da0*/  @P2 MOV R2, R22 ;  /* 0x0000001600022202 */ /* 0x004fe20000000f00 */
[----:B------:R-:W-:Y:S01]  /*2db0*/  @!P2 IMAD.MOV.U32 R2, RZ, RZ, R34 ;  /* 0x000000ffff02a224 */ /* 0x000fe200078e0022 */
[----:B------:R-:W-:Y:S02]  /*2dc0*/  @P2 SHF.R.S32.HI R3, RZ, 0x1f, R22 ;  /* 0x0000001fff032819 */ /* 0x000fe40000011416 */
[----:B------:R-:W-:Y:S02]  /*2dd0*/  @!P2 MOV R3, R21 ;  /* 0x000000150003a202 */ /* 0x000fe40000000f00 */
[----:B------:R-:W-:Y:S02]  /*2de0*/  SEL R18, R2, RZ, !P4 ;  /* 0x000000ff02127207 */ /* 0x000fe40006000000 */
[----:B------:R-:W-:Y:S02]  /*2df0*/  SHF.R.S32.HI R2, RZ, 0x1f, R137 ;  /* 0x0000001fff027819 */ /* 0x000fe40000011489 */
[----:B-1----:R-:W-:Y:S01]  /*2e00*/  SEL R17, R3, RZ, !P4 ;  /* 0x000000ff03117207 */ /* 0x002fe20006000000 */
[----:B------:R-:W-:-:S04]  /*2e10*/  IMAD.WIDE.U32 R84, R18, c[0x0][0x1f0], R6 ;  /* 0x00007c0012547a25 */ /* 0x000fc800078e0006 */
[----:B------:R-:W-:Y:S01]  /*2e20*/  IMAD R3, R2, c[0x0][0x280], RZ ;  /* 0x0000a00002037a24 */ /* 0x000fe200078e02ff */
[----:B------:R-:W-:Y:S01]  /*2e30*/  IADD3 R111, P1, P0, R84, R182, R28 ;  /* 0x000000b6546f7210 */ /* 0x000fe2000783e01c */
[----:B------:R-:W-:Y:S02]  /*2e40*/  IMAD R16, R2, c[0x0][0x290], RZ ;  /* 0x0000a40002107a24 */ /* 0x000fe400078e02ff */
[----:B------:R-:W-:Y:S02]  /*2e50*/  IMAD R2, R31, c[0x0][0x1e0], RZ ;  /* 0x000078001f027a24 */ /* 0x000fe400078e02ff */
[C---:B------:R-:W-:Y:S02]  /*2e60*/  IMAD R3, R137.reuse, c[0x0][0x284], R3 ;  /* 0x0000a10089037a24 */ /* 0x040fe400078e0203 */
[----:B------:R-:W-:Y:S02]  /*2e70*/  IMAD R13, R82, c[0x0][0x1e4], R2 ;  /* 0x00007900520d7a24 */ /* 0x000fe400078e0202 */
[----:B------:R-:W-:-:S02]  /*2e80*/  IMAD R2, R137, c[0x0][0x294], R16 ;  /* 0x0000a50089027a24 */ /* 0x000fc400078e0210 */
[----:B------:R-:W-:Y:S01]  /*2e90*/  IMAD.IADD R112, R101, 0x1, R3 ;  /* 0x0000000165707824 */ /* 0x000fe200078e0203 */
[----:B------:R-:W-:Y:S01]  /*2ea0*/  IADD3 R119, R183, R13, RZ ;  /* 0x0000000db7777210 */ /* 0x000fe20007ffe0ff */
[----:B------:R-:W-:Y:S01]  /*2eb0*/  IMAD R13, R17, c[0x0][0x1f0], RZ ;  /* 0x00007c00110d7a24 */ /* 0x000fe200078e02ff */
[----:B------:R-:W-:Y:S01]  /*2ec0*/  IADD3 R110, R99, R2, RZ ;  /* 0x00000002636e7210 */ /* 0x000fe20007ffe0ff */
[----:B------:R-:W-:Y:S02]  /*2ed0*/  IMAD.IADD R109, R3, 0x1, R97 ;  /* 0x00000001036d7824 */ /* 0x000fe400078e0261 */
[----:B------:R-:W-:Y:S02]  /*2ee0*/  IMAD R6, R18, c[0x0][0x1f4], R13 ;  /* 0x00007d0012067a24 */ /* 0x000fe400078e020d */
[----:B------:R-:W-:-:S03]  /*2ef0*/  IMAD.IADD R108, R2, 0x1, R95 ;  /* 0x00000001026c7824 */ /* 0x000fc600078e025f */
[----:B------:R-:W-:-:S04]  /*2f00*/  IADD3 R88, R85, R6, RZ ;  /* 0x0000000655587210 */ /* 0x000fc80007ffe0ff */
[----:B------:R-:W-:Y:S02]  /*2f10*/  IADD3.X R107, R88, R119, R29, P1, P0 ;  /* 0x00000077586b7210 */ /* 0x000fe40000fe041d */
[----:B------:R-:W-:Y:S01]  /*2f20*/  ISETP.GE.AND P0, PT, R28, c[0x0][0x27c], PT ;  /* 0x00009f001c007a0c */ /* 0x000fe20003f06270 */
[----:B------:R-:W-:Y:S01]  /*2f30*/  IMAD.WIDE.U32 R2, R32, c[0x0][0x260], R134 ;  /* 0x0000980020027a25 */ /* 0x000fe200078e0086 */
[----:B------:R-:W-:Y:S01]  /*2f40*/  BAR.SYNC.DEFER_BLOCKING 0x0 ;  /* 0x0000000000007b1d */ /* 0x000fe20000010000 */
[----:B------:R-:W-:Y:S02]  /*2f50*/  SHF.L.U32 R173, R152, 0x6, RZ ;  /* 0x0000000698ad7819 */ /* 0x000fe400000006ff */
[----:B------:R-:W-:Y:S01]  /*2f60*/  IMAD.WIDE.U32 R6, R32, c[0x0][0x210], R28 ;  /* 0x0000840020067a25 */ /* 0x000fe200078e001c */
[----:B------:R-:W-:Y:S02]  /*2f70*/  IADD3 R131, P1, R82, R19, RZ ;  /* 0x0000001352837210 */ /* 0x000fe40007f3e0ff */
[----:B------:R-:W-:Y:S01]  /*2f80*/  ULDC.U8 UR4, c[0x0][0x298] ;  /* 0x0000a60000047ab9 */ /* 0x000fe20000000000 */
[C---:B------:R-:W-:Y:S02]  /*2f90*/  IMAD R5, R32.reuse, c[0x0][0x264], R3 ;  /* 0x0000990020057a24 */ /* 0x040fe400078e0203 */
[----:B------:R-:W-:Y:S01]  /*2fa0*/  IMAD R3, R32, c[0x0][0x214], R7 ;  /* 0x0000850020037a24 */ /* 0x000fe200078e0207 */
[----:B------:R-:W-:Y:S01]  /*2fb0*/  SEL R7, RZ, c[0x0][0x27c], !P0 ;  /* 0x00009f00ff077a07 */ /* 0x000fe20004000000 */
[----:B------:R-:W-:Y:S01]  /*2fc0*/  IMAD.MOV.U32 R4, RZ, RZ, R2 ;  /* 0x000000ffff047224 */ /* 0x000fe200078e0002 */
[----:B------:R-:W-:Y:S01]  /*2fd0*/  @P0 IADD3 R12, -R12, c[0x0][0x1d4], RZ ;  /* 0x000075000c0c0a10 */ /* 0x000fe20007ffe1ff */
[----:B------:R-:W-:Y:S01]  /*2fe0*/  IMAD.MOV.U32 R2, RZ, RZ, R6 ;  /* 0x000000ffff027224 */ /* 0x000fe200078e0006 */
[----:B------:R-:W-:Y:S01]  /*2ff0*/  IADD3 R6, R28, R7, RZ ;  /* 0x000000071c067210 */ /* 0x000fe20007ffe0ff */
[----:B------:R-:W-:Y:S01]  /*3000*/  IMAD.WIDE.U32 R86, R27, c[0x0][0x268], R4 ;  /* 0x00009a001b567a25 */ /* 0x000fe200078e0004 */
[----:B------:R-:W-:-:S02]  /*3010*/  SHF.R.S32.HI R4, RZ, 0x1f, R12 ;  /* 0x0000001fff047819 */ /* 0x000fc4000001140c */
        /* <DEDUP_REMOVED lines=10> */
[----:B------:R-:W-:-:S02]  /*30c0*/  ISETP.NE.AND P0, PT, RZ, UR4, PT ;  /* 0x00000004ff007c0c */ /* 0x000fc4000bf05270 */
[----:B------:R-:W-:Y:S01]  /*30d0*/  SHF.R.S32.HI R106, RZ, 0x1f, R104 ;  /* 0x0000001fff6a7819 */ /* 0x000fe20000011468 */
[----:B------:R-:W-:Y:S01]  /*30e0*/  IMAD R3, R6, c[0x0][0x1e0], RZ ;  /* 0x0000780006037a24 */ /* 0x000fe200078e02ff */
[----:B------:R-:W-:Y:S01]  /*30f0*/  P2R R128, PR, RZ, 0x1 ;  /* 0x00000001ff807803 */ /* 0x000fe20000000000 */
[----:B------:R-:W-:Y:S02]  /*3100*/  IMAD R4, R139, c[0x0][0x1e4], R4 ;  /* 0x000079008b047a24 */ /* 0x000fe400078e0204 */
[----:B------:R-:W-:Y:S02]  /*3110*/  IMAD R3, R146, c[0x0][0x1e4], R3 ;  /* 0x0000790092037a24 */ /* 0x000fe400078e0203 */
[----:B------:R-:W-:Y:S01]  /*3120*/  IMAD.IADD R127, R181, 0x1, R4 ;  /* 0x00000001b57f7824 */ /* 0x000fe200078e0204 */
[----:B------:R-:W-:Y:S01]  /*3130*/  SHF.R.S32.HI R4, RZ, 0x4, R5 ;  /* 0x00000004ff047819 */ /* 0x000fe20000011405 */
[----:B------:R-:W-:Y:S01]  /*3140*/  IMAD.IADD R126, R179, 0x1, R3 ;  /* 0x00000001b37e7824 */ /* 0x000fe200078e0203 */
[--C-:B------:R-:W-:Y:S01]  /*3150*/  LOP3.LUT R3, R151, 0x38, R2.reuse, 0xf8, !PT ;  /* 0x0000003897037812 */ /* 0x100fe200078ef802 */
[----:B------:R-:W-:Y:S01]  /*3160*/  IMAD.MOV.U32 R168, RZ, RZ, 0x6 ;  /* 0x00000006ffa87424 */ /* 0x000fe200078e00ff */
[----:B------:R-:W-:Y:S01]  /*3170*/  LEA.HI.SX32 R6, R2, R4, 0x1d ;  /* 0x0000000402067211 */ /* 0x000fe200078feaff */
[----:B------:R-:W-:Y:S01]  /*3180*/  IMAD.MOV.U32 R7, RZ, RZ, c[0x0][0x1e0] ;  /* 0x00007800ff077624 */ /* 0x000fe200078e00ff */
[--C-:B------:R-:W-:Y:S01]  /*3190*/  LOP3.LUT R5, R147, 0x38, R2.reuse, 0xf8, !PT ;  /* 0x0000003893057812 */ /* 0x100fe200078ef802 */
[----:B------:R-:W-:Y:S01]  /*31a0*/  IMAD.SHL.U32 R174, R153, 0x40, RZ ;  /* 0x0000004099ae7824 */ /* 0x000fe200078e00ff */
[----:B------:R-:W-:Y:S01]  /*31b0*/  LOP3.LUT R4, R150, 0x38, R2, 0xf8, !PT ;  /* 0x0000003896047812 */ /* 0x000fe200078ef802 */
[----:B------:R-:W-:Y:S01]  /*31c0*/  IMAD.SHL.U32 R83, R6, 0x8, RZ ;  /* 0x0000000806537824 */ /* 0x000fe200078e00ff */
[----:B------:R-:W-:Y:S01]  /*31d0*/  LOP3.LUT R3, R3, R188, RZ, 0x3c, !PT ;  /* 0x000000bc03037212 */ /* 0x000fe200078e3cff */
[----:B------:R-:W-:Y:S01]  /*31e0*/  IMAD.WIDE.U32 R144, R153, 0x50, RZ ;  /* 0x0000005099907825 */ /* 0x000fe200078e00ff */
[----:B------:R-:W-:-:S02]  /*31f0*/  LOP3.LUT R5, R5, R156, RZ, 0x3c, !PT ;  /* 0x0000009c05057212 */ /* 0x000fc400078e3cff */
[----:B------:R-:W-:Y:S01]  /*3200*/  LOP3.LUT R2, R4, R187, RZ, 0x3c, !PT ;  /* 0x000000bb04027212 */ /* 0x000fe200078e3cff */
[----:B------:R-:W-:Y:S01]  /*3210*/  IMAD.WIDE.U32 R140, R7, 0x50, RZ ;  /* 0x00000050078c7825 */ /* 0x000fe200078e00ff */
[-C--:B------:R-:W-:Y:S02]  /*3220*/  SHF.L.U64.HI R152, R152, R168.reuse, c[0x0][0x284] ;  /* 0x0000a10098987619 */ /* 0x080fe400000102a8 */
[-C--:B------:R-:W-:Y:S01]  /*3230*/  SHF.L.U64.HI R153, R153, R168.reuse, c[0x0][0x294] ;  /* 0x0000a50099997619 */ /* 0x080fe200000102a8 */
[C---:B------:R-:W-:Y:S01]  /*3240*/  IMAD.SHL.U32 R185, R7.reuse, 0x40, RZ ;  /* 0x0000004007b97824 */ /* 0x040fe200078e00ff */
[C---:B------:R-:W-:Y:S01]  /*3250*/  SHF.L.U64.HI R169, R7.reuse, R169, c[0x0][0x1e4] ;  /* 0x0000790007a97619 */ /* 0x040fe200000102a9 */
[C---:B------:R-:W-:Y:S01]  /*3260*/  IMAD.SHL.U32 R184, R7.reuse, 0x20, RZ ;  /* 0x0000002007b87824 */ /* 0x040fe200078e00ff */
[----:B------:R-:W-:Y:S01]  /*3270*/  SHF.L.U64.HI R168, R7, R168, c[0x0][0x1e4] ;  /* 0x0000790007a87619 */ /* 0x000fe200000102a8 */
[----:B------:R-:W-:Y:S01]  /*3280*/  IMAD.IADD R7, R162, 0x1, R3 ;  /* 0x00000001a2077824 */ /* 0x000fe200078e0203 */
[----:B------:R-:W-:Y:S01]  /*3290*/  IADD3 R5, R157, R5, RZ ;  /* 0x000000059d057210 */ /* 0x000fe20007ffe0ff */
[----:B------:R-:W-:Y:S01]  /*32a0*/  IMAD.IADD R6, R161, 0x1, R2 ;  /* 0x00000001a1067824 */ /* 0x000fe200078e0202 */
[--C-:B------:R-:W-:Y:S01]  /*32b0*/  LOP3.LUT R3, R147, 0x38, R83.reuse, 0xf8, !PT ;  /* 0x0000003893037812 */ /* 0x100fe200078ef853 */
[----:B------:R-:W-:Y:S01]  /*32c0*/  IMAD R8, R30, c[0x0][0x268], RZ ;  /* 0x00009a001e087a24 */ /* 0x000fe200078e02ff */
[--C-:B------:R-:W-:Y:S01]  /*32d0*/  LOP3.LUT R2, R150, 0x38, R83.reuse, 0xf8, !PT ;  /* 0x0000003896027812 */ /* 0x100fe200078ef853 */
[----:B------:R-:W-:Y:S01]  /*32e0*/  IMAD R9, R17, c[0x0][0x218], RZ ;  /* 0x0000860011097a24 */ /* 0x000fe200078e02ff */
[----:B------:R-:W-:Y:S01]  /*32f0*/  LOP3.LUT R4, R151, 0x38, R83, 0xf8, !PT ;  /* 0x0000003897047812 */ /* 0x000fe200078ef853 */
[C---:B------:R-:W-:Y:S01]  /*3300*/  IMAD R166, R142.reuse, c[0x0][0x294], RZ ;  /* 0x0000a5008ea67a24 */ /* 0x040fe200078e02ff */
[----:B------:R-:W-:Y:S01]  /*3310*/  SHF.L.U32 R125, R5, 0x1, RZ ;  /* 0x00000001057d7819 */ /* 0x000fe200000006ff */
[C---:B------:R-:W-:Y:S01]  /*3320*/  IMAD R167, R142.reuse, c[0x0][0x284], RZ ;  /* 0x0000a1008ea77a24 */ /* 0x040fe200078e02ff */
[----:B------:R-:W-:Y:S01]  /*3330*/  LOP3.LUT R5, R3, R156, RZ, 0x3c, !PT ;  /* 0x0000009c03057212 */ /* 0x000fe200078e3cff */
[----:B------:R-:W-:Y:S01]  /*3340*/  IMAD R165, R142, c[0x0][0x1e4], RZ ;  /* 0x000079008ea57a24 */ /* 0x000fe200078e02ff */
[----:B------:R-:W-:Y:S01]  /*3350*/  LOP3.LUT R3, R2, R187, RZ, 0x3c, !PT ;  /* 0x000000bb02037212 */ /* 0x000fe200078e3cff */
[----:B------:R-:W-:Y:S01]  /*3360*/  IMAD R8, R27, c[0x0][0x26c], R8 ;  /* 0x00009b001b087a24 */ /* 0x000fe200078e0208 */
[----:B------:R-:W-:Y:S01]  /*3370*/  LOP3.LUT R2, R4, R188, RZ, 0x3c, !PT ;  /* 0x000000bc04027212 */ /* 0x000fe200078e3cff */
[----:B------:R-:W-:Y:S01]  /*3380*/  IMAD.WIDE.U32 R142, R142, c[0x0][0x280], RZ ;  /* 0x0000a0008e8e7a25 */ /* 0x000fe200078e00ff */
[----:B------:R-:W-:-:S02]  /*3390*/  IADD3 R3, R161, R3, RZ ;  /* 0x00000003a1037210 */ /* 0x000fc40007ffe0ff */
[----:B------:R-:W-:Y:S01]  /*33a0*/  IADD3 R165, R141, R165, RZ ;  /* 0x000000a58da57210 */ /* 0x000fe20007ffe0ff */
[----:B------:R-:W-:Y:S01]  /*33b0*/  IMAD.IADD R4, R157, 0x1, R5 ;  /* 0x000000019d047824 */ /* 0x000fe200078e0205 */
[----:B------:R-:W-:Y:S01]  /*33c0*/  IADD3 R167, R143, R167, RZ ;  /* 0x000000a78fa77210 */ /* 0x000fe20007ffe0ff */
[----:B------:R-:W-:Y:S01]  /*33d0*/  IMAD.IADD R2, R162, 0x1, R2 ;  /* 0x00000001a2027824 */ /* 0x000fe200078e0202 */
[----:B------:R-:W-:Y:S01]  /*33e0*/  IADD3 R90, R87, R8, RZ ;  /* 0x00000008575a7210 */ /* 0x000fe20007ffe0ff */
[----:B------:R-:W-:Y:S01]  /*33f0*/  IMAD R9, R18, c[0x0][0x21c], R9 ;  /* 0x0000870012097a24 */ /* 0x000fe200078e0209 */
[----:B------:R-:W-:Y:S01]  /*3400*/  SHF.R.S32.HI R105, RZ, 0x1f, R83 ;  /* 0x0000001fff697819 */ /* 0x000fe20000011453 */
[----:B------:R-:W-:Y:S01]  /*3410*/  IMAD.X R130, R23, 0x1, R31, P1 ;  /* 0x0000000117827824 */ /* 0x000fe200008e061f */
[----:B------:R-:W-:Y:S01]  /*3420*/  ISETP.GE.AND P1, PT, R189, 0x1, PT ;  /* 0x00000001bd00780c */ /* 0x000fe20003f26270 */
[----:B------:R-:W-:Y:S01]  /*3430*/  IMAD.IADD R166, R145, 0x1, R166 ;  /* 0x0000000191a67824 */ /* 0x000fe200078e02a6 */
[----:B------:R-:W-:Y:S01]  /*3440*/  SHF.L.U32 R121, R4, 0x1, RZ ;  /* 0x0000000104797819 */ /* 0x000fe200000006ff */
[----:B------:R-:W-:Y:S01]  /*3450*/  IMAD.IADD R103, R93, 0x1, R9 ;  /* 0x000000015d677824 */ /* 0x000fe200078e0209 */
[----:B------:R-:W-:Y:S01]  /*3460*/  SHF.L.U32 R118, R2, 0x1, RZ ;  /* 0x0000000102767819 */ /* 0x000fe200000006ff */
[----:B------:R-:W-:-:S02]  /*3470*/  IMAD.SHL.U32 R124, R6, 0x2, RZ ;  /* 0x00000002067c7824 */ /* 0x000fc400078e00ff */
[----:B------:R-:W-:Y:S02]  /*3480*/  IMAD.SHL.U32 R122, R7, 0x2, RZ ;  /* 0x00000002077a7824 */ /* 0x000fe400078e00ff */
[----:B------:R-:W-:Y:S02]  /*3490*/  IMAD.SHL.U32 R120, R3, 0x2, RZ ;  /* 0x0000000203787824 */ /* 0x000fe400078e00ff */
.L_x_839:
[----:B------:R-:W-:Y:S01]  /*34a0*/  SHF.R.S32.HI R89, RZ, 0x1f, R33 ;  /* 0x0000001fff597819 */ /* 0x000fe20000011421 */
[-C--:B-1----:R-:W-:Y:S01]  /*34b0*/  IMAD R2, R165, R33.reuse, RZ ;  /* 0x00000021a5027224 */ /* 0x082fe200078e02ff */
[----:B------:R-:W-:Y:S01]  /*34c0*/  ISETP.GE.AND P2, PT, R189, 0x1, PT ;  /* 0x00000001bd00780c */ /* 0x000fe20003f46270 */
[----:B------:R-:W-:Y:S01]  /*34d0*/  IMAD.WIDE.U32 R64, R140, R33, RZ ;  /* 0x000000218c407225 */ /* 0x000fe200078e00ff */
[----:B------:R-:W-:Y:S04]  /*34e0*/  DEPBAR.LE SB0, 0x0 ;  /* 0x000080000000791a */ /* 0x000fe80000000000 */
[----:B------:R-:W-:Y:S01]  /*34f0*/  IADD3 R3, P1, P0, R111, R64, R184 ;  /* 0x000000406f037210 */ /* 0x000fe2000783e0b8 */
[----:B------:R-:W-:Y:S01]  /*3500*/  IMAD R2, R89, R140, R2 ;  /* 0x0000008c59027224 */ /* 0x000fe200078e0202 */
[----:B------:R-:W-:Y:S01]  /*3510*/  WARPSYNC 0xffffffff ;  /* 0xffffffff00007948 */ /* 0x000fe20003800000 */
[----:B------:R-:W-:Y:S02]  /*3520*/  BAR.SYNC.DEFER_BLOCKING 0x0 ;  /* 0x0000000000007b1d */ /* 0x000fe40000010000 */
[----:B------:R-:W-:Y:S05]  /*3530*/  IMAD.IADD R68, R65, 0x1, R2 ;  /* 0x0000000141447824 */ /* 0x000fea00078e0202 */
[----:B------:R-:W-:Y:S02]  /*3540*/  IADD3.X R6, R107, R68, R169, P1, P0 ;  /* 0x000000446b067210 */ /* 0x000fe40000fe04a9 */
[----:B------:R-:W-:Y:S04]  /*3550*/  IADD3 R4, P1, P0, R111, R64, R185 ;  /* 0x000000406f047210 */ /* 0x000fe8000783e0b9 */
[----:B------:R-:W-:Y:S02]  /*3560*/  IADD3.X R7, R107, R68, R168, P1, P0 ;  /* 0x000000446b077210 */ /* 0x000fe40000fe04a8 */
[----:B------:R-:W-:Y:S05]  /*3570*/  IADD3 R2, P0, R111, R64, RZ ;  /* 0x000000406f027210 */ /* 0x000fea0007f1e0ff */
[----:B------:R-:W-:Y:S01]  /*3580*/  IMAD.X R5, R68, 0x1, R107, P0 ;  /* 0x0000000144057824 */ /* 0x000fe200000e066b */
[C---:B------:R-:W-:Y:S04]  /*3590*/  LEA R54, P0, R2.reuse, c[0x0][0x1c8], 0x1 ;  /* 0x0000720002367a11 */ /* 0x040fe800078008ff */
[----:B------:R-:W-:Y:S01]  /*35a0*/  LEA.HI.X R55, R2, c[0x0][0x1cc], R5, 0x1, P0 ;  /* 0x0000730002377a11 */ /* 0x000fe200000f0c05 */
[----:B------:R-:W-:Y:S01]  /*35b0*/  BSSY B2, `(.L_x_805) ;  /* 0x00003a2000027945 */ /* 0x000fe20003800000 */
[C---:B------:R-:W-:Y:S04]  /*35c0*/  LEA R60, P0, R3.reuse, c[0x0][0x1c8], 0x1 ;  /* 0x00007200033c7a11 */ /* 0x040fe800078008ff */
[----:B------:R-:W-:Y:S02]  /*35d0*/  LEA.HI.X R61, R3, c[0x0][0x1cc], R6, 0x1, P0 ;  /* 0x00007300033d7a11 */ /* 0x000fe400000f0c06 */
[C---:B------:R-:W-:Y:S04]  /*35e0*/  LEA R62, P0, R4.reuse, c[0x0][0x1c8], 0x1 ;  /* 0x00007200043e7a11 */ /* 0x040fe800078008ff */
        /* <DEDUP_REMOVED lines=34> */
[----:B------:R-:W-:Y:S11]  /*3810*/  CS2R R2, SRZ ;  /* 0x0000000000027805 */ /* 0x000ff6000001ff00 */
[----:B------:R-:W-:Y:S01]  /*3820*/  @!UPT UIADD3 URZ, URZ, URZ, URZ ;  /* 0x0000003f3f3ff290 */ /* 0x000fe2000fffe03f */
[----:B------:R1:W5:Y:S04]  /*3830*/  @!P0 LDG.E.64 R2, [R8.64] ;  /* 0x0000000808028981 */ /* 0x000368000c1e1b00 */
[----:B------:R1:W5:Y:S01]  /*3840*/  @!P0 LDG.E.64 R34, [R4.64] ;  /* 0x0000000804228981 */ /* 0x000362000c1e1b00 */
[----:B------:R-:W-:Y:S11]  /*3850*/  ISETP.GE.AND P0, PT, R26, c[0x0][0x27c], PT ;  /* 0x00009f001a007a0c */ /* 0x000ff60003f06270 */
[----:B------:R-:W-:Y:S02]  /*3860*/  @!UPT UIADD3 URZ, URZ, URZ, URZ ;  /* 0x0000003f3f3ff290 */ /* 0x000fe4000fffe03f */
[----:B------:R1:W5:Y:S04]  /*3870*/  @!P0 LDG.E.64 R6, [R8.64+0x20] ;  /* 0x0000200808068981 */ /* 0x000368000c1e1b00 */
[----:B------:R1:W5:Y:S02]  /*3880*/  @!P0 LDG.E.64 R40, [R4.64+0x20] ;  /* 0x0000200804288981 */ /* 0x000364000c1e1b00 */
.L_x_809:
[----:B------:R-:W-:Y:S05]  /*3890*/  BSYNC B0 ;  /* 0x0000000000007941 */ /* 0x000fea0003800000 */
.L_x_808:
        /* <DEDUP_REMOVED lines=38> */
.L_x_811:
[----:B------:R-:W-:Y:S05]  /*3b00*/  BSYNC B0 ;  /* 0x0000000000007941 */ /* 0x000fea0003800000 */
.L_x_810:
        /* <DEDUP_REMOVED lines=29> */
[----:B------:R-:W-:Y:S11]  /*3ce0*/  ISETP.GE.AND P0, PT, R24, c[0x0][0x27c], PT ;  /* 0x00009f0018007a0c */ /* 0x000ff60003f06270 */
[----:B------:R-:W-:Y:S02]  /*3cf0*/  @!UPT UIADD3 URZ, URZ, URZ, URZ ;  /* 0x0000003f3f3ff290 */ /* 0x000fe4000fffe03f */
[----:B------:R1:W5:Y:S04]  /*3d00*/  @!P0 LDG.E.64 R18, [R8.64] ;  /* 0x0000000808128981 */ /* 0x000368000c1e1b00 */
[----:B------:R1:W5:Y:S01]  /*3d10*/  @!P0 LDG.E.64 R46, [R4.64] ;  /* 0x00000008042e8981 */ /* 0x000362000c1e1b00 */
[----:B------:R-:W-:Y:S11]  /*3d20*/  ISETP.GE.AND P0, PT, R26, c[0x0][0x27c], PT ;  /* 0x00009f001a007a0c */ /* 0x000ff60003f06270 */
[----:B------:R-:W-:Y:S02]  /*3d30*/  @!UPT UIADD3 URZ, URZ, URZ, URZ ;  /* 0x0000003f3f3ff290 */ /* 0x000fe4000fffe03f */
[----:B------:R1:W5:Y:S04]  /*3d40*/  @!P0 LDG.E.64 R20, [R8.64+0x20] ;  /* 0x0000200808148981 */ /* 0x000368000c1e1b00 */
[----:B------:R1:W5:Y:S02]  /*3d50*/  @!P0 LDG.E.64 R48, [R4.64+0x20] ;  /* 0x0000200804308981 */ /* 0x000364000c1e1b00 */
.L_x_813:
[----:B------:R-:W-:Y:S05]  /*3d60*/  BSYNC B0 ;  /* 0x0000000000007941 */ /* 0x000fea0003800000 */
.L_x_812:
        /* <DEDUP_REMOVED lines=17> */
[----:B------:R-:W1:Y:S11]  /*3e80*/  LDS.128 R8, [R80+0x2800] ;  /* 0x0028000050087984 */ /* 0x000e760000000c00 */
[----:B------:R-:W-:Y:S01]  /*3e90*/  @!UPT UIADD3 URZ, URZ, URZ, URZ ;  /* 0x0000003f3f3ff290 */ /* 0x000fe2000fffe03f */
        /* <DEDUP_REMOVED lines=49> */
.L_x_817:
[----:B------:R-:W-:Y:S05]  /*41b0*/  BSYNC B0 ;  /* 0x0000000000007941 */ /* 0x000fea0003800000 */
.L_x_816:
[----:B------:R-:W-:Y:S11]  /*41c0*/  ISETP.NE.AND P0, PT, R91, RZ, PT ;  /* 0x000000ff5b00720c */ /* 0x000ff60003f05270 */
[----:B------:R-:W-:Y:S02]  /*41d0*/  @!UPT UIADD3 URZ, URZ, URZ, URZ ;  /* 0x0000003f3f3ff290 */ /* 0x000fe4000fffe03f */
[----:B------:R-:W-:-:S05]  /*41e0*/  @P0 BRA `(.L_x_815) ;  /* 0x0000034000000947 */ /* 0x000fca0003800000 */
[----:B------:R-:W-:Y:S01]  /*41f0*/  ISETP.GE.AND P0, PT, R26, c[0x0][0x27c], PT ;  /* 0x00009f001a007a0c */ /* 0x000fe20003f06270 */
[----:B-1----:R-:W1:Y:S11]  /*4200*/  LDS.128 R8, [R81+0x2800] ;  /* 0x0028000051087984 */ /* 0x002e760000000c00 */
        /* <DEDUP_REMOVED lines=50> */
.L_x_815:
[----:B------:R-:W-:Y:S05]  /*4530*/  BSYNC B1 ;  /* 0x0000000000017941 */ /* 0x000fea0003800000 */
.L_x_814:
[----:B------:R-:W-:Y:S01]  /*4540*/  BSSY B1, `(.L_x_818) ;  /* 0x0000070000017945 */ /* 0x000fe20003800000 */
[----:B------:R-:W-:-:S05]  /*4550*/  @P3 BRA `(.L_x_819) ;  /* 0x000006e000003947 */ /* 0x000fca0003800000 */
[----:B------:R-:W-:Y:S01]  /*4560*/  BSSY B0, `(.L_x_820) ;  /* 0x0000036000007945 */ /* 0x000fe20003800000 */
        /* <DEDUP_REMOVED lines=53> */
.L_x_821:
[----:B------:R-:W-:Y:S05]  /*48c0*/  BSYNC B0 ;  /* 0x0000000000007941 */ /* 0x000fea0003800000 */
.L_x_820:
        /* <DEDUP_REMOVED lines=55> */
.L_x_819:
[----:B------:R-:W-:Y:S05]  /*4c40*/  BSYNC B1 ;  /* 0x0000000000017941 */ /* 0x000fea0003800000 */
.L_x_818:
        /* <DEDUP_REMOVED lines=55> */
.L_x_824:
[----:B------:R-:W-:Y:S05]  /*4fc0*/  BSYNC B0 ;  /* 0x0000000000007941 */ /* 0x000fea0003800000 */
.L_x_823:
        /* <DEDUP_REMOVED lines=56> */
.L_x_807:
        /* <DEDUP_REMOVED lines=13> */
[C---:B------:R-:W-:Y:S02]  /*5420*/  @!P2 IADD3.X R5, R109.reuse, R32, R154, P1, P0 ;  /* 0x000000206d05a210 */ /* 0x040fe40000fe049a */
[----:B------:R-:W-:Y:S04]  /*5430*/  @!P2 IADD3 R3, P1, P0, R94, R10, R176 ;  /* 0x0000000a5e03a210 */ /* 0x000fe8000783e0b0 */
[----:B------:R-:W-:Y:S02]  /*5440*/  @!P2 IADD3.X R8, R108, R36, R155, P1, P0 ;  /* 0x000000246c08a210 */ /* 0x000fe40000fe049b */
[----:B------:R-:W-:Y:S04]  /*5450*/  ISETP.GE.AND P0, PT, R146, R66, PT ;  /* 0x000000429200720c */ /* 0x000fe80003f06270 */
[----:B------:R-:W-:Y:S11]  /*5460*/  ISETP.GE.OR P1, PT, R28, c[0x0][0x27c], P0 ;  /* 0x00009f001c007a0c */ /* 0x000ff60000726670 */
[----:B------:R-:W-:Y:S02]  /*5470*/  @!UPT UIADD3 URZ, URZ, URZ, URZ ;  /* 0x0000003f3f3ff290 */ /* 0x000fe4000fffe03f */
        /* <DEDUP_REMOVED lines=17> */
[----:B------:R1:W4:Y:S08]  /*5590*/  @!P1 LDG.E.128 R56, [R6.64] ;  /* 0x0000000806389981 */ /* 0x000330000c1e1d00 */
[----:B---3--:R-:W-:Y:S05]  /*55a0*/  @!P0 IADD3 R2, P1, R96, R30, RZ ;  /* 0x0000001e60028210 */ /* 0x008fea0007f3e0ff */
[----:B------:R-:W-:Y:S01]  /*55b0*/  @!P0 IMAD.X R3, R32, 0x1, R109, P1 ;  /* 0x0000000120038824 */ /* 0x000fe200008e066d */
[C---:B-1----:R-:W-:Y:S04]  /*55c0*/  @!P0 LEA R8, P1, R2.reuse, c[0x0][0x270], 0x1 ;  /* 0x00009c0002088a11 */ /* 0x042fe800078208ff */
[----:B------:R-:W-:Y:S02]  /*55d0*/  @!P0 LEA.HI.X R9, R2, c[0x0][0x274], R3, 0x1, P1 ;  /* 0x00009d0002098a11 */ /* 0x000fe400008f0c03 */
[----:B------:R-:W-:Y:S01]  /*55e0*/  @!P0 IADD3 R3, P1, R94, R10, RZ ;  /* 0x0000000a5e038210 */ /* 0x000fe20007f3e0ff */
[----:B------:R-:W-:Y:S04]  /*55f0*/  CS2R R6, SRZ ;  /* 0x0000000000067805 */ /* 0x000fe8000001ff00 */
[----:B------:R-:W-:Y:S01]  /*5600*/  @!P0 IMAD.X R4, R36, 0x1, R108, P1 ;  /* 0x0000000124048824 */ /* 0x000fe200008e066c */
[C---:B------:R-:W-:Y:S01]  /*5610*/  @!P0 LEA R2, P1, R3.reuse, c[0x0][0x288], 0x1 ;  /* 0x0000a20003028a11 */ /* 0x040fe200078208ff */
[----:B------:R-:W-:Y:S03]  /*5620*/  CS2R R36, SRZ ;  /* 0x0000000000247805 */ /* 0x000fe6000001ff00 */
[----:B------:R-:W-:Y:S02]  /*5630*/  @!P0 LEA.HI.X R3, R3, c[0x0][0x28c], R4, 0x1, P1 ;  /* 0x0000a30003038a11 */ /* 0x000fe400008f0c04 */
[----:B------:R-:W-:Y:S01]  /*5640*/  CS2R R4, SRZ ;  /* 0x0000000000047805 */ /* 0x000fe2000001ff00 */
[----:B------:R-:W-:Y:S02]  /*5650*/  ISETP.GE.AND P1, PT, R28, c[0x0][0x27c], PT ;  /* 0x00009f001c007a0c */ /* 0x000fe40003f26270 */
[----:B------:R1:W5:Y:S08]  /*5660*/  @!P0 LDG.E.128 R36, [R2.64] ;  /* 0x0000000802248981 */ /* 0x000370000c1e1d00 */
[----:B------:R2:W5:Y:S01]  /*5670*/  @!P0 LDG.E.128 R4, [R8.64] ;  /* 0x0000000808048981 */ /* 0x000562000c1e1d00 */
[----:B------:R-:W-:Y:S01]  /*5680*/  ISETP.GE.OR P0, PT, R82, R66, P6 ;  /* 0x000000425200720c */ /* 0x000fe20003706670 */
        /* <DEDUP_REMOVED lines=25> */
[----:B------:R-:W-:Y:S01]  /*5820*/  IADD3 R2, P0, R182, R64, RZ ;  /* 0x00000040b6027210 */ /* 0x000fe20007f1e0ff */
        /* <DEDUP_REMOVED lines=117> */
.L_x_826:
[----:B------:R-:W-:Y:S05]  /*5f80*/  BSYNC B0 ;  /* 0x0000000000007941 */ /* 0x000fea0003800000 */
.L_x_825:
[----:B------:R-:W-:Y:S01]  /*5f90*/  ISETP.GE.OR P0, PT, R139, R66, P6 ;  /* 0x000000428b00720c */ /* 0x000fe20003706670 */
[----:B------:R-:W-:Y:S01]  /*5fa0*/  @!UPT UIADD3 URZ, URZ, URZ, URZ ;  /* 0x0000003f3f3ff290 */ /* 0x000fe2000fffe03f */
[----:B------:R-:W-:Y:S11]  /*5fb0*/  BSSY B0, `(.L_x_827) ;  /* 0x0000071000007945 */ /* 0x000ff60003800000 */
        /* <DEDUP_REMOVED lines=112> */
.L_x_828:
[----:B------:R-:W-:Y:S05]  /*66c0*/  BSYNC B0 ;  /* 0x0000000000007941 */ /* 0x000fea0003800000 */
.L_x_827:
[----:B-1----:R-:W-:Y:S05]  /*66d0*/  IADD3 R51, P0, R178, R64, RZ ;  /* 0x00000040b2337210 */ /* 0x002fea0007f1e0ff */
[----:B------:R-:W-:Y:S01]  /*66e0*/  IMAD.X R50, R68, 0x1, R126, P0 ;  /* 0x0000000144327824 */ /* 0x000fe200000e067e */
[----:B------:R-:W-:Y:S11]  /*66f0*/  ISETP.GE.OR P0, PT, R146, R66, P6 ;  /* 0x000000429200720c */ /* 0x000ff60003706670 */
[----:B------:R-:W-:Y:S02]  /*6700*/  @!UPT UIADD3 URZ, URZ, URZ, URZ ;  /* 0x0000003f3f3ff290 */ /* 0x000fe4000fffe03f */
[----:B------:R-:W-:-:S05]  /*6710*/  @P0 BRA `(.L_x_822) ;  /* 0x000008b000000947 */ /* 0x000fca0003800000 */
[----:B------:R-:W-:Y:S01]  /*6720*/  IADD3 R2, P2, P0, R84, R51, R104 ;  /* 0x0000003354027210 */ /* 0x000fe2000785e068 */
[----:B------:R-:W1:Y:S01]  /*6730*/  LDS.128 R12, [R118+0x2900] ;  /* 0x00290000760c7984 */ /* 0x000e620000000c00 */
[----:B-----5:R-:W-:Y:S02]  /*6740*/  @!P1 SHF.R.U64 R6, R56, 0x10, R57 ;  /* 0x0000001038069819 */ /* 0x020fe40000001239 */
[----:B------:R-:W-:Y:S02]  /*6750*/  IADD3.X R3, R88, R50, R106, P2, P0 ;  /* 0x0000003258037210 */ /* 0x000fe400017e046a */
[----:B------:R-:W-:Y:S02]  /*6760*/  LEA R48, P0, R2, c[0x0][0x1c8], 0x1 ;  /* 0x0000720002307a11 */ /* 0x000fe400078008ff */
[----:B------:R-:W-:Y:S01]  /*6770*/  @!P1 PRMT R17, R62, 0x5410, R6 ;  /* 0x000054103e119816 */ /* 0x000fe20000000006 */
[----:B------:R-:W2:Y:S01]  /*6780*/  LDS.128 R36, [R122+0x2900] ;  /* 0x002900007a247984 */ /* 0x000ea20000000c00 */
[----:B------:R-:W-:Y:S02]  /*6790*/  LEA.HI.X R49, R2, c[0x0][0x1cc], R3, 0x1, P0 ;  /* 0x0000730002317a11 */ /* 0x000fe400000f0c03 */
[----:B------:R-:W-:Y:S02]  /*67a0*/  @!P1 SHF.R.U32.HI R9, RZ, 0x10, R59 ;  /* 0x00000010ff099819 */ /* 0x000fe4000001163b */
[----:B------:R-:W-:Y:S02]  /*67b0*/  @!P1 SHF.R.U32.HI R7, RZ, 0x10, R57 ;  /* 0x00000010ff079819 */ /* 0x000fe40000011639 */
[--C-:B------:R-:W-:Y:S02]  /*67c0*/  @!P1 SHF.R.U64 R2, R20, 0x10, R21.reuse ;  /* 0x0000001014029819 */ /* 0x100fe40000001215 */
[----:B------:R-:W-:Y:S02]  /*67d0*/  @!P1 SHF.R.U32.HI R3, RZ, 0x10, R21 ;  /* 0x00000010ff039819 */ /* 0x000fe40000011615 */
[----:B------:R-:W-:Y:S01]  /*67e0*/  @!P1 PRMT R16, R62, 0x5432, R7 ;  /* 0x000054323e109816 */ /* 0x000fe20000000007 */
[----:B------:R-:W-:Y:S01]  /*67f0*/  @!P1 IMAD.U32 R7, R17, 0x10000, RZ ;  /* 0x0001000011079824 */ /* 0x000fe200078e00ff */
[----:B------:R-:W-:Y:S02]  /*6800*/  @!P1 SHF.R.U64 R11, R58, 0x10, R59 ;  /* 0x000000103a0b9819 */ /* 0x000fe4000000123b */
[----:B------:R-:W-:Y:S01]  /*6810*/  @!P1 SHF.R.U64 R4, R22, 0x10, R23 ;  /* 0x0000001016049819 */ /* 0x000fe20000001217 */
[----:B------:R-:W-:Y:S01]  /*6820*/  @!P1 IMAD.U32 R18, R16, 0x10000, RZ ;  /* 0x0001000010129824 */ /* 0x000fe200078e00ff */
[C---:B------:R-:W-:Y:S02]  /*6830*/  @!P1 PRMT R22, R63.reuse, 0x5410, R9 ;  /* 0x000054103f169816 */ /* 0x040fe40000000009 */
[----:B------:R-:W-:Y:S02]  /*6840*/  @!P1 SHF.R.U32.HI R5, RZ, 0x10, R23 ;  /* 0x00000010ff059819 */ /* 0x000fe40000011617 */
[----:B------:R-:W-:Y:S02]  /*6850*/  @!P1 PRMT R27, R63, 0x5432, R11 ;  /* 0x000054323f1b9816 */ /* 0x000fe4000000000b */
[C---:B------:R-:W-:Y:S02]  /*6860*/  @!P1 PRMT R11, R32.reuse, 0x5432, R4 ;  /* 0x00005432200b9816 */ /* 0x040fe40000000004 */
[----:B------:R-:W-:Y:S02]  /*6870*/  @!P1 PRMT R10, R32, 0x5410, R5 ;  /* 0x00005410200a9816 */ /* 0x000fe40000000005 */
[----:B------:R-:W-:Y:S02]  /*6880*/  @!P1 LOP3.LUT R34, R22, 0xffff0000, RZ, 0xc0, !PT ;  /* 0xffff000016229812 */ /* 0x000fe400078ec0ff */
[C---:B------:R-:W-:Y:S02]  /*6890*/  @!P1 PRMT R8, R31.reuse, 0x5432, R2 ;  /* 0x000054321f089816 */ /* 0x040fe40000000002 */
[----:B------:R-:W-:Y:S01]  /*68a0*/  @!P1 PRMT R6, R31, 0x5410, R3 ;  /* 0x000054101f069816 */ /* 0x000fe20000000003 */
[----:B-1----:R-:W-:Y:S01]  /*68b0*/  @!P1 IMAD.U32 R2, R12, 0x10000, RZ ;  /* 0x000100000c029824 */ /* 0x002fe200078e00ff */
[C---:B------:R-:W-:Y:S01]  /*68c0*/  @!P1 SHF.L.U32 R3, R8.reuse, 0x10, RZ ;  /* 0x0000001008039819 */ /* 0x040fe200000006ff */
[----:B------:R-:W-:Y:S01]  /*68d0*/  @!P1 IMAD.U32 R4, R13, 0x10000, RZ ;  /* 0x000100000d049824 */ /* 0x000fe200078e00ff */
[----:B------:R-:W-:Y:S01]  /*68e0*/  @!P1 LOP3.LUT R8, R8, 0xffff0000, RZ, 0xc0, !PT ;  /* 0xffff000008089812 */ /* 0x000fe200078ec0ff */
[----:B------:R-:W-:Y:S01]  /*68f0*/  @!P1 FMUL.FTZ R20, R2, R7 ;  /* 0x0000000702149220 */ /* 0x000fe20000410000 */
[----:B------:R-:W-:Y:S01]  /*6900*/  @!P1 SHF.L.U32 R31, R22, 0x10, RZ ;  /* 0x00000010161f9819 */ /* 0x000fe200000006ff */
[C---:B------:R-:W-:Y:S01]  /*6910*/  @!P1 IMAD.U32 R5, R6.reuse, 0x10000, RZ ;  /* 0x0001000006059824 */ /* 0x040fe200078e00ff */
[----:B------:R-:W-:Y:S01]  /*6920*/  @!P1 LOP3.LUT R6, R6, 0xffff0000, RZ, 0xc0, !PT ;  /* 0xffff000006069812 */ /* 0x000fe200078ec0ff */
[----:B--2---:R-:W-:Y:S01]  /*6930*/  @!P1 IMAD.U32 R9, R36, 0x10000, RZ ;  /* 0x0001000024099824 */ /* 0x004fe200078e00ff */
[----:B------:R-:W-:Y:S01]  /*6940*/  @!P1 SHF.L.U32 R19, R37, 0x10, RZ ;  /* 0x0000001025139819 */ /* 0x000fe200000006ff */
[-C--:B------:R-:W-:Y:S01]  /*6950*/  @!P1 FMUL.FTZ R2, R2, R3.reuse ;  /* 0x0000000302029220 */ /* 0x080fe20000410000 */
[----:B------:R-:W-:Y:S01]  /*6960*/  @!P1 LOP3.LUT R35, R39, 0xffff0000, RZ, 0xc0, !PT ;  /* 0xffff000027239812 */ /* 0x000fe200078ec0ff */
[----:B------:R-:W-:Y:S01]  /*6970*/  @!P1 FMUL.FTZ R21, R4, R18 ;  /* 0x0000001204159220 */ /* 0x000fe20000410000 */
[----:B------:R-:W-:Y:S01]  /*6980*/  @!P1 LOP3.LUT R30, R38, 0xffff0000, RZ, 0xc0, !PT ;  /* 0xffff0000261e9812 */ /* 0x000fe200078ec0ff */
        /* <DEDUP_REMOVED lines=8> */
[----:B------:R-:W-:Y:S01]  /*6a10*/  @!P1 IMAD.U32 R32, R39, 0x10000, RZ ;  /* 0x0001000027209824 */ /* 0x000fe200078e00ff */
[----:B------:R-:W-:Y:S02]  /*6a20*/  @!P1 LOP3.LUT R7, R12, 0xffff0000, RZ, 0xc0, !PT ;  /* 0xffff00000c079812 */ /* 0x000fe400078ec0ff */
[----:B------:R-:W-:Y:S02]  /*6a30*/  @!P1 LOP3.LUT R3, R13, 0xffff0000, RZ, 0xc0, !PT ;  /* 0xffff00000d039812 */ /* 0x000fe400078ec0ff */
[----:B------:R-:W-:Y:S01]  /*6a40*/  ISETP.GE.AND P0, PT, R83, c[0x0][0x1d4], PT ;  /* 0x0000750053007a0c */ /* 0x000fe20003f06270 */
[----:B------:R-:W-:Y:S02]  /*6a50*/  @!P1 FMUL.FTZ R23, R7, R16 ;  /* 0x0000001007179220 */ /* 0x000fe40000410000 */
[C---:B------:R-:W-:Y:S02]  /*6a60*/  @!P1 FMUL.FTZ R9, R3.reuse, R20 ;  /* 0x0000001403099220 */ /* 0x040fe40000410000 */
[-C--:B------:R-:W-:Y:S02]  /*6a70*/  @!P1 FMUL.FTZ R5, R3, R6.reuse ;  /* 0x0000000603059220 */ /* 0x080fe40000410000 */
[----:B------:R-:W-:Y:S01]  /*6a80*/  @!P1 FFMA.FTZ R46, R21, R6, -R9 ;  /* 0x00000006152e9223 */ /* 0x000fe20000010809 */
[C---:B------:R-:W-:Y:S01]  /*6a90*/  @!P1 LOP3.LUT R9, R15.reuse, 0xffff0000, RZ, 0xc0, !PT ;  /* 0xffff00000f099812 */ /* 0x040fe200078ec0ff */
[----:B------:R-:W-:Y:S02]  /*6aa0*/  @!P1 IMAD.U32 R6, R15, 0x10000, RZ ;  /* 0x000100000f069824 */ /* 0x000fe400078e00ff */
[-C--:B------:R-:W-:Y:S02]  /*6ab0*/  @!P1 FMUL.FTZ R3, R7, R8.reuse ;  /* 0x0000000807039220 */ /* 0x080fe40000410000 */
[C---:B------:R-:W-:Y:S01]  /*6ac0*/  @!P1 IMAD.U32 R7, R10.reuse, 0x10000, RZ ;  /* 0x000100000a079824 */ /* 0x040fe200078e00ff */
[----:B------:R-:W-:Y:S01]  /*6ad0*/  @!P1 LOP3.LUT R10, R10, 0xffff0000, RZ, 0xc0, !PT ;  /* 0xffff00000a0a9812 */ /* 0x000fe200078ec0ff */
[----:B------:R-:W-:Y:S02]  /*6ae0*/  @!P1 FFMA.FTZ R45, R17, R8, -R23 ;  /* 0x00000008112d9223 */ /* 0x000fe40000010817 */
[C---:B------:R-:W-:Y:S02]  /*6af0*/  @!P1 FMUL.FTZ R22, R6.reuse, R31 ;  /* 0x0000001f06169220 */ /* 0x040fe40000410000 */
[C---:B------:R-:W-:Y:S02]  /*6b00*/  @!P1 FMUL.FTZ R23, R9.reuse, R34 ;  /* 0x0000002209179220 */ /* 0x040fe40000410000 */
[-C--:B------:R-:W-:Y:S01]  /*6b10*/  @!P1 FMUL.FTZ R8, R6, R7.reuse ;  /* 0x0000000706089220 */ /* 0x080fe20000410000 */
[----:B------:R-:W-:Y:S01]  /*6b20*/  @!P1 SHF.L.U32 R6, R14, 0x10, RZ ;  /* 0x000000100e069819 */ /* 0x000fe200000006ff */
        /* <DEDUP_REMOVED lines=11> */
[----:B------:R-:W-:Y:S01]  /*6be0*/  @!P1 FFMA.FTZ R43, R23, R7, -R40 ;  /* 0x00000007172b9223 */ /* 0x000fe20000010828 */
[----:B------:R-:W-:Y:S01]  /*6bf0*/  @!P1 F2FP.BF16.PACK_AB R40, R46, R47 ;  /* 0x0000002f2e28923e */ /* 0x000fe200000010ff */
[----:B------:R-:W-:Y:S02]  /*6c00*/  @!P1 FFMA.FTZ R41, R30, R11, -R41 ;  /* 0x0000000b1e299223 */ /* 0x000fe40000010829 */
[----:B------:R-:W-:Y:S02]  /*6c10*/  @!P1 FMUL.FTZ R6, R6, R7 ;  /* 0x0000000706069220 */ /* 0x000fe40000410000 */
[----:B------:R-:W-:Y:S01]  /*6c20*/  @!P1 FMUL.FTZ R7, R10, R11 ;  /* 0x0000000b0a079220 */ /* 0x000fe20000410000 */
[----:B------:R-:W-:Y:S01]  /*6c30*/  @!P1 F2FP.BF16.PACK_AB R11, R41, R43 ;  /* 0x0000002b290b923e */ /* 0x000fe200000010ff */
[----:B------:R-:W-:Y:S01]  /*6c40*/  @!P1 FFMA.FTZ R3, R16, R17, R3 ;  /* 0x0000001110039223 */ /* 0x000fe20000010003 */
[----:B------:R-:W-:Y:S01]  /*6c50*/  @!P1 F2FP.BF16.PACK_AB R17, R45, R52 ;  /* 0x000000342d11923e */ /* 0x000fe200000010ff */
[----:B------:R-:W-:Y:S01]  /*6c60*/  @!P1 IMAD.MOV.U32 R37, RZ, RZ, R40 ;  /* 0x000000ffff259224 */ /* 0x000fe200078e0028 */
[----:B------:R-:W-:Y:S01]  /*6c70*/  @!P1 F2FP.BF16.PACK_AB R16, R42, R44 ;  /* 0x0000002c2a10923e */ /* 0x000fe200000010ff */
[----:B------:R-:W-:Y:S01]  /*6c80*/  @!P1 IMAD.MOV.U32 R38, RZ, RZ, R11 ;  /* 0x000000ffff269224 */ /* 0x000fe200078e000b */
[----:B------:R-:W-:Y:S01]  /*6c90*/  @!P1 MOV R36, R17 ;  /* 0x0000001100249202 */ /* 0x000fe20000000f00 */
[----:B------:R-:W-:Y:S01]  /*6ca0*/  @!P1 FFMA.FTZ R4, R18, R19, R4 ;  /* 0x0000001312049223 */ /* 0x000fe20000010004 */
[----:B------:R-:W-:Y:S01]  /*6cb0*/  @!P1 MOV R39, R16 ;  /* 0x0000001000279202 */ /* 0x000fe20000000f00 */
[----:B------:R-:W-:Y:S01]  /*6cc0*/  @!P1 FFMA.FTZ R5, R20, R21, R5 ;  /* 0x0000001514059223 */ /* 0x000fe20000010005 */
[----:B------:R-:W-:Y:S01]  /*6cd0*/  @!P1 F2FP.BF16.PACK_AB R10, R3, R2 ;  /* 0x00000002030a923e */ /* 0x000fe200000010ff */
[----:B------:R-:W-:Y:S02]  /*6ce0*/  @!P1 FFMA.FTZ R6, R22, R23, R6 ;  /* 0x0000001716069223 */ /* 0x000fe40000010006 */
[----:B------:R-:W-:Y:S01]  /*6cf0*/  @!P1 FFMA.FTZ R7, R27, R30, R7 ;  /* 0x0000001e1b079223 */ /* 0x000fe20000010007 */
[----:B------:R1:W-:Y:S01]  /*6d00*/  STG.E.128 [R48.64], R36 ;  /* 0x0000002430007986 */ /* 0x0003e2000c101d08 */
[----:B------:R-:W-:Y:S01]  /*6d10*/  @!P1 FFMA.FTZ R8, R31, R32, R8 ;  /* 0x000000201f089223 */ /* 0x000fe20000010008 */
[----:B------:R-:W-:Y:S01]  /*6d20*/  @!P1 F2FP.BF16.PACK_AB R4, R5, R4 ;  /* 0x000000040504923e */ /* 0x000fe200000010ff */
        /* <DEDUP_REMOVED lines=14> */
.L_x_806:
[----:B------:R-:W-:Y:S01]  /*6e10*/  ISETP.NE.AND P1, PT, R91, RZ, PT ;  /* 0x000000ff5b00720c */ /* 0x000fe20003f25270 */
[----:B------:R-:W-:Y:S01]  /*6e20*/  IMAD R2, R33, -0x50, R0 ;  /* 0xffffffb021027824 */ /* 0x000fe200078e0200 */
[----:B------:R-:W-:Y:S04]  /*6e30*/  BSSY B0, `(.L_x_829) ;  /* 0x0000009000007945 */ /* 0x000fe80003800000 */
[----:B------:R-:W-:Y:S04]  /*6e40*/  IMNMX R2, R2, 0x50, PT ;  /* 0x0000005002027817 */ /* 0x000fe80003800200 */
[----:B------:R-:W-:Y:S11]  /*6e50*/  ISETP.GE.AND P0, PT, R82, R2, PT ;  /* 0x000000025200720c */ /* 0x000ff60003f06270 */
[----:B------:R-:W-:Y:S02]  /*6e60*/  @!UPT UIADD3 URZ, URZ, URZ, URZ ;  /* 0x0000003f3f3ff290 */ /* 0x000fe4000fffe03f */
[----:B------:R-:W-:-:S05]  /*6e70*/  @P0 BRA `(.L_x_830) ;  /* 0x0000004000000947 */ /* 0x000fca0003800000 */
[----:B------:R-:W1:Y:S04]  /*6e80*/  @!P6 LDS.128 R8, [R80+0x2800] ;  /* 0x002800005008e984 */ /* 0x000e680000000c00 */
[----:B------:R-:W2:Y:S04]  /*6e90*/  @!P1 LDS.128 R4, [R81+0x2800] ;  /* 0x0028000051049984 */ /* 0x000ea80000000c00 */
[----:B-1----:R1:W-:Y:S04]  /*6ea0*/  @!P6 STG.E.128 [R54.64], R8 ;  /* 0x000000083600e986 */ /* 0x0023e8000c101d08 */
[----:B--2---:R1:W-:Y:S02]  /*6eb0*/  @!P1 STG.E.128 [R54.64+0x40], R4 ;  /* 0x0000400436009986 */ /* 0x0043e4000c101d08 */
.L_x_830:
[----:B------:R-:W-:Y:S05]  /*6ec0*/  BSYNC B0 ;  /* 0x0000000000007941 */ /* 0x000fea0003800000 */
.L_x_829:
[----:B------:R-:W-:Y:S01]  /*6ed0*/  ISETP.GE.AND P0, PT, R139, R2, PT ;  /* 0x000000028b00720c */ /* 0x000fe20003f06270 */
[----:B------:R-:W-:Y:S01]  /*6ee0*/  @!UPT UIADD3 URZ, URZ, URZ, URZ ;  /* 0x0000003f3f3ff290 */ /* 0x000fe2000fffe03f */
[----:B------:R-:W-:Y:S11]  /*6ef0*/  BSSY B0, `(.L_x_831) ;  /* 0x0000006000007945 */ /* 0x000ff60003800000 */
[----:B------:R-:W-:-:S05]  /*6f00*/  @P0 BRA `(.L_x_832) ;  /* 0x0000004000000947 */ /* 0x000fca0003800000 */
[----:B-1----:R-:W1:Y:S04]  /*6f10*/  @!P6 LDS.128 R8, [R80+0x3800] ;  /* 0x003800005008e984 */ /* 0x002e680000000c00 */
[----:B------:R-:W2:Y:S04]  /*6f20*/  @!P1 LDS.128 R4, [R81+0x3800] ;  /* 0x0038000051049984 */ /* 0x000ea80000000c00 */
[----:B-1----:R1:W-:Y:S04]  /*6f30*/  @!P6 STG.E.128 [R60.64], R8 ;  /* 0x000000083c00e986 */ /* 0x0023e8000c101d08 */
[----:B--2---:R1:W-:Y:S02]  /*6f40*/  @!P1 STG.E.128 [R60.64+0x40], R4 ;  /* 0x000040043c009986 */ /* 0x0043e4000c101d08 */
.L_x_832:
[----:B------:R-:W-:Y:S05]  /*6f50*/  BSYNC B0 ;  /* 0x0000000000007941 */ /* 0x000fea0003800000 */
.L_x_831:
[----:B------:R-:W-:Y:S11]  /*6f60*/  ISETP.GE.AND P0, PT, R146, R2, PT ;  /* 0x000000029200720c */ /* 0x000ff60003f06270 */
[----:B------:R-:W-:Y:S02]  /*6f70*/  @!UPT UIADD3 URZ, URZ, URZ, URZ ;  /* 0x0000003f3f3ff290 */ /* 0x000fe4000fffe03f */
[----:B------:R-:W-:-:S05]  /*6f80*/  @P0 BRA `(.L_x_822) ;  /* 0x0000004000000947 */ /* 0x000fca0003800000 */
[----:B-1----:R-:W1:Y:S04]  /*6f90*/  @!P6 LDS.128 R8, [R80+0x4800] ;  /* 0x004800005008e984 */ /* 0x002e680000000c00 */
[----:B------:R-:W2:Y:S04]  /*6fa0*/  @!P1 LDS.128 R4, [R81+0x4800] ;  /* 0x0048000051049984 */ /* 0x000ea80000000c00 */
[----:B-1----:R1:W-:Y:S04]  /*6fb0*/  @!P6 STG.E.128 [R62.64], R8 ;  /* 0x000000083e00e986 */ /* 0x0023e8000c101d08 */
[----:B--2---:R1:W-:Y:S02]  /*6fc0*/  @!P1 STG.E.128 [R62.64+0x40], R4 ;  /* 0x000040043e009986 */ /* 0x0043e4000c101d08 */
.L_x_822:
[----:B------:R-:W-:Y:S05]  /*6fd0*/  BSYNC B2 ;  /* 0x0000000000027941 */ /* 0x000fea0003800000 */
.L_x_805:
[----:B--2---:R-:W-:Y:S01]  /*6fe0*/  IMAD R2, R89, 0x50, RZ ;  /* 0x0000005059027824 */ /* 0x004fe200078e02ff */
[----:B------:R-:W-:Y:S01]  /*6ff0*/  BSSY B0, `(.L_x_833) ;  /* 0x000005e000007945 */ /* 0x000fe20003800000 */
[----:B------:R-:W-:Y:S04]  /*7000*/  IMAD.WIDE.U32 R16, R33, 0x50, RZ ;  /* 0x0000005021107825 */ /* 0x000fe800078e00ff */
[----:B------:R-:W-:Y:S01]  /*7010*/  IMAD.IADD R18, R17, 0x1, R2 ;  /* 0x0000000111127824 */ /* 0x000fe200078e0202 */
[----:B------:R-:W-:Y:S01]  /*7020*/  IADD3 R2, P0, R123, R16, RZ ;  /* 0x000000107b027210 */ /* 0x000fe20007f1e0ff */
[----:B------:R-:W-:Y:S04]  /*7030*/  IMAD R17, R33, -0x50, RZ ;  /* 0xffffffb021117824 */ /* 0x000fe800078e02ff */
[----:B------:R-:W-:Y:S01]  /*7040*/  IMAD.X R3, R18, 0x1, R132, P0 ;  /* 0x0000000112037824 */ /* 0x000fe200000e0684 */
[----:B-1---5:R-:W-:Y:S04]  /*7050*/  IADD3 R4, R113, R17, RZ ;  /* 0x0000001171047210 */ /* 0x022fe80007ffe0ff */
[C---:B------:R-:W-:Y:S02]  /*7060*/  ISETP.GE.AND P3, PT, R4.reuse, 0x11, PT ;  /* 0x000000110400780c */ /* 0x040fe40003f66270 */
[C---:B------:R-:W-:Y:S02]  /*7070*/  ISETP.GE.AND P4, PT, R4.reuse, 0x1, PT ;  /* 0x000000010400780c */ /* 0x040fe40003f86270 */
[C---:B------:R-:W-:Y:S02]  /*7080*/  ISETP.GE.AND P2, PT, R4.reuse, 0x21, PT ;  /* 0x000000210400780c */ /* 0x040fe40003f46270 */
[----:B------:R-:W-:Y:S07]  /*7090*/  ISETP.GE.AND P1, PT, R4, 0x31, PT ;  /* 0x000000310400780c */ /* 0x000fee0003f26270 */
        /* <DEDUP_REMOVED lines=22> */
[----:B------:R-:W-:Y:S03]  /*7200*/  @P2 MOV R6, R86 ;  /* 0x0000005600062202 */ /* 0x000fe60000000f00 */
        /* <DEDUP_REMOVED lines=15> */
[C---:B------:R-:W-:Y:S03]  /*7300*/  @P1 LEA R8, P5, R2.reuse, c[0x0][0x250], 0x1 ;  /* 0x0000940002081a11 */ /* 0x040fe600078a08ff */
        /* <DEDUP_REMOVED lines=9> */
[----:B------:R-:W-:Y:S02]  /*73a0*/  @P0 LEA.HI.X R5, R2, c[0x0][0x254], R3, 0x1, P5 ;  /* 0x0000950002050a11 */ /* 0x000fe400028f0c03 */
[----:B------:R-:W-:Y:S02]  /*73b0*/  ISETP.NE.AND P5, PT, R133, RZ, PT ;  /* 0x000000ff8500720c */ /* 0x000fe40003fa5270 */
[----:B------:R-:W-:Y:S04]  /*73c0*/  IADD3 R2, R17, R0, RZ ;  /* 0x0000000011027210 */ /* 0x000fe80007ffe0ff */
[----:B------:R-:W-:Y:S07]  /*73d0*/  IMNMX R7, R2, 0x50, PT ;  /* 0x0000005002077817 */ /* 0x000fee0003800200 */
[----:B------:R-:W-:Y:S01]  /*73e0*/  @!PT LDS RZ, [RZ] ;  /* 0x00000000fffff984 */ /* 0x000fe20000000800 */
[----:B------:R-:W-:Y:S01]  /*73f0*/  @!PT LDS RZ, [RZ] ;  /* 0x00000000fffff984 */ /* 0x000fe20000000800 */
[----:B------:R-:W-:Y:S01]  /*7400*/  @!PT LDS RZ, [RZ] ;  /* 0x00000000fffff984 */ /* 0x000fe20000000800 */
[----:B------:R1:W-:Y:S08]  /*7410*/  @P4 LDGSTS.E.BYPASS.LTC128B.128 [R219+0x100], [R14.64], !P5 ;  /* 0x001000000edb4fae */ /* 0x0003f0000e901d48 */
[----:B------:R2:W-:Y:S08]  /*7420*/  @P3 LDGSTS.E.BYPASS.LTC128B.128 [R219+0x900], [R12.64], !P5 ;  /* 0x009000000cdb3fae */ /* 0x0005f0000e901d48 */
[----:B------:R1:W-:Y:S01]  /*7430*/  @P2 LDGSTS.E.BYPASS.LTC128B.128 [R219+0x1100], [R10.64], !P5 ;  /* 0x011000000adb2fae */ /* 0x0003e2000e901d48 */
[----:B------:R-:W-:Y:S07]  /*7440*/  IADD3 R6, P2, R131, R16, RZ ;  /* 0x0000001083067210 */ /* 0x000fee0007f5e0ff */
[----:B------:R1:W-:Y:S08]  /*7450*/  @P1 LDGSTS.E.BYPASS.LTC128B.128 [R219+0x1900], [R8.64], !P5 ;  /* 0x0190000008db1fae */ /* 0x0003f0000e901d48 */
[----:B------:R1:W-:Y:S01]  /*7460*/  @P0 LDGSTS.E.BYPASS.LTC128B.128 [R219+0x2100], [R4.64], !P5 ;  /* 0x0210000004db0fae */ /* 0x0003e2000e901d48 */
[----:B------:R-:W-:Y:S01]  /*7470*/  ISETP.GE.AND P0, PT, R82, R7, PT ;  /* 0x000000075200720c */ /* 0x000fe20003f06270 */
[----:B--2---:R-:W-:Y:S06]  /*7480*/  IMAD.X R12, R18, 0x1, R130, P2 ;  /* 0x00000001120c7824 */ /* 0x004fec00010e0682 */
[----:B------:R-:W0:Y:S01]  /*7490*/  LDGDEPBAR ;  /* 0x00000000000079af */ /* 0x000e220000000000 */
[----:B------:R-:W-:Y:S07]  /*74a0*/  DEPBAR.LE SB0, 0x0 ;  /* 0x000080000000791a */ /* 0x000fee0000000000 */
[----:B------:R-:W-:Y:S06]  /*74b0*/  BAR.SYNC.DEFER_BLOCKING 0x0 ;  /* 0x0000000000007b1d */ /* 0x000fec0000010000 */
[----:B------:R-:W-:-:S05]  /*74c0*/  @P0 BRA `(.L_x_834) ;  /* 0x0000010000000947 */ /* 0x000fca0003800000 */
[----:B-1----:R-:W-:Y:S01]  /*74d0*/  MOV R5, R103 ;  /* 0x0000006700057202 */ /* 0x002fe20000000f00 */
[----:B------:R-:W-:Y:S02]  /*74e0*/  IMAD R2, R12, c[0x0][0x208], RZ ;  /* 0x000082000c027a24 */ /* 0x000fe400078e02ff */
[----:B------:R-:W-:Y:S02]  /*74f0*/  IMAD.MOV.U32 R4, RZ, RZ, R92 ;  /* 0x000000ffff047224 */ /* 0x000fe400078e005c */
[C---:B------:R-:W-:Y:S02]  /*7500*/  IMAD R2, R6.reuse, c[0x0][0x20c], R2 ;  /* 0x0000830006027a24 */ /* 0x040fe400078e0202 */
[----:B------:R-:W-:Y:S04]  /*7510*/  IMAD.WIDE.U32 R4, R6, c[0x0][0x208], R4 ;  /* 0x0000820006047a25 */ /* 0x000fe800078e0004 */
[----:B------:R-:W-:Y:S01]  /*7520*/  IMAD.IADD R3, R5, 0x1, R2 ;  /* 0x0000000105037824 */ /* 0x000fe200078e0202 */
[C---:B------:R-:W-:Y:S04]  /*7530*/  LEA R2, P0, R4.reuse, c[0x0][0x1f8], 0x1 ;  /* 0x00007e0004027a11 */ /* 0x040fe800078008ff */
[----:B------:R-:W-:Y:S02]  /*7540*/  LEA.HI.X R3, R4, c[0x0][0x1fc], R3, 0x1, P0 ;  /* 0x00007f0004037a11 */ /* 0x000fe400000f0c03 */
[----:B------:R-:W-:Y:S11]  /*7550*/  ISETP.GE.AND P0, PT, R28, c[0x0][0x1d4], PT ;  /* 0x000075001c007a0c */ /* 0x000ff60003f06270 */
[----:B------:R-:W-:Y:S02]  /*7560*/  @!UPT UIADD3 URZ, URZ, URZ, URZ ;  /* 0x0000003f3f3ff290 */ /* 0x000fe4000fffe03f */
[----:B------:R-:W1:Y:S04]  /*7570*/  @!P0 LDS.128 R8, [R80] ;  /* 0x0000000050088984 */ /* 0x000e680000000c00 */
[----:B-1----:R-:W-:Y:S01]  /*7580*/  @!P0 STG.E.128 [R2.64], R8 ;  /* 0x0000000802008986 */ /* 0x002fe2000c101d08 */
[----:B------:R-:W-:Y:S11]  /*7590*/  ISETP.GE.AND P0, PT, R102, c[0x0][0x1d4], PT ;  /* 0x0000750066007a0c */ /* 0x000ff60003f06270 */
[----:B------:R-:W-:Y:S02]  /*75a0*/  @!UPT UIADD3 URZ, URZ, URZ, URZ ;  /* 0x0000003f3f3ff290 */ /* 0x000fe4000fffe03f */
[----:B------:R-:W1:Y:S04]  /*75b0*/  @!P0 LDS.128 R8, [R81] ;  /* 0x0000000051088984 */ /* 0x000e680000000c00 */
[----:B-1----:R1:W-:Y:S02]  /*75c0*/  @!P0 STG.E.128 [R2.64+0x40], R8 ;  /* 0x0000400802008986 */ /* 0x0023e4000c101d08 */
.L_x_834:
[----:B-1----:R-:W-:Y:S05]  /*75d0*/  BSYNC B0 ;  /* 0x0000000000007941 */ /* 0x002fea0003800000 */
.L_x_833:
[----:B------:R-:W-:Y:S01]  /*75e0*/  ISETP.GE.AND P0, PT, R139, R7, PT ;  /* 0x000000078b00720c */ /* 0x000fe20003f06270 */
[----:B------:R-:W-:Y:S01]  /*75f0*/  @!UPT UIADD3 URZ, URZ, URZ, URZ ;  /* 0x0000003f3f3ff290 */ /* 0x000fe2000fffe03f */
[----:B------:R-:W-:Y:S11]  /*7600*/  BSSY B0, `(.L_x_835) ;  /* 0x0000014000007945 */ /* 0x000ff60003800000 */
[----:B------:R-:W-:-:S05]  /*7610*/  @P0 BRA `(.L_x_836) ;  /* 0x0000012000000947 */ /* 0x000fca0003800000 */
[----:B------:R-:W-:Y:S01]  /*7620*/  IADD3 R2, P0, R6, 0x20, RZ ;  /* 0x0000002006027810 */ /* 0x000fe20007f1e0ff */
[----:B------:R-:W-:Y:S01]  /*7630*/  IMAD.MOV.U32 R4, RZ, RZ, R92 ;  /* 0x000000ffff047224 */ /* 0x000fe200078e005c */
[----:B------:R-:W-:Y:S03]  /*7640*/  MOV R5, R103 ;  /* 0x0000006700057202 */ /* 0x000fe60000000f00 */
[----:B------:R-:W-:Y:S02]  /*7650*/  IMAD.X R3, RZ, RZ, R12, P0 ;  /* 0x000000ffff037224 */ /* 0x000fe400000e060c */
[C---:B------:R-:W-:Y:S04]  /*7660*/  IMAD.WIDE.U32 R4, R2.reuse, c[0x0][0x208], R4 ;  /* 0x0000820002047a25 */ /* 0x040fe800078e0004 */
[----:B------:R-:W-:Y:S04]  /*7670*/  IMAD R3, R3, c[0x0][0x208], RZ ;  /* 0x0000820003037a24 */ /* 0x000fe800078e02ff */
[----:B------:R-:W-:Y:S01]  /*7680*/  IMAD R3, R2, c[0x0][0x20c], R3 ;  /* 0x0000830002037a24 */ /* 0x000fe200078e0203 */
[C---:B------:R-:W-:Y:S03]  /*7690*/  LEA R2, P0, R4.reuse, c[0x0][0x1f8], 0x1 ;  /* 0x00007e0004027a11 */ /* 0x040fe600078008ff */
[----:B------:R-:W-:Y:S05]  /*76a0*/  IMAD.IADD R3, R5, 0x1, R3 ;  /* 0x0000000105037824 */ /* 0x000fea00078e0203 */
[----:B------:R-:W-:Y:S02]  /*76b0*/  LEA.HI.X R3, R4, c[0x0][0x1fc], R3, 0x1, P0 ;  /* 0x00007f0004037a11 */ /* 0x000fe400000f0c03 */
[----:B------:R-:W-:Y:S11]  /*76c0*/  ISETP.GE.AND P0, PT, R28, c[0x0][0x1d4], PT ;  /* 0x000075001c007a0c */ /* 0x000ff60003f06270 */
[----:B------:R-:W-:Y:S02]  /*76d0*/  @!UPT UIADD3 URZ, URZ, URZ, URZ ;  /* 0x0000003f3f3ff290 */ /* 0x000fe4000fffe03f */
[----:B------:R-:W1:Y:S04]  /*76e0*/  @!P0 LDS.128 R8, [R80+0x1000] ;  /* 0x0010000050088984 */ /* 0x000e680000000c00 */
[----:B-1----:R-:W-:Y:S01]  /*76f0*/  @!P0 STG.E.128 [R2.64], R8 ;  /* 0x0000000802008986 */ /* 0x002fe2000c101d08 */
[----:B------:R-:W-:Y:S11]  /*7700*/  ISETP.GE.AND P0, PT, R102, c[0x0][0x1d4], PT ;  /* 0x0000750066007a0c */ /* 0x000ff60003f06270 */
[----:B------:R-:W-:Y:S02]  /*7710*/  @!UPT UIADD3 URZ, URZ, URZ, URZ ;  /* 0x0000003f3f3ff290 */ /* 0x000fe4000fffe03f */
[----:B------:R-:W1:Y:S04]  /*7720*/  @!P0 LDS.128 R8, [R81+0x1000] ;  /* 0x0010000051088984 */ /* 0x000e680000000c00 */
[----:B-1----:R1:W-:Y:S02]  /*7730*/  @!P0 STG.E.128 [R2.64+0x40], R8 ;  /* 0x0000400802008986 */ /* 0x0023e4000c101d08 */
.L_x_836:
[----:B------:R-:W-:Y:S05]  /*7740*/  BSYNC B0 ;  /* 0x0000000000007941 */ /* 0x000fea0003800000 */
.L_x_835:
[----:B------:R-:W-:Y:S01]  /*7750*/  ISETP.GE.AND P0, PT, R146, R7, PT ;  /* 0x000000079200720c */ /* 0x000fe20003f06270 */
[----:B------:R-:W-:Y:S01]  /*7760*/  @!UPT UIADD3 URZ, URZ, URZ, URZ ;  /* 0x0000003f3f3ff290 */ /* 0x000fe2000fffe03f */
[----:B------:R-:W-:Y:S11]  /*7770*/  BSSY B0, `(.L_x_837) ;  /* 0x0000014000007945 */ /* 0x000ff60003800000 */
[----:B------:R-:W-:-:S05]  /*7780*/  @P0 BRA `(.L_x_838) ;  /* 0x0000012000000947 */ /* 0x000fca0003800000 */
[----:B-1----:R-:W-:Y:S01]  /*7790*/  IADD3 R2, P0, R6, 0x40, RZ ;  /* 0x0000004006027810 */ /* 0x002fe20007f1e0ff */
        /* <DEDUP_REMOVED lines=17> */
.L_x_838:
[----:B------:R-:W-:Y:S05]  /*78b0*/  BSYNC B0 ;  /* 0x0000000000007941 */ /* 0x000fea0003800000 */
.L_x_837:
[C---:B------:R-:W-:Y:S02]  /*78c0*/  ISETP.GT.AND P0, PT, R33.reuse, R129, PT ;  /* 0x000000812100720c */ /* 0x040fe40003f04270 */
[----:B------:R-:W-:Y:S11]  /*78d0*/  IADD3 R33, R33, -0x1, RZ ;  /* 0xffffffff21217810 */ /* 0x000ff60007ffe0ff */
[----:B-1----:R-:W-:Y:S01]  /*78e0*/  @P0 SHF.R.S32.HI R5, RZ, 0x1f, R33 ;  /* 0x0000001fff050819 */ /* 0x002fe20000011421 */
[----:B------:R-:W-:Y:S01]  /*78f0*/  @P0 IMAD R4, R171, R33, RZ ;  /* 0x00000021ab040224 */ /* 0x000fe200078e02ff */
[----:B------:R-:W-:Y:S01]  /*7900*/  @P0 SHF.L.U64.HI R10, R177, 0x1, R172 ;  /* 0x00000001b10a0819 */ /* 0x000fe200000102ac */
[----:B------:R-:W-:Y:S02]  /*7910*/  @P0 IMAD.MOV.U32 R2, RZ, RZ, R116 ;  /* 0x000000ffff020224 */ /* 0x000fe400078e0074 */
[----:B------:R-:W-:Y:S02]  /*7920*/  @P0 IMAD.MOV.U32 R3, RZ, RZ, R115 ;  /* 0x000000ffff030224 */ /* 0x000fe400078e0073 */
[-C--:B------:R-:W-:Y:S02]  /*7930*/  @P0 IMAD R4, R5, R148.reuse, R4 ;  /* 0x0000009405040224 */ /* 0x080fe400078e0204 */
[----:B------:R-:W-:Y:S04]  /*7940*/  @P0 IMAD.WIDE.U32 R2, R33, R148, R2 ;  /* 0x0000009421020225 */ /* 0x000fe800078e0002 */
[----:B------:R-:W-:Y:S01]  /*7950*/  @P0 IMAD.IADD R3, R3, 0x1, R4 ;  /* 0x0000000103030824 */ /* 0x000fe200078e0204 */
[C---:B------:R-:W-:Y:S01]  /*7960*/  @P0 LEA R8, P1, R2.reuse, c[0x0][0x220], 0x1 ;  /* 0x0000880002080a11 */ /* 0x040fe200078208ff */
[----:B------:R-:W-:Y:S03]  /*7970*/  @P0 IMAD.SHL.U32 R11, R177, 0x2, RZ ;  /* 0x00000002b10b0824 */ /* 0x000fe600078e00ff */
        /* <DEDUP_REMOVED lines=21> */
.L_x_804:
[----:B------:R-:W2:Y:S01]  /*7ad0*/  LDL R18, [R1+0x48] ;  /* 0x0000480001127983 */ /* 0x000ea20000100800 */
[----:B------:R-:W-:-:S03]  /*7ae0*/  IMAD.MOV.U32 R0, RZ, RZ, c[0x0][0x2c4] ;  /* 0x0000b100ff007624 */ /* 0x000fc600078e00ff */
[----:B-1----:R-:W3:Y:S04]  /*7af0*/  LDL R5, [R1+0x1c] ;  /* 0x00001c0001057983 */ /* 0x002ee80000100800 */
[----:B------:R-:W3:Y:S01]  /*7b00*/  LDL R2, [R1+0x20] ;  /* 0x0000200001027983 */ /* 0x000ee20000100800 */
[----:B------:R-:W-:Y:S01]  /*7b10*/  ISETP.NE.AND P3, PT, R0, 0x1, PT ;  /* 0x000000010000780c */ /* 0x000fe20003f65270 */
[----:B------:R-:W-:-:S05]  /*7b20*/  IMAD.MOV.U32 R4, RZ, RZ, c[0x0][0x32c] ;  /* 0x0000cb00ff047624 */ /* 0x000fca00078e00ff */
[----:B------:R-:W-:Y:S01]  /*7b30*/  ISETP.GE.AND P1, PT, R4, 0x1, PT ;  /* 0x000000010400780c */ /* 0x000fe20003f26270 */
[----:B------:R-:W-:Y:S01]  /*7b40*/  IMAD.IADD R11, R159, 0x1, R160 ;  /* 0x000000019f0b7824 */ /* 0x000fe200078e02a0 */
[----:B--2---:R-:W-:-:S05]  /*7b50*/  IADD3 R0, R18, 0x7f, RZ ;  /* 0x0000007f12007810 */ /* 0x004fca0007ffe0ff */
[----:B------:R-:W-:Y:S01]  /*7b60*/  @P3 IMAD.HI.U32 R3, R0, c[0x0][0x2c8], RZ ;  /* 0x0000b20000033a27 */ /* 0x000fe200078e00ff */
[----:B---3--:R-:W-:-:S04]  /*7b70*/  IADD3 R2, R2, 0x1, -R5 ;  /* 0x0000000102027810 */ /* 0x008fc80007ffe805 */
[----:B------:R-:W-:-:S05]  /*7b80*/  @P3 SHF.R.U32.HI R0, RZ, c[0x0][0x2cc], R3 ;  /* 0x0000b300ff003a19 */ /* 0x000fca0000011603 */
[----:B------:R-:W-:-:S05]  /*7b90*/  IMAD.IADD R0, R2, 0x1, R0 ;  /* 0x0000000102007824 */ /* 0x000fca00078e0200 */
[----:B------:R-:W-:Y:S01]  /*7ba0*/  IADD3 R3, R0, c[0x0][0x328], RZ ;  /* 0x0000ca0000037a10 */ /* 0x000fe20007ffe0ff */
[----:B------:R-:W-:Y:S05]  /*7bb0*/  @!P1 BRA `(.L_x_840) ;  /* 0x0000011000009947 */ /* 0x000fea0003800000 */
[C---:B------:R-:W-:Y:S01]  /*7bc0*/  ISETP.GT.AND P0, PT, R0.reuse, RZ, PT ;  /* 0x000000ff0000720c */ /* 0x040fe20003f04270 */
[----:B------:R-:W-:Y:S01]  /*7bd0*/  BSSY B0, `(.L_x_841) ;  /* 0x000000d000007945 */ /* 0x000fe20003800000 */
[----:B------:R-:W-:Y:S01]  /*7be0*/  IADD3 R2, R0, -0x1, RZ ;  /* 0xffffffff00027810 */ /* 0x000fe20007ffe0ff */
        /* <DEDUP_REMOVED lines=8> */
.L_x_842:
[----:B------:R-:W-:-:S13]  /*7c70*/  ISETP.NE.AND P0, PT, R4, 0x1, PT ;  /* 0x000000010400780c */ /* 0x000fda0003f05270 */
[----:B------:R-:W-:-:S05]  /*7c80*/  @P0 IMAD.HI.U32 R0, R2, c[0x0][0x330], RZ ;  /* 0x0000cc0002000a27 */ /* 0x000fca00078e00ff */
[----:B------:R-:W-:Y:S02]  /*7c90*/  @P0 SHF.R.U32.HI R2, RZ, c[0x0][0x334], R0 ;  /* 0x0000cd00ff020a19 */ /* 0x000fe40000011600 */
.L_x_843:
[----:B------:R-:W-:Y:S05]  /*7ca0*/  BSYNC B0 ;  /* 0x0000000000007941 */ /* 0x000fea0003800000 */
.L_x_841:
[----:B------:R-:W-:-:S05]  /*7cb0*/  IMAD R2, R2, R4, c[0x0][0x32c] ;  /* 0x0000cb0002027624 */ /* 0x000fca00078e0204 */
[----:B------:R-:W-:-:S03]  /*7cc0*/  IMNMX R3, R3, R2, PT ;  /* 0x0000000203037217 */ /* 0x000fc60003800200 */
.L_x_840:
[----:B------:R-:W2:Y:S01]  /*7cd0*/  LDL R4, [R1+0x4] ;  /* 0x0000040001047983 */ /* 0x000ea20000100800 */
[----:B------:R-:W-:Y:S01]  /*7ce0*/  IADD3 R3, R3, 0x4f, RZ ;  /* 0x0000004f03037810 */ /* 0x000fe20007ffe0ff */
[----:B------:R-:W-:-:S04]  /*7cf0*/  @P3 IMAD.HI.U32 R2, R18, c[0x0][0x2c8], RZ ;  /* 0x0000b20012023a27 */ /* 0x000fc800078e00ff */
[----:B------:R-:W-:-:S04]  /*7d00*/  IMAD.HI R3, R3, 0x66666667, RZ ;  /* 0x6666666703037827 */ /* 0x000fc800078e02ff */
[----:B------:R-:W-:Y:S01]  /*7d10*/  IMAD.MOV.U32 R0, RZ, RZ, R18 ;  /* 0x000000ffff007224 */ /* 0x000fe200078e0012 */
[----:B------:R-:W-:Y:S02]  /*7d20*/  @P3 SHF.R.U32.HI R0, RZ, c[0x0][0x2cc], R2 ;  /* 0x0000b300ff003a19 */ /* 0x000fe40000011602 */
[----:B------:R-:W-:-:S04]  /*7d30*/  SHF.R.U32.HI R2, RZ, 0x1f, R3 ;  /* 0x0000001fff027819 */ /* 0x000fc80000011603 */
[----:B------:R-:W-:-:S04]  /*7d40*/  LEA.HI.SX32 R3, R3, R2, 0x1b ;  /* 0x0000000203037211 */ /* 0x000fc800078fdaff */
[----:B------:R-:W-:Y:S01]  /*7d50*/  IMNMX R7, R170, R3, PT ;  /* 0x00000003aa077217 */ /* 0x000fe20003800200 */
[----:B--2---:R-:W-:-:S05]  /*7d60*/  IMAD.IADD R0, R4, 0x1, R0 ;  /* 0x0000000104007824 */ /* 0x004fca00078e0200 */
        /* <DEDUP_REMOVED lines=12> */
.L_x_846:
[----:B------:R-:W-:-:S04]  /*7e30*/  MOV R3, c[0x0][0x32c] ;  /* 0x0000cb0000037a02 */ /* 0x000fc80000000f00 */
[----:B------:R-:W-:-:S13]  /*7e40*/  ISETP.NE.AND P0, PT, R3, 0x1, PT ;  /* 0x000000010300780c */ /* 0x000fda0003f05270 */
[----:B------:R-:W-:-:S05]  /*7e50*/  @P0 IMAD.HI.U32 R3, R0, c[0x0][0x330], RZ ;  /* 0x0000cc0000030a27 */ /* 0x000fca00078e00ff */
[----:B------:R-:W-:Y:S02]  /*7e60*/  @P0 SHF.R.U32.HI R0, RZ, c[0x0][0x334], R3 ;  /* 0x0000cd00ff000a19 */ /* 0x000fe40000011603 */
.L_x_847:
[----:B------:R-:W-:Y:S05]  /*7e70*/  BSYNC B0 ;  /* 0x0000000000007941 */ /* 0x000fea0003800000 */
.L_x_845:
[----:B------:R-:W-:-:S05]  /*7e80*/  IMAD R0, R0, c[0x0][0x32c], RZ ;  /* 0x0000cb0000007a24 */ /* 0x000fca00078e02ff */
[----:B------:R-:W-:-:S05]  /*7e90*/  IMNMX R2, R2, R0, !PT ;  /* 0x0000000002027217 */ /* 0x000fca0007800200 */
.L_x_844:
[----:B------:R-:W-:Y:S01]  /*7ea0*/  IMAD.HI R2, R2, 0x66666667, RZ ;  /* 0x6666666702027827 */ /* 0x000fe200078e02ff */
[----:B------:R-:W-:Y:S04]  /*7eb0*/  BSSY B0, `(.L_x_848) ;  /* 0x0000024000007945 */ /* 0x000fe80003800000 */
[----:B------:R-:W-:-:S04]  /*7ec0*/  SHF.R.U32.HI R0, RZ, 0x1f, R2 ;  /* 0x0000001fff007819 */ /* 0x000fc80000011602 */
[----:B------:R-:W-:Y:S01]  /*7ed0*/  LEA.HI.SX32 R2, R2, R0, 0x1b ;  /* 0x0000000002027211 */ /* 0x000fe200078fdaff */
[----:B------:R-:W-:-:S03]  /*7ee0*/  IMAD.MOV.U32 R0, RZ, RZ, RZ ;  /* 0x000000ffff007224 */ /* 0x000fc600078e00ff */
[----:B------:R-:W-:-:S04]  /*7ef0*/  IMNMX R6, RZ, R2, !PT ;  /* 0x00000002ff067217 */ /* 0x000fc80007800200 */
[----:B------:R-:W-:-:S13]  /*7f00*/  ISETP.GT.AND P0, PT, R7, R6, PT ;  /* 0x000000060700720c */ /* 0x000fda0003f04270 */
[----:B------:R-:W-:Y:S05]  /*7f10*/  @!P0 BRA `(.L_x_849) ;  /* 0x000001d000008947 */ /* 0x000fea0003800000 */
[----:B------:R-:W-:Y:S02]  /*7f20*/  IABS R2, R136 ;  /* 0x0000008800027213 */ /* 0x000fe40000000000 */
[----:B------:R-:W-:Y:S02]  /*7f30*/  IADD3 R3, R136, -0x1, R7 ;  /* 0xffffffff88037810 */ /* 0x000fe40007ffe007 */
        /* <DEDUP_REMOVED lines=27> */
.L_x_849:
[----:B------:R-:W-:Y:S05]  /*80f0*/  BSYNC B0 ;  /* 0x0000000000007941 */ /* 0x000fea0003800000 */
.L_x_848:
[----:B------:R-:W2:Y:S01]  /*8100*/  LDL R3, [R1+0x60] ;  /* 0x0000600001037983 */ /* 0x000ea20000100800 */
[----:B------:R-:W-:Y:S01]  /*8110*/  PRMT R2, RZ, 0x7610, R2 ;  /* 0x00007610ff027816 */ /* 0x000fe20000000002 */
[----:B------:R-:W-:Y:S01]  /*8120*/  IMAD.MOV.U32 R27, RZ, RZ, RZ ;  /* 0x000000ffff1b7224 */ /* 0x000fe200078e00ff */
[----:B------:R-:W-:Y:S01]  /*8130*/  MOV R19, RZ ;  /* 0x000000ff00137202 */ /* 0x000fe20000000f00 */
        /* <DEDUP_REMOVED lines=33> */
[----:B--2---:R-:W-:-:S04]  /*8350*/  IMAD R3, R3, R0, R6 ;  /* 0x0000000003037224 */ /* 0x004fc800078e0206 */
[----:B------:R-:W-:Y:S01]  /*8360*/  IMAD.IADD R0, R3, 0x1, R0 ;  /* 0x0000000103007824 */ /* 0x000fe200078e0200 */
[----:B------:R1:W-:Y:S04]  /*8370*/  STL [R1+0x8], R3 ;  /* 0x0000080301007387 */ /* 0x0003e80000100800 */
[----:B------:R-:W-:-:S04]  /*8380*/  IMNMX R229, R7, R0, PT ;  /* 0x0000000007e57217 */ /* 0x000fc80003800200 */
[----:B------:R-:W-:-:S13]  /*8390*/  ISETP.GT.AND P0, PT, R229, R3, PT ;  /* 0x00000003e500720c */ /* 0x000fda0003f04270 */
[----:B------:R-:W-:Y:S05]  /*83a0*/  @!P0 BRA `(.L_x_850) ;  /* 0x0001a36000008947 */ /* 0x000fea0003800000 */
[----:B------:R-:W2:Y:S01]  /*83b0*/  LDL R17, [R1+0x64] ;  /* 0x0000640001117983 */ /* 0x000ea20000100800 */
[----:B------:R-:W-:-:S03]  /*83c0*/  ISETP.NE.U32.AND P0, PT, RZ, c[0x0][0x340], PT ;  /* 0x0000d000ff007a0c */ /* 0x000fc60003f05070 */
[----:B------:R-:W3:Y:S01]  /*83d0*/  LDL R20, [R1+0x50] ;  /* 0x0000500001147983 */ /* 0x000ee20000100800 */
[----:B------:R-:W-:-:S13]  /*83e0*/  ISETP.NE.AND.EX P1, PT, RZ, c[0x0][0x344], PT, P0 ;  /* 0x0000d100ff007a0c */ /* 0x000fda0003f25300 */
[----:B------:R-:W-:Y:S02]  /*83f0*/  @P1 MOV R2, 0x4 ;  /* 0x0000000400021802 */ /* 0x000fe40000000f00 */
[----:B------:R-:W-:Y:S01]  /*8400*/  SHF.R.S32.HI R0, RZ, 0x1f, R158 ;  /* 0x0000001fff007819 */ /* 0x000fe2000001149e */
[----:B------:R-:W-:-:S04]  /*8410*/  IMAD.WIDE.U32 R4, R158, c[0x0][0x178], RZ ;  /* 0x00005e009e047a25 */ /* 0x000fc800078e00ff */
[----:B------:R-:W-:Y:S02]  /*8420*/  IMAD R0, R0, c[0x0][0x178], RZ ;  /* 0x00005e0000007a24 */ /* 0x000fe400078e02ff */
[----:B------:R-:W-:Y:S02]  /*8430*/  IMAD.MOV.U32 R7, RZ, RZ, R135 ;  /* 0x000000ffff077224 */ /* 0x000fe400078e0087 */
[----:B-12---:R-:W-:-:S05]  /*8440*/  @P1 IMAD.WIDE R2, R17, R2, c[0x0][0x340] ;  /* 0x0000d00011021625 */ /* 0x006fca00078e0202 */
[----:B------:R1:W2:Y:S01]  /*8450*/  @P1 LDG.E R16, [R2.64] ;  /* 0x0000000802101981 */ /* 0x0002a2000c1e1900 */
[----:B------:R-:W-:Y:S02]  /*8460*/  SHF.R.S32.HI R15, RZ, 0x1f, R17 ;  /* 0x0000001fff0f7819 */ /* 0x000fe40000011411 */
[----:B-1----:R-:W-:Y:S01]  /*8470*/  LEA R2, R164, R138, 0x4 ;  /* 0x0000008aa4027211 */ /* 0x002fe200078e20ff */
[----:B------:R-:W-:-:S03]  /*8480*/  IMAD R3, R158, c[0x0][0x17c], R0 ;  /* 0x00005f009e037a24 */ /* 0x000fc600078e0200 */
[----:B------:R-:W-:Y:S02]  /*8490*/  IADD3 R12, R2, R18, RZ ;  /* 0x00000012020c7210 */ /* 0x000fe40007ffe0ff */
[----:B------:R-:W-:-:S03]  /*84a0*/  IADD3 R2, P0, R138, R11, RZ ;  /* 0x0000000b8a027210 */ /* 0x000fc60007f1e0ff */
[----:B------:R-:W-:Y:S01]  /*84b0*/  @P3 IMAD.HI.U32 R6, R12, c[0x0][0x2c8], RZ ;  /* 0x0000b2000c063a27 */ /* 0x000fe200078e00ff */
[----:B------:R-:W-:Y:S02]  /*84c0*/  IADD3 R5, R5, R3, RZ ;  /* 0x0000000305057210 */ /* 0x000fe40007ffe0ff */
[----:B------:R-:W-:Y:S01]  /*84d0*/  LEA.HI.X.SX32 R3, R11, R186, 0x1, P0 ;  /* 0x000000ba0b037211 */ /* 0x000fe200000f0eff */
[----:B------:R-:W-:Y:S01]  /*84e0*/  IMAD.MOV.U32 R0, RZ, RZ, R12 ;  /* 0x000000ffff007224 */ /* 0x000fe200078e000c */
[----:B------:R-:W-:Y:S02]  /*84f0*/  @P3 SHF.R.U32.HI R0, RZ, c[0x0][0x2cc], R6 ;  /* 0x0000b300ff003a19 */ /* 0x000fe40000011606 */
[----:B------:R-:W-:Y:S02]  /*8500*/  ISETP.NE.U32.AND P0, PT, RZ, c[0x0][0x348], PT ;  /* 0x0000d200ff007a0c */ /* 0x000fe40003f05070 */
[----:B------:R-:W-:Y:S02]  /*8510*/  MOV R6, R134 ;  /* 0x0000008600067202 */ /* 0x000fe40000000f00 */
[----:B------:R-:W-:Y:S01]  /*8520*/  ISETP.NE.AND.EX P0, PT, RZ, c[0x0][0x34c], PT, P0 ;  /* 0x0000d300ff007a0c */ /* 0x000fe20003f05300 */
[----:B------:R-:W-:-:S02]  /*8530*/  IMAD R13, R3, c[0x0][0x1e0], RZ ;  /* 0x00007800030d7a24 */ /* 0x000fc400078e02ff */
[----:B------:R-:W-:-:S04]  /*8540*/  IMAD.WIDE.U32 R10, R2, c[0x0][0x1e0], R6 ;  /* 0x00007800020a7a25 */ /* 0x000fc800078e0006 */
[----:B------:R-:W-:Y:S01]  /*8550*/  IMAD.WIDE.U32 R8, R2, c[0x0][0x208], R6 ;  /* 0x0000820002087a25 */ /* 0x000fe200078e0006 */
[----:B------:R-:W-:-:S03]  /*8560*/  SEL R6, R15, RZ, !P0 ;  /* 0x000000ff0f067207 */ /* 0x000fc60004000000 */
[----:B---3--:R-:W-:-:S04]  /*8570*/  IMAD.WIDE.U32 R4, R20, c[0x0][0x1b8], R4 ;  /* 0x00006e0014047a25 */ /* 0x008fc800078e0004 */
[----:B------:R-:W-:Y:S02]  /*8580*/  IMAD R7, R3, c[0x0][0x208], RZ ;  /* 0x0000820003077a24 */ /* 0x000fe400078e02ff */
[----:B------:R-:W-:Y:S02]  /*8590*/  IMAD R14, R2, c[0x0][0x1e4], R13 ;  /* 0x00007900020e7a24 */ /* 0x000fe400078e020d */
[----:B------:R-:W-:Y:S01]  /*85a0*/  IMAD R3, R20, c[0x0][0x1bc], R5 ;  /* 0x00006f0014037a24 */ /* 0x000fe200078e0205 */
[----:B------:R-:W-:Y:S01]  /*85b0*/  SEL R5, R17, RZ, !P0 ;  /* 0x000000ff11057207 */ /* 0x000fe20004000000 */
[----:B------:R-:W-:Y:S01]  /*85c0*/  IMAD R13, R2, c[0x0][0x20c], R7 ;  /* 0x00008300020d7a24 */ /* 0x000fe200078e0207 */
[----:B------:R-:W-:Y:S01]  /*85d0*/  MOV R2, R4 ;  /* 0x0000000400027202 */ /* 0x000fe20000000f00 */
[----:B------:R-:W-:-:S04]  /*85e0*/  IMAD R6, R6, c[0x0][0x1c0], RZ ;  /* 0x0000700006067a24 */ /* 0x000fc800078e02ff */
[C---:B------:R-:W-:Y:S02]  /*85f0*/  IMAD R6, R5.reuse, c[0x0][0x1c4], R6 ;  /* 0x0000710005067a24 */ /* 0x040fe400078e0206 */
[----:B------:R-:W-:-:S04]  /*8600*/  IMAD.WIDE.U32 R2, R5, c[0x0][0x1c0], R2 ;  /* 0x0000700005027a25 */ /* 0x000fc800078e0002 */
[----:B------:R-:W-:Y:S01]  /*8610*/  IMAD.IADD R5, R9, 0x1, R13 ;  /* 0x0000000109057824 */ /* 0x000fe200078e020d */
[----:B------:R-:W-:Y:S01]  /*8620*/  SHF.R.S32.HI R9, RZ, 0x1f, R0 ;  /* 0x0000001fff097819 */ /* 0x000fe20000011400 */
[----:B------:R-:W-:Y:S01]  /*8630*/  IMAD.MOV.U32 R4, RZ, RZ, R8 ;  /* 0x000000ffff047224 */ /* 0x000fe200078e0008 */
[----:B------:R-:W-:-:S03]  /*8640*/  IADD3 R3, R3, R6, RZ ;  /* 0x0000000603037210 */ /* 0x000fc60007ffe0ff */
[----:B------:R-:W-:Y:S01]  /*8650*/  IMAD R8, R9, c[0x0][0x1b0], RZ ;  /* 0x00006c0009087a24 */ /* 0x000fe200078e02ff */
[C---:B------:R-:W-:Y:S02]  /*8660*/  IADD3 R9, -R0.reuse, RZ, RZ ;  /* 0x000000ff00097210 */ /* 0x040fe40007ffe1ff */
[----:B------:R-:W-:Y:S01]  /*8670*/  IADD3 R7, R11, R14, RZ ;  /* 0x0000000e0b077210 */ /* 0x000fe20007ffe0ff */
[C---:B------:R-:W-:Y:S01]  /*8680*/  IMAD R8, R0.reuse, c[0x0][0x1b4], R8 ;  /* 0x00006d0000087a24 */ /* 0x040fe200078e0208 */
[----:B------:R-:W-:Y:S01]  /*8690*/  MOV R6, R10 ;  /* 0x0000000a00067202 */ /* 0x000fe20000000f00 */
[----:B------:R-:W-:Y:S01]  /*86a0*/  IMAD.WIDE.U32 R10, R0, c[0x0][0x1b0], R2 ;  /* 0x00006c00000a7a25 */ /* 0x000fe200078e0002 */
[----:B------:R-:W-:-:S03]  /*86b0*/  ISETP.NE.U32.AND P0, PT, RZ, c[0x0][0x350], PT ;  /* 0x0000d400ff007a0c */ /* 0x000fc60003f05070 */
[----:B------:R-:W-:-:S04]  /*86c0*/  IMAD.WIDE.U32 R2, R20, c[0x0][0x210], R4 ;  /* 0x0000840014027a25 */ /* 0x000fc800078e0004 */
[----:B------:R-:W-:Y:S01]  /*86d0*/  IMAD R0, R9, c[0x0][0x2c4], R12 ;  /* 0x0000b10009007a24 */ /* 0x000fe200078e020c */
[----:B------:R-:W-:Y:S01]  /*86e0*/  IADD3 R5, R11, R8, RZ ;  /* 0x000000080b057210 */ /* 0x000fe20007ffe0ff */
[----:B------:R-:W-:Y:S01]  /*86f0*/  IMAD R9, R20, c[0x0][0x214], R3 ;  /* 0x0000850014097a24 */ /* 0x000fe200078e0203 */
[----:B------:R-:W-:Y:S02]  /*8700*/  ISETP.NE.AND.EX P0, PT, RZ, c[0x0][0x354], PT, P0 ;  /* 0x0000d500ff007a0c */ /* 0x000fe40003f05300 */
[----:B------:R-:W-:Y:S02]  /*8710*/  SHF.R.S32.HI R11, RZ, 0x1f, R0 ;  /* 0x0000001fff0b7819 */ /* 0x000fe40000011400 */
[----:B------:R-:W-:Y:S01]  /*8720*/  MOV R8, R2 ;  /* 0x0000000200087202 */ /* 0x000fe20000000f00 */
[----:B------:R-:W-:Y:S02]  /*8730*/  IMAD.MOV.U32 R4, RZ, RZ, R10 ;  /* 0x000000ffff047224 */ /* 0x000fe400078e000a */
[----:B------:R-:W-:-:S02]  /*8740*/  IMAD R12, R11, c[0x0][0x1a8], RZ ;  /* 0x00006a000b0c7a24 */ /* 0x000fc400078e02ff */
[----:B------:R-:W-:-:S04]  /*8750*/  IMAD.WIDE.U32 R6, R20, c[0x0][0x1e8], R6 ;  /* 0x00007a0014067a25 */ /* 0x000fc800078e0006 */
[----:B------:R-:W-:Y:S02]  /*8760*/  IMAD R12, R0, c[0x0][0x1ac], R12 ;  /* 0x00006b00000c7a24 */ /* 0x000fe400078e020c */
[----:B------:R-:W-:Y:S01]  /*8770*/  IMAD R7, R20, c[0x0][0x1ec], R7 ;  /* 0x00007b0014077a24 */ /* 0x000fe200078e0207 */
[----:B------:R-:W-:Y:S02]  /*8780*/  ISETP.GE.AND P2, PT, R134, c[0x0][0x198], PT ;  /* 0x0000660086007a0c */ /* 0x000fe40003f46270 */
[----:B------:R-:W-:Y:S02]  /*8790*/  IADD3 R116, R229, -0x1, RZ ;  /* 0xffffffffe5747810 */ /* 0x000fe40007ffe0ff */
[----:B--2---:R-:W-:Y:S02]  /*87a0*/  @P1 SHF.R.S32.HI R3, RZ, 0x1f, R16 ;  /* 0x0000001fff031819 */ /* 0x004fe40000011410 */
[----:B------:R-:W-:Y:S02]  /*87b0*/  @!P1 MOV R3, R15 ;  /* 0x0000000f00039202 */ /* 0x000fe40000000f00 */
[----:B------:R-:W-:-:S02]  /*87c0*/  @P1 MOV R2, R16 ;  /* 0x0000001000021202 */ /* 0x000fc40000000f00 */
[----:B------:R-:W-:Y:S02]  /*87d0*/  @!P1 MOV R2, R17 ;  /* 0x0000001100029202 */ /* 0x000fe40000000f00 */
[----:B------:R-:W-:Y:S02]  /*87e0*/  SEL R10, R3, RZ, !P0 ;  /* 0x000000ff030a7207 */ /* 0x000fe40004000000 */
[----:B------:R-:W-:Y:S01]  /*87f0*/  SEL R11, R2, RZ, !P0 ;  /* 0x000000ff020b7207 */ /* 0x000fe20004000000 */
[----:B------:R-:W-:-:S04]  /*8800*/  IMAD.WIDE.U32 R2, R0, c[0x0][0x1a8], R4 ;  /* 0x00006a0000027a25 */ /* 0x000fc800078e0004 */
[C---:B------:R-:W-:Y:S02]  /*8810*/  IMAD R0, R10.reuse, c[0x0][0x218], RZ ;  /* 0x000086000a007a24 */ /* 0x040fe400078e02ff */
[----:B------:R-:W-:Y:S02]  /*8820*/  IMAD R4, R10, c[0x0][0x1f0], RZ ;  /* 0x00007c000a047a24 */ /* 0x000fe400078e02ff */
[----:B------:R-:W-:Y:S01]  /*8830*/  IMAD.WIDE.U32 R16, R11, c[0x0][0x1f0], R6 ;  /* 0x00007c000b107a25 */ /* 0x000fe200078e0006 */
[----:B------:R-:W-:-:S03]  /*8840*/  LEA R6, P0, R2, c[0x0][0x160], 0x1 ;  /* 0x0000580002067a11 */ /* 0x000fc600078008ff */
[----:B------:R-:W-:Y:S02]  /*8850*/  IMAD.IADD R5, R3, 0x1, R12 ;  /* 0x0000000103057824 */ /* 0x000fe400078e020c */
[----:B------:R-:W-:-:S04]  /*8860*/  IMAD.WIDE.U32 R8, R11, c[0x0][0x218], R8 ;  /* 0x000086000b087a25 */ /* 0x000fc800078e0008 */
[C---:B------:R-:W-:Y:S02]  /*8870*/  IMAD R0, R11.reuse, c[0x0][0x21c], R0 ;  /* 0x000087000b007a24 */ /* 0x040fe400078e0200 */
[----:B------:R-:W-:Y:S01]  /*8880*/  IMAD R3, R11, c[0x0][0x1f4], R4 ;  /* 0x00007d000b037a24 */ /* 0x000fe200078e0204 */
[----:B------:R-:W-:Y:S02]  /*8890*/  LEA.HI.X R5, R2, c[0x0][0x164], R5, 0x1, P0 ;  /* 0x0000590002057a11 */ /* 0x000fe400000f0c05 */
[----:B------:R-:W-:Y:S02]  /*88a0*/  IADD3 R0, R9, R0, RZ ;  /* 0x0000000009007210 */ /* 0x000fe40007ffe0ff */
[----:B------:R-:W-:Y:S01]  /*88b0*/  IADD3 R2, R17, R3, RZ ;  /* 0x0000000311027210 */ /* 0x000fe20007ffe0ff */
[----:B------:R1:W-:Y:S04]  /*88c0*/  STL.64 [R1+0x38], R16 ;  /* 0x0000381001007387 */ /* 0x0003e80000100a00 */
[----:B------:R1:W-:Y:S04]  /*88d0*/  STL.64 [R1+0x30], R8 ;  /* 0x0000300801007387 */ /* 0x0003e80000100a00 */
[----:B------:R1:W-:Y:S04]  /*88e0*/  STL [R1+0x40], R0 ;  /* 0x0000400001007387 */ /* 0x0003e80000100800 */
[----:B------:R1:W-:Y:S01]  /*88f0*/  STL [R1+0x44], R2 ;  /* 0x0000440201007387 */ /* 0x0003e20000100800 */
[----:B------:R-:W-:Y:S01]  /*8900*/  IADD3 R4, R138, R18, RZ ;  /* 0x000000128a047210 */ /* 0x000fe20007ffe0ff */
[----:B------:R-:W-:Y:S05]  /*8910*/  BRA.DIV ~URZ, `(.L_x_851) ;  /* 0x0001e1c27f007947 */ /* 0x000fea000b800000 */
[----:B------:R2:W3:Y:S02]  /*8920*/  SHFL.IDX PT, R7, R5, RZ, 0x181f ;  /* 0x00181fff05077589 */ /* 0x0004e400000e0000 */
.L_x_1053:
[----:B------:R-:W-:Y:S05]  /*8930*/  BRA.DIV ~URZ, `(.L_x_852) ;  /* 0x0001e2127f007947 */ /* 0x000fea000b800000 */
[----:B-1----:R1:W4:Y:S02]  /*8940*/  SHFL.IDX PT, R2, R6, RZ, 0x181f ;  /* 0x00181fff06027589 */ /* 0x00232400000e0000 */
.L_x_1054:
[----:B--2---:R-:W2:Y:S01]  /*8950*/  LDL R0, [R1+0x1c] ;  /* 0x00001c0001007983 */ /* 0x004ea20000100800 */
[----:B------:R-:W-:Y:S01]  /*8960*/  BSSY B0, `(.L_x_853) ;  /* 0x000000a000007945 */ /* 0x000fe20003800000 */
[----:B--2---:R-:W-:-:S05]  /*8970*/  IMAD R0, R0, c[0x0][0x2c4], RZ ;  /* 0x0000b10000007a24 */ /* 0x004fca00078e02ff */
        /* <DEDUP_REMOVED lines=8> */
.L_x_854:
[----:B------:R-:W-:Y:S05]  /*8a00*/  BSYNC B0 ;  /* 0x0000000000007941 */ /* 0x000fea0003800000 */
.L_x_853:
[----:B------:R-:W-:Y:S05]  /*8a10*/  BRA.DIV ~URZ, `(.L_x_855) ;  /* 0x0001e1a27f007947 */ /* 0x000fea000b800000 */
[----:B---3--:R3:W1:Y:S04]  /*8a20*/  SHFL.IDX PT, R7, R5, 0x1, 0x181f ;  /* 0x00381f0005077f89 */ /* 0x00866800000e0000 */
[----:B--2-4-:R3:W2:Y:S02]  /*8a30*/  SHFL.IDX PT, R2, R6, 0x1, 0x181f ;  /* 0x00381f0006027f89 */ /* 0x0146a400000e0000 */
.L_x_1055:
[----:B------:R-:W-:Y:S01]  /*8a40*/  IADD3 R3, R4, 0x10, RZ ;  /* 0x0000001004037810 */ /* 0x000fe20007ffe0ff */
[----:B------:R-:W-:Y:S03]  /*8a50*/  BSSY B0, `(.L_x_856) ;  /* 0x0000009000007945 */ /* 0x000fe60003800000 */
[----:B------:R-:W-:-:S13]  /*8a60*/  ISETP.GE.AND P0, PT, R3, R0, PT ;  /* 0x000000000300720c */ /* 0x000fda0003f06270 */
[----:B------:R-:W-:Y:S05]  /*8a70*/  @P0 BRA `(.L_x_857) ;  /* 0x0000006000000947 */ /* 0x000fea0003800000 */
[----:B--2---:R-:W-:-:S04]  /*8a80*/  LEA R2, P0, R134, R2, 0x1 ;  /* 0x0000000286027211 */ /* 0x004fc800078008ff */
[----:B-1----:R-:W-:-:S05]  /*8a90*/  LEA.HI.X R3, R134, R7, R135, 0x1, P0 ;  /* 0x0000000786037211 */ /* 0x002fca00000f0c87 */
[----:B------:R-:W-:Y:S01]  /*8aa0*/  @!PT LDS RZ, [RZ] ;  /* 0x00000000fffff984 */ /* 0x000fe20000000800 */
[----:B------:R-:W-:Y:S01]  /*8ab0*/  @!PT LDS RZ, [RZ] ;  /* 0x00000000fffff984 */ /* 0x000fe20000000800 */
[----:B------:R-:W-:Y:S01]  /*8ac0*/  @!PT LDS RZ, [RZ] ;  /* 0x00000000fffff984 */ /* 0x000fe20000000800 */
[----:B------:R1:W-:Y:S04]  /*8ad0*/  LDGSTS.E.BYPASS.LTC128B.128 [R219+0x5900], [R2.64], !P2 ;  /* 0x0590000002db7fae */ /* 0x0003e8000d101d48 */
.L_x_857:
[----:B------:R-:W-:Y:S05]  /*8ae0*/  BSYNC B0 ;  /* 0x0000000000007941 */ /* 0x000fea0003800000 */
.L_x_856:
[----:B------:R-:W-:Y:S05]  /*8af0*/  BRA.DIV ~URZ, `(.L_x_858) ;  /* 0x0001e1927f007947 */ /* 0x000fea000b800000 */
[----:B-1----:R1:W4:Y:S02]  /*8b00*/  SHFL.IDX PT, R7, R5, 0x2, 0x181f ;  /* 0x00581f0005077f89 */ /* 0x00232400000e0000 */
.L_x_1056:
[----:B------:R-:W-:Y:S05]  /*8b10*/  BRA.DIV ~URZ, `(.L_x_859) ;  /* 0x0001e1e27f007947 */ /* 0x000fea000b800000 */
[----:B--2---:R2:W1:Y:S02]  /*8b20*/  SHFL.IDX PT, R2, R6, 0x2, 0x181f ;  /* 0x00581f0006027f89 */ /* 0x00446400000e0000 */
.L_x_1057:
[----:B------:R-:W-:Y:S01]  /*8b30*/  IADD3 R3, R4, 0x20, RZ ;  /* 0x0000002004037810 */ /* 0x000fe20007ffe0ff */
[----:B------:R-:W-:Y:S03]  /*8b40*/  BSSY B0, `(.L_x_860) ;  /* 0x0000009000007945 */ /* 0x000fe60003800000 */
[----:B------:R-:W-:-:S13]  /*8b50*/  ISETP.GE.AND P0, PT, R3, R0, PT ;  /* 0x000000000300720c */ /* 0x000fda0003f06270 */
[----:B------:R-:W-:Y:S05]  /*8b60*/  @P0 BRA `(.L_x_861) ;  /* 0x0000006000000947 */ /* 0x000fea0003800000 */
[----:B-1----:R-:W-:-:S04]  /*8b70*/  LEA R2, P0, R134, R2, 0x1 ;  /* 0x0000000286027211 */ /* 0x002fc800078008ff */
[----:B----4-:R-:W-:-:S05]  /*8b80*/  LEA.HI.X R3, R134, R7, R135, 0x1, P0 ;  /* 0x0000000786037211 */ /* 0x010fca00000f0c87 */
[----:B------:R-:W-:Y:S01]  /*8b90*/  @!PT LDS RZ, [RZ] ;  /* 0x00000000fffff984 */ /* 0x000fe20000000800 */
[----:B------:R-:W-:Y:S01]  /*8ba0*/  @!PT LDS RZ, [RZ] ;  /* 0x00000000fffff984 */ /* 0x000fe20000000800 */
[----:B------:R-:W-:Y:S01]  /*8bb0*/  @!PT LDS RZ, [RZ] ;  /* 0x00000000fffff984 */ /* 0x000fe20000000800 */
[----:B------:R1:W-:Y:S04]  /*8bc0*/  LDGSTS.E.BYPASS.LTC128B.128 [R219+0x6100], [R2.64], !P2 ;  /* 0x0610000002db7fae */ /* 0x0003e8000d101d48 */
.L_x_861:
[----:B------:R-:W-:Y:S05]  /*8bd0*/  BSYNC B0 ;  /* 0x0000000000007941 */ /* 0x000fea0003800000 */
.L_x_860:
[----:B------:R-:W-:Y:S05]  /*8be0*/  BRA.DIV ~URZ, `(.L_x_862) ;  /* 0x0001e1827f007947 */ /* 0x000fea000b800000 */
[----:B----4-:R4:W2:Y:S04]  /*8bf0*/  SHFL.IDX PT, R7, R5, 0x3, 0x181f ;  /* 0x00781f0005077f89 */ /* 0x0108a800000e0000 */
[----:B-1----:R4:W1:Y:S02]  /*8c00*/  SHFL.IDX PT, R2, R6, 0x3, 0x181f ;  /* 0x00781f0006027f89 */ /* 0x00286400000e0000 */
.L_x_1058:
        /* <DEDUP_REMOVED lines=10> */
.L_x_864:
[----:B------:R-:W-:Y:S05]  /*8cb0*/  BSYNC B0 ;  /* 0x0000000000007941 */ /* 0x000fea0003800000 */
.L_x_863:
[----:B------:R-:W-:Y:S05]  /*8cc0*/  BRA.DIV ~URZ, `(.L_x_865) ;  /* 0x0001e1727f007947 */ /* 0x000fea000b800000 */
[----:B--2---:R2:W3:Y:S02]  /*8cd0*/  SHFL.IDX PT, R7, R5, 0x4, 0x181f ;  /* 0x00981f0005077f89 */ /* 0x0044e400000e0000 */
.L_x_1059:
[----:B------:R-:W-:Y:S05]  /*8ce0*/  BRA.DIV ~URZ, `(.L_x_866) ;  /* 0x0001e1c27f007947 */ /* 0x000fea000b800000 */
[----:B-1----:R1:W2:Y:S02]  /*8cf0*/  SHFL.IDX PT, R2, R6, 0x4, 0x181f ;  /* 0x00981f0006027f89 */ /* 0x0022a400000e0000 */
.L_x_1060:
[----:B------:R-:W-:Y:S01]  /*8d00*/  IADD3 R3, R4, 0x40, RZ ;  /* 0x0000004004037810 */ /* 0x000fe20007ffe0ff */
[----:B------:R-:W-:Y:S03]  /*8d10*/  BSSY B0, `(.L_x_867) ;  /* 0x0000009000007945 */ /* 0x000fe60003800000 */
[----:B------:R-:W-:-:S13]  /*8d20*/  ISETP.GE.AND P0, PT, R3, R0, PT ;  /* 0x000000000300720c */ /* 0x000fda0003f06270 */
[----:B------:R-:W-:Y:S05]  /*8d30*/  @P0 BRA `(.L_x_868) ;  /* 0x0000006000000947 */ /* 0x000fea0003800000 */
[----:B--2---:R-:W-:-:S04]  /*8d40*/  LEA R2, P0, R134, R2, 0x1 ;  /* 0x0000000286027211 */ /* 0x004fc800078008ff */
[----:B---3--:R-:W-:-:S05]  /*8d50*/  LEA.HI.X R3, R134, R7, R135, 0x1, P0 ;  /* 0x0000000786037211 */ /* 0x008fca00000f0c87 */
[----:B------:R-:W-:Y:S01]  /*8d60*/  @!PT LDS RZ, [RZ] ;  /* 0x00000000fffff984 */ /* 0x000fe20000000800 */
[----:B------:R-:W-:Y:S01]  /*8d70*/  @!PT LDS RZ, [RZ] ;  /* 0x00000000fffff984 */ /* 0x000fe20000000800 */
[----:B------:R-:W-:Y:S01]  /*8d80*/  @!PT LDS RZ, [RZ] ;  /* 0x00000000fffff984 */ /* 0x000fe20000000800 */
[----:B------:R2:W-:Y:S04]  /*8d90*/  LDGSTS.E.BYPASS.LTC128B.128 [R219+0x7100], [R2.64], !P2 ;  /* 0x0710000002db7fae */ /* 0x0005e8000d101d48 */
.L_x_868:
[----:B------:R-:W-:Y:S05]  /*8da0*/  BSYNC B0 ;  /* 0x0000000000007941 */ /* 0x000fea0003800000 */
.L_x_867:
[----:B------:R-:W-:Y:S05]  /*8db0*/  BRA.DIV ~URZ, `(.L_x_869) ;  /* 0x0001e1627f007947 */ /* 0x000fea000b800000 */
[----:B---3--:R3:W1:Y:S04]  /*8dc0*/  SHFL.IDX PT, R7, R5, 0x5, 0x181f ;  /* 0x00b81f0005077f89 */ /* 0x00866800000e0000 */
[----:B--2---:R3:W2:Y:S02]  /*8dd0*/  SHFL.IDX PT, R2, R6, 0x5, 0x181f ;  /* 0x00b81f0006027f89 */ /* 0x0046a400000e0000 */
.L_x_1061:
        /* <DEDUP_REMOVED lines=10> */
.L_x_871:
[----:B------:R-:W-:Y:S05]  /*8e80*/  BSYNC B0 ;  /* 0x0000000000007941 */ /* 0x000fea0003800000 */
.L_x_870:
[----:B------:R-:W-:Y:S05]  /*8e90*/  BRA.DIV ~URZ, `(.L_x_872) ;  /* 0x0001e1527f007947 */ /* 0x000fea000b800000 */
[----:B-1----:R1:W3:Y:S02]  /*8ea0*/  SHFL.IDX PT, R7, R5, 0x6, 0x181f ;  /* 0x00d81f0005077f89 */ /* 0x0022e400000e0000 */
.L_x_1062:
[----:B------:R-:W-:Y:S05]  /*8eb0*/  BRA.DIV ~URZ, `(.L_x_873) ;  /* 0x0001e1a27f007947 */ /* 0x000fea000b800000 */
[----:B--2---:R2:W1:Y:S02]  /*8ec0*/  SHFL.IDX PT, R2, R6, 0x6, 0x181f ;  /* 0x00d81f0006027f89 */ /* 0x00446400000e0000 */
.L_x_1063:
        /* <DEDUP_REMOVED lines=10> */
.L_x_875:
[----:B------:R-:W-:Y:S05]  /*8f70*/  BSYNC B0 ;  /* 0x0000000000007941 */ /* 0x000fea0003800000 */
.L_x_874:
[----:B------:R-:W-:Y:S05]  /*8f80*/  BRA.DIV ~URZ, `(.L_x_876) ;  /* 0x0001e1427f007947 */ /* 0x000fea000b800000 */
[----:B-1-34-:R-:W1:Y:S04]  /*8f90*/  SHFL.IDX PT, R5, R5, 0x7, 0x181f ;  /* 0x00f81f0005057f89 */ /* 0x01ae6800000e0000 */
[----:B------:R3:W4:Y:S02]  /*8fa0*/  SHFL.IDX PT, R3, R6, 0x7, 0x181f ;  /* 0x00f81f0006037f89 */ /* 0x00072400000e0000 */
.L_x_1064:
[----:B------:R-:W-:Y:S02]  /*8fb0*/  IADD3 R2, R4, 0x70, RZ ;  /* 0x0000007004027810 */ /* 0x000fe40007ffe0ff */
[----:B------:R-:W-:Y:S02]  /*8fc0*/  ISETP.GE.AND P4, PT, R134, c[0x0][0x1d4], PT ;  /* 0x0000750086007a0c */ /* 0x000fe40003f86270 */
[----:B------:R-:W-:-:S13]  /*8fd0*/  ISETP.GE.AND P0, PT, R2, R0, PT ;  /* 0x000000000200720c */ /* 0x000fda0003f06270 */
[----:B----4-:R-:W-:-:S04]  /*8fe0*/  @!P0 LEA R2, P1, R134, R3, 0x1 ;  /* 0x0000000386028211 */ /* 0x010fc800078208ff */
[----:B-1----:R-:W-:-:S05]  /*8ff0*/  @!P0 LEA.HI.X R3, R134, R5, R135, 0x1, P1 ;  /* 0x0000000586038211 */ /* 0x002fca00008f0c87 */
[----:B------:R-:W-:Y:S01]  /*9000*/  @!PT LDS RZ, [RZ] ;  /* 0x00000000fffff984 */ /* 0x000fe20000000800 */
[----:B------:R-:W-:Y:S01]  /*9010*/  @!PT LDS RZ, [RZ] ;  /* 0x00000000fffff984 */ /* 0x000fe20000000800 */
[----:B------:R-:W-:Y:S01]  /*9020*/  @!PT LDS RZ, [RZ] ;  /* 0x00000000fffff984 */ /* 0x000fe20000000800 */
[----:B------:R1:W-:Y:S04]  /*9030*/  @!P0 LDGSTS.E.BYPASS.LTC128B.128 [R219+0x8900], [R2.64], !P2 ;  /* 0x0890000002db8fae */ /* 0x0003e8000d101d48 */
[----:B------:R-:W0:Y:S01]  /*9040*/  LDGDEPBAR ;  /* 0x00000000000079af */ /* 0x000e220000000000 */
[----:B------:R-:W-:Y:S02]  /*9050*/  WARPSYNC 0xffffffff ;  /* 0xffffffff00007948 */ /* 0x000fe40003800000 */
[----:B------:R-:W4:Y:S04]  /*9060*/  LDL R154, [R1+0x20] ;  /* 0x00002000019a7983 */ /* 0x000f280000100800 */
[----:B--2---:R-:W2:Y:S04]  /*9070*/  LDL R8, [R1+0x44] ;  /* 0x0000440001087983 */ /* 0x004ea80000100800 */
[----:B---3--:R-:W3:Y:S01]  /*9080*/  LDL.64 R6, [R1+0x38] ;  /* 0x0000380001067983 */ /* 0x008ee20000100a00 */
[----:B------:R-:W-:Y:S01]  /*9090*/  IMAD.MOV.U32 R84, RZ, RZ, -0x50 ;  /* 0xffffffb0ff547424 */ /* 0x000fe200078e00ff */
[----:B------:R-:W-:-:S03]  /*90a0*/  SHF.R.S32.HI R75, RZ, 0x1f, R116 ;  /* 0x0000001fff4b7819 */ /* 0x000fc60000011474 */
[----:B------:R-:W-:Y:S02]  /*90b0*/  IMAD R84, R229, R84, 0x50 ;  /* 0x00000050e5547424 */ /* 0x000fe400078e0254 */
[----:B------:R-:W-:Y:S02]  /*90c0*/  IMAD R4, R75, c[0x0][0x1e0], RZ ;  /* 0x000078004b047a24 */ /* 0x000fe400078e02ff */
[----:B-1----:R-:W-:-:S04]  /*90d0*/  IMAD.WIDE.U32 R2, R116, c[0x0][0x1e0], RZ ;  /* 0x0000780074027a25 */ /* 0x002fc800078e00ff */
[----:B------:R-:W-:-:S04]  /*90e0*/  IMAD R4, R116, c[0x0][0x1e4], R4 ;  /* 0x0000790074047a24 */ /* 0x000fc800078e0204 */
[----:B------:R-:W-:Y:S02]  /*90f0*/  IMAD.IADD R3, R3, 0x1, R4 ;  /* 0x0000000103037824 */ /* 0x000fe400078e0204 */
[----:B------:R-:W-:Y:S02]  /*9100*/  IMAD.MOV.U32 R149, RZ, RZ, c[0x0][0x1e0] ;  /* 0x00007800ff957624 */ /* 0x000fe400078e00ff */
[----:B------:R-:W-:Y:S01]  /*9110*/  IMAD.MOV.U32 R152, RZ, RZ, c[0x0][0x1e4] ;  /* 0x00007900ff987624 */ /* 0x000fe200078e00ff */
[----:B------:R-:W-:Y:S01]  /*9120*/  BSSY B0, `(.L_x_877) ;  /* 0x000002c000007945 */ /* 0x000fe20003800000 */
[----:B------:R-:W-:Y:S01]  /*9130*/  BAR.SYNC.DEFER_BLOCKING 0x0 ;  /* 0x0000000000007b1d */ /* 0x000fe20000010000 */
[----:B----4-:R-:W-:-:S04]  /*9140*/  IADD3 R61, R84, R154, -R138 ;  /* 0x0000009a543d7210 */ /* 0x010fc80007ffe88a */
[C---:B------:R-:W-:Y:S01]  /*9150*/  ISETP.GE.AND P0, PT, R61.reuse, 0x1, PT ;  /* 0x000000013d00780c */ /* 0x040fe20003f06270 */
[----:B--2---:R-:W-:Y:S02]  /*9160*/  IMAD.MOV.U32 R145, RZ, RZ, R8 ;  /* 0x000000ffff917224 */ /* 0x004fe400078e0008 */
[----:B---3--:R-:W-:Y:S01]  /*9170*/  IMAD.MOV.U32 R144, RZ, RZ, R6 ;  /* 0x000000ffff907224 */ /* 0x008fe200078e0006 */
[----:B------:R-:W-:-:S03]  /*9180*/  ISETP.GE.AND P3, PT, R61, 0x11, PT ;  /* 0x000000113d00780c */ /* 0x000fc60003f66270 */
[----:B------:R-:W-:-:S04]  /*9190*/  IMAD.WIDE.U32 R4, R2, 0x50, R144 ;  /* 0x0000005002047825 */ /* 0x000fc800078e0090 */
[----:B------:R-:W-:Y:S02]  /*91a0*/  IMAD R2, R3, 0x50, RZ ;  /* 0x0000005003027824 */ /* 0x000fe400078e02ff */
[C---:B------:R-:W-:Y:S02]  /*91b0*/  @P0 LEA R6, P1, R4.reuse, c[0x0][0x1c8], 0x1 ;  /* 0x0000720004060a11 */ /* 0x040fe400078208ff */
[----:B------:R-:W-:Y:S01]  /*91c0*/  IMAD.IADD R3, R5, 0x1, R2 ;  /* 0x0000000105037824 */ /* 0x000fe200078e0202 */
[----:B------:R-:W-:Y:S02]  /*91d0*/  ISETP.GE.AND P2, PT, R61, 0x21, PT ;  /* 0x000000213d00780c */ /* 0x000fe40003f46270 */
[----:B------:R-:W-:Y:S02]  /*91e0*/  @P3 LEA R2, P5, R149, R4, 0x4 ;  /* 0x0000000495023211 */ /* 0x000fe400078a20ff */
[----:B------:R-:W-:Y:S02]  /*91f0*/  @P0 LEA.HI.X R7, R4, c[0x0][0x1cc], R3, 0x1, P1 ;  /* 0x0000730004070a11 */ /* 0x000fe400008f0c03 */
[----:B------:R-:W-:Y:S01]  /*9200*/  ISETP.GE.AND P1, PT, R61, 0x31, PT ;  /* 0x000000313d00780c */ /* 0x000fe20003f26270 */
[----:B------:R-:W-:-:S02]  /*9210*/  IMAD.WIDE.U32 R8, R149, 0x20, RZ ;  /* 0x0000002095087825 */ /* 0x000fc400078e00ff */
[----:B------:R-:W-:Y:S01]  /*9220*/  @!PT LDS RZ, [RZ] ;  /* 0x00000000fffff984 */ /* 0x000fe20000000800 */
[----:B------:R-:W-:Y:S01]  /*9230*/  @!PT LDS RZ, [RZ] ;  /* 0x00000000fffff984 */ /* 0x000fe20000000800 */
[----:B------:R-:W-:Y:S01]  /*9240*/  @!PT LDS RZ, [RZ] ;  /* 0x00000000fffff984 */ /* 0x000fe20000000800 */
[----:B------:R1:W-:Y:S01]  /*9250*/  @P0 LDGSTS.E.BYPASS.LTC128B.128 [R219+0x2900], [R6.64], !P4 ;  /* 0x0290000006db0fae */ /* 0x0003e2000e101d48 */
[----:B------:R-:W-:-:S09]  /*9260*/  @P3 LEA R12, P0, R2, c[0x0][0x1c8], 0x1 ;  /* 0x00007200020c3a11 */ /* 0x000fd200078008ff */
[----:B------:R-:W-:Y:S01]  /*9270*/  @P1 IMAD R14, R152, 0x30, RZ ;  /* 0x00000030980e1824 */ /* 0x000fe200078e02ff */
[----:B-1----:R-:W-:-:S04]  /*9280*/  @P3 LEA.HI.X R6, R149, R3, R152, 0x4, P5 ;  /* 0x0000000395063211 */ /* 0x002fc800028f2498 */
[----:B------:R-:W-:Y:S01]  /*9290*/  @P3 LEA.HI.X R13, R2, c[0x0][0x1cc], R6, 0x1, P0 ;  /* 0x00007300020d3a11 */ /* 0x000fe200000f0c06 */
[----:B------:R-:W-:Y:S01]  /*92a0*/  IMAD.SHL.U32 R2, R152, 0x20, RZ ;  /* 0x0000002098027824 */ /* 0x000fe200078e00ff */
[----:B------:R-:W-:-:S03]  /*92b0*/  @P2 IADD3 R8, P0, R4, R8, RZ ;  /* 0x0000000804082210 */ /* 0x000fc60007f1e0ff */
[----:B------:R1:W-:Y:S01]  /*92c0*/  @P3 LDGSTS.E.BYPASS.LTC128B.128 [R219+0x3100], [R12.64], !P4 ;  /* 0x031000000cdb3fae */ /* 0x0003e2000e101d48 */
[----:B------:R-:W-:Y:S01]  /*92d0*/  @P2 IADD3.X R9, R3, R9, R2, P0, !PT ;  /* 0x0000000903092210 */ /* 0x000fe200007fe402 */
[----:B------:R-:W-:Y:S01]  /*92e0*/  @P1 IMAD.MOV.U32 R2, RZ, RZ, R4 ;  /* 0x000000ffff021224 */ /* 0x000fe200078e0004 */
[----:B------:R-:W-:-:S03]  /*92f0*/  @P2 LEA R10, P0, R8, c[0x0][0x1c8], 0x1 ;  /* 0x00007200080a2a11 */ /* 0x000fc600078008ff */
[----:B------:R-:W-:Y:S01]  /*9300*/  @P1 IMAD.WIDE.U32 R6, R149, 0x30, R2 ;  /* 0x0000003095061825 */ /* 0x000fe200078e0002 */
[----:B------:R-:W-:-:S03]  /*9310*/  @P2 LEA.HI.X R11, R8, c[0x0][0x1cc], R9, 0x1, P0 ;  /* 0x00007300080b2a11 */ /* 0x000fc600000f0c09 */
[----:B------:R-:W-:Y:S01]  /*9320*/  @P1 IMAD.IADD R7, R7, 0x1, R14 ;  /* 0x0000000107071824 */ /* 0x000fe200078e020e */
[C---:B------:R-:W-:Y:S01]  /*9330*/  @P1 LEA R8, P0, R6.reuse, c[0x0][0x1c8], 0x1 ;  /* 0x0000720006081a11 */ /* 0x040fe200078008ff */
[----:B------:R1:W-:Y:S03]  /*9340*/  @P2 LDGSTS.E.BYPASS.LTC128B.128 [R219+0x3900], [R10.64], !P4 ;  /* 0x039000000adb2fae */ /* 0x0003e6000e101d48 */
[----:B------:R-:W-:-:S05]  /*9350*/  @P1 LEA.HI.X R9, R6, c[0x0][0x1cc], R7, 0x1, P0 ;  /* 0x0000730006091a11 */ /* 0x000fca00000f0c07 */
        /* <DEDUP_REMOVED lines=8> */
.L_x_878:
[----:B------:R-:W-:Y:S05]  /*93e0*/  BSYNC B0 ;  /* 0x0000000000007941 */ /* 0x000fea0003800000 */
.L_x_877:
[----:B------:R3:W5:Y:S01]  /*93f0*/  LDL R153, [R1+0x48] ;  /* 0x0000480001997983 */ /* 0x0007620000100800 */
[----:B------:R-:W-:Y:S01]  /*9400*/  ISETP.LT.AND P0, PT, RZ, c[0x0][0x27c], PT ;  /* 0x00009f00ff007a0c */ /* 0x000fe20003f01270 */
[----:B--2---:R-:W-:Y:S02]  /*9410*/  IMAD.MOV.U32 R2, RZ, RZ, c[0x0][0x2c4] ;  /* 0x0000b100ff027624 */ /* 0x004fe400078e00ff */
[----:B------:R-:W0:Y:S03]  /*9420*/  LDGDEPBAR ;  /* 0x00000000000079af */ /* 0x000e260000000000 */
[----:B------:R-:W-:-:S07]  /*9430*/  ISETP.NE.AND P6, PT, R2, 0x1, PT ;  /* 0x000000010200780c */ /* 0x000fce0003fc5270 */
[----:B------:R-:W-:Y:S05]  /*9440*/  @P0 BRA `(.L_x_879) ;  /* 0x0000002000000947 */ /* 0x000fea0003800000 */
[----:B------:R-:W-:-:S04]  /*9450*/  DEPBAR.LE SB0, 0x1 ;  /* 0x000080400000791a */ /* 0x000fc80000000000 */
[----:B------:R-:W-:Y:S05]  /*9460*/  BRA `(.L_x_880) ;  /* 0x00004bd000007947 */ /* 0x000fea0003800000 */
.L_x_879:
[----:B------:R-:W-:Y:S01]  /*9470*/  ULDC.U8 UR4, c[0x0][0x298] ;  /* 0x0000a60000047ab9 */ /* 0x000fe20000000000 */
[----:B-----5:R-:W-:Y:S01]  /*9480*/  SHF.R.S32.HI R2, RZ, 0x1f, R137 ;  /* 0x0000001fff027819 */ /* 0x020fe20000011489 */
[C---:B------:R-:W-:Y:S01]  /*9490*/  IMAD.WIDE.U32 R6, R137.reuse, c[0x0][0x280], RZ ;  /* 0x0000a00089067a25 */ /* 0x040fe200078e00ff */
[----:B------:R-:W-:Y:S01]  /*94a0*/  ISETP.NE.AND P0, PT, RZ, UR4, PT ;  /* 0x00000004ff007c0c */ /* 0x000fe2000bf05270 */
[----:B------:R-:W-:Y:S01]  /*94b0*/  BSSY B2, `(.L_x_880) ;  /* 0x00004b8000027945 */ /* 0x000fe20003800000 */
[----:B------:R-:W-:Y:S01]  /*94c0*/  IADD3 R20, R82, R153, RZ ;  /* 0x0000009952147210 */ /* 0x000fe20007ffe0ff */
[----:B------:R-:W-:Y:S01]  /*94d0*/  IMAD R3, R2, c[0x0][0x280], RZ ;  /* 0x0000a00002037a24 */ /* 0x000fe200078e02ff */
[----:B------:R-:W-:Y:S01]  /*94e0*/  IADD3 R66, R82, 0x60, RZ ;  /* 0x0000006052427810 */ /* 0x000fe20007ffe0ff */
[----:B------:R-:W-:Y:S02]  /*94f0*/  IMAD R2, R2, c[0x0][0x290], RZ ;  /* 0x0000a40002027a24 */ /* 0x000fe400078e02ff */
[----:B-1----:R-:W-:-:S02]  /*9500*/  IMAD R8, R137, c[0x0][0x284], R3 ;  /* 0x0000a10089087a24 */ /* 0x002fc400078e0203 */
[----:B------:R-:W-:Y:S01]  /*9510*/  IMAD R3, R137, c[0x0][0x294], R2 ;  /* 0x0000a50089037a24 */ /* 0x000fe200078e0202 */
[----:B------:R-:W-:Y:S01]  /*9520*/  LEA R2, R163, R20, 0x5 ;  /* 0x00000014a3027211 */ /* 0x000fe200078e28ff */
[----:B------:R-:W-:Y:S01]  /*9530*/  IMAD.WIDE.U32 R4, R137, c[0x0][0x290], RZ ;  /* 0x0000a40089047a25 */ /* 0x000fe200078e00ff */
[----:B------:R-:W-:-:S04]  /*9540*/  IADD3 R8, R8, R7, RZ ;  /* 0x0000000708087210 */ /* 0x000fc80007ffe0ff */
[----:B------:R-:W-:Y:S01]  /*9550*/  IADD3 R9, R3, R5, RZ ;  /* 0x0000000503097210 */ /* 0x000fe20007ffe0ff */
[----:B------:R-:W-:Y:S05]  /*9560*/  @!P0 BRA `(.L_x_881) ;  /* 0x0000269000008947 */ /* 0x000fea0003800000 */
[----:B------:R-:W-:Y:S01]  /*9570*/  @P6 IMAD.HI.U32 R3, R2, c[0x0][0x2c8], RZ ;  /* 0x0000b20002036a27 */ /* 0x000fe200078e00ff */
[----:B------:R-:W-:Y:S01]  /*9580*/  BSSY B0, `(.L_x_882) ;  /* 0x0000033000007945 */ /* 0x000fe20003800000 */
[----:B------:R-:W-:Y:S01]  /*9590*/  SHF.R.S32.HI R28, RZ, 0x1f, R26 ;  /* 0x0000001fff1c7819 */ /* 0x000fe2000001141a */
[----:B------:R-:W-:Y:S01]  /*95a0*/  CS2R R42, SRZ ;  /* 0x00000000002a7805 */ /* 0x000fe2000001ff00 */
[----:B------:R-:W-:Y:S01]  /*95b0*/  IMAD.MOV.U32 R5, RZ, RZ, R9 ;  /* 0x000000ffff057224 */ /* 0x000fe200078e0009 */
[----:B------:R-:W-:Y:S01]  /*95c0*/  @P6 SHF.R.U32.HI R2, RZ, c[0x0][0x2cc], R3 ;  /* 0x0000b300ff026a19 */ /* 0x000fe20000011603 */
[----:B------:R-:W-:-:S03]  /*95d0*/  IMAD.MOV.U32 R7, RZ, RZ, R8 ;  /* 0x000000ffff077224 */ /* 0x000fc600078e0008 */
[----:B------:R-:W-:Y:S01]  /*95e0*/  SHF.R.S32.HI R3, RZ, 0x1f, R2 ;  /* 0x0000001fff037819 */ /* 0x000fe20000011402 */
[----:B------:R-:W-:-:S04]  /*95f0*/  IMAD.WIDE.U32 R6, R2, c[0x0][0x280], R6 ;  /* 0x0000a00002067a25 */ /* 0x000fc800078e0006 */
[C---:B------:R-:W-:Y:S01]  /*9600*/  IMAD R9, R3.reuse, c[0x0][0x280], RZ ;  /* 0x0000a00003097a24 */ /* 0x040fe200078e02ff */
[----:B------:R-:W-:Y:S01]  /*9610*/  LEA R29, P1, R6, c[0x0][0x270], 0x1 ;  /* 0x00009c00061d7a11 */ /* 0x000fe200078208ff */
[----:B------:R-:W-:Y:S02]  /*9620*/  IMAD R8, R3, c[0x0][0x290], RZ ;  /* 0x0000a40003087a24 */ /* 0x000fe400078e02ff */
[C---:B------:R-:W-:Y:S02]  /*9630*/  IMAD.WIDE.U32 R4, R2.reuse, c[0x0][0x290], R4 ;  /* 0x0000a40002047a25 */ /* 0x040fe400078e0004 */
[----:B------:R1:W2:Y:S02]  /*9640*/  SHFL.IDX PT, R10, R29, RZ, 0x1c1f ;  /* 0x001c1fff1d0a7589 */ /* 0x0002a400000e0000 */
[----:B------:R-:W-:Y:S01]  /*9650*/  IMAD R3, R2, c[0x0][0x284], R9 ;  /* 0x0000a10002037a24 */ /* 0x000fe200078e0209 */
[----:B------:R-:W-:Y:S01]  /*9660*/  LEA R30, P0, R4, c[0x0][0x288], 0x1 ;  /* 0x0000a200041e7a11 */ /* 0x000fe200078008ff */
[----:B------:R-:W-:-:S02]  /*9670*/  IMAD R2, R2, c[0x0][0x294], R8 ;  /* 0x0000a50002027a24 */ /* 0x000fc400078e0208 */
[----:B------:R-:W-:Y:S01]  /*9680*/  CS2R R8, SRZ ;  /* 0x0000000000087805 */ /* 0x000fe2000001ff00 */
[----:B------:R-:W-:Y:S01]  /*9690*/  IADD3 R3, R7, R3, RZ ;  /* 0x0000000307037210 */ /* 0x000fe20007ffe0ff */
[----:B------:R1:W4:Y:S01]  /*96a0*/  SHFL.IDX PT, R11, R30, RZ, 0x1c1f ;  /* 0x001c1fff1e0b7589 */ /* 0x00032200000e0000 */
[----:B------:R-:W-:Y:S02]  /*96b0*/  IADD3 R2, R5, R2, RZ ;  /* 0x0000000205027210 */ /* 0x000fe40007ffe0ff */
[----:B------:R-:W-:Y:S02]  /*96c0*/  LEA.HI.X R27, R6, c[0x0][0x274], R3, 0x1, P1 ;  /* 0x00009d00061b7a11 */ /* 0x000fe400008f0c03 */
[----:B------:R-:W-:Y:S01]  /*96d0*/  LEA.HI.X R23, R4, c[0x0][0x28c], R2, 0x1, P0 ;  /* 0x0000a30004177a11 */ /* 0x000fe200000f0c02 */
[----:B------:R-:W-:Y:S01]  /*96e0*/  CS2R R6, SRZ ;  /* 0x0000000000067805 */ /* 0x000fe2000001ff00 */
[----:B------:R-:W-:Y:S01]  /*96f0*/  ISETP.GE.AND P0, PT, R20, R0, PT ;  /* 0x000000001400720c */ /* 0x000fe20003f06270 */
[----:B------:R1:W3:Y:S01]  /*9700*/  SHFL.IDX PT, R17, R27, RZ, 0x1c1f ;  /* 0x001c1fff1b117589 */ /* 0x0002e200000e0000 */
[----:B------:R-:W-:Y:S01]  /*9710*/  CS2R R4, SRZ ;  /* 0x0000000000047805 */ /* 0x000fe2000001ff00 */
[----:B------:R-:W-:-:S02]  /*9720*/  CS2R R2, SRZ ;  /* 0x0000000000027805 */ /* 0x000fc4000001ff00 */
[----:B------:R1:W1:Y:S08]  /*9730*/  SHFL.IDX PT, R16, R23, RZ, 0x1c1f ;  /* 0x001c1fff17107589 */ /* 0x00027000000e0000 */
[----:B------:R-:W-:Y:S05]  /*9740*/  @P0 BRA `(.L_x_883) ;  /* 0x0000016000000947 */ /* 0x000fea0003800000 */
[----:B--2---:R-:W-:Y:S01]  /*9750*/  ISETP.GE.AND P1, PT, R24, c[0x0][0x27c], PT ;  /* 0x00009f0018007a0c */ /* 0x004fe20003f26270 */
[----:B------:R-:W-:Y:S01]  /*9760*/  CS2R R8, SRZ ;  /* 0x0000000000087805 */ /* 0x000fe2000001ff00 */
[----:B------:R-:W-:Y:S01]  /*9770*/  ISETP.GE.AND P0, PT, R26, c[0x0][0x27c], PT ;  /* 0x00009f001a007a0c */ /* 0x000fe20003f06270 */
[----:B------:R-:W-:-:S10]  /*9780*/  CS2R R6, SRZ ;  /* 0x0000000000067805 */ /* 0x000fd4000001ff00 */
[C---:B------:R-:W-:Y:S01]  /*9790*/  @!P1 IMAD.SHL.U32 R2, R24.reuse, 0x2, RZ ;  /* 0x0000000218029824 */ /* 0x040fe200078e00ff */
[----:B------:R-:W-:Y:S01]  /*97a0*/  @!P1 SHF.L.U64.HI R3, R24, 0x1, R25 ;  /* 0x0000000118039819 */ /* 0x000fe20000010219 */
[C---:B------:R-:W-:Y:S01]  /*97b0*/  @!P0 IMAD.SHL.U32 R4, R26.reuse, 0x2, RZ ;  /* 0x000000021a048824 */ /* 0x040fe200078e00ff */
[----:B------:R-:W-:Y:S02]  /*97c0*/  @!P0 SHF.L.U64.HI R5, R26, 0x1, R28 ;  /* 0x000000011a058819 */ /* 0x000fe4000001021c */
[CC--:B------:R-:W-:Y:S02]  /*97d0*/  @!P1 IADD3 R14, P2, R10.reuse, R2.reuse, RZ ;  /* 0x000000020a0e9210 */ /* 0x0c0fe40007f5e0ff */
[----:B----4-:R-:W-:Y:S02]  /*97e0*/  @!P1 IADD3 R12, P5, R11, R2, RZ ;  /* 0x000000020b0c9210 */ /* 0x010fe40007fbe0ff */
[-C--:B------:R-:W-:Y:S01]  /*97f0*/  @!P0 IADD3 R2, P3, R10, R4.reuse, RZ ;  /* 0x000000040a028210 */ /* 0x080fe20007f7e0ff */
[--C-:B---3--:R-:W-:Y:S01]  /*9800*/  @!P1 IMAD.X R15, R17, 0x1, R3.reuse, P2 ;  /* 0x00000001110f9824 */ /* 0x108fe200010e0603 */
[----:B------:R-:W-:Y:S01]  /*9810*/  @!P0 IADD3 R10, P2, R11, R4, RZ ;  /* 0x000000040b0a8210 */ /* 0x000fe20007f5e0ff */
[----:B-1----:R-:W-:-:S02]  /*9820*/  @!P1 IMAD.X R13, R16, 0x1, R3, P5 ;  /* 0x00000001100d9824 */ /* 0x002fc400028e0603 */
[--C-:B------:R-:W-:Y:S01]  /*9830*/  @!P0 IMAD.X R3, R17, 0x1, R5.reuse, P3 ;  /* 0x0000000111038824 */ /* 0x100fe200018e0605 */
[----:B------:R1:W5:Y:S01]  /*9840*/  @!P1 LD.E.64 R6, [R14.64] ;  /* 0x000000080e069980 */ /* 0x000362000c101b00 */
[----:B------:R-:W-:Y:S02]  /*9850*/  @!P0 IMAD.X R11, R16, 0x1, R5, P2 ;  /* 0x00000001100b8824 */ /* 0x000fe400010e0605 */
[----:B------:R-:W-:Y:S01]  /*9860*/  CS2R R4, SRZ ;  /* 0x0000000000047805 */ /* 0x000fe2000001ff00 */
[----:B------:R2:W5:Y:S05]  /*9870*/  @!P0 LD.E.64 R8, [R2.64] ;  /* 0x0000000802088980 */ /* 0x00056a000c101b00 */
[----:B------:R1:W5:Y:S01]  /*9880*/  @!P0 LD.E.64 R4, [R10.64] ;  /* 0x000000080a048980 */ /* 0x000362000c101b00 */
[----:B--2---:R-:W-:-:S06]  /*9890*/  CS2R R2, SRZ ;  /* 0x0000000000027805 */ /* 0x004fcc000001ff00 */
[----:B------:R1:W5:Y:S02]  /*98a0*/  @!P1 LD.E.64 R2, [R12.64] ;  /* 0x000000080c029980 */ /* 0x000364000c101b00 */
.L_x_883:
[----:B--2---:R-:W-:Y:S05]  /*98b0*/  BSYNC B0 ;  /* 0x0000000000007941 */ /* 0x004fea0003800000 */
.L_x_882:
[----:B-1----:R-:W-:Y:S01]  /*98c0*/  IADD3 R10, R20, 0x20, RZ ;  /* 0x00000020140a7810 */ /* 0x002fe20007ffe0ff */
[----:B-----5:R-:W-:Y:S01]  /*98d0*/  IMAD.MOV.U32 R14, RZ, RZ, R8 ;  /* 0x000000ffff0e7224 */ /* 0x020fe200078e0008 */
[----:B------:R1:W2:Y:S01]  /*98e0*/  SHFL.IDX PT, R22, R27, 0x1, 0x1c1f ;  /* 0x003c1f001b167f89 */ /* 0x0002a200000e0000 */
[----:B------:R-:W-:Y:S01]  /*98f0*/  IMAD.MOV.U32 R13, RZ, RZ, R9 ;  /* 0x000000ffff0d7224 */ /* 0x000fe200078e0009 */
[----:B------:R-:W-:Y:S01]  /*9900*/  ISETP.GE.AND P0, PT, R10, R0, PT ;  /* 0x000000000a00720c */ /* 0x000fe20003f06270 */
[----:B------:R-:W-:Y:S01]  /*9910*/  IMAD.MOV.U32 R12, RZ, RZ, R6 ;  /* 0x000000ffff0c7224 */ /* 0x000fe200078e0006 */
[----:B----4-:R1:W4:Y:S01]  /*9920*/  SHFL.IDX PT, R11, R29, 0x1, 0x1c1f ;  /* 0x003c1f001d0b7f89 */ /* 0x01032200000e0000 */
[----:B------:R-:W-:Y:S01]  /*9930*/  IMAD.MOV.U32 R10, RZ, RZ, R7 ;  /* 0x000000ffff0a7224 */ /* 0x000fe200078e0007 */
[----:B------:R-:W-:Y:S01]  /*9940*/  PRMT R55, R13, 0x5410, R14 ;  /* 0x000054100d377816 */ /* 0x000fe2000000000e */
[----:B------:R-:W-:Y:S01]  /*9950*/  IMAD.MOV.U32 R13, RZ, RZ, R5 ;  /* 0x000000ffff0d7224 */ /* 0x000fe200078e0005 */
[----:B------:R-:W-:Y:S01]  /*9960*/  MOV R14, R4 ;  /* 0x00000004000e7202 */ /* 0x000fe20000000f00 */
[----:B------:R1:W3:Y:S01]  /*9970*/  SHFL.IDX PT, R21, R23, 0x1, 0x1c1f ;  /* 0x003c1f0017157f89 */ /* 0x0002e200000e0000 */
[----:B------:R-:W-:Y:S01]  /*9980*/  PRMT R53, R10, 0x5410, R12 ;  /* 0x000054100a357816 */ /* 0x000fe2000000000c */
[----:B------:R-:W-:Y:S01]  /*9990*/  IMAD.MOV.U32 R12, RZ, RZ, R2 ;  /* 0x000000ffff0c7224 */ /* 0x000fe200078e0002 */
[----:B------:R-:W-:Y:S01]  /*99a0*/  MOV R10, R3 ;  /* 0x00000003000a7202 */ /* 0x000fe20000000f00 */
[----:B------:R1:W1:Y:S01]  /*99b0*/  SHFL.IDX PT, R18, R30, 0x1, 0x1c1f ;  /* 0x003c1f001e127f89 */ /* 0x00026200000e0000 */
[----:B------:R-:W-:Y:S01]  /*99c0*/  BSSY B0, `(.L_x_884) ;  /* 0x000001d000007945 */ /* 0x000fe20003800000 */
[----:B------:R-:W-:Y:S01]  /*99d0*/  PRMT R54, R13, 0x5410, R14 ;  /* 0x000054100d367816 */ /* 0x000fe2000000000e */
[----:B------:R-:W-:Y:S01]  /*99e0*/  CS2R R32, SRZ ;  /* 0x0000000000207805 */ /* 0x000fe2000001ff00 */
[----:B------:R-:W-:Y:S01]  /*99f0*/  PRMT R52, R10, 0x5410, R12 ;  /* 0x000054100a347816 */ /* 0x000fe2000000000c */
[----:B------:R-:W-:Y:S01]  /*9a00*/  CS2R R36, SRZ ;  /* 0x0000000000247805 */ /* 0x000fe2000001ff00 */
[----:B------:R-:W-:Y:S01]  /*9a10*/  CS2R R34, SRZ ;  /* 0x0000000000227805 */ /* 0x000fe2000001ff00 */
[----:B------:R-:W-:Y:S05]  /*9a20*/  @P0 BRA `(.L_x_885) ;  /* 0x0000016000000947 */ /* 0x000fea0003800000 */
[----:B------:R-:W-:Y:S01]  /*9a30*/  ISETP.GE.AND P1, PT, R24, c[0x0][0x27c], PT ;  /* 0x00009f0018007a0c */ /* 0x000fe20003f26270 */
[----:B------:R-:W-:Y:S01]  /*9a40*/  CS2R R42, SRZ ;  /* 0x00000000002a7805 */ /* 0x000fe2000001ff00 */
[----:B------:R-:W-:Y:S01]  /*9a50*/  ISETP.GE.AND P0, PT, R26, c[0x0][0x27c], PT ;  /* 0x00009f001a007a0c */ /* 0x000fe20003f06270 */
[----:B------:R-:W-:-:S10]  /*9a60*/  CS2R R32, SRZ ;  /* 0x0000000000207805 */ /* 0x000fd4000001ff00 */
[C---:B------:R-:W-:Y:S01]  /*9a70*/  @!P1 IMAD.SHL.U32 R10, R24.reuse, 0x2, RZ ;  /* 0x00000002180a9824 */ /* 0x040fe200078e00ff */
[----:B------:R-:W-:Y:S01]  /*9a80*/  @!P1 SHF.L.U64.HI R15, R24, 0x1, R25 ;  /* 0x00000001180f9819 */ /* 0x000fe20000010219 */
[C---:B------:R-:W-:Y:S01]  /*9a90*/  @!P0 IMAD.SHL.U32 R13, R26.reuse, 0x2, RZ ;  /* 0x000000021a0d8824 */ /* 0x040fe200078e00ff */
[----:B------:R-:W-:Y:S02]  /*9aa0*/  @!P0 SHF.L.U64.HI R19, R26, 0x1, R28 ;  /* 0x000000011a138819 */ /* 0x000fe4000001021c */
[CC--:B----4-:R-:W-:Y:S02]  /*9ab0*/  @!P1 IADD3 R16, P2, R11.reuse, R10.reuse, RZ ;  /* 0x0000000a0b109210 */ /* 0x0d0fe40007f5e0ff */
[----:B-1----:R-:W-:Y:S02]  /*9ac0*/  @!P1 IADD3 R14, P5, R18, R10, RZ ;  /* 0x0000000a120e9210 */ /* 0x002fe40007fbe0ff */
[-C--:B------:R-:W-:Y:S01]  /*9ad0*/  @!P0 IADD3 R12, P3, R11, R13.reuse, RZ ;  /* 0x0000000d0b0c8210 */ /* 0x080fe20007f7e0ff */
[--C-:B--23--:R-:W-:Y:S01]  /*9ae0*/  @!P1 IMAD.X R17, R22, 0x1, R15.reuse, P2 ;  /* 0x0000000116119824 */ /* 0x10cfe200010e060f */
[----:B------:R-:W-:Y:S01]  /*9af0*/  @!P0 IADD3 R10, P2, R18, R13, RZ ;  /* 0x0000000d120a8210 */ /* 0x000fe20007f5e0ff */
[----:B------:R-:W-:Y:S01]  /*9b00*/  CS2R R34, SRZ ;  /* 0x0000000000227805 */ /* 0x000fe2000001ff00 */
[----:B------:R-:W-:Y:S01]  /*9b10*/  CS2R R36, SRZ ;  /* 0x0000000000247805 */ /* 0x000fe2000001ff00 */
[----:B------:R-:W-:Y:S01]  /*9b20*/  @!P1 IMAD.X R15, R21, 0x1, R15, P5 ;  /* 0x00000001150f9824 */ /* 0x000fe200028e060f */
[----:B------:R1:W5:Y:S01]  /*9b30*/  @!P1 LD.E.64 R32, [R16.64] ;  /* 0x0000000810209980 */ /* 0x000362000c101b00 */
[----:B------:R-:W-:-:S02]  /*9b40*/  @!P0 IMAD.X R13, R22, 0x1, R19, P3 ;  /* 0x00000001160d8824 */ /* 0x000fc400018e0613 */
[----:B------:R-:W-:Y:S01]  /*9b50*/  @!P0 IMAD.X R11, R21, 0x1, R19, P2 ;  /* 0x00000001150b8824 */ /* 0x000fe200010e0613 */
[----:B------:R1:W5:Y:S04]  /*9b60*/  @!P1 LD.E.64 R34, [R14.64] ;  /* 0x000000080e229980 */ /* 0x000368000c101b00 */
[----:B------:R1:W5:Y:S04]  /*9b70*/  @!P0 LD.E.64 R42, [R12.64] ;  /* 0x000000080c2a8980 */ /* 0x000368000c101b00 */
[----:B------:R1:W5:Y:S02]  /*9b80*/  @!P0 LD.E.64 R36, [R10.64] ;  /* 0x000000080a248980 */ /* 0x000364000c101b00 */
.L_x_885:
[----:B------:R-:W-:Y:S05]  /*9b90*/  BSYNC B0 ;  /* 0x0000000000007941 */ /* 0x000fea0003800000 */
.L_x_884:
[----:B-1----:R-:W-:Y:S01]  /*9ba0*/  IADD3 R10, R20, 0x40, RZ ;  /* 0x00000040140a7810 */ /* 0x002fe20007ffe0ff */
[----:B-----5:R-:W-:Y:S01]  /*9bb0*/  IMAD.MOV.U32 R14, RZ, RZ, R42 ;  /* 0x000000ffff0e7224 */ /* 0x020fe200078e002a */
[----:B--2---:R1:W2:Y:S01]  /*9bc0*/  SHFL.IDX PT, R22, R27, 0x2, 0x1c1f ;  /* 0x005c1f001b167f89 */ /* 0x0042a200000e0000 */
        /* <DEDUP_REMOVED lines=8> */
[----:B---3--:R1:W3:Y:S01]  /*9c50*/  SHFL.IDX PT, R21, R23, 0x2, 0x1c1f ;  /* 0x005c1f0017157f89 */ /* 0x0082e200000e0000 */
        /* <DEDUP_REMOVED lines=24> */
[--C-:B--2---:R-:W-:Y:S01]  /*9de0*/  @!P1 IMAD.X R17, R22, 0x1, R15.reuse, P2 ;  /* 0x0000000116119824 */ /* 0x104fe200010e060f */
[----:B------:R-:W-:Y:S01]  /*9df0*/  @!P0 IADD3 R10, P2, R18, R13, RZ ;  /* 0x0000000d120a8210 */ /* 0x000fe20007f5e0ff */
[----:B------:R-:W-:Y:S01]  /*9e00*/  CS2R R40, SRZ ;  /* 0x0000000000287805 */ /* 0x000fe2000001ff00 */
[----:B------:R-:W-:Y:S01]  /*9e10*/  CS2R R44, SRZ ;  /* 0x00000000002c7805 */ /* 0x000fe2000001ff00 */
[----:B---3--:R-:W-:Y:S01]  /*9e20*/  @!P1 IMAD.X R15, R21, 0x1, R15, P5 ;  /* 0x00000001150f9824 */ /* 0x008fe200028e060f */
[----:B------:R1:W5:Y:S01]  /*9e30*/  @!P1 LD.E.64 R38, [R16.64] ;  /* 0x0000000810269980 */ /* 0x000362000c101b00 */
[----:B------:R-:W-:-:S02]  /*9e40*/  @!P0 IMAD.X R13, R22, 0x1, R19, P3 ;  /* 0x00000001160d8824 */ /* 0x000fc400018e0613 */
[----:B------:R-:W-:Y:S01]  /*9e50*/  @!P0 IMAD.X R11, R21, 0x1, R19, P2 ;  /* 0x00000001150b8824 */ /* 0x000fe200010e0613 */
[----:B------:R1:W5:Y:S04]  /*9e60*/  @!P1 LD.E.64 R40, [R14.64] ;  /* 0x000000080e289980 */ /* 0x000368000c101b00 */
[----:B------:R1:W5:Y:S04]  /*9e70*/  @!P0 LD.E.64 R46, [R12.64] ;  /* 0x000000080c2e8980 */ /* 0x000368000c101b00 */
[----:B------:R1:W5:Y:S02]  /*9e80*/  @!P0 LD.E.64 R44, [R10.64] ;  /* 0x000000080a2c8980 */ /* 0x000364000c101b00 */
.L_x_887:
[----:B------:R-:W-:Y:S05]  /*9e90*/  BSYNC B0 ;  /* 0x0000000000007941 */ /* 0x000fea0003800000 */
.L_x_886:
[----:B-1----:R-:W-:Y:S01]  /*9ea0*/  IADD3 R10, R20, 0x60, RZ ;  /* 0x00000060140a7810 */ /* 0x002fe20007ffe0ff */
[----:B-----5:R-:W-:Y:S01]  /*9eb0*/  IMAD.MOV.U32 R14, RZ, RZ, R46 ;  /* 0x000000ffff0e7224 */ /* 0x020fe200078e002e */
[----:B---3--:R-:W1:Y:S01]  /*9ec0*/  SHFL.IDX PT, R21, R27, 0x3, 0x1c1f ;  /* 0x007c1f001b157f89 */ /* 0x008e6200000e0000 */
        /* <DEDUP_REMOVED lines=8> */
[----:B------:R2:W1:Y:S01]  /*9f50*/  SHFL.IDX PT, R20, R23, 0x3, 0x1c1f ;  /* 0x007c1f0017147f89 */ /* 0x00046200000e0000 */
[----:B------:R-:W-:Y:S01]  /*9f60*/  PRMT R60, R10, 0x5410, R12 ;  /* 0x000054100a3c7816 */ /* 0x000fe2000000000c */
[----:B------:R-:W-:Y:S01]  /*9f70*/  IMAD.MOV.U32 R12, RZ, RZ, R40 ;  /* 0x000000ffff0c7224 */ /* 0x000fe200078e0028 */
[----:B------:R-:W-:Y:S01]  /*9f80*/  MOV R10, R41 ;  /* 0x00000029000a7202 */ /* 0x000fe20000000f00 */
[----:B------:R1:W4:Y:S01]  /*9f90*/  SHFL.IDX PT, R18, R30, 0x3, 0x1c1f ;  /* 0x007c1f001e127f89 */ /* 0x00032200000e0000 */
[----:B------:R-:W-:Y:S01]  /*9fa0*/  BSSY B0, `(.L_x_888) ;  /* 0x000001d000007945 */ /* 0x000fe20003800000 */
[----:B------:R-:W-:Y:S01]  /*9fb0*/  PRMT R62, R13, 0x5410, R14 ;  /* 0x000054100d3e7816 */ /* 0x000fe2000000000e */
[----:B------:R-:W-:Y:S01]  /*9fc0*/  CS2R R48, SRZ ;  /* 0x0000000000307805 */ /* 0x000fe2000001ff00 */
[----:B---3--:R-:W-:Y:S01]  /*9fd0*/  PRMT R29, R10, 0x5410, R12 ;  /* 0x000054100a1d7816 */ /* 0x008fe2000000000c */
[----:B--2---:R-:W-:Y:S01]  /*9fe0*/  CS2R R22, SRZ ;  /* 0x0000000000167805 */ /* 0x004fe2000001ff00 */
[----:B-1----:R-:W-:Y:S01]  /*9ff0*/  CS2R R30, SRZ ;  /* 0x00000000001e7805 */ /* 0x002fe2000001ff00 */
[----:B------:R-:W-:Y:S05]  /*a000*/  @P0 BRA `(.L_x_889) ;  /* 0x0000016000000947 */ /* 0x000fea0003800000 */
[----:B----4-:R-:W-:Y:S01]  /*a010*/  ISETP.GE.AND P1, PT, R24, c[0x0][0x27c], PT ;  /* 0x00009f0018007a0c */ /* 0x010fe20003f26270 */
        /* <DEDUP_REMOVED lines=8> */
[C---:B------:R-:W-:Y:S02]  /*a0a0*/  @!P1 IADD3 R14, P5, R18.reuse, R10, RZ ;  /* 0x0000000a120e9210 */ /* 0x040fe40007fbe0ff */
[-C--:B------:R-:W-:Y:S01]  /*a0b0*/  @!P0 IADD3 R12, P3, R11, R13.reuse, RZ ;  /* 0x0000000d0b0c8210 */ /* 0x080fe20007f7e0ff */
[C-C-:B------:R-:W-:Y:S01]  /*a0c0*/  @!P1 IMAD.X R17, R21.reuse, 0x1, R15.reuse, P2 ;  /* 0x0000000115119824 */ /* 0x140fe200010e060f */
        /* <DEDUP_REMOVED lines=10> */
.L_x_889:
[----:B----4-:R-:W-:Y:S05]  /*a170*/  BSYNC B0 ;  /* 0x0000000000007941 */ /* 0x010fea0003800000 */
.L_x_888:
[----:B-1----:R-:W-:Y:S01]  /*a180*/  IMAD.IADD R12, R0, 0x1, -R153 ;  /* 0x00000001000c7824 */ /* 0x002fe200078e0a99 */
[----:B-----5:R-:W-:Y:S01]  /*a190*/  MOV R0, R23 ;  /* 0x0000001700007202 */ /* 0x020fe20000000f00 */
[----:B------:R-:W-:Y:S01]  /*a1a0*/  IMAD.MOV.U32 R10, RZ, RZ, R50 ;  /* 0x000000ffff0a7224 */ /* 0x000fe200078e0032 */
[----:B------:R-:W-:-:S04]  /*a1b0*/  DEPBAR.LE SB0, 0x1 ;  /* 0x000080400000791a */ /* 0x000fc80000000000 */
[----:B------:R-:W-:Y:S01]  /*a1c0*/  IMNMX R27, R12, 0x80, PT ;  /* 0x000000800c1b7817 */ /* 0x000fe20003800200 */
[----:B------:R-:W-:Y:S01]  /*a1d0*/  IMAD.MOV.U32 R11, RZ, RZ, R51 ;  /* 0x000000ffff0b7224 */ /* 0x000fe200078e0033 */
[----:B------:R-:W-:Y:S01]  /*a1e0*/  PRMT R67, R67, 0x5410, R10 ;  /* 0x0000541043437816 */ /* 0x000fe2000000000a */
[----:B------:R-:W-:Y:S01]  /*a1f0*/  IMAD.MOV.U32 R10, RZ, RZ, R22 ;  /* 0x000000ffff0a7224 */ /* 0x000fe200078e0016 */
[----:B------:R-:W-:Y:S01]  /*a200*/  BAR.SYNC.DEFER_BLOCKING 0x0 ;  /* 0x0000000000007b1d */ /* 0x000fe20000010000 */
[----:B------:R-:W-:Y:S01]  /*a210*/  ISETP.GE.AND P0, PT, R82, R27, PT ;  /* 0x0000001b5200720c */ /* 0x000fe20003f06270 */
[----:B------:R-:W-:Y:S01]  /*a220*/  IMAD.MOV.U32 R12, RZ, RZ, R48 ;  /* 0x000000ffff0c7224 */ /* 0x000fe200078e0030 */
[----:B------:R-:W-:Y:S01]  /*a230*/  PRMT R67, R11, 0x7610, R67 ;  /* 0x000076100b437816 */ /* 0x000fe20000000043 */
[----:B------:R-:W-:Y:S01]  /*a240*/  IMAD.MOV.U32 R11, RZ, RZ, R49 ;  /* 0x000000ffff0b7224 */ /* 0x000fe200078e0031 */
[----:B------:R-:W-:Y:S01]  /*a250*/  PRMT R64, R0, 0x5410, R10 ;  /* 0x0000541000407816 */ /* 0x000fe2000000000a */
[----:B------:R-:W-:Y:S01]  /*a260*/  IMAD.MOV.U32 R0, RZ, RZ, R31 ;  /* 0x000000ffff007224 */ /* 0x000fe200078e001f */
[----:B------:R-:W-:Y:S01]  /*a270*/  MOV R10, R30 ;  /* 0x0000001e000a7202 */ /* 0x000fe20000000f00 */
[----:B------:R-:W-:Y:S01]  /*a280*/  BSSY B1, `(.L_x_890) ;  /* 0x0000066000017945 */ /* 0x000fe20003800000 */
[----:B------:R-:W-:-:S02]  /*a290*/  PRMT R65, R11, 0x5410, R12 ;  /* 0x000054100b417816 */ /* 0x000fc4000000000c */
[----:B------:R-:W-:-:S03]  /*a2a0*/  PRMT R28, R0, 0x5410, R10 ;  /* 0x00005410001c7816 */ /* 0x000fc6000000000a */
[----:B------:R-:W-:Y:S05]  /*a2b0*/  @P0 BRA `(.L_x_891) ;  /* 0x0000062000000947 */ /* 0x000fea0003800000 */
[----:B------:R-:W-:Y:S01]  /*a2c0*/  ISETP.GE.AND P0, PT, R24, c[0x0][0x27c], PT ;  /* 0x00009f0018007a0c */ /* 0x000fe20003f06270 */
[----:B------:R-:W-:-:S12]  /*a2d0*/  BSSY B0, `(.L_x_892) ;  /* 0x0000030000007945 */ /* 0x000fd80003800000 */
[----:B------:R-:W-:Y:S05]  /*a2e0*/  @P0 BRA `(.L_x_893) ;  /* 0x000002e000000947 */ /* 0x000fea0003800000 */
[----:B------:R-:W1:Y:S01]  /*a2f0*/  LDS.128 R12, [R80+0x5000] ;  /* 0x00500000500c7984 */ /* 0x000e620000000c00 */
[--C-:B------:R-:W-:Y:S02]  /*a300*/  SHF.R.U64 R6, R6, 0x10, R7.reuse ;  /* 0x0000001006067819 */ /* 0x100fe40000001207 */
[----:B------:R-:W-:Y:S02]  /*a310*/  SHF.R.U32.HI R0, RZ, 0x10, R7 ;  /* 0x00000010ff007819 */ /* 0x000fe40000011607 */
[--C-:B------:R-:W-:Y:S02]  /*a320*/  SHF.R.U64 R7, R2, 0x10, R3.reuse ;  /* 0x0000001002077819 */ /* 0x100fe40000001203 */
[----:B------:R-:W-:Y:S02]  /*a330*/  SHF.R.U32.HI R2, RZ, 0x10, R3 ;  /* 0x00000010ff027819 */ /* 0x000fe40000011603 */
[----:B------:R-:W-:Y:S02]  /*a340*/  PRMT R10, R53, 0x5410, R0 ;  /* 0x00005410350a7816 */ /* 0x000fe40000000000 */
[----:B------:R-:W-:-:S02]  /*a350*/  PRMT R0, R52, 0x5410, R2 ;  /* 0x0000541034007816 */ /* 0x000fc40000000002 */
[----:B------:R-:W-:Y:S02]  /*a360*/  PRMT R17, R53, 0x5432, R6 ;  /* 0x0000543235117816 */ /* 0x000fe40000000006 */
[----:B------:R-:W-:Y:S01]  /*a370*/  PRMT R16, R52, 0x5432, R7 ;  /* 0x0000543234107816 */ /* 0x000fe20000000007 */
[C---:B------:R-:W-:Y:S01]  /*a380*/  IMAD.U32 R19, R0.reuse, 0x10000, RZ ;  /* 0x0001000000137824 */ /* 0x040fe200078e00ff */
[----:B------:R-:W-:Y:S02]  /*a390*/  LOP3.LUT R21, R0, 0xffff0000, RZ, 0xc0, !PT ;  /* 0xffff000000157812 */ /* 0x000fe400078ec0ff */
[----:B------:R-:W-:Y:S01]  /*a3a0*/  LOP3.LUT R20, R10, 0xffff0000, RZ, 0xc0, !PT ;  /* 0xffff00000a147812 */ /* 0x000fe200078ec0ff */
[C---:B-1----:R-:W-:Y:S01]  /*a3b0*/  IMAD.U32 R18, R14.reuse, 0x10000, RZ ;  /* 0x000100000e127824 */ /* 0x042fe200078e00ff */
[----:B------:R-:W-:Y:S01]  /*a3c0*/  LOP3.LUT R11, R14, 0xffff0000, RZ, 0xc0, !PT ;  /* 0xffff00000e0b7812 */ /* 0x000fe200078ec0ff */
[C---:B------:R-:W-:Y:S01]  /*a3d0*/  IMAD.U32 R14, R15.reuse, 0x10000, RZ ;  /* 0x000100000f0e7824 */ /* 0x040fe200078e00ff */
[----:B------:R-:W-:Y:S01]  /*a3e0*/  LOP3.LUT R2, R15, 0xffff0000, RZ, 0xc0, !PT ;  /* 0xffff00000f027812 */ /* 0x000fe200078ec0ff */
[----:B------:R-:W-:Y:S01]  /*a3f0*/  IMAD.U32 R15, R10, 0x10000, RZ ;  /* 0x000100000a0f7824 */ /* 0x000fe200078e00ff */
[----:B------:R-:W-:-:S02]  /*a400*/  SHF.L.U32 R7, R12, 0x10, RZ ;  /* 0x000000100c077819 */ /* 0x000fc400000006ff */
[----:B------:R-:W-:Y:S01]  /*a410*/  LOP3.LUT R6, R12, 0xffff0000, RZ, 0xc0, !PT ;  /* 0xffff00000c067812 */ /* 0x000fe200078ec0ff */
[----:B------:R-:W-:Y:S01]  /*a420*/  FMUL.FTZ R12, R11, R19 ;  /* 0x000000130b0c7220 */ /* 0x000fe20000410000 */
[----:B------:R-:W-:Y:S01]  /*a430*/  SHF.L.U32 R3, R13, 0x10, RZ ;  /* 0x000000100d037819 */ /* 0x000fe200000006ff */
[-C--:B------:R-:W-:Y:S01]  /*a440*/  FMUL.FTZ R11, R11, R15.reuse ;  /* 0x0000000f0b0b7220 */ /* 0x080fe20000410000 */
[----:B------:R-:W-:Y:S01]  /*a450*/  LOP3.LUT R0, R13, 0xffff0000, RZ, 0xc0, !PT ;  /* 0xffff00000d007812 */ /* 0x000fe200078ec0ff */
[C---:B------:R-:W-:Y:S02]  /*a460*/  FFMA.FTZ R13, R18.reuse, R15, -R12 ;  /* 0x0000000f120d7223 */ /* 0x040fe4000001080c */
[----:B------:R-:W-:Y:S01]  /*a470*/  FFMA.FTZ R12, R18, R19, R11 ;  /* 0x00000013120c7223 */ /* 0x000fe2000001000b */
[C---:B------:R-:W-:Y:S01]  /*a480*/  SHF.L.U32 R18, R17.reuse, 0x10, RZ ;  /* 0x0000001011127819 */ /* 0x040fe200000006ff */
[----:B------:R-:W-:Y:S01]  /*a490*/  FMUL.FTZ R10, R2, R21 ;  /* 0x00000015020a7220 */ /* 0x000fe20000410000 */
[----:B------:R-:W-:Y:S01]  /*a4a0*/  LOP3.LUT R17, R17, 0xffff0000, RZ, 0xc0, !PT ;  /* 0xffff000011117812 */ /* 0x000fe200078ec0ff */
[C---:B------:R-:W-:Y:S01]  /*a4b0*/  IMAD.U32 R19, R16.reuse, 0x10000, RZ ;  /* 0x0001000010137824 */ /* 0x040fe200078e00ff */
[----:B------:R-:W-:Y:S01]  /*a4c0*/  LOP3.LUT R16, R16, 0xffff0000, RZ, 0xc0, !PT ;  /* 0xffff000010107812 */ /* 0x000fe200078ec0ff */
[----:B------:R-:W-:-:S02]  /*a4d0*/  FMUL.FTZ R2, R2, R20 ;  /* 0x0000001402027220 */ /* 0x000fc40000410000 */
[C---:B------:R-:W-:Y:S02]  /*a4e0*/  FFMA.FTZ R15, R14.reuse, R20, -R10 ;  /* 0x000000140e0f7223 */ /* 0x040fe4000001080a */
[----:B------:R-:W-:Y:S01]  /*a4f0*/  FFMA.FTZ R11, R14, R21, R2 ;  /* 0x000000150e0b7223 */ /* 0x000fe20000010002 */
[----:B------:R-:W-:Y:S01]  /*a500*/  F2FP.BF16.PACK_AB R14, R12, R13 ;  /* 0x0000000d0c0e723e */ /* 0x000fe200000010ff */
[----:B------:R-:W-:Y:S02]  /*a510*/  FMUL.FTZ R10, R6, R19 ;  /* 0x00000013060a7220 */ /* 0x000fe40000410000 */
[----:B------:R-:W-:Y:S01]  /*a520*/  FMUL.FTZ R2, R0, R16 ;  /* 0x0000001000027220 */ /* 0x000fe20000410000 */
[----:B------:R-:W-:Y:S01]  /*a530*/  F2FP.BF16.PACK_AB R15, R11, R15 ;  /* 0x0000000f0b0f723e */ /* 0x000fe200000010ff */
[----:B------:R-:W-:Y:S02]  /*a540*/  FMUL.FTZ R6, R6, R18 ;  /* 0x0000001206067220 */ /* 0x000fe40000410000 */
[----:B------:R-:W-:-:S02]  /*a550*/  FMUL.FTZ R0, R0, R17 ;  /* 0x0000001100007220 */ /* 0x000fc40000410000 */
[C---:B------:R-:W-:Y:S02]  /*a560*/  FFMA.FTZ R10, R7.reuse, R18, -R10 ;  /* 0x00000012070a7223 */ /* 0x040fe4000001080a */
[----:B------:R-:W-:Y:S02]  /*a570*/  FFMA.FTZ R6, R7, R19, R6 ;  /* 0x0000001307067223 */ /* 0x000fe40000010006 */
[C---:B------:R-:W-:Y:S02]  /*a580*/  FFMA.FTZ R2, R3.reuse, R17, -R2 ;  /* 0x0000001103027223 */ /* 0x040fe40000010802 */
[----:B------:R-:W-:Y:S01]  /*a590*/  FFMA.FTZ R0, R3, R16, R0 ;  /* 0x0000001003007223 */ /* 0x000fe20000010000 */
[----:B------:R-:W-:-:S04]  /*a5a0*/  F2FP.BF16.PACK_AB R12, R6, R10 ;  /* 0x0000000a060c723e */ /* 0x000fc800000010ff */
[----:B------:R-:W-:-:S05]  /*a5b0*/  F2FP.BF16.PACK_AB R13, R0, R2 ;  /* 0x00000002000d723e */ /* 0x000fca00000010ff */
[----:B------:R1:W-:Y:S02]  /*a5c0*/  STS.128 [R80+0x5000], R12 ;  /* 0x0050000c50007388 */ /* 0x0003e40000000c00 */
.L_x_893:
[----:B------:R-:W-:Y:S05]  /*a5d0*/  BSYNC B0 ;  /* 0x0000000000007941 */ /* 0x000fea0003800000 */
.L_x_892:
[----:B------:R-:W-:-:S13]  /*a5e0*/  ISETP.GE.AND P0, PT, R26, c[0x0][0x27c], PT ;  /* 0x00009f001a007a0c */ /* 0x000fda0003f06270 */
[----:B------:R-:W-:Y:S05]  /*a5f0*/  @P0 BRA `(.L_x_891) ;  /* 0x000002e000000947 */ /* 0x000fea0003800000 */
[----:B-1----:R-:W1:Y:S01]  /*a600*/  LDS.128 R12, [R81+0x5000] ;  /* 0x00500000510c7984 */ /* 0x002e620000000c00 */
[----:B------:R-:W-:Y:S02]  /*a610*/  SHF.R.U32.HI R0, RZ, 0x10, R9 ;  /* 0x00000010ff007819 */ /* 0x000fe40000011609 */
[--C-:B------:R-:W-:Y:S02]  /*a620*/  SHF.R.U32.HI R2, RZ, 0x10, R5.reuse ;  /* 0x00000010ff027819 */ /* 0x100fe40000011605 */
[----:B------:R-:W-:Y:S02]  /*a630*/  PRMT R6, R55, 0x5410, R0 ;  /* 0x0000541037067816 */ /* 0x000fe40000000000 */
[----:B------:R-:W-:Y:S02]  /*a640*/  PRMT R0, R54, 0x5410, R2 ;  /* 0x0000541036007816 */ /* 0x000fe40000000002 */
[----:B------:R-:W-:Y:S02]  /*a650*/  SHF.R.U64 R4, R4, 0x10, R5 ;  /* 0x0000001004047819 */ /* 0x000fe40000001205 */
[----:B------:R-:W-:-:S02]  /*a660*/  SHF.R.U64 R3, R8, 0x10, R9 ;  /* 0x0000001008037819 */ /* 0x000fc40000001209 */
[----:B------:R-:W-:Y:S02]  /*a670*/  LOP3.LUT R17, R0, 0xffff0000, RZ, 0xc0, !PT ;  /* 0xffff000000117812 */ /* 0x000fe400078ec0ff */
[----:B------:R-:W-:Y:S02]  /*a680*/  PRMT R8, R54, 0x5432, R4 ;  /* 0x0000543236087816 */ /* 0x000fe40000000004 */
[----:B------:R-:W-:Y:S02]  /*a690*/  LOP3.LUT R16, R6, 0xffff0000, RZ, 0xc0, !PT ;  /* 0xffff000006107812 */ /* 0x000fe400078ec0ff */
[----:B------:R-:W-:Y:S02]  /*a6a0*/  PRMT R9, R55, 0x5432, R3 ;  /* 0x0000543237097816 */ /* 0x000fe40000000003 */
[C---:B-1----:R-:W-:Y:S01]  /*a6b0*/  LOP3.LUT R7, R14.reuse, 0xffff0000, RZ, 0xc0, !PT ;  /* 0xffff00000e077812 */ /* 0x042fe200078ec0ff */
[C---:B------:R-:W-:Y:S01]  /*a6c0*/  IMAD.U32 R10, R15.reuse, 0x10000, RZ ;  /* 0x000100000f0a7824 */ /* 0x040fe200078e00ff */
[----:B------:R-:W-:Y:S01]  /*a6d0*/  LOP3.LUT R2, R15, 0xffff0000, RZ, 0xc0, !PT ;  /* 0xffff00000f027812 */ /* 0x000fe200078ec0ff */
[----:B------:R-:W-:Y:S01]  /*a6e0*/  IMAD.U32 R11, R14, 0x10000, RZ ;  /* 0x000100000e0b7824 */ /* 0x000fe200078e00ff */
[----:B------:R-:W-:Y:S01]  /*a6f0*/  SHF.L.U32 R5, R12, 0x10, RZ ;  /* 0x000000100c057819 */ /* 0x000fe200000006ff */
[----:B------:R-:W-:Y:S01]  /*a700*/  IMAD.U32 R15, R0, 0x10000, RZ ;  /* 0x00010000000f7824 */ /* 0x000fe200078e00ff */
[----:B------:R-:W-:Y:S01]  /*a710*/  LOP3.LUT R4, R12, 0xffff0000, RZ, 0xc0, !PT ;  /* 0xffff00000c047812 */ /* 0x000fe200078ec0ff */
[----:B------:R-:W-:Y:S01]  /*a720*/  IMAD.U32 R14, R6, 0x10000, RZ ;  /* 0x00010000060e7824 */ /* 0x000fe200078e00ff */
[----:B------:R-:W-:Y:S01]  /*a730*/  SHF.L.U32 R3, R13, 0x10, RZ ;  /* 0x000000100d037819 */ /* 0x000fe200000006ff */
[----:B------:R-:W-:Y:S01]  /*a740*/  FMUL.FTZ R12, R7, R15 ;  /* 0x0000000f070c7220 */ /* 0x000fe20000410000 */
[----:B------:R-:W-:Y:S01]  /*a750*/  LOP3.LUT R0, R13, 0xffff0000, RZ, 0xc0, !PT ;  /* 0xffff00000d007812 */ /* 0x000fe200078ec0ff */
[----:B------:R-:W-:-:S02]  /*a760*/  FMUL.FTZ R7, R7, R14 ;  /* 0x0000000e07077220 */ /* 0x000fc40000410000 */
[C---:B------:R-:W-:Y:S02]  /*a770*/  FMUL.FTZ R6, R2.reuse, R17 ;  /* 0x0000001102067220 */ /* 0x040fe40000410000 */
[----:B------:R-:W-:Y:S01]  /*a780*/  FFMA.FTZ R13, R11, R14, -R12 ;  /* 0x0000000e0b0d7223 */ /* 0x000fe2000001080c */
[----:B------:R-:W-:Y:S01]  /*a790*/  SHF.L.U32 R14, R9, 0x10, RZ ;  /* 0x00000010090e7819 */ /* 0x000fe200000006ff */
[----:B------:R-:W-:Y:S01]  /*a7a0*/  FFMA.FTZ R12, R11, R15, R7 ;  /* 0x0000000f0b0c7223 */ /* 0x000fe20000010007 */
[----:B------:R-:W-:Y:S01]  /*a7b0*/  LOP3.LUT R9, R9, 0xffff0000, RZ, 0xc0, !PT ;  /* 0xffff000009097812 */ /* 0x000fe200078ec0ff */
[-C--:B------:R-:W-:Y:S02]  /*a7c0*/  FMUL.FTZ R2, R2, R16.reuse ;  /* 0x0000001002027220 */ /* 0x080fe40000410000 */
[----:B------:R-:W-:Y:S01]  /*a7d0*/  FFMA.FTZ R11, R10, R16, -R6 ;  /* 0x000000100a0b7223 */ /* 0x000fe20000010806 */
[C---:B------:R-:W-:Y:S01]  /*a7e0*/  LOP3.LUT R16, R8.reuse, 0xffff0000, RZ, 0xc0, !PT ;  /* 0xffff000008107812 */ /* 0x040fe200078ec0ff */
[----:B------:R-:W-:-:S02]  /*a7f0*/  IMAD.U32 R15, R8, 0x10000, RZ ;  /* 0x00010000080f7824 */ /* 0x000fc400078e00ff */
[----:B------:R-:W-:Y:S02]  /*a800*/  FFMA.FTZ R7, R10, R17, R2 ;  /* 0x000000110a077223 */ /* 0x000fe40000010002 */
[----:B------:R-:W-:Y:S02]  /*a810*/  FMUL.FTZ R6, R4, R15 ;  /* 0x0000000f04067220 */ /* 0x000fe40000410000 */
[----:B------:R-:W-:Y:S01]  /*a820*/  FMUL.FTZ R2, R0, R16 ;  /* 0x0000001000027220 */ /* 0x000fe20000410000 */
[----:B------:R-:W-:Y:S01]  /*a830*/  F2FP.BF16.PACK_AB R7, R7, R11 ;  /* 0x0000000b0707723e */ /* 0x000fe200000010ff */
[-C--:B------:R-:W-:Y:S02]  /*a840*/  FMUL.FTZ R4, R4, R14.reuse ;  /* 0x0000000e04047220 */ /* 0x080fe40000410000 */
[----:B------:R-:W-:Y:S02]  /*a850*/  FMUL.FTZ R0, R0, R9 ;  /* 0x0000000900007220 */ /* 0x000fe40000410000 */
[C---:B------:R-:W-:Y:S01]  /*a860*/  FFMA.FTZ R8, R5.reuse, R14, -R6 ;  /* 0x0000000e05087223 */ /* 0x040fe20000010806 */
[----:B------:R-:W-:Y:S01]  /*a870*/  F2FP.BF16.PACK_AB R6, R12, R13 ;  /* 0x0000000d0c06723e */ /* 0x000fe200000010ff */
[----:B------:R-:W-:-:S02]  /*a880*/  FFMA.FTZ R4, R5, R15, R4 ;  /* 0x0000000f05047223 */ /* 0x000fc40000010004 */
[C---:B------:R-:W-:Y:S02]  /*a890*/  FFMA.FTZ R2, R3.reuse, R9, -R2 ;  /* 0x0000000903027223 */ /* 0x040fe40000010802 */
[----:B------:R-:W-:Y:S01]  /*a8a0*/  FFMA.FTZ R0, R3, R16, R0 ;  /* 0x0000001003007223 */ /* 0x000fe20000010000 */
[----:B------:R-:W-:-:S04]  /*a8b0*/  F2FP.BF16.PACK_AB R4, R4, R8 ;  /* 0x000000080404723e */ /* 0x000fc800000010ff */
[----:B------:R-:W-:-:S05]  /*a8c0*/  F2FP.BF16.PACK_AB R5, R0, R2 ;  /* 0x000000020005723e */ /* 0x000fca00000010ff */
[----:B------:R1:W-:Y:S02]  /*a8d0*/  STS.128 [R81+0x5000], R4 ;  /* 0x0050000451007388 */ /* 0x0003e40000000c00 */
.L_x_891:
[----:B------:R-:W-:Y:S05]  /*a8e0*/  BSYNC B1 ;  /* 0x0000000000017941 */ /* 0x000fea0003800000 */
.L_x_890:
[----:B------:R-:W-:Y:S01]  /*a8f0*/  ISETP.GE.AND P0, PT, R139, R27, PT ;  /* 0x0000001b8b00720c */ /* 0x000fe20003f06270 */
[----:B------:R-:W-:-:S12]  /*a900*/  BSSY B1, `(.L_x_894) ;  /* 0x0000064000017945 */ /* 0x000fd80003800000 */
[----:B------:R-:W-:Y:S05]  /*a910*/  @P0 BRA `(.L_x_895) ;  /* 0x0000062000000947 */ /* 0x000fea0003800000 */
[----:B------:R-:W-:Y:S01]  /*a920*/  ISETP.GE.AND P0, PT, R24, c[0x0][0x27c], PT ;  /* 0x00009f0018007a0c */ /* 0x000fe20003f06270 */
[----:B------:R-:W-:-:S12]  /*a930*/  BSSY B0, `(.L_x_896) ;  /* 0x0000030000007945 */ /* 0x000fd80003800000 */
[----:B------:R-:W-:Y:S05]  /*a940*/  @P0 BRA `(.L_x_897) ;  /* 0x000002e000000947 */ /* 0x000fea0003800000 */
[----:B-1----:R-:W1:Y:S01]  /*a950*/  LDS.128 R4, [R80+0x6000] ;  /* 0x0060000050047984 */ /* 0x002e620000000c00 */
[--C-:B------:R-:W-:Y:S02]  /*a960*/  SHF.R.U64 R0, R32, 0x10, R33.reuse ;  /* 0x0000001020007819 */ /* 0x100fe40000001221 */
[----:B------:R-:W-:Y:S02]  /*a970*/  SHF.R.U32.HI R2, RZ, 0x10, R33 ;  /* 0x00000010ff027819 */ /* 0x000fe40000011621 */
[----:B------:R-:W-:Y:S02]  /*a980*/  SHF.R.U32.HI R9, RZ, 0x10, R35 ;  /* 0x00000010ff097819 */ /* 0x000fe40000011623 */
[C---:B------:R-:W-:Y:S02]  /*a990*/  PRMT R11, R57.reuse, 0x5432, R0 ;  /* 0x00005432390b7816 */ /* 0x040fe40000000000 */
[----:B------:R-:W-:Y:S02]  /*a9a0*/  PRMT R8, R57, 0x5410, R2 ;  /* 0x0000541039087816 */ /* 0x000fe40000000002 */
[----:B------:R-:W-:-:S02]  /*a9b0*/  PRMT R0, R56, 0x5410, R9 ;  /* 0x0000541038007816 */ /* 0x000fc40000000009 */
[----:B------:R-:W-:Y:S01]  /*a9c0*/  SHF.R.U64 R3, R34, 0x10, R35 ;  /* 0x0000001022037819 */ /* 0x000fe20000001223 */
[----:B------:R-:W-:Y:S01]  /*a9d0*/  IMAD.U32 R14, R8, 0x10000, RZ ;  /* 0x00010000080e7824 */ /* 0x000fe200078e00ff */
[C---:B------:R-:W-:Y:S01]  /*a9e0*/  LOP3.LUT R17, R0.reuse, 0xffff0000, RZ, 0xc0, !PT ;  /* 0xffff000000117812 */ /* 0x040fe200078ec0ff */
[----:B------:R-:W-:Y:S01]  /*a9f0*/  IMAD.U32 R15, R0, 0x10000, RZ ;  /* 0x00010000000f7824 */ /* 0x000fe200078e00ff */
[----:B------:R-:W-:Y:S02]  /*aa00*/  PRMT R10, R56, 0x5432, R3 ;  /* 0x00005432380a7816 */ /* 0x000fe40000000003 */
[----:B------:R-:W-:Y:S02]  /*aa10*/  LOP3.LUT R16, R8, 0xffff0000, RZ, 0xc0, !PT ;  /* 0xffff000008107812 */ /* 0x000fe400078ec0ff */
[C---:B-1----:R-:W-:Y:S01]  /*aa20*/  LOP3.LUT R9, R6.reuse, 0xffff0000, RZ, 0xc0, !PT ;  /* 0xffff000006097812 */ /* 0x042fe200078ec0ff */
[C---:B------:R-:W-:Y:S01]  /*aa30*/  IMAD.U32 R12, R7.reuse, 0x10000, RZ ;  /* 0x00010000070c7824 */ /* 0x040fe200078e00ff */
[----:B------:R-:W-:Y:S01]  /*aa40*/  LOP3.LUT R2, R7, 0xffff0000, RZ, 0xc0, !PT ;  /* 0xffff000007027812 */ /* 0x000fe200078ec0ff */
[----:B------:R-:W-:Y:S01]  /*aa50*/  IMAD.U32 R13, R6, 0x10000, RZ ;  /* 0x00010000060d7824 */ /* 0x000fe200078e00ff */
[C---:B------:R-:W-:Y:S01]  /*aa60*/  SHF.L.U32 R6, R4.reuse, 0x10, RZ ;  /* 0x0000001004067819 */ /* 0x040fe200000006ff */
[----:B------:R-:W-:Y:S01]  /*aa70*/  FMUL.FTZ R7, R9, R14 ;  /* 0x0000000e09077220 */ /* 0x000fe20000410000 */
[----:B------:R-:W-:Y:S01]  /*aa80*/  SHF.L.U32 R3, R5, 0x10, RZ ;  /* 0x0000001005037819 */ /* 0x000fe200000006ff */
[-C--:B------:R-:W-:Y:S01]  /*aa90*/  FMUL.FTZ R8, R9, R15.reuse ;  /* 0x0000000f09087220 */ /* 0x080fe20000410000 */
[----:B------:R-:W-:Y:S01]  /*aaa0*/  LOP3.LUT R0, R5, 0xffff0000, RZ, 0xc0, !PT ;  /* 0xffff000005007812 */ /* 0x000fe200078ec0ff */
[----:B------:R-:W-:Y:S01]  /*aab0*/  FFMA.FTZ R9, R13, R15, R7 ;  /* 0x0000000f0d097223 */ /* 0x000fe20000010007 */
[----:B------:R-:W-:Y:S01]  /*aac0*/  LOP3.LUT R4, R4, 0xffff0000, RZ, 0xc0, !PT ;  /* 0xffff000004047812 */ /* 0x000fe200078ec0ff */
[----:B------:R-:W-:-:S02]  /*aad0*/  FMUL.FTZ R5, R2, R17 ;  /* 0x0000001102057220 */ /* 0x000fc40000410000 */
[----:B------:R-:W-:Y:S01]  /*aae0*/  FFMA.FTZ R14, R13, R14, -R8 ;  /* 0x0000000e0d0e7223 */ /* 0x000fe20000010808 */
[C---:B------:R-:W-:Y:S01]  /*aaf0*/  SHF.L.U32 R13, R11.reuse, 0x10, RZ ;  /* 0x000000100b0d7819 */ /* 0x040fe200000006ff */
[C---:B------:R-:W-:Y:S01]  /*ab00*/  IMAD.U32 R15, R10.reuse, 0x10000, RZ ;  /* 0x000100000a0f7824 */ /* 0x040fe200078e00ff */
[----:B------:R-:W-:Y:S01]  /*ab10*/  LOP3.LUT R10, R10, 0xffff0000, RZ, 0xc0, !PT ;  /* 0xffff00000a0a7812 */ /* 0x000fe200078ec0ff */
[-C--:B------:R-:W-:Y:S01]  /*ab20*/  FMUL.FTZ R2, R2, R16.reuse ;  /* 0x0000001002027220 */ /* 0x080fe20000410000 */
[----:B------:R-:W-:Y:S01]  /*ab30*/  LOP3.LUT R11, R11, 0xffff0000, RZ, 0xc0, !PT ;  /* 0xffff00000b0b7812 */ /* 0x000fe200078ec0ff */
[C---:B------:R-:W-:Y:S02]  /*ab40*/  FFMA.FTZ R8, R12.reuse, R16, -R5 ;  /* 0x000000100c087223 */ /* 0x040fe40000010805 */
[----:B------:R-:W-:Y:S02]  /*ab50*/  FFMA.FTZ R7, R12, R17, R2 ;  /* 0x000000110c077223 */ /* 0x000fe40000010002 */
[----:B------:R-:W-:-:S02]  /*ab60*/  FMUL.FTZ R5, R4, R15 ;  /* 0x0000000f04057220 */ /* 0x000fc40000410000 */
[----:B------:R-:W-:Y:S01]  /*ab70*/  FMUL.FTZ R4, R4, R13 ;  /* 0x0000000d04047220 */ /* 0x000fe20000410000 */
[----:B------:R-:W-:Y:S01]  /*ab80*/  F2FP.BF16.PACK_AB R7, R7, R8 ;  /* 0x000000080707723e */ /* 0x000fe200000010ff */
[C---:B------:R-:W-:Y:S02]  /*ab90*/  FMUL.FTZ R2, R0.reuse, R10 ;  /* 0x0000000a00027220 */ /* 0x040fe40000410000 */
[----:B------:R-:W-:Y:S02]  /*aba0*/  FMUL.FTZ R0, R0, R11 ;  /* 0x0000000b00007220 */ /* 0x000fe40000410000 */
[C---:B------:R-:W-:Y:S02]  /*abb0*/  FFMA.FTZ R5, R6.reuse, R13, -R5 ;  /* 0x0000000d06057223 */ /* 0x040fe40000010805 */
[----:B------:R-:W-:Y:S01]  /*abc0*/  FFMA.FTZ R4, R6, R15, R4 ;  /* 0x0000000f06047223 */ /* 0x000fe20000010004 */
[----:B------:R-:W-:Y:S01]  /*abd0*/  F2FP.BF16.PACK_AB R6, R9, R14 ;  /* 0x0000000e0906723e */ /* 0x000fe200000010ff */
[----:B------:R-:W-:-:S02]  /*abe0*/  FFMA.FTZ R2, R3, R11, -R2 ;  /* 0x0000000b03027223 */ /* 0x000fc40000010802 */
[----:B------:R-:W-:Y:S01]  /*abf0*/  FFMA.FTZ R0, R3, R10, R0 ;  /* 0x0000000a03007223 */ /* 0x000fe20000010000 */
[----:B------:R-:W-:-:S04]  /*ac00*/  F2FP.BF16.PACK_AB R4, R4, R5 ;  /* 0x000000050404723e */ /* 0x000fc800000010ff */
[----:B------:R-:W-:-:S05]  /*ac10*/  F2FP.BF16.PACK_AB R5, R0, R2 ;  /* 0x000000020005723e */ /* 0x000fca00000010ff */
[----:B------:R1:W-:Y:S02]  /*ac20*/  STS.128 [R80+0x6000], R4 ;  /* 0x0060000450007388 */ /* 0x0003e40000000c00 */
.L_x_897:
[----:B------:R-:W-:Y:S05]  /*ac30*/  BSYNC B0 ;  /* 0x0000000000007941 */ /* 0x000fea0003800000 */
.L_x_896:
[----:B------:R-:W-:-:S13]  /*ac40*/  ISETP.GE.AND P0, PT, R26, c[0x0][0x27c], PT ;  /* 0x00009f001a007a0c */ /* 0x000fda0003f06270 */
        /* <DEDUP_REMOVED lines=47> */
.L_x_895:
[----:B------:R-:W-:Y:S05]  /*af40*/  BSYNC B1 ;  /* 0x0000000000017941 */ /* 0x000fea0003800000 */
.L_x_894:
        /* <DEDUP_REMOVED lines=52> */
.L_x_901:
[----:B------:R-:W-:Y:S05]  /*b290*/  BSYNC B0 ;  /* 0x0000000000007941 */ /* 0x000fea0003800000 */
.L_x_900:
        /* <DEDUP_REMOVED lines=48> */
.L_x_899:
[----:B------:R-:W-:Y:S05]  /*b5a0*/  BSYNC B1 ;  /* 0x0000000000017941 */ /* 0x000fea0003800000 */
.L_x_898:
[----:B------:R-:W-:-:S13]  /*b5b0*/  ISETP.GE.AND P0, PT, R66, R27, PT ;  /* 0x0000001b4200720c */ /* 0x000fda0003f06270 */
        /* <DEDUP_REMOVED lines=50> */
.L_x_904:
[----:B------:R-:W-:Y:S05]  /*b8e0*/  BSYNC B0 ;  /* 0x0000000000007941 */ /* 0x000fea0003800000 */
.L_x_903:
[----:B------:R-:W-:-:S13]  /*b8f0*/  ISETP.GE.AND P0, PT, R26, c[0x0][0x27c], PT ;  /* 0x00009f001a007a0c */ /* 0x000fda0003f06270 */
[----:B------:R-:W-:Y:S05]  /*b900*/  @P0 BRA `(.L_x_902) ;  /* 0x0000272000000947 */ /* 0x000fea0003800000 */
[----:B-1----:R-:W1:Y:S01]  /*b910*/  LDS.128 R4, [R81+0x8000] ;  /* 0x0080000051047984 */ /* 0x002e620000000c00 */
[----:B------:R-:W-:Y:S02]  /*b920*/  SHF.R.U64 R0, R50, 0x10, R51 ;  /* 0x0000001032007819 */ /* 0x000fe40000001233 */
[----:B------:R-:W-:Y:S02]  /*b930*/  SHF.R.U32.HI R11, RZ, 0x10, R49 ;  /* 0x00000010ff0b7819 */ /* 0x000fe40000011631 */
[----:B------:R-:W-:Y:S02]  /*b940*/  SHF.R.U32.HI R2, RZ, 0x10, R51 ;  /* 0x00000010ff027819 */ /* 0x000fe40000011633 */
[----:B------:R-:W-:Y:S02]  /*b950*/  PRMT R10, R67, 0x5432, R0 ;  /* 0x00005432430a7816 */ /* 0x000fe40000000000 */
[----:B------:R-:W-:Y:S02]  /*b960*/  PRMT R0, R65, 0x5410, R11 ;  /* 0x0000541041007816 */ /* 0x000fe4000000000b */
[----:B------:R-:W-:-:S02]  /*b970*/  PRMT R8, R67, 0x5410, R2 ;  /* 0x0000541043087816 */ /* 0x000fc40000000002 */
[----:B------:R-:W-:Y:S01]  /*b980*/  SHF.R.U64 R3, R48, 0x10, R49 ;  /* 0x0000001030037819 */ /* 0x000fe20000001231 */
[----:B------:R-:W-:Y:S01]  /*b990*/  IMAD.U32 R15, R0, 0x10000, RZ ;  /* 0x00010000000f7824 */ /* 0x000fe200078e00ff */
[C---:B------:R-:W-:Y:S01]  /*b9a0*/  LOP3.LUT R16, R8.reuse, 0xffff0000, RZ, 0xc0, !PT ;  /* 0xffff000008107812 */ /* 0x040fe200078ec0ff */
[----:B------:R-:W-:Y:S01]  /*b9b0*/  IMAD.U32 R14, R8, 0x10000, RZ ;  /* 0x00010000080e7824 */ /* 0x000fe200078e00ff */
[----:B------:R-:W-:Y:S02]  /*b9c0*/  PRMT R9, R65, 0x5432, R3 ;  /* 0x0000543241097816 */ /* 0x000fe40000000003 */
[----:B------:R-:W-:Y:S01]  /*b9d0*/  LOP3.LUT R17, R0, 0xffff0000, RZ, 0xc0, !PT ;  /* 0xffff000000117812 */ /* 0x000fe200078ec0ff */
[C---:B-1----:R-:W-:Y:S01]  /*b9e0*/  IMAD.U32 R12, R6.reuse, 0x10000, RZ ;  /* 0x00010000060c7824 */ /* 0x042fe200078e00ff */
[----:B------:R-:W-:Y:S01]  /*b9f0*/  LOP3.LUT R6, R6, 0xffff0000, RZ, 0xc0, !PT ;  /* 0xffff000006067812 */ /* 0x000fe200078ec0ff */
[C---:B------:R-:W-:Y:S01]  /*ba00*/  IMAD.U32 R11, R7.reuse, 0x10000, RZ ;  /* 0x00010000070b7824 */ /* 0x040fe200078e00ff */
[----:B------:R-:W-:-:S02]  /*ba10*/  LOP3.LUT R2, R7, 0xffff0000, RZ, 0xc0, !PT ;  /* 0xffff000007027812 */ /* 0x000fc400078ec0ff */
[----:B------:R-:W-:Y:S01]  /*ba20*/  SHF.L.U32 R7, R4, 0x10, RZ ;  /* 0x0000001004077819 */ /* 0x000fe200000006ff */
[----:B------:R-:W-:Y:S01]  /*ba30*/  FMUL.FTZ R8, R6, R15 ;  /* 0x0000000f06087220 */ /* 0x000fe20000410000 */
[----:B------:R-:W-:Y:S01]  /*ba40*/  LOP3.LUT R3, R4, 0xffff0000, RZ, 0xc0, !PT ;  /* 0xffff000004037812 */ /* 0x000fe200078ec0ff */
[-C--:B------:R-:W-:Y:S01]  /*ba50*/  FMUL.FTZ R6, R6, R14.reuse ;  /* 0x0000000e06067220 */ /* 0x080fe20000410000 */
[C---:B------:R-:W-:Y:S01]  /*ba60*/  LOP3.LUT R0, R5.reuse, 0xffff0000, RZ, 0xc0, !PT ;  /* 0xffff000005007812 */ /* 0x040fe200078ec0ff */
[----:B------:R-:W-:Y:S01]  /*ba70*/  FMUL.FTZ R4, R2, R17 ;  /* 0x0000001102047220 */ /* 0x000fe20000410000 */
[----:B------:R-:W-:Y:S01]  /*ba80*/  SHF.L.U32 R13, R5, 0x10, RZ ;  /* 0x00000010050d7819 */ /* 0x000fe200000006ff */
[C---:B------:R-:W-:Y:S02]  /*ba90*/  FFMA.FTZ R6, R12.reuse, R15, R6 ;  /* 0x0000000f0c067223 */ /* 0x040fe40000010006 */
[----:B------:R-:W-:Y:S01]  /*baa0*/  FFMA.FTZ R14, R12, R14, -R8 ;  /* 0x0000000e0c0e7223 */ /* 0x000fe20000010808 */
[----:B------:R-:W-:Y:S01]  /*bab0*/  SHF.L.U32 R12, R10, 0x10, RZ ;  /* 0x000000100a0c7819 */ /* 0x000fe200000006ff */
[C---:B------:R-:W-:Y:S01]  /*bac0*/  IMAD.U32 R15, R9.reuse, 0x10000, RZ ;  /* 0x00010000090f7824 */ /* 0x040fe200078e00ff */
[----:B------:R-:W-:Y:S01]  /*bad0*/  LOP3.LUT R9, R9, 0xffff0000, RZ, 0xc0, !PT ;  /* 0xffff000009097812 */ /* 0x000fe200078ec0ff */
[-C--:B------:R-:W-:Y:S01]  /*bae0*/  FMUL.FTZ R2, R2, R16.reuse ;  /* 0x0000001002027220 */ /* 0x080fe20000410000 */
[----:B------:R-:W-:Y:S01]  /*baf0*/  LOP3.LUT R10, R10, 0xffff0000, RZ, 0xc0, !PT ;  /* 0xffff00000a0a7812 */ /* 0x000fe200078ec0ff */
[C---:B------:R-:W-:Y:S01]  /*bb00*/  FFMA.FTZ R8, R11.reuse, R16, -R4 ;  /* 0x000000100b087223 */ /* 0x040fe20000010804 */
[----:B------:R-:W-:Y:S01]  /*bb10*/  F2FP.BF16.PACK_AB R6, R6, R14 ;  /* 0x0000000e0606723e */ /* 0x000fe200000010ff */
[----:B------:R-:W-:-:S02]  /*bb20*/  FFMA.FTZ R5, R11, R17, R2 ;  /* 0x000000110b057223 */ /* 0x000fc40000010002 */
[C---:B------:R-:W-:Y:S02]  /*bb30*/  FMUL.FTZ R4, R3.reuse, R15 ;  /* 0x0000000f03047220 */ /* 0x040fe40000410000 */
[C---:B------:R-:W-:Y:S02]  /*bb40*/  FMUL.FTZ R2, R0.reuse, R9 ;  /* 0x0000000900027220 */ /* 0x040fe40000410000 */
[----:B------:R-:W-:Y:S02]  /*bb50*/  FMUL.FTZ R3, R3, R12 ;  /* 0x0000000c03037220 */ /* 0x000fe40000410000 */
        /* <DEDUP_REMOVED lines=10> */
.L_x_881:
[----:B------:R-:W-:Y:S01]  /*bc00*/  @P6 IMAD.HI.U32 R3, R2, c[0x0][0x2c8], RZ ;  /* 0x0000b20002036a27 */ /* 0x000fe200078e00ff */
[----:B------:R-:W-:Y:S01]  /*bc10*/  ISETP.GE.AND P2, PT, R28, c[0x0][0x27c], PT ;  /* 0x00009f001c007a0c */ /* 0x000fe20003f46270 */
[----:B------:R-:W-:Y:S01]  /*bc20*/  CS2R R18, SRZ ;  /* 0x0000000000127805 */ /* 0x000fe2000001ff00 */
[----:B------:R-:W-:Y:S01]  /*bc30*/  CS2R R16, SRZ ;  /* 0x0000000000107805 */ /* 0x000fe2000001ff00 */
[----:B------:R-:W-:Y:S01]  /*bc40*/  IMAD.MOV.U32 R7, RZ, RZ, R8 ;  /* 0x000000ffff077224 */ /* 0x000fe200078e0008 */
[----:B------:R-:W-:-:S04]  /*bc50*/  @P6 SHF.R.U32.HI R2, RZ, c[0x0][0x2cc], R3 ;  /* 0x0000b300ff026a19 */ /* 0x000fc80000011603 */
[----:B------:R-:W-:Y:S01]  /*bc60*/  SHF.R.S32.HI R3, RZ, 0x1f, R2 ;  /* 0x0000001fff037819 */ /* 0x000fe20000011402 */
[----:B------:R-:W-:-:S04]  /*bc70*/  IMAD.WIDE.U32 R6, R2, c[0x0][0x280], R6 ;  /* 0x0000a00002067a25 */ /* 0x000fc800078e0006 */
[C---:B------:R-:W-:Y:S01]  /*bc80*/  IMAD R5, R3.reuse, c[0x0][0x280], RZ ;  /* 0x0000a00003057a24 */ /* 0x040fe200078e02ff */
[----:B------:R-:W-:Y:S01]  /*bc90*/  LEA R26, P0, R6, c[0x0][0x270], 0x1 ;  /* 0x00009c00061a7a11 */ /* 0x000fe200078008ff */
[----:B------:R-:W-:Y:S02]  /*bca0*/  IMAD R3, R3, c[0x0][0x290], RZ ;  /* 0x0000a40003037a24 */ /* 0x000fe400078e02ff */
[C---:B------:R-:W-:Y:S02]  /*bcb0*/  IMAD R8, R2.reuse, c[0x0][0x284], R5 ;  /* 0x0000a10002087a24 */ /* 0x040fe400078e0205 */
[----:B------:R-:W-:Y:S02]  /*bcc0*/  IMAD.MOV.U32 R5, RZ, RZ, R9 ;  /* 0x000000ffff057224 */ /* 0x000fe400078e0009 */
[----:B------:R-:W-:Y:S02]  /*bcd0*/  IMAD.IADD R7, R7, 0x1, R8 ;  /* 0x0000000107077824 */ /* 0x000fe400078e0208 */
[----:B------:R-:W-:Y:S01]  /*bce0*/  IMAD.WIDE.U32 R4, R2, c[0x0][0x290], R4 ;  /* 0x0000a40002047a25 */ /* 0x000fe200078e0004 */
[----:B------:R-:W1:Y:S02]  /*bcf0*/  SHFL.IDX PT, R8, R26, RZ, 0x1c1f ;  /* 0x001c1fff1a087589 */ /* 0x000e6400000e0000 */
[----:B------:R-:W-:Y:S01]  /*bd00*/  LEA.HI.X R21, R6, c[0x0][0x274], R7, 0x1, P0 ;  /* 0x00009d0006157a11 */ /* 0x000fe200000f0c07 */
[----:B------:R-:W-:Y:S01]  /*bd10*/  IMAD R2, R2, c[0x0][0x294], R3 ;  /* 0x0000a50002027a24 */ /* 0x000fe200078e0203 */
[----:B------:R-:W-:-:S03]  /*bd20*/  LEA R3, P0, R4, c[0x0][0x288], 0x1 ;  /* 0x0000a20004037a11 */ /* 0x000fc600078008ff */
[----:B------:R-:W-:Y:S02]  /*bd30*/  IMAD.IADD R2, R5, 0x1, R2 ;  /* 0x0000000105027824 */ /* 0x000fe400078e0202 */
[----:B------:R-:W2:Y:S03]  /*bd40*/  SHFL.IDX PT, R5, R21, RZ, 0x1c1f ;  /* 0x001c1fff15057589 */ /* 0x000ea600000e0000 */
[----:B------:R-:W-:Y:S01]  /*bd50*/  LEA.HI.X R2, R4, c[0x0][0x28c], R2, 0x1, P0 ;  /* 0x0000a30004027a11 */ /* 0x000fe200000f0c02 */
[----:B------:R-:W4:Y:S01]  /*bd60*/  SHFL.IDX PT, R9, R3, RZ, 0x1c1f ;  /* 0x001c1fff03097589 */ /* 0x000f2200000e0000 */
[----:B------:R-:W-:-:S03]  /*bd70*/  ISETP.GE.OR P0, PT, R20, R0, P2 ;  /* 0x000000001400720c */ /* 0x000fc60001706670 */
[----:B------:R-:W5:Y:S10]  /*bd80*/  SHFL.IDX PT, R10, R2, RZ, 0x1c1f ;  /* 0x001c1fff020a7589 */ /* 0x000f7400000e0000 */
[C---:B------:R-:W-:Y:S01]  /*bd90*/  @!P0 IMAD.SHL.U32 R6, R28.reuse, 0x2, RZ ;  /* 0x000000021c068824 */ /* 0x040fe200078e00ff */
[----:B------:R-:W-:-:S04]  /*bda0*/  @!P0 SHF.L.U64.HI R7, R28, 0x1, R29 ;  /* 0x000000011c078819 */ /* 0x000fc8000001021d */
[----:B-1----:R-:W-:-:S04]  /*bdb0*/  @!P0 IADD3 R4, P1, R8, R6, RZ ;  /* 0x0000000608048210 */ /* 0x002fc80007f3e0ff */
[----:B--2---:R-:W-:Y:S02]  /*bdc0*/  @!P0 IADD3.X R5, R5, R7, RZ, P1, !PT ;  /* 0x0000000705058210 */ /* 0x004fe40000ffe4ff */
[----:B----4-:R-:W-:Y:S01]  /*bdd0*/  @!P0 IADD3 R6, P1, R9, R6, RZ ;  /* 0x0000000609068210 */ /* 0x010fe20007f3e0ff */
[----:B------:R-:W-:Y:S01]  /*bde0*/  CS2R R14, SRZ ;  /* 0x00000000000e7805 */ /* 0x000fe2000001ff00 */
[----:B------:R-:W-:Y:S01]  /*bdf0*/  CS2R R12, SRZ ;  /* 0x00000000000c7805 */ /* 0x000fe2000001ff00 */
[----:B------:R1:W2:Y:S02]  /*be00*/  @!P0 LD.E.128 R16, [R4.64] ;  /* 0x0000000804108980 */ /* 0x0002a4000c101d00 */
[----:B-----5:R-:W-:-:S05]  /*be10*/  @!P0 IMAD.X R7, R10, 0x1, R7, P1 ;  /* 0x000000010a078824 */ /* 0x020fca00008e0607 */
[----:B------:R2:W4:Y:S01]  /*be20*/  @!P0 LD.E.128 R12, [R6.64] ;  /* 0x00000008060c8980 */ /* 0x000522000c101d00 */
[----:B------:R-:W-:Y:S01]  /*be30*/  BSSY B0, `(.L_x_905) ;  /* 0x0000026000007945 */ /* 0x000fe20003800000 */
[----:B------:R-:W-:Y:S01]  /*be40*/  CS2R R10, SRZ ;  /* 0x00000000000a7805 */ /* 0x000fe2000001ff00 */
[----:B------:R-:W-:Y:S01]  /*be50*/  CS2R R8, SRZ ;  /* 0x0000000000087805 */ /* 0x000fe2000001ff00 */
[----:B------:R3:W2:Y:S04]  /*be60*/  SHFL.IDX PT, R22, R26, 0x1, 0x1c1f ;  /* 0x003c1f001a167f89 */ /* 0x0006a800000e0000 */
[----:B------:R3:W2:Y:S04]  /*be70*/  SHFL.IDX PT, R23, R3, 0x1, 0x1c1f ;  /* 0x003c1f0003177f89 */ /* 0x0006a800000e0000 */
[----:B------:R3:W2:Y:S04]  /*be80*/  SHFL.IDX PT, R25, R21, 0x1, 0x1c1f ;  /* 0x003c1f0015197f89 */ /* 0x0006a800000e0000 */
[----:B------:R3:W2:Y:S01]  /*be90*/  SHFL.IDX PT, R24, R2, 0x1, 0x1c1f ;  /* 0x003c1f0002187f89 */ /* 0x0006a200000e0000 */
[----:B-1----:R-:W-:-:S04]  /*bea0*/  IADD3 R4, R20, 0x20, RZ ;  /* 0x0000002014047810 */ /* 0x002fc80007ffe0ff */
[----:B------:R-:W-:Y:S01]  /*beb0*/  ISETP.GE.AND P0, PT, R4, R0, PT ;  /* 0x000000000400720c */ /* 0x000fe20003f06270 */
[----:B--2---:R-:W-:Y:S01]  /*bec0*/  IMAD.MOV.U32 R7, RZ, RZ, R18 ;  /* 0x000000ffff077224 */ /* 0x004fe200078e0012 */
[----:B------:R-:W-:Y:S01]  /*bed0*/  MOV R5, R16 ;  /* 0x0000001000057202 */ /* 0x000fe20000000f00 */
[----:B------:R-:W-:Y:S02]  /*bee0*/  IMAD.MOV.U32 R6, RZ, RZ, R19 ;  /* 0x000000ffff067224 */ /* 0x000fe400078e0013 */
[----:B------:R-:W-:Y:S01]  /*bef0*/  IMAD.MOV.U32 R4, RZ, RZ, R17 ;  /* 0x000000ffff047224 */ /* 0x000fe200078e0011 */
[----:B------:R-:W-:Y:S02]  /*bf00*/  PRMT R31, R5, 0x7610, R31 ;  /* 0x00007610051f7816 */ /* 0x000fe4000000001f */
[----:B------:R-:W-:Y:S01]  /*bf10*/  PRMT R34, R6, 0x5410, R7 ;  /* 0x0000541006227816 */ /* 0x000fe20000000007 */
[----:B----4-:R-:W-:Y:S01]  /*bf20*/  IMAD.MOV.U32 R7, RZ, RZ, R14 ;  /* 0x000000ffff077224 */ /* 0x010fe200078e000e */
[----:B------:R-:W-:Y:S01]  /*bf30*/  PRMT R33, R4, 0x7610, R33 ;  /* 0x0000761004217816 */ /* 0x000fe20000000021 */
[----:B------:R-:W-:Y:S01]  /*bf40*/  IMAD.MOV.U32 R6, RZ, RZ, R15 ;  /* 0x000000ffff067224 */ /* 0x000fe200078e000f */
[----:B------:R-:W-:Y:S01]  /*bf50*/  MOV R5, R12 ;  /* 0x0000000c00057202 */ /* 0x000fe20000000f00 */
[----:B------:R-:W-:Y:S01]  /*bf60*/  IMAD.MOV.U32 R4, RZ, RZ, R13 ;  /* 0x000000ffff047224 */ /* 0x000fe200078e000d */
[----:B------:R-:W-:-:S02]  /*bf70*/  PRMT R33, R33, 0x5410, R7 ;  /* 0x0000541021217816 */ /* 0x000fc40000000007 */
[----:B------:R-:W-:Y:S02]  /*bf80*/  PRMT R35, R6, 0x7610, R35 ;  /* 0x0000761006237816 */ /* 0x000fe40000000023 */
[----:B------:R-:W-:Y:S01]  /*bf90*/  PRMT R32, R4, 0x5410, R5 ;  /* 0x0000541004207816 */ /* 0x000fe20000000005 */
[----:B------:R-:W-:Y:S01]  /*bfa0*/  CS2R R6, SRZ ;  /* 0x0000000000067805 */ /* 0x000fe2000001ff00 */
[----:B------:R-:W-:Y:S01]  /*bfb0*/  CS2R R4, SRZ ;  /* 0x0000000000047805 */ /* 0x000fe2000001ff00 */
[----:B------:R-:W-:Y:S05]  /*bfc0*/  @P0 BRA `(.L_x_906) ;  /* 0x000000c000000947 */ /* 0x000fea0003800000 */
[----:B---3--:R-:W-:Y:S01]  /*bfd0*/  CS2R R8, SRZ ;  /* 0x0000000000087805 */ /* 0x008fe2000001ff00 */
[----:B------:R-:W-:Y:S01]  /*bfe0*/  CS2R R6, SRZ ;  /* 0x0000000000067805 */ /* 0x000fe2000001ff00 */
[----:B------:R-:W-:Y:S01]  /*bff0*/  CS2R R4, SRZ ;  /* 0x0000000000047805 */ /* 0x000fe2000001ff00 */
[----:B------:R-:W-:Y:S05]  /*c000*/  @P2 BRA `(.L_x_906) ;  /* 0x0000008000002947 */ /* 0x000fea0003800000 */
[C---:B------:R-:W-:Y:S01]  /*c010*/  IMAD.SHL.U32 R6, R28.reuse, 0x2, RZ ;  /* 0x000000021c067824 */ /* 0x040fe200078e00ff */
[----:B------:R-:W-:-:S04]  /*c020*/  SHF.L.U64.HI R7, R28, 0x1, R29 ;  /* 0x000000011c077819 */ /* 0x000fc8000001021d */
[-C--:B------:R-:W-:Y:S02]  /*c030*/  IADD3 R4, P1, R22, R6.reuse, RZ ;  /* 0x0000000616047210 */ /* 0x080fe40007f3e0ff */
[----:B------:R-:W-:-:S03]  /*c040*/  IADD3 R6, P0, R23, R6, RZ ;  /* 0x0000000617067210 */ /* 0x000fc60007f1e0ff */
[--C-:B------:R-:W-:Y:S02]  /*c050*/  IMAD.X R5, R25, 0x1, R7.reuse, P1 ;  /* 0x0000000119057824 */ /* 0x100fe400008e0607 */
[----:B------:R-:W-:-:S03]  /*c060*/  IMAD.X R7, R24, 0x1, R7, P0 ;  /* 0x0000000118077824 */ /* 0x000fc600000e0607 */
[----:B------:R1:W5:Y:S04]  /*c070*/  LD.E.128 R8, [R4.64] ;  /* 0x0000000804087980 */ /* 0x000368000c101d00 */
[----:B-1----:R-:W5:Y:S02]  /*c080*/  LD.E.128 R4, [R6.64] ;  /* 0x0000000806047980 */ /* 0x002f64000c101d00 */
.L_x_906:
[----:B---3--:R-:W-:Y:S05]  /*c090*/  BSYNC B0 ;  /* 0x0000000000007941 */ /* 0x008fea0003800000 */
.L_x_905:
[----:B------:R-:W1:Y:S01]  /*c0a0*/  SHFL.IDX PT, R24, R26, 0x2, 0x1c1f ;  /* 0x005c1f001a187f89 */ /* 0x000e6200000e0000 */
[----:B------:R-:W-:Y:S01]  /*c0b0*/  IADD3 R22, R20, 0x40, RZ ;  /* 0x0000004014167810 */ /* 0x000fe20007ffe0ff */
[----:B------:R-:W-:Y:S01]  /*c0c0*/  CS2R R50, SRZ ;  /* 0x0000000000327805 */ /* 0x000fe2000001ff00 */
[----:B------:R-:W-:Y:S01]  /*c0d0*/  CS2R R48, SRZ ;  /* 0x0000000000307805 */ /* 0x000fe2000001ff00 */
[----:B------:R-:W2:Y:S01]  /*c0e0*/  SHFL.IDX PT, R25, R21, 0x2, 0x1c1f ;  /* 0x005c1f0015197f89 */ /* 0x000ea200000e0000 */
[----:B------:R-:W-:-:S03]  /*c0f0*/  ISETP.GE.OR P0, PT, R22, R0, P2 ;  /* 0x000000001600720c */ /* 0x000fc60001706670 */
[----:B------:R-:W3:Y:S04]  /*c100*/  SHFL.IDX PT, R27, R3, 0x2, 0x1c1f ;  /* 0x005c1f00031b7f89 */ /* 0x000ee800000e0000 */
[----:B------:R-:W4:Y:S06]  /*c110*/  SHFL.IDX PT, R30, R2, 0x2, 0x1c1f ;  /* 0x005c1f00021e7f89 */ /* 0x000f2c00000e0000 */
[C---:B------:R-:W-:Y:S01]  /*c120*/  @!P0 IMAD.SHL.U32 R22, R28.reuse, 0x2, RZ ;  /* 0x000000021c168824 */ /* 0x040fe200078e00ff */
[----:B------:R-:W-:-:S04]  /*c130*/  @!P0 SHF.L.U64.HI R23, R28, 0x1, R29 ;  /* 0x000000011c178819 */ /* 0x000fc8000001021d */
[----:B-1----:R-:W-:-:S05]  /*c140*/  @!P0 IADD3 R24, P1, R24, R22, RZ ;  /* 0x0000001618188210 */ /* 0x002fca0007f3e0ff */
[----:B--2---:R-:W-:Y:S01]  /*c150*/  @!P0 IMAD.X R25, R25, 0x1, R23, P1 ;  /* 0x0000000119198824 */ /* 0x004fe200008e0617 */
[----:B---3--:R-:W-:Y:S01]  /*c160*/  @!P0 IADD3 R22, P1, R27, R22, RZ ;  /* 0x000000161b168210 */ /* 0x008fe20007f3e0ff */
[----:B------:R-:W-:-:S03]  /*c170*/  CS2R R46, SRZ ;  /* 0x00000000002e7805 */ /* 0x000fc6000001ff00 */
[----:B------:R1:W2:Y:S01]  /*c180*/  @!P0 LD.E.128 R48, [R24.64] ;  /* 0x0000000818308980 */ /* 0x0002a2000c101d00 */
[----:B------:R-:W-:Y:S01]  /*c190*/  CS2R R44, SRZ ;  /* 0x00000000002c7805 */ /* 0x000fe2000001ff00 */
[----:B----4-:R-:W-:-:S05]  /*c1a0*/  @!P0 IMAD.X R23, R30, 0x1, R23, P1 ;  /* 0x000000011e178824 */ /* 0x010fca00008e0617 */
[----:B------:R3:W4:Y:S01]  /*c1b0*/  @!P0 LD.E.128 R44, [R22.64] ;  /* 0x00000008162c8980 */ /* 0x000722000c101d00 */
[----:B------:R-:W-:Y:S01]  /*c1c0*/  IADD3 R20, R20, 0x60, RZ ;  /* 0x0000006014147810 */ /* 0x000fe20007ffe0ff */
[----:B------:R-:W-:Y:S01]  /*c1d0*/  BSSY B0, `(.L_x_907) ;  /* 0x000002f000007945 */ /* 0x000fe20003800000 */
[----:B------:R-:W-:Y:S01]  /*c1e0*/  CS2R R58, SRZ ;  /* 0x00000000003a7805 */ /* 0x000fe2000001ff00 */
[----:B------:R-:W-:Y:S01]  /*c1f0*/  CS2R R56, SRZ ;  /* 0x0000000000387805 */ /* 0x000fe2000001ff00 */
[----:B------:R-:W-:Y:S01]  /*c200*/  ISETP.GE.AND P0, PT, R20, R0, PT ;  /* 0x000000001400720c */ /* 0x000fe20003f06270 */
[----:B------:R-:W-:Y:S01]  /*c210*/  CS2R R54, SRZ ;  /* 0x0000000000367805 */ /* 0x000fe2000001ff00 */
[----:B-----5:R-:W-:Y:S01]  /*c220*/  MOV R20, R9 ;  /* 0x0000000900147202 */ /* 0x020fe20000000f00 */
[----:B------:R-:W-:Y:S01]  /*c230*/  CS2R R52, SRZ ;  /* 0x0000000000347805 */ /* 0x000fe2000001ff00 */
[----:B-1----:R-:W-:Y:S01]  /*c240*/  IMAD.MOV.U32 R24, RZ, RZ, R10 ;  /* 0x000000ffff187224 */ /* 0x002fe200078e000a */
[----:B------:R1:W1:Y:S01]  /*c250*/  SHFL.IDX PT, R25, R21, 0x3, 0x1c1f ;  /* 0x007c1f0015197f89 */ /* 0x00026200000e0000 */
[----:B---3--:R-:W-:-:S02]  /*c260*/  IMAD.MOV.U32 R23, RZ, RZ, R11 ;  /* 0x000000ffff177224 */ /* 0x008fc400078e000b */
[----:B------:R-:W-:-:S03]  /*c270*/  IMAD.MOV.U32 R22, RZ, RZ, R8 ;  /* 0x000000ffff167224 */ /* 0x000fc600078e0008 */
[----:B------:R-:W-:Y:S01]  /*c280*/  PRMT R65, R23, 0x5410, R24 ;  /* 0x0000541017417816 */ /* 0x000fe20000000018 */
[----:B------:R-:W-:Y:S01]  /*c290*/  IMAD.MOV.U32 R24, RZ, RZ, R6 ;  /* 0x000000ffff187224 */ /* 0x000fe200078e0006 */
[----:B------:R-:W-:Y:S01]  /*c2a0*/  PRMT R63, R20, 0x5410, R22 ;  /* 0x00005410143f7816 */ /* 0x000fe20000000016 */
[----:B------:R-:W-:Y:S02]  /*c2b0*/  IMAD.MOV.U32 R23, RZ, RZ, R7 ;  /* 0x000000ffff177224 */ /* 0x000fe400078e0007 */
[----:B------:R-:W-:Y:S02]  /*c2c0*/  IMAD.MOV.U32 R22, RZ, RZ, R4 ;  /* 0x000000ffff167224 */ /* 0x000fe400078e0004 */
[----:B------:R-:W-:Y:S01]  /*c2d0*/  IMAD.MOV.U32 R20, RZ, RZ, R5 ;  /* 0x000000ffff147224 */ /* 0x000fe200078e0005 */
[----:B------:R-:W-:Y:S02]  /*c2e0*/  PRMT R64, R23, 0x5410, R24 ;  /* 0x0000541017407816 */ /* 0x000fe40000000018 */
[----:B------:R3:W1:Y:S02]  /*c2f0*/  SHFL.IDX PT, R23, R3, 0x3, 0x1c1f ;  /* 0x007c1f0003177f89 */ /* 0x00066400000e0000 */
[----:B------:R-:W-:-:S02]  /*c300*/  PRMT R62, R20, 0x5410, R22 ;  /* 0x00005410143e7816 */ /* 0x000fc40000000016 */
[----:B------:R1:W1:Y:S04]  /*c310*/  SHFL.IDX PT, R24, R2, 0x3, 0x1c1f ;  /* 0x007c1f0002187f89 */ /* 0x00026800000e0000 */
[----:B------:R1:W1:Y:S01]  /*c320*/  SHFL.IDX PT, R22, R26, 0x3, 0x1c1f ;  /* 0x007c1f001a167f89 */ /* 0x00026200000e0000 */
[----:B--2---:R-:W-:Y:S01]  /*c330*/  IMAD.MOV.U32 R20, RZ, RZ, R51 ;  /* 0x000000ffff147224 */ /* 0x004fe200078e0033 */
[----:B-1----:R-:W-:Y:S01]  /*c340*/  MOV R21, R50 ;  /* 0x0000003200157202 */ /* 0x002fe20000000f00 */
[----:B---3--:R-:W-:Y:S02]  /*c350*/  IMAD.MOV.U32 R3, RZ, RZ, R48 ;  /* 0x000000ffff037224 */ /* 0x008fe400078e0030 */
[----:B------:R-:W-:Y:S01]  /*c360*/  IMAD.MOV.U32 R2, RZ, RZ, R49 ;  /* 0x000000ffff027224 */ /* 0x000fe200078e0031 */
[----:B------:R-:W-:Y:S01]  /*c370*/  PRMT R70, R20, 0x5410, R21 ;  /* 0x0000541014467816 */ /* 0x000fe20000000015 */
[----:B----4-:R-:W-:-:S03]  /*c380*/  IMAD.MOV.U32 R21, RZ, RZ, R46 ;  /* 0x000000ffff157224 */ /* 0x010fc600078e002e */
[----:B------:R-:W-:Y:S01]  /*c390*/  PRMT R68, R2, 0x5410, R3 ;  /* 0x0000541002447816 */ /* 0x000fe20000000003 */
[----:B------:R-:W-:Y:S01]  /*c3a0*/  IMAD.MOV.U32 R3, RZ, RZ, R44 ;  /* 0x000000ffff037224 */ /* 0x000fe200078e002c */
[----:B------:R-:W-:Y:S01]  /*c3b0*/  MOV R20, R47 ;  /* 0x0000002f00147202 */ /* 0x000fe20000000f00 */
[----:B------:R-:W-:-:S03]  /*c3c0*/  IMAD.MOV.U32 R2, RZ, RZ, R45 ;  /* 0x000000ffff027224 */ /* 0x000fc600078e002d */
[----:B------:R-:W-:Y:S02]  /*c3d0*/  PRMT R69, R20, 0x5410, R21 ;  /* 0x0000541014457816 */ /* 0x000fe40000000015 */
[----:B------:R-:W-:Y:S01]  /*c3e0*/  PRMT R67, R2, 0x5410, R3 ;  /* 0x0000541002437816 */ /* 0x000fe20000000003 */
[----:B------:R-:W-:Y:S05]  /*c3f0*/  @P0 BRA `(.L_x_908) ;  /* 0x000000c000000947 */ /* 0x000fea0003800000 */
[----:B------:R-:W-:Y:S01]  /*c400*/  CS2R R56, SRZ ;  /* 0x0000000000387805 */ /* 0x000fe2000001ff00 */
        /* <DEDUP_REMOVED lines=10> */
[----:B------:R1:W5:Y:S02]  /*c4b0*/  LD.E.128 R52, [R2.64] ;  /* 0x0000000802347980 */ /* 0x000364000c101d00 */
.L_x_908:
[----:B------:R-:W-:Y:S05]  /*c4c0*/  BSYNC B0 ;  /* 0x0000000000007941 */ /* 0x000fea0003800000 */
.L_x_907:
        /* <DEDUP_REMOVED lines=9> */
[----:B------:R-:W-:Y:S01]  /*c560*/  ISETP.GE.OR P0, PT, R82, R60, P2 ;  /* 0x0000003c5200720c */ /* 0x000fe20001706670 */
        /* <DEDUP_REMOVED lines=10> */
[----:B------:R-:W-:Y:S02]  /*c610*/  IADD3 R2, R28, c[0x0][0x27c], RZ ;  /* 0x00009f001c027a10 */ /* 0x000fe40007ffe0ff */
[C---:B------:R-:W-:Y:S02]  /*c620*/  LOP3.LUT R0, R147.reuse, 0x38, R28, 0xf8, !PT ;  /* 0x0000003893007812 */ /* 0x040fe400078ef81c */
[----:B------:R-:W-:Y:S02]  /*c630*/  LOP3.LUT R2, R147, 0x38, R2, 0xf8, !PT ;  /* 0x0000003893027812 */ /* 0x000fe400078ef802 */
[----:B------:R-:W-:Y:S02]  /*c640*/  LOP3.LUT R0, R157, R0, R156, 0xf6, !PT ;  /* 0x000000009d007212 */ /* 0x000fe400078ef69c */
[----:B------:R-:W-:Y:S02]  /*c650*/  LOP3.LUT R2, R2, R156, RZ, 0x3c, !PT ;  /* 0x0000009c02027212 */ /* 0x000fe400078e3cff */
[----:B------:R-:W-:-:S02]  /*c660*/  LEA R41, R0, 0x5100, 0x1 ;  /* 0x0000510000297811 */ /* 0x000fc400078e08ff */
[----:B------:R-:W-:Y:S01]  /*c670*/  SHF.R.U64 R12, R12, 0x10, R13 ;  /* 0x000000100c0c7819 */ /* 0x000fe2000000120d */
[----:B------:R-:W-:Y:S01]  /*c680*/  IMAD.IADD R2, R157, 0x1, R2 ;  /* 0x000000019d027824 */ /* 0x000fe200078e0202 */
[--C-:B------:R-:W-:Y:S01]  /*c690*/  SHF.R.U64 R16, R16, 0x10, R17.reuse ;  /* 0x0000001010107819 */ /* 0x100fe20000001211 */
[----:B------:R-:W1:Y:S01]  /*c6a0*/  LDS.128 R24, [R41] ;  /* 0x0000000029187984 */ /* 0x000e620000000c00 */
[----:B------:R-:W-:Y:S01]  /*c6b0*/  SHF.R.U32.HI R0, RZ, 0x10, R17 ;  /* 0x00000010ff007819 */ /* 0x000fe20000011611 */
[----:B------:R-:W-:Y:S01]  /*c6c0*/  IMAD.SHL.U32 R40, R2, 0x2, RZ ;  /* 0x0000000202287824 */ /* 0x000fe200078e00ff */
[--C-:B------:R-:W-:Y:S02]  /*c6d0*/  SHF.R.U64 R17, R18, 0x10, R19.reuse ;  /* 0x0000001012117819 */ /* 0x100fe40000001213 */
[----:B------:R-:W-:Y:S02]  /*c6e0*/  SHF.R.U32.HI R2, RZ, 0x10, R19 ;  /* 0x00000010ff027819 */ /* 0x000fe40000011613 */
[----:B------:R-:W2:Y:S01]  /*c6f0*/  LDS.128 R20, [R40+0x5100] ;  /* 0x0051000028147984 */ /* 0x000ea20000000c00 */
[----:B------:R-:W-:-:S02]  /*c700*/  PRMT R19, R32, 0x5432, R12 ;  /* 0x0000543220137816 */ /* 0x000fc4000000000c */
[----:B------:R-:W-:Y:S02]  /*c710*/  SHF.R.U32.HI R3, RZ, 0x10, R13 ;  /* 0x00000010ff037819 */ /* 0x000fe4000001160d */
[----:B------:R-:W-:Y:S02]  /*c720*/  SHF.R.U64 R13, R14, 0x10, R15 ;  /* 0x000000100e0d7819 */ /* 0x000fe4000000120f */
[C---:B------:R-:W-:Y:S02]  /*c730*/  PRMT R38, R34.reuse, 0x5432, R17 ;  /* 0x0000543222267816 */ /* 0x040fe40000000011 */
[----:B------:R-:W-:Y:S02]  /*c740*/  PRMT R37, R34, 0x5410, R2 ;  /* 0x0000541022257816 */ /* 0x000fe40000000002 */
[----:B------:R-:W-:Y:S02]  /*c750*/  SHF.R.U32.HI R14, RZ, 0x10, R15 ;  /* 0x00000010ff0e7819 */ /* 0x000fe4000001160f */
[----:B------:R-:W-:-:S02]  /*c760*/  PRMT R31, R31, 0x5410, R16 ;  /* 0x000054101f1f7816 */ /* 0x000fc40000000010 */
[----:B------:R-:W-:Y:S02]  /*c770*/  PRMT R36, R33, 0x5432, R13 ;  /* 0x0000543221247816 */ /* 0x000fe4000000000d */
[----:B------:R-:W-:Y:S02]  /*c780*/  PRMT R35, R35, 0x5410, R14 ;  /* 0x0000541023237816 */ /* 0x000fe4000000000e */
[----:B------:R-:W-:Y:S02]  /*c790*/  PRMT R30, R33, 0x5410, R0 ;  /* 0x00005410211e7816 */ /* 0x000fe40000000000 */
[----:B------:R-:W-:Y:S02]  /*c7a0*/  PRMT R18, R32, 0x5410, R3 ;  /* 0x0000541020127816 */ /* 0x000fe40000000003 */
[----:B------:R-:W-:Y:S01]  /*c7b0*/  LOP3.LUT R43, R19, 0xffff0000, RZ, 0xc0, !PT ;  /* 0xffff0000132b7812 */ /* 0x000fe200078ec0ff */
[C---:B-1----:R-:W-:Y:S01]  /*c7c0*/  IMAD.U32 R34, R26.reuse, 0x10000, RZ ;  /* 0x000100001a227824 */ /* 0x042fe200078e00ff */
[----:B------:R-:W-:Y:S01]  /*c7d0*/  LOP3.LUT R39, R26, 0xffff0000, RZ, 0xc0, !PT ;  /* 0xffff00001a277812 */ /* 0x000fe200078ec0ff */
[C---:B------:R-:W-:Y:S01]  /*c7e0*/  IMAD.U32 R17, R27.reuse, 0x10000, RZ ;  /* 0x000100001b117824 */ /* 0x040fe200078e00ff */
[----:B------:R-:W-:Y:S01]  /*c7f0*/  LOP3.LUT R26, R27, 0xffff0000, RZ, 0xc0, !PT ;  /* 0xffff00001b1a7812 */ /* 0x000fe200078ec0ff */
[----:B------:R-:W-:Y:S01]  /*c800*/  IMAD.U32 R27, R19, 0x10000, RZ ;  /* 0x00010000131b7824 */ /* 0x000fe200078e00ff */
[C---:B------:R-:W-:Y:S01]  /*c810*/  LOP3.LUT R32, R24.reuse, 0xffff0000, RZ, 0xc0, !PT ;  /* 0xffff000018207812 */ /* 0x040fe200078ec0ff */
[----:B------:R-:W-:Y:S01]  /*c820*/  IMAD.U32 R33, R24, 0x10000, RZ ;  /* 0x0001000018217824 */ /* 0x000fe200078e00ff */
[C---:B--2---:R-:W-:Y:S01]  /*c830*/  SHF.L.U32 R16, R20.reuse, 0x10, RZ ;  /* 0x0000001014107819 */ /* 0x044fe200000006ff */
[----:B------:R-:W-:Y:S01]  /*c840*/  IMAD.U32 R14, R21, 0x10000, RZ ;  /* 0x00010000150e7824 */ /* 0x000fe200078e00ff */
[----:B------:R-:W-:Y:S01]  /*c850*/  LOP3.LUT R15, R20, 0xffff0000, RZ, 0xc0, !PT ;  /* 0xffff0000140f7812 */ /* 0x000fe200078ec0ff */
[----:B------:R-:W-:Y:S01]  /*c860*/  IMAD.U32 R2, R23, 0x10000, RZ ;  /* 0x0001000017027824 */ /* 0x000fe200078e00ff */
[----:B------:R-:W-:Y:S01]  /*c870*/  LOP3.LUT R13, R21, 0xffff0000, RZ, 0xc0, !PT ;  /* 0xffff0000150d7812 */ /* 0x000fe200078ec0ff */
[----:B------:R-:W-:Y:S01]  /*c880*/  IMAD.U32 R21, R31, 0x10000, RZ ;  /* 0x000100001f157824 */ /* 0x000fe200078e00ff */
[----:B------:R-:W-:Y:S01]  /*c890*/  SHF.L.U32 R12, R22, 0x10, RZ ;  /* 0x00000010160c7819 */ /* 0x000fe200000006ff */
[----:B------:R-:W-:Y:S01]  /*c8a0*/  FMUL.FTZ R20, R16, R27 ;  /* 0x0000001b10147220 */ /* 0x000fe20000410000 */
[----:B------:R-:W-:Y:S01]  /*c8b0*/  LOP3.LUT R3, R22, 0xffff0000, RZ, 0xc0, !PT ;  /* 0xffff000016037812 */ /* 0x000fe200078ec0ff */
[-C--:B------:R-:W-:Y:S01]  /*c8c0*/  FMUL.FTZ R16, R16, R21.reuse ;  /* 0x0000001510107220 */ /* 0x080fe20000410000 */
[----:B------:R-:W-:Y:S01]  /*c8d0*/  LOP3.LUT R0, R23, 0xffff0000, RZ, 0xc0, !PT ;  /* 0xffff000017007812 */ /* 0x000fe200078ec0ff */
[----:B------:R-:W-:Y:S01]  /*c8e0*/  FFMA.FTZ R42, R33, R21, -R20 ;  /* 0x00000015212a7223 */ /* 0x000fe20000010814 */
[----:B------:R-:W-:Y:S01]  /*c8f0*/  LOP3.LUT R20, R31, 0xffff0000, RZ, 0xc0, !PT ;  /* 0xffff00001f147812 */ /* 0x000fe200078ec0ff */
[----:B------:R-:W-:-:S02]  /*c900*/  IMAD.U32 R22, R18, 0x10000, RZ ;  /* 0x0001000012167824 */ /* 0x000fc400078e00ff */
[----:B------:R-:W-:Y:S02]  /*c910*/  FMUL.FTZ R19, R15, R43 ;  /* 0x0000002b0f137220 */ /* 0x000fe40000410000 */
[----:B------:R-:W-:Y:S02]  /*c920*/  IMAD.U32 R23, R30, 0x10000, RZ ;  /* 0x000100001e177824 */ /* 0x000fe400078e00ff */
[----:B------:R-:W-:Y:S02]  /*c930*/  FFMA.FTZ R33, R33, R27, R16 ;  /* 0x0000001b21217223 */ /* 0x000fe40000010010 */
[----:B------:R-:W-:Y:S02]  /*c940*/  FMUL.FTZ R16, R15, R20 ;  /* 0x000000140f107220 */ /* 0x000fe40000410000 */
[C---:B------:R-:W-:Y:S01]  /*c950*/  IMAD.U32 R24, R25.reuse, 0x10000, RZ ;  /* 0x0001000019187824 */ /* 0x040fe200078e00ff */
[----:B------:R-:W-:Y:S01]  /*c960*/  LOP3.LUT R25, R25, 0xffff0000, RZ, 0xc0, !PT ;  /* 0xffff000019197812 */ /* 0x000fe200078ec0ff */
[----:B------:R-:W-:-:S02]  /*c970*/  FMUL.FTZ R15, R14, R22 ;  /* 0x000000160e0f7220 */ /* 0x000fc40000410000 */
[----:B------:R-:W-:Y:S01]  /*c980*/  FFMA.FTZ R31, R32, R20, -R19 ;  /* 0x00000014201f7223 */ /* 0x000fe20000010813 */
[----:B------:R-:W-:Y:S01]  /*c990*/  LOP3.LUT R19, R18, 0xffff0000, RZ, 0xc0, !PT ;  /* 0xffff000012137812 */ /* 0x000fe200078ec0ff */
[-C--:B------:R-:W-:Y:S02]  /*c9a0*/  FMUL.FTZ R14, R14, R23.reuse ;  /* 0x000000170e0e7220 */ /* 0x080fe40000410000 */
[----:B------:R-:W-:Y:S02]  /*c9b0*/  IMAD.U32 R20, R35, 0x10000, RZ ;  /* 0x0001000023147824 */ /* 0x000fe400078e00ff */
[----:B------:R-:W-:Y:S01]  /*c9c0*/  FFMA.FTZ R23, R24, R23, -R15 ;  /* 0x0000001718177223 */ /* 0x000fe2000001080f */
[----:B------:R-:W-:Y:S01]  /*c9d0*/  SHF.L.U32 R15, R37, 0x10, RZ ;  /* 0x00000010250f7819 */ /* 0x000fe200000006ff */
[----:B------:R-:W-:Y:S01]  /*c9e0*/  FFMA.FTZ R27, R32, R43, R16 ;  /* 0x0000002b201b7223 */ /* 0x000fe20000010010 */
[----:B------:R-:W-:Y:S01]  /*c9f0*/  LOP3.LUT R16, R30, 0xffff0000, RZ, 0xc0, !PT ;  /* 0xffff00001e107812 */ /* 0x000fe200078ec0ff */
[----:B------:R-:W-:Y:S01]  /*ca00*/  FFMA.FTZ R22, R24, R22, R14 ;  /* 0x0000001618167223 */ /* 0x000fe2000001000e */
[----:B------:R-:W-:Y:S01]  /*ca10*/  LOP3.LUT R24, R36, 0xffff0000, RZ, 0xc0, !PT ;  /* 0xffff000024187812 */ /* 0x000fe200078ec0ff */
[----:B------:R-:W-:-:S02]  /*ca20*/  FMUL.FTZ R14, R2, R20 ;  /* 0x00000014020e7220 */ /* 0x000fc40000410000 */
[----:B------:R-:W-:Y:S02]  /*ca30*/  IMAD.U32 R30, R36, 0x10000, RZ ;  /* 0x00010000241e7824 */ /* 0x000fe400078e00ff */
[-C--:B------:R-:W-:Y:S02]  /*ca40*/  FMUL.FTZ R2, R2, R15.reuse ;  /* 0x0000000f02027220 */ /* 0x080fe40000410000 */
[----:B------:R-:W-:Y:S02]  /*ca50*/  FFMA.FTZ R21, R17, R15, -R14 ;  /* 0x0000000f11157223 */ /* 0x000fe4000001080e */
[----:B------:R-:W-:Y:S02]  /*ca60*/  IMAD.U32 R18, R38, 0x10000, RZ ;  /* 0x0001000026127824 */ /* 0x000fe400078e00ff */
[C---:B------:R-:W-:Y:S02]  /*ca70*/  FMUL.FTZ R15, R13.reuse, R19 ;  /* 0x000000130d0f7220 */ /* 0x040fe40000410000 */
[----:B------:R-:W-:-:S02]  /*ca80*/  FMUL.FTZ R14, R13, R16 ;  /* 0x000000100d0e7220 */ /* 0x000fc40000410000 */
[----:B------:R-:W-:Y:S02]  /*ca90*/  FMUL.FTZ R13, R12, R30 ;  /* 0x0000001e0c0d7220 */ /* 0x000fe40000410000 */
[----:B------:R-:W-:Y:S02]  /*caa0*/  FFMA.FTZ R20, R17, R20, R2 ;  /* 0x0000001411147223 */ /* 0x000fe40000010002 */
[----:B------:R-:W-:Y:S01]  /*cab0*/  FFMA.FTZ R17, R25, R16, -R15 ;  /* 0x0000001019117223 */ /* 0x000fe2000001080f */
[----:B------:R-:W-:Y:S01]  /*cac0*/  LOP3.LUT R16, R35, 0xffff0000, RZ, 0xc0, !PT ;  /* 0xffff000023107812 */ /* 0x000fe200078ec0ff */
[----:B------:R-:W-:Y:S01]  /*cad0*/  FFMA.FTZ R19, R25, R19, R14 ;  /* 0x0000001319137223 */ /* 0x000fe2000001000e */
[----:B------:R-:W-:Y:S01]  /*cae0*/  LOP3.LUT R14, R38, 0xffff0000, RZ, 0xc0, !PT ;  /* 0xffff0000260e7812 */ /* 0x000fe200078ec0ff */
[-C--:B------:R-:W-:Y:S01]  /*caf0*/  FMUL.FTZ R2, R12, R18.reuse ;  /* 0x000000120c027220 */ /* 0x080fe20000410000 */
[----:B------:R-:W-:Y:S01]  /*cb00*/  F2FP.BF16.PACK_AB R17, R17, R23 ;  /* 0x000000171111723e */ /* 0x000fe200000010ff */
[C---:B------:R-:W-:Y:S01]  /*cb10*/  FFMA.FTZ R18, R34.reuse, R18, -R13 ;  /* 0x0000001222127223 */ /* 0x040fe2000001080d */
[----:B------:R-:W-:Y:S01]  /*cb20*/  LOP3.LUT R13, R37, 0xffff0000, RZ, 0xc0, !PT ;  /* 0xffff0000250d7812 */ /* 0x000fe200078ec0ff */
[----:B------:R-:W-:-:S02]  /*cb30*/  FFMA.FTZ R15, R34, R30, R2 ;  /* 0x0000001e220f7223 */ /* 0x000fc40000010002 */
[C---:B------:R-:W-:Y:S02]  /*cb40*/  FMUL.FTZ R12, R3.reuse, R24 ;  /* 0x00000018030c7220 */ /* 0x040fe40000410000 */
[----:B------:R-:W-:Y:S02]  /*cb50*/  FMUL.FTZ R3, R3, R14 ;  /* 0x0000000e03037220 */ /* 0x000fe40000410000 */
[C---:B------:R-:W-:Y:S02]  /*cb60*/  FMUL.FTZ R2, R0.reuse, R16 ;  /* 0x0000001000027220 */ /* 0x040fe40000410000 */
[----:B------:R-:W-:Y:S02]  /*cb70*/  FMUL.FTZ R0, R0, R13 ;  /* 0x0000000d00007220 */ /* 0x000fe40000410000 */
[----:B------:R-:W-:Y:S01]  /*cb80*/  FFMA.FTZ R14, R39, R14, -R12 ;  /* 0x0000000e270e7223 */ /* 0x000fe2000001080c */
[----:B------:R-:W-:Y:S01]  /*cb90*/  F2FP.BF16.PACK_AB R12, R27, R33 ;  /* 0x000000211b0c723e */ /* 0x000fe200000010ff */
[----:B------:R-:W-:-:S02]  /*cba0*/  FFMA.FTZ R3, R39, R24, R3 ;  /* 0x0000001827037223 */ /* 0x000fc40000010003 */
[C---:B------:R-:W-:Y:S01]  /*cbb0*/  FFMA.FTZ R2, R26.reuse, R13, -R2 ;  /* 0x0000000d1a027223 */ /* 0x040fe20000010802 */
[----:B------:R-:W-:Y:S01]  /*cbc0*/  F2FP.BF16.PACK_AB R13, R19, R22 ;  /* 0x00000016130d723e */ /* 0x000fe200000010ff */
[----:B------:R-:W-:Y:S01]  /*cbd0*/  FFMA.FTZ R0, R26, R16, R0 ;  /* 0x000000101a007223 */ /* 0x000fe20000010000 */
[----:B------:R-:W-:Y:S02]  /*cbe0*/  F2FP.BF16.PACK_AB R18, R14, R18 ;  /* 0x000000120e12723e */ /* 0x000fe400000010ff */
[----:B------:R-:W-:Y:S02]  /*cbf0*/  F2FP.BF16.PACK_AB R16, R31, R42 ;  /* 0x0000002a1f10723e */ /* 0x000fe400000010ff */
[----:B------:R-:W-:Y:S02]  /*cc00*/  F2FP.BF16.PACK_AB R14, R3, R15 ;  /* 0x0000000f030e723e */ /* 0x000fe400000010ff */
[----:B------:R-:W-:Y:S02]  /*cc10*/  F2FP.BF16.PACK_AB R19, R2, R21 ;  /* 0x000000150213723e */ /* 0x000fe400000010ff */
[----:B------:R-:W-:-:S03]  /*cc20*/  F2FP.BF16.PACK_AB R15, R0, R20 ;  /* 0x00000014000f723e */ /* 0x000fc600000010ff */
[----:B------:R1:W-:Y:S04]  /*cc30*/  STS.128 [R41], R16 ;  /* 0x0000001029007388 */ /* 0x0003e80000000c00 */
[----:B------:R1:W-:Y:S02]  /*cc40*/  STS.128 [R40+0x5100], R12 ;  /* 0x0051000c28007388 */ /* 0x0003e40000000c00 */
.L_x_910:
[----:B------:R-:W-:Y:S05]  /*cc50*/  BSYNC B0 ;  /* 0x0000000000007941 */ /* 0x000fea0003800000 */
.L_x_909:
        /* <DEDUP_REMOVED lines=12> */
[----:B-1----:R-:W1:Y:S01]  /*cd20*/  LDS.128 R16, [R33] ;  /* 0x0000000021107984 */ /* 0x002e620000000c00 */
[----:B------:R-:W-:Y:S01]  /*cd30*/  SHF.R.U32.HI R9, RZ, 0x10, R9 ;  /* 0x00000010ff097819 */ /* 0x000fe20000011609 */
[----:B------:R-:W-:Y:S01]  /*cd40*/  IMAD.SHL.U32 R32, R2, 0x2, RZ ;  /* 0x0000000202207824 */ /* 0x000fe200078e00ff */
[----:B------:R-:W-:Y:S02]  /*cd50*/  SHF.R.U32.HI R2, RZ, 0x10, R5 ;  /* 0x00000010ff027819 */ /* 0x000fe40000011605 */
[--C-:B------:R-:W-:Y:S02]  /*cd60*/  SHF.R.U64 R5, R6, 0x10, R7.reuse ;  /* 0x0000001006057819 */ /* 0x100fe40000001207 */
[----:B------:R-:W2:Y:S01]  /*cd70*/  LDS.128 R12, [R32+0x5100] ;  /* 0x00510000200c7984 */ /* 0x000ea20000000c00 */
[----:B------:R-:W-:-:S02]  /*cd80*/  SHF.R.U32.HI R0, RZ, 0x10, R7 ;  /* 0x00000010ff007819 */ /* 0x000fc40000011607 */
[----:B------:R-:W-:Y:S02]  /*cd90*/  PRMT R7, R62, 0x5432, R4 ;  /* 0x000054323e077816 */ /* 0x000fe40000000004 */
[----:B------:R-:W-:Y:S02]  /*cda0*/  PRMT R8, R63, 0x5432, R8 ;  /* 0x000054323f087816 */ /* 0x000fe40000000008 */
[--C-:B------:R-:W-:Y:S01]  /*cdb0*/  SHF.R.U64 R10, R10, 0x10, R11.reuse ;  /* 0x000000100a0a7819 */ /* 0x100fe2000000120b */
[----:B------:R-:W-:Y:S01]  /*cdc0*/  IMAD.U32 R31, R7, 0x10000, RZ ;  /* 0x00010000071f7824 */ /* 0x000fe200078e00ff */
[----:B------:R-:W-:Y:S02]  /*cdd0*/  SHF.R.U32.HI R3, RZ, 0x10, R11 ;  /* 0x00000010ff037819 */ /* 0x000fe4000001160b */
[----:B------:R-:W-:Y:S02]  /*cde0*/  PRMT R21, R63, 0x5410, R9 ;  /* 0x000054103f157816 */ /* 0x000fe40000000009 */
[----:B------:R-:W-:-:S02]  /*cdf0*/  PRMT R25, R65, 0x5410, R3 ;  /* 0x0000541041197816 */ /* 0x000fc40000000003 */
[----:B------:R-:W-:Y:S02]  /*ce00*/  PRMT R20, R62, 0x5410, R2 ;  /* 0x000054103e147816 */ /* 0x000fe40000000002 */
[C---:B------:R-:W-:Y:S02]  /*ce10*/  PRMT R24, R64.reuse, 0x5432, R5 ;  /* 0x0000543240187816 */ /* 0x040fe40000000005 */
[----:B------:R-:W-:Y:S02]  /*ce20*/  PRMT R23, R64, 0x5410, R0 ;  /* 0x0000541040177816 */ /* 0x000fe40000000000 */
[----:B------:R-:W-:Y:S02]  /*ce30*/  LOP3.LUT R30, R7, 0xffff0000, RZ, 0xc0, !PT ;  /* 0xffff0000071e7812 */ /* 0x000fe400078ec0ff */
[----:B------:R-:W-:Y:S01]  /*ce40*/  PRMT R27, R65, 0x5432, R10 ;  /* 0x00005432411b7816 */ /* 0x000fe2000000000a */
[C---:B-1----:R-:W-:Y:S01]  /*ce50*/  IMAD.U32 R9, R16.reuse, 0x10000, RZ ;  /* 0x0001000010097824 */ /* 0x042fe200078e00ff */
[----:B------:R-:W-:Y:S01]  /*ce60*/  LOP3.LUT R11, R16, 0xffff0000, RZ, 0xc0, !PT ;  /* 0xffff0000100b7812 */ /* 0x000fe200078ec0ff */
[C---:B------:R-:W-:Y:S01]  /*ce70*/  IMAD.U32 R22, R18.reuse, 0x10000, RZ ;  /* 0x0001000012167824 */ /* 0x040fe200078e00ff */
[----:B------:R-:W-:Y:S01]  /*ce80*/  LOP3.LUT R26, R18, 0xffff0000, RZ, 0xc0, !PT ;  /* 0xffff0000121a7812 */ /* 0x000fe200078ec0ff */
[C---:B------:R-:W-:Y:S01]  /*ce90*/  IMAD.U32 R16, R19.reuse, 0x10000, RZ ;  /* 0x0001000013107824 */ /* 0x040fe200078e00ff */
[----:B------:R-:W-:Y:S01]  /*cea0*/  LOP3.LUT R18, R19, 0xffff0000, RZ, 0xc0, !PT ;  /* 0xffff000013127812 */ /* 0x000fe200078ec0ff */
[----:B------:R-:W-:Y:S01]  /*ceb0*/  IMAD.U32 R19, R8, 0x10000, RZ ;  /* 0x0001000008137824 */ /* 0x000fe200078e00ff */
[C---:B--2---:R-:W-:Y:S01]  /*cec0*/  SHF.L.U32 R6, R12.reuse, 0x10, RZ ;  /* 0x000000100c067819 */ /* 0x044fe200000006ff */
[C---:B------:R-:W-:Y:S01]  /*ced0*/  IMAD.U32 R4, R13.reuse, 0x10000, RZ ;  /* 0x000100000d047824 */ /* 0x040fe200078e00ff */
[----:B------:R-:W-:Y:S01]  /*cee0*/  LOP3.LUT R3, R13, 0xffff0000, RZ, 0xc0, !PT ;  /* 0xffff00000d037812 */ /* 0x000fe200078ec0ff */
[----:B------:R-:W-:Y:S01]  /*cef0*/  IMAD.U32 R0, R15, 0x10000, RZ ;  /* 0x000100000f007824 */ /* 0x000fe200078e00ff */
[----:B------:R-:W-:Y:S01]  /*cf00*/  LOP3.LUT R5, R12, 0xffff0000, RZ, 0xc0, !PT ;  /* 0xffff00000c057812 */ /* 0x000fe200078ec0ff */
[----:B------:R-:W-:Y:S01]  /*cf10*/  FMUL.FTZ R13, R6, R31 ;  /* 0x0000001f060d7220 */ /* 0x000fe20000410000 */
[----:B------:R-:W-:Y:S01]  /*cf20*/  SHF.L.U32 R2, R14, 0x10, RZ ;  /* 0x000000100e027819 */ /* 0x000fe200000006ff */
[-C--:B------:R-:W-:Y:S01]  /*cf30*/  FMUL.FTZ R6, R6, R19.reuse ;  /* 0x0000001306067220 */ /* 0x080fe20000410000 */
[----:B------:R-:W-:Y:S01]  /*cf40*/  LOP3.LUT R12, R14, 0xffff0000, RZ, 0xc0, !PT ;  /* 0xffff00000e0c7812 */ /* 0x000fe200078ec0ff */
[C---:B------:R-:W-:Y:S01]  /*cf50*/  FFMA.FTZ R34, R9.reuse, R19, -R13 ;  /* 0x0000001309227223 */ /* 0x040fe2000001080d */
[----:B------:R-:W-:Y:S01]  /*cf60*/  LOP3.LUT R8, R8, 0xffff0000, RZ, 0xc0, !PT ;  /* 0xffff000008087812 */ /* 0x000fe200078ec0ff */
[----:B------:R-:W-:Y:S01]  /*cf70*/  FFMA.FTZ R31, R9, R31, R6 ;  /* 0x0000001f091f7223 */ /* 0x000fe20000010006 */
[----:B------:R-:W-:Y:S01]  /*cf80*/  LOP3.LUT R14, R15, 0xffff0000, RZ, 0xc0, !PT ;  /* 0xffff00000f0e7812 */ /* 0x000fe200078ec0ff */
[----:B------:R-:W-:-:S02]  /*cf90*/  IMAD.U32 R15, R20, 0x10000, RZ ;  /* 0x00010000140f7824 */ /* 0x000fc400078e00ff */
[C---:B------:R-:W-:Y:S02]  /*cfa0*/  FMUL.FTZ R7, R5.reuse, R30 ;  /* 0x0000001e05077220 */ /* 0x040fe40000410000 */
[----:B------:R-:W-:Y:S02]  /*cfb0*/  FMUL.FTZ R6, R5, R8 ;  /* 0x0000000805067220 */ /* 0x000fe40000410000 */
[C---:B------:R-:W-:Y:S01]  /*cfc0*/  IMAD.U32 R10, R17.reuse, 0x10000, RZ ;  /* 0x00010000110a7824 */ /* 0x040fe200078e00ff */
[----:B------:R-:W-:Y:S01]  /*cfd0*/  LOP3.LUT R17, R17, 0xffff0000, RZ, 0xc0, !PT ;  /* 0xffff000011117812 */ /* 0x000fe200078ec0ff */
[----:B------:R-:W-:Y:S02]  /*cfe0*/  IMAD.U32 R9, R21, 0x10000, RZ ;  /* 0x0001000015097824 */ /* 0x000fe400078e00ff */
[C---:B------:R-:W-:Y:S02]  /*cff0*/  FMUL.FTZ R5, R4.reuse, R15 ;  /* 0x0000000f04057220 */ /* 0x040fe40000410000 */
[----:B------:R-:W-:-:S02]  /*d000*/  FMUL.FTZ R4, R4, R9 ;  /* 0x0000000904047220 */ /* 0x000fc40000410000 */
[----:B------:R-:W-:Y:S01]  /*d010*/  FFMA.FTZ R19, R10, R9, -R5 ;  /* 0x000000090a137223 */ /* 0x000fe20000010805 */
[----:B------:R-:W-:Y:S01]  /*d020*/  SHF.L.U32 R5, R25, 0x10, RZ ;  /* 0x0000001019057819 */ /* 0x000fe200000006ff */
[----:B------:R-:W-:Y:S01]  /*d030*/  IMAD.U32 R13, R23, 0x10000, RZ ;  /* 0x00010000170d7824 */ /* 0x000fe200078e00ff */
[----:B------:R-:W-:Y:S01]  /*d040*/  LOP3.LUT R9, R21, 0xffff0000, RZ, 0xc0, !PT ;  /* 0xffff000015097812 */ /* 0x000fe200078ec0ff */
[----:B------:R-:W-:Y:S01]  /*d050*/  FFMA.FTZ R8, R11, R8, -R7 ;  /* 0x000000080b087223 */ /* 0x000fe20000010807 */
[----:B------:R-:W-:Y:S01]  /*d060*/  LOP3.LUT R7, R20, 0xffff0000, RZ, 0xc0, !PT ;  /* 0xffff000014077812 */ /* 0x000fe200078ec0ff */
[----:B------:R-:W-:Y:S01]  /*d070*/  FFMA.FTZ R15, R10, R15, R4 ;  /* 0x0000000f0a0f7223 */ /* 0x000fe20000010004 */
[----:B------:R-:W-:Y:S01]  /*d080*/  LOP3.LUT R20, R24, 0xffff0000, RZ, 0xc0, !PT ;  /* 0xffff000018147812 */ /* 0x000fe200078ec0ff */
[----:B------:R-:W-:Y:S01]  /*d090*/  FMUL.FTZ R4, R0, R13 ;  /* 0x0000000d00047220 */ /* 0x000fe20000410000 */
[----:B------:R-:W-:Y:S01]  /*d0a0*/  F2FP.BF16.PACK_AB R8, R8, R34 ;  /* 0x000000220808723e */ /* 0x000fe200000010ff */
[----:B------:R-:W-:-:S02]  /*d0b0*/  FMUL.FTZ R0, R0, R5 ;  /* 0x0000000500007220 */ /* 0x000fc40000410000 */
[----:B------:R-:W-:Y:S02]  /*d0c0*/  IMAD.U32 R21, R24, 0x10000, RZ ;  /* 0x0001000018157824 */ /* 0x000fe400078e00ff */
[----:B------:R-:W-:Y:S02]  /*d0d0*/  FFMA.FTZ R30, R11, R30, R6 ;  /* 0x0000001e0b1e7223 */ /* 0x000fe40000010006 */
[C---:B------:R-:W-:Y:S02]  /*d0e0*/  FFMA.FTZ R11, R16.reuse, R5, -R4 ;  /* 0x00000005100b7223 */ /* 0x040fe40000010804 */
[----:B------:R-:W-:Y:S02]  /*d0f0*/  FMUL.FTZ R4, R3, R7 ;  /* 0x0000000703047220 */ /* 0x000fe40000410000 */
[----:B------:R-:W-:Y:S01]  /*d100*/  FFMA.FTZ R13, R16, R13, R0 ;  /* 0x0000000d100d7223 */ /* 0x000fe20000010000 */
[----:B------:R-:W-:Y:S01]  /*d110*/  LOP3.LUT R16, R25, 0xffff0000, RZ, 0xc0, !PT ;  /* 0xffff000019107812 */ /* 0x000fe200078ec0ff */
[----:B------:R-:W-:-:S02]  /*d120*/  IMAD.U32 R6, R27, 0x10000, RZ ;  /* 0x000100001b067824 */ /* 0x000fc400078e00ff */
[----:B------:R-:W-:Y:S02]  /*d130*/  FMUL.FTZ R3, R3, R9 ;  /* 0x0000000903037220 */ /* 0x000fe40000410000 */
[C---:B------:R-:W-:Y:S02]  /*d140*/  FMUL.FTZ R0, R2.reuse, R21 ;  /* 0x0000001502007220 */ /* 0x040fe40000410000 */
[C---:B------:R-:W-:Y:S02]  /*d150*/  FFMA.FTZ R9, R17.reuse, R9, -R4 ;  /* 0x0000000911097223 */ /* 0x040fe40000010804 */
[----:B------:R-:W-:Y:S01]  /*d160*/  FFMA.FTZ R5, R17, R7, R3 ;  /* 0x0000000711057223 */ /* 0x000fe20000010003 */
[----:B------:R-:W-:Y:S01]  /*d170*/  LOP3.LUT R17, R23, 0xffff0000, RZ, 0xc0, !PT ;  /* 0xffff000017117812 */ /* 0x000fe200078ec0ff */
[-C--:B------:R-:W-:Y:S01]  /*d180*/  FMUL.FTZ R2, R2, R6.reuse ;  /* 0x0000000602027220 */ /* 0x080fe20000410000 */
[----:B------:R-:W-:Y:S01]  /*d190*/  F2FP.BF16.PACK_AB R9, R9, R19 ;  /* 0x000000130909723e */ /* 0x000fe200000010ff */
[C---:B------:R-:W-:Y:S01]  /*d1a0*/  FFMA.FTZ R10, R22.reuse, R6, -R0 ;  /* 0x00000006160a7223 */ /* 0x040fe20000010800 */
[----:B------:R-:W-:Y:S01]  /*d1b0*/  LOP3.LUT R6, R27, 0xffff0000, RZ, 0xc0, !PT ;  /* 0xffff00001b067812 */ /* 0x000fe200078ec0ff */
[----:B------:R-:W-:Y:S01]  /*d1c0*/  FFMA.FTZ R7, R22, R21, R2 ;  /* 0x0000001516077223 */ /* 0x000fe20000010002 */
[----:B------:R-:W-:Y:S01]  /*d1d0*/  F2FP.BF16.PACK_AB R5, R5, R15 ;  /* 0x0000000f0505723e */ /* 0x000fe200000010ff */
[----:B------:R-:W-:-:S02]  /*d1e0*/  FMUL.FTZ R4, R12, R20 ;  /* 0x000000140c047220 */ /* 0x000fc40000410000 */
[----:B------:R-:W-:Y:S02]  /*d1f0*/  FMUL.FTZ R3, R12, R6 ;  /* 0x000000060c037220 */ /* 0x000fe40000410000 */
[C---:B------:R-:W-:Y:S02]  /*d200*/  FMUL.FTZ R2, R14.reuse, R17 ;  /* 0x000000110e027220 */ /* 0x040fe40000410000 */
[----:B------:R-:W-:Y:S02]  /*d210*/  FMUL.FTZ R0, R14, R16 ;  /* 0x000000100e007220 */ /* 0x000fe40000410000 */
[----:B------:R-:W-:Y:S01]  /*d220*/  FFMA.FTZ R6, R26, R6, -R4 ;  /* 0x000000061a067223 */ /* 0x000fe20000010804 */
[----:B------:R-:W-:Y:S01]  /*d230*/  F2FP.BF16.PACK_AB R4, R30, R31 ;  /* 0x0000001f1e04723e */ /* 0x000fe200000010ff */
[----:B------:R-:W-:Y:S02]  /*d240*/  FFMA.FTZ R3, R26, R20, R3 ;  /* 0x000000141a037223 */ /* 0x000fe40000010003 */
[----:B------:R-:W-:Y:S01]  /*d250*/  FFMA.FTZ R2, R18, R16, -R2 ;  /* 0x0000001012027223 */ /* 0x000fe20000010802 */
[----:B------:R-:W-:Y:S01]  /*d260*/  F2FP.BF16.PACK_AB R10, R6, R10 ;  /* 0x0000000a060a723e */ /* 0x000fe200000010ff */
[----:B------:R-:W-:Y:S01]  /*d270*/  FFMA.FTZ R0, R18, R17, R0 ;  /* 0x0000001112007223 */ /* 0x000fe20000010000 */
[----:B------:R-:W-:-:S02]  /*d280*/  F2FP.BF16.PACK_AB R6, R3, R7 ;  /* 0x000000070306723e */ /* 0x000fc400000010ff */
[----:B------:R-:W-:Y:S02]  /*d290*/  F2FP.BF16.PACK_AB R11, R2, R11 ;  /* 0x0000000b020b723e */ /* 0x000fe400000010ff */
[----:B------:R-:W-:-:S03]  /*d2a0*/  F2FP.BF16.PACK_AB R7, R0, R13 ;  /* 0x0000000d0007723e */ /* 0x000fc600000010ff */
[----:B------:R1:W-:Y:S04]  /*d2b0*/  STS.128 [R33], R8 ;  /* 0x0000000821007388 */ /* 0x0003e80000000c00 */
[----:B------:R1:W-:Y:S02]  /*d2c0*/  STS.128 [R32+0x5100], R4 ;  /* 0x0051000420007388 */ /* 0x0003e40000000c00 */
.L_x_912:
[----:B------:R-:W-:Y:S05]  /*d2d0*/  BSYNC B0 ;  /* 0x0000000000007941 */ /* 0x000fea0003800000 */
.L_x_911:
        /* <DEDUP_REMOVED lines=8> */
[----:B-1----:R-:W-:-:S02]  /*d360*/  LEA R32, R0, 0x5100, 0x1 ;  /* 0x0000510000207811 */ /* 0x002fc400078e08ff */
[----:B------:R-:W-:Y:S01]  /*d370*/  SHF.R.U32.HI R12, RZ, 0x10, R51 ;  /* 0x00000010ff0c7819 */ /* 0x000fe20000011633 */
[----:B------:R-:W-:Y:S01]  /*d380*/  IMAD.IADD R2, R162, 0x1, R2 ;  /* 0x00000001a2027824 */ /* 0x000fe200078e0202 */
[--C-:B------:R-:W-:Y:S01]  /*d390*/  SHF.R.U64 R14, R44, 0x10, R45.reuse ;  /* 0x000000102c0e7819 */ /* 0x100fe2000000122d */
[----:B------:R-:W1:Y:S01]  /*d3a0*/  LDS.128 R8, [R32] ;  /* 0x0000000020087984 */ /* 0x000e620000000c00 */
[----:B------:R-:W-:Y:S01]  /*d3b0*/  SHF.R.U32.HI R15, RZ, 0x10, R45 ;  /* 0x00000010ff0f7819 */ /* 0x000fe2000001162d */
[----:B------:R-:W-:Y:S01]  /*d3c0*/  IMAD.SHL.U32 R30, R2, 0x2, RZ ;  /* 0x00000002021e7824 */ /* 0x000fe200078e00ff */
[----:B------:R-:W-:Y:S02]  /*d3d0*/  SHF.R.U64 R0, R48, 0x10, R49 ;  /* 0x0000001030007819 */ /* 0x000fe40000001231 */
[----:B------:R-:W-:Y:S02]  /*d3e0*/  PRMT R24, R70, 0x5410, R12 ;  /* 0x0000541046187816 */ /* 0x000fe4000000000c */
[----:B------:R-:W2:Y:S01]  /*d3f0*/  LDS.128 R4, [R30+0x5100] ;  /* 0x005100001e047984 */ /* 0x000ea20000000c00 */
[----:B------:R-:W-:-:S02]  /*d400*/  PRMT R12, R67, 0x5432, R14 ;  /* 0x00005432430c7816 */ /* 0x000fc4000000000e */
[----:B------:R-:W-:Y:S02]  /*d410*/  SHF.R.U32.HI R18, RZ, 0x10, R47 ;  /* 0x00000010ff127819 */ /* 0x000fe4000001162f */
[----:B------:R-:W-:Y:S01]  /*d420*/  PRMT R17, R67, 0x5410, R15 ;  /* 0x0000541043117816 */ /* 0x000fe2000000000f */
[----:B------:R-:W-:Y:S01]  /*d430*/  IMAD.U32 R31, R12, 0x10000, RZ ;  /* 0x000100000c1f7824 */ /* 0x000fe200078e00ff */
[----:B------:R-:W-:Y:S02]  /*d440*/  PRMT R13, R68, 0x5432, R0 ;  /* 0x00005432440d7816 */ /* 0x000fe40000000000 */
[----:B------:R-:W-:Y:S02]  /*d450*/  SHF.R.U64 R16, R46, 0x10, R47 ;  /* 0x000000102e107819 */ /* 0x000fe4000000122f */
[----:B------:R-:W-:Y:S02]  /*d460*/  PRMT R22, R69, 0x5410, R18 ;  /* 0x0000541045167816 */ /* 0x000fe40000000012 */
[----:B------:R-:W-:-:S02]  /*d470*/  SHF.R.U64 R3, R50, 0x10, R51 ;  /* 0x0000001032037819 */ /* 0x000fc40000001233 */
[----:B------:R-:W-:Y:S02]  /*d480*/  SHF.R.U32.HI R2, RZ, 0x10, R49 ;  /* 0x00000010ff027819 */ /* 0x000fe40000011631 */
[----:B------:R-:W-:Y:S02]  /*d490*/  PRMT R23, R69, 0x5432, R16 ;  /* 0x0000543245177816 */ /* 0x000fe40000000010 */
[----:B------:R-:W-:Y:S02]  /*d4a0*/  LOP3.LUT R12, R12, 0xffff0000, RZ, 0xc0, !PT ;  /* 0xffff00000c0c7812 */ /* 0x000fe400078ec0ff */
[----:B------:R-:W-:Y:S02]  /*d4b0*/  PRMT R27, R70, 0x5432, R3 ;  /* 0x00005432461b7816 */ /* 0x000fe40000000003 */
        /* <DEDUP_REMOVED lines=8> */
[----:B--2---:R-:W-:Y:S01]  /*d540*/  SHF.L.U32 R9, R4, 0x10, RZ ;  /* 0x0000001004097819 */ /* 0x004fe200000006ff */
[C---:B------:R-:W-:Y:S01]  /*d550*/  IMAD.U32 R14, R8.reuse, 0x10000, RZ ;  /* 0x00010000080e7824 */ /* 0x040fe200078e00ff */
[----:B------:R-:W-:Y:S01]  /*d560*/  LOP3.LUT R16, R8, 0xffff0000, RZ, 0xc0, !PT ;  /* 0xffff000008107812 */ /* 0x000fe200078ec0ff */
[----:B------:R-:W-:Y:S01]  /*d570*/  IMAD.U32 R0, R7, 0x10000, RZ ;  /* 0x0001000007007824 */ /* 0x000fe200078e00ff */
[----:B------:R-:W-:Y:S01]  /*d580*/  LOP3.LUT R8, R4, 0xffff0000, RZ, 0xc0, !PT ;  /* 0xffff000004087812 */ /* 0x000fe200078ec0ff */
[----:B------:R-:W-:Y:S01]  /*d590*/  FMUL.FTZ R10, R9, R31 ;  /* 0x0000001f090a7220 */ /* 0x000fe20000410000 */
[C---:B------:R-:W-:Y:S01]  /*d5a0*/  LOP3.LUT R3, R5.reuse, 0xffff0000, RZ, 0xc0, !PT ;  /* 0xffff000005037812 */ /* 0x040fe200078ec0ff */
[----:B------:R-:W-:Y:S01]  /*d5b0*/  IMAD.U32 R4, R5, 0x10000, RZ ;  /* 0x0001000005047824 */ /* 0x000fe200078e00ff */
[C---:B------:R-:W-:Y:S01]  /*d5c0*/  SHF.L.U32 R2, R6.reuse, 0x10, RZ ;  /* 0x0000001006027819 */ /* 0x040fe200000006ff */
[-C--:B------:R-:W-:Y:S01]  /*d5d0*/  FMUL.FTZ R9, R9, R11.reuse ;  /* 0x0000000b09097220 */ /* 0x080fe20000410000 */
[----:B------:R-:W-:Y:S01]  /*d5e0*/  LOP3.LUT R5, R6, 0xffff0000, RZ, 0xc0, !PT ;  /* 0xffff000006057812 */ /* 0x000fe200078ec0ff */
[----:B------:R-:W-:Y:S01]  /*d5f0*/  FFMA.FTZ R34, R14, R11, -R10 ;  /* 0x0000000b0e227223 */ /* 0x000fe2000001080a */
[----:B------:R-:W-:Y:S01]  /*d600*/  LOP3.LUT R6, R7, 0xffff0000, RZ, 0xc0, !PT ;  /* 0xffff000007067812 */ /* 0x000fe200078ec0ff */
[----:B------:R-:W-:Y:S01]  /*d610*/  FMUL.FTZ R7, R8, R12 ;  /* 0x0000000c08077220 */ /* 0x000fe20000410000 */
[----:B------:R-:W-:Y:S01]  /*d620*/  LOP3.LUT R10, R13, 0xffff0000, RZ, 0xc0, !PT ;  /* 0xffff00000d0a7812 */ /* 0x000fe200078ec0ff */
[----:B------:R-:W-:-:S02]  /*d630*/  IMAD.U32 R11, R17, 0x10000, RZ ;  /* 0x00010000110b7824 */ /* 0x000fc400078e00ff */
[----:B------:R-:W-:Y:S02]  /*d640*/  FFMA.FTZ R33, R14, R31, R9 ;  /* 0x0000001f0e217223 */ /* 0x000fe40000010009 */
[----:B------:R-:W-:Y:S02]  /*d650*/  IMAD.U32 R9, R21, 0x10000, RZ ;  /* 0x0001000015097824 */ /* 0x000fe400078e00ff */
[-C--:B------:R-:W-:Y:S02]  /*d660*/  FFMA.FTZ R31, R16, R10.reuse, -R7 ;  /* 0x0000000a101f7223 */ /* 0x080fe40000010807 */
[----:B------:R-:W-:Y:S02]  /*d670*/  FMUL.FTZ R7, R4, R11 ;  /* 0x0000000b04077220 */ /* 0x000fe40000410000 */
[----:B------:R-:W-:Y:S02]  /*d680*/  FMUL.FTZ R8, R8, R10 ;  /* 0x0000000a08087220 */ /* 0x000fe40000410000 */
[----:B------:R-:W-:-:S02]  /*d690*/  FMUL.FTZ R4, R4, R9 ;  /* 0x0000000904047220 */ /* 0x000fc40000410000 */
[----:B------:R-:W-:Y:S02]  /*d6a0*/  IMAD.U32 R10, R22, 0x10000, RZ ;  /* 0x00010000160a7824 */ /* 0x000fe400078e00ff */
[C---:B------:R-:W-:Y:S01]  /*d6b0*/  FFMA.FTZ R14, R15.reuse, R9, -R7 ;  /* 0x000000090f0e7223 */ /* 0x040fe20000010807 */
[----:B------:R-:W-:Y:S01]  /*d6c0*/  SHF.L.U32 R7, R24, 0x10, RZ ;  /* 0x0000001018077819 */ /* 0x000fe200000006ff */
[----:B------:R-:W-:Y:S01]  /*d6d0*/  FFMA.FTZ R15, R15, R11, R4 ;  /* 0x0000000b0f0f7223 */ /* 0x000fe20000010004 */
[----:B------:R-:W-:Y:S01]  /*d6e0*/  LOP3.LUT R11, R17, 0xffff0000, RZ, 0xc0, !PT ;  /* 0xffff0000110b7812 */ /* 0x000fe200078ec0ff */
[C---:B------:R-:W-:Y:S01]  /*d6f0*/  FMUL.FTZ R4, R0.reuse, R10 ;  /* 0x0000000a00047220 */ /* 0x040fe20000410000 */
[----:B------:R-:W-:Y:S01]  /*d700*/  LOP3.LUT R9, R21, 0xffff0000, RZ, 0xc0, !PT ;  /* 0xffff000015097812 */ /* 0x000fe200078ec0ff */
[-C--:B------:R-:W-:Y:S01]  /*d710*/  FMUL.FTZ R0, R0, R7.reuse ;  /* 0x0000000700007220 */ /* 0x080fe20000410000 */
[----:B------:R-:W-:Y:S01]  /*d720*/  LOP3.LUT R17, R27, 0xffff0000, RZ, 0xc0, !PT ;  /* 0xffff00001b117812 */ /* 0x000fe200078ec0ff */
[----:B------:R-:W-:-:S02]  /*d730*/  FFMA.FTZ R13, R18, R7, -R4 ;  /* 0x00000007120d7223 */ /* 0x000fc40000010804 */
[C---:B------:R-:W-:Y:S02]  /*d740*/  FMUL.FTZ R4, R3.reuse, R11 ;  /* 0x0000000b03047220 */ /* 0x040fe40000410000 */
[-C--:B------:R-:W-:Y:S02]  /*d750*/  FMUL.FTZ R3, R3, R9.reuse ;  /* 0x0000000903037220 */ /* 0x080fe40000410000 */
[----:B------:R-:W-:Y:S02]  /*d760*/  IMAD.U32 R21, R23, 0x10000, RZ ;  /* 0x0001000017157824 */ /* 0x000fe400078e00ff */
[----:B------:R-:W-:Y:S02]  /*d770*/  IMAD.U32 R7, R27, 0x10000, RZ ;  /* 0x000100001b077824 */ /* 0x000fe400078e00ff */
[----:B------:R-:W-:Y:S01]  /*d780*/  FFMA.FTZ R16, R16, R12, R8 ;  /* 0x0000000c10107223 */ /* 0x000fe20000010008 */
[----:B------:R-:W-:Y:S01]  /*d790*/  LOP3.LUT R8, R24, 0xffff0000, RZ, 0xc0, !PT ;  /* 0xffff000018087812 */ /* 0x000fe200078ec0ff */
[----:B------:R-:W-:Y:S01]  /*d7a0*/  FFMA.FTZ R12, R18, R10, R0 ;  /* 0x0000000a120c7223 */ /* 0x000fe20000010000 */
[----:B------:R-:W-:Y:S01]  /*d7b0*/  LOP3.LUT R18, R22, 0xffff0000, RZ, 0xc0, !PT ;  /* 0xffff000016127812 */ /* 0x000fe200078ec0ff */
[----:B------:R-:W-:-:S02]  /*d7c0*/  FFMA.FTZ R9, R19, R9, -R4 ;  /* 0x0000000913097223 */ /* 0x000fc40000010804 */
[----:B------:R-:W-:Y:S01]  /*d7d0*/  FFMA.FTZ R11, R19, R11, R3 ;  /* 0x0000000b130b7223 */ /* 0x000fe20000010003 */
[----:B------:R-:W-:Y:S01]  /*d7e0*/  LOP3.LUT R19, R23, 0xffff0000, RZ, 0xc0, !PT ;  /* 0xffff000017137812 */ /* 0x000fe200078ec0ff */
[C---:B------:R-:W-:Y:S01]  /*d7f0*/  FMUL.FTZ R0, R2.reuse, R21 ;  /* 0x0000001502007220 */ /* 0x040fe20000410000 */
[----:B------:R-:W-:Y:S01]  /*d800*/  F2FP.BF16.PACK_AB R9, R9, R14 ;  /* 0x0000000e0909723e */ /* 0x000fe200000010ff */
[-C--:B------:R-:W-:Y:S02]  /*d810*/  FMUL.FTZ R2, R2, R7.reuse ;  /* 0x0000000702027220 */ /* 0x080fe40000410000 */
[C---:B------:R-:W-:Y:S02]  /*d820*/  FFMA.FTZ R10, R20.reuse, R7, -R0 ;  /* 0x00000007140a7223 */ /* 0x040fe40000010800 */
[----:B------:R-:W-:Y:S02]  /*d830*/  FFMA.FTZ R7, R20, R21, R2 ;  /* 0x0000001514077223 */ /* 0x000fe40000010002 */
[----:B------:R-:W-:-:S02]  /*d840*/  FMUL.FTZ R4, R5, R19 ;  /* 0x0000001305047220 */ /* 0x000fc40000410000 */
[----:B------:R-:W-:Y:S01]  /*d850*/  FMUL.FTZ R3, R5, R17 ;  /* 0x0000001105037220 */ /* 0x000fe20000410000 */
[----:B------:R-:W-:Y:S01]  /*d860*/  F2FP.BF16.PACK_AB R5, R11, R15 ;  /* 0x0000000f0b05723e */ /* 0x000fe200000010ff */
[C---:B------:R-:W-:Y:S02]  /*d870*/  FMUL.FTZ R2, R6.reuse, R18 ;  /* 0x0000001206027220 */ /* 0x040fe40000410000 */
[-C--:B------:R-:W-:Y:S02]  /*d880*/  FMUL.FTZ R0, R6, R8.reuse ;  /* 0x0000000806007220 */ /* 0x080fe40000410000 */
[----:B------:R-:W-:Y:S01]  /*d890*/  FFMA.FTZ R6, R26, R17, -R4 ;  /* 0x000000111a067223 */ /* 0x000fe20000010804 */
[----:B------:R-:W-:Y:S01]  /*d8a0*/  F2FP.BF16.PACK_AB R4, R16, R33 ;  /* 0x000000211004723e */ /* 0x000fe200000010ff */
[----:B------:R-:W-:Y:S02]  /*d8b0*/  FFMA.FTZ R3, R26, R19, R3 ;  /* 0x000000131a037223 */ /* 0x000fe40000010003 */
[C---:B------:R-:W-:Y:S01]  /*d8c0*/  FFMA.FTZ R2, R25.reuse, R8, -R2 ;  /* 0x0000000819027223 */ /* 0x040fe20000010802 */
[----:B------:R-:W-:Y:S01]  /*d8d0*/  F2FP.BF16.PACK_AB R10, R6, R10 ;  /* 0x0000000a060a723e */ /* 0x000fe200000010ff */
[----:B------:R-:W-:Y:S01]  /*d8e0*/  FFMA.FTZ R0, R25, R18, R0 ;  /* 0x0000001219007223 */ /* 0x000fe20000010000 */
[----:B------:R-:W-:-:S02]  /*d8f0*/  F2FP.BF16.PACK_AB R8, R31, R34 ;  /* 0x000000221f08723e */ /* 0x000fc400000010ff */
[----:B------:R-:W-:Y:S02]  /*d900*/  F2FP.BF16.PACK_AB R6, R3, R7 ;  /* 0x000000070306723e */ /* 0x000fe400000010ff */
[----:B------:R-:W-:Y:S02]  /*d910*/  F2FP.BF16.PACK_AB R11, R2, R13 ;  /* 0x0000000d020b723e */ /* 0x000fe400000010ff */
[----:B------:R-:W-:-:S03]  /*d920*/  F2FP.BF16.PACK_AB R7, R0, R12 ;  /* 0x0000000c0007723e */ /* 0x000fc600000010ff */
[----:B------:R1:W-:Y:S04]  /*d930*/  STS.128 [R32], R8 ;  /* 0x0000000820007388 */ /* 0x0003e80000000c00 */
[----:B------:R1:W-:Y:S02]  /*d940*/  STS.128 [R30+0x5100], R4 ;  /* 0x005100041e007388 */ /* 0x0003e40000000c00 */
.L_x_914:
[----:B------:R-:W-:Y:S05]  /*d950*/  BSYNC B0 ;  /* 0x0000000000007941 */ /* 0x000fea0003800000 */
.L_x_913:
[----:B------:R-:W-:-:S13]  /*d960*/  ISETP.GE.OR P0, PT, R66, R60, P2 ;  /* 0x0000003c4200720c */ /* 0x000fda0001706670 */
[----:B------:R-:W-:Y:S05]  /*d970*/  @P0 BRA `(.L_x_902) ;  /* 0x000006b000000947 */ /* 0x000fea0003800000 */
[----:B------:R-:W-:Y:S01]  /*d980*/  SHF.R.S32.HI R2, RZ, 0x1f, R66 ;  /* 0x0000001fff027819 */ /* 0x000fe20000011442 */
[----:B------:R-:W-:Y:S01]  /*d990*/  IMAD.SHL.U32 R0, R66, 0x40, RZ ;  /* 0x0000004042007824 */ /* 0x000fe200078e00ff */
[----:B-1----:R-:W-:Y:S02]  /*d9a0*/  IADD3 R5, R28, c[0x0][0x27c], RZ ;  /* 0x00009f001c057a10 */ /* 0x002fe40007ffe0ff */
[----:B------:R-:W-:Y:S02]  /*d9b0*/  LEA.HI R2, R2, R66, RZ, 0x3 ;  /* 0x0000004202027211 */ /* 0x000fe400078f18ff */
[----:B------:R-:W-:Y:S02]  /*d9c0*/  LOP3.LUT R0, R0, 0x1c0, RZ, 0xc0, !PT ;  /* 0x000001c000007812 */ /* 0x000fe400078ec0ff */
[----:B------:R-:W-:Y:S01]  /*d9d0*/  SHF.R.U64 R13, R52, 0x10, R53 ;  /* 0x00000010340d7819 */ /* 0x000fe20000001235 */
[----:B------:R-:W-:Y:S01]  /*d9e0*/  IMAD.SHL.U32 R3, R2, 0x40, RZ ;  /* 0x0000004002037824 */ /* 0x000fe200078e00ff */
[----:B------:R-:W-:-:S02]  /*d9f0*/  LOP3.LUT R4, R0, 0x38, R28, 0xf8, !PT ;  /* 0x0000003800047812 */ /* 0x000fc400078ef81c */
[----:B------:R-:W-:Y:S02]  /*da00*/  SHF.R.U32.HI R2, RZ, 0x3, R0 ;  /* 0x00000003ff027819 */ /* 0x000fe40000011600 */
[----:B------:R-:W-:Y:S02]  /*da10*/  LOP3.LUT R3, R3, 0xfffffe00, RZ, 0xc0, !PT ;  /* 0xfffffe0003037812 */ /* 0x000fe400078ec0ff */
[----:B------:R-:W-:Y:S02]  /*da20*/  LOP3.LUT R5, R0, 0x38, R5, 0xf8, !PT ;  /* 0x0000003800057812 */ /* 0x000fe400078ef805 */
[----:B------:R-:W-:Y:S02]  /*da30*/  LOP3.LUT R0, R3, R4, R2, 0xf6, !PT ;  /* 0x0000000403007212 */ /* 0x000fe400078ef602 */
[----:B------:R-:W-:Y:S02]  /*da40*/  LOP3.LUT R2, R5, R2, RZ, 0x3c, !PT ;  /* 0x0000000205027212 */ /* 0x000fe400078e3cff */
[----:B------:R-:W-:-:S02]  /*da50*/  LEA R30, R0, 0x5100, 0x1 ;  /* 0x00005100001e7811 */ /* 0x000fc400078e08ff */
[----:B------:R-:W-:Y:S01]  /*da60*/  SHF.R.U64 R0, R56, 0x10, R57 ;  /* 0x0000001038007819 */ /* 0x000fe20000001239 */
[----:B------:R-:W-:Y:S01]  /*da70*/  IMAD.IADD R2, R3, 0x1, R2 ;  /* 0x0000000103027824 */ /* 0x000fe200078e0202 */
[----:B------:R-:W-:Y:S01]  /*da80*/  SHF.R.U64 R17, R54, 0x10, R55 ;  /* 0x0000001036117819 */ /* 0x000fe20000001237 */
[----:B------:R-:W1:Y:S01]  /*da90*/  LDS.128 R8, [R30] ;  /* 0x000000001e087984 */ /* 0x000e620000000c00 */
[----:B------:R-:W-:Y:S01]  /*daa0*/  PRMT R13, R71, 0x5432, R13 ;  /* 0x00005432470d7816 */ /* 0x000fe2000000000d */
[----:B------:R-:W-:Y:S01]  /*dab0*/  IMAD.SHL.U32 R28, R2, 0x2, RZ ;  /* 0x00000002021c7824 */ /* 0x000fe200078e00ff */
[----:B------:R-:W-:Y:S02]  /*dac0*/  SHF.R.U32.HI R12, RZ, 0x10, R59 ;  /* 0x00000010ff0c7819 */ /* 0x000fe4000001163b */
[----:B------:R-:W-:Y:S02]  /*dad0*/  PRMT R14, R72, 0x5432, R0 ;  /* 0x00005432480e7816 */ /* 0x000fe40000000000 */
[----:B------:R-:W2:Y:S01]  /*dae0*/  LDS.128 R4, [R28+0x5100] ;  /* 0x005100001c047984 */ /* 0x000ea20000000c00 */
[----:B------:R-:W-:-:S02]  /*daf0*/  PRMT R23, R73, 0x5432, R17 ;  /* 0x0000543249177816 */ /* 0x000fc40000000011 */
[----:B------:R-:W-:Y:S02]  /*db00*/  SHF.R.U32.HI R15, RZ, 0x10, R53 ;  /* 0x00000010ff0f7819 */ /* 0x000fe40000011635 */
[----:B------:R-:W-:Y:S02]  /*db10*/  SHF.R.U32.HI R18, RZ, 0x10, R55 ;  /* 0x00000010ff127819 */ /* 0x000fe40000011637 */
[----:B------:R-:W-:Y:S02]  /*db20*/  SHF.L.U32 R31, R13, 0x10, RZ ;  /* 0x000000100d1f7819 */ /* 0x000fe400000006ff */
[----:B------:R-:W-:Y:S02]  /*db30*/  SHF.R.U64 R3, R58, 0x10, R59 ;  /* 0x000000103a037819 */ /* 0x000fe4000000123b */
[----:B------:R-:W-:Y:S02]  /*db40*/  PRMT R24, R74, 0x5410, R12 ;  /* 0x000054104a187816 */ /* 0x000fe4000000000c */
[----:B------:R-:W-:-:S02]  /*db50*/  SHF.R.U32.HI R2, RZ, 0x10, R57 ;  /* 0x00000010ff027819 */ /* 0x000fc40000011639 */
[----:B------:R-:W-:Y:S02]  /*db60*/  PRMT R12, R71, 0x5410, R15 ;  /* 0x00005410470c7816 */ /* 0x000fe4000000000f */
[----:B------:R-:W-:Y:S02]  /*db70*/  PRMT R22, R73, 0x5410, R18 ;  /* 0x0000541049167816 */ /* 0x000fe40000000012 */
[----:B------:R-:W-:Y:S02]  /*db80*/  LOP3.LUT R13, R13, 0xffff0000, RZ, 0xc0, !PT ;  /* 0xffff00000d0d7812 */ /* 0x000fe400078ec0ff */
[----:B------:R-:W-:Y:S01]  /*db90*/  PRMT R27, R74, 0x5432, R3 ;  /* 0x000054324a1b7816 */ /* 0x000fe20000000003 */
[----:B------:R-:W-:Y:S01]  /*dba0*/  IMAD.U32 R33, R22, 0x10000, RZ ;  /* 0x0001000016217824 */ /* 0x000fe200078e00ff */
        /* <DEDUP_REMOVED lines=8> */
[----:B------:R-:W-:Y:S01]  /*dc30*/  LOP3.LUT R18, R8, 0xffff0000, RZ, 0xc0, !PT ;  /* 0xffff000008127812 */ /* 0x000fe200078ec0ff */
[----:B--2---:R-:W-:Y:S01]  /*dc40*/  IMAD.U32 R9, R4, 0x10000, RZ ;  /* 0x0001000004097824 */ /* 0x004fe200078e00ff */
[----:B------:R-:W-:Y:S01]  /*dc50*/  LOP3.LUT R3, R5, 0xffff0000, RZ, 0xc0, !PT ;  /* 0xffff000005037812 */ /* 0x000fe200078ec0ff */
[----:B------:R-:W-:Y:S01]  /*dc60*/  IMAD.U32 R15, R8, 0x10000, RZ ;  /* 0x00010000080f7824 */ /* 0x000fe200078e00ff */
[----:B------:R-:W-:Y:S01]  /*dc70*/  LOP3.LUT R8, R4, 0xffff0000, RZ, 0xc0, !PT ;  /* 0xffff000004087812 */ /* 0x000fe200078ec0ff */
[----:B------:R-:W-:-:S02]  /*dc80*/  FMUL.FTZ R10, R9, R31 ;  /* 0x0000001f090a7220 */ /* 0x000fc40000410000 */
[----:B------:R-:W-:Y:S01]  /*dc90*/  IMAD.U32 R4, R5, 0x10000, RZ ;  /* 0x0001000005047824 */ /* 0x000fe200078e00ff */
[C---:B------:R-:W-:Y:S01]  /*dca0*/  LOP3.LUT R5, R6.reuse, 0xffff0000, RZ, 0xc0, !PT ;  /* 0xffff000006057812 */ /* 0x040fe200078ec0ff */
[-C--:B------:R-:W-:Y:S02]  /*dcb0*/  FMUL.FTZ R9, R9, R11.reuse ;  /* 0x0000000b09097220 */ /* 0x080fe40000410000 */
[----:B------:R-:W-:Y:S01]  /*dcc0*/  IMAD.U32 R2, R6, 0x10000, RZ ;  /* 0x0001000006027824 */ /* 0x000fe200078e00ff */
[----:B------:R-:W-:Y:S01]  /*dcd0*/  LOP3.LUT R6, R7, 0xffff0000, RZ, 0xc0, !PT ;  /* 0xffff000007067812 */ /* 0x000fe200078ec0ff */
[----:B------:R-:W-:Y:S01]  /*dce0*/  FFMA.FTZ R32, R15, R11, -R10 ;  /* 0x0000000b0f207223 */ /* 0x000fe2000001080a */
[----:B------:R-:W-:Y:S01]  /*dcf0*/  LOP3.LUT R10, R14, 0xffff0000, RZ, 0xc0, !PT ;  /* 0xffff00000e0a7812 */ /* 0x000fe200078ec0ff */
[----:B------:R-:W-:Y:S02]  /*dd00*/  IMAD.U32 R0, R7, 0x10000, RZ ;  /* 0x0001000007007824 */ /* 0x000fe400078e00ff */
[----:B------:R-:W-:-:S02]  /*dd10*/  FMUL.FTZ R7, R8, R13 ;  /* 0x0000000d08077220 */ /* 0x000fc40000410000 */
[C---:B------:R-:W-:Y:S01]  /*dd20*/  IMAD.U32 R11, R12.reuse, 0x10000, RZ ;  /* 0x000100000c0b7824 */ /* 0x040fe200078e00ff */
[----:B------:R-:W-:Y:S01]  /*dd30*/  LOP3.LUT R12, R12, 0xffff0000, RZ, 0xc0, !PT ;  /* 0xffff00000c0c7812 */ /* 0x000fe200078ec0ff */
[----:B------:R-:W-:Y:S02]  /*dd40*/  FFMA.FTZ R31, R15, R31, R9 ;  /* 0x0000001f0f1f7223 */ /* 0x000fe40000010009 */
[----:B------:R-:W-:Y:S02]  /*dd50*/  IMAD.U32 R9, R16, 0x10000, RZ ;  /* 0x0001000010097824 */ /* 0x000fe400078e00ff */
[----:B------:R-:W-:Y:S02]  /*dd60*/  FFMA.FTZ R29, R18, R10, -R7 ;  /* 0x0000000a121d7223 */ /* 0x000fe40000010807 */
[C---:B------:R-:W-:Y:S02]  /*dd70*/  FMUL.FTZ R7, R4.reuse, R11 ;  /* 0x0000000b04077220 */ /* 0x040fe40000410000 */
[----:B------:R-:W-:-:S02]  /*dd80*/  FMUL.FTZ R4, R4, R9 ;  /* 0x0000000904047220 */ /* 0x000fc40000410000 */
[----:B------:R-:W-:Y:S01]  /*dd90*/  FMUL.FTZ R8, R8, R10 ;  /* 0x0000000a08087220 */ /* 0x000fe20000410000 */
[----:B------:R-:W-:Y:S01]  /*dda0*/  SHF.L.U32 R10, R27, 0x10, RZ ;  /* 0x000000101b0a7819 */ /* 0x000fe200000006ff */
[C---:B------:R-:W-:Y:S01]  /*ddb0*/  FFMA.FTZ R15, R17.reuse, R9, -R7 ;  /* 0x00000009110f7223 */ /* 0x040fe20000010807 */
[----:B------:R-:W-:Y:S01]  /*ddc0*/  LOP3.LUT R7, R16, 0xffff0000, RZ, 0xc0, !PT ;  /* 0xffff000010077812 */ /* 0x000fe200078ec0ff */
[----:B------:R-:W-:Y:S01]  /*ddd0*/  FFMA.FTZ R14, R17, R11, R4 ;  /* 0x0000000b110e7223 */ /* 0x000fe20000010004 */
[----:B------:R-:W-:Y:S01]  /*dde0*/  LOP3.LUT R17, R22, 0xffff0000, RZ, 0xc0, !PT ;  /* 0xffff000016117812 */ /* 0x000fe200078ec0ff */
[----:B------:R-:W-:Y:S01]  /*ddf0*/  FFMA.FTZ R18, R18, R13, R8 ;  /* 0x0000000d12127223 */ /* 0x000fe20000010008 */
[----:B------:R-:W-:Y:S01]  /*de00*/  LOP3.LUT R16, R27, 0xffff0000, RZ, 0xc0, !PT ;  /* 0xffff00001b107812 */ /* 0x000fe200078ec0ff */
[----:B------:R-:W-:Y:S02]  /*de10*/  FMUL.FTZ R4, R3, R12 ;  /* 0x0000000c03047220 */ /* 0x000fe40000410000 */
[----:B------:R-:W-:-:S02]  /*de20*/  IMAD.U32 R8, R23, 0x10000, RZ ;  /* 0x0001000017087824 */ /* 0x000fc400078e00ff */
[-C--:B------:R-:W-:Y:S02]  /*de30*/  FFMA.FTZ R9, R19, R7.reuse, -R4 ;  /* 0x0000000713097223 */ /* 0x080fe40000010804 */
[----:B------:R-:W-:Y:S02]  /*de40*/  FMUL.FTZ R3, R3, R7 ;  /* 0x0000000703037220 */ /* 0x000fe40000410000 */
[C---:B------:R-:W-:Y:S01]  /*de50*/  FMUL.FTZ R4, R2.reuse, R8 ;  /* 0x0000000802047220 */ /* 0x040fe20000410000 */
[----:B------:R-:W-:Y:S01]  /*de60*/  F2FP.BF16.PACK_AB R9, R9, R15 ;  /* 0x0000000f0909723e */ /* 0x000fe200000010ff */
[----:B------:R-:W-:Y:S02]  /*de70*/  FMUL.FTZ R2, R2, R10 ;  /* 0x0000000a02027220 */ /* 0x000fe40000410000 */
[----:B------:R-:W-:Y:S02]  /*de80*/  IMAD.U32 R7, R24, 0x10000, RZ ;  /* 0x0001000018077824 */ /* 0x000fe400078e00ff */
[----:B------:R-:W-:Y:S01]  /*de90*/  FFMA.FTZ R13, R19, R12, R3 ;  /* 0x0000000c130d7223 */ /* 0x000fe20000010003 */
[----:B------:R-:W-:Y:S01]  /*dea0*/  LOP3.LUT R19, R23, 0xffff0000, RZ, 0xc0, !PT ;  /* 0xffff000017137812 */ /* 0x000fe200078ec0ff */
[----:B------:R-:W-:-:S02]  /*deb0*/  FMUL.FTZ R3, R0, R33 ;  /* 0x0000002100037220 */ /* 0x000fc40000410000 */
[----:B------:R-:W-:Y:S01]  /*dec0*/  FFMA.FTZ R12, R20, R8, R2 ;  /* 0x00000008140c7223 */ /* 0x000fe20000010002 */
[----:B------:R-:W-:Y:S01]  /*ded0*/  LOP3.LUT R8, R24, 0xffff0000, RZ, 0xc0, !PT ;  /* 0xffff000018087812 */ /* 0x000fe200078ec0ff */
[-C--:B------:R-:W-:Y:S02]  /*dee0*/  FMUL.FTZ R0, R0, R7.reuse ;  /* 0x0000000700007220 */ /* 0x080fe40000410000 */
[----:B------:R-:W-:Y:S02]  /*def0*/  FFMA.FTZ R10, R20, R10, -R4 ;  /* 0x0000000a140a7223 */ /* 0x000fe40000010804 */
[C---:B------:R-:W-:Y:S02]  /*df00*/  FFMA.FTZ R11, R21.reuse, R7, -R3 ;  /* 0x00000007150b7223 */ /* 0x040fe40000010803 */
[----:B------:R-:W-:Y:S02]  /*df10*/  FFMA.FTZ R7, R21, R33, R0 ;  /* 0x0000002115077223 */ /* 0x000fe40000010000 */
[----:B------:R-:W-:-:S02]  /*df20*/  FMUL.FTZ R4, R5, R19 ;  /* 0x0000001305047220 */ /* 0x000fc40000410000 */
[C---:B------:R-:W-:Y:S02]  /*df30*/  FMUL.FTZ R2, R6.reuse, R17 ;  /* 0x0000001106027220 */ /* 0x040fe40000410000 */
[----:B------:R-:W-:Y:S01]  /*df40*/  FMUL.FTZ R3, R5, R16 ;  /* 0x0000001005037220 */ /* 0x000fe20000410000 */
[----:B------:R-:W-:Y:S01]  /*df50*/  F2FP.BF16.PACK_AB R5, R13, R14 ;  /* 0x0000000e0d05723e */ /* 0x000fe200000010ff */
        /* <DEDUP_REMOVED lines=11> */
[----:B------:R1:W-:Y:S04]  /*e010*/  STS.128 [R30], R8 ;  /* 0x000000081e007388 */ /* 0x0003e80000000c00 */
[----:B------:R1:W-:Y:S02]  /*e020*/  STS.128 [R28+0x5100], R4 ;  /* 0x005100041c007388 */ /* 0x0003e40000000c00 */
.L_x_902:
[----:B------:R-:W-:Y:S05]  /*e030*/  BSYNC B2 ;  /* 0x0000000000027941 */ /* 0x000fea0003800000 */
.L_x_880:
[----:B-1----:R-:W2:Y:S01]  /*e040*/  LDL R6, [R1+0x40] ;  /* 0x0000400001067983 */ /* 0x002ea20000100800 */
[----:B------:R-:W-:-:S04]  /*e050*/  DEPBAR.LE SB0, 0x0 ;  /* 0x000080000000791a */ /* 0x000fc80000000000 */
[----:B------:R-:W2:Y:S01]  /*e060*/  LDL.64 R4, [R1+0x30] ;  /* 0x0000300001047983 */ /* 0x000ea20000100a00 */
[----:B------:R-:W-:Y:S01]  /*e070*/  IMAD R0, R75, c[0x0][0x208], RZ ;  /* 0x000082004b007a24 */ /* 0x000fe200078e02ff */
[----:B------:R-:W-:Y:S01]  /*e080*/  UMOV UR6, 0x5 ;  /* 0x0000000500067882 */ /* 0x000fe20000000000 */
[C---:B------:R-:W-:Y:S01]  /*e090*/  IMAD.WIDE.U32 R2, R116.reuse, c[0x0][0x208], RZ ;  /* 0x0000820074027a25 */ /* 0x040fe200078e00ff */
[----:B------:R-:W-:Y:S03]  /*e0a0*/  BAR.SYNC.DEFER_BLOCKING 0x0 ;  /* 0x0000000000007b1d */ /* 0x000fe60000010000 */
[----:B------:R-:W-:-:S03]  /*e0b0*/  IMAD R0, R116, c[0x0][0x20c], R0 ;  /* 0x0000830074007a24 */ /* 0x000fc600078e0200 */
[----:B------:R-:W-:Y:S01]  /*e0c0*/  ULDC.64 UR4, c[0x0][0x208] ;  /* 0x0000820000047ab9 */ /* 0x000fe20000000a00 */
[----:B------:R-:W4:Y:S01]  /*e0d0*/  LDL R146, [R1+0x8] ;  /* 0x0000080001927983 */ /* 0x000f220000100800 */
[----:B------:R-:W-:Y:S01]  /*e0e0*/  IADD3 R0, R3, R0, RZ ;  /* 0x0000000003007210 */ /* 0x000fe20007ffe0ff */
[----:B------:R-:W-:-:S04]  /*e0f0*/  USHF.L.U64.HI UR5, UR4, UR6, UR5 ;  /* 0x0000000604057299 */ /* 0x000fc80008010205 */
[----:B------:R-:W-:Y:S01]  /*e100*/  IMAD R0, R0, 0x50, RZ ;  /* 0x0000005000007824 */ /* 0x000fe200078e02ff */
[----:B------:R-:W-:Y:S04]  /*e110*/  LDSM.16.M88.4 R32, [R207] ;  /* 0x00000000cf20783b */ /* 0x000fe80000000200 */
[----:B------:R-:W1:Y:S01]  /*e120*/  LDSM.16.M88.4 R44, [R200] ;  /* 0x00000000c82c783b */ /* 0x000e620000000200 */
[----:B------:R-:W-:-:S03]  /*e130*/  USHF.L.U32 UR4, UR4, 0x5, URZ ;  /* 0x0000000504047899 */ /* 0x000fc6000800063f */
[----:B------:R-:W3:Y:S04]  /*e140*/  LDSM.16.M88.4 R28, [R207+0x2000] ;  /* 0x00200000cf1c783b */ /* 0x000ee80000000200 */
[----:B------:R-:W-:Y:S04]  /*e150*/  LDSM.16.M88.4 R24, [R210] ;  /* 0x00000000d218783b */ /* 0x000fe80000000200 */
[----:B------:R-:W3:Y:S04]  /*e160*/  LDSM.16.M88.4 R48, [R211] ;  /* 0x00000000d330783b */ /* 0x000ee80000000200 */
[----:B------:R-:W3:Y:S04]  /*e170*/  LDSM.16.M88.4 R20, [R210+0x2000] ;  /* 0x00200000d214783b */ /* 0x000ee80000000200 */
[----:B------:R-:W-:Y:S04]  /*e180*/  LDSM.16.M88.4 R68, [R200+0x800] ;  /* 0x00080000c844783b */ /* 0x000fe80000000200 */
[----:B------:R-:W-:Y:S04]  /*e190*/  LDSM.16.M88.4 R88, [R200+0x1000] ;  /* 0x00100000c858783b */ /* 0x000fe80000000200 */
[----:B------:R-:W-:Y:S04]  /*e1a0*/  LDSM.16.M88.4 R96, [R200+0x1800] ;  /* 0x00180000c860783b */ /* 0x000fe80000000200 */
[----:B------:R-:W-:Y:S04]  /*e1b0*/  LDSM.16.M88.4 R104, [R200+0x2000] ;  /* 0x00200000c868783b */ /* 0x000fe80000000200 */
[----:B------:R-:W-:Y:S01]  /*e1c0*/  LDSM.16.M88.4 R80, [R215] ;  /* 0x00000000d750783b */ /* 0x000fe20000000200 */
[-C--:B-1----:R-:W-:Y:S03]  /*e1d0*/  HMMA.16816.F32.BF16 R12, R32, R44.reuse, RZ ;  /* 0x0000002c200c723c */ /* 0x082fe600000418ff */
[----:B------:R-:W-:Y:S04]  /*e1e0*/  LDSM.16.M88.4 R92, [R214] ;  /* 0x00000000d65c783b */ /* 0x000fe80000000200 */
[----:B------:R-:W-:Y:S04]  /*e1f0*/  LDSM.16.M88.4 R100, [R213] ;  /* 0x00000000d564783b */ /* 0x000fe80000000200 */
[----:B------:R-:W-:Y:S01]  /*e200*/  LDSM.16.M88.4 R108, [R212] ;  /* 0x00000000d46c783b */ /* 0x000fe20000000200 */
[----:B---3--:R-:W-:Y:S11]  /*e210*/  HMMA.16816.F32.BF16 R52, R28, R44, RZ ;  /* 0x0000002c1c34723c */ /* 0x008ff600000418ff */
[----:B------:R-:W-:Y:S01]  /*e220*/  @!UPT UIADD3 URZ, URZ, URZ, URZ ;  /* 0x0000003f3f3ff290 */ /* 0x000fe2000fffe03f */
[----:B------:R-:W-:Y:S08]  /*e230*/  HMMA.16816.F32.BF16 R56, R24, R48, R12 ;  /* 0x000000301838723c */ /* 0x000ff0000004180c */
[----:B------:R-:W-:Y:S08]  /*e240*/  HMMA.16816.F32.BF16 R64, R32, R46, RZ ;  /* 0x0000002e2040723c */ /* 0x000ff000000418ff */
[----:B------:R-:W-:Y:S01]  /*e250*/  HMMA.16816.F32.BF16 R52, R20, R48, R52 ;  /* 0x000000301434723c */ /* 0x000fe20000041834 */
[----:B--2---:R-:W-:-:S05]  /*e260*/  MOV R5, R6 ;  /* 0x0000000600057202 */ /* 0x004fca0000000f00 */
[----:B------:R-:W-:-:S05]  /*e270*/  IMAD.WIDE.U32 R2, R2, 0x50, R4 ;  /* 0x0000005002027825 */ /* 0x000fca00078e0004 */
[----:B------:R-:W-:Y:S02]  /*e280*/  LEA R8, P0, R2, c[0x0][0x1f8], 0x1 ;  /* 0x00007e0002087a11 */ /* 0x000fe400078008ff */
[----:B------:R-:W-:Y:S02]  /*e290*/  IADD3 R0, R3, R0, RZ ;  /* 0x0000000003007210 */ /* 0x000fe40007ffe0ff */
[----:B------:R-:W-:Y:S02]  /*e2a0*/  IADD3 R6, P1, R8, UR4, RZ ;  /* 0x0000000408067c10 */ /* 0x000fe4000ff3e0ff */
[----:B------:R-:W-:Y:S02]  /*e2b0*/  LEA.HI.X R9, R2, c[0x0][0x1fc], R0, 0x1, P0 ;  /* 0x00007f0002097a11 */ /* 0x000fe400000f0c00 */
[----:B------:R-:W-:Y:S02]  /*e2c0*/  IADD3 R4, P0, R6, UR4, RZ ;  /* 0x0000000406047c10 */ /* 0x000fe4000ff1e0ff */
[----:B------:R-:W-:-:S02]  /*e2d0*/  IADD3.X R7, R9, UR5, RZ, P1, !PT ;  /* 0x0000000509077c10 */ /* 0x000fc40008ffe4ff */
[----:B------:R-:W-:Y:S02]  /*e2e0*/  IADD3 R2, P2, R4, UR4, RZ ;  /* 0x0000000404027c10 */ /* 0x000fe4000ff5e0ff */
[----:B------:R-:W-:Y:S02]  /*e2f0*/  IADD3.X R5, R7, UR5, RZ, P0, !PT ;  /* 0x0000000507057c10 */ /* 0x000fe400087fe4ff */
[----:B------:R-:W-:Y:S02]  /*e300*/  ISETP.GE.AND P0, PT, R134, c[0x0][0x1d4], PT ;  /* 0x0000750086007a0c */ /* 0x000fe40003f06270 */
[----:B------:R-:W-:Y:S02]  /*e310*/  IADD3 R10, P1, R2, UR4, RZ ;  /* 0x00000004020a7c10 */ /* 0x000fe4000ff3e0ff */
[----:B------:R-:W-:Y:S02]  /*e320*/  IADD3.X R3, R5, UR5, RZ, P2, !PT ;  /* 0x0000000505037c10 */ /* 0x000fe400097fe4ff */
[----:B------:R-:W-:-:S02]  /*e330*/  ISETP.LT.OR P2, PT, R61, 0x1, P0 ;  /* 0x000000013d00780c */ /* 0x000fc40000741670 */
[----:B------:R-:W-:Y:S02]  /*e340*/  ISETP.LT.OR P5, PT, R61, 0x11, P0 ;  /* 0x000000113d00780c */ /* 0x000fe400007a1670 */
[----:B------:R-:W-:Y:S02]  /*e350*/  IADD3.X R11, R3, UR5, RZ, P1, !PT ;  /* 0x00000005030b7c10 */ /* 0x000fe40008ffe4ff */
[C---:B------:R-:W-:Y:S02]  /*e360*/  ISETP.LT.OR P3, PT, R61.reuse, 0x21, P0 ;  /* 0x000000213d00780c */ /* 0x040fe40000761670 */
[C---:B------:R-:W-:Y:S02]  /*e370*/  ISETP.LT.OR P1, PT, R61.reuse, 0x31, P0 ;  /* 0x000000313d00780c */ /* 0x040fe40000721670 */
[----:B------:R-:W-:-:S03]  /*e380*/  ISETP.LT.OR P0, PT, R61, 0x41, P0 ;  /* 0x000000413d00780c */ /* 0x000fc60000701670 */
        /* <DEDUP_REMOVED lines=9> */
[----:B------:R-:W3:Y:S04]  /*e420*/  LDSM.16.M88.4 R16, [R208] ;  /* 0x00000000d010783b */ /* 0x000ee80000000200 */
[----:B------:R-:W4:Y:S04]  /*e430*/  LDSM.16.M88.4 R12, [R208+0x2000] ;  /* 0x00200000d00c783b */ /* 0x000f280000000200 */
[----:B------:R-:W-:Y:S04]  /*e440*/  LDSM.16.M88.4 R40, [R203] ;  /* 0x00000000cb28783b */ /* 0x000fe80000000200 */
[----:B--2---:R-:W-:Y:S04]  /*e450*/  LDSM.16.M88.4 R4, [R209+0x2000] ;  /* 0x00200000d104783b */ /* 0x004fe80000000200 */
[----:B------:R-:W0:Y:S04]  /*e460*/  LDGDEPBAR ;  /* 0x00000000000079af */ /* 0x000e280000000000 */
[----:B-1----:R-:W1:Y:S01]  /*e470*/  LDSM.16.M88.4 R8, [R209] ;  /* 0x00000000d108783b */ /* 0x002e620000000200 */
[----:B---3--:R-:W-:Y:S08]  /*e480*/  HMMA.16816.F32.BF16 R60, R16, R36, R56 ;  /* 0x00000024103c723c */ /* 0x008ff00000041838 */
[----:B------:R-:W-:Y:S08]  /*e490*/  HMMA.16816.F32.BF16 R56, R28, R46, RZ ;  /* 0x0000002e1c38723c */ /* 0x000ff000000418ff */
[----:B----4-:R-:W-:Y:S08]  /*e4a0*/  HMMA.16816.F32.BF16 R44, R12, R36, R52 ;  /* 0x000000240c2c723c */ /* 0x010ff00000041834 */
[----:B------:R-:W-:Y:S08]  /*e4b0*/  HMMA.16816.F32.BF16 R52, R24, R50, R64 ;  /* 0x000000321834723c */ /* 0x000ff00000041840 */
[----:B-1----:R-:W-:Y:S08]  /*e4c0*/  HMMA.16816.F32.BF16 R64, R8, R40, R60 ;  /* 0x000000280840723c */ /* 0x002ff0000004183c */
        /* <DEDUP_REMOVED lines=17> */
[----:B-----5:R4:W1:Y:S04]  /*e5e0*/  MUFU.TANH R137, R0 ;  /* 0x0000000000897308 */ /* 0x0208680000002400 */
        /* <DEDUP_REMOVED lines=254> */
.L_x_916:
[----:B--234-:R-:W-:Y:S05]  /*f5d0*/  BSYNC B0 ;  /* 0x0000000000007941 */ /* 0x01cfea0003800000 */
.L_x_915:
[----:B-1----:R-:W2:Y:S04]  /*f5e0*/  LDL R0, [R1+0x4c] ;  /* 0x00004c0001007983 */ /* 0x002ea80000100800 */
[----:B------:R-:W3:Y:S04]  /*f5f0*/  LDL R8, [R1+0x24] ;  /* 0x0000240001087983 */ /* 0x000ee80000100800 */
[----:B------:R-:W4:Y:S01]  /*f600*/  LDL R61, [R1+0x1c] ;  /* 0x00001c00013d7983 */ /* 0x000f220000100800 */
[----:B------:R-:W-:Y:S01]  /*f610*/  IMAD.MOV.U32 R62, RZ, RZ, c[0x0][0x32c] ;  /* 0x0000cb00ff3e7624 */ /* 0x000fe200078e00ff */
[----:B------:R-:W-:-:S02]  /*f620*/  ULDC UR4, c[0x0][0x324] ;  /* 0x0000c90000047ab9 */ /* 0x000fc40000000800 */
[----:B------:R-:W-:Y:S01]  /*f630*/  ULOP3.LUT UR4, URZ, UR4, URZ, 0x33, !UPT ;  /* 0x000000043f047292 */ /* 0x000fe2000f8e333f */
[----:B------:R-:W0:Y:S01]  /*f640*/  LDGDEPBAR ;  /* 0x00000000000079af */ /* 0x000e220000000000 */
[----:B------:R-:W-:Y:S01]  /*f650*/  ISETP.GE.AND P0, PT, R62, 0x1, PT ;  /* 0x000000013e00780c */ /* 0x000fe20003f06270 */
[----:B--2---:R-:W-:-:S04]  /*f660*/  IMAD.IADD R0, R0, 0x1, R153 ;  /* 0x0000000100007824 */ /* 0x004fc800078e0299 */
[----:B------:R-:W-:-:S04]  /*f670*/  @P6 IMAD.HI.U32 R2, R0, c[0x0][0x2c8], RZ ;  /* 0x0000b20000026a27 */ /* 0x000fc800078e00ff */
[----:B------:R-:W-:Y:S01]  /*f680*/  IMAD.MOV.U32 R4, RZ, RZ, R0 ;  /* 0x000000ffff047224 */ /* 0x000fe200078e0000 */
[----:B------:R-:W-:Y:S01]  /*f690*/  @P6 SHF.R.U32.HI R4, RZ, c[0x0][0x2cc], R2 ;  /* 0x0000b300ff046a19 */ /* 0x000fe20000011602 */
[----:B------:R-:W-:-:S04]  /*f6a0*/  IMAD.IADD R0, R154, 0x1, R84 ;  /* 0x000000019a007824 */ /* 0x000fc800078e0254 */
[----:B------:R-:W1:Y:S01]  /*f6b0*/  SHFL.IDX PT, R3, R4, RZ, 0x1c1f ;  /* 0x001c1fff04037589 */ /* 0x000e6200000e0000 */
[----:B---3--:R-:W-:Y:S01]  /*f6c0*/  IADD3 R2, -R8, 0x1, R0 ;  /* 0x0000000108027810 */ /* 0x008fe20007ffe100 */
[--C-:B------:R-:W-:Y:S02]  /*f6d0*/  IMAD.IADD R7, R0, 0x1, -R8.reuse ;  /* 0x0000000100077824 */ /* 0x100fe400078e0a08 */
[----:B------:R-:W-:Y:S01]  /*f6e0*/  IMAD.IADD R8, R84, 0x1, -R8 ;  /* 0x0000000154087824 */ /* 0x000fe200078e0a08 */
[----:B----4-:R-:W-:-:S04]  /*f6f0*/  IADD3 R2, R2, -R61, RZ ;  /* 0x8000003d02027210 */ /* 0x010fc80007ffe0ff */
[C---:B------:R-:W-:Y:S02]  /*f700*/  IADD3 R5, R2.reuse, c[0x0][0x328], RZ ;  /* 0x0000ca0002057a10 */ /* 0x040fe40007ffe0ff */
[----:B------:R-:W-:Y:S02]  /*f710*/  IADD3 R6, R2, UR4, RZ ;  /* 0x0000000402067c10 */ /* 0x000fe4000fffe0ff */
[-C--:B-1----:R-:W-:Y:S02]  /*f720*/  IADD3 R2, R5, R3.reuse, RZ ;  /* 0x0000000305027210 */ /* 0x082fe40007ffe0ff */
[----:B------:R-:W-:Y:S02]  /*f730*/  IADD3 R0, R6, R3, RZ ;  /* 0x0000000306007210 */ /* 0x000fe40007ffe0ff */
        /* <DEDUP_REMOVED lines=13> */
.L_x_919:
[----:B------:R-:W-:-:S04]  /*f810*/  MOV R9, c[0x0][0x32c] ;  /* 0x0000cb0000097a02 */ /* 0x000fc80000000f00 */
[----:B------:R-:W-:-:S13]  /*f820*/  ISETP.NE.AND P0, PT, R9, 0x1, PT ;  /* 0x000000010900780c */ /* 0x000fda0003f05270 */
[----:B------:R-:W-:-:S05]  /*f830*/  @P0 IMAD.HI.U32 R9, R3, c[0x0][0x330], RZ ;  /* 0x0000cc0003090a27 */ /* 0x000fca00078e00ff */
[----:B------:R-:W-:Y:S02]  /*f840*/  @P0 SHF.R.U32.HI R3, RZ, c[0x0][0x334], R9 ;  /* 0x0000cd00ff030a19 */ /* 0x000fe40000011609 */
.L_x_920:
[----:B------:R-:W-:Y:S05]  /*f850*/  BSYNC B0 ;  /* 0x0000000000007941 */ /* 0x000fea0003800000 */
.L_x_918:
[----:B------:R-:W-:-:S05]  /*f860*/  IMAD R3, R3, c[0x0][0x32c], R8 ;  /* 0x0000cb0003037a24 */ /* 0x000fca00078e0208 */
[----:B------:R-:W-:Y:S02]  /*f870*/  IADD3 R9, R3, c[0x0][0x32c], RZ ;  /* 0x0000cb0003097a10 */ /* 0x000fe40007ffe0ff */
[----:B------:R-:W-:Y:S02]  /*f880*/  IMNMX R0, R0, R3, !PT ;  /* 0x0000000300007217 */ /* 0x000fe40007800200 */
[----:B------:R-:W-:Y:S02]  /*f890*/  IMNMX R2, R2, R9, PT ;  /* 0x0000000902027217 */ /* 0x000fe40003800200 */
.L_x_917:
[C---:B------:R-:W-:Y:S01]  /*f8a0*/  ISETP.GE.AND P0, PT, R84.reuse, 0x9, PT ;  /* 0x000000095400780c */ /* 0x040fe20003f06270 */
        /* <DEDUP_REMOVED lines=52> */
[----:B------:R-:W-:Y:S02]  /*fbf0*/  ISETP.LT.OR P0, PT, R2, 0x2a, P0 ;  /* 0x0000002a0200780c */ /* 0x000fe40000701670 */
        /* <DEDUP_REMOVED lines=58> */
.L_x_923:
[----:B------:R-:W-:-:S04]  /*ffa0*/  MOV R22, c[0x0][0x32c] ;  /* 0x0000cb0000167a02 */ /* 0x000fc80000000f00 */
[----:B------:R-:W-:-:S13]  /*ffb0*/  ISETP.NE.AND P0, PT, R22, 0x1, PT ;  /* 0x000000011600780c */ /* 0x000fda0003f05270 */
[----:B------:R-:W-:-:S05]  /*ffc0*/  @P0 IMAD.HI.U32 R22, R3, c[0x0][0x330], RZ ;  /* 0x0000cc0003160a27 */ /* 0x000fca00078e00ff */
[----:B------:R-:W-:Y:S02]  /*ffd0*/  @P0 SHF.R.U32.HI R3, RZ, c[0x0][0x334], R22 ;  /* 0x0000cd00ff030a19 */ /* 0x000fe40000011616 */
.L_x_924:
[----:B------:R-:W-:Y:S05]  /*ffe0*/  BSYNC B0 ;  /* 0x0000000000007941 */ /* 0x000fea0003800000 */
.L_x_922:
[----:B------:R-:W-:-:S05]  /*fff0*/  IMAD R3, R3, c[0x0][0x32c], R8 ;  /* 0x0000cb0003037a24 */ /* 0x000fca00078e0208 */
[----:B------:R-:W-:Y:S02]  /*10000*/  IADD3 R22, R3, c[0x0][0x32c], RZ ;  /* 0x0000cb0003167a10 */ /* 0x000fe40007ffe0ff */
[----:B------:R-:W-:Y:S02]  /*10010*/  IMNMX R0, R0, R3, !PT ;  /* 0x0000000300007217 */ /* 0x000fe40007800200 */
[----:B------:R-:W-:Y:S02]  /*10020*/  IMNMX R2, R2, R22, PT ;  /* 0x0000001602027217 */ /* 0x000fe40003800200 */
.L_x_921:
        /* <DEDUP_REMOVED lines=92> */
.L_x_927:
[----:B------:R-:W-:-:S04]  /*105f0*/  MOV R22, c[0x0][0x32c] ;  /* 0x0000cb0000167a02 */ /* 0x000fc80000000f00 */
[----:B------:R-:W-:-:S13]  /*10600*/  ISETP.NE.AND P0, PT, R22, 0x1, PT ;  /* 0x000000011600780c */ /* 0x000fda0003f05270 */
[----:B------:R-:W-:-:S05]  /*10610*/  @P0 IMAD.HI.U32 R22, R3, c[0x0][0x330], RZ ;  /* 0x0000cc0003160a27 */ /* 0x000fca00078e00ff */
[----:B------:R-:W-:Y:S02]  /*10620*/  @P0 SHF.R.U32.HI R3, RZ, c[0x0][0x334], R22 ;  /* 0x0000cd00ff030a19 */ /* 0x000fe40000011616 */
.L_x_928:
[----:B------:R-:W-:Y:S05]  /*10630*/  BSYNC B0 ;  /* 0x0000000000007941 */ /* 0x000fea0003800000 */
.L_x_926:
[----:B------:R-:W-:-:S05]  /*10640*/  IMAD R3, R3, c[0x0][0x32c], R8 ;  /* 0x0000cb0003037a24 */ /* 0x000fca00078e0208 */
[----:B------:R-:W-:Y:S02]  /*10650*/  IADD3 R22, R3, c[0x0][0x32c], RZ ;  /* 0x0000cb0003167a10 */ /* 0x000fe40007ffe0ff */
[----:B------:R-:W-:Y:S02]  /*10660*/  IMNMX R0, R0, R3, !PT ;  /* 0x0000000300007217 */ /* 0x000fe40007800200 */
[----:B------:R-:W-:Y:S02]  /*10670*/  IMNMX R2, R2, R22, PT ;  /* 0x0000001602027217 */ /* 0x000fe40003800200 */
.L_x_925:
        /* <DEDUP_REMOVED lines=92> */
.L_x_931:
[----:B------:R-:W-:-:S04]  /*10c40*/  MOV R4, c[0x0][0x32c] ;  /* 0x0000cb0000047a02 */ /* 0x000fc80000000f00 */
[----:B------:R-:W-:-:S13]  /*10c50*/  ISETP.NE.AND P0, PT, R4, 0x1, PT ;  /* 0x000000010400780c */ /* 0x000fda0003f05270 */
[----:B------:R-:W-:-:S05]  /*10c60*/  @P0 IMAD.HI.U32 R4, R3, c[0x0][0x330], RZ ;  /* 0x0000cc0003040a27 */ /* 0x000fca00078e00ff */
[----:B------:R-:W-:Y:S02]  /*10c70*/  @P0 SHF.R.U32.HI R3, RZ, c[0x0][0x334], R4 ;  /* 0x0000cd00ff030a19 */ /* 0x000fe40000011604 */
.L_x_932:
[----:B------:R-:W-:Y:S05]  /*10c80*/  BSYNC B0 ;  /* 0x0000000000007941 */ /* 0x000fea0003800000 */
.L_x_930:
[----:B------:R-:W-:-:S05]  /*10c90*/  IMAD R3, R3, c[0x0][0x32c], R8 ;  /* 0x0000cb0003037a24 */ /* 0x000fca00078e0208 */
[----:B------:R-:W-:Y:S02]  /*10ca0*/  IADD3 R4, R3, c[0x0][0x32c], RZ ;  /* 0x0000cb0003047a10 */ /* 0x000fe40007ffe0ff */
[----:B------:R-:W-:Y:S02]  /*10cb0*/  IMNMX R0, R0, R3, !PT ;  /* 0x0000000300007217 */ /* 0x000fe40007800200 */
[----:B------:R-:W-:Y:S02]  /*10cc0*/  IMNMX R2, R2, R4, PT ;  /* 0x0000000402027217 */ /* 0x000fe40003800200 */
.L_x_929:
[----:B------:R-:W-:Y:S01]  /*10cd0*/  ISETP.NE.AND P0, PT, R21, RZ, PT ;  /* 0x000000ff1500720c */ /* 0x000fe20003f05270 */
[----:B------:R-:W-:Y:S01]  /*10ce0*/  LDSM.16.MT88.4 R80, [R202] ;  /* 0x00000000ca50783b */ /* 0x000fe20000004200 */
[----:B------:R-:W-:Y:S02]  /*10cf0*/  FMNMX.FTZ R3, R26, R30, !PT ;  /* 0x0000001e1a037209 */ /* 0x000fe40007810000 */
[----:B------:R-:W-:Y:S01]  /*10d00*/  ISETP.GT.AND P0, PT, R0, 0x1, !P0 ;  /* 0x000000010000780c */ /* 0x000fe20004704270 */
[----:B------:R-:W-:Y:S01]  /*10d10*/  LDSM.16.MT88.4 R84, [R204] ;  /* 0x00000000cc54783b */ /* 0x000fe20000004200 */
[----:B------:R-:W-:-:S02]  /*10d20*/  FMNMX.FTZ R3, R31, R3, !PT ;  /* 0x000000031f037209 */ /* 0x000fc40007810000 */
[----:B------:R-:W-:Y:S01]  /*10d30*/  ISETP.LT.OR P0, PT, R2, 0x2, P0 ;  /* 0x000000020200780c */ /* 0x000fe20000701670 */
[----:B------:R-:W-:Y:S01]  /*10d40*/  LDSM.16.MT88.4 R96, [R201+0x800] ;  /* 0x00080000c960783b */ /* 0x000fe20000004200 */
[----:B------:R-:W-:Y:S02]  /*10d50*/  FMNMX.FTZ R3, R32, R3, !PT ;  /* 0x0000000320037209 */ /* 0x000fe40007810000 */
[----:B------:R-:W-:Y:S01]  /*10d60*/  FSEL R75, R141, -INF , !P0 ;  /* 0xff8000008d4b7808 */ /* 0x000fe20004000000 */
[----:B------:R-:W-:Y:S01]  /*10d70*/  LDSM.16.MT88.4 R88, [R205+0x800] ;  /* 0x00080000cd58783b */ /* 0x000fe20000004200 */
[----:B------:R-:W-:Y:S02]  /*10d80*/  ISETP.NE.AND P0, PT, R20, RZ, PT ;  /* 0x000000ff1400720c */ /* 0x000fe40003f05270 */
[----:B------:R-:W-:Y:S01]  /*10d90*/  FMNMX.FTZ R3, R33, R3, !PT ;  /* 0x0000000321037209 */ /* 0x000fe20007810000 */
[----:B------:R-:W-:Y:S01]  /*10da0*/  LDSM.16.MT88.4 R92, [R202+0x800] ;  /* 0x00080000ca5c783b */ /* 0x000fe20000004200 */
[----:B------:R-:W-:-:S02]  /*10db0*/  ISETP.GT.AND P0, PT, R0, 0x8, !P0 ;  /* 0x000000080000780c */ /* 0x000fc40004704270 */
[----:B------:R-:W-:Y:S01]  /*10dc0*/  FMNMX.FTZ R3, R34, R3, !PT ;  /* 0x0000000322037209 */ /* 0x000fe20007810000 */
[----:B------:R-:W-:Y:S01]  /*10dd0*/  LDSM.16.MT88.4 R100, [R204+0x800] ;  /* 0x00080000cc64783b */ /* 0x000fe20000004200 */
[----:B------:R-:W-:Y:S02]  /*10de0*/  ISETP.LT.OR P0, PT, R2, 0x9, P0 ;  /* 0x000000090200780c */ /* 0x000fe40000701670 */
[----:B------:R-:W-:Y:S01]  /*10df0*/  FMNMX.FTZ R3, R35, R3, !PT ;  /* 0x0000000323037209 */ /* 0x000fe20007810000 */
[----:B------:R-:W-:Y:S01]  /*10e00*/  LDSM.16.MT88.4 R160, [R201+0x1000] ;  /* 0x00100000c9a0783b */ /* 0x000fe20000004200 */
[----:B------:R-:W-:Y:S02]  /*10e10*/  FSEL R109, R136, -INF , !P0 ;  /* 0xff800000886d7808 */ /* 0x000fe40004000000 */
[----:B------:R-:W-:Y:S01]  /*10e20*/  ISETP.NE.AND P0, PT, R19, RZ, PT ;  /* 0x000000ff1300720c */ /* 0x000fe20003f05270 */
[----:B------:R-:W-:Y:S01]  /*10e30*/  LDSM.16.MT88.4 R164, [R205+0x1000] ;  /* 0x00100000cda4783b */ /* 0x000fe20000004200 */
[----:B------:R-:W-:-:S02]  /*10e40*/  FMNMX.FTZ R3, R37, R3, !PT ;  /* 0x0000000325037209 */ /* 0x000fc40007810000 */
[----:B------:R-:W-:Y:S01]  /*10e50*/  ISETP.GT.AND P0, PT, R0, 0x9, !P0 ;  /* 0x000000090000780c */ /* 0x000fe20004704270 */
[----:B------:R-:W-:Y:S01]  /*10e60*/  LDSM.16.MT88.4 R168, [R202+0x1000] ;  /* 0x00100000caa8783b */ /* 0x000fe20000004200 */
[----:B------:R-:W-:Y:S02]  /*10e70*/  FMNMX.FTZ R3, R45, R3, !PT ;  /* 0x000000032d037209 */ /* 0x000fe40007810000 */
[----:B------:R-:W-:Y:S01]  /*10e80*/  ISETP.LT.OR P0, PT, R2, 0xa, P0 ;  /* 0x0000000a0200780c */ /* 0x000fe20000701670 */
[----:B------:R-:W-:Y:S01]  /*10e90*/  LDSM.16.MT88.4 R172, [R204+0x1000] ;  /* 0x00100000ccac783b */ /* 0x000fe20000004200 */
[----:B------:R-:W-:Y:S02]  /*10ea0*/  FMNMX.FTZ R3, R46, R3, !PT ;  /* 0x000000032e037209 */ /* 0x000fe40007810000 */
[----:B------:R-:W-:Y:S01]  /*10eb0*/  FSEL R110, R135, -INF , !P0 ;  /* 0xff800000876e7808 */ /* 0x000fe20004000000 */
[----:B------:R-:W-:Y:S01]  /*10ec0*/  LDSM.16.MT88.4 R156, [R201+0x1800] ;  /* 0x00180000c99c783b */ /* 0x000fe20000004200 */
[----:B------:R-:W-:-:S02]  /*10ed0*/  ISETP.NE.AND P0, PT, R18, RZ, PT ;  /* 0x000000ff1200720c */ /* 0x000fc40003f05270 */
[----:B------:R-:W-:Y:S01]  /*10ee0*/  FMNMX.FTZ R3, R47, R3, !PT ;  /* 0x000000032f037209 */ /* 0x000fe20007810000 */
[----:B------:R-:W-:Y:S01]  /*10ef0*/  LDSM.16.MT88.4 R144, [R202+0x1800] ;  /* 0x00180000ca90783b */ /* 0x000fe20000004200 */
        /* <DEDUP_REMOVED lines=21> */
[----:B------:R-:W-:-:S03]  /*11050*/  ISETP.GT.AND P0, PT, R0, 0x19, !P0 ;  /* 0x000000190000780c */ /* 0x000fc60004704270 */
[----:B------:R-:W1:Y:S01]  /*11060*/  SHFL.BFLY PT, R4, R3, 0x2, 0x1f ;  /* 0x0c401f0003047f89 */ /* 0x000e6200000e0000 */
[----:B------:R-:W-:-:S04]  /*11070*/  ISETP.LT.OR P0, PT, R2, 0x1a, P0 ;  /* 0x0000001a0200780c */ /* 0x000fc80000701670 */
[----:B------:R-:W-:Y:S02]  /*11080*/  FSEL R124, R124, -INF , !P0 ;  /* 0xff8000007c7c7808 */ /* 0x000fe40004000000 */
[----:B------:R-:W-:-:S04]  /*11090*/  ISETP.NE.AND P0, PT, R14, RZ, PT ;  /* 0x000000ff0e00720c */ /* 0x000fc80003f05270 */
[----:B------:R-:W-:-:S04]  /*110a0*/  ISETP.GT.AND P0, PT, R0, 0x20, !P0 ;  /* 0x000000200000780c */ /* 0x000fc80004704270 */
[----:B------:R-:W-:-:S04]  /*110b0*/  ISETP.LT.OR P0, PT, R2, 0x21, P0 ;  /* 0x000000210200780c */ /* 0x000fc80000701670 */
[----:B------:R-:W-:Y:S02]  /*110c0*/  FSEL R128, R128, -INF , !P0 ;  /* 0xff80000080807808 */ /* 0x000fe40004000000 */
[----:B------:R-:W-:Y:S02]  /*110d0*/  ISETP.NE.AND P0, PT, R13, RZ, PT ;  /* 0x000000ff0d00720c */ /* 0x000fe40003f05270 */
[----:B-1----:R-:W-:Y:S02]  /*110e0*/  FMNMX.FTZ R3, R3, R4, !PT ;  /* 0x0000000403037209 */ /* 0x002fe40007810000 */
        /* <DEDUP_REMOVED lines=11> */
[----:B------:R-:W-:Y:S01]  /*111a0*/  FMUL.FTZ R3, R72, c[0x0][0x2d0] ;  /* 0x0000b40048037a20 */ /* 0x000fe20000410000 */
[----:B------:R-:W-:-:S04]  /*111b0*/  ISETP.LT.OR P0, PT, R2, 0x2a, P0 ;  /* 0x0000002a0200780c */ /* 0x000fc80000701670 */
[----:B------:R-:W-:Y:S02]  /*111c0*/  FSEL R181, R181, -INF , !P0 ;  /* 0xff800000b5b57808 */ /* 0x000fe40004000000 */
[----:B------:R-:W-:Y:S02]  /*111d0*/  ISETP.GT.AND P0, PT, R0, 0x30, !P6 ;  /* 0x000000300000780c */ /* 0x000fe40007704270 */
[----:B------:R-:W-:Y:S02]  /*111e0*/  ISETP.NE.AND P6, PT, R9, RZ, PT ;  /* 0x000000ff0900720c */ /* 0x000fe40003fc5270 */
[----:B------:R-:W-:-:S04]  /*111f0*/  ISETP.LT.OR P0, PT, R2, 0x31, P0 ;  /* 0x000000310200780c */ /* 0x000fc80000701670 */
[----:B------:R-:W-:Y:S02]  /*11200*/  FSEL R189, R78, -INF , !P0 ;  /* 0xff8000004ebd7808 */ /* 0x000fe40004000000 */
[----:B------:R-:W-:Y:S02]  /*11210*/  ISETP.GT.AND P0, PT, R0, 0x31, !P5 ;  /* 0x000000310000780c */ /* 0x000fe40006f04270 */
[----:B------:R-:W-:Y:S02]  /*11220*/  ISETP.NE.AND P5, PT, R10, RZ, PT ;  /* 0x000000ff0a00720c */ /* 0x000fe40003fa5270 */
[----:B------:R-:W-:-:S04]  /*11230*/  ISETP.LT.OR P0, PT, R2, 0x32, P0 ;  /* 0x000000320200780c */ /* 0x000fc80000701670 */
[----:B------:R-:W-:Y:S02]  /*11240*/  FSEL R188, R76, -INF , !P0 ;  /* 0xff8000004cbc7808 */ /* 0x000fe40004000000 */
[----:B------:R-:W-:Y:S01]  /*11250*/  ISETP.GT.AND P0, PT, R0, 0x38, !P3 ;  /* 0x000000380000780c */ /* 0x000fe20005f04270 */
[----:B------:R-:W-:Y:S03]  /*11260*/  LDSM.16.MT88.4 R76, [R205] ;  /* 0x00000000cd4c783b */ /* 0x000fe60000004200 */
[----:B------:R-:W-:-:S04]  /*11270*/  ISETP.LT.OR P0, PT, R2, 0x39, P0 ;  /* 0x000000390200780c */ /* 0x000fc80000701670 */
[----:B------:R-:W-:Y:S02]  /*11280*/  FSEL R190, R60, -INF , !P0 ;  /* 0xff8000003cbe7808 */ /* 0x000fe40004000000 */
[C---:B------:R-:W-:Y:S01]  /*11290*/  ISETP.GT.AND P0, PT, R0.reuse, 0x39, !P2 ;  /* 0x000000390000780c */ /* 0x040fe20005704270 */
[----:B------:R-:W-:Y:S01]  /*112a0*/  LDSM.16.MT88.4 R60, [R201] ;  /* 0x00000000c93c783b */ /* 0x000fe20000004200 */
[----:B------:R-:W-:Y:S02]  /*112b0*/  ISETP.GT.AND P2, PT, R0, 0x40, !P5 ;  /* 0x000000400000780c */ /* 0x000fe40006f44270 */
[----:B------:R-:W-:Y:S02]  /*112c0*/  ISETP.LT.OR P0, PT, R2, 0x3a, P0 ;  /* 0x0000003a0200780c */ /* 0x000fe40000701670 */
[----:B------:R-:W-:Y:S02]  /*112d0*/  ISETP.NE.AND P5, PT, R29, RZ, PT ;  /* 0x000000ff1d00720c */ /* 0x000fe40003fa5270 */
[----:B------:R-:W-:-:S02]  /*112e0*/  FSEL R191, R53, -INF , !P0 ;  /* 0xff80000035bf7808 */ /* 0x000fc40004000000 */
[C---:B------:R-:W-:Y:S02]  /*112f0*/  ISETP.GT.AND P0, PT, R0.reuse, RZ, !P1 ;  /* 0x000000ff0000720c */ /* 0x040fe40004f04270 */
[----:B------:R-:W-:Y:S02]  /*11300*/  ISETP.GT.AND P1, PT, R0, 0x41, !P6 ;  /* 0x000000410000780c */ /* 0x000fe40007724270 */
[----:B------:R-:W-:Y:S02]  /*11310*/  ISETP.LT.OR P0, PT, R2, 0x1, P0 ;  /* 0x000000010200780c */ /* 0x000fe40000701670 */
[----:B------:R-:W-:Y:S02]  /*11320*/  ISETP.NE.AND P6, PT, R28, RZ, PT ;  /* 0x000000ff1c00720c */ /* 0x000fe40003fc5270 */
[----:B------:R-:W-:Y:S02]  /*11330*/  FSEL R67, R143, -INF , !P0 ;  /* 0xff8000008f437808 */ /* 0x000fe40004000000 */
[----:B------:R-:W-:Y:S01]  /*11340*/  FSETP.NEU.FTZ.AND P0, PT, R72, -INF , PT ;  /* 0xff8000004800780b */ /* 0x000fe20003f1d000 */
[----:B------:R-:W-:Y:S01]  /*11350*/  LDSM.16.MT88.4 R140, [R204+0x1800] ;  /* 0x00180000cc8c783b */ /* 0x000fe20000004200 */
[----:B------:R-:W-:-:S02]  /*11360*/  FMNMX.FTZ R7, R67, R75, !PT ;  /* 0x0000004b43077209 */ /* 0x000fc40007810000 */
[----:B------:R-:W-:Y:S02]  /*11370*/  FSEL R5, R3, RZ, P0 ;  /* 0x000000ff03057208 */ /* 0x000fe40000000000 */
[----:B------:R-:W-:Y:S02]  /*11380*/  FMNMX.FTZ R3, R23, R24, !PT ;  /* 0x0000001817037209 */ /* 0x000fe40007810000 */
[----:B------:R-:W-:Y:S02]  /*11390*/  ISETP.GT.AND P3, PT, R0, 0x49, !P6 ;  /* 0x000000490000780c */ /* 0x000fe40007764270 */
[----:B------:R-:W-:-:S04]  /*113a0*/  FMNMX.FTZ R3, R25, R3, !PT ;  /* 0x0000000319037209 */ /* 0x000fc80007810000 */
        /* <DEDUP_REMOVED lines=16> */
[----:B------:R-:W-:-:S05]  /*114b0*/  FMNMX.FTZ R3, R130, R3, !PT ;  /* 0x0000000382037209 */ /* 0x000fca0007810000 */
[----:B------:R-:W1:Y:S02]  /*114c0*/  SHFL.BFLY PT, R4, R3, 0x2, 0x1f ;  /* 0x0c401f0003047f89 */ /* 0x000e6400000e0000 */
[----:B-1----:R-:W-:-:S05]  /*114d0*/  FMNMX.FTZ R3, R3, R4, !PT ;  /* 0x0000000403037209 */ /* 0x002fca0007810000 */
[----:B------:R-:W1:Y:S02]  /*114e0*/  SHFL.BFLY PT, R4, R3, 0x1, 0x1f ;  /* 0x0c201f0003047f89 */ /* 0x000e6400000e0000 */
[----:B-1----:R-:W-:-:S04]  /*114f0*/  FMNMX.FTZ R71, R3, R4, !PT ;  /* 0x0000000403477209 */ /* 0x002fc80007810000 */
[C---:B------:R-:W-:Y:S01]  /*11500*/  FSETP.NEU.FTZ.AND P0, PT, R71.reuse, -INF , PT ;  /* 0xff8000004700780b */ /* 0x040fe20003f1d000 */
[----:B------:R-:W-:-:S05]  /*11510*/  FMUL.FTZ R3, R71, c[0x0][0x2d0] ;  /* 0x0000b40047037a20 */ /* 0x000fca0000410000 */
[----:B------:R-:W-:Y:S01]  /*11520*/  FSEL R4, R3, RZ, P0 ;  /* 0x000000ff03047208 */ /* 0x000fe20000000000 */
[--C-:B------:R-:W-:Y:S01]  /*11530*/  FFMA.FTZ R3, R26, c[0x0][0x2d0], -R5.reuse ;  /* 0x0000b4001a037a23 */ /* 0x100fe20000010805 */
[----:B------:R-:W-:Y:S01]  /*11540*/  ISETP.GT.AND P0, PT, R0, 0x48, !P5 ;  /* 0x000000480000780c */ /* 0x000fe20006f04270 */
[----:B------:R-:W-:Y:S01]  /*11550*/  FFMA.FTZ R0, R57, c[0x0][0x2d0], -R5 ;  /* 0x0000b40039007a23 */ /* 0x000fe20000010805 */
[----:B------:R-:W-:Y:S01]  /*11560*/  ISETP.LT.OR P5, PT, R2, 0x41, P2 ;  /* 0x000000410200780c */ /* 0x000fe200017a1670 */
[----:B------:R1:W-:Y:S01]  /*11570*/  MUFU.EX2 R119, R3 ;  /* 0x0000000300777308 */ /* 0x0003e20000000800 */
[--C-:B------:R-:W-:Y:S01]  /*11580*/  FFMA.FTZ R6, R36, c[0x0][0x2d0], -R4.reuse ;  /* 0x0000b40024067a23 */ /* 0x100fe20000010804 */
[C---:B------:R-:W-:Y:S02]  /*11590*/  ISETP.LT.OR P2, PT, R2.reuse, 0x42, P1 ;  /* 0x000000420200780c */ /* 0x040fe40000f41670 */
[C---:B------:R-:W-:Y:S02]  /*115a0*/  ISETP.LT.OR P1, PT, R2.reuse, 0x49, P0 ;  /* 0x000000490200780c */ /* 0x040fe40000721670 */
[----:B------:R-:W-:Y:S01]  /*115b0*/  ISETP.LT.OR P0, PT, R2, 0x4a, P3 ;  /* 0x0000004a0200780c */ /* 0x000fe20001f01670 */
[----:B------:R-:W-:Y:S01]  /*115c0*/  FFMA.FTZ R2, R59, c[0x0][0x2d0], -R4 ;  /* 0x0000b4003b027a23 */ /* 0x000fe20000010804 */
[----:B------:R2:W-:Y:S01]  /*115d0*/  MUFU.EX2 R247, R6 ;  /* 0x0000000600f77308 */ /* 0x0005e20000000800 */
[----:B------:R-:W-:-:S02]  /*115e0*/  FSEL R176, R176, -INF , !P5 ;  /* 0xff800000b0b07808 */ /* 0x000fc40006800000 */
[----:B------:R-:W-:Y:S02]  /*115f0*/  FSEL R179, R179, -INF , !P2 ;  /* 0xff800000b3b37808 */ /* 0x000fe40005000000 */
[----:B------:R-:W-:Y:S02]  /*11600*/  FSEL R178, R178, -INF , !P1 ;  /* 0xff800000b2b27808 */ /* 0x000fe40004800000 */
[----:B------:R-:W-:Y:S01]  /*11610*/  FSEL R177, R177, -INF , !P0 ;  /* 0xff800000b1b17808 */ /* 0x000fe20004000000 */
[----:B-1----:R-:W-:Y:S01]  /*11620*/  FFMA.FTZ R3, R30, c[0x0][0x2d0], -R5 ;  /* 0x0000b4001e037a23 */ /* 0x002fe20000010805 */
[----:B------:R-:W-:Y:S01]  /*11630*/  MUFU.EX2 R241, R0 ;  /* 0x0000000000f17308 */ /* 0x000fe20000000800 */
[----:B--2---:R-:W-:-:S07]  /*11640*/  FFMA.FTZ R6, R38, c[0x0][0x2d0], -R4 ;  /* 0x0000b40026067a23 */ /* 0x004fce0000010804 */
[----:B------:R1:W2:Y:S08]  /*11650*/  MUFU.EX2 R249, R3 ;  /* 0x0000000300f97308 */ /* 0x0002b00000000800 */
[----:B------:R3:W4:Y:S01]  /*11660*/  MUFU.EX2 R246, R6 ;  /* 0x0000000600f67308 */ /* 0x0007220000000800 */
[----:B-1----:R-:W-:-:S07]  /*11670*/  FFMA.FTZ R3, R31, c[0x0][0x2d0], -R5 ;  /* 0x0000b4001f037a23 */ /* 0x002fce0000010805 */
[----:B------:R-:W-:Y:S01]  /*11680*/  MUFU.EX2 R238, R2 ;  /* 0x0000000200ee7308 */ /* 0x000fe20000000800 */
[----:B--2---:R-:W-:Y:S01]  /*11690*/  F2FP.BF16.PACK_AB R12, R249, R119 ;  /* 0x00000077f90c723e */ /* 0x004fe200000010ff */
[----:B---3--:R-:W-:-:S06]  /*116a0*/  FFMA.FTZ R6, R39, c[0x0][0x2d0], -R4 ;  /* 0x0000b40027067a23 */ /* 0x008fcc0000010804 */
[----:B------:R1:W-:Y:S01]  /*116b0*/  MUFU.EX2 R252, R3 ;  /* 0x0000000300fc7308 */ /* 0x0003e20000000800 */
[----:B----4-:R-:W-:-:S07]  /*116c0*/  F2FP.BF16.PACK_AB R9, R246, R247 ;  /* 0x000000f7f609723e */ /* 0x010fce00000010ff */
        /* <DEDUP_REMOVED lines=8> */
[----:B--2---:R-:W-:Y:S01]  /*11750*/  FMNMX.FTZ R6, R109, R7, !PT ;  /* 0x000000076d067209 */ /* 0x004fe20007810000 */
[----:B------:R-:W-:Y:S01]  /*11760*/  FFMA.FTZ R7, R45, c[0x0][0x2d0], -R5 ;  /* 0x0000b4002d077a23 */ /* 0x000fe20000010805 */
[----:B----4-:R-:W-:Y:S02]  /*11770*/  F2FP.BF16.PACK_AB R11, R118, R122 ;  /* 0x0000007a760b723e */ /* 0x010fe400000010ff */
[----:B------:R-:W-:-:S03]  /*11780*/  FMNMX.FTZ R6, R110, R6, !PT ;  /* 0x000000066e067209 */ /* 0x000fc60007810000 */
[----:B------:R2:W-:Y:S01]  /*11790*/  MUFU.EX2 R251, R7 ;  /* 0x0000000700fb7308 */ /* 0x0005e20000000800 */
[----:B-1----:R-:W-:-:S07]  /*117a0*/  FFMA.FTZ R3, R23, c[0x0][0x2d0], -R4 ;  /* 0x0000b40017037a23 */ /* 0x002fce0000010804 */
[----:B------:R1:W-:Y:S01]  /*117b0*/  MUFU.EX2 R243, R3 ;  /* 0x0000000300f37308 */ /* 0x0003e20000000800 */
[----:B--2---:R-:W-:Y:S01]  /*117c0*/  FMNMX.FTZ R7, R112, R6, !PT ;  /* 0x0000000670077209 */ /* 0x004fe20007810000 */
[----:B------:R-:W-:-:S03]  /*117d0*/  FFMA.FTZ R6, R46, c[0x0][0x2d0], -R5 ;  /* 0x0000b4002e067a23 */ /* 0x000fc60000010805 */
[----:B------:R-:W-:-:S03]  /*117e0*/  FMNMX.FTZ R7, R113, R7, !PT ;  /* 0x0000000771077209 */ /* 0x000fc60007810000 */
[----:B------:R-:W-:Y:S01]  /*117f0*/  MUFU.EX2 R117, R6 ;  /* 0x0000000600757308 */ /* 0x000fe20000000800 */
[----:B-1----:R-:W-:-:S07]  /*11800*/  FFMA.FTZ R3, R24, c[0x0][0x2d0], -R4 ;  /* 0x0000b40018037a23 */ /* 0x002fce0000010804 */
        /* <DEDUP_REMOVED lines=11> */
[----:B-1----:R-:W-:Y:S01]  /*118c0*/  FFMA.FTZ R3, R35, c[0x0][0x2d0], -R5 ;  /* 0x0000b40023037a23 */ /* 0x002fe20000010805 */
[----:B--2---:R-:W-:-:S03]  /*118d0*/  F2FP.BF16.PACK_AB R8, R126, R127 ;  /* 0x0000007f7e08723e */ /* 0x004fc600000010ff */
[----:B------:R1:W-:Y:S03]  /*118e0*/  MUFU.EX2 R121, R3 ;  /* 0x0000000300797308 */ /* 0x0003e60000000800 */
[C---:B------:R-:W-:Y:S08]  /*118f0*/  HMMA.16816.F32.BF16 R24, R12.reuse, R80, RZ ;  /* 0x000000500c18723c */ /* 0x040ff000000418ff */
[----:B------:R-:W-:Y:S01]  /*11900*/  HMMA.16816.F32.BF16 R32, R12, R84, RZ ;  /* 0x000000540c20723c */ /* 0x000fe200000418ff */
[----:B-1----:R-:W-:-:S07]  /*11910*/  FFMA.FTZ R3, R37, c[0x0][0x2d0], -R5 ;  /* 0x0000b40025037a23 */ /* 0x002fce0000010805 */
[C---:B------:R-:W-:Y:S01]  /*11920*/  HMMA.16816.F32.BF16 R40, R12.reuse, R78, RZ ;  /* 0x0000004e0c28723c */ /* 0x040fe200000418ff */
[----:B------:R1:W2:Y:S07]  /*11930*/  MUFU.EX2 R120, R3 ;  /* 0x0000000300787308 */ /* 0x0002ae0000000800 */
[C---:B------:R-:W-:Y:S08]  /*11940*/  HMMA.16816.F32.BF16 R36, R12.reuse, R62, RZ ;  /* 0x0000003e0c24723c */ /* 0x040ff000000418ff */
[----:B------:R-:W-:Y:S01]  /*11950*/  HMMA.16816.F32.BF16 R48, R12, R82, RZ ;  /* 0x000000520c30723c */ /* 0x000fe200000418ff */
[----:B-1----:R-:W-:-:S02]  /*11960*/  FMNMX.FTZ R3, R66, R73, !PT ;  /* 0x0000004942037209 */ /* 0x002fc40007810000 */
[----:B--2---:R-:W-:Y:S02]  /*11970*/  F2FP.BF16.PACK_AB R10, R120, R121 ;  /* 0x00000079780a723e */ /* 0x004fe400000010ff */
[----:B------:R-:W-:-:S04]  /*11980*/  FMNMX.FTZ R3, R106, R3, !PT ;  /* 0x000000036a037209 */ /* 0x000fc80007810000 */
[----:B------:R-:W-:Y:S01]  /*11990*/  FMNMX.FTZ R3, R107, R3, !PT ;  /* 0x000000036b037209 */ /* 0x000fe20007810000 */
[----:B------:R-:W-:Y:S03]  /*119a0*/  HMMA.16816.F32.BF16 R28, R8, R88, R20 ;  /* 0x00000058081c723c */ /* 0x000fe60000041814 */
[----:B------:R-:W-:-:S04]  /*119b0*/  FMNMX.FTZ R3, R108, R3, !PT ;  /* 0x000000036c037209 */ /* 0x000fc80007810000 */
[----:B------:R-:W-:Y:S01]  /*119c0*/  FMNMX.FTZ R3, R111, R3, !PT ;  /* 0x000000036f037209 */ /* 0x000fe20007810000 */
[----:B------:R-:W-:Y:S03]  /*119d0*/  HMMA.16816.F32.BF16 R20, R8, R100, R32 ;  /* 0x000000640814723c */ /* 0x000fe60000041820 */
[----:B------:R-:W-:-:S04]  /*119e0*/  FMNMX.FTZ R3, R115, R3, !PT ;  /* 0x0000000373037209 */ /* 0x000fc80007810000 */
[----:B------:R-:W-:-:S04]  /*119f0*/  FMNMX.FTZ R3, R125, R3, !PT ;  /* 0x000000037d037209 */ /* 0x000fc80007810000 */
[----:B------:R-:W-:-:S04]  /*11a00*/  FMNMX.FTZ R3, R129, R3, !PT ;  /* 0x0000000381037209 */ /* 0x000fc80007810000 */
[----:B------:R-:W-:-:S04]  /*11a10*/  FMNMX.FTZ R3, R131, R3, !PT ;  /* 0x0000000383037209 */ /* 0x000fc80007810000 */
[----:B------:R-:W-:-:S04]  /*11a20*/  FMNMX.FTZ R3, R183, R3, !PT ;  /* 0x00000003b7037209 */ /* 0x000fc80007810000 */
[----:B------:R-:W-:-:S04]  /*11a30*/  FMNMX.FTZ R3, R182, R3, !PT ;  /* 0x00000003b6037209 */ /* 0x000fc80007810000 */
[----:B------:R-:W-:-:S04]  /*11a40*/  FMNMX.FTZ R3, R197, R3, !PT ;  /* 0x00000003c5037209 */ /* 0x000fc80007810000 */
[----:B------:R-:W-:Y:S01]  /*11a50*/  FMNMX.FTZ R6, R196, R3, !PT ;  /* 0x00000003c4067209 */ /* 0x000fe20007810000 */
[----:B------:R-:W-:Y:S02]  /*11a60*/  FFMA.FTZ R3, R47, c[0x0][0x2d0], -R5 ;  /* 0x0000b4002f037a23 */ /* 0x000fe40000010805 */
[----:B------:R-:W-:Y:S02]  /*11a70*/  HMMA.16816.F32.BF16 R44, R12, R86, RZ ;  /* 0x000000560c2c723c */ /* 0x000fe400000418ff */
[----:B------:R1:W-:Y:S06]  /*11a80*/  MUFU.EX2 R250, R3 ;  /* 0x0000000300fa7308 */ /* 0x0003ec0000000800 */
[C---:B------:R-:W-:Y:S08]  /*11a90*/  HMMA.16816.F32.BF16 R12, R8.reuse, R92, R24 ;  /* 0x0000005c080c723c */ /* 0x040ff00000041818 */
[----:B------:R-:W-:Y:S01]  /*11aa0*/  HMMA.16816.F32.BF16 R24, R8, R94, R48 ;  /* 0x0000005e0818723c */ /* 0x000fe20000041830 */
[----:B-1----:R-:W-:-:S02]  /*11ab0*/  FMNMX.FTZ R3, R195, R6, !PT ;  /* 0x00000006c3037209 */ /* 0x002fc40007810000 */
[----:B------:R-:W-:Y:S01]  /*11ac0*/  FMNMX.FTZ R6, R114, R7, !PT ;  /* 0x0000000772067209 */ /* 0x000fe20007810000 */
[----:B------:R-:W-:Y:S01]  /*11ad0*/  FFMA.FTZ R7, R52, c[0x0][0x2d0], -R5 ;  /* 0x0000b40034077a23 */ /* 0x000fe20000010805 */
[----:B------:R-:W-:Y:S02]  /*11ae0*/  FMNMX.FTZ R3, R194, R3, !PT ;  /* 0x00000003c2037209 */ /* 0x000fe40007810000 */
[----:B------:R-:W-:Y:S01]  /*11af0*/  FMNMX.FTZ R6, R124, R6, !PT ;  /* 0x000000067c067209 */ /* 0x000fe20007810000 */
[----:B------:R1:W2:Y:S01]  /*11b00*/  MUFU.EX2 R244, R7 ;  /* 0x0000000700f47308 */ /* 0x0002a20000000800 */
[----:B------:R-:W-:Y:S01]  /*11b10*/  FMNMX.FTZ R3, R193, R3, !PT ;  /* 0x00000003c1037209 */ /* 0x000fe20007810000 */
[----:B------:R-:W-:Y:S01]  /*11b20*/  HMMA.16816.F32.BF16 R52, R8, R96, R16 ;  /* 0x000000600834723c */ /* 0x000fe20000041810 */
[----:B------:R-:W-:Y:S02]  /*11b30*/  FMNMX.FTZ R6, R128, R6, !PT ;  /* 0x0000000680067209 */ /* 0x000fe40007810000 */
[----:B------:R-:W-:-:S02]  /*11b40*/  FMNMX.FTZ R3, R192, R3, !PT ;  /* 0x00000003c0037209 */ /* 0x000fc40007810000 */
[----:B------:R-:W-:Y:S02]  /*11b50*/  FMNMX.FTZ R6, R148, R6, !PT ;  /* 0x0000000694067209 */ /* 0x000fe40007810000 */
[----:B------:R-:W-:Y:S01]  /*11b60*/  FMNMX.FTZ R0, R199, R3, !PT ;  /* 0x00000003c7007209 */ /* 0x000fe20007810000 */
[----:B------:R-:W-:Y:S01]  /*11b70*/  FFMA.FTZ R3, R56, c[0x0][0x2d0], -R4 ;  /* 0x0000b40038037a23 */ /* 0x000fe20000010804 */
[----:B------:R-:W-:Y:S01]  /*11b80*/  FMNMX.FTZ R6, R180, R6, !PT ;  /* 0x00000006b4067209 */ /* 0x000fe20007810000 */
[----:B------:R-:W-:Y:S01]  /*11b90*/  HMMA.16816.F32.BF16 R16, R8, R98, R36 ;  /* 0x000000620810723c */ /* 0x000fe20000041824 */
[----:B------:R-:W-:Y:S01]  /*11ba0*/  FMNMX.FTZ R0, R198, R0, !PT ;  /* 0x00000000c6007209 */ /* 0x000fe20007810000 */
[----:B------:R3:W-:Y:S01]  /*11bb0*/  MUFU.EX2 R240, R3 ;  /* 0x0000000300f07308 */ /* 0x0007e20000000800 */
[----:B-1----:R-:W-:-:S03]  /*11bc0*/  FMNMX.FTZ R7, R181, R6, !PT ;  /* 0x00000006b5077209 */ /* 0x002fc60007810000 */
[----:B------:R-:W1:Y:S01]  /*11bd0*/  SHFL.BFLY PT, R6, R0, 0x2, 0x1f ;  /* 0x0c401f0000067f89 */ /* 0x000e6200000e0000 */
[----:B------:R-:W-:Y:S01]  /*11be0*/  FMNMX.FTZ R7, R189, R7, !PT ;  /* 0x00000007bd077209 */ /* 0x000fe20007810000 */
[C---:B------:R-:W-:Y:S08]  /*11bf0*/  HMMA.16816.F32.BF16 R36, R8.reuse, R90, R40 ;  /* 0x0000005a0824723c */ /* 0x040ff00000041828 */
[----:B------:R-:W-:Y:S01]  /*11c00*/  HMMA.16816.F32.BF16 R32, R8, R102, R44 ;  /* 0x000000660820723c */ /* 0x000fe2000004182c */
[----:B---3--:R-:W-:-:S04]  /*11c10*/  FFMA.FTZ R3, R58, c[0x0][0x2d0], -R4 ;  /* 0x0000b4003a037a23 */ /* 0x008fc80000010804 */
[----:B------:R3:W4:Y:S02]  /*11c20*/  MUFU.EX2 R239, R3 ;  /* 0x0000000300ef7308 */ /* 0x0007240000000800 */
[----:B------:R-:W-:Y:S02]  /*11c30*/  F2FP.BF16.PACK_AB R8, R117, R251 ;  /* 0x000000fb7508723e */ /* 0x000fe400000010ff */
[----:B--2---:R-:W-:Y:S02]  /*11c40*/  F2FP.BF16.PACK_AB R10, R244, R250 ;  /* 0x000000faf40a723e */ /* 0x004fe400000010ff */
[----:B-1----:R-:W-:Y:S02]  /*11c50*/  FMNMX.FTZ R0, R0, R6, !PT ;  /* 0x0000000600007209 */ /* 0x002fe40007810000 */
[----:B---3--:R-:W-:-:S03]  /*11c60*/  FMNMX.FTZ R3, R188, R7, !PT ;  /* 0x00000007bc037209 */ /* 0x008fc60007810000 */
[----:B------:R-:W-:Y:S01]  /*11c70*/  SHFL.BFLY PT, R7, R0, 0x1, 0x1f ;  /* 0x0c201f0000077f89 */ /* 0x000fe200000e0000 */
[----:B----4-:R-:W-:Y:S02]  /*11c80*/  F2FP.BF16.PACK_AB R9, R239, R240 ;  /* 0x000000f0ef09723e */ /* 0x010fe400000010ff */
[----:B------:R-:W-:-:S04]  /*11c90*/  FMNMX.FTZ R3, R190, R3, !PT ;  /* 0x00000003be037209 */ /* 0x000fc80007810000 */
[----:B------:R-:W-:Y:S01]  /*11ca0*/  FMNMX.FTZ R2, R191, R3, !PT ;  /* 0x00000003bf027209 */ /* 0x000fe20007810000 */
[----:B------:R-:W-:-:S03]  /*11cb0*/  FFMA.FTZ R3, R64, c[0x0][0x2d0], -R4 ;  /* 0x0000b40040037a23 */ /* 0x000fc60000010804 */
[----:B------:R-:W-:Y:S01]  /*11cc0*/  FMNMX.FTZ R2, R176, R2, !PT ;  /* 0x00000002b0027209 */ /* 0x000fe20007810000 */
[----:B------:R1:W2:Y:S03]  /*11cd0*/  MUFU.EX2 R237, R3 ;  /* 0x0000000300ed7308 */ /* 0x0002a60000000800 */
[----:B-1----:R-:W-:Y:S01]  /*11ce0*/  FMNMX.FTZ R3, R179, R2, !PT ;  /* 0x00000002b3037209 */ /* 0x002fe20007810000 */
[--C-:B------:R-:W-:Y:S01]  /*11cf0*/  FFMA.FTZ R2, R65, c[0x0][0x2d0], -R5.reuse ;  /* 0x0000b40041027a23 */ /* 0x100fe20000010805 */
[----:B--2---:R-:W-:Y:S01]  /*11d00*/  F2FP.BF16.PACK_AB R11, R237, R238 ;  /* 0x000000eeed0b723e */ /* 0x004fe200000010ff */
[----:B------:R-:W-:Y:S01]  /*11d10*/  IMAD.MOV.U32 R65, RZ, RZ, R122 ;  /* 0x000000ffff417224 */ /* 0x000fe200078e007a */
[----:B------:R-:W-:Y:S01]  /*11d20*/  FMNMX.FTZ R3, R178, R3, !PT ;  /* 0x00000003b2037209 */ /* 0x000fe20007810000 */
[----:B------:R1:W2:Y:S03]  /*11d30*/  MUFU.EX2 R236, R2 ;  /* 0x0000000200ec7308 */ /* 0x0002a60000000800 */
[----:B------:R-:W-:Y:S01]  /*11d40*/  FMNMX.FTZ R3, R177, R3, !PT ;  /* 0x00000003b1037209 */ /* 0x000fe20007810000 */
[C---:B------:R-:W-:Y:S04]  /*11d50*/  HMMA.16816.F32.BF16 R48, R8.reuse, R160, R52 ;  /* 0x000000a00830723c */ /* 0x040fe80000041834 */
[----:B------:R-:W3:Y:S04]  /*11d60*/  SHFL.BFLY PT, R6, R3, 0x2, 0x1f ;  /* 0x0c401f0003067f89 */ /* 0x000ee800000e0000 */
[----:B------:R-:W-:Y:S01]  /*11d70*/  HMMA.16816.F32.BF16 R44, R8, R164, R28 ;  /* 0x000000a4082c723c */ /* 0x000fe2000004181c */
[----:B-1----:R-:W-:-:S02]  /*11d80*/  FFMA.FTZ R2, R69, c[0x0][0x2d0], -R5 ;  /* 0x0000b40045027a23 */ /* 0x002fc40000010805 */
[----:B------:R-:W-:Y:S02]  /*11d90*/  IMAD.MOV.U32 R69, RZ, RZ, R121 ;  /* 0x000000ffff457224 */ /* 0x000fe400078e0079 */
[----:B------:R1:W-:Y:S03]  /*11da0*/  MUFU.EX2 R234, R2 ;  /* 0x0000000200ea7308 */ /* 0x0003e60000000800 */
[C---:B------:R-:W-:Y:S08]  /*11db0*/  HMMA.16816.F32.BF16 R40, R8.reuse, R168, R12 ;  /* 0x000000a80828723c */ /* 0x040ff0000004180c */
[----:B------:R-:W-:Y:S01]  /*11dc0*/  HMMA.16816.F32.BF16 R28, R8, R172, R20 ;  /* 0x000000ac081c723c */ /* 0x000fe20000041814 */
[----:B---3--:R-:W-:Y:S01]  /*11dd0*/  FMNMX.FTZ R3, R3, R6, !PT ;  /* 0x0000000603037209 */ /* 0x008fe20007810000 */
[----:B-1----:R-:W-:-:S04]  /*11de0*/  FFMA.FTZ R2, R104, c[0x0][0x2d0], -R5 ;  /* 0x0000b40068027a23 */ /* 0x002fc80000010805 */
[----:B------:R-:W1:Y:S02]  /*11df0*/  SHFL.BFLY PT, R6, R3, 0x1, 0x1f ;  /* 0x0c201f0003067f89 */ /* 0x000e6400000e0000 */
[C---:B------:R-:W-:Y:S01]  /*11e00*/  HMMA.16816.F32.BF16 R16, R8.reuse, R162, R16 ;  /* 0x000000a20810723c */ /* 0x040fe20000041810 */
[----:B------:R3:W4:Y:S07]  /*11e10*/  MUFU.EX2 R235, R2 ;  /* 0x0000000200eb7308 */ /* 0x00072e0000000800 */
[C---:B------:R-:W-:Y:S08]  /*11e20*/  HMMA.16816.F32.BF16 R20, R8.reuse, R166, R36 ;  /* 0x000000a60814723c */ /* 0x040ff00000041824 */
[----:B------:R-:W-:Y:S01]  /*11e30*/  HMMA.16816.F32.BF16 R24, R8, R170, R24 ;  /* 0x000000aa0818723c */ /* 0x000fe20000041818 */
[----:B---3--:R-:W-:-:S02]  /*11e40*/  FFMA.FTZ R2, R68, c[0x0][0x2d0], -R4 ;  /* 0x0000b40044027a23 */ /* 0x008fc40000010804 */
[----:B------:R-:W-:Y:S02]  /*11e50*/  IMAD.MOV.U32 R68, RZ, RZ, R153 ;  /* 0x000000ffff447224 */ /* 0x000fe400078e0099 */
[----:B------:R3:W-:Y:S01]  /*11e60*/  MUFU.EX2 R233, R2 ;  /* 0x0000000200e97308 */ /* 0x0007e20000000800 */
[----:B-1----:R-:W-:Y:S01]  /*11e70*/  FMNMX.FTZ R3, R3, R6, !PT ;  /* 0x0000000603037209 */ /* 0x002fe20007810000 */
[----:B------:R-:W1:Y:S01]  /*11e80*/  LDSM.16.MT88.4 R152, [R205+0x1800] ;  /* 0x00180000cd98783b */ /* 0x000e620000004200 */
[----:B------:R-:W-:Y:S07]  /*11e90*/  HMMA.16816.F32.BF16 R12, R8, R174, R32 ;  /* 0x000000ae080c723c */ /* 0x000fee0000041820 */
[----:B--2---:R-:W-:-:S02]  /*11ea0*/  F2FP.BF16.PACK_AB R8, R236, R241 ;  /* 0x000000f1ec08723e */ /* 0x004fc400000010ff */
[----:B----4-:R-:W-:Y:S01]  /*11eb0*/  F2FP.BF16.PACK_AB R10, R235, R234 ;  /* 0x000000eaeb0a723e */ /* 0x010fe200000010ff */
[--C-:B---3--:R-:W-:Y:S01]  /*11ec0*/  FFMA.FTZ R2, R70, c[0x0][0x2d0], -R4.reuse ;  /* 0x0000b40046027a23 */ /* 0x108fe20000010804 */
[----:B------:R-:W-:Y:S01]  /*11ed0*/  FMNMX.FTZ R70, R0, R7, !PT ;  /* 0x0000000700467209 */ /* 0x000fe20007810000 */
[----:B------:R-:W-:Y:S02]  /*11ee0*/  FFMA.FTZ R0, R74, c[0x0][0x2d0], -R4 ;  /* 0x0000b4004a007a23 */ /* 0x000fe40000010804 */
[----:B------:R2:W3:Y:S01]  /*11ef0*/  MUFU.EX2 R232, R2 ;  /* 0x0000000200e87308 */ /* 0x0004e20000000800 */
[----:B------:R-:W-:Y:S01]  /*11f00*/  FSETP.NEU.FTZ.AND P0, PT, R70, -INF , PT ;  /* 0xff8000004600780b */ /* 0x000fe20003f1d000 */
[----:B------:R-:W-:-:S06]  /*11f10*/  IMAD.MOV.U32 R7, RZ, RZ, R120 ;  /* 0x000000ffff077224 */ /* 0x000fcc00078e0078 */
[----:B------:R4:W-:Y:S01]  /*11f20*/  MUFU.EX2 R231, R0 ;  /* 0x0000000000e77308 */ /* 0x0009e20000000800 */
[----:B--2---:R-:W-:Y:S01]  /*11f30*/  FMUL.FTZ R2, R70, c[0x0][0x2d0] ;  /* 0x0000b40046027a20 */ /* 0x004fe20000410000 */
[----:B---3--:R-:W-:-:S04]  /*11f40*/  F2FP.BF16.PACK_AB R9, R232, R233 ;  /* 0x000000e9e809723e */ /* 0x008fc800000010ff */
[----:B------:R-:W-:Y:S02]  /*11f50*/  FSEL R2, R2, RZ, P0 ;  /* 0x000000ff02027208 */ /* 0x000fe40000000000 */
[----:B------:R-:W-:Y:S01]  /*11f60*/  FSETP.NEU.FTZ.AND P0, PT, R3, -INF , PT ;  /* 0xff8000000300780b */ /* 0x000fe20003f1d000 */
[----:B----4-:R-:W-:Y:S02]  /*11f70*/  FFMA.FTZ R0, R105, c[0x0][0x2d0], -R4 ;  /* 0x0000b40069007a23 */ /* 0x010fe40000010804 */
[--C-:B------:R-:W-:Y:S02]  /*11f80*/  FFMA.FTZ R6, R111, c[0x0][0x2d0], -R2.reuse ;  /* 0x0000b4006f067a23 */ /* 0x100fe40000010802 */
[----:B------:R2:W3:Y:S08]  /*11f90*/  MUFU.EX2 R230, R0 ;  /* 0x0000000000e67308 */ /* 0x0004f00000000800 */
[----:B------:R-:W-:Y:S01]  /*11fa0*/  MUFU.EX2 R224, R6 ;  /* 0x0000000600e07308 */ /* 0x000fe20000000800 */
[----:B--2---:R-:W-:Y:S01]  /*11fb0*/  FFMA.FTZ R0, R66, c[0x0][0x2d0], -R2 ;  /* 0x0000b40042007a23 */ /* 0x004fe20000010802 */
[----:B---3--:R-:W-:Y:S01]  /*11fc0*/  F2FP.BF16.PACK_AB R11, R230, R231 ;  /* 0x000000e7e60b723e */ /* 0x008fe200000010ff */
[----:B------:R-:W-:-:S05]  /*11fd0*/  IMAD.MOV.U32 R66, RZ, RZ, R119 ;  /* 0x000000ffff427224 */ /* 0x000fca00078e0077 */
[----:B------:R2:W-:Y:S01]  /*11fe0*/  MUFU.EX2 R228, R0 ;  /* 0x0000000000e47308 */ /* 0x0005e20000000800 */
[C---:B------:R-:W-:Y:S07]  /*11ff0*/  HMMA.16816.F32.BF16 R56, R8.reuse, R156, R48 ;  /* 0x0000009c0838723c */ /* 0x040fee0000041830 */
[----:B------:R-:W-:Y:S01]  /*12000*/  IMAD.MOV.U32 R51, RZ, RZ, R116 ;  /* 0x000000ffff337224 */ /* 0x000fe200078e0074 */
[----:B------:R-:W-:Y:S01]  /*12010*/  HMMA.16816.F32.BF16 R52, R8, R158, R16 ;  /* 0x0000009e0834723c */ /* 0x000fe20000041810 */
[----:B--2---:R-:W-:-:S02]  /*12020*/  FFMA.FTZ R0, R73, c[0x0][0x2d0], -R2 ;  /* 0x0000b40049007a23 */ /* 0x004fc40000010802 */
[----:B------:R-:W-:Y:S02]  /*12030*/  IMAD.MOV.U32 R73, RZ, RZ, R118 ;  /* 0x000000ffff497224 */ /* 0x000fe400078e0076 */
[----:B------:R2:W3:Y:S03]  /*12040*/  MUFU.EX2 R226, R0 ;  /* 0x0000000000e27308 */ /* 0x0004e60000000800 */
[C---:B------:R-:W-:Y:S08]  /*12050*/  HMMA.16816.F32.BF16 R120, R8.reuse, R144, R40 ;  /* 0x000000900878723c */ /* 0x040ff00000041828 */
[----:B------:R-:W-:Y:S01]  /*12060*/  HMMA.16816.F32.BF16 R132, R8, R146, R24 ;  /* 0x000000920884723c */ /* 0x000fe20000041818 */
[----:B--2---:R-:W-:-:S07]  /*12070*/  FFMA.FTZ R0, R106, c[0x0][0x2d0], -R2 ;  /* 0x0000b4006a007a23 */ /* 0x004fce0000010802 */
[----:B------:R-:W-:Y:S01]  /*12080*/  HMMA.16816.F32.BF16 R136, R8, R140, R28 ;  /* 0x0000008c0888723c */ /* 0x000fe2000004181c */
[----:B------:R2:W-:Y:S02]  /*12090*/  MUFU.EX2 R227, R0 ;  /* 0x0000000000e37308 */ /* 0x0005e40000000800 */
[----:B--2---:R-:W-:-:S05]  /*120a0*/  FFMA.FTZ R0, R107, c[0x0][0x2d0], -R2 ;  /* 0x0000b4006b007a23 */ /* 0x004fca0000010802 */
[C---:B-1----:R-:W-:Y:S01]  /*120b0*/  HMMA.16816.F32.BF16 R104, R8.reuse, R152, R44 ;  /* 0x000000980868723c */ /* 0x042fe2000004182c */
[----:B------:R1:W2:Y:S07]  /*120c0*/  MUFU.EX2 R223, R0 ;  /* 0x0000000000df7308 */ /* 0x0002ae0000000800 */
[----:B------:R-:W-:Y:S01]  /*120d0*/  HMMA.16816.F32.BF16 R44, R8, R142, R12 ;  /* 0x0000008e082c723c */ /* 0x000fe2000004180c */
[----:B-1----:R-:W-:Y:S02]  /*120e0*/  FFMA.FTZ R0, R108, c[0x0][0x2d0], -R2 ;  /* 0x0000b4006c007a23 */ /* 0x002fe40000010802 */
[----:B------:R-:W-:-:S02]  /*120f0*/  IMAD.MOV.U32 R108, RZ, RZ, R117 ;  /* 0x000000ffff6c7224 */ /* 0x000fc400078e0075 */
[----:B------:R1:W-:Y:S03]  /*12100*/  MUFU.EX2 R225, R0 ;  /* 0x0000000000e17308 */ /* 0x0003e60000000800 */
[----:B------:R-:W-:Y:S07]  /*12110*/  HMMA.16816.F32.BF16 R116, R8, R154, R20 ;  /* 0x0000009a0874723c */ /* 0x000fee0000041814 */
[----:B---3--:R-:W-:-:S02]  /*12120*/  F2FP.BF16.PACK_AB R8, R226, R228 ;  /* 0x000000e4e208723e */ /* 0x008fc400000010ff */
[----:B--2---:R-:W-:Y:S01]  /*12130*/  F2FP.BF16.PACK_AB R10, R223, R227 ;  /* 0x000000e3df0a723e */ /* 0x004fe200000010ff */
[----:B-1----:R-:W-:-:S05]  /*12140*/  FMUL.FTZ R0, R3, c[0x0][0x2d0] ;  /* 0x0000b40003007a20 */ /* 0x002fca0000410000 */
[----:B------:R-:W-:-:S05]  /*12150*/  FSEL R0, R0, RZ, P0 ;  /* 0x000000ff00007208 */ /* 0x000fca0000000000 */
        /* <DEDUP_REMOVED lines=21> */
[----:B------:R-:W-:Y:S01]  /*122b0*/  HMMA.16816.F32.BF16 R12, R8, R80, RZ ;  /* 0x00000050080c723c */ /* 0x000fe200000418ff */
[----:B------:R-:W-:Y:S02]  /*122c0*/  IMAD.MOV.U32 R84, RZ, RZ, R69 ;  /* 0x000000ffff547224 */ /* 0x000fe400078e0045 */
[----:B------:R-:W-:-:S04]  /*122d0*/  IMAD.MOV.U32 R85, RZ, RZ, R65 ;  /* 0x000000ffff557224 */ /* 0x000fc800078e0041 */
[----:B------:R-:W-:Y:S01]  /*122e0*/  IMAD.MOV.U32 R81, RZ, RZ, R108 ;  /* 0x000000ffff517224 */ /* 0x000fe200078e006c */
[----:B------:R-:W-:Y:S01]  /*122f0*/  HMMA.16816.F32.BF16 R32, R8, R82, RZ ;  /* 0x000000520820723c */ /* 0x000fe200000418ff */
[----:B-1----:R-:W-:-:S04]  /*12300*/  FFMA.FTZ R6, R113, c[0x0][0x2d0], -R0 ;  /* 0x0000b40071067a23 */ /* 0x002fc80000010800 */
[----:B------:R1:W3:Y:S03]  /*12310*/  MUFU.EX2 R74, R6 ;  /* 0x00000006004a7308 */ /* 0x0002e60000000800 */
[----:B------:R-:W-:Y:S01]  /*12320*/  HMMA.16816.F32.BF16 R40, R8, R86, RZ ;  /* 0x000000560828723c */ /* 0x000fe200000418ff */
[----:B------:R-:W-:-:S06]  /*12330*/  IMAD.MOV.U32 R83, RZ, RZ, R73 ;  /* 0x000000ffff537224 */ /* 0x000fcc00078e0049 */
[----:B------:R-:W-:Y:S01]  /*12340*/  F2FP.BF16.PACK_AB R8, R224, R225 ;  /* 0x000000e1e008723e */ /* 0x000fe200000010ff */
[----:B------:R-:W-:Y:S01]  /*12350*/  IMAD.MOV.U32 R87, RZ, RZ, R126 ;  /* 0x000000ffff577224 */ /* 0x000fe200078e007e */
[----:B--2---:R-:W-:Y:S01]  /*12360*/  F2FP.BF16.PACK_AB R10, R221, R222 ;  /* 0x000000dedd0a723e */ /* 0x004fe200000010ff */
[----:B------:R-:W-:Y:S02]  /*12370*/  IMAD.MOV.U32 R86, RZ, RZ, R127 ;  /* 0x000000ffff567224 */ /* 0x000fe400078e007f */
[--C-:B-1----:R-:W-:Y:S01]  /*12380*/  FFMA.FTZ R6, R114, c[0x0][0x2d0], -R0.reuse ;  /* 0x0000b40072067a23 */ /* 0x102fe20000010800 */
[----:B---3--:R-:W-:Y:S01]  /*12390*/  F2FP.BF16.PACK_AB R9, R74, R75 ;  /* 0x0000004b4a09723e */ /* 0x008fe200000010ff */
[----:B------:R-:W-:Y:S02]  /*123a0*/  LDSM.16.MT88.4 R112, [R205+0x2000] ;  /* 0x00200000cd70783b */ /* 0x000fe40000004200 */
[----:B------:R1:W-:Y:S02]  /*123b0*/  MUFU.EX2 R216, R6 ;  /* 0x0000000600d87308 */ /* 0x0003e40000000800 */
[----:B-1----:R-:W-:-:S06]  /*123c0*/  FFMA.FTZ R6, R124, c[0x0][0x2d0], -R0 ;  /* 0x0000b4007c067a23 */ /* 0x002fcc0000010800 */
[----:B------:R1:W2:Y:S02]  /*123d0*/  MUFU.EX2 R76, R6 ;  /* 0x00000006004c7308 */ /* 0x0002a40000000800 */
[----:B-1----:R-:W-:Y:S01]  /*123e0*/  FFMA.FTZ R6, R187, c[0x0][0x2d0], -R5 ;  /* 0x0000b400bb067a23 */ /* 0x002fe20000010805 */
[----:B--2---:R-:W-:Y:S01]  /*123f0*/  F2FP.BF16.PACK_AB R11, R76, R216 ;  /* 0x000000d84c0b723e */ /* 0x004fe200000010ff */
[----:B------:R-:W-:-:S04]  /*12400*/  IMAD.MOV.U32 R187, RZ, RZ, R51 ;  /* 0x000000ffffbb7224 */ /* 0x000fc800078e0033 */
[----:B------:R1:W-:Y:S01]  /*12410*/  MUFU.EX2 R78, R6 ;  /* 0x00000006004e7308 */ /* 0x0003e20000000800 */
[----:B------:R-:W-:Y:S01]  /*12420*/  LDSM.16.MT88.4 R48, [R204+0x2000] ;  /* 0x00200000cc30783b */ /* 0x000fe20000004200 */
[C---:B------:R-:W-:Y:S08]  /*12430*/  HMMA.16816.F32.BF16 R20, R8.reuse, R96, R20 ;  /* 0x000000600814723c */ /* 0x040ff00000041814 */
[----:B------:R-:W-:Y:S01]  /*12440*/  HMMA.16816.F32.BF16 R36, R8, R98, R36 ;  /* 0x000000620824723c */ /* 0x000fe20000041824 */
[----:B------:R-:W2:Y:S01]  /*12450*/  LDSM.16.MT88.4 R96, [R201+0x2000] ;  /* 0x00200000c960783b */ /* 0x000ea20000004200 */
[----:B-1----:R-:W-:-:S03]  /*12460*/  FFMA.FTZ R6, R186, c[0x0][0x2d0], -R5 ;  /* 0x0000b400ba067a23 */ /* 0x002fc60000010805 */
[----:B------:R-:W3:Y:S01]  /*12470*/  LDL.LU R186, [R1+0x4] ;  /* 0x0000040001ba7983 */ /* 0x000ee20000300800 */
[----:B------:R1:W-:Y:S02]  /*12480*/  MUFU.EX2 R79, R6 ;  /* 0x00000006004f7308 */ /* 0x0003e40000000800 */
[C---:B------:R-:W-:Y:S08]  /*12490*/  HMMA.16816.F32.BF16 R16, R8.reuse, R88, R16 ;  /* 0x000000580810723c */ /* 0x040ff00000041810 */
[----:B------:R-:W-:Y:S01]  /*124a0*/  HMMA.16816.F32.BF16 R124, R8, R92, R12 ;  /* 0x0000005c087c723c */ /* 0x000fe2000004180c */
[----:B-1----:R-:W-:-:S02]  /*124b0*/  FFMA.FTZ R6, R185, c[0x0][0x2d0], -R5 ;  /* 0x0000b400b9067a23 */ /* 0x002fc40000010805 */
[----:B------:R-:W-:-:S04]  /*124c0*/  FFMA.FTZ R5, R184, c[0x0][0x2d0], -R5 ;  /* 0x0000b400b8057a23 */ /* 0x000fc80000010805 */
[----:B------:R1:W-:Y:S01]  /*124d0*/  MUFU.EX2 R77, R5 ;  /* 0x00000005004d7308 */ /* 0x0003e20000000800 */
[----:B------:R-:W-:Y:S02]  /*124e0*/  IMAD.MOV.U32 R184, RZ, RZ, R68 ;  /* 0x000000ffffb87224 */ /* 0x000fe400078e0044 */
[----:B-1----:R-:W-:-:S05]  /*124f0*/  FFMA.FTZ R5, R151, c[0x0][0x2d0], -R4 ;  /* 0x0000b40097057a23 */ /* 0x002fca0000010804 */
[----:B------:R1:W-:Y:S01]  /*12500*/  MUFU.EX2 R68, R5 ;  /* 0x0000000500447308 */ /* 0x0003e20000000800 */
[----:B------:R-:W-:Y:S02]  /*12510*/  IMAD.MOV.U32 R185, RZ, RZ, R66 ;  /* 0x000000ffffb97224 */ /* 0x000fe400078e0042 */
[----:B-1----:R-:W-:-:S05]  /*12520*/  FFMA.FTZ R5, R150, c[0x0][0x2d0], -R4 ;  /* 0x0000b40096057a23 */ /* 0x002fca0000010804 */
[----:B------:R1:W4:Y:S02]  /*12530*/  MUFU.EX2 R69, R5 ;  /* 0x0000000500457308 */ /* 0x0003240000000800 */
[--C-:B-1----:R-:W-:Y:S02]  /*12540*/  FFMA.FTZ R5, R149, c[0x0][0x2d0], -R4.reuse ;  /* 0x0000b40095057a23 */ /* 0x102fe40000010804 */
[----:B------:R-:W-:-:S04]  /*12550*/  FFMA.FTZ R4, R130, c[0x0][0x2d0], -R4 ;  /* 0x0000b40082047a23 */ /* 0x000fc80000010804 */
[----:B------:R1:W-:Y:S02]  /*12560*/  MUFU.EX2 R67, R4 ;  /* 0x0000000400437308 */ /* 0x0003e40000000800 */
[----:B-1----:R-:W-:-:S06]  /*12570*/  FFMA.FTZ R4, R129, c[0x0][0x2d0], -R2 ;  /* 0x0000b40081047a23 */ /* 0x002fcc0000010802 */
[----:B------:R1:W-:Y:S02]  /*12580*/  MUFU.EX2 R66, R4 ;  /* 0x0000000400427308 */ /* 0x0003e40000000800 */
[----:B-1----:R-:W-:-:S06]  /*12590*/  FFMA.FTZ R4, R131, c[0x0][0x2d0], -R2 ;  /* 0x0000b40083047a23 */ /* 0x002fcc0000010802 */
[----:B------:R1:W-:Y:S02]  /*125a0*/  MUFU.EX2 R65, R4 ;  /* 0x0000000400417308 */ /* 0x0003e40000000800 */
[----:B-1----:R-:W-:-:S06]  /*125b0*/  FFMA.FTZ R4, R183, c[0x0][0x2d0], -R2 ;  /* 0x0000b400b7047a23 */ /* 0x002fcc0000010802 */
[----:B------:R1:W-:Y:S02]  /*125c0*/  MUFU.EX2 R62, R4 ;  /* 0x00000004003e7308 */ /* 0x0003e40000000800 */
[----:B-1----:R-:W-:-:S06]  /*125d0*/  FFMA.FTZ R4, R182, c[0x0][0x2d0], -R2 ;  /* 0x0000b400b6047a23 */ /* 0x002fcc0000010802 */
[----:B------:R1:W-:Y:S02]  /*125e0*/  MUFU.EX2 R63, R4 ;  /* 0x00000004003f7308 */ /* 0x0003e40000000800 */
[----:B-1----:R-:W-:Y:S02]  /*125f0*/  FFMA.FTZ R4, R128, c[0x0][0x2d0], -R0 ;  /* 0x0000b40080047a23 */ /* 0x002fe40000010800 */
[----:B------:R-:W1:Y:S04]  /*12600*/  LDSM.16.MT88.4 R128, [R202+0x2000] ;  /* 0x00200000ca80783b */ /* 0x000e680000004200 */
[----:B------:R-:W5:Y:S08]  /*12610*/  MUFU.EX2 R80, R6 ;  /* 0x0000000600507308 */ /* 0x000f700000000800 */
[----:B------:R-:W2:Y:S01]  /*12620*/  MUFU.EX2 R73, R5 ;  /* 0x0000000500497308 */ /* 0x000ea20000000800 */
[----:B----4-:R-:W-:Y:S01]  /*12630*/  F2FP.BF16.PACK_AB R149, R69, R68 ;  /* 0x000000444595723e */ /* 0x010fe200000010ff */
[C---:B------:R-:W-:Y:S06]  /*12640*/  HMMA.16816.F32.BF16 R24, R8.reuse, R100, R24 ;  /* 0x000000640818723c */ /* 0x040fec0000041818 */
[----:B------:R4:W-:Y:S01]  /*12650*/  MUFU.EX2 R60, R4 ;  /* 0x00000004003c7308 */ /* 0x0009e20000000800 */
[----:B-----5:R-:W-:Y:S01]  /*12660*/  F2FP.BF16.PACK_AB R150, R77, R80 ;  /* 0x000000504d96723e */ /* 0x020fe200000010ff */
[----:B------:R-:W-:Y:S01]  /*12670*/  HMMA.16816.F32.BF16 R28, R8, R90, R28 ;  /* 0x0000005a081c723c */ /* 0x000fe2000004181c */
[----:B--2---:R-:W-:-:S07]  /*12680*/  F2FP.BF16.PACK_AB R151, R67, R73 ;  /* 0x000000494397723e */ /* 0x004fce00000010ff */
[----:B------:R-:W-:Y:S01]  /*12690*/  HMMA.16816.F32.BF16 R32, R8, R94, R32 ;  /* 0x0000005e0820723c */ /* 0x000fe20000041820 */
[----:B----4-:R-:W-:Y:S01]  /*126a0*/  FFMA.FTZ R4, R148, c[0x0][0x2d0], -R0 ;  /* 0x0000b40094047a23 */ /* 0x010fe20000010800 */
[----:B------:R-:W-:-:S06]  /*126b0*/  F2FP.BF16.PACK_AB R148, R79, R78 ;  /* 0x0000004e4f94723e */ /* 0x000fcc00000010ff */
[----:B------:R-:W-:Y:S01]  /*126c0*/  HMMA.16816.F32.BF16 R40, R8, R102, R40 ;  /* 0x000000660828723c */ /* 0x000fe20000041828 */
[----:B------:R2:W4:Y:S06]  /*126d0*/  MUFU.EX2 R61, R4 ;  /* 0x00000004003d7308 */ /* 0x00052c0000000800 */
[----:B------:R-:W-:Y:S01]  /*126e0*/  FFMA.FTZ R8, R197, c[0x0][0x2d0], -R2 ;  /* 0x0000b400c5087a23 */ /* 0x000fe20000010802 */
[C---:B------:R-:W-:Y:S08]  /*126f0*/  HMMA.16816.F32.BF16 R88, R148.reuse, R96, R56 ;  /* 0x000000609458723c */ /* 0x040ff00000041838 */
[----:B------:R-:W-:Y:S01]  /*12700*/  HMMA.16816.F32.BF16 R100, R148, R98, R52 ;  /* 0x000000629464723c */ /* 0x000fe20000041834 */
[----:B--2---:R-:W-:-:S04]  /*12710*/  FFMA.FTZ R4, R180, c[0x0][0x2d0], -R0 ;  /* 0x0000b400b4047a23 */ /* 0x004fc80000010800 */
[----:B------:R2:W-:Y:S03]  /*12720*/  MUFU.EX2 R56, R4 ;  /* 0x0000000400387308 */ /* 0x0005e60000000800 */
[C---:B------:R-:W-:Y:S08]  /*12730*/  HMMA.16816.F32.BF16 R104, R148.reuse, R112, R104 ;  /* 0x000000709468723c */ /* 0x040ff00000041868 */
[C---:B------:R-:W-:Y:S08]  /*12740*/  HMMA.16816.F32.BF16 R116, R148.reuse, R114, R116 ;  /* 0x000000729474723c */ /* 0x040ff00000041874 */
[----:B-1----:R-:W-:Y:S01]  /*12750*/  HMMA.16816.F32.BF16 R120, R148, R128, R120 ;  /* 0x000000809478723c */ /* 0x002fe20000041878 */
[----:B--2---:R-:W-:-:S07]  /*12760*/  FFMA.FTZ R4, R181, c[0x0][0x2d0], -R0 ;  /* 0x0000b400b5047a23 */ /* 0x004fce0000010800 */
[C---:B------:R-:W-:Y:S01]  /*12770*/  HMMA.16816.F32.BF16 R132, R148.reuse, R130, R132 ;  /* 0x000000829484723c */ /* 0x040fe20000041884 */
[----:B------:R-:W1:Y:S07]  /*12780*/  MUFU.EX2 R52, R4 ;  /* 0x0000000400347308 */ /* 0x000e6e0000000800 */
[C---:B------:R-:W-:Y:S08]  /*12790*/  HMMA.16816.F32.BF16 R136, R148.reuse, R48, R136 ;  /* 0x000000309488723c */ /* 0x040ff00000041888 */
[----:B------:R-:W-:Y:S01]  /*127a0*/  HMMA.16816.F32.BF16 R148, R148, R50, R44 ;  /* 0x000000329494723c */ /* 0x000fe2000004182c */
[----:B------:R2:W-:Y:S02]  /*127b0*/  MUFU.EX2 R45, R8 ;  /* 0x00000008002d7308 */ /* 0x0005e40000000800 */
[----:B--2---:R-:W-:-:S06]  /*127c0*/  FFMA.FTZ R8, R196, c[0x0][0x2d0], -R2 ;  /* 0x0000b400c4087a23 */ /* 0x004fcc0000010802 */
[----:B------:R2:W5:Y:S01]  /*127d0*/  MUFU.EX2 R46, R8 ;  /* 0x00000008002e7308 */ /* 0x0005620000000800 */
[----:B------:R-:W-:Y:S02]  /*127e0*/  IMAD.MOV.U32 R82, RZ, RZ, R7 ;  /* 0x000000ffff527224 */ /* 0x000fe400078e0007 */
[----:B--2---:R-:W-:-:S05]  /*127f0*/  FFMA.FTZ R8, R195, c[0x0][0x2d0], -R2 ;  /* 0x0000b400c3087a23 */ /* 0x004fca0000010802 */
[----:B------:R2:W-:Y:S01]  /*12800*/  MUFU.EX2 R47, R8 ;  /* 0x00000008002f7308 */ /* 0x0005e20000000800 */
[----:B------:R-:W-:Y:S02]  /*12810*/  F2FP.BF16.PACK_AB R4, R65, R66 ;  /* 0x000000424104723e */ /* 0x000fe400000010ff */
[----:B------:R-:W-:Y:S02]  /*12820*/  F2FP.BF16.PACK_AB R6, R63, R62 ;  /* 0x0000003e3f06723e */ /* 0x000fe400000010ff */
[----:B----4-:R-:W-:Y:S01]  /*12830*/  F2FP.BF16.PACK_AB R5, R61, R60 ;  /* 0x0000003c3d05723e */ /* 0x010fe200000010ff */
[----:B--2---:R-:W-:-:S04]  /*12840*/  FFMA.FTZ R8, R194, c[0x0][0x2d0], -R2 ;  /* 0x0000b400c2087a23 */ /* 0x004fc80000010802 */
[----:B------:R2:W4:Y:S01]  /*12850*/  MUFU.EX2 R53, R8 ;  /* 0x0000000800357308 */ /* 0x0005220000000800 */
[----:B-1----:R-:W-:Y:S01]  /*12860*/  F2FP.BF16.PACK_AB R7, R52, R56 ;  /* 0x000000383407723e */ /* 0x002fe200000010ff */
[----:B--2---:R-:W-:-:S06]  /*12870*/  FFMA.FTZ R8, R193, c[0x0][0x2d0], -R2 ;  /* 0x0000b400c1087a23 */ /* 0x004fcc0000010802 */
[----:B------:R1:W-:Y:S01]  /*12880*/  MUFU.EX2 R54, R8 ;  /* 0x0000000800367308 */ /* 0x0003e20000000800 */
[----:B------:R-:W-:Y:S01]  /*12890*/  HMMA.16816.F32.BF16 R108, R4, R164, R16 ;  /* 0x000000a4046c723c */ /* 0x000fe20000041810 */
[----:B-1----:R-:W-:-:S06]  /*128a0*/  FFMA.FTZ R8, R192, c[0x0][0x2d0], -R2 ;  /* 0x0000b400c0087a23 */ /* 0x002fcc0000010802 */
[----:B------:R1:W-:Y:S01]  /*128b0*/  MUFU.EX2 R55, R8 ;  /* 0x0000000800377308 */ /* 0x0003e20000000800 */
[----:B------:R-:W-:Y:S01]  /*128c0*/  HMMA.16816.F32.BF16 R16, R4, R166, R28 ;  /* 0x000000a60410723c */ /* 0x000fe2000004181c */
[----:B-1----:R-:W-:-:S06]  /*128d0*/  FFMA.FTZ R8, R189, c[0x0][0x2d0], -R0 ;  /* 0x0000b400bd087a23 */ /* 0x002fcc0000010800 */
[----:B------:R1:W-:Y:S02]  /*128e0*/  MUFU.EX2 R28, R8 ;  /* 0x00000008001c7308 */ /* 0x0003e40000000800 */
[----:B-1----:R-:W-:-:S06]  /*128f0*/  FFMA.FTZ R8, R188, c[0x0][0x2d0], -R0 ;  /* 0x0000b400bc087a23 */ /* 0x002fcc0000010800 */
[----:B------:R1:W2:Y:S01]  /*12900*/  MUFU.EX2 R29, R8 ;  /* 0x00000008001d7308 */ /* 0x0002a20000000800 */
[----:B------:R-:W-:Y:S01]  /*12910*/  HMMA.16816.F32.BF16 R92, R4, R160, R20 ;  /* 0x000000a0045c723c */ /* 0x000fe20000041814 */
[----:B-1----:R-:W-:-:S06]  /*12920*/  FFMA.FTZ R8, R190, c[0x0][0x2d0], -R0 ;  /* 0x0000b400be087a23 */ /* 0x002fcc0000010800 */
[----:B------:R1:W-:Y:S01]  /*12930*/  MUFU.EX2 R31, R8 ;  /* 0x00000008001f7308 */ /* 0x0003e20000000800 */
[----:B------:R-:W-:Y:S01]  /*12940*/  HMMA.16816.F32.BF16 R12, R4, R162, R36 ;  /* 0x000000a2040c723c */ /* 0x000fe20000041824 */
[----:B------:R-:W-:Y:S02]  /*12950*/  IMAD.MOV.U32 R183, RZ, RZ, c[0x0][0x2c4] ;  /* 0x0000b100ffb77624 */ /* 0x000fe400078e00ff */
[----:B-1----:R-:W-:-:S04]  /*12960*/  FFMA.FTZ R8, R191, c[0x0][0x2d0], -R0 ;  /* 0x0000b400bf087a23 */ /* 0x002fc80000010800 */
[----:B------:R1:W1:Y:S01]  /*12970*/  MUFU.EX2 R30, R8 ;  /* 0x00000008001e7308 */ /* 0x0002620000000800 */
[----:B------:R-:W-:Y:S01]  /*12980*/  HMMA.16816.F32.BF16 R124, R4, R168, R124 ;  /* 0x000000a8047c723c */ /* 0x000fe2000004187c */
[----:B------:R-:W-:-:S07]  /*12990*/  ISETP.NE.AND P6, PT, R183, 0x1, PT ;  /* 0x00000001b700780c */ /* 0x000fce0003fc5270 */
[----:B------:R-:W-:Y:S01]  /*129a0*/  HMMA.16816.F32.BF16 R32, R4, R170, R32 ;  /* 0x000000aa0420723c */ /* 0x000fe20000041820 */
[----:B-1----:R-:W-:-:S07]  /*129b0*/  FFMA.FTZ R8, R199, c[0x0][0x2d0], -R2 ;  /* 0x0000b400c7087a23 */ /* 0x002fce0000010802 */
[C---:B------:R-:W-:Y:S01]  /*129c0*/  HMMA.16816.F32.BF16 R20, R4.reuse, R172, R24 ;  /* 0x000000ac0414723c */ /* 0x040fe20000041818 */
[----:B------:R-:W-:Y:S01]  /*129d0*/  FFMA.FTZ R2, R198, c[0x0][0x2d0], -R2 ;  /* 0x0000b400c6027a23 */ /* 0x000fe20000010802 */
[----:B------:R1:W-:Y:S06]  /*129e0*/  MUFU.EX2 R44, R8 ;  /* 0x00000008002c7308 */ /* 0x0003ec0000000800 */
[----:B-1----:R-:W-:Y:S02]  /*129f0*/  HMMA.16816.F32.BF16 R8, R4, R174, R40 ;  /* 0x000000ae0408723c */ /* 0x002fe40000041828 */
[----:B------:R1:W-:Y:S02]  /*12a00*/  MUFU.EX2 R40, R2 ;  /* 0x0000000200287308 */ /* 0x0003e40000000800 */
[----:B-1----:R-:W-:-:S06]  /*12a10*/  FFMA.FTZ R2, R176, c[0x0][0x2d0], -R0 ;  /* 0x0000b400b0027a23 */ /* 0x002fcc0000010800 */
[----:B------:R1:W1:Y:S01]  /*12a20*/  MUFU.EX2 R27, R2 ;  /* 0x00000002001b7308 */ /* 0x0002620000000800 */
[----:B-----5:R-:W-:Y:S02]  /*12a30*/  F2FP.BF16.PACK_AB R4, R46, R45 ;  /* 0x0000002d2e04723e */ /* 0x020fe400000010ff */
[----:B----4-:R-:W-:Y:S02]  /*12a40*/  F2FP.BF16.PACK_AB R6, R53, R47 ;  /* 0x0000002f3506723e */ /* 0x010fe400000010ff */
[----:B--2---:R-:W-:Y:S02]  /*12a50*/  F2FP.BF16.PACK_AB R5, R29, R28 ;  /* 0x0000001c1d05723e */ /* 0x004fe400000010ff */
[----:B------:R-:W-:Y:S01]  /*12a60*/  F2FP.BF16.PACK_AB R7, R30, R31 ;  /* 0x0000001f1e07723e */ /* 0x000fe200000010ff */
[----:B-1----:R-:W-:-:S04]  /*12a70*/  FFMA.FTZ R2, R179, c[0x0][0x2d0], -R0 ;  /* 0x0000b400b3027a23 */ /* 0x002fc80000010800 */
[----:B------:R1:W2:Y:S02]  /*12a80*/  MUFU.EX2 R26, R2 ;  /* 0x00000002001a7308 */ /* 0x0002a40000000800 */
[----:B------:R-:W-:Y:S01]  /*12a90*/  HMMA.16816.F32.BF16 R92, R4, R156, R92 ;  /* 0x0000009c045c723c */ /* 0x000fe2000004185c */
[--C-:B-1----:R-:W-:Y:S02]  /*12aa0*/  FFMA.FTZ R2, R178, c[0x0][0x2d0], -R0.reuse ;  /* 0x0000b400b2027a23 */ /* 0x102fe40000010800 */
[----:B------:R-:W-:-:S03]  /*12ab0*/  FFMA.FTZ R0, R177, c[0x0][0x2d0], -R0 ;  /* 0x0000b400b1007a23 */ /* 0x000fc60000010800 */
[----:B------:R1:W4:Y:S02]  /*12ac0*/  MUFU.EX2 R25, R2 ;  /* 0x0000000200197308 */ /* 0x0003240000000800 */
[C---:B------:R-:W-:Y:S06]  /*12ad0*/  HMMA.16816.F32.BF16 R12, R4.reuse, R158, R12 ;  /* 0x0000009e040c723c */ /* 0x040fec000004180c */
[----:B------:R5:W2:Y:S02]  /*12ae0*/  MUFU.EX2 R24, R0 ;  /* 0x0000000000187308 */ /* 0x000aa40000000800 */
[----:B------:R-:W-:Y:S01]  /*12af0*/  HMMA.16816.F32.BF16 R108, R4, R152, R108 ;  /* 0x00000098046c723c */ /* 0x000fe2000004186c */
[----:B-1----:R-:W-:-:S07]  /*12b00*/  @P6 IMAD.HI.U32 R2, R184, c[0x0][0x2c8], RZ ;  /* 0x0000b200b8026a27 */ /* 0x002fce00078e00ff */
[----:B------:R-:W-:Y:S01]  /*12b10*/  HMMA.16816.F32.BF16 R16, R4, R154, R16 ;  /* 0x0000009a0410723c */ /* 0x000fe20000041810 */
[----:B-----5:R-:W-:-:S07]  /*12b20*/  IMAD.MOV.U32 R0, RZ, RZ, R184 ;  /* 0x000000ffff007224 */ /* 0x020fce00078e00b8 */
[----:B------:R-:W-:Y:S01]  /*12b30*/  HMMA.16816.F32.BF16 R124, R4, R144, R124 ;  /* 0x00000090047c723c */ /* 0x000fe2000004187c */
[----:B------:R-:W-:-:S07]  /*12b40*/  @P6 SHF.R.U32.HI R0, RZ, c[0x0][0x2cc], R2 ;  /* 0x0000b300ff006a19 */ /* 0x000fce0000011602 */
[----:B------:R-:W-:Y:S01]  /*12b50*/  HMMA.16816.F32.BF16 R32, R4, R146, R32 ;  /* 0x000000920420723c */ /* 0x000fe20000041820 */
[----:B---3--:R-:W-:-:S07]  /*12b60*/  IMAD.IADD R2, R186, 0x1, R0 ;  /* 0x00000001ba027824 */ /* 0x008fce00078e0200 */
[----:B------:R-:W-:Y:S01]  /*12b70*/  HMMA.16816.F32.BF16 R20, R4, R140, R20 ;  /* 0x0000008c0414723c */ /* 0x000fe20000041814 */
[----:B------:R-:W-:-:S07]  /*12b80*/  FADD.FTZ R0, R64, R218 ;  /* 0x000000da40007221 */ /* 0x000fce0000010000 */
[----:B------:R-:W-:Y:S07]  /*12b90*/  HMMA.16816.F32.BF16 R36, R4, R142, R8 ;  /* 0x0000008e0424723c */ /* 0x000fee0000041808 */
        /* <DEDUP_REMOVED lines=66> */
[----:B--2---:R-:W-:Y:S02]  /*12fc0*/  FADD.FTZ R5, R26, R4 ;  /* 0x000000041a057221 */ /* 0x004fe40000010000 */
[----:B------:R-:W-:Y:S02]  /*12fd0*/  FADD.FTZ R4, R80, R0 ;  /* 0x0000000050047221 */ /* 0x000fe40000010000 */
[----:B------:R-:W-:-:S02]  /*12fe0*/  FADD.FTZ R0, R73, R6 ;  /* 0x0000000649007221 */ /* 0x000fc40000010000 */
[----:B------:R-:W-:Y:S02]  /*12ff0*/  FADD.FTZ R6, R44, R7 ;  /* 0x000000072c067221 */ /* 0x000fe40000010000 */
[----:B------:R-:W-:Y:S02]  /*13000*/  FADD.FTZ R7, R77, R4 ;  /* 0x000000044d077221 */ /* 0x000fe40000010000 */
[----:B------:R-:W-:Y:S02]  /*13010*/  FADD.FTZ R0, R67, R0 ;  /* 0x0000000043007221 */ /* 0x000fe40000010000 */
[----:B----4-:R-:W-:Y:S01]  /*13020*/  FADD.FTZ R5, R25, R5 ;  /* 0x0000000519057221 */ /* 0x010fe20000010000 */
[----:B------:R-:W-:Y:S01]  /*13030*/  STL [R1+0x10], R7 ;  /* 0x0000100701007387 */ /* 0x000fe20000100800 */
[----:B------:R-:W-:-:S03]  /*13040*/  FADD.FTZ R4, R40, R6 ;  /* 0x0000000628047221 */ /* 0x000fc60000010000 */
[----:B------:R1:W-:Y:S01]  /*13050*/  STL [R1+0xc], R0 ;  /* 0x00000c0001007387 */ /* 0x0003e20000100800 */
[----:B------:R-:W-:-:S03]  /*13060*/  IMAD.MOV.U32 R81, RZ, RZ, c[0x0][0x32c] ;  /* 0x0000cb00ff517624 */ /* 0x000fc600078e00ff */
[----:B------:R2:W-:Y:S02]  /*13070*/  STL [R1+0x14], R4 ;  /* 0x0000140401007387 */ /* 0x0005e40000100800 */
[----:B------:R-:W-:Y:S02]  /*13080*/  ISETP.GE.AND P6, PT, R81, 0x1, PT ;  /* 0x000000015100780c */ /* 0x000fe40003fc6270 */
[----:B------:R-:W-:Y:S02]  /*13090*/  F2FP.BF16.PACK_AB R144, R55, R54 ;  /* 0x000000363790723e */ /* 0x000fe400000010ff */
[----:B------:R-:W-:Y:S02]  /*130a0*/  F2FP.BF16.PACK_AB R146, R40, R44 ;  /* 0x0000002c2892723e */ /* 0x000fe400000010ff */
[----:B------:R-:W-:Y:S01]  /*130b0*/  F2FP.BF16.PACK_AB R145, R26, R27 ;  /* 0x0000001b1a91723e */ /* 0x000fe200000010ff */
[----:B-1----:R-:W-:-:S05]  /*130c0*/  FADD.FTZ R0, R24, R5 ;  /* 0x0000000518007221 */ /* 0x002fca0000010000 */
[----:B------:R1:W-:Y:S01]  /*130d0*/  STL [R1+0x18], R0 ;  /* 0x0000180001007387 */ /* 0x0003e20000100800 */
[----:B------:R-:W-:Y:S02]  /*130e0*/  F2FP.BF16.PACK_AB R147, R24, R25 ;  /* 0x000000191893723e */ /* 0x000fe400000010ff */
[----:B------:R-:W-:-:S05]  /*130f0*/  IADD3 R216, R229, -0x2, RZ ;  /* 0xfffffffee5d87810 */ /* 0x000fca0007ffe0ff */
[----:B------:R-:W-:Y:S01]  /*13100*/  HMMA.16816.F32.BF16 R92, R144, R96, R92 ;  /* 0x00000060905c723c */ /* 0x000fe2000004185c */
[----:B--2---:R-:W-:-:S07]  /*13110*/  IADD3 R4, R2, c[0x0][0x328], RZ ;  /* 0x0000ca0002047a10 */ /* 0x004fce0007ffe0ff */
[C---:B------:R-:W-:Y:S08]  /*13120*/  HMMA.16816.F32.BF16 R108, R144.reuse, R112, R108 ;  /* 0x00000070906c723c */ /* 0x040ff0000004186c */
[C---:B------:R-:W-:Y:S08]  /*13130*/  HMMA.16816.F32.BF16 R124, R144.reuse, R128, R124 ;  /* 0x00000080907c723c */ /* 0x040ff0000004187c */
[C---:B------:R-:W-:Y:S08]  /*13140*/  HMMA.16816.F32.BF16 R96, R144.reuse, R98, R12 ;  /* 0x000000629060723c */ /* 0x040ff0000004180c */
[C---:B------:R-:W-:Y:S08]  /*13150*/  HMMA.16816.F32.BF16 R112, R144.reuse, R114, R16 ;  /* 0x000000729070723c */ /* 0x040ff00000041810 */
[C---:B------:R-:W-:Y:S08]  /*13160*/  HMMA.16816.F32.BF16 R128, R144.reuse, R130, R32 ;  /* 0x000000829080723c */ /* 0x040ff00000041820 */
[C---:B------:R-:W-:Y:S08]  /*13170*/  HMMA.16816.F32.BF16 R140, R144.reuse, R48, R20 ;  /* 0x00000030908c723c */ /* 0x040ff00000041814 */
[----:B------:R-:W-:Y:S01]  /*13180*/  HMMA.16816.F32.BF16 R144, R144, R50, R36 ;  /* 0x000000329090723c */ /* 0x000fe20000041824 */
[----:B------:R-:W-:Y:S07]  /*13190*/  @!P6 BRA `(.L_x_933) ;  /* 0x000001100000e947 */ /* 0x000fee0003800000 */
[C---:B-1----:R-:W-:Y:S01]  /*131a0*/  ISETP.GT.AND P0, PT, R2.reuse, RZ, PT ;  /* 0x000000ff0200720c */ /* 0x042fe20003f04270 */
        /* <DEDUP_REMOVED lines=10> */
.L_x_935:
[----:B------:R-:W-:-:S13]  /*13250*/  ISETP.NE.AND P0, PT, R5, 0x1, PT ;  /* 0x000000010500780c */ /* 0x000fda0003f05270 */
[----:B------:R-:W-:-:S05]  /*13260*/  @P0 IMAD.HI.U32 R2, R0, c[0x0][0x330], RZ ;  /* 0x0000cc0000020a27 */ /* 0x000fca00078e00ff */
[----:B------:R-:W-:Y:S02]  /*13270*/  @P0 SHF.R.U32.HI R0, RZ, c[0x0][0x334], R2 ;  /* 0x0000cd00ff000a19 */ /* 0x000fe40000011602 */
.L_x_936:
[----:B------:R-:W-:Y:S05]  /*13280*/  BSYNC B0 ;  /* 0x0000000000007941 */ /* 0x000fea0003800000 */
.L_x_934:
[----:B------:R-:W-:-:S05]  /*13290*/  IMAD R0, R0, R5, c[0x0][0x32c] ;  /* 0x0000cb0000007624 */ /* 0x000fca00078e0205 */
[----:B------:R-:W-:-:S04]  /*132a0*/  IMNMX R4, R4, R0, PT ;  /* 0x0000000004047217 */ /* 0x000fc80003800200 */
.L_x_933:
[----:B-1----:R-:W2:Y:S01]  /*132b0*/  LDL R5, [R1+0x8] ;  /* 0x0000080001057983 */ /* 0x002ea20000100800 */
[----:B------:R-:W-:-:S05]  /*132c0*/  IMAD.HI R0, R4, 0x66666667, RZ ;  /* 0x6666666704007827 */ /* 0x000fca00078e02ff */
[----:B------:R-:W-:-:S04]  /*132d0*/  SHF.R.U32.HI R2, RZ, 0x1f, R0 ;  /* 0x0000001fff027819 */ /* 0x000fc80000011600 */
[----:B------:R-:W-:-:S04]  /*132e0*/  LEA.HI.SX32 R0, R0, R2, 0x1b ;  /* 0x0000000200007211 */ /* 0x000fc800078fdaff */
[----:B--2---:R-:W-:-:S04]  /*132f0*/  IMNMX R5, R5, R0, !PT ;  /* 0x0000000005057217 */ /* 0x004fc80007800200 */
[----:B------:R-:W-:Y:S01]  /*13300*/  ISETP.GE.AND P0, PT, R216, R5, PT ;  /* 0x00000005d800720c */ /* 0x000fe20003f06270 */
[----:B------:R1:W-:-:S12]  /*13310*/  STL [R1], R5 ;  /* 0x0000000501007387 */ /* 0x0003d80000100800 */
[----:B------:R-:W-:Y:S05]  /*13320*/  @!P0 BRA `(.L_x_937) ;  /* 0x0000575000008947 */ /* 0x000fea0003800000 */
[----:B------:R-:W-:Y:S01]  /*13330*/  IMAD.MOV.U32 R85, RZ, RZ, R71 ;  /* 0x000000ffff557224 */ /* 0x000fe200078e0047 */
[----:B------:R-:W-:Y:S01]  /*13340*/  MOV R87, R3 ;  /* 0x0000000300577202 */ /* 0x000fe20000000f00 */
[----:B------:R-:W-:Y:S01]  /*13350*/  IMAD.MOV.U32 R84, RZ, RZ, R72 ;  /* 0x000000ffff547224 */ /* 0x000fe200078e0048 */
[----:B------:R-:W-:Y:S02]  /*13360*/  MOV R86, R70 ;  /* 0x0000004600567202 */ /* 0x000fe40000000f00 */
.L_x_954:
[----:B------:R-:W2:Y:S01]  /*13370*/  LDL R232, [R1+0x8] ;  /* 0x0000080001e87983 */ /* 0x000ea20000100800 */
[----:B------:R-:W-:Y:S04]  /*13380*/  DEPBAR.LE SB0, 0x0 ;  /* 0x000080000000791a */ /* 0x000fe80000000000 */
[----:B------:R-:W2:Y:S01]  /*13390*/  LDL R174, [R1+0x40] ;  /* 0x0000400001ae7983 */ /* 0x000ea20000100800 */
[----:B------:R-:W-:Y:S01]  /*133a0*/  WARPSYNC 0xffffffff ;  /* 0xffffffff00007948 */ /* 0x000fe20003800000 */
[----:B------:R-:W-:Y:S02]  /*133b0*/  ULDC UR4, c[0x0][0x324] ;  /* 0x0000c90000047ab9 */ /* 0x000fe40000000800 */
[----:B------:R-:W2:Y:S01]  /*133c0*/  LDL.64 R172, [R1+0x30] ;  /* 0x0000300001ac7983 */ /* 0x000ea20000100a00 */
[----:B------:R-:W-:Y:S05]  /*133d0*/  ULOP3.LUT UR4, URZ, UR4, URZ, 0x33, !UPT ;  /* 0x000000043f047292 */ /* 0x000fea000f8e333f */
[----:B------:R-:W-:Y:S08]  /*133e0*/  BAR.SYNC.DEFER_BLOCKING 0x0 ;  /* 0x0000000000007b1d */ /* 0x000ff00000010000 */
[----:B------:R-:W-:Y:S08]  /*133f0*/  LDSM.16.M88.4 R80, [R207] ;  /* 0x00000000cf50783b */ /* 0x000ff00000000200 */
[----:B------:R-:W4:Y:S08]  /*13400*/  LDSM.16.M88.4 R16, [R200] ;  /* 0x00000000c810783b */ /* 0x000f300000000200 */
        /* <DEDUP_REMOVED lines=37> */
[----:B------:R-:W-:Y:S01]  /*13660*/  @!P0 SHF.R.S32.HI R0, RZ, 0x1f, R216 ;  /* 0x0000001fff008819 */ /* 0x000fe200000114d8 */
[----:B------:R-:W-:Y:S01]  /*13670*/  @!P0 IMAD.WIDE.U32 R2, R216, c[0x0][0x208], RZ ;  /* 0x00008200d8028a25 */ /* 0x000fe200078e00ff */
[----:B------:R-:W-:Y:S02]  /*13680*/  @!P0 MOV R173, R174 ;  /* 0x000000ae00ad8202 */ /* 0x000fe40000000f00 */
[-C--:B------:R-:W-:Y:S01]  /*13690*/  HMMA.16816.F32.BF16 R12, R164, R162.reuse, R12 ;  /* 0x000000a2a40c723c */ /* 0x080fe2000004180c */
[----:B------:R-:W-:Y:S03]  /*136a0*/  @!P0 MOV R174, c[0x0][0x208] ;  /* 0x0000820000ae8a02 */ /* 0x000fe60000000f00 */
[----:B------:R-:W-:Y:S02]  /*136b0*/  @!P0 IMAD R0, R0, c[0x0][0x208], RZ ;  /* 0x0000820000008a24 */ /* 0x000fe400078e02ff */
[----:B------:R-:W-:Y:S02]  /*136c0*/  @!P0 IMAD.WIDE.U32 R172, R2, 0x50, R172 ;  /* 0x0000005002ac8825 */ /* 0x000fe400078e00ac */
[C---:B------:R-:W-:Y:S01]  /*136d0*/  HMMA.16816.F32.BF16 R16, R156.reuse, R162, R16 ;  /* 0x000000a29c10723c */ /* 0x040fe20000041810 */
[----:B------:R-:W2:Y:S03]  /*136e0*/  LDSM.16.M88.4 R160, [R213] ;  /* 0x00000000d5a0783b */ /* 0x000ea60000000200 */
[----:B------:R-:W-:Y:S01]  /*136f0*/  @!P0 IMAD R0, R216, c[0x0][0x20c], R0 ;  /* 0x00008300d8008a24 */ /* 0x000fe200078e0200 */
[----:B------:R-:W-:Y:S03]  /*13700*/  @!P0 LEA R2, P1, R172, c[0x0][0x1f8], 0x1 ;  /* 0x00007e00ac028a11 */ /* 0x000fe600078208ff */
[-C--:B------:R-:W-:Y:S04]  /*13710*/  HMMA.16816.F32.BF16 R20, R156, R168.reuse, R20 ;  /* 0x000000a89c14723c */ /* 0x080fe80000041814 */
[----:B------:R-:W-:Y:S04]  /*13720*/  @!P0 IADD3 R0, R3, R0, RZ ;  /* 0x0000000003008210 */ /* 0x000fe80007ffe0ff */
[C---:B------:R-:W-:Y:S04]  /*13730*/  HMMA.16816.F32.BF16 R24, R164.reuse, R168, R24 ;  /* 0x000000a8a418723c */ /* 0x040fe80000041818 */
[----:B------:R-:W-:Y:S03]  /*13740*/  @!P0 IMAD R0, R0, 0x50, RZ ;  /* 0x0000005000008824 */ /* 0x000fe600078e02ff */
[----:B------:R-:W-:Y:S01]  /*13750*/  @!P0 MOV R168, 0x5 ;  /* 0x0000000500a88802 */ /* 0x000fe20000000f00 */
[-C--:B------:R-:W-:Y:S04]  /*13760*/  HMMA.16816.F32.BF16 R28, R164, R170.reuse, R28 ;  /* 0x000000aaa41c723c */ /* 0x080fe8000004181c */
[----:B------:R-:W-:Y:S02]  /*13770*/  @!P0 IADD3 R3, R173, R0, RZ ;  /* 0x00000000ad038210 */ /* 0x000fe40007ffe0ff */
[----:B------:R-:W-:Y:S02]  /*13780*/  @!P0 SHF.L.U32 R169, R174, 0x5, RZ ;  /* 0x00000005aea98819 */ /* 0x000fe400000006ff */
[----:B------:R-:W-:Y:S01]  /*13790*/  @!P0 LEA.HI.X R3, R172, c[0x0][0x1fc], R3, 0x1, P1 ;  /* 0x00007f00ac038a11 */ /* 0x000fe200008f0c03 */
[C---:B------:R-:W-:Y:S04]  /*137a0*/  HMMA.16816.F32.BF16 R32, R156.reuse, R170, R32 ;  /* 0x000000aa9c20723c */ /* 0x040fe80000041820 */
[----:B------:R-:W-:Y:S02]  /*137b0*/  @!P0 SHF.L.U64.HI R0, R174, R168, c[0x0][0x20c] ;  /* 0x00008300ae008619 */ /* 0x000fe400000102a8 */
[----:B------:R-:W4:Y:S01]  /*137c0*/  LDSM.16.M88.4 R172, [R212] ;  /* 0x00000000d4ac783b */ /* 0x000f220000000200 */
[-C--:B------:R-:W-:Y:S01]  /*137d0*/  @!P0 IADD3 R178, P2, R2, R169.reuse, RZ ;  /* 0x000000a902b28210 */ /* 0x080fe20007f5e0ff */
[-C--:B-1----:R-:W-:Y:S04]  /*137e0*/  HMMA.16816.F32.BF16 R36, R156, R152.reuse, R36 ;  /* 0x000000989c24723c */ /* 0x082fe80000041824 */
[-C--:B------:R-:W-:Y:S02]  /*137f0*/  @!P0 IADD3.X R179, R3, R0.reuse, RZ, P2, !PT ;  /* 0x0000000003b38210 */ /* 0x080fe400017fe4ff */
[----:B------:R-:W-:Y:S01]  /*13800*/  @!PT LDS RZ, [RZ] ;  /* 0x00000000fffff984 */ /* 0x000fe20000000800 */
[----:B------:R-:W-:Y:S01]  /*13810*/  @!PT LDS RZ, [RZ] ;  /* 0x00000000fffff984 */ /* 0x000fe20000000800 */
[----:B------:R-:W-:Y:S01]  /*13820*/  @!PT LDS RZ, [RZ] ;  /* 0x00000000fffff984 */ /* 0x000fe20000000800 */
[----:B------:R1:W-:Y:S01]  /*13830*/  @!P0 LDGSTS.E.BYPASS.LTC128B.128 [R219+0x100], [R2.64], !P4 ;  /* 0x0010000002db8fae */ /* 0x0003e2000e101d48 */
[-C--:B------:R-:W-:Y:S01]  /*13840*/  @!P0 IADD3 R176, P1, R178, R169.reuse, RZ ;  /* 0x000000a9b2b08210 */ /* 0x080fe20007f3e0ff */
[C---:B------:R-:W-:Y:S04]  /*13850*/  HMMA.16816.F32.BF16 R40, R164.reuse, R152, R40 ;  /* 0x00000098a428723c */ /* 0x040fe80000041828 */
[-C--:B------:R-:W-:Y:S02]  /*13860*/  @!P0 IADD3.X R177, R179, R0.reuse, RZ, P1, !PT ;  /* 0x00000000b3b18210 */ /* 0x080fe40000ffe4ff */
[----:B------:R5:W-:Y:S01]  /*13870*/  @!P0 LDGSTS.E.BYPASS.LTC128B.128 [R219+0x900], [R178.64], !P4 ;  /* 0x00900000b2db8fae */ /* 0x000be2000e101d48 */
[-C--:B------:R-:W-:Y:S01]  /*13880*/  @!P0 IADD3 R168, P2, R176, R169.reuse, RZ ;  /* 0x000000a9b0a88210 */ /* 0x080fe20007f5e0ff */
[-C--:B------:R-:W-:Y:S06]  /*13890*/  HMMA.16816.F32.BF16 R44, R164, R154.reuse, R44 ;  /* 0x0000009aa42c723c */ /* 0x080fec000004182c */
[----:B------:R5:W-:Y:S02]  /*138a0*/  @!P0 LDGSTS.E.BYPASS.LTC128B.128 [R219+0x1100], [R176.64], !P4 ;  /* 0x01100000b0db8fae */ /* 0x000be4000e101d48 */
[C---:B------:R-:W-:Y:S08]  /*138b0*/  HMMA.16816.F32.BF16 R48, R156.reuse, R154, R48 ;  /* 0x0000009a9c30723c */ /* 0x040ff00000041830 */
[-C--:B--2---:R-:W-:Y:S04]  /*138c0*/  HMMA.16816.F32.BF16 R52, R156, R160.reuse, R52 ;  /* 0x000000a09c34723c */ /* 0x084fe80000041834 */
[----:B-1----:R-:W-:Y:S02]  /*138d0*/  @!P0 IADD3 R2, P1, R168, R169, RZ ;  /* 0x000000a9a8028210 */ /* 0x002fe40007f3e0ff */
[-C--:B------:R-:W-:Y:S02]  /*138e0*/  @!P0 IADD3.X R169, R177, R0.reuse, RZ, P2, !PT ;  /* 0x00000000b1a98210 */ /* 0x080fe400017fe4ff */
[C---:B------:R-:W-:Y:S03]  /*138f0*/  HMMA.16816.F32.BF16 R56, R164.reuse, R160, R56 ;  /* 0x000000a0a438723c */ /* 0x040fe60000041838 */
[----:B------:R1:W-:Y:S01]  /*13900*/  @!P0 LDGSTS.E.BYPASS.LTC128B.128 [R219+0x1900], [R168.64], !P4 ;  /* 0x01900000a8db8fae */ /* 0x0003e2000e101d48 */
[----:B------:R-:W-:Y:S04]  /*13910*/  @!P0 IADD3.X R3, R169, R0, RZ, P1, !PT ;  /* 0x00000000a9038210 */ /* 0x000fe80000ffe4ff */
[-C--:B------:R-:W-:Y:S03]  /*13920*/  HMMA.16816.F32.BF16 R60, R164, R162.reuse, R60 ;  /* 0x000000a2a43c723c */ /* 0x080fe6000004183c */
[----:B------:R2:W-:Y:S01]  /*13930*/  @!P0 LDGSTS.E.BYPASS.LTC128B.128 [R219+0x2100], [R2.64], !P4 ;  /* 0x0210000002db8fae */ /* 0x0005e2000e101d48 */
[----:B------:R-:W-:Y:S04]  /*13940*/  ISETP.GT.AND P0, PT, R216, R232, PT ;  /* 0x000000e8d800720c */ /* 0x000fe80003f04270 */
[C---:B------:R-:W-:Y:S03]  /*13950*/  HMMA.16816.F32.BF16 R64, R156.reuse, R162, R64 ;  /* 0x000000a29c40723c */ /* 0x040fe60000041840 */
[----:B-----5:R-:W-:Y:S05]  /*13960*/  LDSM.16.M88.4 R176, [R206] ;  /* 0x00000000ceb0783b */ /* 0x020fea0000000200 */
[-C--:B----4-:R-:W-:Y:S03]  /*13970*/  HMMA.16816.F32.BF16 R68, R156, R172.reuse, R68 ;  /* 0x000000ac9c44723c */ /* 0x090fe60000041844 */
[----:B------:R-:W-:Y:S05]  /*13980*/  LDSM.16.M88.4 R180, [R208+0x2000] ;  /* 0x00200000d0b4783b */ /* 0x000fea0000000200 */
[C---:B------:R-:W-:Y:S03]  /*13990*/  HMMA.16816.F32.BF16 R72, R164.reuse, R172, R72 ;  /* 0x000000aca448723c */ /* 0x040fe60000041848 */
[----:B-1----:R-:W1:Y:S05]  /*139a0*/  LDSM.16.M88.4 R168, [R208] ;  /* 0x00000000d0a8783b */ /* 0x002e6a0000000200 */
[-C--:B------:R-:W-:Y:S03]  /*139b0*/  HMMA.16816.F32.BF16 R76, R164, R174.reuse, R76 ;  /* 0x000000aea44c723c */ /* 0x080fe6000004184c */
[----:B------:R-:W4:Y:S05]  /*139c0*/  LDSM.16.M88.4 R184, [R206+0x800] ;  /* 0x00080000ceb8783b */ /* 0x000f2a0000000200 */
[----:B------:R-:W-:Y:S03]  /*139d0*/  HMMA.16816.F32.BF16 R80, R156, R174, R80 ;  /* 0x000000ae9c50723c */ /* 0x000fe60000041850 */
[----:B------:R-:W5:Y:S08]  /*139e0*/  LDSM.16.M88.4 R152, [R206+0x1000] ;  /* 0x00100000ce98783b */ /* 0x000f700000000200 */
[----:B------:R-:W2:Y:S08]  /*139f0*/  LDSM.16.M88.4 R188, [R206+0x1800] ;  /* 0x00180000cebc783b */ /* 0x000eb00000000200 */
[----:B------:R-:W2:Y:S01]  /*13a00*/  LDSM.16.M88.4 R192, [R206+0x2000] ;  /* 0x00200000cec0783b */ /* 0x000ea20000000200 */
[-C--:B-1----:R-:W-:Y:S07]  /*13a10*/  HMMA.16816.F32.BF16 R4, R168, R176.reuse, R4 ;  /* 0x000000b0a804723c */ /* 0x082fee0000041804 */
[----:B------:R-:W-:Y:S01]  /*13a20*/  LDSM.16.M88.4 R160, [R209] ;  /* 0x00000000d1a0783b */ /* 0x000fe20000000200 */
[C---:B------:R-:W-:Y:S07]  /*13a30*/  HMMA.16816.F32.BF16 R8, R180.reuse, R176, R8 ;  /* 0x000000b0b408723c */ /* 0x040fee0000041808 */
[----:B------:R-:W1:Y:S01]  /*13a40*/  LDSM.16.M88.4 R196, [R203] ;  /* 0x00000000cbc4783b */ /* 0x000e620000000200 */
[-C--:B------:R-:W-:Y:S07]  /*13a50*/  HMMA.16816.F32.BF16 R12, R180, R178.reuse, R12 ;  /* 0x000000b2b40c723c */ /* 0x080fee000004180c */
[----:B------:R-:W1:Y:S01]  /*13a60*/  LDSM.16.M88.4 R156, [R209+0x2000] ;  /* 0x00200000d19c783b */ /* 0x000e620000000200 */
[C---:B------:R-:W-:Y:S07]  /*13a70*/  HMMA.16816.F32.BF16 R16, R168.reuse, R178, R16 ;  /* 0x000000b2a810723c */ /* 0x040fee0000041810 */
[----:B------:R-:W0:Y:S01]  /*13a80*/  LDGDEPBAR ;  /* 0x00000000000079af */ /* 0x000e220000000000 */
        /* <DEDUP_REMOVED lines=22> */
[----:B------:R-:W-:Y:S02]  /*13bf0*/  FMUL.FTZ R3, R10, c[0x0][0x320] ;  /* 0x0000c8000a037a20 */ /* 0x000fe40000410000 */
[----:B------:R-:W-:Y:S04]  /*13c00*/  FMUL.FTZ R2, R11, c[0x0][0x320] ;  /* 0x0000c8000b027a20 */ /* 0x000fe80000410000 */
[----:B------:R-:W4:Y:S10]  /*13c10*/  MUFU.TANH R227, R3 ;  /* 0x0000000300e37308 */ /* 0x000f340000002400 */
[----:B------:R-:W2:Y:S01]  /*13c20*/  MUFU.TANH R226, R2 ;  /* 0x0000000200e27308 */ /* 0x000ea20000002400 */
        /* <DEDUP_REMOVED lines=38> */
[----:B---3--:R-:W-:Y:S01]  /*13e90*/  @P0 MOV R5, R217 ;  /* 0x000000d900050202 */ /* 0x008fe20000000f00 */
[-C--:B------:R-:W-:Y:S01]  /*13ea0*/  HMMA.16816.F32.BF16 R60, R156, R6.reuse, R60 ;  /* 0x000000069c3c723c */ /* 0x080fe2000004183c */
[----:B------:R-:W-:Y:S02]  /*13eb0*/  MOV R217, c[0x0][0x2c4] ;  /* 0x0000b10000d97a02 */ /* 0x000fe40000000f00 */
[----:B------:R1:W3:Y:S02]  /*13ec0*/  MUFU.TANH R224, R0 ;  /* 0x0000000000e07308 */ /* 0x0002e40000002400 */
[----:B------:R-:W-:Y:S03]  /*13ed0*/  ISETP.NE.AND P3, PT, R217, 0x1, PT ;  /* 0x00000001d900780c */ /* 0x000fe60003f65270 */
[C---:B------:R-:W-:Y:S05]  /*13ee0*/  HMMA.16816.F32.BF16 R64, R160.reuse, R6, R64 ;  /* 0x00000006a040723c */ /* 0x040fea0000041840 */
[----:B------:R3:W3:Y:S02]  /*13ef0*/  MUFU.TANH R182, R2 ;  /* 0x0000000200b67308 */ /* 0x0006e40000002400 */
[----:B------:R-:W-:Y:S01]  /*13f00*/  @P0 MOV R7, c[0x0][0x1e0] ;  /* 0x0000780000070a02 */ /* 0x000fe20000000f00 */
[-C--:B-----5:R-:W-:Y:S04]  /*13f10*/  HMMA.16816.F32.BF16 R68, R160, R8.reuse, R68 ;  /* 0x00000008a044723c */ /* 0x0a0fe80000041844 */
[----:B--2---:R-:W-:Y:S04]  /*13f20*/  FMUL.FTZ R3, R58, c[0x0][0x320] ;  /* 0x0000c8003a037a20 */ /* 0x004fe80000410000 */
[----:B------:R2:W2:Y:S01]  /*13f30*/  MUFU.TANH R167, R3 ;  /* 0x0000000300a77308 */ /* 0x0004a20000002400 */
[C---:B------:R-:W-:Y:S04]  /*13f40*/  HMMA.16816.F32.BF16 R72, R156.reuse, R8, R72 ;  /* 0x000000089c48723c */ /* 0x040fe80000041848 */
[----:B-1----:R-:W-:Y:S04]  /*13f50*/  FMUL.FTZ R0, R15, c[0x0][0x320] ;  /* 0x0000c8000f007a20 */ /* 0x002fe80000410000 */
[-C--:B------:R-:W-:Y:S01]  /*13f60*/  HMMA.16816.F32.BF16 R76, R156, R10.reuse, R76 ;  /* 0x0000000a9c4c723c */ /* 0x080fe2000004184c */
[----:B------:R1:W1:Y:S03]  /*13f70*/  MUFU.TANH R223, R0 ;  /* 0x0000000000df7308 */ /* 0x0002660000002400 */
[----:B---3--:R-:W-:Y:S04]  /*13f80*/  FMUL.FTZ R2, R59, c[0x0][0x320] ;  /* 0x0000c8003b027a20 */ /* 0x008fe80000410000 */
[----:B------:R-:W-:Y:S03]  /*13f90*/  HMMA.16816.F32.BF16 R80, R160, R10, R80 ;  /* 0x0000000aa050723c */ /* 0x000fe60000041850 */
[----:B------:R3:W3:Y:S11]  /*13fa0*/  MUFU.TANH R166, R2 ;  /* 0x0000000200a67308 */ /* 0x0006f60000002400 */
[----:B------:R-:W-:Y:S02]  /*13fb0*/  @!UPT UIADD3 URZ, URZ, URZ, URZ ;  /* 0x0000003f3f3ff290 */ /* 0x000fe4000fffe03f */
[----:B--2---:R-:W-:Y:S02]  /*13fc0*/  FMUL.FTZ R3, R76, c[0x0][0x320] ;  /* 0x0000c8004c037a20 */ /* 0x004fe40000410000 */
[----:B-1----:R-:W-:Y:S02]  /*13fd0*/  FMUL.FTZ R0, R16, c[0x0][0x320] ;  /* 0x0000c80010007a20 */ /* 0x002fe40000410000 */
[----:B------:R-:W-:Y:S02]  /*13fe0*/  FMUL.FTZ R6, R79, c[0x0][0x320] ;  /* 0x0000c8004f067a20 */ /* 0x000fe40000410000 */
[----:B------:R1:W2:Y:S02]  /*13ff0*/  MUFU.TANH R175, R0 ;  /* 0x0000000000af7308 */ /* 0x0002a40000002400 */
[----:B------:R-:W-:Y:S02]  /*14000*/  FMUL.FTZ R9, R80, c[0x0][0x320] ;  /* 0x0000c80050097a20 */ /* 0x000fe40000410000 */
[----:B---3--:R-:W-:Y:S02]  /*14010*/  FMUL.FTZ R2, R75, c[0x0][0x320] ;  /* 0x0000c8004b027a20 */ /* 0x008fe40000410000 */
[----:B-1----:R-:W-:Y:S04]  /*14020*/  FMUL.FTZ R0, R17, c[0x0][0x320] ;  /* 0x0000c80011007a20 */ /* 0x002fe80000410000 */
        /* <DEDUP_REMOVED lines=10> */
[----:B------:R-:W1:Y:S10]  /*140d0*/  MUFU.TANH R22, R9 ;  /* 0x0000000900167308 */ /* 0x000e740000002400 */
        /* <DEDUP_REMOVED lines=62> */
[----:B-----5:R-:W-:Y:S02]  /*144c0*/  FMUL.FTZ R0, R57, c[0x0][0x320] ;  /* 0x0000c80039007a20 */ /* 0x020fe40000410000 */
[----:B------:R-:W5:Y:S06]  /*144d0*/  LDL R57, [R1+0x24] ;  /* 0x0000240001397983 */ /* 0x000f6c0000100800 */
[----:B------:R1:W1:Y:S02]  /*144e0*/  MUFU.TANH R55, R0 ;  /* 0x0000000000377308 */ /* 0x0002640000002400 */
[----:B-1----:R-:W-:Y:S02]  /*144f0*/  FMUL.FTZ R0, R60, c[0x0][0x320] ;  /* 0x0000c8003c007a20 */ /* 0x002fe40000410000 */
[----:B------:R-:W2:Y:S06]  /*14500*/  LDL R60, [R1+0x1c] ;  /* 0x00001c00013c7983 */ /* 0x000eac0000100800 */
[----:B------:R1:W1:Y:S02]  /*14510*/  MUFU.TANH R53, R0 ;  /* 0x0000000000357308 */ /* 0x0002640000002400 */
[----:B-1----:R-:W-:Y:S08]  /*14520*/  FMUL.FTZ R0, R61, c[0x0][0x320] ;  /* 0x0000c8003d007a20 */ /* 0x002ff00000410000 */
[----:B------:R1:W1:Y:S02]  /*14530*/  MUFU.TANH R52, R0 ;  /* 0x0000000000347308 */ /* 0x0002640000002400 */
[----:B-1----:R-:W-:Y:S02]  /*14540*/  FMUL.FTZ R0, R62, c[0x0][0x320] ;  /* 0x0000c8003e007a20 */ /* 0x002fe40000410000 */
[----:B------:R-:W2:Y:S06]  /*14550*/  LDL R62, [R1+0x20] ;  /* 0x00002000013e7983 */ /* 0x000eac0000100800 */
        /* <DEDUP_REMOVED lines=10> */
[----:B-1----:R-:W-:Y:S08]  /*14600*/  FMUL.FTZ R0, R67, c[0x0][0x320] ;  /* 0x0000c80043007a20 */ /* 0x002ff00000410000 */
[----:B------:R-:W1:Y:S10]  /*14610*/  MUFU.TANH R67, R6 ;  /* 0x0000000600437308 */ /* 0x000e740000002400 */
[----:B------:R1:W1:Y:S02]  /*14620*/  MUFU.TANH R45, R0 ;  /* 0x00000000002d7308 */ /* 0x0002640000002400 */
[----:B-1----:R-:W-:Y:S01]  /*14630*/  FMUL.FTZ R0, R68, c[0x0][0x320] ;  /* 0x0000c80044007a20 */ /* 0x002fe20000410000 */
[----:B------:R-:W-:Y:S07]  /*14640*/  MOV R68, c[0x0][0x32c] ;  /* 0x0000cb0000447a02 */ /* 0x000fee0000000f00 */
[----:B------:R1:W1:Y:S01]  /*14650*/  MUFU.TANH R30, R0 ;  /* 0x00000000001e7308 */ /* 0x0002620000002400 */
[----:B------:R-:W-:Y:S01]  /*14660*/  ISETP.GE.AND P5, PT, R68, 0x1, PT ;  /* 0x000000014400780c */ /* 0x000fe20003fa6270 */
        /* <DEDUP_REMOVED lines=39> */
[----:B------:R-:W-:Y:S03]  /*148e0*/  @P0 IADD3 R8, P1, R2, R4, RZ ;  /* 0x0000000402080210 */ /* 0x000fe60007f3e0ff */
        /* <DEDUP_REMOVED lines=11> */
[----:B------:R3:W1:Y:S01]  /*149a0*/  MUFU.TANH R25, R4 ;  /* 0x0000000400197308 */ /* 0x0006620000002400 */
[----:B------:R-:W-:Y:S01]  /*149b0*/  @P0 IADD3.X R9, R3, R0, RZ, P1, !PT ;  /* 0x0000000003090210 */ /* 0x000fe20000ffe4ff */
[----:B------:R-:W-:Y:S05]  /*149c0*/  IMAD R0, R216, -0x50, RZ ;  /* 0xffffffb0d8007824 */ /* 0x000fea00078e02ff */
[----:B------:R1:W-:Y:S08]  /*149d0*/  @P0 LDGSTS.E.BYPASS.LTC128B.128 [R219+0x4900], [R8.64], !P4 ;  /* 0x0490000008db0fae */ /* 0x0003f0000e101d48 */
[----:B------:R-:W0:Y:S08]  /*149e0*/  LDGDEPBAR ;  /* 0x00000000000079af */ /* 0x000e300000000000 */
[----:B---3--:R-:W3:Y:S01]  /*149f0*/  SHFL.IDX PT, R4, R5, RZ, 0x1c1f ;  /* 0x001c1fff05047589 */ /* 0x008ee200000e0000 */
[----:B--2---:R-:W-:Y:S04]  /*14a00*/  FMUL.FTZ R2, R83, c[0x0][0x320] ;  /* 0x0000c80053027a20 */ /* 0x004fe80000410000 */
[----:B------:R5:W2:Y:S02]  /*14a10*/  MUFU.TANH R24, R2 ;  /* 0x0000000200187308 */ /* 0x000aa40000002400 */
[----:B-----5:R-:W-:Y:S04]  /*14a20*/  IADD3 R2, -R57, 0x1, R0 ;  /* 0x0000000139027810 */ /* 0x020fe80007ffe100 */
[----:B------:R-:W-:Y:S04]  /*14a30*/  IADD3 R2, -R60, R2, R62 ;  /* 0x000000023c027210 */ /* 0x000fe80007ffe13e */
[C---:B-1----:R-:W-:Y:S02]  /*14a40*/  IADD3 R6, R2.reuse, c[0x0][0x328], RZ ;  /* 0x0000ca0002067a10 */ /* 0x042fe40007ffe0ff */
[----:B------:R-:W-:Y:S02]  /*14a50*/  IADD3 R7, R2, UR4, RZ ;  /* 0x0000000402077c10 */ /* 0x000fe4000fffe0ff */
[----:B---3--:R-:W-:Y:S02]  /*14a60*/  IADD3 R3, R6, R4, RZ ;  /* 0x0000000406037210 */ /* 0x008fe40007ffe0ff */
[----:B------:R-:W-:Y:S01]  /*14a70*/  IADD3 R2, R4, R7, RZ ;  /* 0x0000000704027210 */ /* 0x000fe20007ffe0ff */
[----:B------:R-:W-:-:S05]  /*14a80*/  @!P5 BRA `(.L_x_938) ;  /* 0x000001800000d947 */ /* 0x000fca0003800000 */
[----:B--2-4-:R-:W-:Y:S01]  /*14a90*/  IADD3 R4, -R60, R62, R4 ;  /* 0x0000003e3c047210 */ /* 0x014fe20007ffe104 */
[----:B------:R-:W-:Y:S03]  /*14aa0*/  BSSY B0, `(.L_x_939) ;  /* 0x0000011000007945 */ /* 0x000fe60003800000 */
        /* <DEDUP_REMOVED lines=11> */
.L_x_940:
[----:B------:R-:W-:Y:S04]  /*14b60*/  MOV R8, c[0x0][0x32c] ;  /* 0x0000cb0000087a02 */ /* 0x000fe80000000f00 */
[----:B------:R-:W-:Y:S11]  /*14b70*/  ISETP.NE.AND P0, PT, R8, 0x1, PT ;  /* 0x000000010800780c */ /* 0x000ff60003f05270 */
[----:B------:R-:W-:Y:S02]  /*14b80*/  @!UPT UIADD3 URZ, URZ, URZ, URZ ;  /* 0x0000003f3f3ff290 */ /* 0x000fe4000fffe03f */
[----:B------:R-:W-:Y:S05]  /*14b90*/  @P0 IMAD.HI.U32 R8, R4, c[0x0][0x330], RZ ;  /* 0x0000cc0004080a27 */ /* 0x000fea00078e00ff */
[----:B------:R-:W-:Y:S02]  /*14ba0*/  @P0 SHF.R.U32.HI R4, RZ, c[0x0][0x334], R8 ;  /* 0x0000cd00ff040a19 */ /* 0x000fe40000011608 */
.L_x_941:
[----:B------:R-:W-:Y:S05]  /*14bb0*/  BSYNC B0 ;  /* 0x0000000000007941 */ /* 0x000fea0003800000 */
.L_x_939:
[----:B------:R-:W-:Y:S04]  /*14bc0*/  IMAD.IADD R8, R0, 0x1, -R57 ;  /* 0x0000000100087824 */ /* 0x000fe800078e0a39 */
[----:B------:R-:W-:Y:S05]  /*14bd0*/  IMAD R4, R4, c[0x0][0x32c], R8 ;  /* 0x0000cb0004047a24 */ /* 0x000fea00078e0208 */
[----:B------:R-:W-:Y:S02]  /*14be0*/  IADD3 R8, R4, c[0x0][0x32c], RZ ;  /* 0x0000cb0004087a10 */ /* 0x000fe40007ffe0ff */
[----:B------:R-:W-:Y:S02]  /*14bf0*/  IMNMX R2, R2, R4, !PT ;  /* 0x0000000402027217 */ /* 0x000fe40007800200 */
[----:B------:R-:W-:Y:S02]  /*14c00*/  IMNMX R3, R3, R8, PT ;  /* 0x0000000803037217 */ /* 0x000fe40003800200 */
.L_x_938:
[C---:B--2-4-:R-:W-:Y:S01]  /*14c10*/  ISETP.GE.AND P0, PT, R0.reuse, 0x2, PT ;  /* 0x000000020000780c */ /* 0x054fe20003f06270 */
[----:B------:R-:W1:Y:S01]  /*14c20*/  SHFL.IDX PT, R4, R5, 0x1, 0x1c1f ;  /* 0x003c1f0005047f89 */ /* 0x000e6200000e0000 */
[----:B------:R-:W-:Y:S02]  /*14c30*/  ISETP.GE.AND P1, PT, R0, 0x1, PT ;  /* 0x000000010000780c */ /* 0x000fe40003f26270 */
[----:B------:R-:W-:Y:S02]  /*14c40*/  P2R R20, PR, RZ, 0x1 ;  /* 0x00000001ff147803 */ /* 0x000fe40000000000 */
[C---:B------:R-:W-:Y:S02]  /*14c50*/  ISETP.GT.AND P0, PT, R2.reuse, 0x1, !P0 ;  /* 0x000000010200780c */ /* 0x040fe40004704270 */
[----:B------:R-:W-:Y:S02]  /*14c60*/  P2R R21, PR, RZ, 0x2 ;  /* 0x00000002ff157803 */ /* 0x000fe40000000000 */
[----:B------:R-:W-:Y:S02]  /*14c70*/  ISETP.GT.AND P1, PT, R2, RZ, !P1 ;  /* 0x000000ff0200720c */ /* 0x000fe40004f24270 */
[C---:B------:R-:W-:Y:S02]  /*14c80*/  ISETP.LT.OR P0, PT, R3.reuse, 0x2, P0 ;  /* 0x000000020300780c */ /* 0x040fe40000701670 */
[----:B------:R-:W-:Y:S02]  /*14c90*/  ISETP.GE.AND P2, PT, R0, 0x9, PT ;  /* 0x000000090000780c */ /* 0x000fe40003f46270 */
[C---:B------:R-:W-:Y:S02]  /*14ca0*/  ISETP.LT.OR P1, PT, R3.reuse, 0x1, P1 ;  /* 0x000000010300780c */ /* 0x040fe40000f21670 */
        /* <DEDUP_REMOVED lines=13> */
[C---:B------:R-:W-:Y:S02]  /*14d80*/  ISETP.LT.OR P0, PT, R3.reuse, 0x11, P0 ;  /* 0x000000110300780c */ /* 0x040fe40000701670 */
        /* <DEDUP_REMOVED lines=33> */
[C---:B------:R-:W-:Y:S02]  /*14fa0*/  ISETP.GE.AND P6, PT, R0.reuse, 0x31, PT ;  /* 0x000000310000780c */ /* 0x040fe40003fc6270 */
[----:B------:R-:W-:Y:S02]  /*14fb0*/  ISETP.LT.OR P0, PT, R3, 0x2a, P0 ;  /* 0x0000002a0300780c */ /* 0x000fe40000701670 */
[----:B------:R-:W-:Y:S02]  /*14fc0*/  ISETP.GE.AND P5, PT, R0, 0x32, PT ;  /* 0x000000320000780c */ /* 0x000fe40003fa6270 */
[----:B------:R-:W-:Y:S02]  /*14fd0*/  FSEL R155, R37, -INF , !P0 ;  /* 0xff800000259b7808 */ /* 0x000fe40004000000 */
[----:B------:R-:W-:Y:S02]  /*14fe0*/  ISETP.GT.AND P0, PT, R2, 0x30, !P6 ;  /* 0x000000300200780c */ /* 0x000fe40007704270 */
[----:B------:R-:W-:Y:S02]  /*14ff0*/  ISETP.GE.AND P3, PT, R0, 0x39, PT ;  /* 0x000000390000780c */ /* 0x000fe40003f66270 */
[C---:B------:R-:W-:Y:S02]  /*15000*/  ISETP.LT.OR P0, PT, R3.reuse, 0x31, P0 ;  /* 0x000000310300780c */ /* 0x040fe40000701670 */
        /* <DEDUP_REMOVED lines=8> */
[----:B------:R-:W-:Y:S02]  /*15090*/  ISETP.GE.AND P1, PT, R0, 0x41, PT ;  /* 0x000000410000780c */ /* 0x000fe40003f26270 */
[----:B------:R-:W-:Y:S04]  /*150a0*/  ISETP.LT.OR P0, PT, R3, 0x39, P0 ;  /* 0x000000390300780c */ /* 0x000fe80000701670 */
[----:B------:R-:W-:Y:S02]  /*150b0*/  FSEL R180, R33, -INF , !P0 ;  /* 0xff80000021b47808 */ /* 0x000fe40004000000 */
[C---:B------:R-:W-:Y:S04]  /*150c0*/  ISETP.GT.AND P0, PT, R2.reuse, 0x39, !P2 ;  /* 0x000000390200780c */ /* 0x040fe80005704270 */
[----:B------:R-:W-:Y:S04]  /*150d0*/  ISETP.LT.OR P0, PT, R3, 0x3a, P0 ;  /* 0x0000003a0300780c */ /* 0x000fe80000701670 */
[----:B------:R-:W-:Y:S02]  /*150e0*/  FSEL R181, R31, -INF , !P0 ;  /* 0xff8000001fb57808 */ /* 0x000fe40004000000 */
[----:B------:R-:W-:Y:S04]  /*150f0*/  ISETP.GT.AND P0, PT, R2, 0x40, !P1 ;  /* 0x000000400200780c */ /* 0x000fe80004f04270 */
[C---:B------:R-:W-:Y:S04]  /*15100*/  ISETP.LT.OR P0, PT, R3.reuse, 0x41, P0 ;  /* 0x000000410300780c */ /* 0x040fe80000701670 */
[----:B------:R-:W-:Y:S02]  /*15110*/  FSEL R194, R30, -INF , !P0 ;  /* 0xff8000001ec27808 */ /* 0x000fe40004000000 */
[----:B------:R-:W-:Y:S04]  /*15120*/  ISETP.GE.AND P0, PT, R0, 0x42, PT ;  /* 0x000000420000780c */ /* 0x000fe80003f06270 */
[----:B------:R-:W-:Y:S02]  /*15130*/  P2R R9, PR, RZ, 0x1 ;  /* 0x00000001ff097803 */ /* 0x000fe40000000000 */
[----:B------:R-:W-:Y:S04]  /*15140*/  ISETP.GT.AND P0, PT, R2, 0x41, !P0 ;  /* 0x000000410200780c */ /* 0x000fe80004704270 */
[----:B------:R-:W-:Y:S04]  /*15150*/  ISETP.LT.OR P0, PT, R3, 0x42, P0 ;  /* 0x000000420300780c */ /* 0x000fe80000701670 */
[----:B------:R-:W-:Y:S02]  /*15160*/  FSEL R195, R27, -INF , !P0 ;  /* 0xff8000001bc37808 */ /* 0x000fe40004000000 */
[----:B------:R-:W-:Y:S04]  /*15170*/  ISETP.GE.AND P0, PT, R0, 0x49, PT ;  /* 0x000000490000780c */ /* 0x000fe80003f06270 */
[----:B------:R-:W-:Y:S02]  /*15180*/  P2R R8, PR, RZ, 0x1 ;  /* 0x00000001ff087803 */ /* 0x000fe40000000000 */
[----:B------:R-:W-:Y:S04]  /*15190*/  ISETP.GT.AND P0, PT, R2, 0x48, !P0 ;  /* 0x000000480200780c */ /* 0x000fe80004704270 */
[C---:B------:R-:W-:Y:S04]  /*151a0*/  ISETP.LT.OR P0, PT, R3.reuse, 0x49, P0 ;  /* 0x000000490300780c */ /* 0x040fe80000701670 */
[----:B------:R-:W-:Y:S02]  /*151b0*/  FSEL R199, R22, -INF , !P0 ;  /* 0xff80000016c77808 */ /* 0x000fe40004000000 */
[----:B------:R-:W-:Y:S04]  /*151c0*/  ISETP.GE.AND P0, PT, R0, 0x4a, PT ;  /* 0x0000004a0000780c */ /* 0x000fe80003f06270 */
[----:B------:R-:W-:Y:S02]  /*151d0*/  P2R R22, PR, RZ, 0x1 ;  /* 0x00000001ff167803 */ /* 0x000fe40000000000 */
[----:B------:R-:W-:Y:S01]  /*151e0*/  ISETP.GT.AND P0, PT, R2, 0x49, !P0 ;  /* 0x000000490200780c */ /* 0x000fe20004704270 */
[--C-:B-1----:R-:W-:Y:S03]  /*151f0*/  IMAD.IADD R2, R6, 0x1, R4.reuse ;  /* 0x0000000106027824 */ /* 0x102fe600078e0204 */
[----:B------:R-:W-:Y:S01]  /*15200*/  ISETP.LT.OR P0, PT, R3, 0x4a, P0 ;  /* 0x0000004a0300780c */ /* 0x000fe20000701670 */
[----:B------:R-:W-:Y:S03]  /*15210*/  IMAD.IADD R3, R7, 0x1, R4 ;  /* 0x0000000107037824 */ /* 0x000fe600078e0204 */
[----:B------:R-:W-:Y:S02]  /*15220*/  FSEL R217, R23, -INF , !P0 ;  /* 0xff80000017d97808 */ /* 0x000fe40004000000 */
[----:B------:R-:W-:Y:S11]  /*15230*/  ISETP.GE.AND P0, PT, R68, 0x1, PT ;  /* 0x000000014400780c */ /* 0x000ff60003f06270 */
[----:B------:R-:W-:Y:S02]  /*15240*/  @!UPT UIADD3 URZ, URZ, URZ, URZ ;  /* 0x0000003f3f3ff290 */ /* 0x000fe4000fffe03f */
[----:B------:R-:W-:-:S05]  /*15250*/  @!P0 BRA `(.L_x_942) ;  /* 0x0000018000008947 */ /* 0x000fca0003800000 */
[----:B------:R-:W-:Y:S01]  /*15260*/  IADD3 R4, -R60, R62, R4 ;  /* 0x0000003e3c047210 */ /* 0x000fe20007ffe104 */
        /* <DEDUP_REMOVED lines=12> */
.L_x_944:
[----:B------:R-:W-:Y:S04]  /*15330*/  MOV R23, c[0x0][0x32c] ;  /* 0x0000cb0000177a02 */ /* 0x000fe80000000f00 */
[----:B------:R-:W-:Y:S11]  /*15340*/  ISETP.NE.AND P0, PT, R23, 0x1, PT ;  /* 0x000000011700780c */ /* 0x000ff60003f05270 */
[----:B------:R-:W-:Y:S02]  /*15350*/  @!UPT UIADD3 URZ, URZ, URZ, URZ ;  /* 0x0000003f3f3ff290 */ /* 0x000fe4000fffe03f */
[----:B------:R-:W-:Y:S05]  /*15360*/  @P0 IMAD.HI.U32 R23, R4, c[0x0][0x330], RZ ;  /* 0x0000cc0004170a27 */ /* 0x000fea00078e00ff */
[----:B------:R-:W-:Y:S02]  /*15370*/  @P0 SHF.R.U32.HI R4, RZ, c[0x0][0x334], R23 ;  /* 0x0000cd00ff040a19 */ /* 0x000fe40000011617 */
.L_x_945:
[----:B------:R-:W-:Y:S05]  /*15380*/  BSYNC B0 ;  /* 0x0000000000007941 */ /* 0x000fea0003800000 */
.L_x_943:
[----:B------:R-:W-:Y:S04]  /*15390*/  IMAD.IADD R23, R0, 0x1, -R57 ;  /* 0x0000000100177824 */ /* 0x000fe800078e0a39 */
[----:B------:R-:W-:Y:S05]  /*153a0*/  IMAD R4, R4, c[0x0][0x32c], R23 ;  /* 0x0000cb0004047a24 */ /* 0x000fea00078e0217 */
[----:B------:R-:W-:Y:S02]  /*153b0*/  IADD3 R23, R4, c[0x0][0x32c], RZ ;  /* 0x0000cb0004177a10 */ /* 0x000fe40007ffe0ff */
[----:B------:R-:W-:Y:S02]  /*153c0*/  IMNMX R3, R3, R4, !PT ;  /* 0x0000000403037217 */ /* 0x000fe40007800200 */
[----:B------:R-:W-:Y:S02]  /*153d0*/  IMNMX R2, R2, R23, PT ;  /* 0x0000001702027217 */ /* 0x000fe40003800200 */
.L_x_942:
[----:B------:R-:W-:Y:S01]  /*153e0*/  ISETP.NE.AND P0, PT, R20, RZ, PT ;  /* 0x000000ff1400720c */ /* 0x000fe20003f05270 */
[----:B------:R-:W1:Y:S03]  /*153f0*/  SHFL.IDX PT, R4, R5, 0x2, 0x1c1f ;  /* 0x005c1f0005047f89 */ /* 0x000e6600000e0000 */
[----:B------:R-:W-:Y:S04]  /*15400*/  ISETP.GT.AND P0, PT, R3, 0x1, !P0 ;  /* 0x000000010300780c */ /* 0x000fe80004704270 */
[C---:B------:R-:W-:Y:S04]  /*15410*/  ISETP.LT.OR P0, PT, R2.reuse, 0x2, P0 ;  /* 0x000000020200780c */ /* 0x040fe80000701670 */
        /* <DEDUP_REMOVED lines=34> */
[C---:B------:R-:W-:Y:S04]  /*15640*/  ISETP.GT.AND P0, PT, R3.reuse, 0x28, !P0 ;  /* 0x000000280300780c */ /* 0x040fe80004704270 */
[----:B------:R-:W-:Y:S04]  /*15650*/  ISETP.LT.OR P0, PT, R2, 0x29, P0 ;  /* 0x000000290200780c */ /* 0x000fe80000701670 */
[----:B------:R-:W-:Y:S02]  /*15660*/  FSEL R63, R154, -INF , !P0 ;  /* 0xff8000009a3f7808 */ /* 0x000fe40004000000 */
[----:B------:R-:W-:Y:S04]  /*15670*/  ISETP.NE.AND P0, PT, R10, RZ, PT ;  /* 0x000000ff0a00720c */ /* 0x000fe80003f05270 */
        /* <DEDUP_REMOVED lines=26> */
[----:B------:R-:W-:Y:S04]  /*15820*/  ISETP.NE.AND P0, PT, R21, RZ, PT ;  /* 0x000000ff1500720c */ /* 0x000fe80003f05270 */
        /* <DEDUP_REMOVED lines=25> */
.L_x_948:
[----:B------:R-:W-:Y:S04]  /*159c0*/  MOV R23, c[0x0][0x32c] ;  /* 0x0000cb0000177a02 */ /* 0x000fe80000000f00 */
[----:B------:R-:W-:Y:S11]  /*159d0*/  ISETP.NE.AND P0, PT, R23, 0x1, PT ;  /* 0x000000011700780c */ /* 0x000ff60003f05270 */
[----:B------:R-:W-:Y:S02]  /*159e0*/  @!UPT UIADD3 URZ, URZ, URZ, URZ ;  /* 0x0000003f3f3ff290 */ /* 0x000fe4000fffe03f */
[----:B------:R-:W-:Y:S05]  /*159f0*/  @P0 IMAD.HI.U32 R23, R4, c[0x0][0x330], RZ ;  /* 0x0000cc0004170a27 */ /* 0x000fea00078e00ff */
[----:B------:R-:W-:Y:S02]  /*15a00*/  @P0 SHF.R.U32.HI R4, RZ, c[0x0][0x334], R23 ;  /* 0x0000cd00ff040a19 */ /* 0x000fe40000011617 */
.L_x_949:
[----:B------:R-:W-:Y:S05]  /*15a10*/  BSYNC B0 ;  /* 0x0000000000007941 */ /* 0x000fea0003800000 */
.L_x_947:
[----:B------:R-:W-:Y:S04]  /*15a20*/  IMAD.IADD R23, R0, 0x1, -R57 ;  /* 0x0000000100177824 */ /* 0x000fe800078e0a39 */
[----:B------:R-:W-:Y:S05]  /*15a30*/  IMAD R4, R4, c[0x0][0x32c], R23 ;  /* 0x0000cb0004047a24 */ /* 0x000fea00078e0217 */
[----:B------:R-:W-:Y:S02]  /*15a40*/  IADD3 R23, R4, c[0x0][0x32c], RZ ;  /* 0x0000cb0004177a10 */ /* 0x000fe40007ffe0ff */
[----:B------:R-:W-:Y:S02]  /*15a50*/  IMNMX R3, R3, R4, !PT ;  /* 0x0000000403037217 */ /* 0x000fe40007800200 */
[----:B------:R-:W-:Y:S02]  /*15a60*/  IMNMX R2, R2, R23, PT ;  /* 0x0000001702027217 */ /* 0x000fe40003800200 */
.L_x_946:
[----:B------:R-:W-:Y:S01]  /*15a70*/  ISETP.NE.AND P0, PT, R20, RZ, PT ;  /* 0x000000ff1400720c */ /* 0x000fe20003f05270 */
[----:B------:R-:W1:Y:S03]  /*15a80*/  SHFL.IDX PT, R4, R5, 0x3, 0x1c1f ;  /* 0x007c1f0005047f89 */ /* 0x000e6600000e0000 */
        /* <DEDUP_REMOVED lines=92> */
.L_x_952:
[----:B------:R-:W-:Y:S04]  /*16050*/  MOV R5, c[0x0][0x32c] ;  /* 0x0000cb0000057a02 */ /* 0x000fe80000000f00 */
[----:B------:R-:W-:Y:S11]  /*16060*/  ISETP.NE.AND P0, PT, R5, 0x1, PT ;  /* 0x000000010500780c */ /* 0x000ff60003f05270 */
[----:B------:R-:W-:Y:S02]  /*16070*/  @!UPT UIADD3 URZ, URZ, URZ, URZ ;  /* 0x0000003f3f3ff290 */ /* 0x000fe4000fffe03f */
[----:B------:R-:W-:Y:S05]  /*16080*/  @P0 IMAD.HI.U32 R5, R4, c[0x0][0x330], RZ ;  /* 0x0000cc0004050a27 */ /* 0x000fea00078e00ff */
[----:B------:R-:W-:Y:S02]  /*16090*/  @P0 SHF.R.U32.HI R4, RZ, c[0x0][0x334], R5 ;  /* 0x0000cd00ff040a19 */ /* 0x000fe40000011605 */
.L_x_953:
[----:B------:R-:W-:Y:S05]  /*160a0*/  BSYNC B0 ;  /* 0x0000000000007941 */ /* 0x000fea0003800000 */
.L_x_951:
[----:B------:R-:W-:Y:S04]  /*160b0*/  IMAD.IADD R0, R0, 0x1, -R57 ;  /* 0x0000000100007824 */ /* 0x000fe800078e0a39 */
[----:B------:R-:W-:Y:S05]  /*160c0*/  IMAD R0, R4, c[0x0][0x32c], R0 ;  /* 0x0000cb0004007a24 */ /* 0x000fea00078e0200 */
[----:B------:R-:W-:Y:S02]  /*160d0*/  IADD3 R4, R0, c[0x0][0x32c], RZ ;  /* 0x0000cb0000047a10 */ /* 0x000fe40007ffe0ff */
[----:B------:R-:W-:Y:S02]  /*160e0*/  IMNMX R2, R2, R0, !PT ;  /* 0x0000000002027217 */ /* 0x000fe40007800200 */
[----:B------:R-:W-:Y:S02]  /*160f0*/  IMNMX R3, R3, R4, PT ;  /* 0x0000000403037217 */ /* 0x000fe40003800200 */
.L_x_950:
[----:B------:R-:W-:Y:S01]  /*16100*/  ISETP.NE.AND P0, PT, R21, RZ, PT ;  /* 0x000000ff1500720c */ /* 0x000fe20003f05270 */
[----:B------:R-:W-:Y:S01]  /*16110*/  LDSM.16.MT88.4 R52, [R202] ;  /* 0x00000000ca34783b */ /* 0x000fe20000004200 */
[----:B------:R-:W-:Y:S02]  /*16120*/  FMNMX.FTZ R0, R26, R84, !PT ;  /* 0x000000541a007209 */ /* 0x000fe40007810000 */
[----:B------:R-:W-:Y:S02]  /*16130*/  ISETP.GT.AND P0, PT, R2, RZ, !P0 ;  /* 0x000000ff0200720c */ /* 0x000fe40004704270 */
        /* <DEDUP_REMOVED lines=20> */
[C---:B------:R-:W-:Y:S02]  /*16280*/  ISETP.GT.AND P0, PT, R2.reuse, 0x9, !P0 ;  /* 0x000000090200780c */ /* 0x040fe40004704270 */
        /* <DEDUP_REMOVED lines=48> */
[----:B-1----:R-:W-:Y:S02]  /*16590*/  FMNMX.FTZ R0, R0, R6, !PT ;  /* 0x0000000600007209 */ /* 0x002fe40007810000 */
[----:B------:R-:W-:Y:S02]  /*165a0*/  ISETP.GT.AND P0, PT, R2, 0x28, !P0 ;  /* 0x000000280200780c */ /* 0x000fe40004704270 */
[----:B------:R-:W-:Y:S01]  /*165b0*/  FMNMX.FTZ R4, R56, R4, !PT ;  /* 0x0000000438047209 */ /* 0x000fe20007810000 */
[----:B------:R-:W1:Y:S01]  /*165c0*/  SHFL.BFLY PT, R7, R0, 0x1, 0x1f ;  /* 0x0c201f0000077f89 */ /* 0x000e6200000e0000 */
        /* <DEDUP_REMOVED lines=18> */
[----:B------:R-:W-:Y:S02]  /*166f0*/  ISETP.GT.AND P0, PT, R2, 0x31, !P5 ;  /* 0x000000310200780c */ /* 0x000fe40006f04270 */
[----:B------:R-:W-:Y:S02]  /*16700*/  FMNMX.FTZ R4, R169, R4, !PT ;  /* 0x00000004a9047209 */ /* 0x000fe40007810000 */
[----:B------:R-:W-:Y:S02]  /*16710*/  ISETP.LT.OR P0, PT, R3, 0x32, P0 ;  /* 0x000000320300780c */ /* 0x000fe40000701670 */
[----:B------:R-:W-:Y:S02]  /*16720*/  FMNMX.FTZ R5, R48, R5, !PT ;  /* 0x0000000530057209 */ /* 0x000fe40007810000 */
[----:B------:R-:W-:Y:S02]  /*16730*/  FMNMX.FTZ R4, R172, R4, !PT ;  /* 0x00000004ac047209 */ /* 0x000fe40007810000 */
[----:B------:R-:W-:Y:S02]  /*16740*/  FSEL R178, R166, -INF , !P0 ;  /* 0xff800000a6b27808 */ /* 0x000fe40004000000 */
[----:B------:R-:W-:Y:S02]  /*16750*/  ISETP.GT.AND P0, PT, R2, 0x38, !P3 ;  /* 0x000000380200780c */ /* 0x000fe40005f04270 */
[----:B------:R-:W-:Y:S02]  /*16760*/  FMNMX.FTZ R5, R156, R5, !PT ;  /* 0x000000059c057209 */ /* 0x000fe40007810000 */
[----:B-1----:R-:W-:Y:S02]  /*16770*/  FMNMX.FTZ R72, R0, R7, !PT ;  /* 0x0000000700487209 */ /* 0x002fe40007810000 */
[----:B------:R-:W-:Y:S02]  /*16780*/  FMNMX.FTZ R4, R173, R4, !PT ;  /* 0x00000004ad047209 */ /* 0x000fe40007810000 */
[----:B------:R-:W-:Y:S01]  /*16790*/  ISETP.LT.OR P0, PT, R3, 0x39, P0 ;  /* 0x000000390300780c */ /* 0x000fe20000701670 */
[----:B------:R-:W-:Y:S01]  /*167a0*/  FMUL.FTZ R0, R72, c[0x0][0x2d0] ;  /* 0x0000b40048007a20 */ /* 0x000fe20000410000 */
[----:B------:R-:W-:Y:S02]  /*167b0*/  FMNMX.FTZ R5, R158, R5, !PT ;  /* 0x000000059e057209 */ /* 0x000fe40007810000 */
[----:B------:R-:W-:Y:S02]  /*167c0*/  FMNMX.FTZ R4, R184, R4, !PT ;  /* 0x00000004b8047209 */ /* 0x000fe40007810000 */
[----:B------:R-:W-:Y:S02]  /*167d0*/  FSEL R182, R164, -INF , !P0 ;  /* 0xff800000a4b67808 */ /* 0x000fe40004000000 */
[----:B------:R-:W-:Y:S02]  /*167e0*/  ISETP.GT.AND P0, PT, R2, 0x39, !P2 ;  /* 0x000000390200780c */ /* 0x000fe40005704270 */
[----:B------:R-:W-:Y:S02]  /*167f0*/  FSETP.NEU.FTZ.AND P2, PT, R72, -INF , PT ;  /* 0xff8000004800780b */ /* 0x000fe40003f5d000 */
[----:B------:R-:W-:Y:S02]  /*16800*/  FMNMX.FTZ R5, R159, R5, !PT ;  /* 0x000000059f057209 */ /* 0x000fe40007810000 */
[----:B------:R-:W-:Y:S02]  /*16810*/  FMNMX.FTZ R4, R185, R4, !PT ;  /* 0x00000004b9047209 */ /* 0x000fe40007810000 */
[----:B------:R-:W-:Y:S02]  /*16820*/  FSEL R74, R0, RZ, P2 ;  /* 0x000000ff004a7208 */ /* 0x000fe40001000000 */
[----:B------:R-:W-:Y:S02]  /*16830*/  FMNMX.FTZ R5, R160, R5, !PT ;  /* 0x00000005a0057209 */ /* 0x000fe40007810000 */
[----:B------:R-:W-:Y:S01]  /*16840*/  FMNMX.FTZ R4, R188, R4, !PT ;  /* 0x00000004bc047209 */ /* 0x000fe20007810000 */
[--C-:B------:R-:W-:Y:S01]  /*16850*/  FFMA.FTZ R0, R26, c[0x0][0x2d0], -R74.reuse ;  /* 0x0000b4001a007a23 */ /* 0x100fe2000001084a */
[----:B------:R-:W-:Y:S02]  /*16860*/  FMNMX.FTZ R5, R170, R5, !PT ;  /* 0x00000005aa057209 */ /* 0x000fe40007810000 */
[----:B------:R-:W-:Y:S01]  /*16870*/  FMNMX.FTZ R4, R189, R4, !PT ;  /* 0x00000004bd047209 */ /* 0x000fe20007810000 */
[----:B------:R1:W-:Y:S01]  /*16880*/  MUFU.EX2 R43, R0 ;  /* 0x00000000002b7308 */ /* 0x0003e20000000800 */
[----:B------:R-:W-:Y:S02]  /*16890*/  FMNMX.FTZ R5, R171, R5, !PT ;  /* 0x00000005ab057209 */ /* 0x000fe40007810000 */
[----:B------:R-:W-:Y:S01]  /*168a0*/  ISETP.LT.OR P0, PT, R3, 0x3a, P0 ;  /* 0x0000003a0300780c */ /* 0x000fe20000701670 */
[----:B------:R-:W2:Y:S01]  /*168b0*/  SHFL.BFLY PT, R6, R4, 0x2, 0x1f ;  /* 0x0c401f0004067f89 */ /* 0x000ea200000e0000 */
[----:B------:R-:W-:Y:S02]  /*168c0*/  FMNMX.FTZ R5, R174, R5, !PT ;  /* 0x00000005ae057209 */ /* 0x000fe40007810000 */
[----:B------:R-:W-:Y:S02]  /*168d0*/  FSEL R183, R152, -INF , !P0 ;  /* 0xff80000098b77808 */ /* 0x000fe40004000000 */
[----:B------:R-:W-:Y:S02]  /*168e0*/  FMNMX.FTZ R5, R177, R5, !PT ;  /* 0x00000005b1057209 */ /* 0x000fe40007810000 */
[----:B------:R-:W-:Y:S02]  /*168f0*/  ISETP.GT.AND P0, PT, R2, 0x40, !P1 ;  /* 0x000000400200780c */ /* 0x000fe40004f04270 */
[----:B------:R-:W-:Y:S02]  /*16900*/  FMNMX.FTZ R5, R186, R5, !PT ;  /* 0x00000005ba057209 */ /* 0x000fe40007810000 */
[----:B------:R-:W-:Y:S02]  /*16910*/  ISETP.NE.AND P6, PT, R9, RZ, PT ;  /* 0x000000ff0900720c */ /* 0x000fe40003fc5270 */
[----:B------:R-:W-:Y:S02]  /*16920*/  FMNMX.FTZ R5, R187, R5, !PT ;  /* 0x00000005bb057209 */ /* 0x000fe40007810000 */
[----:B------:R-:W-:Y:S02]  /*16930*/  ISETP.LT.OR P0, PT, R3, 0x41, P0 ;  /* 0x000000410300780c */ /* 0x000fe40000701670 */
[----:B------:R-:W-:Y:S02]  /*16940*/  FMNMX.FTZ R5, R190, R5, !PT ;  /* 0x00000005be057209 */ /* 0x000fe40007810000 */
[----:B------:R-:W-:Y:S01]  /*16950*/  FSEL R179, R65, -INF , !P0 ;  /* 0xff80000041b37808 */ /* 0x000fe20004000000 */
[--C-:B-1----:R-:W-:Y:S01]  /*16960*/  FFMA.FTZ R0, R28, c[0x0][0x2d0], -R74.reuse ;  /* 0x0000b4001c007a23 */ /* 0x102fe2000001084a */
[----:B------:R-:W-:Y:S01]  /*16970*/  FMNMX.FTZ R5, R191, R5, !PT ;  /* 0x00000005bf057209 */ /* 0x000fe20007810000 */
[--C-:B------:R-:W-:Y:S01]  /*16980*/  FFMA.FTZ R28, R59, c[0x0][0x2d0], -R74.reuse ;  /* 0x0000b4003b1c7a23 */ /* 0x100fe2000001084a */
[----:B------:R-:W-:Y:S01]  /*16990*/  ISETP.GT.AND P0, PT, R2, 0x41, !P6 ;  /* 0x000000410200780c */ /* 0x000fe20007704270 */
[----:B------:R-:W1:Y:S01]  /*169a0*/  MUFU.EX2 R49, R0 ;  /* 0x0000000000317308 */ /* 0x000e620000000800 */
[----:B--2---:R-:W-:Y:S02]  /*169b0*/  FMNMX.FTZ R4, R4, R6, !PT ;  /* 0x0000000604047209 */ /* 0x004fe40007810000 */
[----:B------:R-:W2:Y:S01]  /*169c0*/  SHFL.BFLY PT, R6, R5, 0x2, 0x1f ;  /* 0x0c401f0005067f89 */ /* 0x000ea200000e0000 */
[C---:B------:R-:W-:Y:S02]  /*169d0*/  ISETP.LT.OR P0, PT, R3.reuse, 0x42, P0 ;  /* 0x000000420300780c */ /* 0x040fe40000701670 */
[----:B------:R-:W-:Y:S02]  /*169e0*/  ISETP.NE.AND P5, PT, R8, RZ, PT ;  /* 0x000000ff0800720c */ /* 0x000fe40003fa5270 */
[----:B------:R-:W-:Y:S02]  /*169f0*/  FSEL R166, R66, -INF , !P0 ;  /* 0xff80000042a67808 */ /* 0x000fe40004000000 */
[----:B------:R-:W-:Y:S01]  /*16a00*/  MUFU.EX2 R228, R28 ;  /* 0x0000001c00e47308 */ /* 0x000fe20000000800 */
[----:B------:R-:W3:Y:S01]  /*16a10*/  SHFL.BFLY PT, R7, R4, 0x1, 0x1f ;  /* 0x0c201f0004077f89 */ /* 0x000ee200000e0000 */
[----:B------:R-:W-:Y:S02]  /*16a20*/  ISETP.GT.AND P0, PT, R2, 0x48, !P5 ;  /* 0x000000480200780c */ /* 0x000fe40006f04270 */
[----:B------:R-:W-:Y:S02]  /*16a30*/  ISETP.NE.AND P6, PT, R22, RZ, PT ;  /* 0x000000ff1600720c */ /* 0x000fe40003fc5270 */
[C---:B------:R-:W-:Y:S02]  /*16a40*/  ISETP.LT.OR P0, PT, R3.reuse, 0x49, P0 ;  /* 0x000000490300780c */ /* 0x040fe40000701670 */
[----:B------:R-:W-:Y:S02]  /*16a50*/  ISETP.GT.AND P3, PT, R2, 0x49, !P6 ;  /* 0x000000490200780c */ /* 0x000fe40007764270 */
[----:B------:R-:W-:Y:S02]  /*16a60*/  FSEL R164, R64, -INF , !P0 ;  /* 0xff80000040a47808 */ /* 0x000fe40004000000 */
[----:B------:R-:W-:Y:S01]  /*16a70*/  ISETP.LT.OR P3, PT, R3, 0x4a, P3 ;  /* 0x0000004a0300780c */ /* 0x000fe20001f61670 */
[--C-:B------:R-:W-:Y:S01]  /*16a80*/  FFMA.FTZ R3, R39, c[0x0][0x2d0], -R74.reuse ;  /* 0x0000b40027037a23 */ /* 0x100fe2000001084a */
[----:B-1----:R-:W-:Y:S02]  /*16a90*/  F2FP.BF16.PACK_AB R76, R49, R43 ;  /* 0x0000002b314c723e */ /* 0x002fe400000010ff */
[----:B------:R-:W-:Y:S01]  /*16aa0*/  FSEL R73, R67, -INF , !P3 ;  /* 0xff80000043497808 */ /* 0x000fe20005800000 */
[----:B------:R1:W-:Y:S01]  /*16ab0*/  MUFU.EX2 R247, R3 ;  /* 0x0000000300f77308 */ /* 0x0003e20000000800 */
[----:B--2---:R-:W-:Y:S01]  /*16ac0*/  FMNMX.FTZ R0, R5, R6, !PT ;  /* 0x0000000605007209 */ /* 0x004fe20007810000 */
[--C-:B------:R-:W-:Y:S01]  /*16ad0*/  FFMA.FTZ R5, R29, c[0x0][0x2d0], -R74.reuse ;  /* 0x0000b4001d057a23 */ /* 0x100fe2000001084a */
[----:B------:R-:W-:Y:S02]  /*16ae0*/  FMNMX.FTZ R6, R21, R87, !PT ;  /* 0x0000005715067209 */ /* 0x000fe40007810000 */
[----:B---3--:R-:W-:Y:S05]  /*16af0*/  FMNMX.FTZ R71, R4, R7, !PT ;  /* 0x0000000704477209 */ /* 0x008fea0007810000 */
[----:B------:R2:W-:Y:S01]  /*16b00*/  MUFU.EX2 R50, R5 ;  /* 0x0000000500327308 */ /* 0x0005e20000000800 */
[----:B------:R-:W3:Y:S01]  /*16b10*/  SHFL.BFLY PT, R7, R0, 0x1, 0x1f ;  /* 0x0c201f0000077f89 */ /* 0x000ee200000e0000 */
[C---:B------:R-:W-:Y:S01]  /*16b20*/  FSETP.NEU.FTZ.AND P1, PT, R71.reuse, -INF , PT ;  /* 0xff8000004700780b */ /* 0x040fe20003f3d000 */
[----:B------:R-:W-:Y:S05]  /*16b30*/  FMUL.FTZ R4, R71, c[0x0][0x2d0] ;  /* 0x0000b40047047a20 */ /* 0x000fea0000410000 */
[----:B------:R-:W-:Y:S02]  /*16b40*/  FSEL R75, R4, RZ, P1 ;  /* 0x000000ff044b7208 */ /* 0x000fe40000800000 */
[----:B------:R-:W-:Y:S04]  /*16b50*/  FMNMX.FTZ R4, R20, R6, !PT ;  /* 0x0000000614047209 */ /* 0x000fe80007810000 */
[----:B------:R-:W-:Y:S01]  /*16b60*/  FMNMX.FTZ R4, R19, R4, !PT ;  /* 0x0000000413047209 */ /* 0x000fe20007810000 */
[--C-:B-1----:R-:W-:Y:S03]  /*16b70*/  FFMA.FTZ R3, R35, c[0x0][0x2d0], -R75.reuse ;  /* 0x0000b40023037a23 */ /* 0x102fe6000001084b */
[----:B------:R-:W-:Y:S01]  /*16b80*/  FMNMX.FTZ R4, R18, R4, !PT ;  /* 0x0000000412047209 */ /* 0x000fe20007810000 */
[----:B------:R1:W-:Y:S03]  /*16b90*/  MUFU.EX2 R241, R3 ;  /* 0x0000000300f17308 */ /* 0x0003e60000000800 */
[----:B------:R-:W-:Y:S01]  /*16ba0*/  FMNMX.FTZ R4, R57, R4, !PT ;  /* 0x0000000439047209 */ /* 0x000fe20007810000 */
[----:B--2---:R-:W-:Y:S01]  /*16bb0*/  FFMA.FTZ R5, R32, c[0x0][0x2d0], -R74 ;  /* 0x0000b40020057a23 */ /* 0x004fe2000001084a */
[----:B---3--:R-:W-:Y:S01]  /*16bc0*/  FMNMX.FTZ R70, R0, R7, !PT ;  /* 0x0000000700467209 */ /* 0x008fe20007810000 */
[--C-:B------:R-:W-:Y:S01]  /*16bd0*/  FFMA.FTZ R0, R30, c[0x0][0x2d0], -R75.reuse ;  /* 0x0000b4001e007a23 */ /* 0x100fe2000001084b */
[----:B------:R-:W-:Y:S01]  /*16be0*/  FMNMX.FTZ R4, R60, R4, !PT ;  /* 0x000000043c047209 */ /* 0x000fe20007810000 */
[--C-:B------:R-:W-:Y:S02]  /*16bf0*/  FFMA.FTZ R32, R56, c[0x0][0x2d0], -R75.reuse ;  /* 0x0000b40038207a23 */ /* 0x100fe4000001084b */
[----:B------:R2:W3:Y:S01]  /*16c00*/  MUFU.EX2 R80, R5 ;  /* 0x0000000500507308 */ /* 0x0004e20000000800 */
[----:B------:R-:W-:Y:S02]  /*16c10*/  FSETP.NEU.FTZ.AND P0, PT, R70, -INF , PT ;  /* 0xff8000004600780b */ /* 0x000fe40003f1d000 */
[----:B------:R-:W-:Y:S07]  /*16c20*/  FMNMX.FTZ R4, R62, R4, !PT ;  /* 0x000000043e047209 */ /* 0x000fee0007810000 */
[----:B------:R4:W-:Y:S01]  /*16c30*/  MUFU.EX2 R251, R0 ;  /* 0x0000000000fb7308 */ /* 0x0009e20000000800 */
[--C-:B-1----:R-:W-:Y:S09]  /*16c40*/  FFMA.FTZ R3, R36, c[0x0][0x2d0], -R75.reuse ;  /* 0x0000b40024037a23 */ /* 0x102ff2000001084b */
[----:B------:R1:W-:Y:S01]  /*16c50*/  MUFU.EX2 R243, R3 ;  /* 0x0000000300f37308 */ /* 0x0003e20000000800 */
[--C-:B--2---:R-:W-:Y:S01]  /*16c60*/  FFMA.FTZ R5, R25, c[0x0][0x2d0], -R75.reuse ;  /* 0x0000b40019057a23 */ /* 0x104fe2000001084b */
[----:B---3--:R-:W-:Y:S08]  /*16c70*/  F2FP.BF16.PACK_AB R78, R80, R50 ;  /* 0x00000032504e723e */ /* 0x008ff000000010ff */
[----:B------:R2:W-:Y:S01]  /*16c80*/  MUFU.EX2 R47, R5 ;  /* 0x00000005002f7308 */ /* 0x0005e20000000800 */
[----:B----4-:R-:W-:Y:S05]  /*16c90*/  FMUL.FTZ R0, R70, c[0x0][0x2d0] ;  /* 0x0000b40046007a20 */ /* 0x010fea0000410000 */
[----:B------:R-:W-:Y:S04]  /*16ca0*/  FSEL R152, R0, RZ, P0 ;  /* 0x000000ff00987208 */ /* 0x000fe80000000000 */
[----:B------:R-:W-:Y:S01]  /*16cb0*/  MUFU.EX2 R227, R32 ;  /* 0x0000002000e37308 */ /* 0x000fe20000000800 */
[--C-:B------:R-:W-:Y:S02]  /*16cc0*/  FFMA.FTZ R2, R34, c[0x0][0x2d0], -R152.reuse ;  /* 0x0000b40022027a23 */ /* 0x100fe40000010898 */
[----:B------:R-:W-:Y:S02]  /*16cd0*/  FFMA.FTZ R16, R46, c[0x0][0x2d0], -R152 ;  /* 0x0000b4002e107a23 */ /* 0x000fe40000010898 */
[----:B-1----:R-:W-:Y:S05]  /*16ce0*/  FFMA.FTZ R3, R40, c[0x0][0x2d0], -R74 ;  /* 0x0000b40028037a23 */ /* 0x002fea000001084a */
[----:B------:R1:W-:Y:S01]  /*16cf0*/  MUFU.EX2 R242, R2 ;  /* 0x0000000200f27308 */ /* 0x0003e20000000800 */
[--C-:B------:R-:W-:Y:S02]  /*16d00*/  FFMA.FTZ R8, R42, c[0x0][0x2d0], -R152.reuse ;  /* 0x0000b4002a087a23 */ /* 0x100fe40000010898 */
[----:B------:R-:W-:Y:S02]  /*16d10*/  FFMA.FTZ R12, R45, c[0x0][0x2d0], -R152 ;  /* 0x0000b4002d0c7a23 */ /* 0x000fe40000010898 */
[--C-:B--2---:R-:W-:Y:S02]  /*16d20*/  FFMA.FTZ R5, R27, c[0x0][0x2d0], -R75.reuse ;  /* 0x0000b4001b057a23 */ /* 0x104fe4000001084b */
[--C-:B------:R-:W-:Y:S03]  /*16d30*/  FFMA.FTZ R40, R61, c[0x0][0x2d0], -R74.reuse ;  /* 0x0000b4003d287a23 */ /* 0x100fe6000001084a */
[----:B------:R2:W3:Y:S10]  /*16d40*/  MUFU.EX2 R252, R5 ;  /* 0x0000000500fc7308 */ /* 0x0004f40000000800 */
[----:B------:R-:W-:Y:S01]  /*16d50*/  MUFU.EX2 R245, R3 ;  /* 0x0000000300f57308 */ /* 0x000fe20000000800 */
[----:B-1----:R-:W-:Y:S09]  /*16d60*/  FFMA.FTZ R2, R38, c[0x0][0x2d0], -R74 ;  /* 0x0000b40026027a23 */ /* 0x002ff2000001084a */
[----:B------:R-:W-:Y:S01]  /*16d70*/  MUFU.EX2 R240, R2 ;  /* 0x0000000200f07308 */ /* 0x000fe20000000800 */
[----:B--2---:R-:W-:Y:S01]  /*16d80*/  FMNMX.FTZ R5, R154, R4, !PT ;  /* 0x000000049a057209 */ /* 0x004fe20007810000 */
[--C-:B------:R-:W-:Y:S01]  /*16d90*/  FFMA.FTZ R4, R33, c[0x0][0x2d0], -R75.reuse ;  /* 0x0000b40021047a23 */ /* 0x100fe2000001084b */
[----:B---3--:R-:W-:Y:S02]  /*16da0*/  F2FP.BF16.PACK_AB R77, R252, R47 ;  /* 0x0000002ffc4d723e */ /* 0x008fe400000010ff */
[----:B------:R-:W-:Y:S05]  /*16db0*/  FMNMX.FTZ R5, R161, R5, !PT ;  /* 0x00000005a1057209 */ /* 0x000fea0007810000 */
[----:B------:R1:W2:Y:S01]  /*16dc0*/  MUFU.EX2 R250, R4 ;  /* 0x0000000400fa7308 */ /* 0x0002a20000000800 */
[----:B------:R-:W-:Y:S04]  /*16dd0*/  FMNMX.FTZ R0, R162, R5, !PT ;  /* 0x00000005a2007209 */ /* 0x000fe80007810000 */
[----:B------:R-:W-:Y:S05]  /*16de0*/  FMNMX.FTZ R0, R163, R0, !PT ;  /* 0x00000000a3007209 */ /* 0x000fea0007810000 */
[----:B------:R-:W-:Y:S10]  /*16df0*/  MUFU.EX2 R233, R8 ;  /* 0x0000000800e97308 */ /* 0x000ff40000000800 */
[----:B------:R-:W-:Y:S01]  /*16e00*/  MUFU.EX2 R232, R12 ;  /* 0x0000000c00e87308 */ /* 0x000fe20000000800 */
[--C-:B-1----:R-:W-:Y:S01]  /*16e10*/  FFMA.FTZ R4, R23, c[0x0][0x2d0], -R152.reuse ;  /* 0x0000b40017047a23 */ /* 0x102fe20000010898 */
[----:B--2---:R-:W-:Y:S08]  /*16e20*/  F2FP.BF16.PACK_AB R79, R250, R251 ;  /* 0x000000fbfa4f723e */ /* 0x004ff000000010ff */
[----:B------:R1:W-:Y:S10]  /*16e30*/  MUFU.EX2 R249, R4 ;  /* 0x0000000400f97308 */ /* 0x0003f40000000800 */
[----:B------:R-:W-:Y:S10]  /*16e40*/  MUFU.EX2 R231, R16 ;  /* 0x0000001000e77308 */ /* 0x000ff40000000800 */
[----:B------:R-:W-:Y:S01]  /*16e50*/  MUFU.EX2 R225, R40 ;  /* 0x0000002800e17308 */ /* 0x000fe20000000800 */
[----:B-1----:R-:W-:Y:S01]  /*16e60*/  FMNMX.FTZ R4, R165, R0, !PT ;  /* 0x00000000a5047209 */ /* 0x002fe20007810000 */
[----:B------:R-:W-:Y:S02]  /*16e70*/  FFMA.FTZ R0, R24, c[0x0][0x2d0], -R152 ;  /* 0x0000b40018007a23 */ /* 0x000fe40000010898 */
[----:B------:R-:W-:Y:S01]  /*16e80*/  FFMA.FTZ R24, R51, c[0x0][0x2d0], -R74 ;  /* 0x0000b40033187a23 */ /* 0x000fe2000001084a */
[----:B------:R-:W-:Y:S05]  /*16e90*/  FMNMX.FTZ R4, R167, R4, !PT ;  /* 0x00000004a7047209 */ /* 0x000fea0007810000 */
[----:B------:R1:W2:Y:S10]  /*16ea0*/  MUFU.EX2 R248, R0 ;  /* 0x0000000000f87308 */ /* 0x0002b40000000800 */
[----:B------:R-:W-:Y:S01]  /*16eb0*/  MUFU.EX2 R229, R24 ;  /* 0x0000001800e57308 */ /* 0x000fe20000000800 */
[----:B-1----:R-:W-:Y:S02]  /*16ec0*/  FMNMX.FTZ R0, R178, R4, !PT ;  /* 0x00000004b2007209 */ /* 0x002fe40007810000 */
[----:B--2---:R-:W-:Y:S02]  /*16ed0*/  F2FP.BF16.PACK_AB R64, R248, R249 ;  /* 0x000000f9f840723e */ /* 0x004fe400000010ff */
[----:B------:R-:W-:Y:S01]  /*16ee0*/  FMNMX.FTZ R4, R182, R0, !PT ;  /* 0x00000000b6047209 */ /* 0x000fe20007810000 */
[----:B------:R-:W-:Y:S03]  /*16ef0*/  FFMA.FTZ R0, R31, c[0x0][0x2d0], -R152 ;  /* 0x0000b4001f007a23 */ /* 0x000fe60000010898 */
[----:B------:R-:W-:Y:S01]  /*16f00*/  FMNMX.FTZ R4, R183, R4, !PT ;  /* 0x00000004b7047209 */ /* 0x000fe20007810000 */
[----:B------:R1:W2:Y:S03]  /*16f10*/  MUFU.EX2 R246, R0 ;  /* 0x0000000000f67308 */ /* 0x0002a60000000800 */
[----:B-1----:R-:W-:Y:S01]  /*16f20*/  FMNMX.FTZ R0, R179, R4, !PT ;  /* 0x00000004b3007209 */ /* 0x002fe20007810000 */
[----:B------:R-:W-:Y:S01]  /*16f30*/  FFMA.FTZ R4, R41, c[0x0][0x2d0], -R74 ;  /* 0x0000b40029047a23 */ /* 0x000fe2000001084a */
[----:B--2---:R-:W-:Y:S02]  /*16f40*/  F2FP.BF16.PACK_AB R66, R242, R246 ;  /* 0x000000f6f242723e */ /* 0x004fe400000010ff */
[----:B------:R-:W-:Y:S03]  /*16f50*/  FMNMX.FTZ R0, R166, R0, !PT ;  /* 0x00000000a6007209 */ /* 0x000fe60007810000 */
[----:B------:R1:W-:Y:S01]  /*16f60*/  MUFU.EX2 R244, R4 ;  /* 0x0000000400f47308 */ /* 0x0003e20000000800 */
[----:B------:R-:W-:Y:S04]  /*16f70*/  FMNMX.FTZ R0, R164, R0, !PT ;  /* 0x00000000a4007209 */ /* 0x000fe80007810000 */
[----:B------:R-:W-:Y:S05]  /*16f80*/  FMNMX.FTZ R0, R73, R0, !PT ;  /* 0x0000000049007209 */ /* 0x000fea0007810000 */
[----:B------:R-:W2:Y:S02]  /*16f90*/  SHFL.BFLY PT, R2, R0, 0x2, 0x1f ;  /* 0x0c401f0000027f89 */ /* 0x000ea400000e0000 */
[----:B--2---:R-:W-:Y:S01]  /*16fa0*/  FMNMX.FTZ R3, R0, R2, !PT ;  /* 0x0000000200037209 */ /* 0x004fe20007810000 */
[----:B------:R-:W-:Y:S01]  /*16fb0*/  FFMA.FTZ R2, R37, c[0x0][0x2d0], -R75 ;  /* 0x0000b40025027a23 */ /* 0x000fe2000001084b */
[----:B------:R-:W-:Y:S04]  /*16fc0*/  FSEL R0, R72, RZ, P2 ;  /* 0x000000ff48007208 */ /* 0x000fe80001000000 */
[----:B------:R-:W-:Y:S01]  /*16fd0*/  LDSM.16.MT88.4 R36, [R205] ;  /* 0x00000000cd24783b */ /* 0x000fe20000004200 */
[----:B------:R2:W-:Y:S01]  /*16fe0*/  MUFU.EX2 R239, R2 ;  /* 0x0000000200ef7308 */ /* 0x0005e20000000800 */
[----:B------:R-:W-:Y:S04]  /*16ff0*/  FADD.FTZ R0, -R0, R84 ;  /* 0x0000005400007221 */ /* 0x000fe80000010100 */
[----:B------:R-:W-:Y:S02]  /*17000*/  FMUL.FTZ R0, R0, c[0x0][0x2d0] ;  /* 0x0000b40000007a20 */ /* 0x000fe40000410000 */
[----:B-1----:R-:W1:Y:S03]  /*17010*/  SHFL.BFLY PT, R4, R3, 0x1, 0x1f ;  /* 0x0c201f0003047f89 */ /* 0x002e6600000e0000 */
[----:B------:R3:W4:Y:S01]  /*17020*/  MUFU.EX2 R69, R0 ;  /* 0x0000000000457308 */ /* 0x0007220000000800 */
[----:B--2---:R-:W-:Y:S05]  /*17030*/  FSEL R2, R71, RZ, P1 ;  /* 0x000000ff47027208 */ /* 0x004fea0000800000 */
[----:B------:R-:W-:Y:S01]  /*17040*/  FADD.FTZ R2, -R2, R85 ;  /* 0x0000005502027221 */ /* 0x000fe20000010100 */
[----:B-1----:R-:W-:Y:S03]  /*17050*/  FMNMX.FTZ R3, R3, R4, !PT ;  /* 0x0000000403037209 */ /* 0x002fe60007810000 */
[----:B------:R-:W-:Y:S01]  /*17060*/  FMUL.FTZ R2, R2, c[0x0][0x2d0] ;  /* 0x0000b40002027a20 */ /* 0x000fe20000410000 */
[----:B---3--:R-:W-:Y:S01]  /*17070*/  FSEL R0, R70, RZ, P0 ;  /* 0x000000ff46007208 */ /* 0x008fe20000000000 */
[----:B----4-:R-:W-:Y:S01]  /*17080*/  FMUL.FTZ R16, R69, R100 ;  /* 0x0000006445107220 */ /* 0x010fe20000410000 */
[C---:B------:R-:W-:Y:S01]  /*17090*/  FSETP.NEU.FTZ.AND P0, PT, R3.reuse, -INF , PT ;  /* 0xff8000000300780b */ /* 0x040fe20003f1d000 */
[----:B------:R-:W1:Y:S01]  /*170a0*/  MUFU.EX2 R68, R2 ;  /* 0x0000000200447308 */ /* 0x000e620000000800 */
[----:B------:R-:W-:Y:S02]  /*170b0*/  FMUL.FTZ R4, R3, c[0x0][0x2d0] ;  /* 0x0000b40003047a20 */ /* 0x000fe40000410000 */
[----:B------:R-:W-:Y:S02]  /*170c0*/  FADD.FTZ R0, -R0, R86 ;  /* 0x0000005600007221 */ /* 0x000fe40000010100 */
[C---:B------:R-:W-:Y:S01]  /*170d0*/  FMUL.FTZ R17, R69.reuse, R101 ;  /* 0x0000006545117220 */ /* 0x040fe20000410000 */
[----:B------:R-:W-:Y:S01]  /*170e0*/  FSEL R153, R4, RZ, P0 ;  /* 0x000000ff04997208 */ /* 0x000fe20000000000 */
[----:B------:R-:W-:Y:S02]  /*170f0*/  FMUL.FTZ R0, R0, c[0x0][0x2d0] ;  /* 0x0000b40000007a20 */ /* 0x000fe40000410000 */
[----:B------:R-:W-:Y:S02]  /*17100*/  FMUL.FTZ R32, R69, R116 ;  /* 0x0000007445207220 */ /* 0x000fe40000410000 */
[----:B------:R2:W3:Y:S01]  /*17110*/  MUFU.EX2 R2, R0 ;  /* 0x0000000000027308 */ /* 0x0004e20000000800 */
[--C-:B------:R-:W-:Y:S02]  /*17120*/  FFMA.FTZ R4, R18, c[0x0][0x2d0], -R153.reuse ;  /* 0x0000b40012047a23 */ /* 0x100fe40000010899 */
[--C-:B------:R-:W-:Y:S02]  /*17130*/  FFMA.FTZ R5, R19, c[0x0][0x2d0], -R153.reuse ;  /* 0x0000b40013057a23 */ /* 0x100fe40000010899 */
[----:B------:R-:W-:Y:S02]  /*17140*/  FMUL.FTZ R33, R69, R117 ;  /* 0x0000007545217220 */ /* 0x000fe40000410000 */
[--C-:B------:R-:W-:Y:S03]  /*17150*/  FFMA.FTZ R62, R62, c[0x0][0x2d0], -R153.reuse ;  /* 0x0000b4003e3e7a23 */ /* 0x100fe60000010899 */
[----:B------:R4:W-:Y:S01]  /*17160*/  MUFU.EX2 R238, R4 ;  /* 0x0000000400ee7308 */ /* 0x0009e20000000800 */
[C---:B-1----:R-:W-:Y:S02]  /*17170*/  FMUL.FTZ R6, R68.reuse, R90 ;  /* 0x0000005a44067220 */ /* 0x042fe40000410000 */
[C---:B------:R-:W-:Y:S02]  /*17180*/  FMUL.FTZ R7, R68.reuse, R91 ;  /* 0x0000005b44077220 */ /* 0x040fe40000410000 */
[C---:B------:R-:W-:Y:S02]  /*17190*/  FMUL.FTZ R18, R68.reuse, R102 ;  /* 0x0000006644127220 */ /* 0x040fe40000410000 */
[C---:B------:R-:W-:Y:S03]  /*171a0*/  FMUL.FTZ R19, R68.reuse, R103 ;  /* 0x0000006744137220 */ /* 0x040fe60000410000 */
[----:B------:R-:W1:Y:S01]  /*171b0*/  MUFU.EX2 R236, R5 ;  /* 0x0000000500ec7308 */ /* 0x000e620000000800 */
[C---:B------:R-:W-:Y:S01]  /*171c0*/  FMUL.FTZ R34, R68.reuse, R118 ;  /* 0x0000007644227220 */ /* 0x040fe20000410000 */
[----:B------:R-:W-:Y:S01]  /*171d0*/  LDSM.16.MT88.4 R100, [R201+0x2000] ;  /* 0x00200000c964783b */ /* 0x000fe20000004200 */
[----:B------:R-:W-:Y:S02]  /*171e0*/  FMUL.FTZ R35, R68, R119 ;  /* 0x0000007744237220 */ /* 0x000fe40000410000 */
[----:B--2---:R-:W-:Y:S02]  /*171f0*/  FFMA.FTZ R0, R21, c[0x0][0x2d0], -R153 ;  /* 0x0000b40015007a23 */ /* 0x004fe40000010899 */
[C---:B---3--:R-:W-:Y:S02]  /*17200*/  FMUL.FTZ R9, R2.reuse, R93 ;  /* 0x0000005d02097220 */ /* 0x048fe40000410000 */
[C---:B------:R-:W-:Y:S01]  /*17210*/  FMUL.FTZ R8, R2.reuse, R92 ;  /* 0x0000005c02087220 */ /* 0x040fe20000410000 */
[----:B------:R2:W-:Y:S01]  /*17220*/  MUFU.EX2 R234, R0 ;  /* 0x0000000000ea7308 */ /* 0x0005e20000000800 */
[C---:B------:R-:W-:Y:S01]  /*17230*/  FMUL.FTZ R12, R2.reuse, R96 ;  /* 0x00000060020c7220 */ /* 0x040fe20000410000 */
[----:B------:R-:W-:Y:S01]  /*17240*/  LDSM.16.MT88.4 R116, [R205+0x2000] ;  /* 0x00200000cd74783b */ /* 0x000fe20000004200 */
[----:B------:R-:W-:Y:S02]  /*17250*/  FMUL.FTZ R13, R2, R97 ;  /* 0x00000061020d7220 */ /* 0x000fe40000410000 */
        /* <DEDUP_REMOVED lines=10> */
[----:B------:R-:W-:Y:S01]  /*17300*/  FFMA.FTZ R44, R155, c[0x0][0x2d0], -R74 ;  /* 0x0000b4009b2c7a23 */ /* 0x000fe2000001084a */
[----:B------:R-:W-:Y:S01]  /*17310*/  MOV R113, R49 ;  /* 0x0000003100717202 */ /* 0x000fe20000000f00 */
[C---:B------:R-:W-:Y:S02]  /*17320*/  FMUL.FTZ R40, R2.reuse, R124 ;  /* 0x0000007c02287220 */ /* 0x040fe40000410000 */
[----:B------:R1:W-:Y:S01]  /*17330*/  MUFU.EX2 R224, R44 ;  /* 0x0000002c00e07308 */ /* 0x0003e20000000800 */
[----:B------:R-:W-:Y:S02]  /*17340*/  FMUL.FTZ R41, R2, R125 ;  /* 0x0000007d02297220 */ /* 0x000fe40000410000 */
[----:B--2---:R-:W-:Y:S02]  /*17350*/  FFMA.FTZ R0, R20, c[0x0][0x2d0], -R153 ;  /* 0x0000b40014007a23 */ /* 0x004fe40000010899 */
[----:B------:R-:W2:Y:S01]  /*17360*/  LDSM.16.MT88.4 R20, [R201] ;  /* 0x00000000c914783b */ /* 0x000ea20000004200 */
[----:B------:R-:W-:Y:S02]  /*17370*/  FMUL.FTZ R45, R2, R129 ;  /* 0x00000081022d7220 */ /* 0x000fe40000410000 */
[C---:B------:R-:W-:Y:S02]  /*17380*/  FMUL.FTZ R49, R69.reuse, R133 ;  /* 0x0000008545317220 */ /* 0x040fe40000410000 */
[----:B------:R4:W5:Y:S01]  /*17390*/  MUFU.EX2 R235, R0 ;  /* 0x0000000000eb7308 */ /* 0x0009620000000800 */
[C---:B------:R-:W-:Y:S02]  /*173a0*/  FMUL.FTZ R50, R68.reuse, R134 ;  /* 0x0000008644327220 */ /* 0x040fe40000410000 */
[----:B---3--:R-:W-:Y:S02]  /*173b0*/  FMUL.FTZ R4, R69, R88 ;  /* 0x0000005845047220 */ /* 0x008fe40000410000 */
[----:B------:R-:W-:Y:S01]  /*173c0*/  LDSM.16.MT88.4 R88, [R205+0x800] ;  /* 0x00080000cd58783b */ /* 0x000fe20000004200 */
[----:B------:R-:W-:Y:S02]  /*173d0*/  FMUL.FTZ R51, R68, R135 ;  /* 0x0000008744337220 */ /* 0x000fe40000410000 */
[--C-:B------:R-:W-:Y:S02]  /*173e0*/  FFMA.FTZ R92, R158, c[0x0][0x2d0], -R152.reuse ;  /* 0x0000b4009e5c7a23 */ /* 0x100fe40000010898 */
[C---:B------:R-:W-:Y:S01]  /*173f0*/  FMUL.FTZ R56, R2.reuse, R140 ;  /* 0x0000008c02387220 */ /* 0x040fe20000410000 */
[----:B------:R-:W-:Y:S01]  /*17400*/  MUFU.EX2 R129, R62 ;  /* 0x0000003e00817308 */ /* 0x000fe20000000800 */
[C---:B------:R-:W-:Y:S02]  /*17410*/  FMUL.FTZ R61, R2.reuse, R145 ;  /* 0x00000091023d7220 */ /* 0x040fe40000410000 */
[----:B-1----:R-:W-:Y:S07]  /*17420*/  FMUL.FTZ R44, R2, R128 ;  /* 0x00000080022c7220 */ /* 0x002fee0000410000 */
[----:B------:R-:W-:Y:S01]  /*17430*/  MUFU.EX2 R220, R92 ;  /* 0x0000005c00dc7308 */ /* 0x000fe20000000800 */
[----:B----4-:R-:W-:Y:S02]  /*17440*/  FSEL R0, R3, RZ, P0 ;  /* 0x000000ff03007208 */ /* 0x010fe40000000000 */
[----:B-----5:R-:W-:Y:S03]  /*17450*/  F2FP.BF16.PACK_AB R65, R235, R234 ;  /* 0x000000eaeb41723e */ /* 0x020fe600000010ff */
[----:B------:R-:W-:Y:S02]  /*17460*/  FADD.FTZ R0, -R0, R87 ;  /* 0x0000005700007221 */ /* 0x000fe40000010100 */
[----:B------:R-:W-:Y:S02]  /*17470*/  LDSM.16.MT88.4 R84, [R201+0x800] ;  /* 0x00080000c954783b */ /* 0x000fe40000004200 */
[----:B------:R-:W-:Y:S01]  /*17480*/  FMUL.FTZ R0, R0, c[0x0][0x2d0] ;  /* 0x0000b40000007a20 */ /* 0x000fe20000410000 */
[-C--:B--2---:R-:W-:Y:S05]  /*17490*/  HMMA.16816.F32.BF16 R4, R76, R20.reuse, R4 ;  /* 0x000000144c04723c */ /* 0x084fea0000041804 */
[----:B------:R-:W1:Y:S02]  /*174a0*/  MUFU.EX2 R0, R0 ;  /* 0x0000000000007308 */ /* 0x000e640000000800 */
[C---:B-1----:R-:W-:Y:S02]  /*174b0*/  FMUL.FTZ R10, R0.reuse, R94 ;  /* 0x0000005e000a7220 */ /* 0x042fe40000410000 */
[C---:B------:R-:W-:Y:S02]  /*174c0*/  FMUL.FTZ R11, R0.reuse, R95 ;  /* 0x0000005f000b7220 */ /* 0x040fe40000410000 */
[----:B------:R-:W-:Y:S01]  /*174d0*/  LDSM.16.MT88.4 R92, [R202+0x800] ;  /* 0x00080000ca5c783b */ /* 0x000fe20000004200 */
[C---:B------:R-:W-:Y:S02]  /*174e0*/  FMUL.FTZ R26, R0.reuse, R110 ;  /* 0x0000006e001a7220 */ /* 0x040fe40000410000 */
[C---:B------:R-:W-:Y:S02]  /*174f0*/  FMUL.FTZ R30, R0.reuse, R114 ;  /* 0x00000072001e7220 */ /* 0x040fe40000410000 */
[C---:B------:R-:W-:Y:S03]  /*17500*/  HMMA.16816.F32.BF16 R8, R64.reuse, R20, R8 ;  /* 0x000000144008723c */ /* 0x040fe60000041808 */
[----:B------:R-:W2:Y:S01]  /*17510*/  LDL.LU R110, [R1+0x10] ;  /* 0x00001000016e7983 */ /* 0x000ea20000300800 */
[C---:B------:R-:W-:Y:S02]  /*17520*/  FMUL.FTZ R14, R0.reuse, R98 ;  /* 0x00000062000e7220 */ /* 0x040fe40000410000 */
[----:B------:R-:W-:Y:S01]  /*17530*/  FMUL.FTZ R15, R0, R99 ;  /* 0x00000063000f7220 */ /* 0x000fe20000410000 */
[----:B------:R-:W3:Y:S01]  /*17540*/  LDL.LU R108, [R1+0xc] ;  /* 0x00000c00016c7983 */ /* 0x000ee20000300800 */
[--C-:B------:R-:W-:Y:S03]  /*17550*/  FFMA.FTZ R20, R48, c[0x0][0x2d0], -R152.reuse ;  /* 0x0000b40030147a23 */ /* 0x100fe60000010898 */
[----:B------:R-:W4:Y:S01]  /*17560*/  LDL.LU R114, [R1+0x14] ;  /* 0x0000140001727983 */ /* 0x000f220000300800 */
[----:B------:R1:W-:Y:S01]  /*17570*/  MUFU.EX2 R230, R20 ;  /* 0x0000001400e67308 */ /* 0x0003e20000000800 */
[-C--:B------:R-:W-:Y:S03]  /*17580*/  HMMA.16816.F32.BF16 R12, R64, R22.reuse, R12 ;  /* 0x00000016400c723c */ /* 0x080fe6000004180c */
[C---:B------:R-:W-:Y:S01]  /*17590*/  FMUL.FTZ R27, R0.reuse, R111 ;  /* 0x0000006f001b7220 */ /* 0x040fe20000410000 */
[----:B------:R-:W-:Y:S01]  /*175a0*/  MOV R111, R43 ;  /* 0x0000002b006f7202 */ /* 0x000fe20000000f00 */
[C---:B------:R-:W-:Y:S02]  /*175b0*/  FMUL.FTZ R31, R0.reuse, R115 ;  /* 0x00000073001f7220 */ /* 0x040fe40000410000 */
[C---:B------:R-:W-:Y:S01]  /*175c0*/  FMUL.FTZ R42, R0.reuse, R126 ;  /* 0x0000007e002a7220 */ /* 0x040fe20000410000 */
[C---:B------:R-:W-:Y:S04]  /*175d0*/  HMMA.16816.F32.BF16 R16, R76.reuse, R22, R16 ;  /* 0x000000164c10723c */ /* 0x040fe80000041810 */
[----:B------:R-:W-:Y:S02]  /*175e0*/  FMUL.FTZ R21, R69, R105 ;  /* 0x0000006945157220 */ /* 0x000fe40000410000 */
[----:B------:R-:W-:Y:S02]  /*175f0*/  FMUL.FTZ R43, R0, R127 ;  /* 0x0000007f002b7220 */ /* 0x000fe40000410000 */
[C---:B------:R-:W-:Y:S04]  /*17600*/  FMUL.FTZ R22, R68.reuse, R106 ;  /* 0x0000006a44167220 */ /* 0x040fe80000410000 */
[----:B------:R-:W-:Y:S02]  /*17610*/  FMUL.FTZ R23, R68, R107 ;  /* 0x0000006b44177220 */ /* 0x000fe40000410000 */
[--C-:B------:R-:W-:Y:S02]  /*17620*/  FFMA.FTZ R48, R63, c[0x0][0x2d0], -R75.reuse ;  /* 0x0000b4003f307a23 */ /* 0x100fe4000001084b */
[C---:B-1----:R-:W-:Y:S02]  /*17630*/  FMUL.FTZ R20, R69.reuse, R104 ;  /* 0x0000006845147220 */ /* 0x042fe40000410000 */
[----:B------:R1:W-:Y:S01]  /*17640*/  MUFU.EX2 R223, R48 ;  /* 0x0000003000df7308 */ /* 0x0003e20000000800 */
[C---:B------:R-:W-:Y:S02]  /*17650*/  FMUL.FTZ R46, R0.reuse, R130 ;  /* 0x00000082002e7220 */ /* 0x040fe40000410000 */
[C---:B------:R-:W-:Y:S02]  /*17660*/  FMUL.FTZ R47, R0.reuse, R131 ;  /* 0x00000083002f7220 */ /* 0x040fe40000410000 */
[-C--:B------:R-:W-:Y:S03]  /*17670*/  HMMA.16816.F32.BF16 R20, R76, R36.reuse, R20 ;  /* 0x000000244c14723c */ /* 0x080fe60000041814 */
[C---:B------:R-:W-:Y:S02]  /*17680*/  FMUL.FTZ R59, R0.reuse, R143 ;  /* 0x0000008f003b7220 */ /* 0x040fe40000410000 */
[C---:B------:R-:W-:Y:S02]  /*17690*/  FMUL.FTZ R62, R0.reuse, R146 ;  /* 0x00000092003e7220 */ /* 0x040fe40000410000 */
[----:B------:R-:W-:Y:S01]  /*176a0*/  FMUL.FTZ R63, R0, R147 ;  /* 0x00000093003f7220 */ /* 0x000fe20000410000 */
[C---:B------:R-:W-:Y:S07]  /*176b0*/  HMMA.16816.F32.BF16 R24, R64.reuse, R36, R24 ;  /* 0x000000244018723c */ /* 0x040fee0000041818 */
[----:B------:R-:W-:Y:S01]  /*176c0*/  FFMA.FTZ R36, R58, c[0x0][0x2d0], -R75 ;  /* 0x0000b4003a247a23 */ /* 0x000fe2000001084b */
[-C--:B------:R-:W-:Y:S03]  /*176d0*/  HMMA.16816.F32.BF16 R28, R64, R38.reuse, R28 ;  /* 0x00000026401c723c */ /* 0x080fe6000004181c */
[----:B------:R5:W-:Y:S01]  /*176e0*/  MUFU.EX2 R226, R36 ;  /* 0x0000002400e27308 */ /* 0x000be20000000800 */
[C---:B------:R-:W-:Y:S02]  /*176f0*/  FMUL.FTZ R37, R69.reuse, R121 ;  /* 0x0000007945257220 */ /* 0x040fe40000410000 */
[----:B------:R-:W2:Y:S01]  /*17700*/  LDL.LU R121, [R1+0x18] ;  /* 0x0000180001797983 */ /* 0x000ea20000300800 */
[C---:B-1----:R-:W-:Y:S01]  /*17710*/  FMUL.FTZ R48, R69.reuse, R132 ;  /* 0x0000008445307220 */ /* 0x042fe20000410000 */
[C---:B------:R-:W-:Y:S02]  /*17720*/  HMMA.16816.F32.BF16 R32, R76.reuse, R38, R32 ;  /* 0x000000264c20723c */ /* 0x040fe40000041820 */
[----:B------:R-:W-:Y:S02]  /*17730*/  LDSM.16.MT88.4 R132, [R202+0x2000] ;  /* 0x00200000ca84783b */ /* 0x000fe40000004200 */
[--C-:B------:R-:W-:Y:S02]  /*17740*/  FFMA.FTZ R58, R60, c[0x0][0x2d0], -R153.reuse ;  /* 0x0000b4003c3a7a23 */ /* 0x100fe40000010899 */
[----:B------:R-:W-:Y:S02]  /*17750*/  FMUL.FTZ R60, R2, R144 ;  /* 0x00000090023c7220 */ /* 0x000fe40000410000 */
[C---:B------:R-:W-:Y:S01]  /*17760*/  FMUL.FTZ R38, R68.reuse, R122 ;  /* 0x0000007a44267220 */ /* 0x040fe20000410000 */
[----:B------:R1:W-:Y:S03]  /*17770*/  MUFU.EX2 R130, R58 ;  /* 0x0000003a00827308 */ /* 0x0003e60000000800 */
[----:B------:R-:W-:Y:S02]  /*17780*/  FMUL.FTZ R39, R68, R123 ;  /* 0x0000007b44277220 */ /* 0x000fe40000410000 */
[----:B-----5:R-:W-:Y:S01]  /*17790*/  FMUL.FTZ R36, R69, R120 ;  /* 0x0000007845247220 */ /* 0x020fe20000410000 */
[----:B------:R-:W-:Y:S02]  /*177a0*/  MOV R120, R80 ;  /* 0x0000005000787202 */ /* 0x000fe40000000f00 */
[----:B------:R-:W5:Y:S04]  /*177b0*/  LDSM.16.MT88.4 R80, [R204] ;  /* 0x00000000cc50783b */ /* 0x000f680000004200 */
[-C--:B------:R-:W-:Y:S03]  /*177c0*/  HMMA.16816.F32.BF16 R36, R76, R52.reuse, R36 ;  /* 0x000000344c24723c */ /* 0x080fe60000041824 */
[----:B-1----:R-:W-:Y:S05]  /*177d0*/  FMUL.FTZ R58, R0, R142 ;  /* 0x0000008e003a7220 */ /* 0x002fea0000410000 */
[C---:B------:R-:W-:Y:S07]  /*177e0*/  HMMA.16816.F32.BF16 R40, R64.reuse, R52, R40 ;  /* 0x000000344028723c */ /* 0x040fee0000041828 */
[--C-:B------:R-:W-:Y:S01]  /*177f0*/  FFMA.FTZ R52, R57, c[0x0][0x2d0], -R153.reuse ;  /* 0x0000b40039347a23 */ /* 0x100fe20000010899 */
[-C--:B------:R-:W-:Y:S03]  /*17800*/  HMMA.16816.F32.BF16 R44, R64, R54.reuse, R44 ;  /* 0x00000036402c723c */ /* 0x080fe6000004182c */
[----:B------:R1:W1:Y:S01]  /*17810*/  MUFU.EX2 R124, R52 ;  /* 0x00000034007c7308 */ /* 0x0002620000000800 */
[----:B------:R-:W-:Y:S02]  /*17820*/  FMUL.FTZ R57, R2, R141 ;  /* 0x0000008d02397220 */ /* 0x000fe40000410000 */
[C---:B------:R-:W-:Y:S02]  /*17830*/  FMUL.FTZ R53, R69.reuse, R137 ;  /* 0x0000008945357220 */ /* 0x040fe40000410000 */
[C---:B------:R-:W-:Y:S07]  /*17840*/  HMMA.16816.F32.BF16 R48, R76.reuse, R54, R48 ;  /* 0x000000364c30723c */ /* 0x040fee0000041830 */
[C---:B------:R-:W-:Y:S02]  /*17850*/  FMUL.FTZ R55, R68.reuse, R139 ;  /* 0x0000008b44377220 */ /* 0x040fe40000410000 */
[----:B------:R-:W-:Y:S03]  /*17860*/  FMUL.FTZ R54, R68, R138 ;  /* 0x0000008a44367220 */ /* 0x000fe60000410000 */
[C---:B-1----:R-:W-:Y:S07]  /*17870*/  FMUL.FTZ R52, R69.reuse, R136 ;  /* 0x0000008845347220 */ /* 0x042fee0000410000 */
[-C--:B-----5:R-:W-:Y:S08]  /*17880*/  HMMA.16816.F32.BF16 R52, R76, R80.reuse, R52 ;  /* 0x000000504c34723c */ /* 0x0a0ff00000041834 */
[C---:B------:R-:W-:Y:S07]  /*17890*/  HMMA.16816.F32.BF16 R56, R64.reuse, R80, R56 ;  /* 0x000000504038723c */ /* 0x040fee0000041838 */
[----:B------:R-:W-:Y:S01]  /*178a0*/  FFMA.FTZ R80, R154, c[0x0][0x2d0], -R153 ;  /* 0x0000b4009a507a23 */ /* 0x000fe20000010899 */
[-C--:B------:R-:W-:Y:S03]  /*178b0*/  HMMA.16816.F32.BF16 R60, R64, R82.reuse, R60 ;  /* 0x00000052403c723c */ /* 0x080fe6000004183c */
[----:B------:R1:W5:Y:S01]  /*178c0*/  MUFU.EX2 R221, R80 ;  /* 0x0000005000dd7308 */ /* 0x0003620000000800 */
        /* <DEDUP_REMOVED lines=15> */
[--C-:B-1----:R-:W-:Y:S04]  /*179c0*/  FFMA.FTZ R80, R156, c[0x0][0x2d0], -R152.reuse ;  /* 0x0000b4009c507a23 */ /* 0x102fe80000010898 */
        /* <DEDUP_REMOVED lines=12> */
[----:B------:R1:W5:Y:S07]  /*17a90*/  MUFU.EX2 R218, R84 ;  /* 0x0000005400da7308 */ /* 0x00036e0000000800 */
[C---:B------:R-:W-:Y:S03]  /*17aa0*/  HMMA.16816.F32.BF16 R32, R76.reuse, R90, R32 ;  /* 0x0000005a4c20723c */ /* 0x040fe60000041820 */
[----:B------:R3:W-:Y:S05]  /*17ab0*/  MUFU.EX2 R193, R88 ;  /* 0x0000005800c17308 */ /* 0x0007ea0000000800 */
[-C--:B------:R-:W-:Y:S08]  /*17ac0*/  HMMA.16816.F32.BF16 R36, R76, R92.reuse, R36 ;  /* 0x0000005c4c24723c */ /* 0x080ff00000041824 */
[C---:B------:R-:W-:Y:S04]  /*17ad0*/  HMMA.16816.F32.BF16 R40, R80.reuse, R92, R40 ;  /* 0x0000005c5028723c */ /* 0x040fe80000041828 */
[--C-:B-1----:R-:W-:Y:S03]  /*17ae0*/  FFMA.FTZ R84, R175, c[0x0][0x2d0], -R74.reuse ;  /* 0x0000b400af547a23 */ /* 0x102fe6000001084a */
[--C-:B------:R-:W-:Y:S01]  /*17af0*/  FFMA.FTZ R92, R162, c[0x0][0x2d0], -R153.reuse ;  /* 0x0000b400a25c7a23 */ /* 0x100fe20000010899 */
[-C--:B------:R-:W-:Y:S01]  /*17b00*/  HMMA.16816.F32.BF16 R44, R80, R94.reuse, R44 ;  /* 0x0000005e502c723c */ /* 0x080fe2000004182c */
[----:B------:R1:W-:Y:S03]  /*17b10*/  MUFU.EX2 R196, R84 ;  /* 0x0000005400c47308 */ /* 0x0003e60000000800 */
[--C-:B---3--:R-:W-:Y:S04]  /*17b20*/  FFMA.FTZ R88, R180, c[0x0][0x2d0], -R74.reuse ;  /* 0x0000b400b4587a23 */ /* 0x108fe8000001084a */
[C---:B------:R-:W-:Y:S03]  /*17b30*/  HMMA.16816.F32.BF16 R48, R76.reuse, R94, R48 ;  /* 0x0000005e4c30723c */ /* 0x040fe60000041830 */
[----:B------:R3:W-:Y:S01]  /*17b40*/  MUFU.EX2 R138, R92 ;  /* 0x0000005c008a7308 */ /* 0x0007e20000000800 */
[--C-:B-1----:R-:W-:Y:S09]  /*17b50*/  FFMA.FTZ R84, R176, c[0x0][0x2d0], -R74.reuse ;  /* 0x0000b400b0547a23 */ /* 0x102ff2000001084a */
[----:B------:R1:W-:Y:S01]  /*17b60*/  MUFU.EX2 R176, R88 ;  /* 0x0000005800b07308 */ /* 0x0003e20000000800 */
[----:B---3--:R-:W-:Y:S09]  /*17b70*/  FFMA.FTZ R92, R163, c[0x0][0x2d0], -R153 ;  /* 0x0000b400a35c7a23 */ /* 0x008ff20000010899 */
[----:B------:R3:W-:Y:S10]  /*17b80*/  MUFU.EX2 R197, R84 ;  /* 0x0000005400c57308 */ /* 0x0007f40000000800 */
[----:B------:R2:W-:Y:S01]  /*17b90*/  MUFU.EX2 R137, R92 ;  /* 0x0000005c00897308 */ /* 0x0005e20000000800 */
[----:B-1----:R-:W-:Y:S09]  /*17ba0*/  FFMA.FTZ R88, R181, c[0x0][0x2d0], -R74 ;  /* 0x0000b400b5587a23 */ /* 0x002ff2000001084a */
[----:B------:R1:W-:Y:S01]  /*17bb0*/  MUFU.EX2 R180, R88 ;  /* 0x0000005800b47308 */ /* 0x0003e20000000800 */
[--C-:B---3--:R-:W-:Y:S09]  /*17bc0*/  FFMA.FTZ R84, R168, c[0x0][0x2d0], -R75.reuse ;  /* 0x0000b400a8547a23 */ /* 0x108ff2000001084b */
[----:B------:R3:W-:Y:S01]  /*17bd0*/  MUFU.EX2 R192, R84 ;  /* 0x0000005400c07308 */ /* 0x0007e20000000800 */
[--C-:B--2---:R-:W-:Y:S09]  /*17be0*/  FFMA.FTZ R92, R171, c[0x0][0x2d0], -R152.reuse ;  /* 0x0000b400ab5c7a23 */ /* 0x104ff20000010898 */
[----:B------:R2:W-:Y:S01]  /*17bf0*/  MUFU.EX2 R142, R92 ;  /* 0x0000005c008e7308 */ /* 0x0005e20000000800 */
[----:B-1----:R-:W-:Y:S09]  /*17c00*/  FFMA.FTZ R88, R172, c[0x0][0x2d0], -R75 ;  /* 0x0000b400ac587a23 */ /* 0x002ff2000001084b */
[----:B------:R1:W-:Y:S01]  /*17c10*/  MUFU.EX2 R143, R88 ;  /* 0x00000058008f7308 */ /* 0x0003e20000000800 */
[----:B---3--:R-:W3:Y:S08]  /*17c20*/  LDSM.16.MT88.4 R84, [R204+0x800] ;  /* 0x00080000cc54783b */ /* 0x008ef00000004200 */
[----:B--2---:R-:W-:Y:S01]  /*17c30*/  LDSM.16.MT88.4 R92, [R202+0x1000] ;  /* 0x00100000ca5c783b */ /* 0x004fe20000004200 */
[--C-:B-1----:R-:W-:Y:S04]  /*17c40*/  FFMA.FTZ R88, R161, c[0x0][0x2d0], -R153.reuse ;  /* 0x0000b400a1587a23 */ /* 0x102fe80000010899 */
[----:B------:R1:W2:Y:S01]  /*17c50*/  MUFU.EX2 R139, R88 ;  /* 0x00000058008b7308 */ /* 0x0002a20000000800 */
[-C--:B---3--:R-:W-:Y:S08]  /*17c60*/  HMMA.16816.F32.BF16 R52, R76, R84.reuse, R52 ;  /* 0x000000544c34723c */ /* 0x088ff00000041834 */
[C---:B------:R-:W-:Y:S01]  /*17c70*/  HMMA.16816.F32.BF16 R56, R80.reuse, R84, R56 ;  /* 0x000000545038723c */ /* 0x040fe20000041838 */
[----:B-1----:R-:W1:Y:S06]  /*17c80*/  LDSM.16.MT88.4 R88, [R201+0x1000] ;  /* 0x00100000c958783b */ /* 0x002e6c0000004200 */
[----:B------:R-:W-:Y:S01]  /*17c90*/  FFMA.FTZ R84, R165, c[0x0][0x2d0], -R153 ;  /* 0x0000b400a5547a23 */ /* 0x000fe20000010899 */
[-C--:B------:R-:W-:Y:S03]  /*17ca0*/  HMMA.16816.F32.BF16 R60, R80, R86.reuse, R60 ;  /* 0x00000056503c723c */ /* 0x080fe6000004183c */
[----:B------:R3:W3:Y:S04]  /*17cb0*/  MUFU.EX2 R141, R84 ;  /* 0x00000054008d7308 */ /* 0x0006e80000000800 */
[--C-:B------:R-:W-:Y:S01]  /*17cc0*/  FFMA.FTZ R80, R173, c[0x0][0x2d0], -R75.reuse ;  /* 0x0000b400ad507a23 */ /* 0x100fe2000001084b */
[----:B------:R-:W-:Y:S04]  /*17cd0*/  HMMA.16816.F32.BF16 R64, R76, R86, R64 ;  /* 0x000000564c40723c */ /* 0x000fe80000041840 */
[----:B-----5:R-:W-:Y:S01]  /*17ce0*/  F2FP.BF16.PACK_AB R82, R218, R198 ;  /* 0x000000c6da52723e */ /* 0x020fe200000010ff */
[----:B------:R5:W-:Y:S01]  /*17cf0*/  MUFU.EX2 R175, R80 ;  /* 0x0000005000af7308 */ /* 0x000be20000000800 */
[----:B--2---:R-:W-:Y:S02]  /*17d00*/  F2FP.BF16.PACK_AB R81, R138, R139 ;  /* 0x0000008b8a51723e */ /* 0x004fe400000010ff */
[----:B------:R-:W-:Y:S04]  /*17d10*/  F2FP.BF16.PACK_AB R76, R228, R229 ;  /* 0x000000e5e44c723e */ /* 0x000fe800000010ff */
[----:B------:R-:W-:Y:S02]  /*17d20*/  F2FP.BF16.PACK_AB R77, R226, R227 ;  /* 0x000000e3e24d723e */ /* 0x000fe400000010ff */
[----:B------:R-:W-:Y:S02]  /*17d30*/  F2FP.BF16.PACK_AB R78, R224, R225 ;  /* 0x000000e1e04e723e */ /* 0x000fe400000010ff */
[----:B------:R-:W-:Y:S01]  /*17d40*/  F2FP.BF16.PACK_AB R79, R222, R223 ;  /* 0x000000dfde4f723e */ /* 0x000fe200000010ff */
[----:B---3--:R-:W2:Y:S01]  /*17d50*/  LDSM.16.MT88.4 R84, [R205+0x1000] ;  /* 0x00100000cd54783b */ /* 0x008ea20000004200 */
[----:B------:R-:W-:Y:S05]  /*17d60*/  F2FP.BF16.PACK_AB R83, R141, R137 ;  /* 0x000000898d53723e */ /* 0x000fea00000010ff */
[-C--:B-1----:R-:W-:Y:S03]  /*17d70*/  HMMA.16816.F32.BF16 R4, R76, R88.reuse, R4 ;  /* 0x000000584c04723c */ /* 0x082fe60000041804 */
[--C-:B-----5:R-:W-:Y:S04]  /*17d80*/  FFMA.FTZ R80, R170, c[0x0][0x2d0], -R152.reuse ;  /* 0x0000b400aa507a23 */ /* 0x120fe80000010898 */
        /* <DEDUP_REMOVED lines=8> */
[C---:B------:R-:W-:Y:S04]  /*17e10*/  HMMA.16816.F32.BF16 R24, R80.reuse, R84, R24 ;  /* 0x000000545018723c */ /* 0x040fe80000041818 */
[----:B-1----:R-:W-:Y:S03]  /*17e20*/  FFMA.FTZ R88, R177, c[0x0][0x2d0], -R152 ;  /* 0x0000b400b1587a23 */ /* 0x002fe60000010898 */
[--C-:B------:R-:W-:Y:S01]  /*17e30*/  FFMA.FTZ R84, R184, c[0x0][0x2d0], -R75.reuse ;  /* 0x0000b400b8547a23 */ /* 0x100fe2000001084b */
[-C--:B------:R-:W-:Y:S01]  /*17e40*/  HMMA.16816.F32.BF16 R28, R80, R86.reuse, R28 ;  /* 0x00000056501c723c */ /* 0x080fe2000004181c */
[----:B------:R1:W-:Y:S07]  /*17e50*/  MUFU.EX2 R172, R88 ;  /* 0x0000005800ac7308 */ /* 0x0003ee0000000800 */
[C---:B------:R-:W-:Y:S03]  /*17e60*/  HMMA.16816.F32.BF16 R32, R76.reuse, R86, R32 ;  /* 0x000000564c20723c */ /* 0x040fe60000041820 */
[----:B------:R2:W-:Y:S05]  /*17e70*/  MUFU.EX2 R169, R84 ;  /* 0x0000005400a97308 */ /* 0x0005ea0000000800 */
[-C--:B------:R-:W-:Y:S08]  /*17e80*/  HMMA.16816.F32.BF16 R36, R76, R92.reuse, R36 ;  /* 0x0000005c4c24723c */ /* 0x080ff00000041824 */
[C---:B------:R-:W-:Y:S04]  /*17e90*/  HMMA.16816.F32.BF16 R40, R80.reuse, R92, R40 ;  /* 0x0000005c5028723c */ /* 0x040fe80000041828 */
[--C-:B-1----:R-:W-:Y:S04]  /*17ea0*/  FFMA.FTZ R88, R194, c[0x0][0x2d0], -R74.reuse ;  /* 0x0000b400c2587a23 */ /* 0x102fe8000001084a */
[-C--:B------:R-:W-:Y:S01]  /*17eb0*/  HMMA.16816.F32.BF16 R44, R80, R94.reuse, R44 ;  /* 0x0000005e502c723c */ /* 0x080fe2000004182c */
[----:B------:R1:W-:Y:S03]  /*17ec0*/  MUFU.EX2 R170, R88 ;  /* 0x0000005800aa7308 */ /* 0x0003e60000000800 */
[--C-:B--2---:R-:W-:Y:S04]  /*17ed0*/  FFMA.FTZ R84, R185, c[0x0][0x2d0], -R75.reuse ;  /* 0x0000b400b9547a23 */ /* 0x104fe8000001084b */
[C---:B------:R-:W-:Y:S01]  /*17ee0*/  HMMA.16816.F32.BF16 R48, R76.reuse, R94, R48 ;  /* 0x0000005e4c30723c */ /* 0x040fe20000041830 */
[----:B------:R-:W-:Y:S02]  /*17ef0*/  LDSM.16.MT88.4 R92, [R202+0x1800] ;  /* 0x00180000ca5c783b */ /* 0x000fe40000004200 */
[----:B------:R2:W3:Y:S01]  /*17f00*/  MUFU.EX2 R168, R84 ;  /* 0x0000005400a87308 */ /* 0x0004e20000000800 */
[--C-:B-1----:R-:W-:Y:S09]  /*17f10*/  FFMA.FTZ R88, R195, c[0x0][0x2d0], -R74.reuse ;  /* 0x0000b400c3587a23 */ /* 0x102ff2000001084a */
[----:B------:R1:W5:Y:S01]  /*17f20*/  MUFU.EX2 R171, R88 ;  /* 0x0000005800ab7308 */ /* 0x0003620000000800 */
[--C-:B--2---:R-:W-:Y:S01]  /*17f30*/  FFMA.FTZ R84, R199, c[0x0][0x2d0], -R74.reuse ;  /* 0x0000b400c7547a23 */ /* 0x104fe2000001084a */
[----:B---3--:R-:W-:Y:S01]  /*17f40*/  F2FP.BF16.PACK_AB R149, R168, R169 ;  /* 0x000000a9a895723e */ /* 0x008fe200000010ff */
[----:B------:R-:W-:Y:S07]  /*17f50*/  FFMA.FTZ R74, R217, c[0x0][0x2d0], -R74 ;  /* 0x0000b400d94a7a23 */ /* 0x000fee000001084a */
[----:B------:R2:W-:Y:S10]  /*17f60*/  MUFU.EX2 R165, R84 ;  /* 0x0000005400a57308 */ /* 0x0005f40000000800 */
[----:B------:R3:W3:Y:S01]  /*17f70*/  MUFU.EX2 R163, R74 ;  /* 0x0000004a00a37308 */ /* 0x0006e20000000800 */
[----:B-1----:R-:W1:Y:S01]  /*17f80*/  LDSM.16.MT88.4 R88, [R204+0x1000] ;  /* 0x00100000cc58783b */ /* 0x002e620000004200 */
[----:B-----5:R-:W-:Y:S07]  /*17f90*/  F2FP.BF16.PACK_AB R148, R171, R170 ;  /* 0x000000aaab94723e */ /* 0x020fee00000010ff */
[----:B--2---:R-:W2:Y:S01]  /*17fa0*/  LDSM.16.MT88.4 R84, [R201+0x1800] ;  /* 0x00180000c954783b */ /* 0x004ea20000004200 */
[--C-:B---3--:R-:W-:Y:S01]  /*17fb0*/  FFMA.FTZ R74, R188, c[0x0][0x2d0], -R75.reuse ;  /* 0x0000b400bc4a7a23 */ /* 0x108fe2000001084b */
[----:B------:R-:W-:Y:S01]  /*17fc0*/  F2FP.BF16.PACK_AB R150, R163, R165 ;  /* 0x000000a5a396723e */ /* 0x000fe200000010ff */
[----:B------:R-:W-:Y:S02]  /*17fd0*/  FFMA.FTZ R75, R189, c[0x0][0x2d0], -R75 ;  /* 0x0000b400bd4b7a23 */ /* 0x000fe4000001084b */
[----:B------:R3:W-:Y:S10]  /*17fe0*/  MUFU.EX2 R162, R74 ;  /* 0x0000004a00a27308 */ /* 0x0007f40000000800 */
[----:B------:R-:W5:Y:S01]  /*17ff0*/  MUFU.EX2 R161, R75 ;  /* 0x0000004b00a17308 */ /* 0x000f620000000800 */
[-C--:B-1----:R-:W-:Y:S08]  /*18000*/  HMMA.16816.F32.BF16 R52, R76, R88.reuse, R52 ;  /* 0x000000584c34723c */ /* 0x082ff00000041834 */
[C---:B------:R-:W-:Y:S04]  /*18010*/  HMMA.16816.F32.BF16 R56, R80.reuse, R88, R56 ;  /* 0x000000585038723c */ /* 0x040fe80000041838 */
[--C-:B---3--:R-:W-:Y:S04]  /*18020*/  FFMA.FTZ R74, R167, c[0x0][0x2d0], -R153.reuse ;  /* 0x0000b400a74a7a23 */ /* 0x108fe80000010899 */
[-C--:B------:R-:W-:Y:S01]  /*18030*/  HMMA.16816.F32.BF16 R60, R80, R90.reuse, R60 ;  /* 0x0000005a503c723c */ /* 0x080fe2000004183c */
[----:B------:R1:W-:Y:S03]  /*18040*/  MUFU.EX2 R140, R74 ;  /* 0x0000004a008c7308 */ /* 0x0003e60000000800 */
[----:B-----5:R-:W-:Y:S03]  /*18050*/  F2FP.BF16.PACK_AB R151, R161, R162 ;  /* 0x000000a2a197723e */ /* 0x020fe600000010ff */
[----:B------:R-:W-:Y:S01]  /*18060*/  F2FP.BF16.PACK_AB R80, R142, R136 ;  /* 0x000000888e50723e */ /* 0x000fe200000010ff */
[----:B------:R-:W-:Y:S01]  /*18070*/  HMMA.16816.F32.BF16 R64, R76, R90, R64 ;  /* 0x0000005a4c40723c */ /* 0x000fe20000041840 */
[----:B------:R-:W3:Y:S03]  /*18080*/  LDSM.16.MT88.4 R88, [R205+0x1800] ;  /* 0x00180000cd58783b */ /* 0x000ee60000004200 */
[----:B------:R-:W-:Y:S03]  /*18090*/  F2FP.BF16.PACK_AB R82, R172, R173 ;  /* 0x000000adac52723e */ /* 0x000fe600000010ff */
[----:B------:R-:W-:Y:S02]  /*180a0*/  F2FP.BF16.PACK_AB R76, R197, R196 ;  /* 0x000000c4c54c723e */ /* 0x000fe400000010ff */
[----:B------:R-:W-:Y:S03]  /*180b0*/  F2FP.BF16.PACK_AB R77, R193, R192 ;  /* 0x000000c0c14d723e */ /* 0x000fe600000010ff */
[----:B------:R-:W-:Y:S02]  /*180c0*/  F2FP.BF16.PACK_AB R78, R180, R176 ;  /* 0x000000b0b44e723e */ /* 0x000fe400000010ff */
[----:B------:R-:W-:Y:S01]  /*180d0*/  F2FP.BF16.PACK_AB R79, R175, R143 ;  /* 0x0000008faf4f723e */ /* 0x000fe200000010ff */
[--C-:B-1----:R-:W-:Y:S06]  /*180e0*/  FFMA.FTZ R74, R178, c[0x0][0x2d0], -R153.reuse ;  /* 0x0000b400b24a7a23 */ /* 0x102fec0000010899 */
[-C--:B--2---:R-:W-:Y:S01]  /*180f0*/  HMMA.16816.F32.BF16 R4, R76, R84.reuse, R4 ;  /* 0x000000544c04723c */ /* 0x084fe20000041804 */
        /* <DEDUP_REMOVED lines=13> */
[--C-:B-1----:R-:W-:Y:S04]  /*181d0*/  FFMA.FTZ R74, R187, c[0x0][0x2d0], -R152.reuse ;  /* 0x0000b400bb4a7a23 */ /* 0x102fe80000010898 */
[-C--:B---3--:R-:W-:Y:S01]  /*181e0*/  HMMA.16816.F32.BF16 R20, R76, R88.reuse, R20 ;  /* 0x000000584c14723c */ /* 0x088fe20000041814 */
[----:B------:R1:W3:Y:S07]  /*181f0*/  MUFU.EX2 R158, R74 ;  /* 0x0000004a009e7308 */ /* 0x0002ee0000000800 */
[C---:B------:R-:W-:Y:S08]  /*18200*/  HMMA.16816.F32.BF16 R24, R80.reuse, R88, R24 ;  /* 0x000000585018723c */ /* 0x040ff00000041818 */
[-C--:B------:R-:W-:Y:S08]  /*18210*/  HMMA.16816.F32.BF16 R28, R80, R90.reuse, R28 ;  /* 0x0000005a501c723c */ /* 0x080ff0000004181c */
[C---:B------:R-:W-:Y:S04]  /*18220*/  HMMA.16816.F32.BF16 R32, R76.reuse, R90, R32 ;  /* 0x0000005a4c20723c */ /* 0x040fe80000041820 */
[--C-:B-1----:R-:W-:Y:S01]  /*18230*/  FFMA.FTZ R74, R190, c[0x0][0x2d0], -R152.reuse ;  /* 0x0000b400be4a7a23 */ /* 0x102fe20000010898 */
[----:B---3--:R-:W-:Y:S01]  /*18240*/  F2FP.BF16.PACK_AB R144, R158, R160 ;  /* 0x000000a09e90723e */ /* 0x008fe200000010ff */
[----:B------:R-:W-:Y:S02]  /*18250*/  FFMA.FTZ R152, R191, c[0x0][0x2d0], -R152 ;  /* 0x0000b400bf987a23 */ /* 0x000fe40000010898 */
[-C--:B------:R-:W-:Y:S01]  /*18260*/  HMMA.16816.F32.BF16 R36, R76, R92.reuse, R36 ;  /* 0x0000005c4c24723c */ /* 0x080fe20000041824 */
[----:B------:R1:W-:Y:S07]  /*18270*/  MUFU.EX2 R159, R74 ;  /* 0x0000004a009f7308 */ /* 0x0003ee0000000800 */
[C---:B------:R-:W-:Y:S03]  /*18280*/  HMMA.16816.F32.BF16 R40, R80.reuse, R92, R40 ;  /* 0x0000005c5028723c */ /* 0x040fe60000041828 */
[----:B------:R-:W3:Y:S05]  /*18290*/  MUFU.EX2 R157, R152 ;  /* 0x00000098009d7308 */ /* 0x000eea0000000800 */
[-C--:B------:R-:W-:Y:S08]  /*182a0*/  HMMA.16816.F32.BF16 R44, R80, R94.reuse, R44 ;  /* 0x0000005e502c723c */ /* 0x080ff0000004182c */
[C---:B------:R-:W-:Y:S04]  /*182b0*/  HMMA.16816.F32.BF16 R48, R76.reuse, R94, R48 ;  /* 0x0000005e4c30723c */ /* 0x040fe80000041830 */
[--C-:B-1----:R-:W-:Y:S04]  /*182c0*/  FFMA.FTZ R74, R179, c[0x0][0x2d0], -R153.reuse ;  /* 0x0000b400b34a7a23 */ /* 0x102fe80000010899 */
[----:B------:R1:W-:Y:S01]  /*182d0*/  MUFU.EX2 R152, R74 ;  /* 0x0000004a00987308 */ /* 0x0003e20000000800 */
[-C--:B--2---:R-:W-:Y:S03]  /*182e0*/  HMMA.16816.F32.BF16 R52, R76, R84.reuse, R52 ;  /* 0x000000544c34723c */ /* 0x084fe60000041834 */
[----:B---3--:R-:W-:Y:S05]  /*182f0*/  F2FP.BF16.PACK_AB R146, R157, R159 ;  /* 0x0000009f9d92723e */ /* 0x008fea00000010ff */
[C---:B------:R-:W-:Y:S07]  /*18300*/  HMMA.16816.F32.BF16 R56, R80.reuse, R84, R56 ;  /* 0x000000545038723c */ /* 0x040fee0000041838 */
[----:B------:R-:W-:Y:S01]  /*18310*/  MOV R85, R71 ;  /* 0x0000004700557202 */ /* 0x000fe20000000f00 */
[-C--:B------:R-:W-:Y:S04]  /*18320*/  HMMA.16816.F32.BF16 R60, R80, R86.reuse, R60 ;  /* 0x00000056503c723c */ /* 0x080fe8000004183c */
[----:B------:R-:W-:Y:S01]  /*18330*/  MOV R84, R72 ;  /* 0x0000004800547202 */ /* 0x000fe20000000f00 */
[----:B-1----:R-:W-:Y:S03]  /*18340*/  FFMA.FTZ R74, R166, c[0x0][0x2d0], -R153 ;  /* 0x0000b400a64a7a23 */ /* 0x002fe60000010899 */
[----:B------:R-:W-:Y:S01]  /*18350*/  HMMA.16816.F32.BF16 R64, R76, R86, R64 ;  /* 0x000000564c40723c */ /* 0x000fe20000041840 */
[----:B------:R-:W1:Y:S06]  /*18360*/  MUFU.EX2 R75, R74 ;  /* 0x0000004a004b7308 */ /* 0x000e6c0000000800 */
[----:B------:R-:W-:Y:S01]  /*18370*/  MOV R86, R70 ;  /* 0x0000004600567202 */ /* 0x000fe20000000f00 */
[-C--:B------:R-:W-:Y:S05]  /*18380*/  HMMA.16816.F32.BF16 R88, R148, R100.reuse, R4 ;  /* 0x000000649458723c */ /* 0x080fea0000041804 */
[----:B------:R-:W-:Y:S02]  /*18390*/  MOV R87, R3 ;  /* 0x0000000300577202 */ /* 0x000fe40000000f00 */
[----:B------:R-:W-:Y:S02]  /*183a0*/  FFMA.FTZ R4, R69, R110, R111 ;  /* 0x0000006e45047223 */ /* 0x000fe4000001006f */
[----:B------:R-:W-:Y:S03]  /*183b0*/  FFMA.FTZ R6, R68, R108, R109 ;  /* 0x0000006c44067223 */ /* 0x000fe6000001006d */
[----:B----4-:R-:W-:Y:S02]  /*183c0*/  FFMA.FTZ R5, R2, R114, R249 ;  /* 0x0000007202057223 */ /* 0x010fe400000100f9 */
[----:B------:R-:W-:Y:S02]  /*183d0*/  FADD.FTZ R4, R113, R4 ;  /* 0x0000000471047221 */ /* 0x000fe40000010000 */
[----:B------:R-:W-:Y:S02]  /*183e0*/  FADD.FTZ R2, R252, R6 ;  /* 0x00000006fc027221 */ /* 0x000fe40000010000 */
[----:B------:R-:W-:Y:S01]  /*183f0*/  FADD.FTZ R5, R248, R5 ;  /* 0x00000005f8057221 */ /* 0x000fe20000010000 */
[----:B-1----:R-:W-:Y:S01]  /*18400*/  F2FP.BF16.PACK_AB R145, R75, R152 ;  /* 0x000000984b91723e */ /* 0x002fe200000010ff */
[--C-:B------:R-:W-:Y:S02]  /*18410*/  FFMA.FTZ R74, R164, c[0x0][0x2d0], -R153.reuse ;  /* 0x0000b400a44a7a23 */ /* 0x100fe40000010899 */
[----:B------:R-:W-:Y:S02]  /*18420*/  FFMA.FTZ R153, R73, c[0x0][0x2d0], -R153 ;  /* 0x0000b40049997a23 */ /* 0x000fe40000010899 */
[----:B------:R-:W-:Y:S02]  /*18430*/  FADD.FTZ R7, R112, R4 ;  /* 0x0000000470077221 */ /* 0x000fe40000010000 */
[----:B------:R-:W-:Y:S01]  /*18440*/  FADD.FTZ R6, R251, R2 ;  /* 0x00000002fb067221 */ /* 0x000fe20000010000 */
[----:B------:R-:W-:Y:S01]  /*18450*/  MUFU.EX2 R73, R153 ;  /* 0x0000009900497308 */ /* 0x000fe20000000800 */
[----:B------:R-:W-:Y:S02]  /*18460*/  FADD.FTZ R4, R246, R5 ;  /* 0x00000005f6047221 */ /* 0x000fe40000010000 */
[----:B------:R-:W-:Y:S02]  /*18470*/  FFMA.FTZ R2, R0, R121, R234 ;  /* 0x0000007900027223 */ /* 0x000fe400000100ea */
[----:B------:R-:W-:Y:S05]  /*18480*/  FADD.FTZ R0, R120, R7 ;  /* 0x0000000778007221 */ /* 0x000fea0000010000 */
[----:B------:R-:W1:Y:S02]  /*18490*/  MUFU.EX2 R74, R74 ;  /* 0x0000004a004a7308 */ /* 0x000e640000000800 */
[----:B-1----:R-:W-:Y:S07]  /*184a0*/  F2FP.BF16.PACK_AB R147, R73, R74 ;  /* 0x0000004a4993723e */ /* 0x002fee00000010ff */
[C---:B------:R-:W-:Y:S07]  /*184b0*/  HMMA.16816.F32.BF16 R92, R144.reuse, R100, R8 ;  /* 0x00000064905c723c */ /* 0x040fee0000041808 */
[----:B------:R-:W-:Y:S01]  /*184c0*/  FADD.FTZ R10, R250, R6 ;  /* 0x00000006fa0a7221 */ /* 0x000fe20000010000 */
[-C--:B------:R-:W-:Y:S01]  /*184d0*/  HMMA.16816.F32.BF16 R96, R144, R102.reuse, R12 ;  /* 0x000000669060723c */ /* 0x080fe2000004180c */
[----:B------:R-:W2:Y:S03]  /*184e0*/  LDL R13, [R1] ;  /* 0x00000000010d7983 */ /* 0x000ea60000100800 */
        /* <DEDUP_REMOVED lines=83> */
[----:B------:R-:W-:Y:S03]  /*18a20*/  FADD.FTZ R0, R73, R0 ;  /* 0x0000000049007221 */ /* 0x000fe60000010000 */
[----:B------:R1:W-:Y:S04]  /*18a30*/  STL [R1+0x14], R2 ;  /* 0x0000140201007387 */ /* 0x0003e80000100800 */
[----:B------:R1:W-:Y:S01]  /*18a40*/  STL [R1+0x18], R0 ;  /* 0x0000180001007387 */ /* 0x0003e20000100800 */
[C---:B--2---:R-:W-:Y:S02]  /*18a50*/  ISETP.GT.AND P0, PT, R216.reuse, R13, PT ;  /* 0x0000000dd800720c */ /* 0x044fe40003f04270 */
[----:B------:R-:W-:Y:S11]  /*18a60*/  IADD3 R216, R216, -0x1, RZ ;  /* 0xffffffffd8d87810 */ /* 0x000ff60007ffe0ff */
[----:B-1----:R-:W-:-:S05]  /*18a70*/  @P0 BRA `(.L_x_954) ;  /* 0xffffa8f000000947 */ /* 0x002fca000383ffff */
.L_x_937:
[----:B-1----:R-:W2:Y:S04]  /*18a80*/  LDL R5, [R1+0x1c] ;  /* 0x00001c0001057983 */ /* 0x002ea80000100800 */
[----:B------:R-:W3:Y:S04]  /*18a90*/  LDL R0, [R1+0x48] ;  /* 0x0000480001007983 */ /* 0x000ee80000100800 */
[----:B------:R-:W4:Y:S01]  /*18aa0*/  LDL R2, [R1+0x20] ;  /* 0x0000200001027983 */ /* 0x000f220000100800 */
[----:B------:R-:W-:-:S05]  /*18ab0*/  IMAD.MOV.U32 R4, RZ, RZ, c[0x0][0x2c4] ;  /* 0x0000b100ff047624 */ /* 0x000fca00078e00ff */
[----:B------:R-:W-:Y:S01]  /*18ac0*/  ISETP.NE.AND P1, PT, R4, 0x1, PT ;  /* 0x000000010400780c */ /* 0x000fe20003f25270 */
[----:B--2---:R-:W-:Y:S02]  /*18ad0*/  IMAD.MOV.U32 R6, RZ, RZ, R5 ;  /* 0x000000ffff067224 */ /* 0x004fe400078e0005 */
[----:B------:R-:W-:Y:S01]  /*18ae0*/  IMAD.MOV.U32 R5, RZ, RZ, c[0x0][0x32c] ;  /* 0x0000cb00ff057624 */ /* 0x000fe200078e00ff */
[----:B---3--:R-:W-:-:S04]  /*18af0*/  IADD3 R0, R0, 0x7f, RZ ;  /* 0x0000007f00007810 */ /* 0x008fc80007ffe0ff */
[----:B------:R-:W-:-:S05]  /*18b00*/  ISETP.GE.AND P0, PT, R5, 0x1, PT ;  /* 0x000000010500780c */ /* 0x000fca0003f06270 */
[----:B------:R-:W-:Y:S01]  /*18b10*/  @P1 IMAD.HI.U32 R4, R0, c[0x0][0x2c8], RZ ;  /* 0x0000b20000041a27 */ /* 0x000fe200078e00ff */
[----:B----4-:R-:W-:-:S04]  /*18b20*/  IADD3 R2, R2, 0x1, -R6 ;  /* 0x0000000102027810 */ /* 0x010fc80007ffe806 */
        /* <DEDUP_REMOVED lines=14> */
.L_x_957:
[----:B------:R-:W-:-:S04]  /*18c10*/  MOV R4, c[0x0][0x32c] ;  /* 0x0000cb0000047a02 */ /* 0x000fc80000000f00 */
[----:B------:R-:W-:-:S13]  /*18c20*/  ISETP.NE.AND P0, PT, R4, 0x1, PT ;  /* 0x000000010400780c */ /* 0x000fda0003f05270 */
[----:B------:R-:W-:-:S05]  /*18c30*/  @P0 IMAD.HI.U32 R4, R0, c[0x0][0x330], RZ ;  /* 0x0000cc0000040a27 */ /* 0x000fca00078e00ff */
[----:B------:R-:W-:Y:S02]  /*18c40*/  @P0 SHF.R.U32.HI R0, RZ, c[0x0][0x334], R4 ;  /* 0x0000cd00ff000a19 */ /* 0x000fe40000011604 */
.L_x_958:
[----:B------:R-:W-:Y:S05]  /*18c50*/  BSYNC B0 ;  /* 0x0000000000007941 */ /* 0x000fea0003800000 */
.L_x_956:
[----:B------:R-:W-:-:S05]  /*18c60*/  IMAD R0, R0, c[0x0][0x32c], RZ ;  /* 0x0000cb0000007a24 */ /* 0x000fca00078e02ff */
[----:B------:R-:W-:-:S03]  /*18c70*/  IMNMX R2, R2, R0, !PT ;  /* 0x0000000002027217 */ /* 0x000fc60007800200 */
.L_x_955:
[----:B------:R-:W2:Y:S01]  /*18c80*/  LDL R4, [R1+0x8] ;  /* 0x0000080001047983 */ /* 0x000ea20000100800 */
        /* <DEDUP_REMOVED lines=13> */
.L_x_960:
[----:B--2---:R-:W2:Y:S01]  /*18d60*/  LDL R216, [R1+0x8] ;  /* 0x0000080001d87983 */ /* 0x004ea20000100800 */
[----:B------:R-:W-:Y:S04]  /*18d70*/  DEPBAR.LE SB0, 0x0 ;  /* 0x000080000000791a */ /* 0x000fe80000000000 */
[----:B------:R-:W2:Y:S01]  /*18d80*/  LDL R3, [R1+0x40] ;  /* 0x0000400001037983 */ /* 0x000ea20000100800 */
[----:B------:R-:W-:Y:S03]  /*18d90*/  WARPSYNC 0xffffffff ;  /* 0xffffffff00007948 */ /* 0x000fe60003800000 */
[----:B------:R-:W2:Y:S06]  /*18da0*/  LDL.64 R172, [R1+0x30] ;  /* 0x0000300001ac7983 */ /* 0x000eac0000100a00 */
        /* <DEDUP_REMOVED lines=37> */
[----:B--2---:R-:W-:Y:S04]  /*19000*/  ISETP.GT.AND P0, PT, R216, R217, PT ;  /* 0x000000d9d800720c */ /* 0x004fe80003f04270 */
[-C--:B------:R-:W-:Y:S08]  /*19010*/  HMMA.16816.F32.BF16 R12, R164, R162.reuse, R12 ;  /* 0x000000a2a40c723c */ /* 0x080ff0000004180c */
[C---:B------:R-:W-:Y:S01]  /*19020*/  HMMA.16816.F32.BF16 R16, R156.reuse, R162, R16 ;  /* 0x000000a29c10723c */ /* 0x040fe20000041810 */
[----:B------:R-:W-:Y:S03]  /*19030*/  @!P0 MOV R174, c[0x0][0x208] ;  /* 0x0000820000ae8a02 */ /* 0x000fe60000000f00 */
[----:B------:R-:W-:Y:S01]  /*19040*/  @!P0 SHF.R.S32.HI R0, RZ, 0x1f, R217 ;  /* 0x0000001fff008819 */ /* 0x000fe200000114d9 */
[C---:B------:R-:W-:Y:S01]  /*19050*/  @!P0 IMAD.WIDE.U32 R160, R217.reuse, c[0x0][0x208], RZ ;  /* 0x00008200d9a08a25 */ /* 0x040fe200078e00ff */
[----:B------:R-:W-:Y:S02]  /*19060*/  @!P0 MOV R173, R3 ;  /* 0x0000000300ad8202 */ /* 0x000fe40000000f00 */
[-C--:B------:R-:W-:Y:S04]  /*19070*/  HMMA.16816.F32.BF16 R20, R156, R168.reuse, R20 ;  /* 0x000000a89c14723c */ /* 0x080fe80000041814 */
[----:B------:R-:W-:Y:S01]  /*19080*/  @!P0 IMAD R0, R0, c[0x0][0x208], RZ ;  /* 0x0000820000008a24 */ /* 0x000fe200078e02ff */
[----:B------:R-:W-:Y:S01]  /*19090*/  @!P0 SHF.L.U32 R3, R174, 0x5, RZ ;  /* 0x00000005ae038819 */ /* 0x000fe200000006ff */
[----:B------:R-:W-:Y:S02]  /*190a0*/  @!P0 IMAD.WIDE.U32 R172, R160, 0x50, R172 ;  /* 0x00000050a0ac8825 */ /* 0x000fe400078e00ac */
[C---:B------:R-:W-:Y:S04]  /*190b0*/  HMMA.16816.F32.BF16 R24, R164.reuse, R168, R24 ;  /* 0x000000a8a418723c */ /* 0x040fe80000041818 */
[----:B------:R-:W-:Y:S03]  /*190c0*/  @!P0 IMAD R0, R217, c[0x0][0x20c], R0 ;  /* 0x00008300d9008a24 */ /* 0x000fe600078e0200 */
[----:B------:R-:W-:Y:S01]  /*190d0*/  @!P0 LEA R168, P1, R172, c[0x0][0x1f8], 0x1 ;  /* 0x00007e00aca88a11 */ /* 0x000fe200078208ff */
[-C--:B------:R-:W-:Y:S01]  /*190e0*/  HMMA.16816.F32.BF16 R28, R164, R170.reuse, R28 ;  /* 0x000000aaa41c723c */ /* 0x080fe2000004181c */
[----:B------:R-:W-:Y:S03]  /*190f0*/  @!P0 MOV R169, 0x5 ;  /* 0x0000000500a98802 */ /* 0x000fe60000000f00 */
[----:B------:R-:W-:Y:S02]  /*19100*/  @!P0 IADD3 R0, R161, R0, RZ ;  /* 0x00000000a1008210 */ /* 0x000fe40007ffe0ff */
[----:B------:R-:W2:Y:S01]  /*19110*/  LDSM.16.M88.4 R160, [R213] ;  /* 0x00000000d5a0783b */ /* 0x000ea20000000200 */
[----:B------:R-:W-:Y:S01]  /*19120*/  @!P0 IADD3 R180, P2, R168, R3, RZ ;  /* 0x00000003a8b48210 */ /* 0x000fe20007f5e0ff */
[C---:B------:R-:W-:Y:S04]  /*19130*/  HMMA.16816.F32.BF16 R32, R156.reuse, R170, R32 ;  /* 0x000000aa9c20723c */ /* 0x040fe80000041820 */
[----:B------:R-:W-:Y:S04]  /*19140*/  @!P0 IMAD R0, R0, 0x50, RZ ;  /* 0x0000005000008824 */ /* 0x000fe800078e02ff */
[-C--:B-1----:R-:W-:Y:S04]  /*19150*/  HMMA.16816.F32.BF16 R36, R156, R152.reuse, R36 ;  /* 0x000000989c24723c */ /* 0x082fe80000041824 */
[----:B------:R-:W-:Y:S02]  /*19160*/  @!P0 IADD3 R87, R173, R0, RZ ;  /* 0x00000000ad578210 */ /* 0x000fe40007ffe0ff */
[----:B------:R-:W-:Y:S02]  /*19170*/  @!P0 SHF.L.U64.HI R0, R174, R169, c[0x0][0x20c] ;  /* 0x00008300ae008619 */ /* 0x000fe400000102a9 */
[----:B------:R-:W-:Y:S01]  /*19180*/  @!P0 LEA.HI.X R169, R172, c[0x0][0x1fc], R87, 0x1, P1 ;  /* 0x00007f00aca98a11 */ /* 0x000fe200008f0c57 */
[C---:B------:R-:W-:Y:S01]  /*19190*/  HMMA.16816.F32.BF16 R40, R164.reuse, R152, R40 ;  /* 0x00000098a428723c */ /* 0x040fe20000041828 */
[----:B------:R-:W1:Y:S03]  /*191a0*/  LDSM.16.M88.4 R172, [R212] ;  /* 0x00000000d4ac783b */ /* 0x000e660000000200 */
[-C--:B------:R-:W-:Y:S02]  /*191b0*/  @!P0 IADD3.X R181, R169, R0.reuse, RZ, P2, !PT ;  /* 0x00000000a9b58210 */ /* 0x080fe400017fe4ff */
[-C--:B------:R-:W-:Y:S02]  /*191c0*/  @!P0 IADD3 R178, P1, R180, R3.reuse, RZ ;  /* 0x00000003b4b28210 */ /* 0x080fe40007f3e0ff */
[-C--:B------:R-:W-:Y:S01]  /*191d0*/  HMMA.16816.F32.BF16 R44, R164, R154.reuse, R44 ;  /* 0x0000009aa42c723c */ /* 0x080fe2000004182c */
[----:B------:R-:W-:Y:S01]  /*191e0*/  @!PT LDS RZ, [RZ] ;  /* 0x00000000fffff984 */ /* 0x000fe20000000800 */
[----:B------:R-:W-:Y:S01]  /*191f0*/  @!PT LDS RZ, [RZ] ;  /* 0x00000000fffff984 */ /* 0x000fe20000000800 */
[----:B------:R-:W-:Y:S01]  /*19200*/  @!PT LDS RZ, [RZ] ;  /* 0x00000000fffff984 */ /* 0x000fe20000000800 */
[----:B------:R4:W-:Y:S03]  /*19210*/  @!P0 LDGSTS.E.BYPASS.LTC128B.128 [R219+0x100], [R168.64], !P4 ;  /* 0x00100000a8db8fae */ /* 0x0009e6000e101d48 */
[-C--:B------:R-:W-:Y:S02]  /*19220*/  @!P0 IADD3.X R179, R181, R0.reuse, RZ, P1, !PT ;  /* 0x00000000b5b38210 */ /* 0x080fe40000ffe4ff */
[-C--:B------:R-:W-:Y:S02]  /*19230*/  @!P0 IADD3 R176, P2, R178, R3.reuse, RZ ;  /* 0x00000003b2b08210 */ /* 0x080fe40007f5e0ff */
[C---:B------:R-:W-:Y:S01]  /*19240*/  HMMA.16816.F32.BF16 R48, R156.reuse, R154, R48 ;  /* 0x0000009a9c30723c */ /* 0x040fe20000041830 */
[----:B------:R5:W-:Y:S03]  /*19250*/  @!P0 LDGSTS.E.BYPASS.LTC128B.128 [R219+0x900], [R180.64], !P4 ;  /* 0x00900000b4db8fae */ /* 0x000be6000e101d48 */
[-C--:B------:R-:W-:Y:S04]  /*19260*/  @!P0 IADD3.X R177, R179, R0.reuse, RZ, P2, !PT ;  /* 0x00000000b3b18210 */ /* 0x080fe800017fe4ff */
[-C--:B--2---:R-:W-:Y:S01]  /*19270*/  HMMA.16816.F32.BF16 R52, R156, R160.reuse, R52 ;  /* 0x000000a09c34723c */ /* 0x084fe20000041834 */
[----:B------:R2:W-:Y:S07]  /*19280*/  @!P0 LDGSTS.E.BYPASS.LTC128B.128 [R219+0x1100], [R178.64], !P4 ;  /* 0x01100000b2db8fae */ /* 0x0005ee000e101d48 */
[C---:B------:R-:W-:Y:S01]  /*19290*/  HMMA.16816.F32.BF16 R56, R164.reuse, R160, R56 ;  /* 0x000000a0a438723c */ /* 0x040fe20000041838 */
[----:B------:R2:W-:Y:S03]  /*192a0*/  @!P0 LDGSTS.E.BYPASS.LTC128B.128 [R219+0x1900], [R176.64], !P4 ;  /* 0x01900000b0db8fae */ /* 0x0005e6000e101d48 */
[----:B----4-:R-:W-:Y:S04]  /*192b0*/  @!P0 IADD3 R168, P1, R176, R3, RZ ;  /* 0x00000003b0a88210 */ /* 0x010fe80007f3e0ff */
[----:B------:R-:W-:Y:S01]  /*192c0*/  @!P0 IADD3.X R169, R177, R0, RZ, P1, !PT ;  /* 0x00000000b1a98210 */ /* 0x000fe20000ffe4ff */
[-C--:B------:R-:W-:Y:S04]  /*192d0*/  HMMA.16816.F32.BF16 R60, R164, R162.reuse, R60 ;  /* 0x000000a2a43c723c */ /* 0x080fe8000004183c */
[----:B------:R4:W-:Y:S01]  /*192e0*/  @!P0 LDGSTS.E.BYPASS.LTC128B.128 [R219+0x2100], [R168.64], !P4 ;  /* 0x02100000a8db8fae */ /* 0x0009e2000e101d48 */
[C---:B------:R-:W-:Y:S02]  /*192f0*/  ISETP.GT.AND P0, PT, R217.reuse, R216, PT ;  /* 0x000000d8d900720c */ /* 0x040fe40003f04270 */
[----:B------:R-:W-:Y:S01]  /*19300*/  IADD3 R216, R217, -0x1, RZ ;  /* 0xffffffffd9d87810 */ /* 0x000fe20007ffe0ff */
[C---:B------:R-:W-:Y:S04]  /*19310*/  HMMA.16816.F32.BF16 R64, R156.reuse, R162, R64 ;  /* 0x000000a29c40723c */ /* 0x040fe80000041840 */
[----:B-----5:R-:W-:Y:S04]  /*19320*/  LDSM.16.M88.4 R180, [R208+0x2000] ;  /* 0x00200000d0b4783b */ /* 0x020fe80000000200 */
[-C--:B-1----:R-:W-:Y:S04]  /*19330*/  HMMA.16816.F32.BF16 R68, R156, R172.reuse, R68 ;  /* 0x000000ac9c44723c */ /* 0x082fe80000041844 */
[----:B--2---:R-:W-:Y:S04]  /*19340*/  LDSM.16.M88.4 R176, [R206] ;  /* 0x00000000ceb0783b */ /* 0x004fe80000000200 */
[C---:B------:R-:W-:Y:S04]  /*19350*/  HMMA.16816.F32.BF16 R72, R164.reuse, R172, R72 ;  /* 0x000000aca448723c */ /* 0x040fe80000041848 */
[----:B------:R-:W-:Y:S04]  /*19360*/  LDSM.16.M88.4 R184, [R206+0x800] ;  /* 0x00080000ceb8783b */ /* 0x000fe80000000200 */
[-C--:B------:R-:W-:Y:S04]  /*19370*/  HMMA.16816.F32.BF16 R76, R164, R174.reuse, R76 ;  /* 0x000000aea44c723c */ /* 0x080fe8000004184c */
[----:B----4-:R-:W1:Y:S04]  /*19380*/  LDSM.16.M88.4 R168, [R208] ;  /* 0x00000000d0a8783b */ /* 0x010e680000000200 */
[----:B------:R-:W-:Y:S04]  /*19390*/  HMMA.16816.F32.BF16 R80, R156, R174, R80 ;  /* 0x000000ae9c50723c */ /* 0x000fe80000041850 */
[----:B------:R-:W2:Y:S08]  /*193a0*/  LDSM.16.M88.4 R152, [R206+0x1000] ;  /* 0x00100000ce98783b */ /* 0x000eb00000000200 */
[----:B------:R-:W4:Y:S08]  /*193b0*/  LDSM.16.M88.4 R188, [R206+0x1800] ;  /* 0x00180000cebc783b */ /* 0x000f300000000200 */
[----:B------:R-:W5:Y:S08]  /*193c0*/  LDSM.16.M88.4 R192, [R206+0x2000] ;  /* 0x00200000cec0783b */ /* 0x000f700000000200 */
[----:B------:R-:W-:Y:S01]  /*193d0*/  LDSM.16.M88.4 R160, [R209] ;  /* 0x00000000d1a0783b */ /* 0x000fe20000000200 */
[-C--:B-1----:R-:W-:Y:S07]  /*193e0*/  HMMA.16816.F32.BF16 R4, R168, R176.reuse, R4 ;  /* 0x000000b0a804723c */ /* 0x082fee0000041804 */
[----:B------:R-:W1:Y:S01]  /*193f0*/  LDSM.16.M88.4 R196, [R203] ;  /* 0x00000000cbc4783b */ /* 0x000e620000000200 */
[C---:B------:R-:W-:Y:S07]  /*19400*/  HMMA.16816.F32.BF16 R8, R180.reuse, R176, R8 ;  /* 0x000000b0b408723c */ /* 0x040fee0000041808 */
[----:B------:R-:W1:Y:S01]  /*19410*/  LDSM.16.M88.4 R156, [R209+0x2000] ;  /* 0x00200000d19c783b */ /* 0x000e620000000200 */
[-C--:B------:R-:W-:Y:S07]  /*19420*/  HMMA.16816.F32.BF16 R12, R180, R178.reuse, R12 ;  /* 0x000000b2b40c723c */ /* 0x080fee000004180c */
[----:B------:R-:W0:Y:S01]  /*19430*/  LDGDEPBAR ;  /* 0x00000000000079af */ /* 0x000e220000000000 */
[C---:B------:R-:W-:Y:S08]  /*19440*/  HMMA.16816.F32.BF16 R16, R168.reuse, R178, R16 ;  /* 0x000000b2a810723c */ /* 0x040ff00000041810 */
        /* <DEDUP_REMOVED lines=34> */
[----:B------:R2:W4:Y:S01]  /*19670*/  MUFU.TANH R173, R0 ;  /* 0x0000000000ad7308 */ /* 0x0005220000002400 */
[-C--:B-1----:R-:W-:Y:S08]  /*19680*/  HMMA.16816.F32.BF16 R20, R160, R4.reuse, R20 ;  /* 0x00000004a014723c */ /* 0x082ff00000041814 */
[C---:B------:R-:W-:Y:S04]  /*19690*/  HMMA.16816.F32.BF16 R24, R156.reuse, R4, R24 ;  /* 0x000000049c18723c */ /* 0x040fe80000041818 */
[----:B--2---:R-:W-:Y:S02]  /*196a0*/  FMUL.FTZ R0, R9, c[0x0][0x320] ;  /* 0x0000c80009007a20 */ /* 0x004fe40000410000 */
[----:B------:R-:W1:Y:S02]  /*196b0*/  LDSM.16.M88.4 R8, [R203+0x1000] ;  /* 0x00100000cb08783b */ /* 0x000e640000000200 */
[-C--:B------:R-:W-:Y:S01]  /*196c0*/  HMMA.16816.F32.BF16 R28, R156, R6.reuse, R28 ;  /* 0x000000069c1c723c */ /* 0x080fe2000004181c */
[----:B------:R2:W5:Y:S07]  /*196d0*/  MUFU.TANH R168, R0 ;  /* 0x0000000000a87308 */ /* 0x00056e0000002400 */
        /* <DEDUP_REMOVED lines=8> */
[----:B---3--:R-:W1:Y:S07]  /*19760*/  LDSM.16.M88.4 R4, [R203+0x1800] ;  /* 0x00180000cb04783b */ /* 0x008e6e0000000200 */
[C---:B------:R-:W-:Y:S04]  /*19770*/  HMMA.16816.F32.BF16 R40, R156.reuse, R8, R40 ;  /* 0x000000089c28723c */ /* 0x040fe80000041828 */
[----:B--2---:R-:W-:Y:S04]  /*19780*/  FMUL.FTZ R0, R13, c[0x0][0x320] ;  /* 0x0000c8000d007a20 */ /* 0x004fe80000410000 */
[-C--:B------:R-:W-:Y:S01]  /*19790*/  HMMA.16816.F32.BF16 R44, R156, R10.reuse, R44 ;  /* 0x0000000a9c2c723c */ /* 0x080fe2000004182c */
[----:B------:R2:W3:Y:S07]  /*197a0*/  MUFU.TANH R155, R0 ;  /* 0x00000000009b7308 */ /* 0x0004ee0000002400 */
[C---:B------:R-:W-:Y:S08]  /*197b0*/  HMMA.16816.F32.BF16 R48, R160.reuse, R10, R48 ;  /* 0x0000000aa030723c */ /* 0x040ff00000041830 */
[----:B------:R-:W-:Y:S04]  /*197c0*/  FMUL.FTZ R8, R41, c[0x0][0x320] ;  /* 0x0000c80029087a20 */ /* 0x000fe80000410000 */
[----:B------:R3:W-:Y:S01]  /*197d0*/  MUFU.TANH R184, R8 ;  /* 0x0000000800b87308 */ /* 0x0007e20000002400 */
[----:B----4-:R-:W-:Y:S02]  /*197e0*/  FMUL.FTZ R3, R42, c[0x0][0x320] ;  /* 0x0000c8002a037a20 */ /* 0x010fe40000410000 */
[----:B--2---:R-:W-:Y:S01]  /*197f0*/  FMUL.FTZ R0, R14, c[0x0][0x320] ;  /* 0x0000c8000e007a20 */ /* 0x004fe20000410000 */
[-C--:B-1----:R-:W-:Y:S06]  /*19800*/  HMMA.16816.F32.BF16 R52, R160, R4.reuse, R52 ;  /* 0x00000004a034723c */ /* 0x082fec0000041834 */
[----:B------:R1:W-:Y:S02]  /*19810*/  MUFU.TANH R166, R0 ;  /* 0x0000000000a67308 */ /* 0x0003e40000002400 */
[C---:B------:R-:W-:Y:S08]  /*19820*/  HMMA.16816.F32.BF16 R56, R156.reuse, R4, R56 ;  /* 0x000000049c38723c */ /* 0x040ff00000041838 */
[----:B------:R2:W-:Y:S01]  /*19830*/  MUFU.TANH R243, R3 ;  /* 0x0000000300f37308 */ /* 0x0005e20000002400 */
[-C--:B------:R-:W-:Y:S01]  /*19840*/  HMMA.16816.F32.BF16 R60, R156, R6.reuse, R60 ;  /* 0x000000069c3c723c */ /* 0x080fe2000004183c */
[----:B---3--:R-:W3:Y:S01]  /*19850*/  LDSM.16.M88.4 R8, [R203+0x2000] ;  /* 0x00200000cb08783b */ /* 0x008ee20000000200 */
        /* <DEDUP_REMOVED lines=18> */
[----:B-----5:R-:W-:Y:S02]  /*19980*/  FMNMX.FTZ R4, R168, R4, !PT ;  /* 0x00000004a8047209 */ /* 0x020fe40007810000 */
[----:B----4-:R-:W-:Y:S02]  /*19990*/  FMNMX.FTZ R3, R154, R2, !PT ;  /* 0x000000029a037209 */ /* 0x010fe40007810000 */
[----:B------:R-:W-:Y:S03]  /*199a0*/  HMMA.16816.F32.BF16 R80, R160, R10, R80 ;  /* 0x0000000aa050723c */ /* 0x000fe60000041850 */
[----:B------:R-:W-:Y:S01]  /*199b0*/  MUFU.TANH R157, R8 ;  /* 0x00000008009d7308 */ /* 0x000fe20000002400 */
[----:B------:R-:W-:Y:S01]  /*199c0*/  FMNMX.FTZ R4, R164, R4, !PT ;  /* 0x00000004a4047209 */ /* 0x000fe20007810000 */
[----:B-1----:R-:W-:Y:S01]  /*199d0*/  FMUL.FTZ R0, R17, c[0x0][0x320] ;  /* 0x0000c80011007a20 */ /* 0x002fe20000410000 */
[----:B------:R-:W-:Y:S02]  /*199e0*/  FMNMX.FTZ R3, R153, R3, !PT ;  /* 0x0000000399037209 */ /* 0x000fe40007810000 */
[----:B------:R-:W-:Y:S01]  /*199f0*/  FMUL.FTZ R5, R73, c[0x0][0x320] ;  /* 0x0000c80049057a20 */ /* 0x000fe20000410000 */
[----:B------:R-:W-:Y:S03]  /*19a00*/  FMNMX.FTZ R4, R155, R4, !PT ;  /* 0x000000049b047209 */ /* 0x000fe60007810000 */
        /* <DEDUP_REMOVED lines=146> */
[--C-:B------:R-:W-:Y:S02]  /*1a330*/  FFMA.FTZ R9, R12, c[0x0][0x2d0], -R152.reuse ;  /* 0x0000b4000c097a23 */ /* 0x100fe40000010898 */
[--C-:B------:R-:W-:Y:S02]  /*1a340*/  FFMA.FTZ R32, R29, c[0x0][0x2d0], -R152.reuse ;  /* 0x0000b4001d207a23 */ /* 0x100fe40000010898 */
[----:B------:R-:W-:Y:S01]  /*1a350*/  MUFU.EX2 R224, R9 ;  /* 0x0000000900e07308 */ /* 0x000fe20000000800 */
[--C-:B------:R-:W-:Y:S02]  /*1a360*/  FFMA.FTZ R40, R40, c[0x0][0x2d0], -R152.reuse ;  /* 0x0000b40028287a23 */ /* 0x100fe40000010898 */
[--C-:B------:R-:W-:Y:S01]  /*1a370*/  FFMA.FTZ R44, R44, c[0x0][0x2d0], -R152.reuse ;  /* 0x0000b4002c2c7a23 */ /* 0x100fe20000010898 */
        /* <DEDUP_REMOVED lines=39> */
[----:B-1----:R-:W-:Y:S01]  /*1a5f0*/  FMNMX.FTZ R70, R5, R8, !PT ;  /* 0x0000000805467209 */ /* 0x002fe20007810000 */
[----:B------:R-:W-:Y:S04]  /*1a600*/  FFMA.FTZ R5, R19, c[0x0][0x2d0], -R152 ;  /* 0x0000b40013057a23 */ /* 0x000fe80000010898 */
[----:B------:R1:W-:Y:S01]  /*1a610*/  MUFU.EX2 R229, R5 ;  /* 0x0000000500e57308 */ /* 0x0003e20000000800 */
[----:B----4-:R-:W-:Y:S01]  /*1a620*/  FMNMX.FTZ R4, R0, R7, !PT ;  /* 0x0000000700047209 */ /* 0x010fe20007810000 */
[----:B------:R-:W-:Y:S01]  /*1a630*/  FMUL.FTZ R7, R78, c[0x0][0x320] ;  /* 0x0000c8004e077a20 */ /* 0x000fe20000410000 */
[----:B------:R-:W-:Y:S07]  /*1a640*/  FMNMX.FTZ R0, R245, R6, !PT ;  /* 0x00000006f5007209 */ /* 0x000fee0007810000 */
[----:B------:R4:W5:Y:S01]  /*1a650*/  MUFU.TANH R74, R7 ;  /* 0x00000007004a7308 */ /* 0x0009620000002400 */
[----:B------:R-:W-:Y:S04]  /*1a660*/  FMNMX.FTZ R0, R247, R0, !PT ;  /* 0x00000000f7007209 */ /* 0x000fe80007810000 */
[----:B------:R-:W-:Y:S01]  /*1a670*/  FMNMX.FTZ R6, R188, R0, !PT ;  /* 0x00000000bc067209 */ /* 0x000fe20007810000 */
[----:B------:R-:W-:Y:S03]  /*1a680*/  FMUL.FTZ R0, R79, c[0x0][0x320] ;  /* 0x0000c8004f007a20 */ /* 0x000fe60000410000 */
[----:B------:R-:W-:Y:S01]  /*1a690*/  FMNMX.FTZ R6, R195, R6, !PT ;  /* 0x00000006c3067209 */ /* 0x000fe20007810000 */
[----:B------:R2:W2:Y:S01]  /*1a6a0*/  MUFU.TANH R75, R0 ;  /* 0x00000000004b7308 */ /* 0x0004a20000002400 */
[----:B-1----:R-:W-:Y:S01]  /*1a6b0*/  @P0 MOV R5, R221 ;  /* 0x000000dd00050202 */ /* 0x002fe20000000f00 */
[----:B----4-:R-:W1:Y:S01]  /*1a6c0*/  SHFL.BFLY PT, R7, R4, 0x1, 0x1f ;  /* 0x0c201f0004077f89 */ /* 0x010e6200000e0000 */
[----:B--2---:R-:W-:Y:S04]  /*1a6d0*/  FMNMX.FTZ R0, R156, R6, !PT ;  /* 0x000000069c007209 */ /* 0x004fe80007810000 */
[----:B------:R-:W-:Y:S01]  /*1a6e0*/  FMNMX.FTZ R3, R157, R0, !PT ;  /* 0x000000009d037209 */ /* 0x000fe20007810000 */
[----:B------:R-:W-:Y:S03]  /*1a6f0*/  FADD.FTZ R0, -R72, R2 ;  /* 0x0000000248007221 */ /* 0x000fe60000010100 */
[----:B------:R-:W-:Y:S01]  /*1a700*/  FMNMX.FTZ R3, R191, R3, !PT ;  /* 0x00000003bf037209 */ /* 0x000fe20007810000 */
[----:B------:R-:W-:Y:S03]  /*1a710*/  FMUL.FTZ R2, R0, c[0x0][0x2d0] ;  /* 0x0000b40000027a20 */ /* 0x000fe60000410000 */
[----:B---3--:R-:W-:Y:S01]  /*1a720*/  FMNMX.FTZ R0, R193, R3, !PT ;  /* 0x00000003c1007209 */ /* 0x008fe20007810000 */
[----:B------:R2:W3:Y:S01]  /*1a730*/  MUFU.EX2 R73, R2 ;  /* 0x0000000200497308 */ /* 0x0004e20000000800 */
[----:B-1----:R-:W-:Y:S01]  /*1a740*/  FMNMX.FTZ R71, R4, R7, !PT ;  /* 0x0000000704477209 */ /* 0x002fe20007810000 */
[----:B------:R-:W-:Y:S01]  /*1a750*/  FFMA.FTZ R4, R154, c[0x0][0x2d0], -R152 ;  /* 0x0000b4009a047a23 */ /* 0x000fe20000010898 */
[----:B-----5:R-:W-:Y:S01]  /*1a760*/  FMNMX.FTZ R0, R74, R0, !PT ;  /* 0x000000004a007209 */ /* 0x020fe20007810000 */
[----:B------:R-:W-:Y:S02]  /*1a770*/  FMUL.FTZ R154, R70, c[0x0][0x2d0] ;  /* 0x0000b400469a7a20 */ /* 0x000fe40000410000 */
[----:B------:R-:W-:Y:S01]  /*1a780*/  @P0 IMAD.WIDE.U32 R6, R216, c[0x0][0x1e0], RZ ;  /* 0x00007800d8060a25 */ /* 0x000fe200078e00ff */
[----:B------:R-:W-:Y:S03]  /*1a790*/  FMNMX.FTZ R0, R75, R0, !PT ;  /* 0x000000004b007209 */ /* 0x000fe60007810000 */
[----:B------:R-:W-:Y:S02]  /*1a7a0*/  MUFU.EX2 R236, R4 ;  /* 0x0000000400ec7308 */ /* 0x000fe40000000800 */
[----:B------:R-:W1:Y:S01]  /*1a7b0*/  SHFL.BFLY PT, R3, R0, 0x2, 0x1f ;  /* 0x0c401f0000037f89 */ /* 0x000e6200000e0000 */
[----:B--2---:R-:W-:Y:S02]  /*1a7c0*/  FADD.FTZ R2, -R71, R84 ;  /* 0x0000005447027221 */ /* 0x004fe40000010100 */
[C---:B---3--:R-:W-:Y:S02]  /*1a7d0*/  FMUL.FTZ R33, R73.reuse, R117 ;  /* 0x0000007549217220 */ /* 0x048fe40000410000 */
[----:B------:R-:W-:Y:S02]  /*1a7e0*/  FMUL.FTZ R2, R2, c[0x0][0x2d0] ;  /* 0x0000b40002027a20 */ /* 0x000fe40000410000 */
[----:B------:R-:W-:Y:S02]  /*1a7f0*/  FMUL.FTZ R49, R73, R133 ;  /* 0x0000008549317220 */ /* 0x000fe40000410000 */
[----:B------:R2:W3:Y:S01]  /*1a800*/  MUFU.EX2 R69, R2 ;  /* 0x0000000200457308 */ /* 0x0004e20000000800 */
[----:B-1----:R-:W-:Y:S01]  /*1a810*/  FMNMX.FTZ R0, R0, R3, !PT ;  /* 0x0000000300007209 */ /* 0x002fe20007810000 */
[--C-:B------:R-:W-:Y:S08]  /*1a820*/  FFMA.FTZ R3, R14, c[0x0][0x2d0], -R152.reuse ;  /* 0x0000b4000e037a23 */ /* 0x100ff00000010898 */
[----:B------:R-:W-:Y:S01]  /*1a830*/  MUFU.EX2 R239, R3 ;  /* 0x0000000300ef7308 */ /* 0x000fe20000000800 */
[----:B--2---:R-:W-:Y:S02]  /*1a840*/  FADD.FTZ R2, -R70, R85 ;  /* 0x0000005546027221 */ /* 0x004fe40000010100 */
[C---:B---3--:R-:W-:Y:S02]  /*1a850*/  FMUL.FTZ R19, R69.reuse, R103 ;  /* 0x0000006745137220 */ /* 0x048fe40000410000 */
[----:B------:R-:W-:Y:S02]  /*1a860*/  FMUL.FTZ R2, R2, c[0x0][0x2d0] ;  /* 0x0000b40002027a20 */ /* 0x000fe40000410000 */
[C---:B------:R-:W-:Y:S03]  /*1a870*/  FMUL.FTZ R34, R69.reuse, R118 ;  /* 0x0000007645227220 */ /* 0x040fe60000410000 */
[----:B------:R1:W2:Y:S01]  /*1a880*/  MUFU.EX2 R68, R2 ;  /* 0x0000000200447308 */ /* 0x0002a20000000800 */
[C---:B------:R-:W-:Y:S02]  /*1a890*/  FMUL.FTZ R35, R69.reuse, R119 ;  /* 0x0000007745237220 */ /* 0x040fe40000410000 */
[C---:B------:R-:W-:Y:S02]  /*1a8a0*/  FMUL.FTZ R50, R69.reuse, R134 ;  /* 0x0000008645327220 */ /* 0x040fe40000410000 */
[----:B------:R-:W-:Y:S02]  /*1a8b0*/  FMUL.FTZ R51, R69, R135 ;  /* 0x0000008745337220 */ /* 0x000fe40000410000 */
[--C-:B-1----:R-:W-:Y:S02]  /*1a8c0*/  FFMA.FTZ R2, R153, c[0x0][0x2d0], -R152.reuse ;  /* 0x0000b40099027a23 */ /* 0x102fe40000010898 */
[----:B------:R-:W-:Y:S02]  /*1a8d0*/  FMUL.FTZ R153, R71, c[0x0][0x2d0] ;  /* 0x0000b40047997a20 */ /* 0x000fe40000410000 */
[----:B------:R1:W3:Y:S01]  /*1a8e0*/  MUFU.EX2 R238, R2 ;  /* 0x0000000200ee7308 */ /* 0x0002e20000000800 */
[----:B--2---:R-:W-:Y:S02]  /*1a8f0*/  FMUL.FTZ R29, R68, R113 ;  /* 0x00000071441d7220 */ /* 0x004fe40000410000 */
[--C-:B------:R-:W-:Y:S01]  /*1a900*/  FFMA.FTZ R3, R169, c[0x0][0x2d0], -R153.reuse ;  /* 0x0000b400a9037a23 */ /* 0x100fe20000010899 */
[----:B------:R-:W-:Y:S01]  /*1a910*/  MOV R169, R220 ;  /* 0x000000dc00a97202 */ /* 0x000fe20000000f00 */
[--C-:B------:R-:W-:Y:S02]  /*1a920*/  FFMA.FTZ R48, R180, c[0x0][0x2d0], -R153.reuse ;  /* 0x0000b400b4307a23 */ /* 0x100fe40000010899 */
[--C-:B------:R-:W-:Y:S02]  /*1a930*/  FFMA.FTZ R56, R178, c[0x0][0x2d0], -R153.reuse ;  /* 0x0000b400b2387a23 */ /* 0x100fe40000010899 */
[--C-:B------:R-:W-:Y:S01]  /*1a940*/  FFMA.FTZ R60, R179, c[0x0][0x2d0], -R153.reuse ;  /* 0x0000b400b33c7a23 */ /* 0x100fe20000010899 */
[----:B------:R2:W-:Y:S01]  /*1a950*/  MUFU.EX2 R232, R3 ;  /* 0x0000000300e87308 */ /* 0x0005e20000000800 */
[C---:B------:R-:W-:Y:S02]  /*1a960*/  FMUL.FTZ R41, R68.reuse, R125 ;  /* 0x0000007d44297220 */ /* 0x040fe40000410000 */
[C---:B------:R-:W-:Y:S02]  /*1a970*/  FMUL.FTZ R45, R68.reuse, R129 ;  /* 0x00000081442d7220 */ /* 0x040fe40000410000 */
[C---:B------:R-:W-:Y:S02]  /*1a980*/  FMUL.FTZ R57, R68.reuse, R141 ;  /* 0x0000008d44397220 */ /* 0x040fe40000410000 */
[----:B------:R-:W-:Y:S03]  /*1a990*/  FMUL.FTZ R61, R68, R145 ;  /* 0x00000091443d7220 */ /* 0x000fe60000410000 */
[----:B------:R4:W-:Y:S01]  /*1a9a0*/  MUFU.EX2 R129, R48 ;  /* 0x0000003000817308 */ /* 0x0009e20000000800 */
[----:B-1----:R-:W-:Y:S01]  /*1a9b0*/  FFMA.FTZ R2, R87, c[0x0][0x2d0], -R152 ;  /* 0x0000b40057027a23 */ /* 0x002fe20000010898 */
[----:B---3--:R-:W-:Y:S08]  /*1a9c0*/  F2FP.BF16.PACK_AB R76, R238, R236 ;  /* 0x000000ecee4c723e */ /* 0x008ff000000010ff */
[----:B------:R1:W3:Y:S01]  /*1a9d0*/  MUFU.EX2 R237, R2 ;  /* 0x0000000200ed7308 */ /* 0x0002e20000000800 */
[--C-:B--2---:R-:W-:Y:S09]  /*1a9e0*/  FFMA.FTZ R3, R167, c[0x0][0x2d0], -R153.reuse ;  /* 0x0000b400a7037a23 */ /* 0x104ff20000010899 */
[----:B------:R2:W5:Y:S01]  /*1a9f0*/  MUFU.EX2 R233, R3 ;  /* 0x0000000300e97308 */ /* 0x0005620000000800 */
[----:B----4-:R-:W-:Y:S01]  /*1aa00*/  FMUL.FTZ R48, R73, R132 ;  /* 0x0000008449307220 */ /* 0x010fe20000410000 */
[----:B-1----:R-:W1:Y:S01]  /*1aa10*/  SHFL.BFLY PT, R2, R0, 0x1, 0x1f ;  /* 0x0c201f0000027f89 */ /* 0x002e6200000e0000 */
[----:B---3--:R-:W-:Y:S01]  /*1aa20*/  F2FP.BF16.PACK_AB R78, R239, R237 ;  /* 0x000000edef4e723e */ /* 0x008fe200000010ff */
[--C-:B--2---:R-:W-:Y:S01]  /*1aa30*/  FFMA.FTZ R3, R17, c[0x0][0x2d0], -R153.reuse ;  /* 0x0000b40011037a23 */ /* 0x104fe20000010899 */
[----:B-----5:R-:W-:Y:S01]  /*1aa40*/  F2FP.BF16.PACK_AB R77, R233, R232 ;  /* 0x000000e8e94d723e */ /* 0x020fe200000010ff */
[----:B------:R-:W-:Y:S01]  /*1aa50*/  FMUL.FTZ R17, R73, R101 ;  /* 0x0000006549117220 */ /* 0x000fe20000410000 */
[----:B------:R-:W-:Y:S03]  /*1aa60*/  MOV R101, R189 ;  /* 0x000000bd00657202 */ /* 0x000fe60000000f00 */
[----:B------:R1:W-:Y:S02]  /*1aa70*/  MUFU.EX2 R235, R3 ;  /* 0x0000000300eb7308 */ /* 0x0003e40000000800 */
[----:B-1----:R-:W-:Y:S01]  /*1aa80*/  FMNMX.FTZ R3, R0, R2, !PT ;  /* 0x0000000200037209 */ /* 0x002fe20007810000 */
[--C-:B------:R-:W-:Y:S02]  /*1aa90*/  FFMA.FTZ R2, R173, c[0x0][0x2d0], -R154.reuse ;  /* 0x0000b400ad027a23 */ /* 0x100fe4000001089a */
[----:B------:R-:W-:Y:S05]  /*1aaa0*/  FFMA.FTZ R0, R16, c[0x0][0x2d0], -R153 ;  /* 0x0000b40010007a23 */ /* 0x000fea0000010899 */
[----:B------:R1:W-:Y:S10]  /*1aab0*/  MUFU.EX2 R226, R2 ;  /* 0x0000000200e27308 */ /* 0x0003f40000000800 */
[----:B------:R2:W3:Y:S01]  /*1aac0*/  MUFU.EX2 R234, R0 ;  /* 0x0000000000ea7308 */ /* 0x0004e20000000800 */
[----:B-1----:R-:W-:Y:S09]  /*1aad0*/  FFMA.FTZ R2, R168, c[0x0][0x2d0], -R154 ;  /* 0x0000b400a8027a23 */ /* 0x002ff2000001089a */
[----:B------:R1:W4:Y:S01]  /*1aae0*/  MUFU.EX2 R227, R2 ;  /* 0x0000000200e37308 */ /* 0x0003220000000800 */
[----:B--2---:R-:W-:Y:S01]  /*1aaf0*/  FADD.FTZ R0, -R3, R86 ;  /* 0x0000005603007221 */ /* 0x004fe20000010100 */
[----:B---3--:R-:W-:Y:S03]  /*1ab00*/  F2FP.BF16.PACK_AB R79, R234, R235 ;  /* 0x000000ebea4f723e */ /* 0x008fe600000010ff */
[----:B------:R-:W-:Y:S06]  /*1ab10*/  FMUL.FTZ R0, R0, c[0x0][0x2d0] ;  /* 0x0000b40000007a20 */ /* 0x000fec0000410000 */
[----:B------:R-:W2:Y:S01]  /*1ab20*/  MUFU.EX2 R0, R0 ;  /* 0x0000000000007308 */ /* 0x000ea20000000800 */
[--C-:B-1----:R-:W-:Y:S01]  /*1ab30*/  FFMA.FTZ R2, R164, c[0x0][0x2d0], -R154.reuse ;  /* 0x0000b400a4027a23 */ /* 0x102fe2000001089a */
[----:B----4-:R-:W-:Y:S02]  /*1ab40*/  F2FP.BF16.PACK_AB R64, R227, R226 ;  /* 0x000000e2e340723e */ /* 0x010fe400000010ff */
[----:B------:R-:W-:Y:S06]  /*1ab50*/  MOV R164, R191 ;  /* 0x000000bf00a47202 */ /* 0x000fec0000000f00 */
[----:B------:R1:W-:Y:S10]  /*1ab60*/  MUFU.EX2 R230, R2 ;  /* 0x0000000200e67308 */ /* 0x0003f40000000800 */
[----:B------:R3:W-:Y:S01]  /*1ab70*/  MUFU.EX2 R191, R56 ;  /* 0x0000003800bf7308 */ /* 0x0007e20000000800 */
[C---:B--2---:R-:W-:Y:S01]  /*1ab80*/  FMUL.FTZ R14, R0.reuse, R98 ;  /* 0x00000062000e7220 */ /* 0x044fe20000410000 */
[----:B------:R-:W-:Y:S01]  /*1ab90*/  MOV R98, R190 ;  /* 0x000000be00627202 */ /* 0x000fe20000000f00 */
[C---:B------:R-:W-:Y:S02]  /*1aba0*/  FMUL.FTZ R30, R0.reuse, R114 ;  /* 0x00000072001e7220 */ /* 0x040fe40000410000 */
[C---:B------:R-:W-:Y:S02]  /*1abb0*/  FMUL.FTZ R31, R0.reuse, R115 ;  /* 0x00000073001f7220 */ /* 0x040fe40000410000 */
[C---:B------:R-:W-:Y:S03]  /*1abc0*/  FMUL.FTZ R42, R0.reuse, R126 ;  /* 0x0000007e002a7220 */ /* 0x040fe60000410000 */
[----:B------:R2:W-:Y:S01]  /*1abd0*/  MUFU.EX2 R190, R60 ;  /* 0x0000003c00be7308 */ /* 0x0005e20000000800 */
[C---:B------:R-:W-:Y:S02]  /*1abe0*/  FMUL.FTZ R43, R0.reuse, R127 ;  /* 0x0000007f002b7220 */ /* 0x040fe40000410000 */
[C---:B------:R-:W-:Y:S02]  /*1abf0*/  FMUL.FTZ R46, R0.reuse, R130 ;  /* 0x00000082002e7220 */ /* 0x040fe40000410000 */
[----:B-1----:R-:W-:Y:S01]  /*1ac00*/  FFMA.FTZ R2, R155, c[0x0][0x2d0], -R154 ;  /* 0x0000b4009b027a23 */ /* 0x002fe2000001089a */
[----:B------:R-:W-:Y:S01]  /*1ac10*/  MOV R155, R195 ;  /* 0x000000c3009b7202 */ /* 0x000fe20000000f00 */
[C---:B------:R-:W-:Y:S02]  /*1ac20*/  FMUL.FTZ R47, R0.reuse, R131 ;  /* 0x00000083002f7220 */ /* 0x040fe40000410000 */
[C---:B------:R-:W-:Y:S01]  /*1ac30*/  FMUL.FTZ R58, R0.reuse, R142 ;  /* 0x0000008e003a7220 */ /* 0x040fe20000410000 */
[----:B------:R1:W4:Y:S01]  /*1ac40*/  MUFU.EX2 R231, R2 ;  /* 0x0000000200e77308 */ /* 0x0003220000000800 */
[C---:B------:R-:W-:Y:S02]  /*1ac50*/  FMUL.FTZ R59, R0.reuse, R143 ;  /* 0x0000008f003b7220 */ /* 0x040fe40000410000 */
[----:B------:R-:W-:Y:S02]  /*1ac60*/  FMUL.FTZ R62, R0, R146 ;  /* 0x00000092003e7220 */ /* 0x000fe40000410000 */
[----:B---3--:R-:W-:Y:S02]  /*1ac70*/  FMUL.FTZ R56, R68, R140 ;  /* 0x0000008c44387220 */ /* 0x008fe40000410000 */
[----:B------:R-:W-:Y:S02]  /*1ac80*/  FMUL.FTZ R63, R0, R147 ;  /* 0x00000093003f7220 */ /* 0x000fe40000410000 */
[----:B--2---:R-:W-:Y:S02]  /*1ac90*/  FMUL.FTZ R60, R68, R144 ;  /* 0x00000090443c7220 */ /* 0x004fe40000410000 */
[----:B-1----:R-:W-:Y:S01]  /*1aca0*/  FMUL.FTZ R2, R3, c[0x0][0x2d0] ;  /* 0x0000b40003027a20 */ /* 0x002fe20000410000 */
[----:B----4-:R-:W-:Y:S03]  /*1acb0*/  F2FP.BF16.PACK_AB R66, R231, R230 ;  /* 0x000000e6e742723e */ /* 0x010fe600000010ff */
[--C-:B------:R-:W-:Y:S02]  /*1acc0*/  FFMA.FTZ R4, R170, c[0x0][0x2d0], -R2.reuse ;  /* 0x0000b400aa047a23 */ /* 0x100fe40000010802 */
[--C-:B------:R-:W-:Y:S01]  /*1acd0*/  FFMA.FTZ R16, R174, c[0x0][0x2d0], -R2.reuse ;  /* 0x0000b400ae107a23 */ /* 0x100fe20000010802 */
[----:B------:R-:W-:Y:S01]  /*1ace0*/  MOV R174, R196 ;  /* 0x000000c400ae7202 */ /* 0x000fe20000000f00 */
[----:B------:R1:W-:Y:S01]  /*1acf0*/  MUFU.EX2 R170, R4 ;  /* 0x0000000400aa7308 */ /* 0x0003e20000000800 */
[--C-:B------:R-:W-:Y:S02]  /*1ad00*/  FFMA.FTZ R28, R28, c[0x0][0x2d0], -R2.reuse ;  /* 0x0000b4001c1c7a23 */ /* 0x100fe40000010802 */
[--C-:B------:R-:W-:Y:S07]  /*1ad10*/  FFMA.FTZ R74, R74, c[0x0][0x2d0], -R2.reuse ;  /* 0x0000b4004a4a7a23 */ /* 0x100fee0000010802 */
[----:B------:R2:W-:Y:S10]  /*1ad20*/  MUFU.EX2 R168, R16 ;  /* 0x0000001000a87308 */ /* 0x0005f40000000800 */
[----:B------:R3:W-:Y:S01]  /*1ad30*/  MUFU.EX2 R196, R32 ;  /* 0x0000002000c47308 */ /* 0x0007e20000000800 */
[--C-:B-1----:R-:W-:Y:S09]  /*1ad40*/  FFMA.FTZ R4, R171, c[0x0][0x2d0], -R2.reuse ;  /* 0x0000b400ab047a23 */ /* 0x102ff20000010802 */
[----:B------:R1:W4:Y:S01]  /*1ad50*/  MUFU.EX2 R171, R4 ;  /* 0x0000000400ab7308 */ /* 0x0003220000000800 */
[C---:B--2---:R-:W-:Y:S01]  /*1ad60*/  FMUL.FTZ R16, R73.reuse, R100 ;  /* 0x0000006449107220 */ /* 0x044fe20000410000 */
[----:B------:R-:W-:Y:S01]  /*1ad70*/  MOV R100, R188 ;  /* 0x000000bc00647202 */ /* 0x000fe20000000f00 */
[----:B---3--:R-:W-:Y:S02]  /*1ad80*/  FMUL.FTZ R32, R73, R116 ;  /* 0x0000007449207220 */ /* 0x008fe40000410000 */
[--C-:B-1----:R-:W-:Y:S01]  /*1ad90*/  FFMA.FTZ R4, R166, c[0x0][0x2d0], -R2.reuse ;  /* 0x0000b400a6047a23 */ /* 0x102fe20000010802 */
[----:B----4-:R-:W-:Y:S04]  /*1ada0*/  F2FP.BF16.PACK_AB R65, R171, R170 ;  /* 0x000000aaab41723e */ /* 0x010fe800000010ff */
[----:B------:R1:W-:Y:S02]  /*1adb0*/  MUFU.EX2 R173, R4 ;  /* 0x0000000400ad7308 */ /* 0x0003e40000000800 */
[----:B-1----:R-:W-:Y:S08]  /*1adc0*/  FFMA.FTZ R4, R165, c[0x0][0x2d0], -R2 ;  /* 0x0000b400a5047a23 */ /* 0x002ff00000010802 */
[----:B------:R1:W-:Y:S10]  /*1add0*/  MUFU.EX2 R165, R28 ;  /* 0x0000001c00a57308 */ /* 0x0003f40000000800 */
[----:B------:R2:W3:Y:S01]  /*1ade0*/  MUFU.EX2 R176, R4 ;  /* 0x0000000400b07308 */ /* 0x0004e20000000800 */
[----:B-1----:R-:W-:Y:S01]  /*1adf0*/  FMUL.FTZ R28, R68, R112 ;  /* 0x00000070441c7220 */ /* 0x002fe20000410000 */
[----:B--2---:R-:W-:Y:S02]  /*1ae00*/  @P0 SHF.R.S32.HI R4, RZ, 0x1f, R216 ;  /* 0x0000001fff040819 */ /* 0x004fe400000114d8 */
[----:B---3--:R-:W-:Y:S03]  /*1ae10*/  F2FP.BF16.PACK_AB R67, R176, R173 ;  /* 0x000000adb043723e */ /* 0x008fe600000010ff */
[----:B------:R-:W-:Y:S02]  /*1ae20*/  @P0 IMAD R8, R4, c[0x0][0x1e0], RZ ;  /* 0x0000780004080a24 */ /* 0x000fe400078e02ff */
[----:B------:R-:W-:Y:S02]  /*1ae30*/  FFMA.FTZ R4, R20, c[0x0][0x2d0], -R152 ;  /* 0x0000b40014047a23 */ /* 0x000fe40000010898 */
[----:B------:R-:W-:Y:S02]  /*1ae40*/  @P0 IMAD R8, R216, c[0x0][0x1e4], R8 ;  /* 0x00007900d8080a24 */ /* 0x000fe400078e0208 */
[----:B------:R1:W-:Y:S02]  /*1ae50*/  MUFU.EX2 R228, R4 ;  /* 0x0000000400e47308 */ /* 0x0003e40000000800 */
[----:B-1----:R-:W-:Y:S05]  /*1ae60*/  @P0 MOV R4, R222 ;  /* 0x000000de00040202 */ /* 0x002fea0000000f00 */
[----:B------:R-:W-:Y:S01]  /*1ae70*/  @P0 IMAD.WIDE.U32 R4, R6, 0x50, R4 ;  /* 0x0000005006040825 */ /* 0x000fe200078e0004 */
[----:B------:R-:W-:Y:S02]  /*1ae80*/  @P0 IADD3 R6, R7, R8, RZ ;  /* 0x0000000807060210 */ /* 0x000fe40007ffe0ff */
[----:B------:R-:W-:Y:S01]  /*1ae90*/  @P0 MOV R7, c[0x0][0x1e0] ;  /* 0x0000780000070a02 */ /* 0x000fe20000000f00 */
[----:B------:R-:W-:Y:S01]  /*1aea0*/  FFMA.FTZ R8, R13, c[0x0][0x2d0], -R152 ;  /* 0x0000b4000d087a23 */ /* 0x000fe20000010898 */
[----:B------:R-:W-:Y:S01]  /*1aeb0*/  @P0 LEA R10, P1, R4, c[0x0][0x1c8], 0x1 ;  /* 0x00007200040a0a11 */ /* 0x000fe200078208ff */
[----:B------:R-:W-:Y:S01]  /*1aec0*/  @P0 IMAD R6, R6, 0x50, RZ ;  /* 0x0000005006060824 */ /* 0x000fe200078e02ff */
[----:B------:R-:W-:Y:S01]  /*1aed0*/  @P0 SHF.L.U32 R13, R7, 0x5, RZ ;  /* 0x00000005070d0819 */ /* 0x000fe200000006ff */
[----:B------:R1:W-:Y:S03]  /*1aee0*/  MUFU.EX2 R225, R8 ;  /* 0x0000000800e17308 */ /* 0x0003e60000000800 */
[----:B------:R-:W-:Y:S02]  /*1aef0*/  @P0 IADD3 R6, R5, R6, RZ ;  /* 0x0000000605060210 */ /* 0x000fe40007ffe0ff */
[----:B------:R-:W-:Y:S02]  /*1af00*/  @P0 MOV R5, 0x5 ;  /* 0x0000000500050802 */ /* 0x000fe40000000f00 */
[----:B------:R-:W-:Y:S02]  /*1af10*/  @P0 LEA.HI.X R11, R4, c[0x0][0x1cc], R6, 0x1, P1 ;  /* 0x00007300040b0a11 */ /* 0x000fe400008f0c06 */
[----:B------:R-:W-:Y:S01]  /*1af20*/  @P0 SHF.L.U64.HI R12, R7, R5, c[0x0][0x1e4] ;  /* 0x00007900070c0619 */ /* 0x000fe20000010205 */
[--C-:B------:R-:W-:Y:S02]  /*1af30*/  FFMA.FTZ R5, R21, c[0x0][0x2d0], -R153.reuse ;  /* 0x0000b40015057a23 */ /* 0x100fe40000010899 */
[----:B------:R2:W-:Y:S02]  /*1af40*/  @P0 LDGSTS.E.BYPASS.LTC128B.128 [R219+0x2900], [R10.64], !P4 ;  /* 0x029000000adb0fae */ /* 0x0005e4000e101d48 */
[----:B------:R3:W-:Y:S01]  /*1af50*/  MUFU.EX2 R223, R5 ;  /* 0x0000000500df7308 */ /* 0x0007e20000000800 */
[-C--:B-1----:R-:W-:Y:S04]  /*1af60*/  @P0 IADD3 R8, P3, R10, R13.reuse, RZ ;  /* 0x0000000d0a080210 */ /* 0x082fe80007f7e0ff */
[-C--:B------:R-:W-:Y:S02]  /*1af70*/  @P0 IADD3.X R9, R11, R12.reuse, RZ, P3, !PT ;  /* 0x0000000c0b090210 */ /* 0x080fe40001ffe4ff */
[-C--:B------:R-:W-:Y:S03]  /*1af80*/  @P0 IADD3 R6, P1, R8, R13.reuse, RZ ;  /* 0x0000000d08060210 */ /* 0x080fe60007f3e0ff */
[----:B------:R1:W-:Y:S01]  /*1af90*/  @P0 LDGSTS.E.BYPASS.LTC128B.128 [R219+0x3100], [R8.64], !P4 ;  /* 0x0310000008db0fae */ /* 0x0003e2000e101d48 */
[-C--:B------:R-:W-:Y:S02]  /*1afa0*/  @P0 IADD3.X R7, R9, R12.reuse, RZ, P1, !PT ;  /* 0x0000000c09070210 */ /* 0x080fe40000ffe4ff */
[-C--:B------:R-:W-:Y:S01]  /*1afb0*/  @P0 IADD3 R4, P2, R6, R13.reuse, RZ ;  /* 0x0000000d06040210 */ /* 0x080fe20007f5e0ff */
[--C-:B--2---:R-:W-:Y:S03]  /*1afc0*/  FFMA.FTZ R11, R22, c[0x0][0x2d0], -R153.reuse ;  /* 0x0000b400160b7a23 */ /* 0x104fe60000010899 */
[----:B---3--:R-:W-:Y:S01]  /*1afd0*/  @P0 IADD3.X R5, R7, R12, RZ, P2, !PT ;  /* 0x0000000c07050210 */ /* 0x008fe200017fe4ff */
[----:B------:R2:W-:Y:S01]  /*1afe0*/  @P0 LDGSTS.E.BYPASS.LTC128B.128 [R219+0x3900], [R6.64], !P4 ;  /* 0x0390000006db0fae */ /* 0x0005e2000e101d48 */
[----:B------:R-:W-:Y:S01]  /*1aff0*/  @P0 IADD3 R10, P1, R4, R13, RZ ;  /* 0x0000000d040a0210 */ /* 0x000fe20007f3e0ff */
[----:B------:R3:W-:Y:S01]  /*1b000*/  MUFU.EX2 R222, R11 ;  /* 0x0000000b00de7308 */ /* 0x0007e20000000800 */
[C---:B------:R-:W-:Y:S01]  /*1b010*/  FMUL.FTZ R13, R68.reuse, R97 ;  /* 0x00000061440d7220 */ /* 0x040fe20000410000 */
[----:B------:R-:W-:Y:S04]  /*1b020*/  MOV R97, R193 ;  /* 0x000000c100617202 */ /* 0x000fe80000000f00 */
[----:B------:R4:W-:Y:S04]  /*1b030*/  @P0 LDGSTS.E.BYPASS.LTC128B.128 [R219+0x4100], [R4.64], !P4 ;  /* 0x0410000004db0fae */ /* 0x0009e8000e101d48 */
[----:B------:R5:W-:Y:S01]  /*1b040*/  MUFU.EX2 R193, R44 ;  /* 0x0000002c00c17308 */ /* 0x000be20000000800 */
[C---:B-1----:R-:W-:Y:S02]  /*1b050*/  FMUL.FTZ R9, R68.reuse, R93 ;  /* 0x0000005d44097220 */ /* 0x042fe40000410000 */
[----:B------:R-:W-:Y:S02]  /*1b060*/  FMUL.FTZ R8, R68, R92 ;  /* 0x0000005c44087220 */ /* 0x000fe40000410000 */
[--C-:B------:R-:W-:Y:S01]  /*1b070*/  FFMA.FTZ R92, R185, c[0x0][0x2d0], -R154.reuse ;  /* 0x0000b400b95c7a23 */ /* 0x100fe2000001089a */
[----:B---3--:R-:W-:Y:S01]  /*1b080*/  @P0 IADD3.X R11, R5, R12, RZ, P1, !PT ;  /* 0x0000000c050b0210 */ /* 0x008fe20000ffe4ff */
[--C-:B--2---:R-:W-:Y:S02]  /*1b090*/  FFMA.FTZ R6, R15, c[0x0][0x2d0], -R153.reuse ;  /* 0x0000b4000f067a23 */ /* 0x104fe40000010899 */
[----:B------:R-:W-:Y:S02]  /*1b0a0*/  FMUL.FTZ R7, R69, R91 ;  /* 0x0000005b45077220 */ /* 0x000fe40000410000 */
[----:B------:R1:W-:Y:S01]  /*1b0b0*/  @P0 LDGSTS.E.BYPASS.LTC128B.128 [R219+0x4900], [R10.64], !P4 ;  /* 0x049000000adb0fae */ /* 0x0003e2000e101d48 */
[----:B------:R2:W-:Y:S01]  /*1b0c0*/  MUFU.EX2 R220, R6 ;  /* 0x0000000600dc7308 */ /* 0x0005e20000000800 */
[--C-:B------:R-:W-:Y:S02]  /*1b0d0*/  FFMA.FTZ R12, R26, c[0x0][0x2d0], -R154.reuse ;  /* 0x0000b4001a0c7a23 */ /* 0x100fe4000001089a */
[--C-:B----4-:R-:W-:Y:S02]  /*1b0e0*/  FFMA.FTZ R4, R18, c[0x0][0x2d0], -R153.reuse ;  /* 0x0000b40012047a23 */ /* 0x110fe40000010899 */
[----:B------:R-:W-:Y:S02]  /*1b0f0*/  FMUL.FTZ R5, R73, R89 ;  /* 0x0000005949057220 */ /* 0x000fe40000410000 */
[----:B------:R-:W3:Y:S01]  /*1b100*/  LDSM.16.MT88.4 R20, [R201] ;  /* 0x00000000c914783b */ /* 0x000ee20000004200 */
[C---:B------:R-:W-:Y:S01]  /*1b110*/  FMUL.FTZ R15, R0.reuse, R99 ;  /* 0x00000063000f7220 */ /* 0x040fe20000410000 */
[----:B------:R-:W-:Y:S01]  /*1b120*/  MOV R99, R194 ;  /* 0x000000c200637202 */ /* 0x000fe20000000f00 */
[----:B------:R4:W-:Y:S01]  /*1b130*/  MUFU.EX2 R221, R4 ;  /* 0x0000000400dd7308 */ /* 0x0009e20000000800 */
[C---:B------:R-:W-:Y:S01]  /*1b140*/  FMUL.FTZ R18, R69.reuse, R102 ;  /* 0x0000006645127220 */ /* 0x040fe20000410000 */
[----:B------:R-:W-:Y:S01]  /*1b150*/  MOV R102, R187 ;  /* 0x000000bb00667202 */ /* 0x000fe20000000f00 */
[----:B------:R-:W-:Y:S02]  /*1b160*/  FMUL.FTZ R26, R0, R110 ;  /* 0x0000006e001a7220 */ /* 0x000fe40000410000 */
[----:B------:R-:W3:Y:S01]  /*1b170*/  LDSM.16.MT88.4 R36, [R205] ;  /* 0x00000000cd24783b */ /* 0x000ee20000004200 */
[----:B-----5:R-:W-:Y:S04]  /*1b180*/  FMUL.FTZ R44, R68, R128 ;  /* 0x00000080442c7220 */ /* 0x020fe80000410000 */
[----:B------:R5:W-:Y:S03]  /*1b190*/  MUFU.EX2 R199, R12 ;  /* 0x0000000c00c77308 */ /* 0x000be60000000800 */
[----:B------:R-:W3:Y:S01]  /*1b1a0*/  LDSM.16.MT88.4 R52, [R202] ;  /* 0x00000000ca34783b */ /* 0x000ee20000004200 */
[----:B--2---:R-:W-:Y:S02]  /*1b1b0*/  FMUL.FTZ R6, R69, R90 ;  /* 0x0000005a45067220 */ /* 0x004fe40000410000 */
[C---:B-1----:R-:W-:Y:S02]  /*1b1c0*/  FMUL.FTZ R10, R0.reuse, R94 ;  /* 0x0000005e000a7220 */ /* 0x042fe40000410000 */
[----:B------:R-:W-:Y:S02]  /*1b1d0*/  FMUL.FTZ R11, R0, R95 ;  /* 0x0000005f000b7220 */ /* 0x000fe40000410000 */
[----:B------:R1:W-:Y:S01]  /*1b1e0*/  MUFU.EX2 R194, R40 ;  /* 0x0000002800c27308 */ /* 0x0003e20000000800 */
[----:B------:R-:W2:Y:S01]  /*1b1f0*/  LDSM.16.MT88.4 R80, [R204] ;  /* 0x00000000cc50783b */ /* 0x000ea20000004200 */
[--C-:B----4-:R-:W-:Y:S01]  /*1b200*/  FFMA.FTZ R4, R172, c[0x0][0x2d0], -R154.reuse ;  /* 0x0000b400ac047a23 */ /* 0x110fe2000001089a */
[----:B------:R-:W-:Y:S06]  /*1b210*/  MOV R172, R218 ;  /* 0x000000da00ac7202 */ /* 0x000fec0000000f00 */
[----:B------:R-:W4:Y:S01]  /*1b220*/  LDSM.16.MT88.4 R84, [R201+0x800] ;  /* 0x00080000c954783b */ /* 0x000f220000004200 */
[----:B------:R3:W-:Y:S01]  /*1b230*/  MUFU.EX2 R197, R4 ;  /* 0x0000000400c57308 */ /* 0x0007e20000000800 */
[C---:B-----5:R-:W-:Y:S01]  /*1b240*/  FMUL.FTZ R12, R68.reuse, R96 ;  /* 0x00000060440c7220 */ /* 0x060fe20000410000 */
[----:B------:R-:W-:Y:S05]  /*1b250*/  MOV R96, R192 ;  /* 0x000000c000607202 */ /* 0x000fea0000000f00 */
[----:B------:R-:W-:Y:S03]  /*1b260*/  LDSM.16.MT88.4 R116, [R205+0x2000] ;  /* 0x00200000cd74783b */ /* 0x000fe60000004200 */
[----:B------:R5:W-:Y:S01]  /*1b270*/  MUFU.EX2 R187, R92 ;  /* 0x0000005c00bb7308 */ /* 0x000be20000000800 */
[C---:B-1----:R-:W-:Y:S04]  /*1b280*/  FMUL.FTZ R40, R68.reuse, R124 ;  /* 0x0000007c44287220 */ /* 0x042fe80000410000 */
[----:B------:R-:W-:Y:S08]  /*1b290*/  LDSM.16.MT88.4 R132, [R202+0x2000] ;  /* 0x00200000ca84783b */ /* 0x000ff00000004200 */
[----:B------:R-:W0:Y:S01]  /*1b2a0*/  LDGDEPBAR ;  /* 0x00000000000079af */ /* 0x000e220000000000 */
[--C-:B---3--:R-:W-:Y:S02]  /*1b2b0*/  FFMA.FTZ R4, R25, c[0x0][0x2d0], -R154.reuse ;  /* 0x0000b40019047a23 */ /* 0x108fe4000001089a */
[----:B------:R-:W-:Y:S02]  /*1b2c0*/  FMUL.FTZ R25, R68, R109 ;  /* 0x0000006d44197220 */ /* 0x000fe40000410000 */
[----:B------:R1:W-:Y:S03]  /*1b2d0*/  MUFU.EX2 R198, R4 ;  /* 0x0000000400c67308 */ /* 0x0003e60000000800 */
[----:B-----5:R-:W-:Y:S01]  /*1b2e0*/  LDSM.16.MT88.4 R92, [R202+0x800] ;  /* 0x00080000ca5c783b */ /* 0x020fe20000004200 */
[----:B-1----:R-:W-:Y:S02]  /*1b2f0*/  FFMA.FTZ R4, R24, c[0x0][0x2d0], -R154 ;  /* 0x0000b40018047a23 */ /* 0x002fe4000001089a */
[--C-:B------:R-:W-:Y:S04]  /*1b300*/  FFMA.FTZ R24, R27, c[0x0][0x2d0], -R2.reuse ;  /* 0x0000b4001b187a23 */ /* 0x100fe80000010802 */
[----:B------:R1:W-:Y:S01]  /*1b310*/  MUFU.EX2 R218, R4 ;  /* 0x0000000400da7308 */ /* 0x0003e20000000800 */
[----:B------:R-:W-:Y:S09]  /*1b320*/  FMUL.FTZ R27, R0, R111 ;  /* 0x0000006f001b7220 */ /* 0x000ff20000410000 */
[----:B------:R3:W-:Y:S01]  /*1b330*/  MUFU.EX2 R166, R24 ;  /* 0x0000001800a67308 */ /* 0x0007e20000000800 */
[----:B-1----:R-:W-:Y:S02]  /*1b340*/  FMUL.FTZ R4, R73, R88 ;  /* 0x0000005849047220 */ /* 0x002fe40000410000 */
[----:B------:R-:W1:Y:S05]  /*1b350*/  LDSM.16.MT88.4 R88, [R205+0x800] ;  /* 0x00080000cd58783b */ /* 0x000e6a0000004200 */
[-C--:B------:R-:W-:Y:S05]  /*1b360*/  HMMA.16816.F32.BF16 R4, R76, R20.reuse, R4 ;  /* 0x000000144c04723c */ /* 0x080fea0000041804 */
[----:B---3--:R-:W-:Y:S02]  /*1b370*/  FMUL.FTZ R24, R68, R108 ;  /* 0x0000006c44187220 */ /* 0x008fe40000410000 */
[----:B------:R-:W3:Y:S01]  /*1b380*/  LDL R108, [R1+0x28] ;  /* 0x00002800016c7983 */ /* 0x000ee20000100800 */
[C---:B------:R-:W-:Y:S03]  /*1b390*/  HMMA.16816.F32.BF16 R8, R64.reuse, R20, R8 ;  /* 0x000000144008723c */ /* 0x040fe60000041808 */
[----:B------:R-:W5:Y:S04]  /*1b3a0*/  LDL.LU R115, [R1+0x10] ;  /* 0x0000100001737983 */ /* 0x000f680000300800 */
[----:B------:R-:W-:Y:S01]  /*1b3b0*/  FFMA.FTZ R20, R175, c[0x0][0x2d0], -R2 ;  /* 0x0000b400af147a23 */ /* 0x000fe20000010802 */
[-C--:B------:R-:W-:Y:S01]  /*1b3c0*/  HMMA.16816.F32.BF16 R12, R64, R22.reuse, R12 ;  /* 0x00000016400c723c */ /* 0x080fe2000004180c */
[----:B------:R-:W5:Y:S02]  /*1b3d0*/  LDL.LU R114, [R1+0xc] ;  /* 0x00000c0001727983 */ /* 0x000f640000300800 */
[----:B------:R1:W1:Y:S01]  /*1b3e0*/  MUFU.EX2 R167, R20 ;  /* 0x0000001400a77308 */ /* 0x0002620000000800 */
[----:B------:R-:W-:Y:S01]  /*1b3f0*/  FMUL.FTZ R21, R73, R105 ;  /* 0x0000006949157220 */ /* 0x000fe20000410000 */
[----:B------:R-:W5:Y:S03]  /*1b400*/  LDL.LU R113, [R1+0x14] ;  /* 0x0000140001717983 */ /* 0x000f660000300800 */
[C---:B------:R-:W-:Y:S01]  /*1b410*/  HMMA.16816.F32.BF16 R16, R76.reuse, R22, R16 ;  /* 0x000000164c10723c */ /* 0x040fe20000041810 */
[----:B------:R-:W5:Y:S06]  /*1b420*/  LDL.LU R112, [R1+0x18] ;  /* 0x0000180001707983 */ /* 0x000f6c0000300800 */
[C---:B------:R-:W-:Y:S02]  /*1b430*/  FMUL.FTZ R22, R69.reuse, R106 ;  /* 0x0000006a45167220 */ /* 0x040fe40000410000 */
[----:B------:R-:W-:Y:S03]  /*1b440*/  FMUL.FTZ R23, R69, R107 ;  /* 0x0000006b45177220 */ /* 0x000fe60000410000 */
[----:B-1----:R-:W-:Y:S07]  /*1b450*/  FMUL.FTZ R20, R73, R104 ;  /* 0x0000006849147220 */ /* 0x002fee0000410000 */
[-C--:B------:R-:W-:Y:S08]  /*1b460*/  HMMA.16816.F32.BF16 R20, R76, R36.reuse, R20 ;  /* 0x000000244c14723c */ /* 0x080ff00000041814 */
[C---:B------:R-:W-:Y:S07]  /*1b470*/  HMMA.16816.F32.BF16 R24, R64.reuse, R36, R24 ;  /* 0x000000244018723c */ /* 0x040fee0000041818 */
[----:B------:R-:W-:Y:S01]  /*1b480*/  FFMA.FTZ R36, R177, c[0x0][0x2d0], -R152 ;  /* 0x0000b400b1247a23 */ /* 0x000fe20000010898 */
[-C--:B------:R-:W-:Y:S03]  /*1b490*/  HMMA.16816.F32.BF16 R28, R64, R38.reuse, R28 ;  /* 0x00000026401c723c */ /* 0x080fe6000004181c */
[----:B------:R1:W-:Y:S01]  /*1b4a0*/  MUFU.EX2 R195, R36 ;  /* 0x0000002400c37308 */ /* 0x0003e20000000800 */
[----:B------:R-:W-:Y:S04]  /*1b4b0*/  FMUL.FTZ R37, R73, R121 ;  /* 0x0000007949257220 */ /* 0x000fe80000410000 */
[C---:B------:R-:W-:Y:S07]  /*1b4c0*/  HMMA.16816.F32.BF16 R32, R76.reuse, R38, R32 ;  /* 0x000000264c20723c */ /* 0x040fee0000041820 */
[C---:B------:R-:W-:Y:S02]  /*1b4d0*/  FMUL.FTZ R38, R69.reuse, R122 ;  /* 0x0000007a45267220 */ /* 0x040fe40000410000 */
[----:B------:R-:W-:Y:S03]  /*1b4e0*/  FMUL.FTZ R39, R69, R123 ;  /* 0x0000007b45277220 */ /* 0x000fe60000410000 */
[----:B-1----:R-:W-:Y:S07]  /*1b4f0*/  FMUL.FTZ R36, R73, R120 ;  /* 0x0000007849247220 */ /* 0x002fee0000410000 */
[-C--:B------:R-:W-:Y:S08]  /*1b500*/  HMMA.16816.F32.BF16 R36, R76, R52.reuse, R36 ;  /* 0x000000344c24723c */ /* 0x080ff00000041824 */
[C---:B------:R-:W-:Y:S07]  /*1b510*/  HMMA.16816.F32.BF16 R40, R64.reuse, R52, R40 ;  /* 0x000000344028723c */ /* 0x040fee0000041828 */
[--C-:B------:R-:W-:Y:S01]  /*1b520*/  FFMA.FTZ R52, R181, c[0x0][0x2d0], -R153.reuse ;  /* 0x0000b400b5347a23 */ /* 0x100fe20000010899 */
[-C--:B------:R-:W-:Y:S03]  /*1b530*/  HMMA.16816.F32.BF16 R44, R64, R54.reuse, R44 ;  /* 0x00000036402c723c */ /* 0x080fe6000004182c */
[----:B------:R1:W-:Y:S01]  /*1b540*/  MUFU.EX2 R192, R52 ;  /* 0x0000003400c07308 */ /* 0x0003e20000000800 */
[----:B------:R-:W-:Y:S04]  /*1b550*/  FMUL.FTZ R53, R73, R137 ;  /* 0x0000008949357220 */ /* 0x000fe80000410000 */
[C---:B------:R-:W-:Y:S07]  /*1b560*/  HMMA.16816.F32.BF16 R48, R76.reuse, R54, R48 ;  /* 0x000000364c30723c */ /* 0x040fee0000041830 */
[C---:B------:R-:W-:Y:S02]  /*1b570*/  FMUL.FTZ R54, R69.reuse, R138 ;  /* 0x0000008a45367220 */ /* 0x040fe40000410000 */
[----:B------:R-:W-:Y:S03]  /*1b580*/  FMUL.FTZ R55, R69, R139 ;  /* 0x0000008b45377220 */ /* 0x000fe60000410000 */
[----:B-1----:R-:W-:Y:S07]  /*1b590*/  FMUL.FTZ R52, R73, R136 ;  /* 0x0000008849347220 */ /* 0x002fee0000410000 */
[-C--:B--2---:R-:W-:Y:S08]  /*1b5a0*/  HMMA.16816.F32.BF16 R52, R76, R80.reuse, R52 ;  /* 0x000000504c34723c */ /* 0x084ff00000041834 */
[C---:B------:R-:W-:Y:S07]  /*1b5b0*/  HMMA.16816.F32.BF16 R56, R64.reuse, R80, R56 ;  /* 0x000000504038723c */ /* 0x040fee0000041838 */
[--C-:B------:R-:W-:Y:S01]  /*1b5c0*/  FFMA.FTZ R80, R182, c[0x0][0x2d0], -R154.reuse ;  /* 0x0000b400b6507a23 */ /* 0x100fe2000001089a */
[-C--:B------:R-:W-:Y:S03]  /*1b5d0*/  HMMA.16816.F32.BF16 R60, R64, R82.reuse, R60 ;  /* 0x00000052403c723c */ /* 0x080fe6000004183c */
[----:B------:R1:W-:Y:S01]  /*1b5e0*/  MUFU.EX2 R128, R80 ;  /* 0x0000005000807308 */ /* 0x0003e20000000800 */
        /* <DEDUP_REMOVED lines=14> */
[-C--:B----4-:R-:W-:Y:S03]  /*1b6d0*/  HMMA.16816.F32.BF16 R4, R76, R84.reuse, R4 ;  /* 0x000000544c04723c */ /* 0x090fe60000041804 */
[----:B-1----:R-:W-:Y:S04]  /*1b6e0*/  FFMA.FTZ R80, R183, c[0x0][0x2d0], -R154 ;  /* 0x0000b400b7507a23 */ /* 0x002fe8000001089a */
[----:B------:R1:W2:Y:S02]  /*1b6f0*/  MUFU.EX2 R188, R80 ;  /* 0x0000005000bc7308 */ /* 0x0002a40000000800 */
        /* <DEDUP_REMOVED lines=11> */
[----:B------:R1:W4:Y:S07]  /*1b7b0*/  MUFU.EX2 R137, R84 ;  /* 0x0000005400897308 */ /* 0x00032e0000000800 */
[C---:B------:R-:W-:Y:S03]  /*1b7c0*/  HMMA.16816.F32.BF16 R32, R76.reuse, R90, R32 ;  /* 0x0000005a4c20723c */ /* 0x040fe60000041820 */
[----:B------:R2:W-:Y:S01]  /*1b7d0*/  MUFU.EX2 R183, R88 ;  /* 0x0000005800b77308 */ /* 0x0005e20000000800 */
[----:B---3--:R-:W-:Y:S02]  /*1b7e0*/  ISETP.GT.AND P0, PT, R217, R108, PT ;  /* 0x0000006cd900720c */ /* 0x008fe40003f04270 */
[----:B------:R-:W-:Y:S02]  /*1b7f0*/  MOV R217, R216 ;  /* 0x000000d800d97202 */ /* 0x000fe40000000f00 */
[-C--:B------:R-:W-:Y:S08]  /*1b800*/  HMMA.16816.F32.BF16 R36, R76, R92.reuse, R36 ;  /* 0x0000005c4c24723c */ /* 0x080ff00000041824 */
[C---:B------:R-:W-:Y:S04]  /*1b810*/  HMMA.16816.F32.BF16 R40, R80.reuse, R92, R40 ;  /* 0x0000005c5028723c */ /* 0x040fe80000041828 */
[----:B-1----:R-:W-:Y:S02]  /*1b820*/  FFMA.FTZ R84, R245, c[0x0][0x2d0], -R2 ;  /* 0x0000b400f5547a23 */ /* 0x002fe40000010802 */
[----:B-----5:R-:W-:Y:S02]  /*1b830*/  FFMA.FTZ R0, R0, R112, R170 ;  /* 0x0000007000007223 */ /* 0x020fe400000100aa */
[-C--:B------:R-:W-:Y:S01]  /*1b840*/  HMMA.16816.F32.BF16 R44, R80, R94.reuse, R44 ;  /* 0x0000005e502c723c */ /* 0x080fe2000004182c */
[----:B------:R1:W-:Y:S03]  /*1b850*/  MUFU.EX2 R138, R84 ;  /* 0x00000054008a7308 */ /* 0x0003e60000000800 */
[----:B--2---:R-:W-:Y:S02]  /*1b860*/  FFMA.FTZ R88, R242, c[0x0][0x2d0], -R152 ;  /* 0x0000b400f2587a23 */ /* 0x004fe40000010898 */
[--C-:B------:R-:W-:Y:S02]  /*1b870*/  FFMA.FTZ R92, R250, c[0x0][0x2d0], -R153.reuse ;  /* 0x0000b400fa5c7a23 */ /* 0x100fe40000010899 */
[C---:B------:R-:W-:Y:S03]  /*1b880*/  HMMA.16816.F32.BF16 R48, R76.reuse, R94, R48 ;  /* 0x0000005e4c30723c */ /* 0x040fe60000041830 */
[----:B------:R2:W-:Y:S10]  /*1b890*/  MUFU.EX2 R185, R88 ;  /* 0x0000005800b97308 */ /* 0x0005f40000000800 */
[----:B------:R3:W-:Y:S01]  /*1b8a0*/  MUFU.EX2 R180, R92 ;  /* 0x0000005c00b47308 */ /* 0x0007e20000000800 */
[----:B-1----:R-:W-:Y:S09]  /*1b8b0*/  FFMA.FTZ R84, R247, c[0x0][0x2d0], -R2 ;  /* 0x0000b400f7547a23 */ /* 0x002ff20000010802 */
[----:B------:R1:W5:Y:S01]  /*1b8c0*/  MUFU.EX2 R136, R84 ;  /* 0x0000005400887308 */ /* 0x0003620000000800 */
[--C-:B--2---:R-:W-:Y:S09]  /*1b8d0*/  FFMA.FTZ R88, R186, c[0x0][0x2d0], -R152.reuse ;  /* 0x0000b400ba587a23 */ /* 0x104ff20000010898 */
[----:B------:R2:W-:Y:S01]  /*1b8e0*/  MUFU.EX2 R186, R88 ;  /* 0x0000005800ba7308 */ /* 0x0005e20000000800 */
[--C-:B---3--:R-:W-:Y:S09]  /*1b8f0*/  FFMA.FTZ R92, R244, c[0x0][0x2d0], -R153.reuse ;  /* 0x0000b400f45c7a23 */ /* 0x108ff20000010899 */
[----:B------:R3:W-:Y:S01]  /*1b900*/  MUFU.EX2 R181, R92 ;  /* 0x0000005c00b57308 */ /* 0x0007e20000000800 */
[----:B-1----:R-:W1:Y:S01]  /*1b910*/  LDSM.16.MT88.4 R84, [R204+0x800] ;  /* 0x00080000cc54783b */ /* 0x002e620000004200 */
[----:B--2---:R-:W-:Y:S08]  /*1b920*/  FFMA.FTZ R88, R240, c[0x0][0x2d0], -R152 ;  /* 0x0000b400f0587a23 */ /* 0x004ff00000010898 */
[----:B------:R2:W-:Y:S01]  /*1b930*/  MUFU.EX2 R184, R88 ;  /* 0x0000005800b87308 */ /* 0x0005e20000000800 */
[--C-:B---3--:R-:W-:Y:S09]  /*1b940*/  FFMA.FTZ R92, R102, c[0x0][0x2d0], -R154.reuse ;  /* 0x0000b400665c7a23 */ /* 0x108ff2000001089a */
[----:B------:R3:W-:Y:S01]  /*1b950*/  MUFU.EX2 R178, R92 ;  /* 0x0000005c00b27308 */ /* 0x0007e20000000800 */
[--C-:B--2---:R-:W-:Y:S01]  /*1b960*/  FFMA.FTZ R88, R249, c[0x0][0x2d0], -R153.reuse ;  /* 0x0000b400f9587a23 */ /* 0x104fe20000010899 */
[-C--:B-1----:R-:W-:Y:S08]  /*1b970*/  HMMA.16816.F32.BF16 R52, R76, R84.reuse, R52 ;  /* 0x000000544c34723c */ /* 0x082ff00000041834 */
[----:B------:R1:W-:Y:S01]  /*1b980*/  MUFU.EX2 R182, R88 ;  /* 0x0000005800b67308 */ /* 0x0003e20000000800 */
[C---:B------:R-:W-:Y:S01]  /*1b990*/  HMMA.16816.F32.BF16 R56, R80.reuse, R84, R56 ;  /* 0x000000545038723c */ /* 0x040fe20000041838 */
[----:B---3--:R-:W-:Y:S06]  /*1b9a0*/  LDSM.16.MT88.4 R92, [R202+0x1000] ;  /* 0x00100000ca5c783b */ /* 0x008fec0000004200 */
[--C-:B------:R-:W-:Y:S01]  /*1b9b0*/  FFMA.FTZ R84, R246, c[0x0][0x2d0], -R153.reuse ;  /* 0x0000b400f6547a23 */ /* 0x100fe20000010899 */
[-C--:B------:R-:W-:Y:S03]  /*1b9c0*/  HMMA.16816.F32.BF16 R60, R80, R86.reuse, R60 ;  /* 0x00000056503c723c */ /* 0x080fe6000004183c */
[----:B------:R2:W-:Y:S04]  /*1b9d0*/  MUFU.EX2 R179, R84 ;  /* 0x0000005400b37308 */ /* 0x0005e80000000800 */
[--C-:B------:R-:W-:Y:S01]  /*1b9e0*/  FFMA.FTZ R80, R251, c[0x0][0x2d0], -R154.reuse ;  /* 0x0000b400fb507a23 */ /* 0x100fe2000001089a */
[----:B------:R-:W-:Y:S01]  /*1b9f0*/  HMMA.16816.F32.BF16 R64, R76, R86, R64 ;  /* 0x000000564c40723c */ /* 0x000fe20000041840 */
[----:B-1----:R-:W1:Y:S03]  /*1ba00*/  LDSM.16.MT88.4 R88, [R201+0x1000] ;  /* 0x00100000c958783b */ /* 0x002e660000004200 */
[----:B------:R-:W-:Y:S01]  /*1ba10*/  F2FP.BF16.PACK_AB R82, R187, R188 ;  /* 0x000000bcbb52723e */ /* 0x000fe200000010ff */
[----:B------:R3:W-:Y:S01]  /*1ba20*/  MUFU.EX2 R143, R80 ;  /* 0x00000050008f7308 */ /* 0x0007e20000000800 */
[----:B----4-:R-:W-:Y:S02]  /*1ba30*/  F2FP.BF16.PACK_AB R81, R137, R139 ;  /* 0x0000008b8951723e */ /* 0x010fe400000010ff */
[----:B------:R-:W-:Y:S04]  /*1ba40*/  F2FP.BF16.PACK_AB R76, R195, R196 ;  /* 0x000000c4c34c723e */ /* 0x000fe800000010ff */
[----:B------:R-:W-:Y:S02]  /*1ba50*/  F2FP.BF16.PACK_AB R78, R193, R194 ;  /* 0x000000c2c14e723e */ /* 0x000fe400000010ff */
[----:B------:R-:W-:Y:S02]  /*1ba60*/  F2FP.BF16.PACK_AB R77, R192, R129 ;  /* 0x00000081c04d723e */ /* 0x000fe400000010ff */
[----:B------:R-:W-:Y:S02]  /*1ba70*/  F2FP.BF16.PACK_AB R79, R190, R191 ;  /* 0x000000bfbe4f723e */ /* 0x000fe400000010ff */
[----:B-----5:R-:W-:Y:S01]  /*1ba80*/  F2FP.BF16.PACK_AB R83, R136, R138 ;  /* 0x0000008a8853723e */ /* 0x020fe200000010ff */
[----:B--2---:R-:W2:Y:S01]  /*1ba90*/  LDSM.16.MT88.4 R84, [R205+0x1000] ;  /* 0x00100000cd54783b */ /* 0x004ea20000004200 */
[--C-:B---3--:R-:W-:Y:S04]  /*1baa0*/  FFMA.FTZ R80, R252, c[0x0][0x2d0], -R154.reuse ;  /* 0x0000b400fc507a23 */ /* 0x108fe8000001089a */
[----:B------:R3:W-:Y:S01]  /*1bab0*/  MUFU.EX2 R142, R80 ;  /* 0x00000050008e7308 */ /* 0x0007e20000000800 */
[-C--:B-1----:R-:W-:Y:S03]  /*1bac0*/  HMMA.16816.F32.BF16 R4, R76, R88.reuse, R4 ;  /* 0x000000584c04723c */ /* 0x082fe60000041804 */
[----:B---3--:R-:W-:Y:S07]  /*1bad0*/  F2FP.BF16.PACK_AB R80, R189, R128 ;  /* 0x00000080bd50723e */ /* 0x008fee00000010ff */
[C---:B------:R-:W-:Y:S07]  /*1bae0*/  HMMA.16816.F32.BF16 R8, R80.reuse, R88, R8 ;  /* 0x000000585008723c */ /* 0x040fee0000041808 */
[----:B------:R-:W-:Y:S01]  /*1baf0*/  FFMA.FTZ R88, R101, c[0x0][0x2d0], -R154 ;  /* 0x0000b40065587a23 */ /* 0x000fe2000001089a */
[-C--:B------:R-:W-:Y:S03]  /*1bb00*/  HMMA.16816.F32.BF16 R12, R80, R90.reuse, R12 ;  /* 0x0000005a500c723c */ /* 0x080fe6000004180c */
[----:B------:R1:W-:Y:S01]  /*1bb10*/  MUFU.EX2 R177, R88 ;  /* 0x0000005800b17308 */ /* 0x0003e20000000800 */
[----:B------:R-:W-:Y:S04]  /*1bb20*/  MOV R101, R174 ;  /* 0x000000ae00657202 */ /* 0x000fe80000000f00 */
[C---:B------:R-:W-:Y:S08]  /*1bb30*/  HMMA.16816.F32.BF16 R16, R76.reuse, R90, R16 ;  /* 0x0000005a4c10723c */ /* 0x040ff00000041810 */
[-C--:B--2---:R-:W-:Y:S08]  /*1bb40*/  HMMA.16816.F32.BF16 R20, R76, R84.reuse, R20 ;  /* 0x000000544c14723c */ /* 0x084ff00000041814 */
[C---:B------:R-:W-:Y:S04]  /*1bb50*/  HMMA.16816.F32.BF16 R24, R80.reuse, R84, R24 ;  /* 0x000000545018723c */ /* 0x040fe80000041818 */
[--C-:B-1----:R-:W-:Y:S01]  /*1bb60*/  FFMA.FTZ R88, R100, c[0x0][0x2d0], -R2.reuse ;  /* 0x0000b40064587a23 */ /* 0x102fe20000010802 */
[----:B------:R-:W-:Y:S02]  /*1bb70*/  MOV R100, R169 ;  /* 0x000000a900647202 */ /* 0x000fe40000000f00 */
[--C-:B------:R-:W-:Y:S01]  /*1bb80*/  FFMA.FTZ R84, R157, c[0x0][0x2d0], -R2.reuse ;  /* 0x0000b4009d547a23 */ /* 0x100fe20000010802 */
[-C--:B------:R-:W-:Y:S01]  /*1bb90*/  HMMA.16816.F32.BF16 R28, R80, R86.reuse, R28 ;  /* 0x00000056501c723c */ /* 0x080fe2000004181c */
[----:B------:R1:W-:Y:S07]  /*1bba0*/  MUFU.EX2 R141, R88 ;  /* 0x00000058008d7308 */ /* 0x0003ee0000000800 */
        /* <DEDUP_REMOVED lines=8> */
[C---:B------:R-:W-:Y:S04]  /*1bc30*/  HMMA.16816.F32.BF16 R48, R76.reuse, R94, R48 ;  /* 0x0000005e4c30723c */ /* 0x040fe80000041830 */
[----:B-1----:R-:W-:Y:S02]  /*1bc40*/  FFMA.FTZ R88, R156, c[0x0][0x2d0], -R2 ;  /* 0x0000b4009c587a23 */ /* 0x002fe40000010802 */
[----:B------:R1:W-:Y:S10]  /*1bc50*/  MUFU.EX2 R156, R84 ;  /* 0x00000054009c7308 */ /* 0x0003f40000000800 */
[----:B------:R2:W-:Y:S01]  /*1bc60*/  MUFU.EX2 R155, R88 ;  /* 0x00000058009b7308 */ /* 0x0005e20000000800 */
[----:B-1----:R-:W-:Y:S01]  /*1bc70*/  FFMA.FTZ R84, R99, c[0x0][0x2d0], -R152 ;  /* 0x0000b40063547a23 */ /* 0x002fe20000010898 */
[----:B------:R-:W-:Y:S02]  /*1bc80*/  MOV R99, R96 ;  /* 0x0000006000637202 */ /* 0x000fe40000000f00 */
[----:B------:R-:W-:Y:S06]  /*1bc90*/  MOV R96, R164 ;  /* 0x000000a400607202 */ /* 0x000fec0000000f00 */
[----:B------:R1:W-:Y:S01]  /*1bca0*/  MUFU.EX2 R175, R84 ;  /* 0x0000005400af7308 */ /* 0x0003e20000000800 */
[----:B------:R-:W-:Y:S01]  /*1bcb0*/  FFMA.FTZ R96, R96, c[0x0][0x2d0], -R2 ;  /* 0x0000b40060607a23 */ /* 0x000fe20000010802 */
[----:B--2---:R-:W2:Y:S08]  /*1bcc0*/  LDSM.16.MT88.4 R88, [R204+0x1000] ;  /* 0x00100000cc58783b */ /* 0x004eb00000004200 */
[----:B------:R3:W-:Y:S01]  /*1bcd0*/  MUFU.EX2 R164, R92 ;  /* 0x0000005c00a47308 */ /* 0x0007e20000000800 */
[--C-:B-1----:R-:W-:Y:S09]  /*1bce0*/  FFMA.FTZ R84, R172, c[0x0][0x2d0], -R152.reuse ;  /* 0x0000b400ac547a23 */ /* 0x102ff20000010898 */
[----:B------:R1:W4:Y:S01]  /*1bcf0*/  MUFU.EX2 R172, R84 ;  /* 0x0000005400ac7308 */ /* 0x0003220000000800 */
[--C-:B---3--:R-:W-:Y:S09]  /*1bd00*/  FFMA.FTZ R92, R162, c[0x0][0x2d0], -R153.reuse ;  /* 0x0000b400a25c7a23 */ /* 0x108ff20000010899 */
[----:B------:R3:W5:Y:S01]  /*1bd10*/  MUFU.EX2 R162, R92 ;  /* 0x0000005c00a27308 */ /* 0x0007620000000800 */
[-C--:B--2---:R-:W-:Y:S03]  /*1bd20*/  HMMA.16816.F32.BF16 R52, R76, R88.reuse, R52 ;  /* 0x000000584c34723c */ /* 0x084fe60000041834 */
[----:B-1----:R-:W-:Y:S01]  /*1bd30*/  FFMA.FTZ R84, R159, c[0x0][0x2d0], -R152 ;  /* 0x0000b4009f547a23 */ /* 0x002fe20000010898 */
[----:B----4-:R-:W-:Y:S04]  /*1bd40*/  F2FP.BF16.PACK_AB R148, R172, R175 ;  /* 0x000000afac94723e */ /* 0x010fe800000010ff */
[C---:B------:R-:W-:Y:S01]  /*1bd50*/  HMMA.16816.F32.BF16 R56, R80.reuse, R88, R56 ;  /* 0x000000585038723c */ /* 0x040fe20000041838 */
[----:B------:R1:W-:Y:S06]  /*1bd60*/  MUFU.EX2 R174, R84 ;  /* 0x0000005400ae7308 */ /* 0x0003ec0000000800 */
[--C-:B------:R-:W-:Y:S01]  /*1bd70*/  FFMA.FTZ R88, R161, c[0x0][0x2d0], -R153.reuse ;  /* 0x0000b400a1587a23 */ /* 0x100fe20000010899 */
[-C--:B------:R-:W-:Y:S03]  /*1bd80*/  HMMA.16816.F32.BF16 R60, R80, R90.reuse, R60 ;  /* 0x0000005a503c723c */ /* 0x080fe6000004183c */
[----:B------:R2:W-:Y:S01]  /*1bd90*/  MUFU.EX2 R163, R88 ;  /* 0x0000005800a37308 */ /* 0x0005e20000000800 */
[----:B---3--:R-:W-:Y:S01]  /*1bda0*/  FFMA.FTZ R92, R100, c[0x0][0x2d0], -R154 ;  /* 0x0000b400645c7a23 */ /* 0x008fe2000001089a */
[----:B-----5:R-:W-:Y:S02]  /*1bdb0*/  F2FP.BF16.PACK_AB R149, R162, R164 ;  /* 0x000000a4a295723e */ /* 0x020fe400000010ff */
[----:B------:R-:W-:Y:S01]  /*1bdc0*/  FFMA.FTZ R80, R160, c[0x0][0x2d0], -R153 ;  /* 0x0000b400a0507a23 */ /* 0x000fe20000010899 */
[----:B------:R-:W-:Y:S04]  /*1bdd0*/  HMMA.16816.F32.BF16 R64, R76, R90, R64 ;  /* 0x0000005a4c40723c */ /* 0x000fe80000041840 */
[----:B------:R-:W-:Y:S01]  /*1bde0*/  F2FP.BF16.PACK_AB R82, R177, R178 ;  /* 0x000000b2b152723e */ /* 0x000fe200000010ff */
[----:B------:R3:W4:Y:S02]  /*1bdf0*/  MUFU.EX2 R161, R80 ;  /* 0x0000005000a17308 */ /* 0x0007240000000800 */
[----:B------:R-:W-:Y:S02]  /*1be00*/  F2FP.BF16.PACK_AB R76, R185, R183 ;  /* 0x000000b7b94c723e */ /* 0x000fe400000010ff */
[----:B------:R-:W-:Y:S03]  /*1be10*/  F2FP.BF16.PACK_AB R78, R184, R186 ;  /* 0x000000bab84e723e */ /* 0x000fe600000010ff */
[----:B-1----:R-:W-:Y:S01]  /*1be20*/  FFMA.FTZ R84, R158, c[0x0][0x2d0], -R152 ;  /* 0x0000b4009e547a23 */ /* 0x002fe20000010898 */
[----:B------:R-:W-:Y:S02]  /*1be30*/  F2FP.BF16.PACK_AB R77, R180, R182 ;  /* 0x000000b6b44d723e */ /* 0x000fe400000010ff */
[----:B------:R-:W-:Y:S01]  /*1be40*/  F2FP.BF16.PACK_AB R79, R179, R181 ;  /* 0x000000b5b34f723e */ /* 0x000fe200000010ff */
[----:B------:R1:W5:Y:S01]  /*1be50*/  MUFU.EX2 R169, R84 ;  /* 0x0000005400a97308 */ /* 0x0003620000000800 */
[----:B------:R-:W-:Y:S02]  /*1be60*/  F2FP.BF16.PACK_AB R81, R140, R141 ;  /* 0x0000008d8c51723e */ /* 0x000fe400000010ff */
[----:B------:R-:W-:Y:S01]  /*1be70*/  F2FP.BF16.PACK_AB R83, R156, R155 ;  /* 0x0000009b9c53723e */ /* 0x000fe200000010ff */
[----:B--2---:R-:W-:Y:S06]  /*1be80*/  LDSM.16.MT88.4 R88, [R205+0x1800] ;  /* 0x00180000cd58783b */ /* 0x004fec0000004200 */
[----:B------:R2:W-:Y:S01]  /*1be90*/  MUFU.EX2 R159, R92 ;  /* 0x0000005c009f7308 */ /* 0x0005e20000000800 */
[--C-:B---3--:R-:W-:Y:S01]  /*1bea0*/  FFMA.FTZ R80, R101, c[0x0][0x2d0], -R154.reuse ;  /* 0x0000b40065507a23 */ /* 0x108fe2000001089a */
[----:B----4-:R-:W-:Y:S01]  /*1beb0*/  F2FP.BF16.PACK_AB R151, R161, R163 ;  /* 0x000000a3a197723e */ /* 0x010fe200000010ff */
[----:B------:R-:W-:Y:S07]  /*1bec0*/  LDSM.16.MT88.4 R100, [R201+0x2000] ;  /* 0x00200000c964783b */ /* 0x000fee0000004200 */
[----:B------:R3:W4:Y:S01]  /*1bed0*/  MUFU.EX2 R160, R80 ;  /* 0x0000005000a07308 */ /* 0x0007220000000800 */
[----:B-1----:R-:W1:Y:S01]  /*1bee0*/  LDSM.16.MT88.4 R84, [R201+0x1800] ;  /* 0x00180000c954783b */ /* 0x002e620000004200 */
[----:B-----5:R-:W-:Y:S08]  /*1bef0*/  F2FP.BF16.PACK_AB R150, R169, R174 ;  /* 0x000000aea996723e */ /* 0x020ff000000010ff */
[----:B------:R-:W-:Y:S01]  /*1bf00*/  MUFU.EX2 R152, R74 ;  /* 0x0000004a00987308 */ /* 0x000fe20000000800 */
[----:B--2---:R-:W2:Y:S01]  /*1bf10*/  LDSM.16.MT88.4 R92, [R202+0x1800] ;  /* 0x00180000ca5c783b */ /* 0x004ea20000004200 */
[----:B---3--:R-:W-:Y:S02]  /*1bf20*/  F2FP.BF16.PACK_AB R80, R142, R143 ;  /* 0x0000008f8e50723e */ /* 0x008fe400000010ff */
[----:B----4-:R-:W-:Y:S01]  /*1bf30*/  F2FP.BF16.PACK_AB R144, R159, R160 ;  /* 0x000000a09f90723e */ /* 0x010fe200000010ff */
[-C--:B-1----:R-:W-:Y:S08]  /*1bf40*/  HMMA.16816.F32.BF16 R4, R76, R84.reuse, R4 ;  /* 0x000000544c04723c */ /* 0x082ff00000041804 */
[C---:B------:R-:W-:Y:S07]  /*1bf50*/  HMMA.16816.F32.BF16 R8, R80.reuse, R84, R8 ;  /* 0x000000545008723c */ /* 0x040fee0000041808 */
[--C-:B------:R-:W-:Y:S01]  /*1bf60*/  FFMA.FTZ R84, R99, c[0x0][0x2d0], -R154.reuse ;  /* 0x0000b40063547a23 */ /* 0x100fe2000001089a */
[-C--:B------:R-:W-:Y:S03]  /*1bf70*/  HMMA.16816.F32.BF16 R12, R80, R86.reuse, R12 ;  /* 0x00000056500c723c */ /* 0x080fe6000004180c */
[----:B------:R1:W-:Y:S05]  /*1bf80*/  MUFU.EX2 R158, R84 ;  /* 0x00000054009e7308 */ /* 0x0003ea0000000800 */
[C---:B------:R-:W-:Y:S08]  /*1bf90*/  HMMA.16816.F32.BF16 R16, R76.reuse, R86, R16 ;  /* 0x000000564c10723c */ /* 0x040ff00000041810 */
[-C--:B------:R-:W-:Y:S08]  /*1bfa0*/  HMMA.16816.F32.BF16 R20, R76, R88.reuse, R20 ;  /* 0x000000584c14723c */ /* 0x080ff00000041814 */
[C---:B------:R-:W-:Y:S04]  /*1bfb0*/  HMMA.16816.F32.BF16 R24, R80.reuse, R88, R24 ;  /* 0x000000585018723c */ /* 0x040fe80000041818 */
[----:B-1----:R-:W-:Y:S02]  /*1bfc0*/  FFMA.FTZ R84, R98, c[0x0][0x2d0], -R154 ;  /* 0x0000b40062547a23 */ /* 0x002fe4000001089a */
[----:B------:R-:W-:Y:S01]  /*1bfd0*/  MUFU.EX2 R154, R96 ;  /* 0x00000060009a7308 */ /* 0x000fe20000000800 */
[--C-:B------:R-:W-:Y:S01]  /*1bfe0*/  FFMA.FTZ R88, R97, c[0x0][0x2d0], -R2.reuse ;  /* 0x0000b40061587a23 */ /* 0x100fe20000010802 */
[-C--:B------:R-:W-:Y:S04]  /*1bff0*/  HMMA.16816.F32.BF16 R28, R80, R90.reuse, R28 ;  /* 0x0000005a501c723c */ /* 0x080fe8000004181c */
[----:B------:R-:W-:Y:S04]  /*1c000*/  FFMA.FTZ R2, R75, c[0x0][0x2d0], -R2 ;  /* 0x0000b4004b027a23 */ /* 0x000fe80000010802 */
[C---:B------:R-:W-:Y:S01]  /*1c010*/  HMMA.16816.F32.BF16 R32, R76.reuse, R90, R32 ;  /* 0x0000005a4c20723c */ /* 0x040fe20000041820 */
[----:B------:R1:W3:Y:S07]  /*1c020*/  MUFU.EX2 R157, R84 ;  /* 0x00000054009d7308 */ /* 0x0002ee0000000800 */
[-C--:B--2---:R-:W-:Y:S03]  /*1c030*/  HMMA.16816.F32.BF16 R36, R76, R92.reuse, R36 ;  /* 0x0000005c4c24723c */ /* 0x084fe60000041824 */
[----:B------:R2:W4:Y:S05]  /*1c040*/  MUFU.EX2 R74, R2 ;  /* 0x00000002004a7308 */ /* 0x00052a0000000800 */
[C---:B------:R-:W-:Y:S05]  /*1c050*/  HMMA.16816.F32.BF16 R40, R80.reuse, R92, R40 ;  /* 0x0000005c5028723c */ /* 0x040fea0000041828 */
[----:B------:R-:W5:Y:S03]  /*1c060*/  MUFU.EX2 R153, R88 ;  /* 0x0000005800997308 */ /* 0x000f660000000800 */
[-C--:B------:R-:W-:Y:S01]  /*1c070*/  HMMA.16816.F32.BF16 R44, R80, R94.reuse, R44 ;  /* 0x0000005e502c723c */ /* 0x080fe2000004182c */
[----:B-1----:R-:W1:Y:S03]  /*1c080*/  LDSM.16.MT88.4 R84, [R204+0x1800] ;  /* 0x00180000cc54783b */ /* 0x002e660000004200 */
[----:B---3--:R-:W-:Y:S04]  /*1c090*/  F2FP.BF16.PACK_AB R146, R157, R158 ;  /* 0x0000009e9d92723e */ /* 0x008fe800000010ff */
[C---:B------:R-:W-:Y:S04]  /*1c0a0*/  HMMA.16816.F32.BF16 R48, R76.reuse, R94, R48 ;  /* 0x0000005e4c30723c */ /* 0x040fe80000041830 */
[----:B--2---:R-:W-:Y:S01]  /*1c0b0*/  FFMA.FTZ R2, R68, R113, R226 ;  /* 0x0000007144027223 */ /* 0x004fe200000100e2 */
[----:B----4-:R-:W-:Y:S02]  /*1c0c0*/  F2FP.BF16.PACK_AB R147, R74, R152 ;  /* 0x000000984a93723e */ /* 0x010fe400000010ff */
[----:B-----5:R-:W-:Y:S01]  /*1c0d0*/  F2FP.BF16.PACK_AB R145, R153, R154 ;  /* 0x0000009a9991723e */ /* 0x020fe200000010ff */
[-C--:B-1----:R-:W-:Y:S08]  /*1c0e0*/  HMMA.16816.F32.BF16 R52, R76, R84.reuse, R52 ;  /* 0x000000544c34723c */ /* 0x082ff00000041834 */
[C---:B------:R-:W-:Y:S07]  /*1c0f0*/  HMMA.16816.F32.BF16 R56, R80.reuse, R84, R56 ;  /* 0x000000545038723c */ /* 0x040fee0000041838 */
[----:B------:R-:W-:Y:S01]  /*1c100*/  MOV R84, R71 ;  /* 0x0000004700547202 */ /* 0x000fe20000000f00 */
[-C--:B------:R-:W-:Y:S04]  /*1c110*/  HMMA.16816.F32.BF16 R60, R80, R86.reuse, R60 ;  /* 0x00000056503c723c */ /* 0x080fe8000004183c */
[----:B------:R-:W-:Y:S04]  /*1c120*/  MOV R85, R70 ;  /* 0x0000004600557202 */ /* 0x000fe80000000f00 */
[----:B------:R-:W-:Y:S07]  /*1c130*/  HMMA.16816.F32.BF16 R64, R76, R86, R64 ;  /* 0x000000564c40723c */ /* 0x000fee0000041840 */
[----:B------:R-:W-:Y:S01]  /*1c140*/  MOV R86, R3 ;  /* 0x0000000300567202 */ /* 0x000fe20000000f00 */
[-C--:B------:R-:W-:Y:S07]  /*1c150*/  HMMA.16816.F32.BF16 R88, R148, R100.reuse, R4 ;  /* 0x000000649458723c */ /* 0x080fee0000041804 */
[----:B------:R-:W-:Y:S01]  /*1c160*/  FFMA.FTZ R5, R73, R115, R236 ;  /* 0x0000007349057223 */ /* 0x000fe200000100ec */
[C---:B------:R-:W-:Y:S04]  /*1c170*/  HMMA.16816.F32.BF16 R92, R144.reuse, R100, R8 ;  /* 0x00000064905c723c */ /* 0x040fe80000041808 */
[----:B------:R-:W-:Y:S02]  /*1c180*/  FFMA.FTZ R4, R69, R114, R232 ;  /* 0x0000007245047223 */ /* 0x000fe400000100e8 */
        /* <DEDUP_REMOVED lines=97> */
.L_x_959:
[----:B--2---:R-:W2:Y:S02]  /*1c7a0*/  LDL R0, [R1+0x8] ;  /* 0x0000080001007983 */ /* 0x004ea40000100800 */
[----:B--2---:R-:W-:-:S13]  /*1c7b0*/  ISETP.GE.AND P0, PT, R216, R0, PT ;  /* 0x00000000d800720c */ /* 0x004fda0003f06270 */
[----:B------:R-:W-:Y:S05]  /*1c7c0*/  @!P0 BRA `(.L_x_961) ;  /* 0x0000575000008947 */ /* 0x000fea0003800000 */
[----:B------:R-:W-:Y:S01]  /*1c7d0*/  IMAD.MOV.U32 R85, RZ, RZ, R71 ;  /* 0x000000ffff557224 */ /* 0x000fe200078e0047 */
[----:B------:R-:W-:Y:S01]  /*1c7e0*/  MOV R87, R3 ;  /* 0x0000000300577202 */ /* 0x000fe20000000f00 */
[----:B------:R-:W-:Y:S01]  /*1c7f0*/  IMAD.MOV.U32 R84, RZ, RZ, R72 ;  /* 0x000000ffff547224 */ /* 0x000fe200078e0048 */
[----:B------:R-:W-:Y:S02]  /*1c800*/  MOV R86, R70 ;  /* 0x0000004600567202 */ /* 0x000fe40000000f00 */
.L_x_978:
        /* <DEDUP_REMOVED lines=10> */
[----:B------:R-:W-:Y:S03]  /*1c8b0*/  IMAD R0, R216, c[0x0][0x20c], R0 ;  /* 0x00008300d8007a24 */ /* 0x000fe600078e0200 */
        /* <DEDUP_REMOVED lines=11> */
[----:B------:R-:W2:Y:S04]  /*1c970*/  LDL R228, [R1+0x8] ;  /* 0x0000080001e47983 */ /* 0x000ea80000100800 */
        /* <DEDUP_REMOVED lines=25> */
[-C--:B------:R-:W-:Y:S05]  /*1cb10*/  HMMA.16816.F32.BF16 R4, R156, R160.reuse, R4 ;  /* 0x000000a09c04723c */ /* 0x080fea0000041804 */
[----:B--2---:R-:W-:Y:S02]  /*1cb20*/  MOV R3, R172 ;  /* 0x000000ac00037202 */ /* 0x004fe40000000f00 */
[----:B------:R-:W-:Y:S01]  /*1cb30*/  MOV R172, c[0x0][0x208] ;  /* 0x0000820000ac7a02 */ /* 0x000fe20000000f00 */
[C---:B------:R-:W-:Y:S04]  /*1cb40*/  HMMA.16816.F32.BF16 R8, R164.reuse, R160, R8 ;  /* 0x000000a0a408723c */ /* 0x040fe80000041808 */
[----:B------:R-:W-:Y:S03]  /*1cb50*/  SHF.L.U32 R180, R172, 0x5, RZ ;  /* 0x00000005acb47819 */ /* 0x000fe600000006ff */
[----:B------:R-:W-:Y:S01]  /*1cb60*/  IMAD.WIDE.U32 R160, R216, c[0x0][0x208], RZ ;  /* 0x00008200d8a07a25 */ /* 0x000fe200078e00ff */
[-C--:B------:R-:W-:Y:S04]  /*1cb70*/  HMMA.16816.F32.BF16 R12, R164, R162.reuse, R12 ;  /* 0x000000a2a40c723c */ /* 0x080fe8000004180c */
[----:B------:R-:W-:Y:S01]  /*1cb80*/  IADD3 R0, R161, R0, RZ ;  /* 0x00000000a1007210 */ /* 0x000fe20007ffe0ff */
[----:B------:R-:W-:Y:S03]  /*1cb90*/  IMAD.WIDE.U32 R2, R160, 0x50, R2 ;  /* 0x00000050a0027825 */ /* 0x000fe600078e0002 */
[C---:B------:R-:W-:Y:S01]  /*1cba0*/  HMMA.16816.F32.BF16 R16, R156.reuse, R162, R16 ;  /* 0x000000a29c10723c */ /* 0x040fe20000041810 */
[----:B------:R-:W2:Y:S03]  /*1cbb0*/  LDSM.16.M88.4 R160, [R213] ;  /* 0x00000000d5a0783b */ /* 0x000ea60000000200 */
[----:B------:R-:W-:Y:S01]  /*1cbc0*/  IMAD R0, R0, 0x50, RZ ;  /* 0x0000005000007824 */ /* 0x000fe200078e02ff */
[----:B------:R-:W-:Y:S03]  /*1cbd0*/  LEA R178, P0, R2, c[0x0][0x1f8], 0x1 ;  /* 0x00007e0002b27a11 */ /* 0x000fe600078008ff */
[-C--:B------:R-:W-:Y:S04]  /*1cbe0*/  HMMA.16816.F32.BF16 R20, R156, R168.reuse, R20 ;  /* 0x000000a89c14723c */ /* 0x080fe80000041814 */
[----:B------:R-:W-:Y:S02]  /*1cbf0*/  IADD3 R0, R3, R0, RZ ;  /* 0x0000000003007210 */ /* 0x000fe40007ffe0ff */
[----:B------:R-:W-:Y:S02]  /*1cc00*/  IADD3 R176, P1, R178, R180, RZ ;  /* 0x000000b4b2b07210 */ /* 0x000fe40007f3e0ff */
[C---:B------:R-:W-:Y:S04]  /*1cc10*/  HMMA.16816.F32.BF16 R24, R164.reuse, R168, R24 ;  /* 0x000000a8a418723c */ /* 0x040fe80000041818 */
[----:B------:R-:W-:Y:S02]  /*1cc20*/  LEA.HI.X R179, R2, c[0x0][0x1fc], R0, 0x1, P0 ;  /* 0x00007f0002b37a11 */ /* 0x000fe400000f0c00 */
[----:B------:R-:W-:Y:S02]  /*1cc30*/  SHF.L.U64.HI R0, R172, R217, c[0x0][0x20c] ;  /* 0x00008300ac007619 */ /* 0x000fe400000102d9 */
[-C--:B------:R-:W-:Y:S01]  /*1cc40*/  HMMA.16816.F32.BF16 R28, R164, R170.reuse, R28 ;  /* 0x000000aaa41c723c */ /* 0x080fe2000004181c */
[----:B------:R-:W3:Y:S03]  /*1cc50*/  LDSM.16.M88.4 R172, [R212] ;  /* 0x00000000d4ac783b */ /* 0x000ee60000000200 */
[----:B------:R-:W-:Y:S02]  /*1cc60*/  IADD3.X R177, R179, R0, RZ, P1, !PT ;  /* 0x00000000b3b17210 */ /* 0x000fe40000ffe4ff */
[----:B------:R-:W-:Y:S02]  /*1cc70*/  IADD3 R168, P0, R176, R180, RZ ;  /* 0x000000b4b0a87210 */ /* 0x000fe40007f1e0ff */
[C---:B------:R-:W-:Y:S01]  /*1cc80*/  HMMA.16816.F32.BF16 R32, R156.reuse, R170, R32 ;  /* 0x000000aa9c20723c */ /* 0x040fe20000041820 */
[----:B------:R-:W-:Y:S01]  /*1cc90*/  @!PT LDS RZ, [RZ] ;  /* 0x00000000fffff984 */ /* 0x000fe20000000800 */
[----:B------:R-:W-:Y:S01]  /*1cca0*/  @!PT LDS RZ, [RZ] ;  /* 0x00000000fffff984 */ /* 0x000fe20000000800 */
[----:B------:R-:W-:Y:S01]  /*1ccb0*/  @!PT LDS RZ, [RZ] ;  /* 0x00000000fffff984 */ /* 0x000fe20000000800 */
[----:B------:R4:W-:Y:S03]  /*1ccc0*/  LDGSTS.E.BYPASS.LTC128B.128 [R219+0x100], [R178.64], !P4 ;  /* 0x00100000b2db7fae */ /* 0x0009e6000e101d48 */
[----:B------:R-:W-:Y:S02]  /*1ccd0*/  IADD3.X R169, R177, R0, RZ, P0, !PT ;  /* 0x00000000b1a97210 */ /* 0x000fe400007fe4ff */
[----:B------:R-:W-:Y:S02]  /*1cce0*/  IADD3 R2, P1, R168, R180, RZ ;  /* 0x000000b4a8027210 */ /* 0x000fe40007f3e0ff */
[-C--:B-1----:R-:W-:Y:S01]  /*1ccf0*/  HMMA.16816.F32.BF16 R36, R156, R152.reuse, R36 ;  /* 0x000000989c24723c */ /* 0x082fe20000041824 */
[----:B------:R4:W-:Y:S03]  /*1cd00*/  LDGSTS.E.BYPASS.LTC128B.128 [R219+0x900], [R176.64], !P4 ;  /* 0x00900000b0db7fae */ /* 0x0009e6000e101d48 */
[----:B------:R-:W-:Y:S02]  /*1cd10*/  IADD3.X R3, R169, R0, RZ, P1, !PT ;  /* 0x00000000a9037210 */ /* 0x000fe40000ffe4ff */
[----:B------:R-:W-:Y:S02]  /*1cd20*/  IADD3 R170, P0, R2, R180, RZ ;  /* 0x000000b402aa7210 */ /* 0x000fe40007f1e0ff */
[C---:B------:R-:W-:Y:S01]  /*1cd30*/  HMMA.16816.F32.BF16 R40, R164.reuse, R152, R40 ;  /* 0x00000098a428723c */ /* 0x040fe20000041828 */
[----:B------:R1:W-:Y:S03]  /*1cd40*/  LDGSTS.E.BYPASS.LTC128B.128 [R219+0x1100], [R168.64], !P4 ;  /* 0x01100000a8db7fae */ /* 0x0003e6000e101d48 */
[----:B------:R-:W-:Y:S04]  /*1cd50*/  IADD3.X R171, R3, R0, RZ, P0, !PT ;  /* 0x0000000003ab7210 */ /* 0x000fe800007fe4ff */
[-C--:B------:R-:W-:Y:S01]  /*1cd60*/  HMMA.16816.F32.BF16 R44, R164, R154.reuse, R44 ;  /* 0x0000009aa42c723c */ /* 0x080fe2000004182c */
[----:B------:R5:W-:Y:S07]  /*1cd70*/  LDGSTS.E.BYPASS.LTC128B.128 [R219+0x1900], [R2.64], !P4 ;  /* 0x0190000002db7fae */ /* 0x000bee000e101d48 */
[C---:B------:R-:W-:Y:S01]  /*1cd80*/  HMMA.16816.F32.BF16 R48, R156.reuse, R154, R48 ;  /* 0x0000009a9c30723c */ /* 0x040fe20000041830 */
[----:B------:R1:W-:Y:S07]  /*1cd90*/  LDGSTS.E.BYPASS.LTC128B.128 [R219+0x2100], [R170.64], !P4 ;  /* 0x02100000aadb7fae */ /* 0x0003ee000e101d48 */
[-C--:B--2---:R-:W-:Y:S01]  /*1cda0*/  HMMA.16816.F32.BF16 R52, R156, R160.reuse, R52 ;  /* 0x000000a09c34723c */ /* 0x084fe20000041834 */
[----:B----4-:R-:W-:Y:S07]  /*1cdb0*/  LDSM.16.M88.4 R176, [R206] ;  /* 0x00000000ceb0783b */ /* 0x010fee0000000200 */
[C---:B------:R-:W-:Y:S01]  /*1cdc0*/  HMMA.16816.F32.BF16 R56, R164.reuse, R160, R56 ;  /* 0x000000a0a438723c */ /* 0x040fe20000041838 */
[----:B------:R-:W-:Y:S07]  /*1cdd0*/  LDSM.16.M88.4 R180, [R208+0x2000] ;  /* 0x00200000d0b4783b */ /* 0x000fee0000000200 */
[-C--:B------:R-:W-:Y:S01]  /*1cde0*/  HMMA.16816.F32.BF16 R60, R164, R162.reuse, R60 ;  /* 0x000000a2a43c723c */ /* 0x080fe2000004183c */
[----:B------:R-:W-:Y:S07]  /*1cdf0*/  LDSM.16.M88.4 R184, [R206+0x800] ;  /* 0x00080000ceb8783b */ /* 0x000fee0000000200 */
[C---:B------:R-:W-:Y:S01]  /*1ce00*/  HMMA.16816.F32.BF16 R64, R156.reuse, R162, R64 ;  /* 0x000000a29c40723c */ /* 0x040fe20000041840 */
[----:B-1----:R-:W1:Y:S03]  /*1ce10*/  LDSM.16.M88.4 R168, [R208] ;  /* 0x00000000d0a8783b */ /* 0x002e660000000200 */
[----:B------:R-:W-:Y:S04]  /*1ce20*/  ISETP.GT.AND P0, PT, R216, R228, PT ;  /* 0x000000e4d800720c */ /* 0x000fe80003f04270 */
[-C--:B---3--:R-:W-:Y:S01]  /*1ce30*/  HMMA.16816.F32.BF16 R68, R156, R172.reuse, R68 ;  /* 0x000000ac9c44723c */ /* 0x088fe20000041844 */
[----:B------:R-:W2:Y:S07]  /*1ce40*/  LDSM.16.M88.4 R152, [R206+0x1000] ;  /* 0x00100000ce98783b */ /* 0x000eae0000000200 */
[C---:B------:R-:W-:Y:S01]  /*1ce50*/  HMMA.16816.F32.BF16 R72, R164.reuse, R172, R72 ;  /* 0x000000aca448723c */ /* 0x040fe20000041848 */
[----:B------:R-:W3:Y:S07]  /*1ce60*/  LDSM.16.M88.4 R188, [R206+0x1800] ;  /* 0x00180000cebc783b */ /* 0x000eee0000000200 */
[-C--:B------:R-:W-:Y:S01]  /*1ce70*/  HMMA.16816.F32.BF16 R76, R164, R174.reuse, R76 ;  /* 0x000000aea44c723c */ /* 0x080fe2000004184c */
[----:B------:R-:W4:Y:S07]  /*1ce80*/  LDSM.16.M88.4 R192, [R206+0x2000] ;  /* 0x00200000cec0783b */ /* 0x000f2e0000000200 */
[----:B------:R-:W-:Y:S01]  /*1ce90*/  HMMA.16816.F32.BF16 R80, R156, R174, R80 ;  /* 0x000000ae9c50723c */ /* 0x000fe20000041850 */
[----:B------:R-:W-:Y:S07]  /*1cea0*/  LDSM.16.M88.4 R160, [R209] ;  /* 0x00000000d1a0783b */ /* 0x000fee0000000200 */
[-C--:B-1----:R-:W-:Y:S01]  /*1ceb0*/  HMMA.16816.F32.BF16 R4, R168, R176.reuse, R4 ;  /* 0x000000b0a804723c */ /* 0x082fe20000041804 */
[----:B------:R-:W1:Y:S07]  /*1cec0*/  LDSM.16.M88.4 R196, [R203] ;  /* 0x00000000cbc4783b */ /* 0x000e6e0000000200 */
[C---:B------:R-:W-:Y:S01]  /*1ced0*/  HMMA.16816.F32.BF16 R8, R180.reuse, R176, R8 ;  /* 0x000000b0b408723c */ /* 0x040fe20000041808 */
[----:B------:R-:W1:Y:S07]  /*1cee0*/  LDSM.16.M88.4 R156, [R209+0x2000] ;  /* 0x00200000d19c783b */ /* 0x000e6e0000000200 */
[-C--:B------:R-:W-:Y:S01]  /*1cef0*/  HMMA.16816.F32.BF16 R12, R180, R178.reuse, R12 ;  /* 0x000000b2b40c723c */ /* 0x080fe2000004180c */
[----:B------:R-:W0:Y:S07]  /*1cf00*/  LDGDEPBAR ;  /* 0x00000000000079af */ /* 0x000e2e0000000000 */
        /* <DEDUP_REMOVED lines=58> */
[----:B------:R-:W-:Y:S01]  /*1d2b0*/  FMUL.FTZ R2, R43, c[0x0][0x320] ;  /* 0x0000c8002b027a20 */ /* 0x000fe20000410000 */
[-C--:B--2---:R-:W-:Y:S03]  /*1d2c0*/  HMMA.16816.F32.BF16 R52, R160, R4.reuse, R52 ;  /* 0x00000004a034723c */ /* 0x084fe60000041834 */
[----:B------:R-:W2:Y:S01]  /*1d2d0*/  MUFU.TANH R182, R2 ;  /* 0x0000000200b67308 */ /* 0x000ea20000002400 */
[----:B------:R-:W-:Y:S01]  /*1d2e0*/  BAR.SYNC.DEFER_BLOCKING 0x0 ;  /* 0x0000000000007b1d */ /* 0x000fe20000010000 */
[----:B------:R-:W-:Y:S02]  /*1d2f0*/  FMUL.FTZ R3, R42, c[0x0][0x320] ;  /* 0x0000c8002a037a20 */ /* 0x000fe40000410000 */
[----:B-1----:R-:W-:Y:S01]  /*1d300*/  FMUL.FTZ R0, R14, c[0x0][0x320] ;  /* 0x0000c8000e007a20 */ /* 0x002fe20000410000 */
[C---:B------:R-:W-:Y:S05]  /*1d310*/  HMMA.16816.F32.BF16 R56, R156.reuse, R4, R56 ;  /* 0x000000049c38723c */ /* 0x040fea0000041838 */
[----:B------:R1:W1:Y:S02]  /*1d320*/  MUFU.TANH R224, R0 ;  /* 0x0000000000e07308 */ /* 0x0002640000002400 */
[----:B------:R-:W-:Y:S01]  /*1d330*/  IADD3 R5, R229, R230, RZ ;  /* 0x000000e6e5057210 */ /* 0x000fe20007ffe0ff */
[-C--:B------:R-:W-:Y:S01]  /*1d340*/  HMMA.16816.F32.BF16 R60, R156, R6.reuse, R60 ;  /* 0x000000069c3c723c */ /* 0x080fe2000004183c */
[----:B------:R-:W-:Y:S04]  /*1d350*/  MOV R229, c[0x0][0x2c4] ;  /* 0x0000b10000e57a02 */ /* 0x000fe80000000f00 */
[----:B------:R-:W-:Y:S02]  /*1d360*/  ISETP.NE.AND P2, PT, R229, 0x1, PT ;  /* 0x00000001e500780c */ /* 0x000fe40003f45270 */
[----:B------:R2:W2:Y:S01]  /*1d370*/  MUFU.TANH R183, R3 ;  /* 0x0000000300b77308 */ /* 0x0004a20000002400 */
[C---:B------:R-:W-:Y:S07]  /*1d380*/  HMMA.16816.F32.BF16 R64, R160.reuse, R6, R64 ;  /* 0x00000006a040723c */ /* 0x040fee0000041840 */
[----:B------:R-:W-:Y:S01]  /*1d390*/  @P0 MOV R6, R232 ;  /* 0x000000e800060202 */ /* 0x000fe20000000f00 */
[-C--:B-----5:R-:W-:Y:S04]  /*1d3a0*/  HMMA.16816.F32.BF16 R68, R160, R8.reuse, R68 ;  /* 0x00000008a044723c */ /* 0x0a0fe80000041844 */
[----:B-1----:R-:W-:Y:S01]  /*1d3b0*/  FMUL.FTZ R0, R15, c[0x0][0x320] ;  /* 0x0000c8000f007a20 */ /* 0x002fe20000410000 */
[----:B------:R-:W-:Y:S01]  /*1d3c0*/  @P0 MOV R7, R231 ;  /* 0x000000e700070202 */ /* 0x000fe20000000f00 */
[----:B------:R-:W-:Y:S02]  /*1d3d0*/  FMUL.FTZ R2, R58, c[0x0][0x320] ;  /* 0x0000c8003a027a20 */ /* 0x000fe40000410000 */
[----:B------:R1:W1:Y:S01]  /*1d3e0*/  MUFU.TANH R223, R0 ;  /* 0x0000000000df7308 */ /* 0x0002620000002400 */
[C---:B------:R-:W-:Y:S04]  /*1d3f0*/  HMMA.16816.F32.BF16 R72, R156.reuse, R8, R72 ;  /* 0x000000089c48723c */ /* 0x040fe80000041848 */
[----:B--2---:R-:W-:Y:S02]  /*1d400*/  FMUL.FTZ R3, R57, c[0x0][0x320] ;  /* 0x0000c80039037a20 */ /* 0x004fe40000410000 */
[----:B------:R-:W2:Y:S01]  /*1d410*/  LDL R57, [R1+0x24] ;  /* 0x0000240001397983 */ /* 0x000ea20000100800 */
[----:B------:R-:W-:Y:S02]  /*1d420*/  @P0 MOV R9, c[0x0][0x1e0] ;  /* 0x0000780000090a02 */ /* 0x000fe40000000f00 */
[----:B------:R5:W2:Y:S01]  /*1d430*/  MUFU.TANH R167, R2 ;  /* 0x0000000200a77308 */ /* 0x000aa20000002400 */
[-C--:B------:R-:W-:Y:S08]  /*1d440*/  HMMA.16816.F32.BF16 R76, R156, R10.reuse, R76 ;  /* 0x0000000a9c4c723c */ /* 0x080ff0000004184c */
[----:B------:R-:W-:Y:S04]  /*1d450*/  HMMA.16816.F32.BF16 R80, R160, R10, R80 ;  /* 0x0000000aa050723c */ /* 0x000fe80000041850 */
[----:B-1----:R-:W-:Y:S04]  /*1d460*/  FMUL.FTZ R0, R16, c[0x0][0x320] ;  /* 0x0000c80010007a20 */ /* 0x002fe80000410000 */
[----:B------:R1:W1:Y:S01]  /*1d470*/  MUFU.TANH R175, R0 ;  /* 0x0000000000af7308 */ /* 0x0002620000002400 */
[----:B-----5:R-:W-:Y:S07]  /*1d480*/  @P0 IADD3 R2, R216, -0x1, RZ ;  /* 0xffffffffd8020810 */ /* 0x020fee0007ffe0ff */
[----:B------:R-:W-:Y:S02]  /*1d490*/  FMUL.FTZ R4, R78, c[0x0][0x320] ;  /* 0x0000c8004e047a20 */ /* 0x000fe40000410000 */
[----:B-1----:R-:W-:Y:S04]  /*1d4a0*/  FMUL.FTZ R0, R17, c[0x0][0x320] ;  /* 0x0000c80011007a20 */ /* 0x002fe80000410000 */
        /* <DEDUP_REMOVED lines=76> */
[----:B-----5:R-:W-:Y:S02]  /*1d970*/  FMUL.FTZ R0, R60, c[0x0][0x320] ;  /* 0x0000c8003c007a20 */ /* 0x020fe40000410000 */
[----:B------:R-:W5:Y:S06]  /*1d980*/  LDL R60, [R1+0x1c] ;  /* 0x00001c00013c7983 */ /* 0x000f6c0000100800 */
[----:B------:R1:W1:Y:S02]  /*1d990*/  MUFU.TANH R53, R0 ;  /* 0x0000000000357308 */ /* 0x0002640000002400 */
[----:B-1----:R-:W-:Y:S08]  /*1d9a0*/  FMUL.FTZ R0, R61, c[0x0][0x320] ;  /* 0x0000c8003d007a20 */ /* 0x002ff00000410000 */
[----:B------:R1:W1:Y:S02]  /*1d9b0*/  MUFU.TANH R52, R0 ;  /* 0x0000000000347308 */ /* 0x0002640000002400 */
[----:B-1----:R-:W-:Y:S02]  /*1d9c0*/  FMUL.FTZ R0, R62, c[0x0][0x320] ;  /* 0x0000c8003e007a20 */ /* 0x002fe40000410000 */
[----:B------:R-:W5:Y:S06]  /*1d9d0*/  LDL R62, [R1+0x20] ;  /* 0x00002000013e7983 */ /* 0x000f6c0000100800 */
        /* <DEDUP_REMOVED lines=8> */
[----:B-1----:R-:W-:Y:S01]  /*1da60*/  @P0 SHF.L.U32 R4, R9, 0x5, RZ ;  /* 0x0000000509040819 */ /* 0x002fe200000006ff */
[----:B--2---:R-:W-:Y:S08]  /*1da70*/  FMUL.FTZ R0, R66, c[0x0][0x320] ;  /* 0x0000c80042007a20 */ /* 0x004ff00000410000 */
[----:B------:R1:W2:Y:S02]  /*1da80*/  MUFU.TANH R46, R0 ;  /* 0x00000000002e7308 */ /* 0x0002a40000002400 */
[----:B-1----:R-:W-:Y:S08]  /*1da90*/  FMUL.FTZ R0, R67, c[0x0][0x320] ;  /* 0x0000c80043007a20 */ /* 0x002ff00000410000 */
        /* <DEDUP_REMOVED lines=62> */
[----:B------:R1:W1:Y:S02]  /*1de80*/  MUFU.TANH R24, R2 ;  /* 0x0000000200187308 */ /* 0x0002640000002400 */
[----:B-1----:R-:W-:Y:S04]  /*1de90*/  IADD3 R2, -R57, 0x1, R0 ;  /* 0x0000000139027810 */ /* 0x002fe80007ffe100 */
[----:B-----5:R-:W-:Y:S04]  /*1dea0*/  IADD3 R2, -R60, R2, R62 ;  /* 0x000000023c027210 */ /* 0x020fe80007ffe13e */
[C---:B------:R-:W-:Y:S02]  /*1deb0*/  IADD3 R6, R2.reuse, c[0x0][0x328], RZ ;  /* 0x0000ca0002067a10 */ /* 0x040fe40007ffe0ff */
[----:B------:R-:W-:Y:S02]  /*1dec0*/  IADD3 R7, R2, UR4, RZ ;  /* 0x0000000402077c10 */ /* 0x000fe4000fffe0ff */
[----:B--2---:R-:W-:Y:S02]  /*1ded0*/  IADD3 R3, R6, R4, RZ ;  /* 0x0000000406037210 */ /* 0x004fe40007ffe0ff */
[----:B------:R-:W-:Y:S01]  /*1dee0*/  IADD3 R2, R4, R7, RZ ;  /* 0x0000000704027210 */ /* 0x000fe20007ffe0ff */
[----:B------:R-:W-:-:S05]  /*1def0*/  @!P5 BRA `(.L_x_962) ;  /* 0x000001800000d947 */ /* 0x000fca0003800000 */
[----:B---34-:R-:W-:Y:S01]  /*1df00*/  IADD3 R4, -R60, R62, R4 ;  /* 0x0000003e3c047210 */ /* 0x018fe20007ffe104 */
        /* <DEDUP_REMOVED lines=12> */
.L_x_964:
[----:B------:R-:W-:Y:S04]  /*1dfd0*/  MOV R8, c[0x0][0x32c] ;  /* 0x0000cb0000087a02 */ /* 0x000fe80000000f00 */
[----:B------:R-:W-:Y:S11]  /*1dfe0*/  ISETP.NE.AND P0, PT, R8, 0x1, PT ;  /* 0x000000010800780c */ /* 0x000ff60003f05270 */
[----:B------:R-:W-:Y:S02]  /*1dff0*/  @!UPT UIADD3 URZ, URZ, URZ, URZ ;  /* 0x0000003f3f3ff290 */ /* 0x000fe4000fffe03f */
[----:B------:R-:W-:Y:S05]  /*1e000*/  @P0 IMAD.HI.U32 R8, R4, c[0x0][0x330], RZ ;  /* 0x0000cc0004080a27 */ /* 0x000fea00078e00ff */
[----:B------:R-:W-:Y:S02]  /*1e010*/  @P0 SHF.R.U32.HI R4, RZ, c[0x0][0x334], R8 ;  /* 0x0000cd00ff040a19 */ /* 0x000fe40000011608 */
.L_x_965:
[----:B------:R-:W-:Y:S05]  /*1e020*/  BSYNC B0 ;  /* 0x0000000000007941 */ /* 0x000fea0003800000 */
.L_x_963:
[----:B------:R-:W-:Y:S04]  /*1e030*/  IMAD.IADD R8, R0, 0x1, -R57 ;  /* 0x0000000100087824 */ /* 0x000fe800078e0a39 */
[----:B------:R-:W-:Y:S05]  /*1e040*/  IMAD R4, R4, c[0x0][0x32c], R8 ;  /* 0x0000cb0004047a24 */ /* 0x000fea00078e0208 */
[----:B------:R-:W-:Y:S02]  /*1e050*/  IADD3 R8, R4, c[0x0][0x32c], RZ ;  /* 0x0000cb0004087a10 */ /* 0x000fe40007ffe0ff */
[----:B------:R-:W-:Y:S02]  /*1e060*/  IMNMX R2, R2, R4, !PT ;  /* 0x0000000402027217 */ /* 0x000fe40007800200 */
[----:B------:R-:W-:Y:S02]  /*1e070*/  IMNMX R3, R3, R8, PT ;  /* 0x0000000803037217 */ /* 0x000fe40003800200 */
.L_x_962:
[C---:B---34-:R-:W-:Y:S01]  /*1e080*/  ISETP.GE.AND P0, PT, R0.reuse, 0x2, PT ;  /* 0x000000020000780c */ /* 0x058fe20003f06270 */
        /* <DEDUP_REMOVED lines=113> */
.L_x_968:
[----:B------:R-:W-:Y:S04]  /*1e7a0*/  MOV R23, c[0x0][0x32c] ;  /* 0x0000cb0000177a02 */ /* 0x000fe80000000f00 */
[----:B------:R-:W-:Y:S11]  /*1e7b0*/  ISETP.NE.AND P0, PT, R23, 0x1, PT ;  /* 0x000000011700780c */ /* 0x000ff60003f05270 */
[----:B------:R-:W-:Y:S02]  /*1e7c0*/  @!UPT UIADD3 URZ, URZ, URZ, URZ ;  /* 0x0000003f3f3ff290 */ /* 0x000fe4000fffe03f */
[----:B------:R-:W-:Y:S05]  /*1e7d0*/  @P0 IMAD.HI.U32 R23, R4, c[0x0][0x330], RZ ;  /* 0x0000cc0004170a27 */ /* 0x000fea00078e00ff */
[----:B------:R-:W-:Y:S02]  /*1e7e0*/  @P0 SHF.R.U32.HI R4, RZ, c[0x0][0x334], R23 ;  /* 0x0000cd00ff040a19 */ /* 0x000fe40000011617 */
.L_x_969:
[----:B------:R-:W-:Y:S05]  /*1e7f0*/  BSYNC B0 ;  /* 0x0000000000007941 */ /* 0x000fea0003800000 */
.L_x_967:
[----:B------:R-:W-:Y:S04]  /*1e800*/  IMAD.IADD R23, R0, 0x1, -R57 ;  /* 0x0000000100177824 */ /* 0x000fe800078e0a39 */
[----:B------:R-:W-:Y:S05]  /*1e810*/  IMAD R4, R4, c[0x0][0x32c], R23 ;  /* 0x0000cb0004047a24 */ /* 0x000fea00078e0217 */
[----:B------:R-:W-:Y:S02]  /*1e820*/  IADD3 R23, R4, c[0x0][0x32c], RZ ;  /* 0x0000cb0004177a10 */ /* 0x000fe40007ffe0ff */
[----:B------:R-:W-:Y:S02]  /*1e830*/  IMNMX R3, R3, R4, !PT ;  /* 0x0000000403037217 */ /* 0x000fe40007800200 */
[----:B------:R-:W-:Y:S02]  /*1e840*/  IMNMX R2, R2, R23, PT ;  /* 0x0000001702027217 */ /* 0x000fe40003800200 */
.L_x_966:
        /* <DEDUP_REMOVED lines=94> */
.L_x_972:
[----:B------:R-:W-:Y:S04]  /*1ee30*/  MOV R23, c[0x0][0x32c] ;  /* 0x0000cb0000177a02 */ /* 0x000fe80000000f00 */
[----:B------:R-:W-:Y:S11]  /*1ee40*/  ISETP.NE.AND P0, PT, R23, 0x1, PT ;  /* 0x000000011700780c */ /* 0x000ff60003f05270 */
[----:B------:R-:W-:Y:S02]  /*1ee50*/  @!UPT UIADD3 URZ, URZ, URZ, URZ ;  /* 0x0000003f3f3ff290 */ /* 0x000fe4000fffe03f */
[----:B------:R-:W-:Y:S05]  /*1ee60*/  @P0 IMAD.HI.U32 R23, R4, c[0x0][0x330], RZ ;  /* 0x0000cc0004170a27 */ /* 0x000fea00078e00ff */
[----:B------:R-:W-:Y:S02]  /*1ee70*/  @P0 SHF.R.U32.HI R4, RZ, c[0x0][0x334], R23 ;  /* 0x0000cd00ff040a19 */ /* 0x000fe40000011617 */
.L_x_973:
[----:B------:R-:W-:Y:S05]  /*1ee80*/  BSYNC B0 ;  /* 0x0000000000007941 */ /* 0x000fea0003800000 */
.L_x_971:
[----:B------:R-:W-:Y:S04]  /*1ee90*/  IMAD.IADD R23, R0, 0x1, -R57 ;  /* 0x0000000100177824 */ /* 0x000fe800078e0a39 */
[----:B------:R-:W-:Y:S05]  /*1eea0*/  IMAD R4, R4, c[0x0][0x32c], R23 ;  /* 0x0000cb0004047a24 */ /* 0x000fea00078e0217 */
[----:B------:R-:W-:Y:S02]  /*1eeb0*/  IADD3 R23, R4, c[0x0][0x32c], RZ ;  /* 0x0000cb0004177a10 */ /* 0x000fe40007ffe0ff */
[----:B------:R-:W-:Y:S02]  /*1eec0*/  IMNMX R3, R3, R4, !PT ;  /* 0x0000000403037217 */ /* 0x000fe40007800200 */
[----:B------:R-:W-:Y:S02]  /*1eed0*/  IMNMX R2, R2, R23, PT ;  /* 0x0000001702027217 */ /* 0x000fe40003800200 */
.L_x_970:
        /* <DEDUP_REMOVED lines=94> */
.L_x_976:
[----:B------:R-:W-:Y:S04]  /*1f4c0*/  MOV R5, c[0x0][0x32c] ;  /* 0x0000cb0000057a02 */ /* 0x000fe80000000f00 */
[----:B------:R-:W-:Y:S11]  /*1f4d0*/  ISETP.NE.AND P0, PT, R5, 0x1, PT ;  /* 0x000000010500780c */ /* 0x000ff60003f05270 */
[----:B------:R-:W-:Y:S02]  /*1f4e0*/  @!UPT UIADD3 URZ, URZ, URZ, URZ ;  /* 0x0000003f3f3ff290 */ /* 0x000fe4000fffe03f */
[----:B------:R-:W-:Y:S05]  /*1f4f0*/  @P0 IMAD.HI.U32 R5, R4, c[0x0][0x330], RZ ;  /* 0x0000cc0004050a27 */ /* 0x000fea00078e00ff */
[----:B------:R-:W-:Y:S02]  /*1f500*/  @P0 SHF.R.U32.HI R4, RZ, c[0x0][0x334], R5 ;  /* 0x0000cd00ff040a19 */ /* 0x000fe40000011605 */
.L_x_977:
[----:B------:R-:W-:Y:S05]  /*1f510*/  BSYNC B0 ;  /* 0x0000000000007941 */ /* 0x000fea0003800000 */
.L_x_975:
[----:B------:R-:W-:Y:S04]  /*1f520*/  IMAD.IADD R0, R0, 0x1, -R57 ;  /* 0x0000000100007824 */ /* 0x000fe800078e0a39 */
[----:B------:R-:W-:Y:S05]  /*1f530*/  IMAD R0, R4, c[0x0][0x32c], R0 ;  /* 0x0000cb0004007a24 */ /* 0x000fea00078e0200 */
[----:B------:R-:W-:Y:S02]  /*1f540*/  IADD3 R4, R0, c[0x0][0x32c], RZ ;  /* 0x0000cb0000047a10 */ /* 0x000fe40007ffe0ff */
[----:B------:R-:W-:Y:S02]  /*1f550*/  IMNMX R2, R2, R0, !PT ;  /* 0x0000000002027217 */ /* 0x000fe40007800200 */
[----:B------:R-:W-:Y:S02]  /*1f560*/  IMNMX R3, R3, R4, PT ;  /* 0x0000000403037217 */ /* 0x000fe40003800200 */
.L_x_974:
        /* <DEDUP_REMOVED lines=137> */
[----:B------:R-:W-:Y:S01]  /*1fe00*/  MOV R81, R228 ;  /* 0x000000e400517202 */ /* 0x000fe20000000f00 */
[----:B------:R-:W1:Y:S01]  /*1fe10*/  MUFU.EX2 R49, R0 ;  /* 0x0000000000317308 */ /* 0x000e620000000800 */
[----:B--2---:R-:W-:Y:S02]  /*1fe20*/  FMNMX.FTZ R4, R4, R6, !PT ;  /* 0x0000000604047209 */ /* 0x004fe40007810000 */
[----:B------:R-:W2:Y:S01]  /*1fe30*/  SHFL.BFLY PT, R6, R5, 0x2, 0x1f ;  /* 0x0c401f0005067f89 */ /* 0x000ea200000e0000 */
[----:B------:R-:W-:Y:S02]  /*1fe40*/  ISETP.GT.AND P0, PT, R2, 0x41, !P6 ;  /* 0x000000410200780c */ /* 0x000fe40007704270 */
[----:B------:R-:W-:Y:S02]  /*1fe50*/  ISETP.NE.AND P5, PT, R8, RZ, PT ;  /* 0x000000ff0800720c */ /* 0x000fe40003fa5270 */
[C---:B------:R-:W-:Y:S02]  /*1fe60*/  ISETP.LT.OR P0, PT, R3.reuse, 0x42, P0 ;  /* 0x000000420300780c */ /* 0x040fe40000701670 */
[----:B------:R-:W-:Y:S01]  /*1fe70*/  MUFU.EX2 R228, R28 ;  /* 0x0000001c00e47308 */ /* 0x000fe20000000800 */
[----:B------:R-:W3:Y:S01]  /*1fe80*/  SHFL.BFLY PT, R7, R4, 0x1, 0x1f ;  /* 0x0c201f0004077f89 */ /* 0x000ee200000e0000 */
[----:B------:R-:W-:Y:S02]  /*1fe90*/  FSEL R166, R66, -INF , !P0 ;  /* 0xff80000042a67808 */ /* 0x000fe40004000000 */
[----:B------:R-:W-:Y:S02]  /*1fea0*/  ISETP.GT.AND P0, PT, R2, 0x48, !P5 ;  /* 0x000000480200780c */ /* 0x000fe40006f04270 */
[----:B------:R-:W-:Y:S02]  /*1feb0*/  ISETP.NE.AND P6, PT, R22, RZ, PT ;  /* 0x000000ff1600720c */ /* 0x000fe40003fc5270 */
[----:B------:R-:W-:Y:S02]  /*1fec0*/  ISETP.LT.OR P0, PT, R3, 0x49, P0 ;  /* 0x000000490300780c */ /* 0x000fe40000701670 */
[----:B------:R-:W-:Y:S02]  /*1fed0*/  ISETP.GT.AND P3, PT, R2, 0x49, !P6 ;  /* 0x000000490200780c */ /* 0x000fe40007764270 */
[----:B------:R-:W-:Y:S02]  /*1fee0*/  FSEL R165, R65, -INF , !P0 ;  /* 0xff80000041a57808 */ /* 0x000fe40004000000 */
[----:B------:R-:W-:Y:S01]  /*1fef0*/  ISETP.LT.OR P3, PT, R3, 0x4a, P3 ;  /* 0x0000004a0300780c */ /* 0x000fe20001f61670 */
[--C-:B------:R-:W-:Y:S01]  /*1ff00*/  FFMA.FTZ R3, R39, c[0x0][0x2d0], -R74.reuse ;  /* 0x0000b40027037a23 */ /* 0x100fe2000001084a */
[----:B-1----:R-:W-:Y:S02]  /*1ff10*/  F2FP.BF16.PACK_AB R76, R49, R44 ;  /* 0x0000002c314c723e */ /* 0x002fe400000010ff */
[----:B--2---:R-:W-:Y:S01]  /*1ff20*/  FMNMX.FTZ R0, R5, R6, !PT ;  /* 0x0000000605007209 */ /* 0x004fe20007810000 */
[----:B------:R1:W-:Y:S01]  /*1ff30*/  MUFU.EX2 R247, R3 ;  /* 0x0000000300f77308 */ /* 0x0003e20000000800 */
[--C-:B------:R-:W-:Y:S01]  /*1ff40*/  FFMA.FTZ R5, R29, c[0x0][0x2d0], -R74.reuse ;  /* 0x0000b4001d057a23 */ /* 0x100fe2000001084a */
[----:B------:R-:W-:Y:S02]  /*1ff50*/  FMNMX.FTZ R6, R21, R87, !PT ;  /* 0x0000005715067209 */ /* 0x000fe40007810000 */
[----:B------:R-:W-:Y:S02]  /*1ff60*/  FSEL R73, R67, -INF , !P3 ;  /* 0xff80000043497808 */ /* 0x000fe40005800000 */
[----:B---3--:R-:W-:Y:S02]  /*1ff70*/  FMNMX.FTZ R71, R4, R7, !PT ;  /* 0x0000000704477209 */ /* 0x008fe40007810000 */
[----:B------:R-:W2:Y:S02]  /*1ff80*/  SHFL.BFLY PT, R7, R0, 0x1, 0x1f ;  /* 0x0c201f0000077f89 */ /* 0x000ea400000e0000 */
[----:B------:R3:W-:Y:S01]  /*1ff90*/  MUFU.EX2 R50, R5 ;  /* 0x0000000500327308 */ /* 0x0007e20000000800 */
[C---:B------:R-:W-:Y:S01]  /*1ffa0*/  FMUL.FTZ R4, R71.reuse, c[0x0][0x2d0] ;  /* 0x0000b40047047a20 */ /* 0x040fe20000410000 */
[----:B------:R-:W-:Y:S04]  /*1ffb0*/  FSETP.NEU.FTZ.AND P1, PT, R71, -INF , PT ;  /* 0xff8000004700780b */ /* 0x000fe80003f3d000 */
[----:B------:R-:W-:Y:S02]  /*1ffc0*/  FSEL R75, R4, RZ, P1 ;  /* 0x000000ff044b7208 */ /* 0x000fe40000800000 */
[----:B------:R-:W-:Y:S04]  /*1ffd0*/  FMNMX.FTZ R4, R20, R6, !PT ;  /* 0x0000000614047209 */ /* 0x000fe80007810000 */
[----:B------:R-:W-:Y:S01]  /*1ffe0*/  FMNMX.FTZ R4, R19, R4, !PT ;  /* 0x0000000413047209 */ /* 0x000fe20007810000 */
[--C-:B-1----:R-:W-:Y:S03]  /*1fff0*/  FFMA.FTZ R3, R35, c[0x0][0x2d0], -R75.reuse ;  /* 0x0000b40023037a23 */ /* 0x102fe6000001084b */
[----:B------:R-:W-:Y:S01]  /*20000*/  FMNMX.FTZ R4, R18, R4, !PT ;  /* 0x0000000412047209 */ /* 0x000fe20007810000 */
[----:B------:R1:W-:Y:S03]  /*20010*/  MUFU.EX2 R241, R3 ;  /* 0x0000000300f17308 */ /* 0x0003e60000000800 */
[----:B------:R-:W-:Y:S02]  /*20020*/  FMNMX.FTZ R4, R57, R4, !PT ;  /* 0x0000000439047209 */ /* 0x000fe40007810000 */
[----:B--2---:R-:W-:Y:S01]  /*20030*/  FMNMX.FTZ R70, R0, R7, !PT ;  /* 0x0000000700467209 */ /* 0x004fe20007810000 */
[--C-:B------:R-:W-:Y:S01]  /*20040*/  FFMA.FTZ R0, R30, c[0x0][0x2d0], -R75.reuse ;  /* 0x0000b4001e007a23 */ /* 0x100fe2000001084b */
[----:B------:R-:W-:Y:S01]  /*20050*/  FMNMX.FTZ R4, R60, R4, !PT ;  /* 0x000000043c047209 */ /* 0x000fe20007810000 */
[----:B---3--:R-:W-:Y:S01]  /*20060*/  FFMA.FTZ R5, R32, c[0x0][0x2d0], -R74 ;  /* 0x0000b40020057a23 */ /* 0x008fe2000001084a */
[----:B------:R-:W-:Y:S01]  /*20070*/  FSETP.NEU.FTZ.AND P0, PT, R70, -INF , PT ;  /* 0xff8000004600780b */ /* 0x000fe20003f1d000 */
[--C-:B------:R-:W-:Y:S01]  /*20080*/  FFMA.FTZ R32, R56, c[0x0][0x2d0], -R75.reuse ;  /* 0x0000b40038207a23 */ /* 0x100fe2000001084b */
[----:B------:R2:W-:Y:S01]  /*20090*/  MUFU.EX2 R251, R0 ;  /* 0x0000000000fb7308 */ /* 0x0005e20000000800 */
[----:B------:R-:W-:Y:S09]  /*200a0*/  FMNMX.FTZ R4, R62, R4, !PT ;  /* 0x000000043e047209 */ /* 0x000ff20007810000 */
[----:B------:R3:W4:Y:S01]  /*200b0*/  MUFU.EX2 R80, R5 ;  /* 0x0000000500507308 */ /* 0x0007220000000800 */
[--C-:B-1----:R-:W-:Y:S09]  /*200c0*/  FFMA.FTZ R3, R36, c[0x0][0x2d0], -R75.reuse ;  /* 0x0000b40024037a23 */ /* 0x102ff2000001084b */
[----:B------:R1:W-:Y:S01]  /*200d0*/  MUFU.EX2 R243, R3 ;  /* 0x0000000300f37308 */ /* 0x0003e20000000800 */
[----:B--2---:R-:W-:Y:S05]  /*200e0*/  FMUL.FTZ R0, R70, c[0x0][0x2d0] ;  /* 0x0000b40046007a20 */ /* 0x004fea0000410000 */
[----:B------:R-:W-:Y:S04]  /*200f0*/  FSEL R152, R0, RZ, P0 ;  /* 0x000000ff00987208 */ /* 0x000fe80000000000 */
[----:B------:R-:W-:Y:S01]  /*20100*/  MUFU.EX2 R227, R32 ;  /* 0x0000002000e37308 */ /* 0x000fe20000000800 */
[--C-:B---3--:R-:W-:Y:S01]  /*20110*/  FFMA.FTZ R5, R25, c[0x0][0x2d0], -R75.reuse ;  /* 0x0000b40019057a23 */ /* 0x108fe2000001084b */
[----:B----4-:R-:W-:Y:S01]  /*20120*/  F2FP.BF16.PACK_AB R78, R80, R50 ;  /* 0x00000032504e723e */ /* 0x010fe200000010ff */
[--C-:B------:R-:W-:Y:S02]  /*20130*/  FFMA.FTZ R2, R34, c[0x0][0x2d0], -R152.reuse ;  /* 0x0000b40022027a23 */ /* 0x100fe40000010898 */
[--C-:B------:R-:W-:Y:S05]  /*20140*/  FFMA.FTZ R16, R46, c[0x0][0x2d0], -R152.reuse ;  /* 0x0000b4002e107a23 */ /* 0x100fea0000010898 */
[----:B------:R2:W-:Y:S01]  /*20150*/  MUFU.EX2 R48, R5 ;  /* 0x0000000500307308 */ /* 0x0005e20000000800 */
[--C-:B------:R-:W-:Y:S02]  /*20160*/  FFMA.FTZ R8, R42, c[0x0][0x2d0], -R152.reuse ;  /* 0x0000b4002a087a23 */ /* 0x100fe40000010898 */
[----:B------:R-:W-:Y:S02]  /*20170*/  FFMA.FTZ R12, R45, c[0x0][0x2d0], -R152 ;  /* 0x0000b4002d0c7a23 */ /* 0x000fe40000010898 */
[--C-:B-1----:R-:W-:Y:S02]  /*20180*/  FFMA.FTZ R3, R40, c[0x0][0x2d0], -R74.reuse ;  /* 0x0000b40028037a23 */ /* 0x102fe4000001084a */
[--C-:B------:R-:W-:Y:S03]  /*20190*/  FFMA.FTZ R40, R61, c[0x0][0x2d0], -R74.reuse ;  /* 0x0000b4003d287a23 */ /* 0x100fe6000001084a */
[----:B------:R1:W-:Y:S10]  /*201a0*/  MUFU.EX2 R242, R2 ;  /* 0x0000000200f27308 */ /* 0x0003f40000000800 */
[----:B------:R-:W-:Y:S01]  /*201b0*/  MUFU.EX2 R245, R3 ;  /* 0x0000000300f57308 */ /* 0x000fe20000000800 */
[--C-:B--2---:R-:W-:Y:S09]  /*201c0*/  FFMA.FTZ R5, R27, c[0x0][0x2d0], -R75.reuse ;  /* 0x0000b4001b057a23 */ /* 0x104ff2000001084b */
[----:B------:R2:W3:Y:S01]  /*201d0*/  MUFU.EX2 R252, R5 ;  /* 0x0000000500fc7308 */ /* 0x0004e20000000800 */
[----:B-1----:R-:W-:Y:S09]  /*201e0*/  FFMA.FTZ R2, R38, c[0x0][0x2d0], -R74 ;  /* 0x0000b40026027a23 */ /* 0x002ff2000001084a */
[----:B------:R-:W-:Y:S10]  /*201f0*/  MUFU.EX2 R240, R2 ;  /* 0x0000000200f07308 */ /* 0x000ff40000000800 */
        /* <DEDUP_REMOVED lines=77> */
[C---:B------:R-:W-:Y:S02]  /*206d0*/  FMUL.FTZ R13, R2.reuse, R97 ;  /* 0x00000061020d7220 */ /* 0x040fe40000410000 */
[--C-:B----4-:R-:W-:Y:S02]  /*206e0*/  FFMA.FTZ R4, R43, c[0x0][0x2d0], -R75.reuse ;  /* 0x0000b4002b047a23 */ /* 0x110fe4000001084b */
        /* <DEDUP_REMOVED lines=12> */
[C---:B------:R-:W-:Y:S01]  /*207b0*/  FMUL.FTZ R41, R2.reuse, R125 ;  /* 0x0000007d02297220 */ /* 0x040fe20000410000 */
[----:B------:R1:W-:Y:S01]  /*207c0*/  MUFU.EX2 R223, R48 ;  /* 0x0000003000df7308 */ /* 0x0003e20000000800 */
[----:B------:R-:W-:Y:S02]  /*207d0*/  FMUL.FTZ R45, R2, R129 ;  /* 0x00000081022d7220 */ /* 0x000fe40000410000 */
[----:B--2---:R-:W-:Y:S02]  /*207e0*/  FFMA.FTZ R0, R20, c[0x0][0x2d0], -R153 ;  /* 0x0000b40014007a23 */ /* 0x004fe40000010899 */
[----:B------:R-:W2:Y:S01]  /*207f0*/  LDSM.16.MT88.4 R20, [R201] ;  /* 0x00000000c914783b */ /* 0x000ea20000004200 */
[C---:B------:R-:W-:Y:S02]  /*20800*/  FMUL.FTZ R49, R69.reuse, R133 ;  /* 0x0000008545317220 */ /* 0x040fe40000410000 */
[C---:B------:R-:W-:Y:S02]  /*20810*/  FMUL.FTZ R50, R68.reuse, R134 ;  /* 0x0000008644327220 */ /* 0x040fe40000410000 */
[----:B------:R4:W5:Y:S01]  /*20820*/  MUFU.EX2 R235, R0 ;  /* 0x0000000000eb7308 */ /* 0x0009620000000800 */
[----:B------:R-:W-:Y:S02]  /*20830*/  FMUL.FTZ R51, R68, R135 ;  /* 0x0000008744337220 */ /* 0x000fe40000410000 */
[C---:B---3--:R-:W-:Y:S02]  /*20840*/  FMUL.FTZ R4, R69.reuse, R88 ;  /* 0x0000005845047220 */ /* 0x048fe40000410000 */
[----:B------:R-:W-:Y:S01]  /*20850*/  LDSM.16.MT88.4 R88, [R205+0x800] ;  /* 0x00080000cd58783b */ /* 0x000fe20000004200 */
[--C-:B------:R-:W-:Y:S02]  /*20860*/  FFMA.FTZ R92, R158, c[0x0][0x2d0], -R152.reuse ;  /* 0x0000b4009e5c7a23 */ /* 0x100fe40000010898 */
[C---:B------:R-:W-:Y:S02]  /*20870*/  FMUL.FTZ R56, R2.reuse, R140 ;  /* 0x0000008c02387220 */ /* 0x040fe40000410000 */
[----:B------:R-:W-:Y:S01]  /*20880*/  MUFU.EX2 R220, R92 ;  /* 0x0000005c00dc7308 */ /* 0x000fe20000000800 */
[----:B------:R-:W-:Y:S02]  /*20890*/  FMUL.FTZ R61, R2, R145 ;  /* 0x00000091023d7220 */ /* 0x000fe40000410000 */
[----:B-1----:R-:W-:Y:S02]  /*208a0*/  FMUL.FTZ R48, R69, R132 ;  /* 0x0000008445307220 */ /* 0x002fe40000410000 */
[----:B------:R-:W-:Y:S05]  /*208b0*/  LDSM.16.MT88.4 R132, [R202+0x2000] ;  /* 0x00200000ca84783b */ /* 0x000fea0000004200 */
        /* <DEDUP_REMOVED lines=16> */
[C---:B------:R-:W-:Y:S01]  /*209c0*/  FMUL.FTZ R15, R0.reuse, R99 ;  /* 0x00000063000f7220 */ /* 0x040fe20000410000 */
[----:B------:R-:W3:Y:S01]  /*209d0*/  LDL.LU R108, [R1+0xc] ;  /* 0x00000c00016c7983 */ /* 0x000ee20000300800 */
[----:B------:R-:W-:Y:S03]  /*209e0*/  FFMA.FTZ R20, R47, c[0x0][0x2d0], -R152 ;  /* 0x0000b4002f147a23 */ /* 0x000fe60000010898 */
[----:B------:R-:W4:Y:S01]  /*209f0*/  LDL.LU R114, [R1+0x14] ;  /* 0x0000140001727983 */ /* 0x000f220000300800 */
[----:B------:R1:W-:Y:S01]  /*20a00*/  MUFU.EX2 R230, R20 ;  /* 0x0000001400e67308 */ /* 0x0003e20000000800 */
[-C--:B------:R-:W-:Y:S03]  /*20a10*/  HMMA.16816.F32.BF16 R12, R64, R22.reuse, R12 ;  /* 0x00000016400c723c */ /* 0x080fe6000004180c */
[C---:B------:R-:W-:Y:S01]  /*20a20*/  FMUL.FTZ R27, R0.reuse, R111 ;  /* 0x0000006f001b7220 */ /* 0x040fe20000410000 */
[----:B------:R-:W-:Y:S01]  /*20a30*/  MOV R111, R44 ;  /* 0x0000002c006f7202 */ /* 0x000fe20000000f00 */
[C---:B------:R-:W-:Y:S02]  /*20a40*/  FMUL.FTZ R31, R0.reuse, R115 ;  /* 0x00000073001f7220 */ /* 0x040fe40000410000 */
[----:B------:R-:W-:Y:S01]  /*20a50*/  FMUL.FTZ R42, R0, R126 ;  /* 0x0000007e002a7220 */ /* 0x000fe20000410000 */
[C---:B------:R-:W-:Y:S04]  /*20a60*/  HMMA.16816.F32.BF16 R16, R76.reuse, R22, R16 ;  /* 0x000000164c10723c */ /* 0x040fe80000041810 */
[----:B------:R-:W-:Y:S02]  /*20a70*/  FMUL.FTZ R21, R69, R105 ;  /* 0x0000006945157220 */ /* 0x000fe40000410000 */
[----:B------:R-:W-:Y:S02]  /*20a80*/  FFMA.FTZ R44, R155, c[0x0][0x2d0], -R74 ;  /* 0x0000b4009b2c7a23 */ /* 0x000fe4000001084a */
[C---:B------:R-:W-:Y:S02]  /*20a90*/  FMUL.FTZ R22, R68.reuse, R106 ;  /* 0x0000006a44167220 */ /* 0x040fe40000410000 */
[----:B------:R5:W-:Y:S02]  /*20aa0*/  MUFU.EX2 R224, R44 ;  /* 0x0000002c00e07308 */ /* 0x000be40000000800 */
[----:B------:R-:W-:Y:S02]  /*20ab0*/  FMUL.FTZ R23, R68, R107 ;  /* 0x0000006b44177220 */ /* 0x000fe40000410000 */
[C---:B------:R-:W-:Y:S02]  /*20ac0*/  FMUL.FTZ R43, R0.reuse, R127 ;  /* 0x0000007f002b7220 */ /* 0x040fe40000410000 */
[C---:B-1----:R-:W-:Y:S02]  /*20ad0*/  FMUL.FTZ R20, R69.reuse, R104 ;  /* 0x0000006845147220 */ /* 0x042fe40000410000 */
[C---:B------:R-:W-:Y:S02]  /*20ae0*/  FMUL.FTZ R46, R0.reuse, R130 ;  /* 0x00000082002e7220 */ /* 0x040fe40000410000 */
[C---:B------:R-:W-:Y:S02]  /*20af0*/  FMUL.FTZ R47, R0.reuse, R131 ;  /* 0x00000083002f7220 */ /* 0x040fe40000410000 */
[C---:B------:R-:W-:Y:S01]  /*20b00*/  FMUL.FTZ R59, R0.reuse, R143 ;  /* 0x0000008f003b7220 */ /* 0x040fe20000410000 */
[-C--:B------:R-:W-:Y:S03]  /*20b10*/  HMMA.16816.F32.BF16 R20, R76, R36.reuse, R20 ;  /* 0x000000244c14723c */ /* 0x080fe60000041814 */
[C---:B------:R-:W-:Y:S02]  /*20b20*/  FMUL.FTZ R62, R0.reuse, R146 ;  /* 0x00000092003e7220 */ /* 0x040fe40000410000 */
[----:B------:R-:W-:Y:S03]  /*20b30*/  FMUL.FTZ R63, R0, R147 ;  /* 0x00000093003f7220 */ /* 0x000fe60000410000 */
[C---:B------:R-:W-:Y:S04]  /*20b40*/  HMMA.16816.F32.BF16 R24, R64.reuse, R36, R24 ;  /* 0x000000244018723c */ /* 0x040fe80000041818 */
[----:B-----5:R-:W-:Y:S03]  /*20b50*/  FMUL.FTZ R44, R2, R128 ;  /* 0x00000080022c7220 */ /* 0x020fe60000410000 */
[----:B------:R-:W-:Y:S01]  /*20b60*/  FFMA.FTZ R36, R58, c[0x0][0x2d0], -R75 ;  /* 0x0000b4003a247a23 */ /* 0x000fe2000001084b */
[-C--:B------:R-:W-:Y:S03]  /*20b70*/  HMMA.16816.F32.BF16 R28, R64, R38.reuse, R28 ;  /* 0x00000026401c723c */ /* 0x080fe6000004181c */
[----:B------:R1:W-:Y:S01]  /*20b80*/  MUFU.EX2 R226, R36 ;  /* 0x0000002400e27308 */ /* 0x0003e20000000800 */
[C---:B------:R-:W-:Y:S01]  /*20b90*/  FMUL.FTZ R37, R69.reuse, R121 ;  /* 0x0000007945257220 */ /* 0x040fe20000410000 */
[----:B------:R-:W-:Y:S01]  /*20ba0*/  MOV R121, R80 ;  /* 0x0000005000797202 */ /* 0x000fe20000000f00 */
[--C-:B------:R-:W-:Y:S02]  /*20bb0*/  FFMA.FTZ R58, R60, c[0x0][0x2d0], -R153.reuse ;  /* 0x0000b4003c3a7a23 */ /* 0x100fe40000010899 */
[C---:B------:R-:W-:Y:S04]  /*20bc0*/  HMMA.16816.F32.BF16 R32, R76.reuse, R38, R32 ;  /* 0x000000264c20723c */ /* 0x040fe80000041820 */
[----:B------:R-:W-:Y:S01]  /*20bd0*/  FMUL.FTZ R60, R2, R144 ;  /* 0x00000090023c7220 */ /* 0x000fe20000410000 */
[----:B------:R5:W-:Y:S02]  /*20be0*/  MUFU.EX2 R130, R58 ;  /* 0x0000003a00827308 */ /* 0x000be40000000800 */
[C---:B------:R-:W-:Y:S02]  /*20bf0*/  FMUL.FTZ R38, R68.reuse, R122 ;  /* 0x0000007a44267220 */ /* 0x040fe40000410000 */
[----:B------:R-:W-:Y:S01]  /*20c00*/  FMUL.FTZ R39, R68, R123 ;  /* 0x0000007b44277220 */ /* 0x000fe20000410000 */
[----:B------:R-:W2:Y:S02]  /*20c10*/  LDL.LU R122, [R1+0x18] ;  /* 0x00001800017a7983 */ /* 0x000ea40000300800 */
[----:B-1----:R-:W-:Y:S01]  /*20c20*/  FMUL.FTZ R36, R69, R120 ;  /* 0x0000007845247220 */ /* 0x002fe20000410000 */
[----:B------:R-:W-:Y:S02]  /*20c30*/  MOV R120, R81 ;  /* 0x0000005100787202 */ /* 0x000fe40000000f00 */
[----:B------:R-:W1:Y:S04]  /*20c40*/  LDSM.16.MT88.4 R80, [R204] ;  /* 0x00000000cc50783b */ /* 0x000e680000004200 */
[-C--:B------:R-:W-:Y:S03]  /*20c50*/  HMMA.16816.F32.BF16 R36, R76, R52.reuse, R36 ;  /* 0x000000344c24723c */ /* 0x080fe60000041824 */
[----:B-----5:R-:W-:Y:S05]  /*20c60*/  FMUL.FTZ R58, R0, R142 ;  /* 0x0000008e003a7220 */ /* 0x020fea0000410000 */
        /* <DEDUP_REMOVED lines=9> */
[C---:B-----5:R-:W-:Y:S07]  /*20d00*/  FMUL.FTZ R52, R69.reuse, R136 ;  /* 0x0000008845347220 */ /* 0x060fee0000410000 */
[-C--:B-1----:R-:W-:Y:S08]  /*20d10*/  HMMA.16816.F32.BF16 R52, R76, R80.reuse, R52 ;  /* 0x000000504c34723c */ /* 0x082ff00000041834 */
        /* <DEDUP_REMOVED lines=49> */
[----:B-1----:R-:W-:Y:S01]  /*21030*/  FFMA.FTZ R88, R181, c[0x0][0x2d0], -R74 ;  /* 0x0000b400b5587a23 */ /* 0x002fe2000001084a */
[----:B------:R-:W-:Y:S04]  /*21040*/  MOV R181, R120 ;  /* 0x0000007800b57202 */ /* 0x000fe80000000f00 */
[----:B------:R-:W-:Y:S04]  /*21050*/  ISETP.GT.AND P0, PT, R216, R181, PT ;  /* 0x000000b5d800720c */ /* 0x000fe80003f04270 */
        /* <DEDUP_REMOVED lines=234> */
[----:B------:R-:W-:Y:S01]  /*21f00*/  MOV R216, R0 ;  /* 0x0000000000d87202 */ /* 0x000fe20000000f00 */
[----:B------:R-:W-:-:S05]  /*21f10*/  @P0 BRA `(.L_x_978) ;  /* 0xffffa8f000000947 */ /* 0x000fca000383ffff */
.L_x_961:
[----:B------:R-:W-:Y:S02]  /*21f20*/  MOV R11, 0x1f ;  /* 0x0000001f000b7802 */ /* 0x000fe40000000f00 */
[----:B------:R-:W-:Y:S01]  /*21f30*/  MOV R10, 0xffffffff ;  /* 0xffffffff000a7802 */ /* 0x000fe20000000f00 */
[----:B------:R-:W-:Y:S05]  /*21f40*/  BRA.DIV ~URZ, `(.L_x_979) ;  /* 0x000052527f007947 */ /* 0x000fea000b800000 */
[----:B------:R-:W3:Y:S04]  /*21f50*/  LDL R0, [R1+0x10] ;  /* 0x0000100001007983 */ /* 0x000ee80000100800 */
[----:B--23--:R2:W3:Y:S02]  /*21f60*/  SHFL.BFLY PT, R2, R0, 0x2, 0x1f ;  /* 0x0c401f0000027f89 */ /* 0x00c4e400000e0000 */
.L_x_1065:
[----:B--2---:R-:W2:Y:S02]  /*21f70*/  LDL.LU R0, [R1+0x10] ;  /* 0x0000100001007983 */ /* 0x004ea40000300800 */
[----:B--23--:R-:W-:Y:S01]  /*21f80*/  FADD.FTZ R2, R2, R0 ;  /* 0x0000000002027221 */ /* 0x00cfe20000010000 */
[----:B------:R-:W-:Y:S05]  /*21f90*/  BRA.DIV ~URZ, `(.L_x_980) ;  /* 0x000052627f007947 */ /* 0x000fea000b800000 */
[----:B------:R-:W2:Y:S04]  /*21fa0*/  LDL.LU R8, [R1+0xc] ;  /* 0x00000c0001087983 */ /* 0x000ea80000300800 */
[----:B-1----:R-:W3:Y:S04]  /*21fb0*/  LDL.LU R4, [R1+0x14] ;  /* 0x0000140001047983 */ /* 0x002ee80000300800 */
[----:B------:R-:W4:Y:S04]  /*21fc0*/  LDL.LU R10, [R1+0x18] ;  /* 0x00001800010a7983 */ /* 0x000f280000300800 */
[----:B--2---:R-:W1:Y:S04]  /*21fd0*/  SHFL.BFLY PT, R0, R8, 0x2, 0x1f ;  /* 0x0c401f0008007f89 */ /* 0x004e6800000e0000 */
[----:B---3--:R-:W2:Y:S04]  /*21fe0*/  SHFL.BFLY PT, R6, R4, 0x2, 0x1f ;  /* 0x0c401f0004067f89 */ /* 0x008ea800000e0000 */
[----:B----4-:R-:W3:Y:S01]  /*21ff0*/  SHFL.BFLY PT, R7, R10, 0x2, 0x1f ;  /* 0x0c401f000a077f89 */ /* 0x010ee200000e0000 */
[----:B-1----:R-:W-:-:S02]  /*22000*/  FADD.FTZ R0, R0, R8 ;  /* 0x0000000800007221 */ /* 0x002fc40000010000 */
[----:B--2---:R-:W-:-:S03]  /*22010*/  FADD.FTZ R6, R6, R4 ;  /* 0x0000000406067221 */ /* 0x004fc60000010000 */
[----:B------:R-:W1:Y:S01]  /*22020*/  SHFL.BFLY PT, R5, R0, 0x1, 0x1f ;  /* 0x0c201f0000057f89 */ /* 0x000e6200000e0000 */
[----:B---3--:R-:W-:-:S03]  /*22030*/  FADD.FTZ R7, R7, R10 ;  /* 0x0000000a07077221 */ /* 0x008fc60000010000 */
[----:B------:R-:W2:Y:S04]  /*22040*/  SHFL.BFLY PT, R4, R2, 0x1, 0x1f ;  /* 0x0c201f0002047f89 */ /* 0x000ea800000e0000 */
[----:B------:R-:W3:Y:S04]  /*22050*/  SHFL.BFLY PT, R8, R6, 0x1, 0x1f ;  /* 0x0c201f0006087f89 */ /* 0x000ee800000e0000 */
[----:B------:R4:W4:Y:S01]  /*22060*/  SHFL.BFLY PT, R9, R7, 0x1, 0x1f ;  /* 0x0c201f0007097f89 */ /* 0x00092200000e0000 */
[----:B-1----:R-:W-:Y:S02]  /*22070*/  FADD.FTZ R5, R0, R5 ;  /* 0x0000000500057221 */ /* 0x002fe40000010000 */
[----:B--2---:R-:W-:-:S02]  /*22080*/  FADD.FTZ R2, R2, R4 ;  /* 0x0000000402027221 */ /* 0x004fc40000010000 */
[----:B---3--:R-:W-:-:S03]  /*22090*/  FADD.FTZ R6, R6, R8 ;  /* 0x0000000806067221 */ /* 0x008fc60000010000 */
.L_x_1066:
        /* <DEDUP_REMOVED lines=36> */
[C---:B------:R-:W-:Y:S02]  /*222e0*/  FMUL.FTZ R101, R4.reuse, R107 ;  /* 0x0000006b04657220 */ /* 0x040fe40000410000 */
[C---:B------:R-:W-:Y:S02]  /*222f0*/  FMUL.FTZ R104, R4.reuse, R118 ;  /* 0x0000007604687220 */ /* 0x040fe40000410000 */
[----:B------:R-:W-:-:S02]  /*22300*/  FMUL.FTZ R105, R4, R119 ;  /* 0x0000007704697220 */ /* 0x000fc40000410000 */
[C---:B---3--:R-:W-:Y:S02]  /*22310*/  FMUL.FTZ R50, R2.reuse, R92 ;  /* 0x0000005c02327220 */ /* 0x048fe40000410000 */
[C---:B------:R-:W-:Y:S02]  /*22320*/  FMUL.FTZ R51, R2.reuse, R93 ;  /* 0x0000005d02337220 */ /* 0x040fe40000410000 */
[C---:B------:R-:W-:Y:S02]  /*22330*/  FMUL.FTZ R38, R2.reuse, R96 ;  /* 0x0000006002267220 */ /* 0x040fe40000410000 */
[----:B------:R-:W-:Y:S01]  /*22340*/  FMUL.FTZ R39, R2, R97 ;  /* 0x0000006102277220 */ /* 0x000fe20000410000 */
        /* <DEDUP_REMOVED lines=17> */
[----:B------:R-:W1:Y:S01]  /*22460*/  @P0 MUFU.LG2 R2, R7 ;  /* 0x0000000700020308 */ /* 0x000e620000000c00 */
        /* <DEDUP_REMOVED lines=10> */
[----:B------:R-:W-:Y:S01]  /*22510*/  FMUL.FTZ R67, R4, R151 ;  /* 0x0000009704437220 */ /* 0x000fe20000410000 */
[----:B------:R-:W-:Y:S01]  /*22520*/  @P1 MOV R4, 0x3f317218 ;  /* 0x3f31721800041802 */ /* 0x000fe20000000f00 */
[----:B------:R-:W-:Y:S02]  /*22530*/  @P2 FMUL.FTZ R9, R9, 0.69314718246459960938 ;  /* 0x3f31721809092820 */ /* 0x000fe40000410000 */
[----:B------:R-:W-:-:S02]  /*22540*/  @P2 FMUL.FTZ R5, R5, c[0x0][0x2d0] ;  /* 0x0000b40005052a20 */ /* 0x000fc40000410000 */
[----:B------:R-:W-:Y:S02]  /*22550*/  @P1 FMUL.FTZ R4, R4, c[0x0][0x2d0] ;  /* 0x0000b40004041a20 */ /* 0x000fe40000410000 */
[----:B------:R-:W-:Y:S01]  /*22560*/  @P2 FFMA.FTZ R23, R5, R71, R9 ;  /* 0x0000004705172223 */ /* 0x000fe20000010009 */
[----:B------:R-:W-:Y:S01]  /*22570*/  MOV R5, 0x1 ;  /* 0x0000000100057802 */ /* 0x000fe20000000f00 */
[----:B------:R-:W-:Y:S01]  /*22580*/  @P1 FFMA.FTZ R27, R4, R70, R8 ;  /* 0x00000046041b1223 */ /* 0x000fe20000010008 */
[----:B------:R-:W-:Y:S01]  /*22590*/  @P0 MOV R4, 0x3f317218 ;  /* 0x3f31721800040802 */ /* 0x000fe20000000f00 */
[----:B-1----:R-:W-:Y:S02]  /*225a0*/  @P0 FMUL.FTZ R2, R2, 0.69314718246459960938 ;  /* 0x3f31721802020820 */ /* 0x002fe40000410000 */
[----:B------:R-:W-:Y:S02]  /*225b0*/  @P3 FMUL.FTZ R10, R10, 0.69314718246459960938 ;  /* 0x3f3172180a0a3820 */ /* 0x000fe40000410000 */
[----:B------:R-:W-:-:S02]  /*225c0*/  @P0 FMUL.FTZ R4, R4, c[0x0][0x2d0] ;  /* 0x0000b40004040a20 */ /* 0x000fc40000410000 */
[----:B------:R-:W-:Y:S02]  /*225d0*/  @P3 FMUL.FTZ R6, R6, c[0x0][0x2d0] ;  /* 0x0000b40006063a20 */ /* 0x000fe40000410000 */
[--C-:B------:R-:W-:Y:S01]  /*225e0*/  @P0 FFMA.FTZ R19, R4, R3, R2.reuse ;  /* 0x0000000304130223 */ /* 0x100fe20000010002 */
        /* <DEDUP_REMOVED lines=18> */
.L_x_850:
        /* <DEDUP_REMOVED lines=19> */
.L_x_982:
[----:B--2---:R-:W-:Y:S05]  /*22840*/  BSYNC B0 ;  /* 0x0000000000007941 */ /* 0x004fea0003800000 */
.L_x_981:
        /* <DEDUP_REMOVED lines=11> */
[----:B------:R-:W-:Y:S01]  /*22900*/  SHF.R.S32.HI R70, RZ, 0x1f, R0 ;  /* 0x0000001fff467819 */ /* 0x000fe20000011400 */
[----:B------:R-:W-:Y:S05]  /*22910*/  @!P0 BRA `(.L_x_984) ;  /* 0x0000219000008947 */ /* 0x000fea0003800000 */
[----:B------:R-:W2:Y:S04]  /*22920*/  LDL.LU R12, [R1+0x5c] ;  /* 0x00005c00010c7983 */ /* 0x000ea80000300800 */
[----:B------:R-:W3:Y:S01]  /*22930*/  LDL R18, [R1+0x64] ;  /* 0x0000640001127983 */ /* 0x000ee20000100800 */
[CC--:B------:R-:W-:Y:S01]  /*22940*/  LEA.HI R5, R4.reuse, R71.reuse, RZ, 0x2 ;  /* 0x0000004704057211 */ /* 0x0c0fe200078f10ff */
[----:B------:R-:W-:Y:S01]  /*22950*/  WARPSYNC 0xffffffff ;  /* 0xffffffff00007948 */ /* 0x000fe20003800000 */
[----:B------:R-:W-:Y:S01]  /*22960*/  LEA.HI R25, R4, R71, RZ, 0x5 ;  /* 0x0000004704197211 */ /* 0x000fe200078f28ff */
[----:B------:R-:W-:Y:S01]  /*22970*/  IMAD.MOV.U32 R11, RZ, RZ, -0x10 ;  /* 0xfffffff0ff0b7424 */ /* 0x000fe200078e00ff */
[--C-:B------:R-:W-:Y:S01]  /*22980*/  SHF.R.S32.HI R3, RZ, 0x2, R5.reuse ;  /* 0x00000002ff037819 */ /* 0x100fe20000011405 */
[----:B------:R-:W-:Y:S01]  /*22990*/  IMAD.MOV.U32 R8, RZ, RZ, 0x40 ;  /* 0x00000040ff087424 */ /* 0x000fe200078e00ff */
[----:B------:R-:W-:Y:S01]  /*229a0*/  SHF.R.S32.HI R2, RZ, 0x1f, R5 ;  /* 0x0000001fff027819 */ /* 0x000fe20000011405 */
[----:B------:R-:W-:Y:S01]  /*229b0*/  IMAD.MOV.U32 R14, RZ, RZ, c[0x0][0x388] ;  /* 0x0000e200ff0e7624 */ /* 0x000fe200078e00ff */
[----:B------:R-:W-:-:S02]  /*229c0*/  LOP3.LUT R5, R5, 0xfffffffc, RZ, 0xc0, !PT ;  /* 0xfffffffc05057812 */ /* 0x000fc400078ec0ff */
[----:B------:R-:W-:Y:S02]  /*229d0*/  LEA.HI R2, R2, R3, RZ, 0x3 ;  /* 0x0000000302027211 */ /* 0x000fe400078f18ff */
[----:B------:R-:W-:Y:S01]  /*229e0*/  SHF.R.S32.HI R24, RZ, 0x5, R25 ;  /* 0x00000005ff187819 */ /* 0x000fe20000011419 */
[----:B------:R-:W-:Y:S01]  /*229f0*/  IMAD.IADD R5, R71, 0x1, -R5 ;  /* 0x0000000147057824 */ /* 0x000fe200078e0a05 */
[----:B------:R-:W-:Y:S02]  /*22a00*/  LOP3.LUT R2, R2, 0xfffffff8, RZ, 0xc0, !PT ;  /* 0xfffffff802027812 */ /* 0x000fe400078ec0ff */
[----:B------:R-:W-:Y:S01]  /*22a10*/  F2FP.BF16.PACK_AB R10, R63, R62 ;  /* 0x0000003e3f0a723e */ /* 0x000fe200000010ff */
[----:B------:R-:W-:Y:S01]  /*22a20*/  IMAD.SHL.U32 R4, R24, 0x400, RZ ;  /* 0x0000040018047824 */ /* 0x000fe200078e00ff */
[----:B------:R-:W-:Y:S01]  /*22a30*/  F2FP.BF16.PACK_AB R9, R79, R78 ;  /* 0x0000004e4f09723e */ /* 0x000fe200000010ff */
[----:B------:R-:W-:Y:S02]  /*22a40*/  IMAD.IADD R2, R3, 0x1, -R2 ;  /* 0x0000000103027824 */ /* 0x000fe400078e0a02 */
[----:B------:R-:W-:Y:S01]  /*22a50*/  IMAD R4, R5, 0x2, R4 ;  /* 0x0000000205047824 */ /* 0x000fe200078e0204 */
[----:B------:R-:W-:Y:S01]  /*22a60*/  F2FP.BF16.PACK_AB R5, R77, R76 ;  /* 0x0000004c4d05723e */ /* 0x000fe200000010ff */
[C---:B------:R-:W-:Y:S01]  /*22a70*/  IMAD.SHL.U32 R3, R2.reuse, 0x40, RZ ;  /* 0x0000004002037824 */ /* 0x040fe200078e00ff */
[C---:B------:R-:W-:Y:S01]  /*22a80*/  LOP3.LUT R7, R2.reuse, 0x1, RZ, 0xc0, !PT ;  /* 0x0000000102077812 */ /* 0x040fe200078ec0ff */
[----:B------:R-:W-:Y:S01]  /*22a90*/  BAR.SYNC.DEFER_BLOCKING 0x1, 0x80 ;  /* 0x0042000000007b1d */ /* 0x000fe20000010000 */
[----:B------:R-:W-:-:S02]  /*22aa0*/  LOP3.LUT P2, RZ, R2, 0x2, RZ, 0xc0, !PT ;  /* 0x0000000202ff7812 */ /* 0x000fc4000784c0ff */
[----:B------:R-:W-:Y:S02]  /*22ab0*/  LOP3.LUT R3, R3, 0x1c0, RZ, 0xc0, !PT ;  /* 0x000001c003037812 */ /* 0x000fe400078ec0ff */
[----:B------:R-:W-:Y:S02]  /*22ac0*/  ISETP.NE.U32.AND P1, PT, R7, 0x1, PT ;  /* 0x000000010700780c */ /* 0x000fe40003f25070 */
[----:B------:R-:W-:Y:S02]  /*22ad0*/  SHF.R.U32.HI R6, RZ, 0x3, R3 ;  /* 0x00000003ff067819 */ /* 0x000fe40000011603 */
[----:B------:R-:W-:Y:S02]  /*22ae0*/  LOP3.LUT P0, RZ, R2, 0x4, RZ, 0xc0, !PT ;  /* 0x0000000402ff7812 */ /* 0x000fe4000780c0ff */
[----:B------:R-:W-:Y:S02]  /*22af0*/  LOP3.LUT R3, R6, R3, RZ, 0xfc, !PT ;  /* 0x0000000306037212 */ /* 0x000fe400078efcff */
[----:B------:R-:W-:-:S02]  /*22b00*/  SEL R11, R11, 0x10, !P1 ;  /* 0x000000100b0b7807 */ /* 0x000fc40004800000 */
[----:B------:R-:W-:Y:S01]  /*22b10*/  F2FP.BF16.PACK_AB R7, R75, R74 ;  /* 0x0000004a4b07723e */ /* 0x000fe200000010ff */
[----:B------:R-:W-:Y:S01]  /*22b20*/  IMAD.IADD R3, R4, 0x1, R3 ;  /* 0x0000000104037824 */ /* 0x000fe200078e0203 */
[----:B------:R-:W-:-:S04]  /*22b30*/  F2FP.BF16.PACK_AB R6, R91, R90 ;  /* 0x0000005a5b06723e */ /* 0x000fc800000010ff */
[----:B------:R-:W-:Y:S02]  /*22b40*/  LEA R2, R3, 0x80, 0x1 ;  /* 0x0000008003027811 */ /* 0x000fe400078e08ff */
[----:B------:R-:W-:-:S03]  /*22b50*/  F2FP.BF16.PACK_AB R3, R103, R102 ;  /* 0x000000666703723e */ /* 0x000fc600000010ff */
[----:B------:R-:W-:Y:S01]  /*22b60*/  IMAD.IADD R4, R2, 0x1, R11 ;  /* 0x0000000102047824 */ /* 0x000fe200078e020b */
[----:B------:R1:W-:Y:S04]  /*22b70*/  STS [R2], R7 ;  /* 0x0000000702007388 */ /* 0x0003e80000000800 */
[----:B------:R4:W-:Y:S04]  /*22b80*/  STS [R2+0x400], R6 ;  /* 0x0004000602007388 */ /* 0x0009e80000000800 */
[----:B------:R4:W-:Y:S04]  /*22b90*/  STS [R4+0x400], R3 ;  /* 0x0004000304007388 */ /* 0x0009e80000000800 */
[----:B------:R4:W-:Y:S01]  /*22ba0*/  STS [R4], R5 ;  /* 0x0000000504007388 */ /* 0x0009e20000000800 */
[----:B-1----:R-:W-:Y:S01]  /*22bb0*/  F2FP.BF16.PACK_AB R7, R39, R38 ;  /* 0x000000262707723e */ /* 0x002fe200000010ff */
[----:B----4-:R-:W-:Y:S01]  /*22bc0*/  IMAD.MOV.U32 R6, RZ, RZ, 0x20 ;  /* 0x00000020ff067424 */ /* 0x010fe200078e00ff */
[----:B------:R-:W-:-:S04]  /*22bd0*/  F2FP.BF16.PACK_AB R3, R35, R34 ;  /* 0x000000222303723e */ /* 0x000fc800000010ff */
[----:B------:R-:W-:Y:S02]  /*22be0*/  SEL R6, R6, 0xffffffe0, !P2 ;  /* 0xffffffe006067807 */ /* 0x000fe40005000000 */
[----:B------:R-:W-:Y:S01]  /*22bf0*/  F2FP.BF16.PACK_AB R5, R51, R50 ;  /* 0x000000323305723e */ /* 0x000fe200000010ff */
[----:B------:R1:W-:Y:S01]  /*22c00*/  STS [R2+0x2400], R3 ;  /* 0x0024000302007388 */ /* 0x0003e20000000800 */
[----:B------:R-:W-:-:S03]  /*22c10*/  ISETP.NE.U32.AND P2, PT, RZ, c[0x0][0x500], PT ;  /* 0x00014000ff007a0c */ /* 0x000fc60003f45070 */
[----:B------:R4:W-:Y:S01]  /*22c20*/  STS [R2+0x2000], R5 ;  /* 0x0020000502007388 */ /* 0x0009e20000000800 */
[----:B------:R-:W-:-:S03]  /*22c30*/  ISETP.NE.AND.EX P2, PT, RZ, c[0x0][0x504], PT, P2 ;  /* 0x00014100ff007a0c */ /* 0x000fc60003f45320 */
[----:B------:R4:W-:Y:S04]  /*22c40*/  STS [R4+0x2000], R7 ;  /* 0x0020000704007388 */ /* 0x0009e80000000800 */
[----:B------:R4:W-:Y:S01]  /*22c50*/  STS [R4+0x2400], R10 ;  /* 0x0024000a04007388 */ /* 0x0009e20000000800 */
[----:B-1----:R-:W-:Y:S02]  /*22c60*/  SEL R3, R8, 0xffffffc0, !P0 ;  /* 0xffffffc008037807 */ /* 0x002fe40004000000 */
[----:B------:R-:W-:Y:S01]  /*22c70*/  F2FP.BF16.PACK_AB R8, R101, R100 ;  /* 0x000000646508723e */ /* 0x000fe200000010ff */
[C---:B----4-:R-:W-:Y:S01]  /*22c80*/  IMAD.IADD R5, R2.reuse, 0x1, R6 ;  /* 0x0000000102057824 */ /* 0x050fe200078e0206 */
[----:B------:R-:W-:Y:S01]  /*22c90*/  ISETP.NE.U32.AND P0, PT, RZ, c[0x0][0x508], PT ;  /* 0x00014200ff007a0c */ /* 0x000fe20003f05070 */
[----:B------:R-:W-:-:S02]  /*22ca0*/  IMAD.IADD R3, R2, 0x1, R3 ;  /* 0x0000000102037824 */ /* 0x000fc400078e0203 */
[----:B------:R-:W-:Y:S01]  /*22cb0*/  IMAD.IADD R2, R4, 0x1, R6 ;  /* 0x0000000104027824 */ /* 0x000fe200078e0206 */
[----:B------:R-:W-:Y:S01]  /*22cc0*/  F2FP.BF16.PACK_AB R7, R85, R84 ;  /* 0x000000545507723e */ /* 0x000fe200000010ff */
[----:B------:R1:W-:Y:S01]  /*22cd0*/  STS [R5], R9 ;  /* 0x0000000905007388 */ /* 0x0003e20000000800 */
[----:B------:R-:W-:Y:S02]  /*22ce0*/  ISETP.NE.AND.EX P1, PT, RZ, c[0x0][0x50c], PT, P0 ;  /* 0x00014300ff007a0c */ /* 0x000fe40003f25300 */
[----:B------:R-:W-:Y:S01]  /*22cf0*/  F2FP.BF16.PACK_AB R4, R105, R104 ;  /* 0x000000686904723e */ /* 0x000fe200000010ff */
[----:B------:R4:W-:Y:S04]  /*22d00*/  STS [R5+0x400], R8 ;  /* 0x0004000805007388 */ /* 0x0009e80000000800 */
[----:B------:R4:W-:Y:S04]  /*22d10*/  STS [R2+0x400], R4 ;  /* 0x0004000402007388 */ /* 0x0009e80000000800 */
[----:B------:R4:W-:Y:S01]  /*22d20*/  STS [R2], R7 ;  /* 0x0000000702007388 */ /* 0x0009e20000000800 */
[----:B-1----:R-:W-:-:S02]  /*22d30*/  F2FP.BF16.PACK_AB R9, R41, R40 ;  /* 0x000000282909723e */ /* 0x002fc400000010ff */
[----:B----4-:R-:W-:-:S03]  /*22d40*/  F2FP.BF16.PACK_AB R8, R61, R60 ;  /* 0x0000003c3d08723e */ /* 0x010fc600000010ff */
[----:B------:R-:W-:Y:S01]  /*22d50*/  STS [R5+0x2000], R9 ;  /* 0x0020000905007388 */ /* 0x000fe20000000800 */
[----:B------:R-:W-:-:S03]  /*22d60*/  F2FP.BF16.PACK_AB R4, R59, R58 ;  /* 0x0000003a3b04723e */ /* 0x000fc600000010ff */
[----:B------:R1:W-:Y:S01]  /*22d70*/  STS [R5+0x2400], R8 ;  /* 0x0024000805007388 */ /* 0x0003e20000000800 */
[----:B------:R-:W-:-:S03]  /*22d80*/  F2FP.BF16.PACK_AB R7, R43, R42 ;  /* 0x0000002a2b07723e */ /* 0x000fc600000010ff */
[----:B------:R4:W-:Y:S04]  /*22d90*/  STS [R2+0x2400], R4 ;  /* 0x0024000402007388 */ /* 0x0009e80000000800 */
[----:B------:R4:W-:Y:S01]  /*22da0*/  STS [R2+0x2000], R7 ;  /* 0x0020000702007388 */ /* 0x0009e20000000800 */
[----:B-1----:R-:W-:Y:S02]  /*22db0*/  F2FP.BF16.PACK_AB R5, R69, R68 ;  /* 0x000000444505723e */ /* 0x002fe400000010ff */
[----:B------:R-:W-:Y:S02]  /*22dc0*/  F2FP.BF16.PACK_AB R8, R117, R116 ;  /* 0x000000747508723e */ /* 0x000fe400000010ff */
[----:B----4-:R-:W-:Y:S01]  /*22dd0*/  F2FP.BF16.PACK_AB R4, R119, R118 ;  /* 0x000000767704723e */ /* 0x010fe200000010ff */
[----:B------:R1:W-:Y:S01]  /*22de0*/  STS [R3], R5 ;  /* 0x0000000503007388 */ /* 0x0003e20000000800 */
[----:B------:R-:W-:Y:S01]  /*22df0*/  IMAD.IADD R2, R11, 0x1, R3 ;  /* 0x000000010b027824 */ /* 0x000fe200078e0203 */
[----:B------:R-:W-:-:S02]  /*22e00*/  F2FP.BF16.PACK_AB R7, R107, R106 ;  /* 0x0000006a6b07723e */ /* 0x000fc400000010ff */
[----:B------:R4:W-:Y:S01]  /*22e10*/  STS [R3+0x400], R4 ;  /* 0x0004000403007388 */ /* 0x0009e20000000800 */
[----:B------:R-:W-:-:S03]  /*22e20*/  IMAD.IADD R9, R6, 0x1, R2 ;  /* 0x0000000106097824 */ /* 0x000fc600078e0202 */
[----:B------:R4:W-:Y:S04]  /*22e30*/  STS [R2], R8 ;  /* 0x0000000802007388 */ /* 0x0009e80000000800 */
[----:B------:R4:W-:Y:S01]  /*22e40*/  STS [R2+0x400], R7 ;  /* 0x0004000702007388 */ /* 0x0009e20000000800 */
[----:B-1----:R-:W-:Y:S02]  /*22e50*/  F2FP.BF16.PACK_AB R5, R57, R56 ;  /* 0x000000383905723e */ /* 0x002fe400000010ff */
[----:B----4-:R-:W-:-:S03]  /*22e60*/  F2FP.BF16.PACK_AB R4, R55, R54 ;  /* 0x000000363704723e */ /* 0x010fc600000010ff */
[----:B------:R1:W-:Y:S01]  /*22e70*/  STS [R3+0x2000], R5 ;  /* 0x0020000503007388 */ /* 0x0003e20000000800 */
[----:B------:R-:W-:-:S03]  /*22e80*/  F2FP.BF16.PACK_AB R8, R53, R52 ;  /* 0x000000343508723e */ /* 0x000fc600000010ff */
[----:B------:R4:W-:Y:S01]  /*22e90*/  STS [R3+0x2400], R4 ;  /* 0x0024000403007388 */ /* 0x0009e20000000800 */
[----:B------:R-:W-:-:S03]  /*22ea0*/  F2FP.BF16.PACK_AB R7, R49, R48 ;  /* 0x000000303107723e */ /* 0x000fc600000010ff */
[----:B------:R4:W-:Y:S04]  /*22eb0*/  STS [R2+0x2000], R8 ;  /* 0x0020000802007388 */ /* 0x0009e80000000800 */
[----:B------:R4:W-:Y:S01]  /*22ec0*/  STS [R2+0x2400], R7 ;  /* 0x0024000702007388 */ /* 0x0009e20000000800 */
[----:B-1----:R-:W-:Y:S01]  /*22ed0*/  F2FP.BF16.PACK_AB R5, R87, R86 ;  /* 0x000000565705723e */ /* 0x002fe200000010ff */
[----:B----4-:R-:W-:Y:S01]  /*22ee0*/  IMAD.IADD R3, R6, 0x1, R3 ;  /* 0x0000000106037824 */ /* 0x010fe200078e0203 */
[----:B------:R-:W-:Y:S02]  /*22ef0*/  F2FP.BF16.PACK_AB R4, R89, R88 ;  /* 0x000000585904723e */ /* 0x000fe400000010ff */
[----:B------:R-:W-:Y:S01]  /*22f00*/  F2FP.BF16.PACK_AB R6, R47, R46 ;  /* 0x0000002e2f06723e */ /* 0x000fe200000010ff */
[----:B------:R-:W-:Y:S01]  /*22f10*/  IMAD.IADD R8, R11, 0x1, R3 ;  /* 0x000000010b087824 */ /* 0x000fe200078e0203 */
[----:B------:R1:W-:Y:S01]  /*22f20*/  STS [R3], R5 ;  /* 0x0000000503007388 */ /* 0x0003e20000000800 */
[----:B------:R-:W-:-:S03]  /*22f30*/  F2FP.BF16.PACK_AB R2, R67, R66 ;  /* 0x000000424302723e */ /* 0x000fc600000010ff */
[----:B------:R4:W-:Y:S01]  /*22f40*/  STS [R3+0x400], R4 ;  /* 0x0004000403007388 */ /* 0x0009e20000000800 */
[----:B-1----:R-:W-:Y:S02]  /*22f50*/  F2FP.BF16.PACK_AB R5, R37, R36 ;  /* 0x000000242505723e */ /* 0x002fe400000010ff */
[----:B----4-:R-:W-:-:S05]  /*22f60*/  F2FP.BF16.PACK_AB R4, R65, R64 ;  /* 0x000000404104723e */ /* 0x010fca00000010ff */
[----:B------:R1:W-:Y:S04]  /*22f70*/  STS [R9], R4 ;  /* 0x0000000409007388 */ /* 0x0003e80000000800 */
[----:B------:R4:W-:Y:S04]  /*22f80*/  STS [R8+0x400], R2 ;  /* 0x0004000208007388 */ /* 0x0009e80000000800 */
[----:B------:R2:W-:Y:S04]  /*22f90*/  STS [R3+0x2000], R6 ;  /* 0x0020000603007388 */ /* 0x0005e80000000800 */
[----:B------:R3:W-:Y:S01]  /*22fa0*/  STS [R3+0x2400], R5 ;  /* 0x0024000503007388 */ /* 0x0007e20000000800 */
[----:B-1----:R-:W-:-:S02]  /*22fb0*/  F2FP.BF16.PACK_AB R4, R33, R32 ;  /* 0x000000202104723e */ /* 0x002fc400000010ff */
[----:B----4-:R-:W-:-:S03]  /*22fc0*/  F2FP.BF16.PACK_AB R2, R31, R30 ;  /* 0x0000001e1f02723e */ /* 0x010fc600000010ff */
[----:B------:R1:W-:Y:S01]  /*22fd0*/  STS [R9+0x2000], R4 ;  /* 0x0020000409007388 */ /* 0x0003e20000000800 */
[----:B--2---:R-:W-:-:S03]  /*22fe0*/  IMAD.MOV.U32 R6, RZ, RZ, 0x4 ;  /* 0x00000004ff067424 */ /* 0x004fc600078e00ff */
[----:B------:R2:W-:Y:S01]  /*22ff0*/  STS [R8+0x2400], R2 ;  /* 0x0024000208007388 */ /* 0x0005e20000000800 */
[----:B---3--:R-:W-:Y:S02]  /*23000*/  IMAD.MOV.U32 R3, RZ, RZ, RZ ;  /* 0x000000ffff037224 */ /* 0x008fe400078e00ff */
[CC--:B------:R-:W-:Y:S01]  /*23010*/  @P1 IMAD.WIDE R10, R18.reuse, R6.reuse, c[0x0][0x508] ;  /* 0x00014200120a1625 */ /* 0x0c0fe200078e0206 */
[----:B------:R-:W-:Y:S03]  /*23020*/  BAR.SYNC.DEFER_BLOCKING 0x1, 0x80 ;  /* 0x0042000000007b1d */ /* 0x000fe60000010000 */
[----:B------:R-:W-:-:S03]  /*23030*/  IMAD.WIDE R6, R18, R6, c[0x0][0x500] ;  /* 0x0001400012067625 */ /* 0x000fc600078e0206 */
[----:B------:R2:W5:Y:S04]  /*23040*/  @P1 LDG.E R14, [R10.64] ;  /* 0x000000080a0e1981 */ /* 0x000568000c1e1900 */
[----:B------:R2:W5:Y:S01]  /*23050*/  @P2 LDG.E R3, [R6.64] ;  /* 0x0000000806032981 */ /* 0x000562000c1e1900 */
[----:B------:R-:W-:-:S04]  /*23060*/  ISETP.NE.AND P0, PT, R12, RZ, PT ;  /* 0x000000ff0c00720c */ /* 0x000fc80003f05270 */
[----:B-1----:R-:W-:Y:S01]  /*23070*/  SEL R4, R12, c[0x0][0x3d4], P0 ;  /* 0x0000f5000c047a07 */ /* 0x002fe20000000000 */
[----:B------:R-:W-:Y:S05]  /*23080*/  @P1 BRA `(.L_x_985) ;  /* 0x0000004000001947 */ /* 0x000fea0003800000 */
[----:B------:R-:W-:Y:S05]  /*23090*/  @!P2 BRA `(.L_x_985) ;  /* 0x000000300000a947 */ /* 0x000fea0003800000 */
[----:B--2---:R1:W2:Y:S04]  /*230a0*/  LDG.E R2, [R6.64] ;  /* 0x0000000806027981 */ /* 0x0042a8000c1e1900 */
[----:B-1----:R-:W2:Y:S02]  /*230b0*/  LDG.E R6, [R6.64+0x4] ;  /* 0x0000040806067981 */ /* 0x002ea4000c1e1900 */
[----:B--2--5:R-:W-:Y:S02]  /*230c0*/  IADD3 R14, -R2, R6, RZ ;  /* 0x00000006020e7210 */ /* 0x024fe40007ffe1ff */
.L_x_985:
[----:B------:R-:W3:Y:S04]  /*230d0*/  LDL R5, [R1+0x4c] ;  /* 0x00004c0001057983 */ /* 0x000ee80000100800 */
[----:B------:R-:W3:Y:S04]  /*230e0*/  LDL R72, [R1+0x48] ;  /* 0x0000480001487983 */ /* 0x000ee80000100800 */
[----:B------:R-:W4:Y:S04]  /*230f0*/  LDL R28, [R1+0x50] ;  /* 0x00005000011c7983 */ /* 0x000f280000100800 */
[----:B--2---:R-:W2:Y:S04]  /*23100*/  LDL R15, [R1+0x60] ;  /* 0x00006000010f7983 */ /* 0x004ea80000100800 */
[----:B------:R-:W2:Y:S01]  /*23110*/  LDL.LU R29, [R1+0x54] ;  /* 0x00005400011d7983 */ /* 0x000ea20000300800 */
[----:B------:R-:W-:Y:S01]  /*23120*/  IMAD.MOV.U32 R6, RZ, RZ, 0x368 ;  /* 0x00000368ff067424 */ /* 0x000fe200078e00ff */
[----:B------:R-:W-:-:S04]  /*23130*/  ISETP.GT.AND P2, PT, R4, 0x1, PT ;  /* 0x000000010400780c */ /* 0x000fc80003f44270 */
[----:B------:R-:W-:-:S04]  /*23140*/  SEL R6, R6, 0x328, P2 ;  /* 0x0000032806067807 */ /* 0x000fc80001000000 */
[----:B------:R-:W1:Y:S08]  /*23150*/  LDC.64 R8, c[0x0][R6+0x170] ;  /* 0x00005c0006087b82 */ /* 0x000e700000000a00 */
[----:B------:R1:W4:Y:S08]  /*23160*/  LDC.64 R12, c[0x0][R6+0x168] ;  /* 0x00005a00060c7b82 */ /* 0x0003300000000a00 */
[----:B------:R1:W1:Y:S08]  /*23170*/  LDC.64 R16, c[0x0][R6+0x178] ;  /* 0x00005e0006107b82 */ /* 0x0002700000000a00 */
[----:B------:R1:W1:Y:S01]  /*23180*/  LDC.64 R20, c[0x0][R6+0x160] ;  /* 0x0000580006147b82 */ /* 0x0002620000000a00 */
[----:B------:R-:W-:Y:S01]  /*23190*/  ISETP.NE.U32.AND P0, PT, RZ, c[0x0][0x500], PT ;  /* 0x00014000ff007a0c */ /* 0x000fe20003f05070 */
[----:B------:R-:W-:-:S03]  /*231a0*/  IMAD.MOV.U32 R2, RZ, RZ, c[0x0][0x4e8] ;  /* 0x00013a00ff027624 */ /* 0x000fc600078e00ff */
[----:B------:R-:W-:Y:S02]  /*231b0*/  ISETP.NE.AND.EX P0, PT, RZ, c[0x0][0x504], PT, P0 ;  /* 0x00014100ff007a0c */ /* 0x000fe40003f05300 */
[----:B------:R-:W-:Y:S02]  /*231c0*/  ISETP.NE.AND P5, PT, R2, 0x1, PT ;  /* 0x000000010200780c */ /* 0x000fe40003fa5270 */
[----:B------:R-:W-:Y:S02]  /*231d0*/  SHF.R.S32.HI R4, RZ, 0x1f, R18 ;  /* 0x0000001fff047819 */ /* 0x000fe40000011412 */
[----:B------:R-:W-:Y:S02]  /*231e0*/  SEL R2, R18, RZ, !P0 ;  /* 0x000000ff12027207 */ /* 0x000fe40004000000 */
[----:B-----5:R-:W-:Y:S01]  /*231f0*/  SHF.R.S32.HI R18, RZ, 0x1f, R3 ;  /* 0x0000001fff127819 */ /* 0x020fe20000011403 */
[----:B---3--:R-:W-:Y:S01]  /*23200*/  IMAD.IADD R7, R5, 0x1, R72 ;  /* 0x0000000105077824 */ /* 0x008fe200078e0248 */
[----:B------:R-:W-:Y:S01]  /*23210*/  SEL R5, R4, RZ, !P0 ;  /* 0x000000ff04057207 */ /* 0x000fe20004000000 */
[----:B-1----:R-:W-:-:S04]  /*23220*/  IMAD R4, R9, R2, RZ ;  /* 0x0000000209047224 */ /* 0x002fc800078e02ff */
[----:B------:R-:W-:Y:S02]  /*23230*/  IMAD R6, R8, R5, R4 ;  /* 0x0000000508067224 */ /* 0x000fe400078e0204 */
[----:B------:R-:W-:-:S04]  /*23240*/  @P5 IMAD.HI.U32 R5, R7, c[0x0][0x4ec], RZ ;  /* 0x00013b0007055a27 */ /* 0x000fc800078e00ff */
[----:B------:R-:W-:Y:S01]  /*23250*/  IMAD.MOV.U32 R4, RZ, RZ, R7 ;  /* 0x000000ffff047224 */ /* 0x000fe200078e0007 */
[----:B------:R-:W-:Y:S01]  /*23260*/  @P5 SHF.R.U32.HI R4, RZ, c[0x0][0x4f0], R5 ;  /* 0x00013c00ff045a19 */ /* 0x000fe20000011605 */
[----:B------:R-:W-:Y:S01]  /*23270*/  IMAD.WIDE.U32 R8, R8, R2, RZ ;  /* 0x0000000208087225 */ /* 0x000fe200078e00ff */
[----:B--2---:R-:W-:-:S03]  /*23280*/  SEL R5, R15, RZ, P2 ;  /* 0x000000ff0f057207 */ /* 0x004fc60001000000 */
[----:B----4-:R-:W-:-:S04]  /*23290*/  IMAD.WIDE.U32 R10, R12, R28, RZ ;  /* 0x0000001c0c0a7225 */ /* 0x010fc800078e00ff */
[----:B------:R-:W-:Y:S01]  /*232a0*/  IMAD R12, R13, R28, RZ ;  /* 0x0000001c0d0c7224 */ /* 0x000fe200078e02ff */
[----:B------:R-:W-:Y:S01]  /*232b0*/  IADD3 R15, P1, P0, R8, R10, R3 ;  /* 0x0000000a080f7210 */ /* 0x000fe2000783e003 */
[----:B------:R-:W-:Y:S02]  /*232c0*/  IMAD.IADD R13, R9, 0x1, R6 ;  /* 0x00000001090d7824 */ /* 0x000fe400078e0206 */
[----:B------:R-:W-:Y:S02]  /*232d0*/  IMAD.IADD R10, R11, 0x1, R12 ;  /* 0x000000010b0a7824 */ /* 0x000fe400078e020c */
[----:B------:R-:W-:Y:S02]  /*232e0*/  IMAD.MOV R6, RZ, RZ, -R4 ;  /* 0x000000ffff067224 */ /* 0x000fe400078e0a04 */
[-C--:B------:R-:W-:Y:S02]  /*232f0*/  IMAD R11, R17, R5.reuse, RZ ;  /* 0x00000005110b7224 */ /* 0x080fe400078e02ff */
        /* <DEDUP_REMOVED lines=8> */
[----:B------:R-:W-:Y:S02]  /*23380*/  IADD3.X R9, R6, R13, R11, P1, P0 ;  /* 0x0000000d06097210 */ /* 0x000fe40000fe040b */
[----:B------:R-:W-:Y:S01]  /*23390*/  LOP3.LUT R12, R25, 0xffffffe0, RZ, 0xc0, !PT ;  /* 0xffffffe0190c7812 */ /* 0x000fe200078ec0ff */
[----:B------:R-:W-:-:S02]  /*233a0*/  IMAD R11, R20, R10, R4 ;  /* 0x0000000a140b7224 */ /* 0x000fc400078e0204 */
[----:B------:R-:W-:Y:S01]  /*233b0*/  IMAD.WIDE.U32 R4, R20, R5, R8 ;  /* 0x0000000514047225 */ /* 0x000fe200078e0008 */
[----:B------:R-:W-:-:S03]  /*233c0*/  SHF.R.S32.HI R6, RZ, 0x1f, R25 ;  /* 0x0000001fff067819 */ /* 0x000fc60000011419 */
[----:B------:R-:W-:Y:S02]  /*233d0*/  IMAD.IADD R8, R71, 0x1, -R12 ;  /* 0x0000000147087824 */ /* 0x000fe400078e0a0c */
[----:B------:R-:W-:Y:S01]  /*233e0*/  IMAD.MOV.U32 R12, RZ, RZ, c[0x0][0x4a8] ;  /* 0x00012a00ff0c7624 */ /* 0x000fe200078e00ff */
[----:B------:R-:W-:Y:S01]  /*233f0*/  LEA.HI R6, R6, R24, RZ, 0x2 ;  /* 0x0000001806067211 */ /* 0x000fe200078f10ff */
[----:B------:R-:W-:Y:S01]  /*23400*/  IMAD.MOV.U32 R13, RZ, RZ, c[0x0][0x4ac] ;  /* 0x00012b00ff0d7624 */ /* 0x000fe200078e00ff */
[----:B------:R-:W-:Y:S02]  /*23410*/  SHF.R.S32.HI R9, RZ, 0x1f, R8 ;  /* 0x0000001fff097819 */ /* 0x000fe40000011408 */
[----:B------:R-:W-:Y:S01]  /*23420*/  SEL R12, R12, c[0x0][0x450], P2 ;  /* 0x000114000c0c7a07 */ /* 0x000fe20001000000 */
[----:B------:R-:W-:Y:S01]  /*23430*/  IMAD.IADD R5, R5, 0x1, R11 ;  /* 0x0000000105057824 */ /* 0x000fe200078e020b */
[----:B------:R-:W-:Y:S02]  /*23440*/  LOP3.LUT R10, R6, 0xffffffc, RZ, 0xc0, !PT ;  /* 0x0ffffffc060a7812 */ /* 0x000fe400078ec0ff */
[----:B------:R-:W-:-:S02]  /*23450*/  LEA.HI R9, R9, R8, RZ, 0x2 ;  /* 0x0000000809097211 */ /* 0x000fc400078f10ff */
[----:B------:R-:W-:Y:S02]  /*23460*/  SEL R13, R13, c[0x0][0x454], P2 ;  /* 0x000115000d0d7a07 */ /* 0x000fe40001000000 */
[----:B------:R-:W-:Y:S01]  /*23470*/  LEA R6, P0, R4, R12, 0x2 ;  /* 0x0000000c04067211 */ /* 0x000fe200078010ff */
[----:B------:R-:W-:Y:S01]  /*23480*/  IMAD.IADD R10, R24, 0x1, -R10 ;  /* 0x00000001180a7824 */ /* 0x000fe200078e0a0a */
[----:B------:R-:W-:Y:S02]  /*23490*/  SHF.R.S32.HI R9, RZ, 0x2, R9 ;  /* 0x00000002ff097819 */ /* 0x000fe40000011409 */
[----:B------:R-:W-:Y:S01]  /*234a0*/  LEA.HI.X R5, R4, R13, R5, 0x2, P0 ;  /* 0x0000000d04057211 */ /* 0x000fe200000f1405 */
[----:B------:R-:W-:Y:S01]  /*234b0*/  IMAD R4, R14, c[0x0][0x4e8], RZ ;  /* 0x00013a000e047a24 */ /* 0x000fe200078e02ff */
[----:B------:R-:W-:Y:S01]  /*234c0*/  SHFL.IDX PT, R16, R6, RZ, 0x1c1f ;  /* 0x001c1fff06107589 */ /* 0x000fe200000e0000 */
[----:B------:R-:W-:-:S03]  /*234d0*/  IMAD R9, R10, 0x10, R9 ;  /* 0x000000100a097824 */ /* 0x000fc600078e0209 */
[----:B------:R-:W1:Y:S04]  /*234e0*/  SHFL.IDX PT, R17, R5, RZ, 0x1c1f ;  /* 0x001c1fff05117589 */ /* 0x000e6800000e0000 */
[----:B------:R-:W-:Y:S04]  /*234f0*/  SHFL.IDX PT, R14, R6, 0x1, 0x1c1f ;  /* 0x003c1f00060e7f89 */ /* 0x000fe800000e0000 */
[----:B------:R-:W2:Y:S04]  /*23500*/  SHFL.IDX PT, R15, R5, 0x1, 0x1c1f ;  /* 0x003c1f00050f7f89 */ /* 0x000ea800000e0000 */
[----:B------:R-:W-:Y:S04]  /*23510*/  SHFL.IDX PT, R13, R5, 0x2, 0x1c1f ;  /* 0x005c1f00050d7f89 */ /* 0x000fe800000e0000 */
[----:B------:R3:W-:Y:S01]  /*23520*/  SHFL.IDX PT, R11, R5, 0x3, 0x1c1f ;  /* 0x007c1f00050b7f89 */ /* 0x0007e200000e0000 */
[----:B------:R-:W-:-:S03]  /*23530*/  LOP3.LUT P0, RZ, R8, 0x3, RZ, 0xc0, !PT ;  /* 0x0000000308ff7812 */ /* 0x000fc6000780c0ff */
[----:B------:R-:W4:Y:S01]  /*23540*/  SHFL.IDX PT, R12, R6, 0x2, 0x1c1f ;  /* 0x005c1f00060c7f89 */ /* 0x000f2200000e0000 */
[----:B---3--:R-:W-:-:S05]  /*23550*/  IMAD.IADD R5, R9, 0x1, R72 ;  /* 0x0000000109057824 */ /* 0x008fca00078e0248 */
[C---:B------:R-:W-:Y:S02]  /*23560*/  IADD3 R9, R5.reuse, 0x8, RZ ;  /* 0x0000000805097810 */ /* 0x040fe40007ffe0ff */
[CC--:B------:R-:W-:Y:S02]  /*23570*/  ISETP.GE.OR P4, PT, R5.reuse, R4.reuse, P0 ;  /* 0x000000040500720c */ /* 0x0c0fe40000786670 */
[----:B------:R-:W-:Y:S02]  /*23580*/  IADD3 R8, R5, 0x40, RZ ;  /* 0x0000004005087810 */ /* 0x000fe40007ffe0ff */
[-C--:B------:R-:W-:Y:S02]  /*23590*/  ISETP.GE.OR P3, PT, R9, R4.reuse, P0 ;  /* 0x000000040900720c */ /* 0x080fe40000766670 */
[CC--:B------:R-:W-:Y:S01]  /*235a0*/  ISETP.GE.OR P1, PT, R8.reuse, R4.reuse, P0 ;  /* 0x000000040800720c */ /* 0x0c0fe20000726670 */
[----:B------:R3:W3:Y:S06]  /*235b0*/  SHFL.IDX PT, R10, R6, 0x3, 0x1c1f ;  /* 0x007c1f00060a7f89 */ /* 0x0006ec00000e0000 */
[----:B-1----:R1:W-:Y:S04]  /*235c0*/  @!P4 ST.E [R16.64], R22 ;  /* 0x000000161000c985 */ /* 0x0023e8000c101908 */
[----:B--2---:R1:W-:Y:S01]  /*235d0*/  @!P3 ST.E [R14.64], R23 ;  /* 0x000000170e00b985 */ /* 0x0043e2000c101908 */
[----:B------:R-:W-:-:S03]  /*235e0*/  ISETP.GE.AND P3, PT, R8, R4, PT ;  /* 0x000000040800720c */ /* 0x000fc60003f66270 */
[----:B----4-:R1:W-:Y:S01]  /*235f0*/  @!P1 ST.E [R12.64], R27 ;  /* 0x0000001b0c009985 */ /* 0x0103e2000c101908 */
[----:B------:R-:W-:Y:S02]  /*23600*/  LOP3.LUT R29, R29, 0xfffffffd, RZ, 0xc0, !PT ;  /* 0xfffffffd1d1d7812 */ /* 0x000fe400078ec0ff */
[----:B---3--:R-:W-:-:S04]  /*23610*/  IADD3 R6, R5, 0x48, RZ ;  /* 0x0000004805067810 */ /* 0x008fc80007ffe0ff */
[----:B------:R-:W-:Y:S02]  /*23620*/  ISETP.GE.AND P1, PT, R6, R4, PT ;  /* 0x000000040600720c */ /* 0x000fe40003f26270 */
[----:B------:R-:W-:-:S04]  /*23630*/  LOP3.LUT R29, R29, 0xfffffffe, RZ, 0xc0, !PT ;  /* 0xfffffffe1d1d7812 */ /* 0x000fc800078ec0ff */
[----:B------:R-:W-:-:S07]  /*23640*/  @P3 LOP3.LUT R29, R29, 0x1, RZ, 0xfc, !PT ;  /* 0x000000011d1d3812 */ /* 0x000fce00078efcff */
[----:B------:R-:W-:-:S05]  /*23650*/  @P1 LOP3.LUT R29, R29, 0x2, RZ, 0xfc, !PT ;  /* 0x000000021d1d1812 */ /* 0x000fca00078efcff */
[----:B------:R1:W-:Y:S01]  /*23660*/  STL [R1+0x54], R29 ;  /* 0x0000541d01007387 */ /* 0x0003e20000100800 */
[-C--:B------:R-:W-:Y:S02]  /*23670*/  ISETP.GE.OR P0, PT, R6, R4.reuse, P0 ;  /* 0x000000040600720c */ /* 0x080fe40000706670 */
[----:B------:R-:W-:-:S11]  /*23680*/  ISETP.GE.AND P6, PT, R9, R4, PT ;  /* 0x000000040900720c */ /* 0x000fd60003fc6270 */
[----:B------:R1:W-:Y:S01]  /*23690*/  @!P0 ST.E [R10.64], R19 ;  /* 0x000000130a008985 */ /* 0x0003e2000c101908 */
[----:B------:R-:W-:Y:S01]  /*236a0*/  ISETP.GE.AND P0, PT, R5, R4, PT ;  /* 0x000000040500720c */ /* 0x000fe20003f06270 */
[----:B------:R-:W-:Y:S05]  /*236b0*/  @P2 BRA `(.L_x_986) ;  /* 0x000006c000002947 */ /* 0x000fea0003800000 */
[----:B------:R-:W-:Y:S01]  /*236c0*/  IMAD R18, R18, c[0x0][0x3a0], RZ ;  /* 0x0000e80012127a24 */ /* 0x000fe200078e02ff */
[----:B------:R-:W-:Y:S01]  /*236d0*/  IADD3 R5, R26, R72, RZ ;  /* 0x000000481a057210 */ /* 0x000fe20007ffe0ff */
[C---:B------:R-:W-:Y:S01]  /*236e0*/  IMAD.WIDE.U32 R6, R3.reuse, c[0x0][0x3a0], RZ ;  /* 0x0000e80003067a25 */ /* 0x040fe200078e00ff */
[----:B------:R-:W-:Y:S01]  /*236f0*/  SHF.R.S32.HI R8, RZ, 0x1f, R2 ;  /* 0x0000001fff087819 */ /* 0x000fe20000011402 */
[----:B-1----:R1:W2:Y:S02]  /*23700*/  LDS.128 R12, [R219+0x80] ;  /* 0x00008000db0c7984 */ /* 0x0022a40000000c00 */
        /* <DEDUP_REMOVED lines=31> */
[----:B------:R-:W-:Y:S02]  /*23900*/  IADD3 R5, R44, R72, RZ ;  /* 0x000000482c057210 */ /* 0x000fe40007ffe0ff */
[----:B------:R-:W-:Y:S01]  /*23910*/  LEA.HI.X R6, R2, c[0x0][0x384], R3, 0x1, P0 ;  /* 0x0000e10002067a11 */ /* 0x000fe200000f0c03 */
[----:B------:R-:W-:Y:S05]  /*23920*/  BRA.DIV ~URZ, `(.L_x_987) ;  /* 0x00003b427f007947 */ /* 0x000fea000b800000 */
[----:B--234-:R2:W3:Y:S02]  /*23930*/  SHFL.IDX PT, R8, R6, RZ, 0x181f ;  /* 0x00181fff06087589 */ /* 0x01c4e400000e0000 */
.L_x_1067:
[----:B------:R-:W-:Y:S05]  /*23940*/  BRA.DIV ~URZ, `(.L_x_988) ;  /* 0x00003b927f007947 */ /* 0x000fea000b800000 */
[----:B------:R4:W2:Y:S02]  /*23950*/  SHFL.IDX PT, R2, R7, RZ, 0x181f ;  /* 0x00181fff07027589 */ /* 0x0008a400000e0000 */
.L_x_1068:
        /* <DEDUP_REMOVED lines=8> */
.L_x_1069:
[----:B------:R-:W-:-:S04]  /*239e0*/  IADD3 R3, R5, 0x10, RZ ;  /* 0x0000001005037810 */ /* 0x000fc80007ffe0ff */
[----:B------:R-:W-:-:S13]  /*239f0*/  ISETP.GE.OR P0, PT, R3, R4, P2 ;  /* 0x000000040300720c */ /* 0x000fda0001706670 */
[----:B--2---:R-:W-:-:S04]  /*23a00*/  @!P0 LEA R2, P1, R0, R2, 0x1 ;  /* 0x0000000200028211 */ /* 0x004fc800078208ff */
[----:B------:R-:W-:-:S05]  /*23a10*/  @!P0 LEA.HI.X R3, R0, R8, R70, 0x1, P1 ;  /* 0x0000000800038211 */ /* 0x000fca00008f0c46 */
[----:B------:R2:W-:Y:S01]  /*23a20*/  @!P0 ST.E.128 [R2.64], R16 ;  /* 0x0000001002008985 */ /* 0x0005e2000c101d08 */
[----:B------:R-:W-:Y:S05]  /*23a30*/  BRA.DIV ~URZ, `(.L_x_990) ;  /* 0x00003be27f007947 */ /* 0x000fea000b800000 */
[----:B------:R2:W3:Y:S02]  /*23a40*/  SHFL.IDX PT, R8, R6, 0x2, 0x181f ;  /* 0x00581f0006087f89 */ /* 0x0004e400000e0000 */
.L_x_1070:
[----:B------:R-:W-:Y:S05]  /*23a50*/  BRA.DIV ~URZ, `(.L_x_991) ;  /* 0x00003c327f007947 */ /* 0x000fea000b800000 */
[----:B--2---:R2:W4:Y:S02]  /*23a60*/  SHFL.IDX PT, R2, R7, 0x2, 0x181f ;  /* 0x00581f0007027f89 */ /* 0x00452400000e0000 */
.L_x_1071:
        /* <DEDUP_REMOVED lines=8> */
.L_x_1072:
[----:B------:R-:W-:-:S04]  /*23af0*/  IADD3 R3, R5, 0x30, RZ ;  /* 0x0000003005037810 */ /* 0x000fc80007ffe0ff */
[----:B------:R-:W-:-:S13]  /*23b00*/  ISETP.GE.OR P0, PT, R3, R4, P2 ;  /* 0x000000040300720c */ /* 0x000fda0001706670 */
[----:B---3--:R-:W-:-:S04]  /*23b10*/  @!P0 LEA R2, P1, R0, R2, 0x1 ;  /* 0x0000000200028211 */ /* 0x008fc800078208ff */
[----:B--2---:R-:W-:-:S05]  /*23b20*/  @!P0 LEA.HI.X R3, R0, R8, R70, 0x1, P1 ;  /* 0x0000000800038211 */ /* 0x004fca00008f0c46 */
[----:B-1----:R1:W-:Y:S01]  /*23b30*/  @!P0 ST.E.128 [R2.64], R24 ;  /* 0x0000001802008985 */ /* 0x0023e2000c101d08 */
[----:B------:R-:W-:Y:S05]  /*23b40*/  BRA.DIV ~URZ, `(.L_x_993) ;  /* 0x00003c827f007947 */ /* 0x000fea000b800000 */
[----:B------:R2:W3:Y:S02]  /*23b50*/  SHFL.IDX PT, R8, R6, 0x4, 0x181f ;  /* 0x00981f0006087f89 */ /* 0x0004e400000e0000 */
.L_x_1073:
[----:B------:R-:W-:Y:S05]  /*23b60*/  BRA.DIV ~URZ, `(.L_x_994) ;  /* 0x00003cd27f007947 */ /* 0x000fea000b800000 */
[----:B-1----:R1:W2:Y:S02]  /*23b70*/  SHFL.IDX PT, R2, R7, 0x4, 0x181f ;  /* 0x00981f0007027f89 */ /* 0x0022a400000e0000 */
.L_x_1074:
        /* <DEDUP_REMOVED lines=8> */
.L_x_1075:
[----:B------:R-:W-:-:S04]  /*23c00*/  IADD3 R3, R5, 0x50, RZ ;  /* 0x0000005005037810 */ /* 0x000fc80007ffe0ff */
[----:B------:R-:W-:-:S13]  /*23c10*/  ISETP.GE.OR P0, PT, R3, R4, P2 ;  /* 0x000000040300720c */ /* 0x000fda0001706670 */
[----:B--2---:R-:W-:-:S04]  /*23c20*/  @!P0 LEA R2, P1, R0, R2, 0x1 ;  /* 0x0000000200028211 */ /* 0x004fc800078208ff */
[----:B-1----:R-:W-:-:S05]  /*23c30*/  @!P0 LEA.HI.X R3, R0, R8, R70, 0x1, P1 ;  /* 0x0000000800038211 */ /* 0x002fca00008f0c46 */
[----:B------:R1:W-:Y:S01]  /*23c40*/  @!P0 ST.E.128 [R2.64], R32 ;  /* 0x0000002002008985 */ /* 0x0003e2000c101d08 */
[----:B------:R-:W-:Y:S05]  /*23c50*/  BRA.DIV ~URZ, `(.L_x_996) ;  /* 0x00003d227f007947 */ /* 0x000fea000b800000 */
[----:B------:R2:W1:Y:S02]  /*23c60*/  SHFL.IDX PT, R8, R6, 0x6, 0x181f ;  /* 0x00d81f0006087f89 */ /* 0x00046400000e0000 */
.L_x_1076:
[----:B------:R-:W-:Y:S05]  /*23c70*/  BRA.DIV ~URZ, `(.L_x_997) ;  /* 0x00003d727f007947 */ /* 0x000fea000b800000 */
[----:B-1----:R1:W2:Y:S02]  /*23c80*/  SHFL.IDX PT, R2, R7, 0x6, 0x181f ;  /* 0x00d81f0007027f89 */ /* 0x0022a400000e0000 */
.L_x_1077:
        /* <DEDUP_REMOVED lines=8> */
.L_x_1078:
[----:B------:R-:W-:-:S04]  /*23d10*/  IADD3 R2, R5, 0x70, RZ ;  /* 0x0000007005027810 */ /* 0x000fc80007ffe0ff */
[----:B------:R-:W-:-:S13]  /*23d20*/  ISETP.GE.OR P0, PT, R2, R4, P2 ;  /* 0x000000040200720c */ /* 0x000fda0001706670 */
[----:B------:R-:W-:Y:S05]  /*23d30*/  @P0 BRA `(.L_x_999) ;  /* 0x000018d000000947 */ /* 0x000fea0003800000 */
[----:B----4-:R-:W-:-:S04]  /*23d40*/  LEA R2, P0, R0, R3, 0x1 ;  /* 0x0000000300027211 */ /* 0x010fc800078008ff */
[----:B---3--:R-:W-:-:S05]  /*23d50*/  LEA.HI.X R3, R0, R6, R70, 0x1, P0 ;  /* 0x0000000600037211 */ /* 0x008fca00000f0c46 */
[----:B------:R3:W-:Y:S01]  /*23d60*/  ST.E.128 [R2.64], R40 ;  /* 0x0000002802007985 */ /* 0x0007e2000c101d08 */
[----:B------:R-:W-:Y:S05]  /*23d70*/  BRA `(.L_x_999) ;  /* 0x0000189000007947 */ /* 0x000fea0003800000 */
.L_x_986:
[----:B------:R-:W2:Y:S04]  /*23d80*/  LDL.LU R6, [R1+0x50] ;  /* 0x0000500001067983 */ /* 0x000ea80000300800 */
[----:B------:R-:W3:Y:S01]  /*23d90*/  LDL.LU R9, [R1+0x60] ;  /* 0x0000600001097983 */ /* 0x000ee20000300800 */
[----:B------:R-:W-:Y:S02]  /*23da0*/  IMAD R0, R18, c[0x0][0x408], RZ ;  /* 0x0001020012007a24 */ /* 0x000fe400078e02ff */
[----:B------:R-:W-:-:S04]  /*23db0*/  IMAD.WIDE.U32 R4, R3, c[0x0][0x408], RZ ;  /* 0x0001020003047a25 */ /* 0x000fc800078e00ff */
[----:B------:R-:W-:Y:S01]  /*23dc0*/  IMAD R3, R3, c[0x0][0x40c], R0 ;  /* 0x0001030003037a24 */ /* 0x000fe200078e0200 */
[----:B------:R-:W-:Y:S01]  /*23dd0*/  SHF.R.S32.HI R0, RZ, 0x1f, R2 ;  /* 0x0000001fff007819 */ /* 0x000fe20000011402 */
[----:B------:R-:W-:-:S03]  /*23de0*/  @P5 IMAD.HI.U32 R8, R7, c[0x0][0x4ec], RZ ;  /* 0x00013b0007085a27 */ /* 0x000fc600078e00ff */
[----:B------:R-:W-:Y:S01]  /*23df0*/  IADD3 R5, R5, R3, RZ ;  /* 0x0000000305057210 */ /* 0x000fe20007ffe0ff */
[----:B------:R-:W-:-:S04]  /*23e00*/  IMAD R0, R0, c[0x0][0x440], RZ ;  /* 0x0001100000007a24 */ /* 0x000fc800078e02ff */
        /* <DEDUP_REMOVED lines=20> */
[----:B-1----:R-:W-:-:S04]  /*23f50*/  LEA R19, P1, R2, c[0x0][0x400], 0x2 ;  /* 0x0001000002137a11 */ /* 0x002fc800078210ff */
[----:B------:R-:W-:-:S04]  /*23f60*/  IADD3 R4, R3, R4, RZ ;  /* 0x0000000403047210 */ /* 0x000fc80007ffe0ff */
[----:B------:R-:W-:Y:S01]  /*23f70*/  LEA.HI.X R13, R2, c[0x0][0x404], R4, 0x2, P1 ;  /* 0x00010100020d7a11 */ /* 0x000fe200008f1404 */
[----:B------:R-:W-:Y:S05]  /*23f80*/  BRA.DIV ~URZ, `(.L_x_1000) ;  /* 0x00003ba27f007947 */ /* 0x000fea000b800000 */
[----:B------:R1:W2:Y:S02]  /*23f90*/  SHFL.IDX PT, R12, R13, RZ, 0x1c1f ;  /* 0x001c1fff0d0c7589 */ /* 0x0002a400000e0000 */
.L_x_1079:
[----:B------:R-:W-:Y:S05]  /*23fa0*/  BRA.DIV ~URZ, `(.L_x_1001) ;  /* 0x00003bf27f007947 */ /* 0x000fea000b800000 */
[----:B------:R3:W4:Y:S02]  /*23fb0*/  SHFL.IDX PT, R2, R19, RZ, 0x1c1f ;  /* 0x001c1fff13027589 */ /* 0x00072400000e0000 */
.L_x_1080:
        /* <DEDUP_REMOVED lines=50> */
.L_x_1003:
[----:B------:R-:W-:Y:S05]  /*242e0*/  BSYNC B0 ;  /* 0x0000000000007941 */ /* 0x000fea0003800000 */
.L_x_1002:
[----:B------:R-:W-:Y:S05]  /*242f0*/  BRA.DIV ~URZ, `(.L_x_1004) ;  /* 0x000039127f007947 */ /* 0x000fea000b800000 */
[----:B--2---:R2:W1:Y:S04]  /*24300*/  SHFL.IDX PT, R12, R13, 0x1, 0x1c1f ;  /* 0x003c1f000d0c7f89 */ /* 0x00446800000e0000 */
[----:B----4-:R2:W4:Y:S02]  /*24310*/  SHFL.IDX PT, R2, R19, 0x1, 0x1c1f ;  /* 0x003c1f0013027f89 */ /* 0x01052400000e0000 */
.L_x_1081:
[----:B------:R-:W-:Y:S01]  /*24320*/  BSSY B0, `(.L_x_1005) ;  /* 0x0000023000007945 */ /* 0x000fe20003800000 */
[----:B------:R-:W-:Y:S05]  /*24330*/  @P6 BRA `(.L_x_1006) ;  /* 0x0000021000006947 */ /* 0x000fea0003800000 */
[----:B------:R-:W5:Y:S01]  /*24340*/  LDL R3, [R1+0x24] ;  /* 0x0000240001037983 */ /* 0x000f620000100800 */
        /* <DEDUP_REMOVED lines=32> */
.L_x_1006:
[----:B------:R-:W-:Y:S05]  /*24550*/  BSYNC B0 ;  /* 0x0000000000007941 */ /* 0x000fea0003800000 */
.L_x_1005:
[----:B------:R-:W-:Y:S05]  /*24560*/  BRA.DIV ~URZ, `(.L_x_1007) ;  /* 0x000037727f007947 */ /* 0x000fea000b800000 */
[----:B-1----:R1:W2:Y:S02]  /*24570*/  SHFL.IDX PT, R12, R13, 0x2, 0x1c1f ;  /* 0x005c1f000d0c7f89 */ /* 0x0022a400000e0000 */
.L_x_1082:
[----:B------:R-:W-:Y:S05]  /*24580*/  BRA.DIV ~URZ, `(.L_x_1008) ;  /* 0x000037c27f007947 */ /* 0x000fea000b800000 */
[----:B----4-:R4:W1:Y:S02]  /*24590*/  SHFL.IDX PT, R2, R19, 0x2, 0x1c1f ;  /* 0x005c1f0013027f89 */ /* 0x01086400000e0000 */
.L_x_1083:
[----:B------:R-:W5:Y:S01]  /*245a0*/  LDL R3, [R1+0x54] ;  /* 0x0000540001037983 */ /* 0x000f620000100800 */
[----:B------:R-:W-:Y:S01]  /*245b0*/  BSSY B0, `(.L_x_1009) ;  /* 0x0000024000007945 */ /* 0x000fe20003800000 */
[----:B-----5:R-:W-:-:S13]  /*245c0*/  LOP3.LUT P0, RZ, R3, 0x1, RZ, 0xc0, !PT ;  /* 0x0000000103ff7812 */ /* 0x020fda000780c0ff */
[----:B------:R-:W-:Y:S05]  /*245d0*/  @P0 BRA `(.L_x_1010) ;  /* 0x0000021000000947 */ /* 0x000fea0003800000 */
[----:B------:R-:W5:Y:S01]  /*245e0*/  LDL R3, [R1+0x24] ;  /* 0x0000240001037983 */ /* 0x000f620000100800 */
        /* <DEDUP_REMOVED lines=26> */
[CC--:B-1----:R-:W-:Y:S02]  /*24790*/  @!P1 LEA R10, P5, R7.reuse, R2.reuse, 0x2 ;  /* 0x00000002070a9211 */ /* 0x0c2fe400078a10ff */
[C---:B------:R-:W-:Y:S02]  /*247a0*/  @!P0 LEA R2, P4, R6.reuse, R2, 0x2 ;  /* 0x0000000206028211 */ /* 0x040fe400078810ff */
[-C--:B------:R-:W-:Y:S02]  /*247b0*/  @!P1 LEA.HI.X R11, R7, R12.reuse, R26, 0x2, P5 ;  /* 0x0000000c070b9211 */ /* 0x080fe400028f141a */
[----:B------:R-:W-:-:S03]  /*247c0*/  @!P0 LEA.HI.X R3, R6, R12, R27, 0x2, P4 ;  /* 0x0000000c06038211 */ /* 0x000fc600020f141b */
[----:B------:R2:W-:Y:S04]  /*247d0*/  @!P1 ST.E.64 [R10.64], R46 ;  /* 0x0000002e0a009985 */ /* 0x0005e8000c101b08 */
[----:B------:R2:W-:Y:S02]  /*247e0*/  @!P0 ST.E.64 [R2.64], R32 ;  /* 0x0000002002008985 */ /* 0x0005e4000c101b08 */
.L_x_1010:
[----:B------:R-:W-:Y:S05]  /*247f0*/  BSYNC B0 ;  /* 0x0000000000007941 */ /* 0x000fea0003800000 */
.L_x_1009:
[----:B------:R-:W-:Y:S05]  /*24800*/  BRA.DIV ~URZ, `(.L_x_1011) ;  /* 0x000035b27f007947 */ /* 0x000fea000b800000 */
[----:B--2---:R2:W3:Y:S04]  /*24810*/  SHFL.IDX PT, R12, R13, 0x3, 0x1c1f ;  /* 0x007c1f000d0c7f89 */ /* 0x0044e800000e0000 */
[----:B-1----:R2:W1:Y:S02]  /*24820*/  SHFL.IDX PT, R2, R19, 0x3, 0x1c1f ;  /* 0x007c1f0013027f89 */ /* 0x00246400000e0000 */
.L_x_1084:
[----:B------:R-:W5:Y:S02]  /*24830*/  LDL R3, [R1+0x54] ;  /* 0x0000540001037983 */ /* 0x000f640000100800 */
[----:B-----5:R-:W-:-:S13]  /*24840*/  LOP3.LUT P0, RZ, R3, 0x2, RZ, 0xc0, !PT ;  /* 0x0000000203ff7812 */ /* 0x020fda000780c0ff */
[----:B------:R-:W-:Y:S05]  /*24850*/  @P0 BRA `(.L_x_999) ;  /* 0x00000db000000947 */ /* 0x000fea0003800000 */
[----:B------:R-:W5:Y:S01]  /*24860*/  LDL R3, [R1+0x24] ;  /* 0x0000240001037983 */ /* 0x000f620000100800 */
[----:B------:R-:W-:Y:S02]  /*24870*/  ISETP.GE.AND P4, PT, R4, c[0x0][0x3c8], PT ;  /* 0x0000f20004007a0c */ /* 0x000fe40003f86270 */
[----:B------:R-:W-:Y:S02]  /*24880*/  ISETP.GE.AND P5, PT, R9, c[0x0][0x3c8], PT ;  /* 0x0000f20009007a0c */ /* 0x000fe40003fa6270 */
[----:B------:R-:W-:Y:S02]  /*24890*/  ISETP.GE.AND P3, PT, R0, c[0x0][0x3c8], PT ;  /* 0x0000f20000007a0c */ /* 0x000fe40003f66270 */
[----:B------:R-:W-:Y:S02]  /*248a0*/  ISETP.GE.AND P2, PT, R5, c[0x0][0x3c8], PT ;  /* 0x0000f20005007a0c */ /* 0x000fe40003f46270 */
[----:B-----5:R-:W-:-:S13]  /*248b0*/  ISETP.GE.AND P0, PT, R3, c[0x0][0x3c8], PT ;  /* 0x0000f20003007a0c */ /* 0x020fda0003f06270 */
[----:B-1----:R-:W-:-:S04]  /*248c0*/  @!P0 LEA R10, P1, R3, R2, 0x2 ;  /* 0x00000002030a8211 */ /* 0x002fc800078210ff */
[----:B---3--:R-:W-:Y:S02]  /*248d0*/  @!P0 LEA.HI.X R11, R3, R12, R18, 0x2, P1 ;  /* 0x0000000c030b8211 */ /* 0x008fe400008f1412 */
[-C--:B------:R-:W-:Y:S02]  /*248e0*/  @!P4 LEA R18, P6, R4, R2.reuse, 0x2 ;  /* 0x000000020412c211 */ /* 0x080fe400078c10ff */
[----:B------:R-:W-:Y:S01]  /*248f0*/  ISETP.GE.AND P1, PT, R8, c[0x0][0x3c8], PT ;  /* 0x0000f20008007a0c */ /* 0x000fe20003f26270 */
[----:B------:R1:W-:Y:S01]  /*24900*/  @!P0 ST.E.64 [R10.64], R34 ;  /* 0x000000220a008985 */ /* 0x0003e2000c101b08 */
[----:B------:R-:W-:-:S04]  /*24910*/  @!P5 LEA R20, P0, R9, R2, 0x2 ;  /* 0x000000020914d211 */ /* 0x000fc800078010ff */
[----:B------:R-:W-:-:S05]  /*24920*/  @!P5 LEA.HI.X R21, R9, R12, R21, 0x2, P0 ;  /* 0x0000000c0915d211 */ /* 0x000fca00000f1415 */
[----:B------:R-:W-:Y:S01]  /*24930*/  P2R R3, PR, RZ, 0x40 ;  /* 0x00000040ff037803 */ /* 0x000fe20000000000 */
[----:B------:R3:W-:Y:S01]  /*24940*/  @!P5 ST.E.64 [R20.64], R62 ;  /* 0x0000003e1400d985 */ /* 0x0007e2000c101b08 */
[C---:B------:R-:W-:Y:S02]  /*24950*/  @!P3 LEA R16, P6, R0.reuse, R2, 0x2 ;  /* 0x000000020010b211 */ /* 0x040fe400078c10ff */
[----:B------:R-:W-:Y:S02]  /*24960*/  ISETP.NE.AND P0, PT, R3, RZ, PT ;  /* 0x000000ff0300720c */ /* 0x000fe40003f05270 */
[-C--:B------:R-:W-:Y:S02]  /*24970*/  @!P3 LEA.HI.X R17, R0, R12.reuse, R22, 0x2, P6 ;  /* 0x0000000c0011b211 */ /* 0x080fe400030f1416 */
[----:B--2-4-:R-:W-:Y:S02]  /*24980*/  @!P4 LEA.HI.X R19, R4, R12, R23, 0x2, P0 ;  /* 0x0000000c0413c211 */ /* 0x014fe400000f1417 */
[----:B------:R-:W-:-:S02]  /*24990*/  ISETP.GE.AND P0, PT, R7, c[0x0][0x3c8], PT ;  /* 0x0000f20007007a0c */ /* 0x000fc40003f06270 */
[C---:B------:R-:W-:Y:S01]  /*249a0*/  @!P2 LEA R14, P6, R5.reuse, R2, 0x2 ;  /* 0x00000002050ea211 */ /* 0x040fe200078c10ff */
[----:B------:R3:W-:Y:S03]  /*249b0*/  @!P4 ST.E.64 [R18.64], R60 ;  /* 0x0000003c1200c985 */ /* 0x0007e6000c101b08 */
[----:B------:R-:W-:Y:S01]  /*249c0*/  @!P2 LEA.HI.X R15, R5, R12, R24, 0x2, P6 ;  /* 0x0000000c050fa211 */ /* 0x000fe200030f1418 */
[----:B------:R3:W-:Y:S01]  /*249d0*/  @!P3 ST.E.64 [R16.64], R58 ;  /* 0x0000003a1000b985 */ /* 0x0007e2000c101b08 */
[----:B-1----:R-:W-:-:S03]  /*249e0*/  @!P1 LEA R10, P6, R8, R2, 0x2 ;  /* 0x00000002080a9211 */ /* 0x002fc600078c10ff */
        /* <DEDUP_REMOVED lines=12> */
.L_x_984:
[----:B------:R-:W2:Y:S04]  /*24ab0*/  LDL.LU R3, [R1+0x5c] ;  /* 0x00005c0001037983 */ /* 0x000ea80000300800 */
[----:B------:R-:W3:Y:S01]  /*24ac0*/  LDL R8, [R1+0x64] ;  /* 0x0000640001087983 */ /* 0x000ee20000100800 */
[----:B------:R-:W-:Y:S01]  /*24ad0*/  ISETP.NE.U32.AND P0, PT, RZ, c[0x0][0x508], PT ;  /* 0x00014200ff007a0c */ /* 0x000fe20003f05070 */
[----:B------:R-:W-:Y:S01]  /*24ae0*/  IMAD.MOV.U32 R6, RZ, RZ, 0x4 ;  /* 0x00000004ff067424 */ /* 0x000fe200078e00ff */
[----:B------:R-:W-:Y:S01]  /*24af0*/  ISETP.NE.U32.AND P2, PT, RZ, c[0x0][0x500], PT ;  /* 0x00014000ff007a0c */ /* 0x000fe20003f45070 */
[----:B------:R-:W-:Y:S01]  /*24b00*/  IMAD.MOV.U32 R20, RZ, RZ, c[0x0][0x388] ;  /* 0x0000e200ff147624 */ /* 0x000fe200078e00ff */
[----:B------:R-:W-:Y:S01]  /*24b10*/  ISETP.NE.AND.EX P0, PT, RZ, c[0x0][0x50c], PT, P0 ;  /* 0x00014300ff007a0c */ /* 0x000fe20003f05300 */
[----:B------:R-:W-:Y:S01]  /*24b20*/  IMAD.MOV.U32 R2, RZ, RZ, RZ ;  /* 0x000000ffff027224 */ /* 0x000fe200078e00ff */
[----:B------:R-:W-:Y:S01]  /*24b30*/  ISETP.NE.AND.EX P2, PT, RZ, c[0x0][0x504], PT, P2 ;  /* 0x00014100ff007a0c */ /* 0x000fe20003f45320 */
[----:B---3--:R-:W-:-:S10]  /*24b40*/  IMAD.WIDE R4, R8, R6, c[0x0][0x500] ;  /* 0x0001400008047625 */ /* 0x008fd400078e0206 */
[----:B------:R-:W-:Y:S02]  /*24b50*/  @P0 IMAD.WIDE R6, R8, R6, c[0x0][0x508] ;  /* 0x0001420008060625 */ /* 0x000fe400078e0206 */
        /* <DEDUP_REMOVED lines=9> */
.L_x_1012:
[----:B------:R-:W-:Y:S01]  /*24bf0*/  ISETP.GT.AND P0, PT, R71, 0x7f, PT ;  /* 0x0000007f4700780c */ /* 0x000fe20003f04270 */
[----:B------:R-:W-:Y:S01]  /*24c00*/  BSSY B0, `(.L_x_1013) ;  /* 0x0000038000007945 */ /* 0x000fe20003800000 */
[----:B------:R-:W-:Y:S02]  /*24c10*/  SHF.R.S32.HI R3, RZ, 0x1f, R8 ;  /* 0x0000001fff037819 */ /* 0x000fe40000011408 */
[----:B-----5:R-:W-:-:S02]  /*24c20*/  SHF.R.S32.HI R18, RZ, 0x1f, R2 ;  /* 0x0000001fff127819 */ /* 0x020fc40000011402 */
[----:B------:R-:W-:Y:S02]  /*24c30*/  SEL R10, R8, RZ, !P2 ;  /* 0x000000ff080a7207 */ /* 0x000fe40005000000 */
[----:B------:R-:W-:-:S05]  /*24c40*/  SEL R21, R3, RZ, !P2 ;  /* 0x000000ff03157207 */ /* 0x000fca0005000000 */
[----:B------:R-:W-:Y:S05]  /*24c50*/  @P0 BRA `(.L_x_1014) ;  /* 0x0000032000000947 */ /* 0x000fea0003800000 */
[----:B-1----:R-:W2:Y:S01]  /*24c60*/  LDL R4, [R1+0x48] ;  /* 0x0000480001047983 */ /* 0x002ea20000100800 */
        /* <DEDUP_REMOVED lines=49> */
.L_x_1014:
[----:B------:R-:W-:Y:S05]  /*24f80*/  BSYNC B0 ;  /* 0x0000000000007941 */ /* 0x000fea0003800000 */
.L_x_1013:
[----:B------:R-:W-:-:S13]  /*24f90*/  ISETP.GT.AND P0, PT, R19, 0x1, PT ;  /* 0x000000011300780c */ /* 0x000fda0003f04270 */
[----:B------:R-:W-:Y:S05]  /*24fa0*/  @P0 BRA `(.L_x_999) ;  /* 0x0000066000000947 */ /* 0x000fea0003800000 */
[----:B------:R-:W2:Y:S04]  /*24fb0*/  LDL.LU R8, [R1+0x50] ;  /* 0x0000500001087983 */ /* 0x000ea80000300800 */
[----:B------:R-:W3:Y:S01]  /*24fc0*/  LDL.LU R9, [R1+0x48] ;  /* 0x0000480001097983 */ /* 0x000ee20000300800 */
[----:B-1----:R-:W-:Y:S01]  /*24fd0*/  MOV R4, c[0x0][0x4e8] ;  /* 0x00013a0000047a02 */ /* 0x002fe20000000f00 */
[----:B------:R-:W-:Y:S01]  /*24fe0*/  IMAD R3, R18, c[0x0][0x3a0], RZ ;  /* 0x0000e80012037a24 */ /* 0x000fe200078e02ff */
[----:B------:R-:W-:Y:S01]  /*24ff0*/  ISETP.GE.AND P2, PT, R0, c[0x0][0x3c8], PT ;  /* 0x0000f20000007a0c */ /* 0x000fe20003f46270 */
[----:B------:R-:W-:Y:S01]  /*25000*/  IMAD R6, R21, c[0x0][0x3f0], RZ ;  /* 0x0000fc0015067a24 */ /* 0x000fe200078e02ff */
[----:B------:R-:W-:Y:S01]  /*25010*/  ISETP.NE.AND P0, PT, R4, 0x1, PT ;  /* 0x000000010400780c */ /* 0x000fe20003f05270 */
[----:B------:R-:W-:-:S04]  /*25020*/  IMAD.WIDE.U32 R4, R2, c[0x0][0x3a0], RZ ;  /* 0x0000e80002047a25 */ /* 0x000fc800078e00ff */
[----:B------:R-:W-:-:S05]  /*25030*/  IMAD R2, R2, c[0x0][0x3a4], R3 ;  /* 0x0000e90002027a24 */ /* 0x000fca00078e0203 */
[----:B------:R-:W-:-:S05]  /*25040*/  IADD3 R5, R5, R2, RZ ;  /* 0x0000000205057210 */ /* 0x000fca0007ffe0ff */
[----:B--2---:R-:W-:Y:S01]  /*25050*/  IMAD.WIDE.U32 R4, R8, c[0x0][0x3e8], R4 ;  /* 0x0000fa0008047a25 */ /* 0x004fe200078e0004 */
[----:B---3--:R-:W-:-:S03]  /*25060*/  IADD3 R3, R26, R9, RZ ;  /* 0x000000091a037210 */ /* 0x008fc60007ffe0ff */
        /* <DEDUP_REMOVED lines=23> */
[----:B------:R1:W2:Y:S02]  /*251e0*/  SHFL.IDX PT, R8, R6, RZ, 0x181f ;  /* 0x00181fff06087589 */ /* 0x0002a400000e0000 */
.L_x_1085:
[----:B------:R-:W-:Y:S05]  /*251f0*/  BRA.DIV ~URZ, `(.L_x_1016) ;  /* 0x00002d027f007947 */ /* 0x000fea000b800000 */
[----:B------:R3:W4:Y:S02]  /*25200*/  SHFL.IDX PT, R2, R7, RZ, 0x181f ;  /* 0x00181fff07027589 */ /* 0x00072400000e0000 */
.L_x_1086:
        /* <DEDUP_REMOVED lines=8> */
.L_x_1087:
[----:B------:R-:W-:-:S04]  /*25290*/  IADD3 R3, R4, 0x10, RZ ;  /* 0x0000001004037810 */ /* 0x000fc80007ffe0ff */
[----:B------:R-:W-:-:S13]  /*252a0*/  ISETP.GE.OR P0, PT, R3, R5, P2 ;  /* 0x000000050300720c */ /* 0x000fda0001706670 */
[----:B--2---:R-:W-:-:S04]  /*252b0*/  @!P0 LEA R2, P1, R0, R2, 0x1 ;  /* 0x0000000200028211 */ /* 0x004fc800078208ff */
[----:B-1----:R-:W-:-:S05]  /*252c0*/  @!P0 LEA.HI.X R3, R0, R8, R70, 0x1, P1 ;  /* 0x0000000800038211 */ /* 0x002fca00008f0c46 */
[----:B------:R1:W-:Y:S01]  /*252d0*/  @!P0 ST.E.128 [R2.64], RZ ;  /* 0x000000ff02008985 */ /* 0x0003e2000c101d08 */
[----:B------:R-:W-:Y:S05]  /*252e0*/  BRA.DIV ~URZ, `(.L_x_1018) ;  /* 0x00002d527f007947 */ /* 0x000fea000b800000 */
[----:B------:R2:W1:Y:S02]  /*252f0*/  SHFL.IDX PT, R8, R6, 0x2, 0x181f ;  /* 0x00581f0006087f89 */ /* 0x00046400000e0000 */
.L_x_1088:
[----:B------:R-:W-:Y:S05]  /*25300*/  BRA.DIV ~URZ, `(.L_x_1019) ;  /* 0x00002da27f007947 */ /* 0x000fea000b800000 */
[----:B-1----:R1:W2:Y:S02]  /*25310*/  SHFL.IDX PT, R2, R7, 0x2, 0x181f ;  /* 0x00581f0007027f89 */ /* 0x0022a400000e0000 */
.L_x_1089:
        /* <DEDUP_REMOVED lines=8> */
.L_x_1090:
[----:B------:R-:W-:-:S04]  /*253a0*/  IADD3 R3, R4, 0x30, RZ ;  /* 0x0000003004037810 */ /* 0x000fc80007ffe0ff */
[----:B------:R-:W-:-:S13]  /*253b0*/  ISETP.GE.OR P0, PT, R3, R5, P2 ;  /* 0x000000050300720c */ /* 0x000fda0001706670 */
[----:B--2---:R-:W-:-:S04]  /*253c0*/  @!P0 LEA R2, P1, R0, R2, 0x1 ;  /* 0x0000000200028211 */ /* 0x004fc800078208ff */
[----:B------:R-:W-:-:S05]  /*253d0*/  @!P0 LEA.HI.X R3, R0, R8, R70, 0x1, P1 ;  /* 0x0000000800038211 */ /* 0x000fca00008f0c46 */
[----:B------:R2:W-:Y:S01]  /*253e0*/  @!P0 ST.E.128 [R2.64], RZ ;  /* 0x000000ff02008985 */ /* 0x0005e2000c101d08 */
[----:B------:R-:W-:Y:S05]  /*253f0*/  BRA.DIV ~URZ, `(.L_x_1021) ;  /* 0x00002df27f007947 */ /* 0x000fea000b800000 */
[----:B------:R1:W2:Y:S02]  /*25400*/  SHFL.IDX PT, R8, R6, 0x4, 0x181f ;  /* 0x00981f0006087f89 */ /* 0x0002a400000e0000 */
.L_x_1091:
[----:B------:R-:W-:Y:S05]  /*25410*/  BRA.DIV ~URZ, `(.L_x_1022) ;  /* 0x00002e427f007947 */ /* 0x000fea000b800000 */
[----:B--2---:R2:W1:Y:S02]  /*25420*/  SHFL.IDX PT, R2, R7, 0x4, 0x181f ;  /* 0x00981f0007027f89 */ /* 0x00446400000e0000 */
.L_x_1092:
        /* <DEDUP_REMOVED lines=8> */
.L_x_1093:
[----:B------:R-:W-:-:S04]  /*254b0*/  IADD3 R3, R4, 0x50, RZ ;  /* 0x0000005004037810 */ /* 0x000fc80007ffe0ff */
[----:B------:R-:W-:-:S13]  /*254c0*/  ISETP.GE.OR P0, PT, R3, R5, P2 ;  /* 0x000000050300720c */ /* 0x000fda0001706670 */
[----:B---3--:R-:W-:-:S04]  /*254d0*/  @!P0 LEA R2, P1, R0, R2, 0x1 ;  /* 0x0000000200028211 */ /* 0x008fc800078208ff */
[----:B--2---:R-:W-:-:S05]  /*254e0*/  @!P0 LEA.HI.X R3, R0, R8, R70, 0x1, P1 ;  /* 0x0000000800038211 */ /* 0x004fca00008f0c46 */
[----:B------:R2:W-:Y:S01]  /*254f0*/  @!P0 ST.E.128 [R2.64], RZ ;  /* 0x000000ff02008985 */ /* 0x0005e2000c101d08 */
[----:B------:R-:W-:Y:S05]  /*25500*/  BRA.DIV ~URZ, `(.L_x_1024) ;  /* 0x00002e927f007947 */ /* 0x000fea000b800000 */
[----:B------:R3:W1:Y:S02]  /*25510*/  SHFL.IDX PT, R8, R6, 0x6, 0x181f ;  /* 0x00d81f0006087f89 */ /* 0x00066400000e0000 */
.L_x_1094:
[----:B------:R-:W-:Y:S05]  /*25520*/  BRA.DIV ~URZ, `(.L_x_1025) ;  /* 0x00002ee27f007947 */ /* 0x000fea000b800000 */
[----:B--2---:R2:W3:Y:S02]  /*25530*/  SHFL.IDX PT, R2, R7, 0x6, 0x181f ;  /* 0x00d81f0007027f89 */ /* 0x0044e400000e0000 */
.L_x_1095:
        /* <DEDUP_REMOVED lines=8> */
.L_x_1096:
[----:B------:R-:W-:-:S04]  /*255c0*/  IADD3 R4, R4, 0x70, RZ ;  /* 0x0000007004047810 */ /* 0x000fc80007ffe0ff */
[----:B------:R-:W-:-:S13]  /*255d0*/  ISETP.GE.OR P0, PT, R4, R5, P2 ;  /* 0x000000050400720c */ /* 0x000fda0001706670 */
[----:B----4-:R-:W-:-:S04]  /*255e0*/  @!P0 LEA R2, P1, R0, R2, 0x1 ;  /* 0x0000000200028211 */ /* 0x010fc800078208ff */
[----:B---3--:R-:W-:-:S05]  /*255f0*/  @!P0 LEA.HI.X R3, R0, R6, R70, 0x1, P1 ;  /* 0x0000000600038211 */ /* 0x008fca00008f0c46 */
[----:B------:R3:W-:Y:S04]  /*25600*/  @!P0 ST.E.128 [R2.64], RZ ;  /* 0x000000ff02008985 */ /* 0x0007e8000c101d08 */
.L_x_999:
[----:B------:R-:W-:Y:S05]  /*25610*/  BSYNC B1 ;  /* 0x0000000000017941 */ /* 0x000fea0003800000 */
.L_x_983:
        /* <DEDUP_REMOVED lines=9> */
[----:B------:R-:W-:Y:S01]  /*256b0*/  LOP3.LUT R14, R71, 0x1f, RZ, 0xc0, !PT ;  /* 0x0000001f470e7812 */ /* 0x000fe200078ec0ff */
[----:B-1----:R-:W-:-:S03]  /*256c0*/  IMAD.MOV.U32 R7, RZ, RZ, RZ ;  /* 0x000000ffff077224 */ /* 0x002fc600078e00ff */
[----:B------:R-:W-:Y:S01]  /*256d0*/  ISETP.NE.AND P6, PT, R14, 0x1f, PT ;  /* 0x0000001f0e00780c */ /* 0x000fe20003fc5270 */
[----:B------:R-:W-:Y:S10]  /*256e0*/  BRA.DIV ~URZ, `(.L_x_1028) ;  /* 0x00002e627f007947 */ /* 0x000ff4000b800000 */
[----:B------:R1:W2:Y:S02]  /*256f0*/  SHFL.IDX PT, R9, R45, RZ, 0x1f ;  /* 0x00001fff2d097589 */ /* 0x0002a400000e0000 */
.L_x_1097:
[----:B------:R-:W-:Y:S05]  /*25700*/  BRA.DIV ~URZ, `(.L_x_1029) ;  /* 0x00002eb27f007947 */ /* 0x000fea000b800000 */
[----:B------:R3:W1:Y:S02]  /*25710*/  SHFL.IDX PT, R8, R45, 0x1, 0x1f ;  /* 0x00201f002d087f89 */ /* 0x00066400000e0000 */
.L_x_1098:
        /* <DEDUP_REMOVED lines=19> */
.L_x_1099:
        /* <DEDUP_REMOVED lines=16> */
.L_x_1100:
[----:B----4-:R-:W-:Y:S01]  /*25950*/  IMAD R0, R0, c[0x0][0x538], RZ ;  /* 0x00014e0000007a24 */ /* 0x010fe200078e02ff */
[----:B------:R-:W-:Y:S04]  /*25960*/  BSSY B1, `(.L_x_1032) ;  /* 0x00000ce000017945 */ /* 0x000fe80003800000 */
[----:B-1----:R-:W-:-:S04]  /*25970*/  IADD3 R8, R0, R8, RZ ;  /* 0x0000000800087210 */ /* 0x002fc80007ffe0ff */
[----:B--2---:R-:W-:-:S13]  /*25980*/  ISETP.GT.AND P0, PT, R8, R9, PT ;  /* 0x000000090800720c */ /* 0x004fda0003f04270 */
[----:B------:R-:W-:Y:S05]  /*25990*/  @P0 BRA `(.L_x_1033) ;  /* 0x0000025000000947 */ /* 0x000fea0003800000 */
.L_x_1037:
        /* <DEDUP_REMOVED lines=17> */
.L_x_1101:
        /* <DEDUP_REMOVED lines=16> */
.L_x_1102:
[----:B--2---:R-:W-:-:S05]  /*25bb0*/  IMAD R0, R0, c[0x0][0x538], RZ ;  /* 0x00014e0000007a24 */ /* 0x004fca00078e02ff */
[----:B------:R-:W-:-:S04]  /*25bc0*/  IADD3 R8, R0, R8, RZ ;  /* 0x0000000800087210 */ /* 0x000fc80007ffe0ff */
[----:B------:R-:W-:-:S13]  /*25bd0*/  ISETP.GT.AND P0, PT, R8, R9, PT ;  /* 0x000000090800720c */ /* 0x000fda0003f04270 */
[----:B-1----:R-:W-:Y:S05]  /*25be0*/  @!P0 BRA `(.L_x_1037) ;  /* 0xfffffdb000008947 */ /* 0x002fea000383ffff */
.L_x_1033:
[----:B------:R-:W-:-:S05]  /*25bf0*/  IADD3 R8, -R0, R8, RZ ;  /* 0x0000000800087210 */ /* 0x000fca0007ffe1ff */
[----:B------:R-:W-:-:S05]  /*25c00*/  IMAD R0, R4, c[0x0][0x538], R8 ;  /* 0x00014e0004007a24 */ /* 0x000fca00078e0208 */
[----:B------:R-:W-:Y:S01]  /*25c10*/  ISETP.GT.AND P0, PT, R0, R9, PT ;  /* 0x000000090000720c */ /* 0x000fe20003f04270 */
[----:B------:R-:W-:-:S12]  /*25c20*/  BRA.DIV ~URZ, `(.L_x_1038) ;  /* 0x00002df27f007947 */ /* 0x000fd8000b800000 */
[----:B------:R-:W-:-:S03]  /*25c30*/  VOTE.ANY R5, PT, !P0 ;  /* 0x0000000000057806 */ /* 0x000fc600040e0100 */
.L_x_1103:
[----:B------:R-:W2:Y:S01]  /*25c40*/  LDL.LU R2, [R1+0x64] ;  /* 0x0000640001027983 */ /* 0x000ea20000300800 */
[----:B------:R-:W2:Y:S02]  /*25c50*/  POPC R0, R5 ;  /* 0x0000000500007309 */ /* 0x000ea40000000000 */
[----:B--2---:R-:W-:-:S05]  /*25c60*/  IADD3 R2, R0, R2, RZ ;  /* 0x0000000200027210 */ /* 0x004fca0007ffe0ff */
[----:B------:R1:W-:Y:S01]  /*25c70*/  STL [R1+0x64], R2 ;  /* 0x0000640201007387 */ /* 0x0003e20000100800 */
[----:B------:R-:W-:Y:S05]  /*25c80*/  BRA.DIV ~URZ, `(.L_x_1039) ;  /* 0x00002de27f007947 */ /* 0x000fea000b800000 */
[----:B------:R2:W4:Y:S04]  /*25c90*/  SHFL.IDX PT, R12, R6, R0, 0x1f ;  /* 0x00001f00060c7589 */ /* 0x00052800000e0000 */
[----:B------:R2:W1:Y:S02]  /*25ca0*/  SHFL.IDX PT, R7, R7, R0, 0x1f ;  /* 0x00001f0007077589 */ /* 0x00046400000e0000 */
.L_x_1104:
[----:B------:R-:W-:Y:S01]  /*25cb0*/  ISETP.NE.AND P0, PT, R5, RZ, PT ;  /* 0x000000ff0500720c */ /* 0x000fe20003f05270 */
[----:B------:R-:W-:-:S12]  /*25cc0*/  BSSY B0, `(.L_x_1040) ;  /* 0x0000005000007945 */ /* 0x000fd80003800000 */
[----:B------:R-:W-:Y:S05]  /*25cd0*/  @!P0 BRA `(.L_x_1041) ;  /* 0x0000003000008947 */ /* 0x000fea0003800000 */
[----:B--2---:R-:W-:Y:S01]  /*25ce0*/  IADD3 R0, R0, -0x1, RZ ;  /* 0xffffffff00007810 */ /* 0x004fe20007ffe0ff */
[----:B------:R-:W-:Y:S05]  /*25cf0*/  BRA.DIV ~URZ, `(.L_x_1042) ;  /* 0x00002e427f007947 */ /* 0x000fea000b800000 */
[----:B------:R2:W3:Y:S02]  /*25d00*/  SHFL.IDX PT, R13, R4, R0, 0x1f ;  /* 0x00001f00040d7589 */ /* 0x0004e400000e0000 */
.L_x_1041:
[----:B------:R-:W-:Y:S05]  /*25d10*/  BSYNC B0 ;  /* 0x0000000000007941 */ /* 0x000fea0003800000 */
.L_x_1040:
        /* <DEDUP_REMOVED lines=68> */
.L_x_1044:
        /* <DEDUP_REMOVED lines=68> */
.L_x_1045:
[----:B------:R-:W-:Y:S05]  /*265a0*/  BSYNC B0 ;  /* 0x0000000000007941 */ /* 0x000fea0003800000 */
.L_x_1043:
[----:B------:R-:W-:-:S04]  /*265b0*/  LOP3.LUT R2, RZ, R2, RZ, 0x33, !PT ;  /* 0x00000002ff027212 */ /* 0x000fc800078e33ff */
[----:B-1----:R-:W-:-:S05]  /*265c0*/  IADD3 R0, R2, R12, RZ ;  /* 0x0000000c02007210 */ /* 0x002fca0007ffe0ff */
[----:B------:R1:W-:Y:S01]  /*265d0*/  STL [R1+0x5c], R0 ;  /* 0x00005c0001007387 */ /* 0x0003e20000100800 */
[----:B------:R-:W-:Y:S05]  /*265e0*/  BRA `(.L_x_1046) ;  /* 0x0000005000007947 */ /* 0x000fea0003800000 */
.L_x_1034:
[----:B------:R-:W-:Y:S01]  /*265f0*/  MOV R0, c[0x0][0x53c] ;  /* 0x00014f0000007a02 */ /* 0x000fe20000000f00 */
[----:B------:R1:W-:Y:S04]  /*26600*/  STL [R1+0x58], R9 ;  /* 0x0000580901007387 */ /* 0x0003e80000100800 */
[----:B------:R1:W-:Y:S04]  /*26610*/  STL [R1+0x5c], RZ ;  /* 0x00005cff01007387 */ /* 0x0003e80000100800 */
[----:B------:R1:W-:Y:S04]  /*26620*/  STL [R1+0x60], RZ ;  /* 0x000060ff01007387 */ /* 0x0003e80000100800 */
[----:B------:R1:W-:Y:S02]  /*26630*/  STL [R1+0x64], R0 ;  /* 0x0000640001007387 */ /* 0x0003e40000100800 */
.L_x_1046:
[----:B------:R-:W-:Y:S05]  /*26640*/  BSYNC B1 ;  /* 0x0000000000017941 */ /* 0x000fea0003800000 */
.L_x_1032:
        /* <DEDUP_REMOVED lines=9> */
.L_x_1027:
[----:B-1----:R-:W3:Y:S02]  /*266e0*/  LDL R0, [R1+0x64] ;  /* 0x0000640001007983 */ /* 0x002ee40000100800 */
[----:B---3--:R-:W-:-:S13]  /*266f0*/  ISETP.GE.AND P0, PT, R0, c[0x0][0x53c], PT ;  /* 0x00014f0000007a0c */ /* 0x008fda0003f06270 */
[----:B--2-4-:R-:W-:Y:S01]  /*26700*/  @P0 CALL.REL.NOINC `(.L_x_1047) ;  /* 0x0000001000000944 */ /* 0x014fe20003c00000 */
[----:B------:R-:W-:Y:S05]  /*26710*/  BRA `(.L_x_1048) ;  /* 0xfffdafc000007947 */ /* 0x000fea000383ffff */
.L_x_1047:
[----:B------:R-:W-:Y:S05]  /*26720*/  EXIT ;  /* 0x000000000000794d */ /* 0x000fea0003800000 */
.L_x_779:
[----:B------:R-:W-:Y:S01]  /*26730*/  IMAD.MOV.U32 R0, RZ, RZ, R5 ;  /* 0x000000ffff007224 */ /* 0x000fe200078e0005 */
[----:B------:R-:W-:Y:S02]  /*26740*/  MOV R2, 0x1 ;  /* 0x0000000100027802 */ /* 0x000fe40000000f00 */
[----:B------:R-:W-:Y:S02]  /*26750*/  MOV R3, 0x26770 ;  /* 0x0002677000037802 */ /* 0x000fe40000000f00 */
[----:B------:R-:W-:Y:S05]  /*26760*/  CALL.REL.NOINC `($__internal_14_$__cuda_sm70_shflsync_up_p) ;  /* 0x000024e000007944 */ /* 0x000fea0003c00000 */
[----:B------:R-:W-:Y:S01]  /*26770*/  MOV R0, R4 ;  /* 0x0000000400007202 */ /* 0x000fe20000000f00 */
[----:B------:R-:W-:Y:S05]  /*26780*/  BRA `(.L_x_1049) ;  /* 0xfffd9cd000007947 */ /* 0x000fea000383ffff */
.L_x_780:
[----:B------:R-:W-:Y:S01]  /*26790*/  IMAD.MOV.U32 R0, RZ, RZ, R5 ;  /* 0x000000ffff007224 */ /* 0x000fe200078e0005 */
[----:B------:R-:W-:Y:S02]  /*267a0*/  MOV R2, 0x2 ;  /* 0x0000000200027802 */ /* 0x000fe40000000f00 */
[----:B------:R-:W-:Y:S02]  /*267b0*/  MOV R3, 0x267d0 ;  /* 0x000267d000037802 */ /* 0x000fe40000000f00 */
[----:B------:R-:W-:Y:S05]  /*267c0*/  CALL.REL.NOINC `($__internal_14_$__cuda_sm70_shflsync_up_p) ;  /* 0x0000248000007944 */ /* 0x000fea0003c00000 */
[----:B------:R-:W-:Y:S01]  /*267d0*/  SEL R0, R4, RZ, P4 ;  /* 0x000000ff04007207 */ /* 0x000fe20002000000 */
[----:B------:R-:W-:Y:S01]  /*267e0*/  IMAD.MOV.U32 R2, RZ, RZ, 0x4 ;  /* 0x00000004ff027424 */ /* 0x000fe200078e00ff */
[----:B------:R-:W-:-:S03]  /*267f0*/  MOV R3, 0x26820 ;  /* 0x0002682000037802 */ /* 0x000fc60000000f00 */
[----:B------:R-:W-:Y:S02]  /*26800*/  IMAD.IADD R0, R5, 0x1, R0 ;  /* 0x0000000105007824 */ /* 0x000fe400078e0200 */
        /* <DEDUP_REMOVED lines=13> */
[----:B------:R-:W-:Y:S02]  /*268e0*/  MOV R3, 0x1f ;  /* 0x0000001f00037802 */ /* 0x000fe40000000f00 */
[----:B------:R-:W-:Y:S01]  /*268f0*/  MOV R2, 0x26930 ;  /* 0x0002693000027802 */ /* 0x000fe20000000f00 */
[----:B------:R-:W-:-:S04]  /*26900*/  IMAD.IADD R4, R0, 0x1, R4 ;  /* 0x0000000100047824 */ /* 0x000fc800078e0204 */
[----:B------:R-:W-:Y:S02]  /*26910*/  IMAD.MOV.U32 R11, RZ, RZ, R4 ;  /* 0x000000ffff0b7224 */ /* 0x000fe400078e0004 */
[----:B------:R-:W-:Y:S05]  /*26920*/  CALL.REL.NOINC `($__internal_13_$__cuda_sm70_shflsync_idx_p) ;  /* 0x000022d000007944 */ /* 0x000fea0003c00000 */
[----:B------:R-:W-:Y:S01]  /*26930*/  MOV R0, R10 ;  /* 0x0000000a00007202 */ /* 0x000fe20000000f00 */
[----:B------:R-:W-:Y:S05]  /*26940*/  BRA `(.L_x_1050) ;  /* 0xfffd9c1000007947 */ /* 0x000fea000383ffff */
.L_x_782:
[----:B------:R-:W-:Y:S02]  /*26950*/  SEL R0, RZ, 0x1, P0 ;  /* 0x00000001ff007807 */ /* 0x000fe40000000000 */
[----:B------:R-:W-:Y:S02]  /*26960*/  MOV R2, 0x26980 ;  /* 0x0002698000027802 */ /* 0x000fe40000000f00 */
[----:B------:R-:W-:Y:S05]  /*26970*/  CALL.REL.NOINC `($__internal_15_$__cuda_sm70_votesync_ballot) ;  /* 0x0000234000007944 */ /* 0x000fea0003c00000 */
[----:B------:R-:W-:Y:S01]  /*26980*/  MOV R6, R0 ;  /* 0x0000000000067202 */ /* 0x000fe20000000f00 */
[----:B------:R-:W-:Y:S05]  /*26990*/  BRA `(.L_x_1051) ;  /* 0xfffd9c5000007947 */ /* 0x000fea000383ffff */
.L_x_783:
[----:B------:R-:W-:Y:S01]  /*269a0*/  IMAD.MOV.U32 R11, RZ, RZ, R9 ;  /* 0x000000ffff0b7224 */ /* 0x000fe200078e0009 */
[----:B------:R-:W-:Y:S01]  /*269b0*/  MOV R10, R0 ;  /* 0x00000000000a7202 */ /* 0x000fe20000000f00 */
[----:B------:R-:W-:Y:S01]  /*269c0*/  IMAD.MOV.U32 R3, RZ, RZ, 0x1f ;  /* 0x0000001fff037424 */ /* 0x000fe200078e00ff */
[----:B-1----:R-:W-:Y:S02]  /*269d0*/  MOV R2, 0x269f0 ;  /* 0x000269f000027802 */ /* 0x002fe40000000f00 */
[----:B------:R-:W-:Y:S05]  /*269e0*/  CALL.REL.NOINC `($__internal_13_$__cuda_sm70_shflsync_idx_p) ;  /* 0x0000221000007944 */ /* 0x000fea0003c00000 */
[----:B------:R-:W-:Y:S01]  /*269f0*/  IMAD.MOV.U32 R13, RZ, RZ, R10 ;  /* 0x000000ffff0d7224 */ /* 0x000fe200078e000a */
[----:B------:R-:W-:Y:S01]  /*26a00*/  MOV R11, R8 ;  /* 0x00000008000b7202 */ /* 0x000fe20000000f00 */
[----:B------:R-:W-:Y:S01]  /*26a10*/  IMAD.MOV.U32 R5, RZ, RZ, RZ ;  /* 0x000000ffff057224 */ /* 0x000fe200078e00ff */
[----:B------:R-:W-:Y:S01]  /*26a20*/  MOV R10, R0 ;  /* 0x00000000000a7202 */ /* 0x000fe20000000f00 */
[----:B------:R-:W-:Y:S01]  /*26a30*/  IMAD.MOV.U32 R3, RZ, RZ, 0x1f ;  /* 0x0000001fff037424 */ /* 0x000fe200078e00ff */
[----:B------:R-:W-:-:S02]  /*26a40*/  MOV R2, 0x26a60 ;  /* 0x00026a6000027802 */ /* 0x000fc40000000f00 */
[----:B------:R-:W-:Y:S05]  /*26a50*/  CALL.REL.NOINC `($__internal_13_$__cuda_sm70_shflsync_idx_p) ;  /* 0x000021a000007944 */ /* 0x000fea0003c00000 */
[----:B------:R-:W-:Y:S01]  /*26a60*/  MOV R9, R10 ;  /* 0x0000000a00097202 */ /* 0x000fe20000000f00 */
[----:B------:R-:W-:Y:S05]  /*26a70*/  BRA `(.L_x_1052) ;  /* 0xfffd9be000007947 */ /* 0x000fea000383ffff */
.L_x_786:
[----:B------:R-:W-:Y:S01]  /*26a80*/  IMAD.MOV.U32 R11, RZ, RZ, R4 ;  /* 0x000000ffff0b7224 */ /* 0x000fe200078e0004 */
[----:B------:R-:W-:-:S02]  /*26a90*/  MOV R3, 0x1f ;  /* 0x0000001f00037802 */ /* 0x000fc40000000f00 */
[----:B-1----:R-:W-:Y:S02]  /*26aa0*/  MOV R2, 0x26ac0 ;  /* 0x00026ac000027802 */ /* 0x002fe40000000f00 */
[----:B--234-:R-:W-:Y:S05]  /*26ab0*/  CALL.REL.NOINC `($__internal_13_$__cuda_sm70_shflsync_idx_p) ;  /* 0x0000214000007944 */ /* 0x01cfea0003c00000 */
[----:B------:R-:W-:Y:S01]  /*26ac0*/  MOV R5, R10 ;  /* 0x0000000a00057202 */ /* 0x000fe20000000f00 */
[----:B------:R-:W-:Y:S05]  /*26ad0*/  BRA `(.L_x_785) ;  /* 0xfffd9be000007947 */ /* 0x000fea000383ffff */
.L_x_851:
[----:B------:R-:W-:Y:S01]  /*26ae0*/  IMAD.MOV.U32 R11, RZ, RZ, R5 ;  /* 0x000000ffff0b7224 */ /* 0x000fe200078e0005 */
[----:B------:R-:W-:Y:S01]  /*26af0*/  MOV R10, RZ ;  /* 0x000000ff000a7202 */ /* 0x000fe20000000f00 */
[----:B------:R-:W-:Y:S01]  /*26b00*/  IMAD.MOV.U32 R3, RZ, RZ, 0x181f ;  /* 0x0000181fff037424 */ /* 0x000fe200078e00ff */
[----:B-1----:R-:W-:Y:S02]  /*26b10*/  MOV R2, 0x26b30 ;  /* 0x00026b3000027802 */ /* 0x002fe40000000f00 */
[----:B-----5:R-:W-:Y:S05]  /*26b20*/  CALL.REL.NOINC `($__internal_13_$__cuda_sm70_shflsync_idx_p) ;  /* 0x000020d000007944 */ /* 0x020fea0003c00000 */
[----:B------:R-:W-:Y:S01]  /*26b30*/  MOV R7, R10 ;  /* 0x0000000a00077202 */ /* 0x000fe20000000f00 */
[----:B------:R-:W-:Y:S05]  /*26b40*/  BRA `(.L_x_1053) ;  /* 0xfffe1de000007947 */ /* 0x000fea000383ffff */
.L_x_852:
[----:B------:R-:W-:Y:S01]  /*26b50*/  IMAD.MOV.U32 R11, RZ, RZ, R6 ;  /* 0x000000ffff0b7224 */ /* 0x000fe200078e0006 */
[----:B------:R-:W-:Y:S01]  /*26b60*/  MOV R10, RZ ;  /* 0x000000ff000a7202 */ /* 0x000fe20000000f00 */
[----:B------:R-:W-:Y:S01]  /*26b70*/  IMAD.MOV.U32 R3, RZ, RZ, 0x181f ;  /* 0x0000181fff037424 */ /* 0x000fe200078e00ff */
[----:B-1----:R-:W-:Y:S02]  /*26b80*/  MOV R2, 0x26ba0 ;  /* 0x00026ba000027802 */ /* 0x002fe40000000f00 */
[----:B--23-5:R-:W-:Y:S05]  /*26b90*/  CALL.REL.NOINC `($__internal_13_$__cuda_sm70_shflsync_idx_p) ;  /* 0x0000206000007944 */ /* 0x02cfea0003c00000 */
[----:B------:R-:W-:Y:S01]  /*26ba0*/  MOV R2, R10 ;  /* 0x0000000a00027202 */ /* 0x000fe20000000f00 */
[----:B------:R-:W-:Y:S05]  /*26bb0*/  BRA `(.L_x_1054) ;  /* 0xfffe1d9000007947 */ /* 0x000fea000383ffff */
.L_x_855:
[----:B------:R-:W-:Y:S01]  /*26bc0*/  IMAD.MOV.U32 R11, RZ, RZ, R5 ;  /* 0x000000ffff0b7224 */ /* 0x000fe200078e0005 */
[----:B------:R-:W-:Y:S01]  /*26bd0*/  MOV R10, 0x1 ;  /* 0x00000001000a7802 */ /* 0x000fe20000000f00 */
[----:B--2---:R-:W-:Y:S01]  /*26be0*/  IMAD.MOV.U32 R3, RZ, RZ, 0x181f ;  /* 0x0000181fff037424 */ /* 0x004fe200078e00ff */
[----:B----4-:R-:W-:-:S02]  /*26bf0*/  MOV R2, 0x26c10 ;  /* 0x00026c1000027802 */ /* 0x010fc40000000f00 */
[----:B-1-3-5:R-:W-:Y:S05]  /*26c00*/  CALL.REL.NOINC `($__internal_13_$__cuda_sm70_shflsync_idx_p) ;  /* 0x00001ff000007944 */ /* 0x02afea0003c00000 */
[----:B------:R-:W-:Y:S01]  /*26c10*/  IMAD.MOV.U32 R7, RZ, RZ, R10 ;  /* 0x000000ffff077224 */ /* 0x000fe200078e000a */
[----:B------:R-:W-:Y:S01]  /*26c20*/  MOV R10, 0x1 ;  /* 0x00000001000a7802 */ /* 0x000fe20000000f00 */
[----:B------:R-:W-:Y:S01]  /*26c30*/  IMAD.MOV.U32 R11, RZ, RZ, R6 ;  /* 0x000000ffff0b7224 */ /* 0x000fe200078e0006 */
[----:B------:R-:W-:-:S02]  /*26c40*/  MOV R3, 0x181f ;  /* 0x0000181f00037802 */ /* 0x000fc40000000f00 */
[----:B------:R-:W-:Y:S02]  /*26c50*/  MOV R2, 0x26c70 ;  /* 0x00026c7000027802 */ /* 0x000fe40000000f00 */
[----:B------:R-:W-:Y:S05]  /*26c60*/  CALL.REL.NOINC `($__internal_13_$__cuda_sm70_shflsync_idx_p) ;  /* 0x00001f9000007944 */ /* 0x000fea0003c00000 */
[----:B------:R-:W-:Y:S01]  /*26c70*/  MOV R2, R10 ;  /* 0x0000000a00027202 */ /* 0x000fe20000000f00 */
[----:B------:R-:W-:Y:S05]  /*26c80*/  BRA `(.L_x_1055) ;  /* 0xfffe1db000007947 */ /* 0x000fea000383ffff */
.L_x_858:
[----:B------:R-:W-:Y:S01]  /*26c90*/  IMAD.MOV.U32 R11, RZ, RZ, R5 ;  /* 0x000000ffff0b7224 */ /* 0x000fe200078e0005 */
[----:B------:R-:W-:Y:S01]  /*26ca0*/  MOV R10, 0x2 ;  /* 0x00000002000a7802 */ /* 0x000fe20000000f00 */
[----:B-1----:R-:W-:Y:S01]  /*26cb0*/  IMAD.MOV.U32 R3, RZ, RZ, 0x181f ;  /* 0x0000181fff037424 */ /* 0x002fe200078e00ff */
[----:B--2---:R-:W-:Y:S02]  /*26cc0*/  MOV R2, 0x26ce0 ;  /* 0x00026ce000027802 */ /* 0x004fe40000000f00 */
[----:B---3-5:R-:W-:Y:S05]  /*26cd0*/  CALL.REL.NOINC `($__internal_13_$__cuda_sm70_shflsync_idx_p) ;  /* 0x00001f2000007944 */ /* 0x028fea0003c00000 */
[----:B------:R-:W-:Y:S01]  /*26ce0*/  MOV R7, R10 ;  /* 0x0000000a00077202 */ /* 0x000fe20000000f00 */
[----:B------:R-:W-:Y:S05]  /*26cf0*/  BRA `(.L_x_1056) ;  /* 0xfffe1e1000007947 */ /* 0x000fea000383ffff */
.L_x_859:
[----:B------:R-:W-:Y:S01]  /*26d00*/  IMAD.MOV.U32 R11, RZ, RZ, R6 ;  /* 0x000000ffff0b7224 */ /* 0x000fe200078e0006 */
[----:B------:R-:W-:Y:S01]  /*26d10*/  MOV R10, 0x2 ;  /* 0x00000002000a7802 */ /* 0x000fe20000000f00 */
[----:B------:R-:W-:Y:S01]  /*26d20*/  IMAD.MOV.U32 R3, RZ, RZ, 0x181f ;  /* 0x0000181fff037424 */ /* 0x000fe200078e00ff */
[----:B--2---:R-:W-:Y:S02]  /*26d30*/  MOV R2, 0x26d50 ;  /* 0x00026d5000027802 */ /* 0x004fe40000000f00 */
[----:B-1-345:R-:W-:Y:S05]  /*26d40*/  CALL.REL.NOINC `($__internal_13_$__cuda_sm70_shflsync_idx_p) ;  /* 0x00001eb000007944 */ /* 0x03afea0003c00000 */
[----:B------:R-:W-:Y:S01]  /*26d50*/  MOV R2, R10 ;  /* 0x0000000a00027202 */ /* 0x000fe20000000f00 */
[----:B------:R-:W-:Y:S05]  /*26d60*/  BRA `(.L_x_1057) ;  /* 0xfffe1dc000007947 */ /* 0x000fea000383ffff */
.L_x_862:
[----:B------:R-:W-:Y:S01]  /*26d70*/  IMAD.MOV.U32 R11, RZ, RZ, R5 ;  /* 0x000000ffff0b7224 */ /* 0x000fe200078e0005 */
[----:B------:R-:W-:Y:S01]  /*26d80*/  MOV R10, 0x3 ;  /* 0x00000003000a7802 */ /* 0x000fe20000000f00 */
[----:B-1----:R-:W-:Y:S01]  /*26d90*/  IMAD.MOV.U32 R3, RZ, RZ, 0x181f ;  /* 0x0000181fff037424 */ /* 0x002fe200078e00ff */
[----:B------:R-:W-:-:S02]  /*26da0*/  MOV R2, 0x26dc0 ;  /* 0x00026dc000027802 */ /* 0x000fc40000000f00 */
[----:B--2345:R-:W-:Y:S05]  /*26db0*/  CALL.REL.NOINC `($__internal_13_$__cuda_sm70_shflsync_idx_p) ;  /* 0x00001e4000007944 */ /* 0x03cfea0003c00000 */
        /* <DEDUP_REMOVED lines=8> */
.L_x_865:
[----:B------:R-:W-:Y:S01]  /*26e40*/  IMAD.MOV.U32 R11, RZ, RZ, R5 ;  /* 0x000000ffff0b7224 */ /* 0x000fe200078e0005 */
[----:B------:R-:W-:Y:S01]  /*26e50*/  MOV R10, 0x4 ;  /* 0x00000004000a7802 */ /* 0x000fe20000000f00 */
[----:B-1----:R-:W-:Y:S01]  /*26e60*/  IMAD.MOV.U32 R3, RZ, RZ, 0x181f ;  /* 0x0000181fff037424 */ /* 0x002fe200078e00ff */
[----:B------:R-:W-:Y:S02]  /*26e70*/  MOV R2, 0x26e90 ;  /* 0x00026e9000027802 */ /* 0x000fe40000000f00 */
[----:B--2345:R-:W-:Y:S05]  /*26e80*/  CALL.REL.NOINC `($__internal_13_$__cuda_sm70_shflsync_idx_p) ;  /* 0x00001d7000007944 */ /* 0x03cfea0003c00000 */
[----:B------:R-:W-:Y:S01]  /*26e90*/  MOV R7, R10 ;  /* 0x0000000a00077202 */ /* 0x000fe20000000f00 */
[----:B------:R-:W-:Y:S05]  /*26ea0*/  BRA `(.L_x_1059) ;  /* 0xfffe1e3000007947 */ /* 0x000fea000383ffff */
.L_x_866:
[----:B------:R-:W-:Y:S01]  /*26eb0*/  IMAD.MOV.U32 R11, RZ, RZ, R6 ;  /* 0x000000ffff0b7224 */ /* 0x000fe200078e0006 */
[----:B------:R-:W-:Y:S01]  /*26ec0*/  MOV R10, 0x4 ;  /* 0x00000004000a7802 */ /* 0x000fe20000000f00 */
[----:B-1----:R-:W-:Y:S01]  /*26ed0*/  IMAD.MOV.U32 R3, RZ, RZ, 0x181f ;  /* 0x0000181fff037424 */ /* 0x002fe200078e00ff */
[----:B------:R-:W-:Y:S02]  /*26ee0*/  MOV R2, 0x26f00 ;  /* 0x00026f0000027802 */ /* 0x000fe40000000f00 */
[----:B--2345:R-:W-:Y:S05]  /*26ef0*/  CALL.REL.NOINC `($__internal_13_$__cuda_sm70_shflsync_idx_p) ;  /* 0x00001d0000007944 */ /* 0x03cfea0003c00000 */
[----:B------:R-:W-:Y:S01]  /*26f00*/  MOV R2, R10 ;  /* 0x0000000a00027202 */ /* 0x000fe20000000f00 */
[----:B------:R-:W-:Y:S05]  /*26f10*/  BRA `(.L_x_1060) ;  /* 0xfffe1de000007947 */ /* 0x000fea000383ffff */
.L_x_869:
[----:B------:R-:W-:Y:S01]  /*26f20*/  IMAD.MOV.U32 R11, RZ, RZ, R5 ;  /* 0x000000ffff0b7224 */ /* 0x000fe200078e0005 */
[----:B------:R-:W-:Y:S01]  /*26f30*/  MOV R10, 0x5 ;  /* 0x00000005000a7802 */ /* 0x000fe20000000f00 */
[----:B--2---:R-:W-:Y:S01]  /*26f40*/  IMAD.MOV.U32 R3, RZ, RZ, 0x181f ;  /* 0x0000181fff037424 */ /* 0x004fe200078e00ff */
[----:B------:R-:W-:-:S02]  /*26f50*/  MOV R2, 0x26f70 ;  /* 0x00026f7000027802 */ /* 0x000fc40000000f00 */
[----:B-1-345:R-:W-:Y:S05]  /*26f60*/  CALL.REL.NOINC `($__internal_13_$__cuda_sm70_shflsync_idx_p) ;  /* 0x00001c9000007944 */ /* 0x03afea0003c00000 */
        /* <DEDUP_REMOVED lines=8> */
.L_x_872:
[----:B------:R-:W-:Y:S01]  /*26ff0*/  IMAD.MOV.U32 R11, RZ, RZ, R5 ;  /* 0x000000ffff0b7224 */ /* 0x000fe200078e0005 */
[----:B------:R-:W-:Y:S01]  /*27000*/  MOV R10, 0x6 ;  /* 0x00000006000a7802 */ /* 0x000fe20000000f00 */
[----:B-1----:R-:W-:Y:S01]  /*27010*/  IMAD.MOV.U32 R3, RZ, RZ, 0x181f ;  /* 0x0000181fff037424 */ /* 0x002fe200078e00ff */
[----:B--2---:R-:W-:Y:S02]  /*27020*/  MOV R2, 0x27040 ;  /* 0x0002704000027802 */ /* 0x004fe40000000f00 */
[----:B---345:R-:W-:Y:S05]  /*27030*/  CALL.REL.NOINC `($__internal_13_$__cuda_sm70_shflsync_idx_p) ;  /* 0x00001bc000007944 */ /* 0x038fea0003c00000 */
[----:B------:R-:W-:Y:S01]  /*27040*/  MOV R7, R10 ;  /* 0x0000000a00077202 */ /* 0x000fe20000000f00 */
[----:B------:R-:W-:Y:S05]  /*27050*/  BRA `(.L_x_1062) ;  /* 0xfffe1e5000007947 */ /* 0x000fea000383ffff */
.L_x_873:
[----:B------:R-:W-:Y:S01]  /*27060*/  IMAD.MOV.U32 R11, RZ, RZ, R6 ;  /* 0x000000ffff0b7224 */ /* 0x000fe200078e0006 */
[----:B------:R-:W-:Y:S01]  /*27070*/  MOV R10, 0x6 ;  /* 0x00000006000a7802 */ /* 0x000fe20000000f00 */
[----:B------:R-:W-:Y:S01]  /*27080*/  IMAD.MOV.U32 R3, RZ, RZ, 0x181f ;  /* 0x0000181fff037424 */ /* 0x000fe200078e00ff */
[----:B--2---:R-:W-:Y:S02]  /*27090*/  MOV R2, 0x270b0 ;  /* 0x000270b000027802 */ /* 0x004fe40000000f00 */
[----:B-1-345:R-:W-:Y:S05]  /*270a0*/  CALL.REL.NOINC `($__internal_13_$__cuda_sm70_shflsync_idx_p) ;  /* 0x00001b5000007944 */ /* 0x03afea0003c00000 */
[----:B------:R-:W-:Y:S01]  /*270b0*/  MOV R2, R10 ;  /* 0x0000000a00027202 */ /* 0x000fe20000000f00 */
[----:B------:R-:W-:Y:S05]  /*270c0*/  BRA `(.L_x_1063) ;  /* 0xfffe1e0000007947 */ /* 0x000fea000383ffff */
.L_x_876:
        /* <DEDUP_REMOVED lines=13> */
.L_x_979:
[----:B------:R3:W5:Y:S01]  /*271a0*/  LDL R0, [R1+0x10] ;  /* 0x0000100001007983 */ /* 0x0007620000100800 */
[----:B------:R-:W-:Y:S02]  /*271b0*/  MOV R8, 0x2 ;  /* 0x0000000200087802 */ /* 0x000fe40000000f00 */
[----:B-12---:R-:W-:Y:S02]  /*271c0*/  MOV R4, 0x271e0 ;  /* 0x000271e000047802 */ /* 0x006fe40000000f00 */
[----:B---3-5:R-:W-:Y:S05]  /*271d0*/  CALL.REL.NOINC `($__internal_12_$__cuda_sm70_shflsync_bfly_p) ;  /* 0x000019d000007944 */ /* 0x028fea0003c00000 */
[----:B------:R-:W-:Y:S01]  /*271e0*/  MOV R2, R0 ;  /* 0x0000000000027202 */ /* 0x000fe20000000f00 */
[----:B------:R-:W-:Y:S05]  /*271f0*/  BRA `(.L_x_1065) ;  /* 0xffffad7000007947 */ /* 0x000fea000383ffff */
.L_x_980:
[----:B------:R-:W-:Y:S01]  /*27200*/  IMAD.MOV.U32 R0, RZ, RZ, R2 ;  /* 0x000000ffff007224 */ /* 0x000fe200078e0002 */
[----:B------:R-:W-:Y:S02]  /*27210*/  MOV R8, 0x1 ;  /* 0x0000000100087802 */ /* 0x000fe40000000f00 */
[----:B-1----:R-:W-:Y:S02]  /*27220*/  MOV R4, 0x27240 ;  /* 0x0002724000047802 */ /* 0x002fe40000000f00 */
[----:B------:R-:W-:Y:S05]  /*27230*/  CALL.REL.NOINC `($__internal_12_$__cuda_sm70_shflsync_bfly_p) ;  /* 0x0000197000007944 */ /* 0x000fea0003c00000 */
[----:B------:R-:W-:Y:S02]  /*27240*/  FADD.FTZ R2, R2, R0 ;  /* 0x0000000002027221 */ /* 0x000fe40000010000 */
[----:B------:R1:W5:Y:S01]  /*27250*/  LDL R0, [R1+0xc] ;  /* 0x00000c0001007983 */ /* 0x0003620000100800 */
[----:B------:R-:W-:-:S02]  /*27260*/  MOV R8, 0x2 ;  /* 0x0000000200087802 */ /* 0x000fc40000000f00 */
[----:B------:R-:W-:Y:S02]  /*27270*/  MOV R4, 0x27290 ;  /* 0x0002729000047802 */ /* 0x000fe40000000f00 */
[----:B-1---5:R-:W-:Y:S05]  /*27280*/  CALL.REL.NOINC `($__internal_12_$__cuda_sm70_shflsync_bfly_p) ;  /* 0x0000192000007944 */ /* 0x022fea0003c00000 */
[----:B------:R-:W2:Y:S01]  /*27290*/  LDL.LU R4, [R1+0xc] ;  /* 0x00000c0001047983 */ /* 0x000ea20000300800 */
[----:B------:R-:W-:Y:S01]  /*272a0*/  MOV R8, 0x1 ;  /* 0x0000000100087802 */ /* 0x000fe20000000f00 */
[----:B--2---:R-:W-:Y:S01]  /*272b0*/  FADD.FTZ R5, R4, R0 ;  /* 0x0000000004057221 */ /* 0x004fe20000010000 */
[----:B------:R-:W-:-:S04]  /*272c0*/  MOV R4, 0x272f0 ;  /* 0x000272f000047802 */ /* 0x000fc80000000f00 */
[----:B------:R-:W-:Y:S02]  /*272d0*/  MOV R0, R5 ;  /* 0x0000000500007202 */ /* 0x000fe40000000f00 */
[----:B------:R-:W-:Y:S05]  /*272e0*/  CALL.REL.NOINC `($__internal_12_$__cuda_sm70_shflsync_bfly_p) ;  /* 0x000018c000007944 */ /* 0x000fea0003c00000 */
[----:B------:R-:W-:Y:S02]  /*272f0*/  FADD.FTZ R5, R5, R0 ;  /* 0x0000000005057221 */ /* 0x000fe40000010000 */
[----:B------:R1:W5:Y:S01]  /*27300*/  LDL R0, [R1+0x14] ;  /* 0x0000140001007983 */ /* 0x0003620000100800 */
[----:B------:R-:W-:Y:S02]  /*27310*/  MOV R8, 0x2 ;  /* 0x0000000200087802 */ /* 0x000fe40000000f00 */
        /* <DEDUP_REMOVED lines=19> */
[----:B------:R-:W-:Y:S01]  /*27450*/  MOV R9, R0 ;  /* 0x0000000000097202 */ /* 0x000fe20000000f00 */
[----:B------:R-:W-:Y:S05]  /*27460*/  BRA `(.L_x_1066) ;  /* 0xffffac3000007947 */ /* 0x000fea000383ffff */
.L_x_987:
[----:B--234-:R-:W-:Y:S01]  /*27470*/  IMAD.MOV.U32 R11, RZ, RZ, R6 ;  /* 0x000000ffff0b7224 */ /* 0x01cfe200078e0006 */
[----:B------:R-:W-:Y:S01]  /*27480*/  MOV R10, RZ ;  /* 0x000000ff000a7202 */ /* 0x000fe20000000f00 */
[----:B------:R-:W-:Y:S01]  /*27490*/  IMAD.MOV.U32 R3, RZ, RZ, 0x181f ;  /* 0x0000181fff037424 */ /* 0x000fe200078e00ff */
[----:B------:R-:W-:Y:S02]  /*274a0*/  MOV R2, 0x274c0 ;  /* 0x000274c000027802 */ /* 0x000fe40000000f00 */
[----:B-1----:R-:W-:Y:S05]  /*274b0*/  CALL.REL.NOINC `($__internal_13_$__cuda_sm70_shflsync_idx_p) ;  /* 0x0000174000007944 */ /* 0x002fea0003c00000 */
[----:B------:R-:W-:Y:S01]  /*274c0*/  MOV R8, R10 ;  /* 0x0000000a00087202 */ /* 0x000fe20000000f00 */
[----:B------:R-:W-:Y:S05]  /*274d0*/  BRA `(.L_x_1067) ;  /* 0xffffc46000007947 */ /* 0x000fea000383ffff */
.L_x_988:
[----:B------:R-:W-:Y:S01]  /*274e0*/  IMAD.MOV.U32 R11, RZ, RZ, R7 ;  /* 0x000000ffff0b7224 */ /* 0x000fe200078e0007 */
[----:B------:R-:W-:Y:S01]  /*274f0*/  MOV R10, RZ ;  /* 0x000000ff000a7202 */ /* 0x000fe20000000f00 */
[----:B------:R-:W-:Y:S01]  /*27500*/  IMAD.MOV.U32 R3, RZ, RZ, 0x181f ;  /* 0x0000181fff037424 */ /* 0x000fe200078e00ff */
[----:B------:R-:W-:Y:S02]  /*27510*/  MOV R2, 0x27530 ;  /* 0x0002753000027802 */ /* 0x000fe40000000f00 */
[----:B-123--:R-:W-:Y:S05]  /*27520*/  CALL.REL.NOINC `($__internal_13_$__cuda_sm70_shflsync_idx_p) ;  /* 0x000016d000007944 */ /* 0x00efea0003c00000 */
[----:B------:R-:W-:Y:S01]  /*27530*/  MOV R2, R10 ;  /* 0x0000000a00027202 */ /* 0x000fe20000000f00 */
[----:B------:R-:W-:Y:S05]  /*27540*/  BRA `(.L_x_1068) ;  /* 0xffffc41000007947 */ /* 0x000fea000383ffff */
.L_x_989:
[----:B------:R-:W-:Y:S01]  /*27550*/  IMAD.MOV.U32 R11, RZ, RZ, R6 ;  /* 0x000000ffff0b7224 */ /* 0x000fe200078e0006 */
[----:B------:R-:W-:Y:S01]  /*27560*/  MOV R10, 0x1 ;  /* 0x00000001000a7802 */ /* 0x000fe20000000f00 */
[----:B--2---:R-:W-:Y:S01]  /*27570*/  IMAD.MOV.U32 R3, RZ, RZ, 0x181f ;  /* 0x0000181fff037424 */ /* 0x004fe200078e00ff */
[----:B------:R-:W-:-:S02]  /*27580*/  MOV R2, 0x275a0 ;  /* 0x000275a000027802 */ /* 0x000fc40000000f00 */
[----:B-1--4-:R-:W-:Y:S05]  /*27590*/  CALL.REL.NOINC `($__internal_13_$__cuda_sm70_shflsync_idx_p) ;  /* 0x0000166000007944 */ /* 0x012fea0003c00000 */
        /* <DEDUP_REMOVED lines=8> */
.L_x_990:
[----:B------:R-:W-:Y:S01]  /*27620*/  IMAD.MOV.U32 R11, RZ, RZ, R6 ;  /* 0x000000ffff0b7224 */ /* 0x000fe200078e0006 */
[----:B------:R-:W-:Y:S01]  /*27630*/  MOV R10, 0x2 ;  /* 0x00000002000a7802 */ /* 0x000fe20000000f00 */
[----:B--2---:R-:W-:Y:S01]  /*27640*/  IMAD.MOV.U32 R3, RZ, RZ, 0x181f ;  /* 0x0000181fff037424 */ /* 0x004fe200078e00ff */
[----:B------:R-:W-:Y:S02]  /*27650*/  MOV R2, 0x27670 ;  /* 0x0002767000027802 */ /* 0x000fe40000000f00 */
[----:B-1-34-:R-:W-:Y:S05]  /*27660*/  CALL.REL.NOINC `($__internal_13_$__cuda_sm70_shflsync_idx_p) ;  /* 0x0000159000007944 */ /* 0x01afea0003c00000 */
[----:B------:R-:W-:Y:S01]  /*27670*/  MOV R8, R10 ;  /* 0x0000000a00087202 */ /* 0x000fe20000000f00 */
[----:B------:R-:W-:Y:S05]  /*27680*/  BRA `(.L_x_1070) ;  /* 0xffffc3c000007947 */ /* 0x000fea000383ffff */
.L_x_991:
[----:B------:R-:W-:Y:S01]  /*27690*/  IMAD.MOV.U32 R11, RZ, RZ, R7 ;  /* 0x000000ffff0b7224 */ /* 0x000fe200078e0007 */
[----:B------:R-:W-:Y:S01]  /*276a0*/  MOV R10, 0x2 ;  /* 0x00000002000a7802 */ /* 0x000fe20000000f00 */
[----:B--2---:R-:W-:Y:S01]  /*276b0*/  IMAD.MOV.U32 R3, RZ, RZ, 0x181f ;  /* 0x0000181fff037424 */ /* 0x004fe200078e00ff */
[----:B------:R-:W-:Y:S02]  /*276c0*/  MOV R2, 0x276e0 ;  /* 0x000276e000027802 */ /* 0x000fe40000000f00 */
[----:B-1-34-:R-:W-:Y:S05]  /*276d0*/  CALL.REL.NOINC `($__internal_13_$__cuda_sm70_shflsync_idx_p) ;  /* 0x0000152000007944 */ /* 0x01afea0003c00000 */
[----:B------:R-:W-:Y:S01]  /*276e0*/  MOV R2, R10 ;  /* 0x0000000a00027202 */ /* 0x000fe20000000f00 */
[----:B------:R-:W-:Y:S05]  /*276f0*/  BRA `(.L_x_1071) ;  /* 0xffffc37000007947 */ /* 0x000fea000383ffff */
.L_x_992:
[----:B------:R-:W-:Y:S01]  /*27700*/  IMAD.MOV.U32 R11, RZ, RZ, R6 ;  /* 0x000000ffff0b7224 */ /* 0x000fe200078e0006 */
[----:B------:R-:W-:Y:S01]  /*27710*/  MOV R10, 0x3 ;  /* 0x00000003000a7802 */ /* 0x000fe20000000f00 */
[----:B---3--:R-:W-:Y:S01]  /*27720*/  IMAD.MOV.U32 R3, RZ, RZ, 0x181f ;  /* 0x0000181fff037424 */ /* 0x008fe200078e00ff */
[----:B------:R-:W-:-:S02]  /*27730*/  MOV R2, 0x27750 ;  /* 0x0002775000027802 */ /* 0x000fc40000000f00 */
[----:B-12---:R-:W-:Y:S05]  /*27740*/  CALL.REL.NOINC `($__internal_13_$__cuda_sm70_shflsync_idx_p) ;  /* 0x000014b000007944 */ /* 0x006fea0003c00000 */
        /* <DEDUP_REMOVED lines=8> */
.L_x_993:
[----:B------:R-:W-:Y:S01]  /*277d0*/  IMAD.MOV.U32 R11, RZ, RZ, R6 ;  /* 0x000000ffff0b7224 */ /* 0x000fe200078e0006 */
[----:B------:R-:W-:Y:S01]  /*277e0*/  MOV R10, 0x4 ;  /* 0x00000004000a7802 */ /* 0x000fe20000000f00 */
[----:B-1----:R-:W-:Y:S01]  /*277f0*/  IMAD.MOV.U32 R3, RZ, RZ, 0x181f ;  /* 0x0000181fff037424 */ /* 0x002fe200078e00ff */
[----:B------:R-:W-:Y:S02]  /*27800*/  MOV R2, 0x27820 ;  /* 0x0002782000027802 */ /* 0x000fe40000000f00 */
[----:B----4-:R-:W-:Y:S05]  /*27810*/  CALL.REL.NOINC `($__internal_13_$__cuda_sm70_shflsync_idx_p) ;  /* 0x000013e000007944 */ /* 0x010fea0003c00000 */
[----:B------:R-:W-:Y:S01]  /*27820*/  MOV R8, R10 ;  /* 0x0000000a00087202 */ /* 0x000fe20000000f00 */
[----:B------:R-:W-:Y:S05]  /*27830*/  BRA `(.L_x_1073) ;  /* 0xffffc32000007947 */ /* 0x000fea000383ffff */
.L_x_994:
[----:B------:R-:W-:Y:S01]  /*27840*/  IMAD.MOV.U32 R11, RZ, RZ, R7 ;  /* 0x000000ffff0b7224 */ /* 0x000fe200078e0007 */
[----:B------:R-:W-:Y:S01]  /*27850*/  MOV R10, 0x4 ;  /* 0x00000004000a7802 */ /* 0x000fe20000000f00 */
[----:B-1----:R-:W-:Y:S01]  /*27860*/  IMAD.MOV.U32 R3, RZ, RZ, 0x181f ;  /* 0x0000181fff037424 */ /* 0x002fe200078e00ff */
[----:B------:R-:W-:Y:S02]  /*27870*/  MOV R2, 0x27890 ;  /* 0x0002789000027802 */ /* 0x000fe40000000f00 */
[----:B--234-:R-:W-:Y:S05]  /*27880*/  CALL.REL.NOINC `($__internal_13_$__cuda_sm70_shflsync_idx_p) ;  /* 0x0000137000007944 */ /* 0x01cfea0003c00000 */
[----:B------:R-:W-:Y:S01]  /*27890*/  MOV R2, R10 ;  /* 0x0000000a00027202 */ /* 0x000fe20000000f00 */
[----:B------:R-:W-:Y:S05]  /*278a0*/  BRA `(.L_x_1074) ;  /* 0xffffc2d000007947 */ /* 0x000fea000383ffff */
.L_x_995:
        /* <DEDUP_REMOVED lines=13> */
.L_x_996:
[----:B------:R-:W-:Y:S01]  /*27980*/  IMAD.MOV.U32 R11, RZ, RZ, R6 ;  /* 0x000000ffff0b7224 */ /* 0x000fe200078e0006 */
[----:B------:R-:W-:Y:S01]  /*27990*/  MOV R10, 0x6 ;  /* 0x00000006000a7802 */ /* 0x000fe20000000f00 */
[----:B-1----:R-:W-:Y:S01]  /*279a0*/  IMAD.MOV.U32 R3, RZ, RZ, 0x181f ;  /* 0x0000181fff037424 */ /* 0x002fe200078e00ff */
[----:B------:R-:W-:Y:S02]  /*279b0*/  MOV R2, 0x279d0 ;  /* 0x000279d000027802 */ /* 0x000fe40000000f00 */
[----:B---34-:R-:W-:Y:S05]  /*279c0*/  CALL.REL.NOINC `($__internal_13_$__cuda_sm70_shflsync_idx_p) ;  /* 0x0000123000007944 */ /* 0x018fea0003c00000 */
[----:B------:R-:W-:Y:S01]  /*279d0*/  MOV R8, R10 ;  /* 0x0000000a00087202 */ /* 0x000fe20000000f00 */
[----:B------:R-:W-:Y:S05]  /*279e0*/  BRA `(.L_x_1076) ;  /* 0xffffc28000007947 */ /* 0x000fea000383ffff */
.L_x_997:
[----:B------:R-:W-:Y:S01]  /*279f0*/  IMAD.MOV.U32 R11, RZ, RZ, R7 ;  /* 0x000000ffff0b7224 */ /* 0x000fe200078e0007 */
[----:B------:R-:W-:Y:S01]  /*27a00*/  MOV R10, 0x6 ;  /* 0x00000006000a7802 */ /* 0x000fe20000000f00 */
[----:B-1----:R-:W-:Y:S01]  /*27a10*/  IMAD.MOV.U32 R3, RZ, RZ, 0x181f ;  /* 0x0000181fff037424 */ /* 0x002fe200078e00ff */
[----:B------:R-:W-:Y:S02]  /*27a20*/  MOV R2, 0x27a40 ;  /* 0x00027a4000027802 */ /* 0x000fe40000000f00 */
[----:B--234-:R-:W-:Y:S05]  /*27a30*/  CALL.REL.NOINC `($__internal_13_$__cuda_sm70_shflsync_idx_p) ;  /* 0x000011c000007944 */ /* 0x01cfea0003c00000 */
[----:B------:R-:W-:Y:S01]  /*27a40*/  MOV R2, R10 ;  /* 0x0000000a00027202 */ /* 0x000fe20000000f00 */
[----:B------:R-:W-:Y:S05]  /*27a50*/  BRA `(.L_x_1077) ;  /* 0xffffc23000007947 */ /* 0x000fea000383ffff */
.L_x_998:
[----:B------:R-:W-:Y:S01]  /*27a60*/  IMAD.MOV.U32 R11, RZ, RZ, R6 ;  /* 0x000000ffff0b7224 */ /* 0x000fe200078e0006 */
[----:B------:R-:W-:Y:S01]  /*27a70*/  MOV R10, 0x7 ;  /* 0x00000007000a7802 */ /* 0x000fe20000000f00 */
[----:B--2---:R-:W-:Y:S01]  /*27a80*/  IMAD.MOV.U32 R3, RZ, RZ, 0x181f ;  /* 0x0000181fff037424 */ /* 0x004fe200078e00ff */
[----:B------:R-:W-:-:S02]  /*27a90*/  MOV R2, 0x27ab0 ;  /* 0x00027ab000027802 */ /* 0x000fc40000000f00 */
[----:B-1-34-:R-:W-:Y:S05]  /*27aa0*/  CALL.REL.NOINC `($__internal_13_$__cuda_sm70_shflsync_idx_p) ;  /* 0x0000115000007944 */ /* 0x01afea0003c00000 */
        /* <DEDUP_REMOVED lines=8> */
.L_x_1000:
[----:B------:R-:W-:Y:S01]  /*27b30*/  IMAD.MOV.U32 R11, RZ, RZ, R13 ;  /* 0x000000ffff0b7224 */ /* 0x000fe200078e000d */
[----:B------:R-:W-:Y:S01]  /*27b40*/  MOV R10, RZ ;  /* 0x000000ff000a7202 */ /* 0x000fe20000000f00 */
[----:B------:R-:W-:Y:S01]  /*27b50*/  IMAD.MOV.U32 R3, RZ, RZ, 0x1c1f ;  /* 0x00001c1fff037424 */ /* 0x000fe200078e00ff */
[----:B------:R-:W-:Y:S02]  /*27b60*/  MOV R2, 0x27b80 ;  /* 0x00027b8000027802 */ /* 0x000fe40000000f00 */
[----:B------:R-:W-:Y:S05]  /*27b70*/  CALL.REL.NOINC `($__internal_13_$__cuda_sm70_shflsync_idx_p) ;  /* 0x0000108000007944 */ /* 0x000fea0003c00000 */
[----:B------:R-:W-:Y:S01]  /*27b80*/  MOV R12, R10 ;  /* 0x0000000a000c7202 */ /* 0x000fe20000000f00 */
[----:B------:R-:W-:Y:S05]  /*27b90*/  BRA `(.L_x_1079) ;  /* 0xffffc40000007947 */ /* 0x000fea000383ffff */
.L_x_1001:
[----:B------:R-:W-:Y:S01]  /*27ba0*/  IMAD.MOV.U32 R11, RZ, RZ, R19 ;  /* 0x000000ffff0b7224 */ /* 0x000fe200078e0013 */
[----:B------:R-:W-:Y:S01]  /*27bb0*/  MOV R10, RZ ;  /* 0x000000ff000a7202 */ /* 0x000fe20000000f00 */
[----:B------:R-:W-:Y:S01]  /*27bc0*/  IMAD.MOV.U32 R3, RZ, RZ, 0x1c1f ;  /* 0x00001c1fff037424 */ /* 0x000fe200078e00ff */
[----:B------:R-:W-:Y:S02]  /*27bd0*/  MOV R2, 0x27bf0 ;  /* 0x00027bf000027802 */ /* 0x000fe40000000f00 */
[----:B-12---:R-:W-:Y:S05]  /*27be0*/  CALL.REL.NOINC `($__internal_13_$__cuda_sm70_shflsync_idx_p) ;  /* 0x0000101000007944 */ /* 0x006fea0003c00000 */
[----:B------:R-:W-:Y:S01]  /*27bf0*/  MOV R2, R10 ;  /* 0x0000000a00027202 */ /* 0x000fe20000000f00 */
[----:B------:R-:W-:Y:S05]  /*27c00*/  BRA `(.L_x_1080) ;  /* 0xffffc3b000007947 */ /* 0x000fea000383ffff */
.L_x_1004:
[----:B----4-:R-:W-:Y:S01]  /*27c10*/  IMAD.MOV.U32 R11, RZ, RZ, R13 ;  /* 0x000000ffff0b7224 */ /* 0x010fe200078e000d */
[----:B------:R-:W-:Y:S01]  /*27c20*/  MOV R10, 0x1 ;  /* 0x00000001000a7802 */ /* 0x000fe20000000f00 */
[----:B------:R-:W-:Y:S01]  /*27c30*/  IMAD.MOV.U32 R3, RZ, RZ, 0x1c1f ;  /* 0x00001c1fff037424 */ /* 0x000fe200078e00ff */
[----:B------:R-:W-:-:S02]  /*27c40*/  MOV R2, 0x27c60 ;  /* 0x00027c6000027802 */ /* 0x000fc40000000f00 */
[----:B-123--:R-:W-:Y:S05]  /*27c50*/  CALL.REL.NOINC `($__internal_13_$__cuda_sm70_shflsync_idx_p) ;  /* 0x00000fa000007944 */ /* 0x00efea0003c00000 */
        /* <DEDUP_REMOVED lines=8> */
.L_x_1007:
[----:B----4-:R-:W-:Y:S01]  /*27ce0*/  IMAD.MOV.U32 R11, RZ, RZ, R13 ;  /* 0x000000ffff0b7224 */ /* 0x010fe200078e000d */
[----:B------:R-:W-:Y:S01]  /*27cf0*/  MOV R10, 0x2 ;  /* 0x00000002000a7802 */ /* 0x000fe20000000f00 */
[----:B------:R-:W-:Y:S01]  /*27d00*/  IMAD.MOV.U32 R3, RZ, RZ, 0x1c1f ;  /* 0x00001c1fff037424 */ /* 0x000fe200078e00ff */
[----:B------:R-:W-:Y:S02]  /*27d10*/  MOV R2, 0x27d30 ;  /* 0x00027d3000027802 */ /* 0x000fe40000000f00 */
[----:B-123--:R-:W-:Y:S05]  /*27d20*/  CALL.REL.NOINC `($__internal_13_$__cuda_sm70_shflsync_idx_p) ;  /* 0x00000ed000007944 */ /* 0x00efea0003c00000 */
[----:B------:R-:W-:Y:S01]  /*27d30*/  MOV R12, R10 ;  /* 0x0000000a000c7202 */ /* 0x000fe20000000f00 */
[----:B------:R-:W-:Y:S05]  /*27d40*/  BRA `(.L_x_1082) ;  /* 0xffffc83000007947 */ /* 0x000fea000383ffff */
.L_x_1008:
[----:B----4-:R-:W-:Y:S01]  /*27d50*/  IMAD.MOV.U32 R11, RZ, RZ, R19 ;  /* 0x000000ffff0b7224 */ /* 0x010fe200078e0013 */
[----:B------:R-:W-:Y:S01]  /*27d60*/  MOV R10, 0x2 ;  /* 0x00000002000a7802 */ /* 0x000fe20000000f00 */
[----:B------:R-:W-:Y:S01]  /*27d70*/  IMAD.MOV.U32 R3, RZ, RZ, 0x1c1f ;  /* 0x00001c1fff037424 */ /* 0x000fe200078e00ff */
[----:B------:R-:W-:Y:S02]  /*27d80*/  MOV R2, 0x27da0 ;  /* 0x00027da000027802 */ /* 0x000fe40000000f00 */
[----:B-123--:R-:W-:Y:S05]  /*27d90*/  CALL.REL.NOINC `($__internal_13_$__cuda_sm70_shflsync_idx_p) ;  /* 0x00000e6000007944 */ /* 0x00efea0003c00000 */
[----:B------:R-:W-:Y:S01]  /*27da0*/  MOV R2, R10 ;  /* 0x0000000a00027202 */ /* 0x000fe20000000f00 */
[----:B------:R-:W-:Y:S05]  /*27db0*/  BRA `(.L_x_1083) ;  /* 0xffffc7e000007947 */ /* 0x000fea000383ffff */
.L_x_1011:
[----:B--2---:R-:W-:Y:S01]  /*27dc0*/  IMAD.MOV.U32 R11, RZ, RZ, R13 ;  /* 0x000000ffff0b7224 */ /* 0x004fe200078e000d */
[----:B------:R-:W-:Y:S01]  /*27dd0*/  MOV R10, 0x3 ;  /* 0x00000003000a7802 */ /* 0x000fe20000000f00 */
[----:B------:R-:W-:Y:S01]  /*27de0*/  IMAD.MOV.U32 R3, RZ, RZ, 0x1c1f ;  /* 0x00001c1fff037424 */ /* 0x000fe200078e00ff */
[----:B-1----:R-:W-:-:S02]  /*27df0*/  MOV R2, 0x27e10 ;  /* 0x00027e1000027802 */ /* 0x002fc40000000f00 */
[----:B---34-:R-:W-:Y:S05]  /*27e00*/  CALL.REL.NOINC `($__internal_13_$__cuda_sm70_shflsync_idx_p) ;  /* 0x00000df000007944 */ /* 0x018fea0003c00000 */
        /* <DEDUP_REMOVED lines=8> */
.L_x_1015:
[----:B------:R-:W-:Y:S01]  /*27e90*/  IMAD.MOV.U32 R11, RZ, RZ, R6 ;  /* 0x000000ffff0b7224 */ /* 0x000fe200078e0006 */
[----:B------:R-:W-:Y:S01]  /*27ea0*/  MOV R10, RZ ;  /* 0x000000ff000a7202 */ /* 0x000fe20000000f00 */
[----:B------:R-:W-:Y:S01]  /*27eb0*/  IMAD.MOV.U32 R3, RZ, RZ, 0x181f ;  /* 0x0000181fff037424 */ /* 0x000fe200078e00ff */
[----:B------:R-:W-:Y:S02]  /*27ec0*/  MOV R2, 0x27ee0 ;  /* 0x00027ee000027802 */ /* 0x000fe40000000f00 */
[----:B------:R-:W-:Y:S05]  /*27ed0*/  CALL.REL.NOINC `($__internal_13_$__cuda_sm70_shflsync_idx_p) ;  /* 0x00000d2000007944 */ /* 0x000fea0003c00000 */
[----:B------:R-:W-:Y:S01]  /*27ee0*/  MOV R8, R10 ;  /* 0x0000000a00087202 */ /* 0x000fe20000000f00 */
[----:B------:R-:W-:Y:S05]  /*27ef0*/  BRA `(.L_x_1085) ;  /* 0xffffd2f000007947 */ /* 0x000fea000383ffff */
.L_x_1016:
[----:B------:R-:W-:Y:S01]  /*27f00*/  IMAD.MOV.U32 R11, RZ, RZ, R7 ;  /* 0x000000ffff0b7224 */ /* 0x000fe200078e0007 */
[----:B------:R-:W-:Y:S01]  /*27f10*/  MOV R10, RZ ;  /* 0x000000ff000a7202 */ /* 0x000fe20000000f00 */
[----:B------:R-:W-:Y:S01]  /*27f20*/  IMAD.MOV.U32 R3, RZ, RZ, 0x181f ;  /* 0x0000181fff037424 */ /* 0x000fe200078e00ff */
[----:B------:R-:W-:Y:S02]  /*27f30*/  MOV R2, 0x27f50 ;  /* 0x00027f5000027802 */ /* 0x000fe40000000f00 */
[----:B-12---:R-:W-:Y:S05]  /*27f40*/  CALL.REL.NOINC `($__internal_13_$__cuda_sm70_shflsync_idx_p) ;  /* 0x00000cb000007944 */ /* 0x006fea0003c00000 */
[----:B------:R-:W-:Y:S01]  /*27f50*/  MOV R2, R10 ;  /* 0x0000000a00027202 */ /* 0x000fe20000000f00 */
[----:B------:R-:W-:Y:S05]  /*27f60*/  BRA `(.L_x_1086) ;  /* 0xffffd2a000007947 */ /* 0x000fea000383ffff */
.L_x_1017:
[----:B------:R-:W-:Y:S01]  /*27f70*/  IMAD.MOV.U32 R11, RZ, RZ, R6 ;  /* 0x000000ffff0b7224 */ /* 0x000fe200078e0006 */
[----:B------:R-:W-:Y:S01]  /*27f80*/  MOV R10, 0x1 ;  /* 0x00000001000a7802 */ /* 0x000fe20000000f00 */
[----:B--2---:R-:W-:Y:S01]  /*27f90*/  IMAD.MOV.U32 R3, RZ, RZ, 0x181f ;  /* 0x0000181fff037424 */ /* 0x004fe200078e00ff */
[----:B------:R-:W-:-:S02]  /*27fa0*/  MOV R2, 0x27fc0 ;  /* 0x00027fc000027802 */ /* 0x000fc40000000f00 */
[----:B-1-3--:R-:W-:Y:S05]  /*27fb0*/  CALL.REL.NOINC `($__internal_13_$__cuda_sm70_shflsync_idx_p) ;  /* 0x00000c4000007944 */ /* 0x00afea0003c00000 */
        /* <DEDUP_REMOVED lines=8> */
.L_x_1018:
[----:B------:R-:W-:Y:S01]  /*28040*/  IMAD.MOV.U32 R11, RZ, RZ, R6 ;  /* 0x000000ffff0b7224 */ /* 0x000fe200078e0006 */
[----:B------:R-:W-:Y:S01]  /*28050*/  MOV R10, 0x2 ;  /* 0x00000002000a7802 */ /* 0x000fe20000000f00 */
[----:B-1----:R-:W-:Y:S01]  /*28060*/  IMAD.MOV.U32 R3, RZ, RZ, 0x181f ;  /* 0x0000181fff037424 */ /* 0x002fe200078e00ff */
[----:B------:R-:W-:Y:S02]  /*28070*/  MOV R2, 0x28090 ;  /* 0x0002809000027802 */ /* 0x000fe40000000f00 */
[----:B---34-:R-:W-:Y:S05]  /*28080*/  CALL.REL.NOINC `($__internal_13_$__cuda_sm70_shflsync_idx_p) ;  /* 0x00000b7000007944 */ /* 0x018fea0003c00000 */
[----:B------:R-:W-:Y:S01]  /*28090*/  MOV R8, R10 ;  /* 0x0000000a00087202 */ /* 0x000fe20000000f00 */
[----:B------:R-:W-:Y:S05]  /*280a0*/  BRA `(.L_x_1088) ;  /* 0xffffd25000007947 */ /* 0x000fea000383ffff */
.L_x_1019:
[----:B------:R-:W-:Y:S01]  /*280b0*/  IMAD.MOV.U32 R11, RZ, RZ, R7 ;  /* 0x000000ffff0b7224 */ /* 0x000fe200078e0007 */
[----:B------:R-:W-:Y:S01]  /*280c0*/  MOV R10, 0x2 ;  /* 0x00000002000a7802 */ /* 0x000fe20000000f00 */
[----:B-1----:R-:W-:Y:S01]  /*280d0*/  IMAD.MOV.U32 R3, RZ, RZ, 0x181f ;  /* 0x0000181fff037424 */ /* 0x002fe200078e00ff */
[----:B------:R-:W-:Y:S02]  /*280e0*/  MOV R2, 0x28100 ;  /* 0x0002810000027802 */ /* 0x000fe40000000f00 */
[----:B--234-:R-:W-:Y:S05]  /*280f0*/  CALL.REL.NOINC `($__internal_13_$__cuda_sm70_shflsync_idx_p) ;  /* 0x00000b0000007944 */ /* 0x01cfea0003c00000 */
[----:B------:R-:W-:Y:S01]  /*28100*/  MOV R2, R10 ;  /* 0x0000000a00027202 */ /* 0x000fe20000000f00 */
[----:B------:R-:W-:Y:S05]  /*28110*/  BRA `(.L_x_1089) ;  /* 0xffffd20000007947 */ /* 0x000fea000383ffff */
.L_x_1020:
        /* <DEDUP_REMOVED lines=13> */
.L_x_1021:
[----:B------:R-:W-:Y:S01]  /*281f0*/  IMAD.MOV.U32 R11, RZ, RZ, R6 ;  /* 0x000000ffff0b7224 */ /* 0x000fe200078e0006 */
[----:B------:R-:W-:Y:S01]  /*28200*/  MOV R10, 0x4 ;  /* 0x00000004000a7802 */ /* 0x000fe20000000f00 */
[----:B--2---:R-:W-:Y:S01]  /*28210*/  IMAD.MOV.U32 R3, RZ, RZ, 0x181f ;  /* 0x0000181fff037424 */ /* 0x004fe200078e00ff */
[----:B------:R-:W-:Y:S02]  /*28220*/  MOV R2, 0x28240 ;  /* 0x0002824000027802 */ /* 0x000fe40000000f00 */
[----:B-1-34-:R-:W-:Y:S05]  /*28230*/  CALL.REL.NOINC `($__internal_13_$__cuda_sm70_shflsync_idx_p) ;  /* 0x000009c000007944 */ /* 0x01afea0003c00000 */
[----:B------:R-:W-:Y:S01]  /*28240*/  MOV R8, R10 ;  /* 0x0000000a00087202 */ /* 0x000fe20000000f00 */
[----:B------:R-:W-:Y:S05]  /*28250*/  BRA `(.L_x_1091) ;  /* 0xffffd1b000007947 */ /* 0x000fea000383ffff */
.L_x_1022:
[----:B------:R-:W-:Y:S01]  /*28260*/  IMAD.MOV.U32 R11, RZ, RZ, R7 ;  /* 0x000000ffff0b7224 */ /* 0x000fe200078e0007 */
[----:B------:R-:W-:Y:S01]  /*28270*/  MOV R10, 0x4 ;  /* 0x00000004000a7802 */ /* 0x000fe20000000f00 */
[----:B--2---:R-:W-:Y:S01]  /*28280*/  IMAD.MOV.U32 R3, RZ, RZ, 0x181f ;  /* 0x0000181fff037424 */ /* 0x004fe200078e00ff */
[----:B------:R-:W-:Y:S02]  /*28290*/  MOV R2, 0x282b0 ;  /* 0x000282b000027802 */ /* 0x000fe40000000f00 */
[----:B-1-34-:R-:W-:Y:S05]  /*282a0*/  CALL.REL.NOINC `($__internal_13_$__cuda_sm70_shflsync_idx_p) ;  /* 0x0000095000007944 */ /* 0x01afea0003c00000 */
[----:B------:R-:W-:Y:S01]  /*282b0*/  MOV R2, R10 ;  /* 0x0000000a00027202 */ /* 0x000fe20000000f00 */
[----:B------:R-:W-:Y:S05]  /*282c0*/  BRA `(.L_x_1092) ;  /* 0xffffd16000007947 */ /* 0x000fea000383ffff */
.L_x_1023:
[----:B------:R-:W-:Y:S01]  /*282d0*/  IMAD.MOV.U32 R11, RZ, RZ, R6 ;  /* 0x000000ffff0b7224 */ /* 0x000fe200078e0006 */
[----:B------:R-:W-:Y:S01]  /*282e0*/  MOV R10, 0x5 ;  /* 0x00000005000a7802 */ /* 0x000fe20000000f00 */
[----:B-1----:R-:W-:Y:S01]  /*282f0*/  IMAD.MOV.U32 R3, RZ, RZ, 0x181f ;  /* 0x0000181fff037424 */ /* 0x002fe200078e00ff */
[----:B------:R-:W-:-:S02]  /*28300*/  MOV R2, 0x28320 ;  /* 0x0002832000027802 */ /* 0x000fc40000000f00 */
[----:B--234-:R-:W-:Y:S05]  /*28310*/  CALL.REL.NOINC `($__internal_13_$__cuda_sm70_shflsync_idx_p) ;  /* 0x000008e000007944 */ /* 0x01cfea0003c00000 */
        /* <DEDUP_REMOVED lines=8> */
.L_x_1024:
[----:B------:R-:W-:Y:S01]  /*283a0*/  IMAD.MOV.U32 R11, RZ, RZ, R6 ;  /* 0x000000ffff0b7224 */ /* 0x000fe200078e0006 */
[----:B------:R-:W-:Y:S01]  /*283b0*/  MOV R10, 0x6 ;  /* 0x00000006000a7802 */ /* 0x000fe20000000f00 */
[----:B--2---:R-:W-:Y:S01]  /*283c0*/  IMAD.MOV.U32 R3, RZ, RZ, 0x181f ;  /* 0x0000181fff037424 */ /* 0x004fe200078e00ff */
[----:B------:R-:W-:Y:S02]  /*283d0*/  MOV R2, 0x283f0 ;  /* 0x000283f000027802 */ /* 0x000fe40000000f00 */
[----:B-1--4-:R-:W-:Y:S05]  /*283e0*/  CALL.REL.NOINC `($__internal_13_$__cuda_sm70_shflsync_idx_p) ;  /* 0x0000081000007944 */ /* 0x012fea0003c00000 */
[----:B------:R-:W-:Y:S01]  /*283f0*/  MOV R8, R10 ;  /* 0x0000000a00087202 */ /* 0x000fe20000000f00 */
[----:B------:R-:W-:Y:S05]  /*28400*/  BRA `(.L_x_1094) ;  /* 0xffffd11000007947 */ /* 0x000fea000383ffff */
.L_x_1025:
[----:B------:R-:W-:Y:S01]  /*28410*/  IMAD.MOV.U32 R11, RZ, RZ, R7 ;  /* 0x000000ffff0b7224 */ /* 0x000fe200078e0007 */
[----:B------:R-:W-:Y:S01]  /*28420*/  MOV R10, 0x6 ;  /* 0x00000006000a7802 */ /* 0x000fe20000000f00 */
[----:B--2---:R-:W-:Y:S01]  /*28430*/  IMAD.MOV.U32 R3, RZ, RZ, 0x181f ;  /* 0x0000181fff037424 */ /* 0x004fe200078e00ff */
[----:B------:R-:W-:Y:S02]  /*28440*/  MOV R2, 0x28460 ;  /* 0x0002846000027802 */ /* 0x000fe40000000f00 */
[----:B-1-34-:R-:W-:Y:S05]  /*28450*/  CALL.REL.NOINC `($__internal_13_$__cuda_sm70_shflsync_idx_p) ;  /* 0x000007a000007944 */ /* 0x01afea0003c00000 */
[----:B------:R-:W-:Y:S01]  /*28460*/  MOV R2, R10 ;  /* 0x0000000a00027202 */ /* 0x000fe20000000f00 */
[----:B------:R-:W-:Y:S05]  /*28470*/  BRA `(.L_x_1095) ;  /* 0xffffd0c000007947 */ /* 0x000fea000383ffff */
.L_x_1026:
[----:B------:R-:W-:Y:S01]  /*28480*/  IMAD.MOV.U32 R11, RZ, RZ, R6 ;  /* 0x000000ffff0b7224 */ /* 0x000fe200078e0006 */
[----:B------:R-:W-:Y:S01]  /*28490*/  MOV R10, 0x7 ;  /* 0x00000007000a7802 */ /* 0x000fe20000000f00 */
[----:B-1----:R-:W-:Y:S01]  /*284a0*/  IMAD.MOV.U32 R3, RZ, RZ, 0x181f ;  /* 0x0000181fff037424 */ /* 0x002fe200078e00ff */
[----:B------:R-:W-:-:S02]  /*284b0*/  MOV R2, 0x284d0 ;  /* 0x000284d000027802 */ /* 0x000fc40000000f00 */
[----:B--2-4-:R-:W-:Y:S05]  /*284c0*/  CALL.REL.NOINC `($__internal_13_$__cuda_sm70_shflsync_idx_p) ;  /* 0x0000073000007944 */ /* 0x014fea0003c00000 */
        /* <DEDUP_REMOVED lines=8> */
.L_x_1028:
[----:B------:R-:W-:Y:S01]  /*28550*/  IMAD.MOV.U32 R11, RZ, RZ, R45 ;  /* 0x000000ffff0b7224 */ /* 0x000fe200078e002d */
[----:B------:R-:W-:Y:S01]  /*28560*/  MOV R10, RZ ;  /* 0x000000ff000a7202 */ /* 0x000fe20000000f00 */
[----:B----4-:R-:W-:Y:S01]  /*28570*/  IMAD.MOV.U32 R3, RZ, RZ, 0x1f ;  /* 0x0000001fff037424 */ /* 0x010fe200078e00ff */
[----:B------:R-:W-:Y:S02]  /*28580*/  MOV R2, 0x285a0 ;  /* 0x000285a000027802 */ /* 0x000fe40000000f00 */
[----:B------:R-:W-:Y:S05]  /*28590*/  CALL.REL.NOINC `($__internal_13_$__cuda_sm70_shflsync_idx_p) ;  /* 0x0000066000007944 */ /* 0x000fea0003c00000 */
[----:B------:R-:W-:Y:S01]  /*285a0*/  MOV R9, R10 ;  /* 0x0000000a00097202 */ /* 0x000fe20000000f00 */
[----:B------:R-:W-:Y:S05]  /*285b0*/  BRA `(.L_x_1097) ;  /* 0xffffd14000007947 */ /* 0x000fea000383ffff */
.L_x_1029:
[----:B------:R-:W-:Y:S01]  /*285c0*/  IMAD.MOV.U32 R11, RZ, RZ, R45 ;  /* 0x000000ffff0b7224 */ /* 0x000fe200078e002d */
[----:B------:R-:W-:Y:S01]  /*285d0*/  MOV R10, 0x1 ;  /* 0x00000001000a7802 */ /* 0x000fe20000000f00 */
[----:B----4-:R-:W-:Y:S01]  /*285e0*/  IMAD.MOV.U32 R3, RZ, RZ, 0x1f ;  /* 0x0000001fff037424 */ /* 0x010fe200078e00ff */
[----:B------:R-:W-:Y:S02]  /*285f0*/  MOV R2, 0x28610 ;  /* 0x0002861000027802 */ /* 0x000fe40000000f00 */
[----:B-12---:R-:W-:Y:S05]  /*28600*/  CALL.REL.NOINC `($__internal_13_$__cuda_sm70_shflsync_idx_p) ;  /* 0x000005f000007944 */ /* 0x006fea0003c00000 */
[----:B------:R-:W-:Y:S01]  /*28610*/  MOV R8, R10 ;  /* 0x0000000a00087202 */ /* 0x000fe20000000f00 */
[----:B------:R-:W-:Y:S05]  /*28620*/  BRA `(.L_x_1098) ;  /* 0xffffd0f000007947 */ /* 0x000fea000383ffff */
.L_x_1030:
[----:B------:R-:W-:Y:S02]  /*28630*/  MOV R2, 0x1 ;  /* 0x0000000100027802 */ /* 0x000fe40000000f00 */
[----:B------:R-:W-:-:S02]  /*28640*/  MOV R3, 0x28660 ;  /* 0x0002866000037802 */ /* 0x000fc40000000f00 */
[----:B-123--:R-:W-:Y:S05]  /*28650*/  CALL.REL.NOINC `($__internal_14_$__cuda_sm70_shflsync_up_p) ;  /* 0x000005f000007944 */ /* 0x00efea0003c00000 */
[----:B------:R-:W-:Y:S05]  /*28660*/  BRA `(.L_x_1099) ;  /* 0xffffd1e000007947 */ /* 0x000fea000383ffff */
.L_x_1031:
[----:B------:R-:W-:Y:S02]  /*28670*/  MOV R2, 0x2 ;  /* 0x0000000200027802 */ /* 0x000fe40000000f00 */
[----:B------:R-:W-:-:S02]  /*28680*/  MOV R3, 0x286a0 ;  /* 0x000286a000037802 */ /* 0x000fc40000000f00 */
[----:B-12---:R-:W-:Y:S05]  /*28690*/  CALL.REL.NOINC `($__internal_14_$__cuda_sm70_shflsync_up_p) ;  /* 0x000005b000007944 */ /* 0x006fea0003c00000 */
        /* <DEDUP_REMOVED lines=24> */
.L_x_1035:
[----:B------:R-:W-:Y:S02]  /*28820*/  MOV R2, 0x1 ;  /* 0x0000000100027802 */ /* 0x000fe40000000f00 */
[----:B------:R-:W-:Y:S02]  /*28830*/  MOV R3, 0x28850 ;  /* 0x0002885000037802 */ /* 0x000fe40000000f00 */
[----:B------:R-:W-:Y:S05]  /*28840*/  CALL.REL.NOINC `($__internal_14_$__cuda_sm70_shflsync_up_p) ;  /* 0x0000040000007944 */ /* 0x000fea0003c00000 */
[----:B------:R-:W-:Y:S01]  /*28850*/  MOV R2, R4 ;  /* 0x0000000400027202 */ /* 0x000fe20000000f00 */
[----:B------:R-:W-:Y:S05]  /*28860*/  BRA `(.L_x_1101) ;  /* 0xffffd24000007947 */ /* 0x000fea000383ffff */
.L_x_1036:
        /* <DEDUP_REMOVED lines=27> */
.L_x_1038:
[----:B------:R-:W-:Y:S02]  /*28a20*/  SEL R0, RZ, 0x1, P0 ;  /* 0x00000001ff007807 */ /* 0x000fe40000000000 */
[----:B------:R-:W-:Y:S02]  /*28a30*/  MOV R2, 0x28a50 ;  /* 0x00028a5000027802 */ /* 0x000fe40000000f00 */
[----:B---3--:R-:W-:Y:S05]  /*28a40*/  CALL.REL.NOINC `($__internal_15_$__cuda_sm70_votesync_ballot) ;  /* 0x0000027000007944 */ /* 0x008fea0003c00000 */
[----:B------:R-:W-:Y:S01]  /*28a50*/  MOV R5, R0 ;  /* 0x0000000000057202 */ /* 0x000fe20000000f00 */
[----:B------:R-:W-:Y:S05]  /*28a60*/  BRA `(.L_x_1103) ;  /* 0xffffd1d000007947 */ /* 0x000fea000383ffff */
.L_x_1039:
[----:B------:R-:W-:Y:S01]  /*28a70*/  IMAD.MOV.U32 R11, RZ, RZ, R6 ;  /* 0x000000ffff0b7224 */ /* 0x000fe200078e0006 */
[----:B------:R-:W-:Y:S01]  /*28a80*/  MOV R10, R0 ;  /* 0x00000000000a7202 */ /* 0x000fe20000000f00 */
[----:B------:R-:W-:Y:S01]  /*28a90*/  IMAD.MOV.U32 R3, RZ, RZ, 0x1f ;  /* 0x0000001fff037424 */ /* 0x000fe200078e00ff */
[----:B-1----:R-:W-:Y:S02]  /*28aa0*/  MOV R2, 0x28ac0 ;  /* 0x00028ac000027802 */ /* 0x002fe40000000f00 */
[----:B---3--:R-:W-:Y:S05]  /*28ab0*/  CALL.REL.NOINC `($__internal_13_$__cuda_sm70_shflsync_idx_p) ;  /* 0x0000014000007944 */ /* 0x008fea0003c00000 */
[----:B------:R-:W-:Y:S01]  /*28ac0*/  IMAD.MOV.U32 R12, RZ, RZ, R10 ;  /* 0x000000ffff0c7224 */ /* 0x000fe200078e000a */
[----:B------:R-:W-:Y:S01]  /*28ad0*/  MOV R10, R0 ;  /* 0x00000000000a7202 */ /* 0x000fe20000000f00 */
[----:B------:R-:W-:Y:S01]  /*28ae0*/  IMAD.MOV.U32 R11, RZ, RZ, R7 ;  /* 0x000000ffff0b7224 */ /* 0x000fe200078e0007 */
[----:B------:R-:W-:-:S02]  /*28af0*/  MOV R3, 0x1f ;  /* 0x0000001f00037802 */ /* 0x000fc40000000f00 */
[----:B------:R-:W-:Y:S02]  /*28b00*/  MOV R2, 0x28b20 ;  /* 0x00028b2000027802 */ /* 0x000fe40000000f00 */
[----:B------:R-:W-:Y:S05]  /*28b10*/  CALL.REL.NOINC `($__internal_13_$__cuda_sm70_shflsync_idx_p) ;  /* 0x000000e000007944 */ /* 0x000fea0003c00000 */
[----:B------:R-:W-:Y:S01]  /*28b20*/  MOV R7, R10 ;  /* 0x0000000a00077202 */ /* 0x000fe20000000f00 */
[----:B------:R-:W-:Y:S05]  /*28b30*/  BRA `(.L_x_1104) ;  /* 0xffffd17000007947 */ /* 0x000fea000383ffff */
.L_x_1042:
[----:B------:R-:W-:Y:S01]  /*28b40*/  IMAD.MOV.U32 R11, RZ, RZ, R4 ;  /* 0x000000ffff0b7224 */ /* 0x000fe200078e0004 */
[----:B------:R-:W-:Y:S01]  /*28b50*/  MOV R10, R0 ;  /* 0x00000000000a7202 */ /* 0x000fe20000000f00 */
[----:B------:R-:W-:Y:S01]  /*28b60*/  IMAD.MOV.U32 R3, RZ, RZ, 0x1f ;  /* 0x0000001fff037424 */ /* 0x000fe200078e00ff */
[----:B-1----:R-:W-:Y:S02]  /*28b70*/  MOV R2, 0x28b90 ;  /* 0x00028b9000027802 */ /* 0x002fe40000000f00 */
[----:B---34-:R-:W-:Y:S05]  /*28b80*/  CALL.REL.NOINC `($__internal_13_$__cuda_sm70_shflsync_idx_p) ;  /* 0x0000007000007944 */ /* 0x018fea0003c00000 */
[----:B------:R-:W-:Y:S01]  /*28b90*/  MOV R13, R10 ;  /* 0x0000000a000d7202 */ /* 0x000fe20000000f00 */
[----:B------:R-:W-:Y:S05]  /*28ba0*/  BRA `(.L_x_1041) ;  /* 0xffffd16000007947 */ /* 0x000fea000383ffff */
        .weak           $__internal_12_$__cuda_sm70_shflsync_bfly_p
        .type           $__internal_12_$__cuda_sm70_shflsync_bfly_p,@function
        .size           $__internal_12_$__cuda_sm70_shflsync_bfly_p,($__internal_13_$__cuda_sm70_shflsync_idx_p - $__internal_12_$__cuda_sm70_shflsync_bfly_p)
$__internal_12_$__cuda_sm70_shflsync_bfly_p:
[----:B------:R-:W-:Y:S04]  /*28bb0*/  WARPSYNC R10 ;  /* 0x0000000a00007348 */ /* 0x000fe80003800000 */
[----:B------:R1:W2:Y:S01]  /*28bc0*/  SHFL.BFLY PT, R0, R0, R8, R11 ;  /* 0x0c00000800007389 */ /* 0x0002a200000e000b */
[----:B------:R-:W-:-:S02]  /*28bd0*/  MOV R9, 0x0 ;  /* 0x0000000000097802 */ /* 0x000fc40000000f00 */
[----:B-1----:R-:W-:-:S04]  /*28be0*/  MOV R8, R4 ;  /* 0x0000000400087202 */ /* 0x002fc80000000f00 */
[----:B--2---:R-:W-:Y:S05]  /*28bf0*/  RET.REL.NODEC R8 `(_ZN7cutlass13device_kernelIN5flash19enable_sm80_to_sm89INS1_16FlashAttnFwdSm80INS1_25CollectiveMainloopFwdSm80ILi4ELi1ELb0EN4cute5tupleIJNS5_1CILi128EEENS7_ILi80EEENS7_ILi64EEEEEELi64ENS_10bfloat16_tEfNS_4arch4Sm80ELb0ELb1ELb1ELb1ELb0ELb1ELb1ELb1EEENS1_21CollectiveEpilogueFwdINS6_IJS8_SA_S9_EEENS6_IJNS7_ILi1EEESI_SI_EEESC_SE_Li128ELb1ELb1ELb1ELb0EEENS1_36VarlenDynamicPersistentTileSchedulerILi128ELi80ELi128ELi128ELb1ELb1ELb0ELb1ELb0ELb1EEEEEEEEEvNT_6ParamsE) ;  /* 0xfffd740008007950 */ /* 0x004fea0003c3ffff */
        .weak           $__internal_13_$__cuda_sm70_shflsync_idx_p
        .type           $__internal_13_$__cuda_sm70_shflsync_idx_p,@function
        .size           $__internal_13_$__cuda_sm70_shflsync_idx_p,($__internal_14_$__cuda_sm70_shflsync_up_p - $__internal_13_$__cuda_sm70_shflsync_idx_p)
$__internal_13_$__cuda_sm70_shflsync_idx_p:
[----:B------:R-:W-:-:S04]  /*28c00*/  MOV R44, 0xffffffff ;  /* 0xffffffff002c7802 */ /* 0x000fc80000000f00 */
[----:B------:R-:W-:Y:S04]  /*28c10*/  WARPSYNC R44 ;  /* 0x0000002c00007348 */ /* 0x000fe80003800000 */
[----:B------:R1:W2:Y:S02]  /*28c20*/  SHFL.IDX PT, R10, R11, R10, R3 ;  /* 0x0000000a0b0a7389 */ /* 0x0002a400000e0003 */
[----:B-1----:R-:W-:-:S04]  /*28c30*/  MOV R3, 0x0 ;  /* 0x0000000000037802 */ /* 0x002fc80000000f00 */
[----:B--2---:R-:W-:Y:S05]  /*28c40*/  RET.REL.NODEC R2 `(_ZN7cutlass13device_kernelIN5flash19enable_sm80_to_sm89INS1_16FlashAttnFwdSm80INS1_25CollectiveMainloopFwdSm80ILi4ELi1ELb0EN4cute5tupleIJNS5_1CILi128EEENS7_ILi80EEENS7_ILi64EEEEEELi64ENS_10bfloat16_tEfNS_4arch4Sm80ELb0ELb1ELb1ELb1ELb0ELb1ELb1ELb1EEENS1_21CollectiveEpilogueFwdINS6_IJS8_SA_S9_EEENS6_IJNS7_ILi1EEESI_SI_EEESC_SE_Li128ELb1ELb1ELb1ELb0EEENS1_36VarlenDynamicPersistentTileSchedulerILi128ELi80ELi128ELi128ELb1ELb1ELb0ELb1ELb0ELb1EEEEEEEEEvNT_6ParamsE) ;  /* 0xfffd73b002007950 */ /* 0x004fea0003c3ffff */
        .weak           $__internal_14_$__cuda_sm70_shflsync_up_p
        .type           $__internal_14_$__cuda_sm70_shflsync_up_p,@function
        .size           $__internal_14_$__cuda_sm70_shflsync_up_p,($__internal_15_$__cuda_sm70_votesync_ballot - $__internal_14_$__cuda_sm70_shflsync_up_p)
$__internal_14_$__cuda_sm70_shflsync_up_p:
[----:B------:R-:W-:Y:S02]  /*28c50*/  IMAD.MOV.U32 R4, RZ, RZ, RZ ;  /* 0x000000ffff047224 */ /* 0x000fe400078e00ff */
[----:B------:R-:W-:-:S04]  /*28c60*/  IMAD.MOV.U32 R10, RZ, RZ, -0x1 ;  /* 0xffffffffff0a7424 */ /* 0x000fc800078e00ff */
[----:B------:R-:W-:Y:S04]  /*28c70*/  WARPSYNC R10 ;  /* 0x0000000a00007348 */ /* 0x000fe80003800000 */
[----:B------:R1:W2:Y:S02]  /*28c80*/  SHFL.UP PT, R4, R0, R2, R4 ;  /* 0x0400000200047389 */ /* 0x0002a400000e0004 */
[----:B-1----:R-:W-:Y:S02]  /*28c90*/  MOV R2, R3 ;  /* 0x0000000300027202 */ /* 0x002fe40000000f00 */
[----:B------:R-:W-:-:S04]  /*28ca0*/  MOV R3, 0x0 ;  /* 0x0000000000037802 */ /* 0x000fc80000000f00 */
[----:B--2---:R-:W-:Y:S05]  /*28cb0*/  RET.REL.NODEC R2 `(_ZN7cutlass13device_kernelIN5flash19enable_sm80_to_sm89INS1_16FlashAttnFwdSm80INS1_25CollectiveMainloopFwdSm80ILi4ELi1ELb0EN4cute5tupleIJNS5_1CILi128EEENS7_ILi80EEENS7_ILi64EEEEEELi64ENS_10bfloat16_tEfNS_4arch4Sm80ELb0ELb1ELb1ELb1ELb0ELb1ELb1ELb1EEENS1_21CollectiveEpilogueFwdINS6_IJS8_SA_S9_EEENS6_IJNS7_ILi1EEESI_SI_EEESC_SE_Li128ELb1ELb1ELb1ELb0EEENS1_36VarlenDynamicPersistentTileSchedulerILi128ELi80ELi128ELi128ELb1ELb1ELb0ELb1ELb0ELb1EEEEEEEEEvNT_6ParamsE) ;  /* 0xfffd734002007950 */ /* 0x004fea0003c3ffff */
        .weak           $__internal_15_$__cuda_sm70_votesync_ballot
        .type           $__internal_15_$__cuda_sm70_votesync_ballot,@function
        .size           $__internal_15_$__cuda_sm70_votesync_ballot,(.L_x_3245 - $__internal_15_$__cuda_sm70_votesync_ballot)
$__internal_15_$__cuda_sm70_votesync_ballot:
[----:B------:R-:W-:Y:S01]  /*28cc0*/  ISETP.NE.U32.AND P0, PT, R0, 0x1, PT ;  /* 0x000000010000780c */ /* 0x000fe20003f05070 */
[----:B------:R-:W-:-:S04]  /*28cd0*/  IMAD.MOV.U32 R3, RZ, RZ, -0x1 ;  /* 0xffffffffff037424 */ /* 0x000fc800078e00ff */
[----:B------:R-:W-:Y:S08]  /*28ce0*/  WARPSYNC R3 ;  /* 0x0000000300007348 */ /* 0x000ff00003800000 */
[----:B------:R-:W-:-:S04]  /*28cf0*/  VOTE.ANY R0, PT, !P0 ;  /* 0x0000000000007806 */ /* 0x000fc800040e0100 */
[----:B------:R-:W-:Y:S01]  /*28d00*/  LOP3.LUT R0, R0, R3, RZ, 0xc0, !PT ;  /* 0x0000000300007212 */ /* 0x000fe200078ec0ff */
[----:B------:R-:W-:-:S04]  /*28d10*/  IMAD.MOV.U32 R3, RZ, RZ, 0x0 ;  /* 0x00000000ff037424 */ /* 0x000fc800078e00ff */
[----:B------:R-:W-:Y:S05]  /*28d20*/  RET.REL.NODEC R2 `(_ZN7cutlass13device_kernelIN5flash19enable_sm80_to_sm89INS1_16FlashAttnFwdSm80INS1_25CollectiveMainloopFwdSm80ILi4ELi1ELb0EN4cute5tupleIJNS5_1CILi128EEENS7_ILi80EEENS7_ILi64EEEEEELi64ENS_10bfloat16_tEfNS_4arch4Sm80ELb0ELb1ELb1ELb1ELb0ELb1ELb1ELb1EEENS1_21CollectiveEpilogueFwdINS6_IJS8_SA_S9_EEENS6_IJNS7_ILi1EEESI_SI_EEESC_SE_Li128ELb1ELb1ELb1ELb0EEENS1_36VarlenDynamicPersistentTileSchedulerILi128ELi80ELi128ELi128ELb1ELb1ELb0ELb1ELb0ELb1EEEEEEEEEvNT_6ParamsE) ;  /* 0xfffd72d002007950 */ /* 0x000fea0003c3ffff */
.L_x_1105:
        /* <DEDUP_REMOVED lines=13> */
.L_x_3245:


//--------------------- .text._ZN7cutlass13device_kernelIN5flash19enable_sm80_to_sm89INS1_16FlashAttnFwdSm80INS1_25CollectiveMainloopFwdSm80ILi4ELi1ELb0EN4cute5tupleIJNS5_1CILi128EEENS7_ILi112EEENS7_ILi64EEEEEELi64ENS_10bfloat16_tEfNS_4arch4Sm80ELb1ELb0ELb1ELb0ELb0ELb0ELb1ELb1EEENS1_21CollectiveEpilogueFwdINS6_IJS8_SA_S9_EEENS6_IJNS7_ILi1EEESI_SI_EEESC_SE_Li128ELb0ELb1ELb1ELb0EEENS1_30DynamicPersistentTileSchedulerILi128ELi128ELb1ELb1ELb0EEEEEEEEEvNT_6ParamsE --------------------------
	.section	.text._ZN7cutlass13device_kernelIN5flash19enable_sm80_to_sm89INS1_16FlashAttnFwdSm80INS1_25CollectiveMainloopFwdSm80ILi4ELi1ELb0EN4cute5tupleIJNS5_1CILi128EEENS7_ILi112EEENS7_ILi64EEEEEELi64ENS_10bfloat16_tEfNS_4arch4Sm80ELb1ELb0ELb1ELb0ELb0ELb0ELb1ELb1EEENS1_21CollectiveEpilogueFwdINS6_IJS8_SA_S9_EEENS6_IJNS7_ILi1EEESI_SI_EEESC_SE_Li128ELb0ELb1ELb1ELb0EEENS1_30DynamicPersistentTileSchedulerILi128ELi128ELb1ELb1ELb0EEEEEEEEEvNT_6ParamsE,"ax",@progbits
	.sectioninfo	@"SHI_REGISTERS=255"
	.align	128
.text._ZN7cutlass13device_kernelIN5flash19enable_sm80_to_sm89INS1_16FlashAttnFwdSm80INS1_25CollectiveMainloopFwdSm80ILi4ELi1ELb0EN4cute5tupleIJNS5_1CILi128EEENS7_ILi112EEENS7_ILi64EEEEEELi64ENS_10bfloat16_tEfNS_4arch4Sm80ELb1ELb0ELb1ELb0ELb0ELb0ELb1ELb1EEENS1_21CollectiveEpilogueFwdINS6_IJS8_SA_S9_EEENS6_IJNS7_ILi1EEESI_SI_EEESC_SE_Li128ELb0ELb1ELb1ELb0EEENS1_30DynamicPersistentTileSchedulerILi128ELi128ELb1ELb1ELb0EEEEEEEEEvNT_6ParamsE:
        .type           _ZN7cutlass13device_kernelIN5flash19enable_sm80_to_sm89INS1_16FlashAttnFwdSm80INS1_25CollectiveMainloopFwdSm80ILi4ELi1ELb0EN4cute5tupleIJNS5_1CILi128EEENS7_ILi112EEENS7_ILi64EEEEEELi64ENS_10bfloat16_tEfNS_4arch4Sm80ELb1ELb0ELb1ELb0ELb0ELb0ELb1ELb1EEENS1_21CollectiveEpilogueFwdINS6_IJS8_SA_S9_EEENS6_IJNS7_ILi1EEESI_SI_EEESC_SE_Li128ELb0ELb1ELb1ELb0EEENS1_30DynamicPersistentTileSchedulerILi128ELi128ELb1ELb1ELb0EEEEEEEEEvNT_6ParamsE,@function
        .size           _ZN7cutlass13device_kernelIN5flash19enable_sm80_to_sm89INS1_16FlashAttnFwdSm80INS1_25CollectiveMainloopFwdSm80ILi4ELi1ELb0EN4cute5tupleIJNS5_1CILi128EEENS7_ILi112EEENS7_ILi64EEEEEELi64ENS_10bfloat16_tEfNS_4arch4Sm80ELb1ELb0ELb1ELb0ELb0ELb0ELb1ELb1EEENS1_21CollectiveEpilogueFwdINS6_IJS8_SA_S9_EEENS6_IJNS7_ILi1EEESI_SI_EEESC_SE_Li128ELb0ELb1ELb1ELb0EEENS1_30DynamicPersistentTileSchedulerILi128ELi128ELb1ELb1ELb0EEEEEEEEEvNT_6ParamsE,(.L_x_3250 - _ZN7cutlass13device_kernelIN5flash19enable_sm80_to_sm89INS1_16FlashAttnFwdSm80INS1_25CollectiveMainloopFwdSm80ILi4ELi1ELb0EN4cute5tupleIJNS5_1CILi128EEENS7_ILi112EEENS7_ILi64EEEEEELi64ENS_10bfloat16_tEfNS_4arch4Sm80ELb1ELb0ELb1ELb0ELb0ELb0ELb1ELb1EEENS1_21CollectiveEpilogueFwdINS6_IJS8_SA_S9_EEENS6_IJNS7_ILi1EEESI_SI_EEESC_SE_Li128ELb0ELb1ELb1ELb0EEENS1_30DynamicPersistentTileSchedulerILi128ELi128ELb1ELb1ELb0EEEEEEEEEvNT_6ParamsE)
        .other          _ZN7cutlass13device_kernelIN5flash19enable_sm80_to_sm89INS1_16FlashAttnFwdSm80INS1_25CollectiveMainloopFwdSm80ILi4ELi1ELb0EN4cute5tupleIJNS5_1CILi128EEENS7_ILi112EEENS7_ILi64EEEEEELi64ENS_10bfloat16_tEfNS_4arch4Sm80ELb1ELb0ELb1ELb0ELb0ELb0ELb1ELb1EEENS1_21CollectiveEpilogueFwdINS6_IJS8_SA_S9_EEENS6_IJNS7_ILi1EEESI_SI_EEESC_SE_Li128ELb0ELb1ELb1ELb0EEENS1_30DynamicPersistentTileSchedulerILi128ELi128ELb1ELb1ELb0EEEEEEEEEvNT_6ParamsE,@"STO_CUDA_ENTRY STV_DEFAULT"
_ZN7cutlass13device_kernelIN5flash19enable_sm80_to_sm89INS1_16FlashAttnFwdSm80INS1_25CollectiveMainloopFwdSm80ILi4ELi1ELb0EN4cute5tupleIJNS5_1CILi128EEENS7_ILi112EEENS7_ILi64EEEEEELi64ENS_10bfloat16_tEfNS_4arch4Sm80ELb1ELb0ELb1ELb0ELb0ELb0ELb1ELb1EEENS1_21CollectiveEpilogueFwdINS6_IJS8_SA_S9_EEENS6_IJNS7_ILi1EEESI_SI_EEESC_SE_Li128ELb0ELb1ELb1ELb0EEENS1_30DynamicPersistentTileSchedulerILi128ELi128ELb1ELb1ELb0EEEEEEEEEvNT_6ParamsE:
[----:B------:R-:W-:-:S03]  /*0000*/  MOV R1, c[0x0][0x28] ;  /* 0x00000a0000017a02 */ /* 0x000fc60000000f00 */
[----:B------:R-:W1:Y:S01]  /*0010*/  S2R R17, SR_TID.X ;  /* 0x0000000000117919 */ /* 0x000e620000002100 */
[----:B------:R-:W-:-:S03]  /*0020*/  IADD3 R1, R1, -0x98, RZ ;  /* 0xffffff6801017810 */ /* 0x000fc60007ffe0ff */
[----:B------:R-:W2:Y:S01]  /*0030*/  S2R R16, SR_CTAID.X ;  /* 0x0000000000107919 */ /* 0x000ea20000002500 */
[----:B-1----:R-:W-:-:S05]  /*0040*/  SHF.R.U32.HI R2, RZ, 0x5, R17 ;  /* 0x00000005ff027819 */ /* 0x002fca0000011611 */
[----:B------:R-:W1:Y:S02]  /*0050*/  SHFL.IDX PT, R0, R2, RZ, 0x1f ;  /* 0x00001fff02007589 */ /* 0x000e6400000e0000 */
[----:B-1----:R-:W-:Y:S02]  /*0060*/  ISETP.GE.AND P0, PT, R0, 0x1, PT ;  /* 0x000000010000780c */ /* 0x002fe40003f06270 */
[----:B------:R1:W-:Y:S11]  /*0070*/  STL [R1+0x64], R0 ;  /* 0x0000640001007387 */ /* 0x0003f60000100800 */
[----:B------:R-:W-:Y:S06]  /*0080*/  @P0 BAR.ARV 0x4, 0x80 ;  /* 0x0102000000000b1d */ /* 0x000fec0000002000 */
[----:B--2---:R-:W-:-:S13]  /*0090*/  ISETP.GE.AND P0, PT, R16, c[0x0][0x538], PT ;  /* 0x00014e0010007a0c */ /* 0x004fda0003f06270 */
[----:B------:R-:W-:Y:S05]  /*00a0*/  @P0 EXIT ;  /* 0x000000000000094d */ /* 0x000fea0003800000 */
[----:B-1----:R-:W-:Y:S01]  /*00b0*/  SHF.R.S32.HI R15, RZ, 0x1f, R17 ;  /* 0x0000001fff0f7819 */ /* 0x002fe20000011411 */
[----:B------:R-:W-:Y:S01]  /*00c0*/  IMAD.MOV.U32 R225, RZ, RZ, 0x40 ;  /* 0x00000040ffe17424 */ /* 0x000fe200078e00ff */
[----:B------:R-:W-:Y:S01]  /*00d0*/  ULDC.64 UR8, c[0x0][0x118] ;  /* 0x0000460000087ab9 */ /* 0x000fe20000000a00 */
[----:B------:R-:W-:Y:S01]  /*00e0*/  IMAD.MOV.U32 R227, RZ, RZ, 0x20 ;  /* 0x00000020ffe37424 */ /* 0x000fe200078e00ff */
[CC--:B------:R-:W-:Y:S02]  /*00f0*/  LEA.HI R4, R15.reuse, R17.reuse, RZ, 0x4 ;  /* 0x000000110f047211 */ /* 0x0c0fe400078f20ff */
[CC--:B------:R-:W-:Y:S02]  /*0100*/  LEA.HI R12, R15.reuse, R17.reuse, RZ, 0x3 ;  /* 0x000000110f0c7211 */ /* 0x0c0fe400078f18ff */
[----:B------:R-:W-:Y:S02]  /*0110*/  LEA.HI R0, R15, R17, RZ, 0x2 ;  /* 0x000000110f007211 */ /* 0x000fe400078f10ff */
[----:B------:R-:W-:-:S02]  /*0120*/  LOP3.LUT R2, R4, 0xfffffff0, RZ, 0xc0, !PT ;  /* 0xfffffff004027812 */ /* 0x000fc400078ec0ff */
[----:B------:R-:W-:Y:S02]  /*0130*/  SHF.R.S32.HI R18, RZ, 0x3, R12 ;  /* 0x00000003ff127819 */ /* 0x000fe4000001140c */
[----:B------:R-:W-:Y:S01]  /*0140*/  LOP3.LUT R3, R12, 0xfffffff8, RZ, 0xc0, !PT ;  /* 0xfffffff80c037812 */ /* 0x000fe200078ec0ff */
[C---:B------:R-:W-:Y:S01]  /*0150*/  IMAD.IADD R2, R17.reuse, 0x1, -R2 ;  /* 0x0000000111027824 */ /* 0x040fe200078e0a02 */
[----:B------:R-:W-:Y:S01]  /*0160*/  LOP3.LUT R0, R0, 0xfffffffc, RZ, 0xc0, !PT ;  /* 0xfffffffc00007812 */ /* 0x000fe200078ec0ff */
[----:B------:R-:W-:Y:S01]  /*0170*/  IMAD.SHL.U32 R7, R18, 0x40, RZ ;  /* 0x0000004012077824 */ /* 0x000fe200078e00ff */
[----:B------:R-:W-:Y:S01]  /*0180*/  SHF.R.S32.HI R5, RZ, 0x4, R4 ;  /* 0x00000004ff057819 */ /* 0x000fe20000011404 */
[C---:B------:R-:W-:Y:S02]  /*0190*/  IMAD.IADD R9, R17.reuse, 0x1, -R3 ;  /* 0x0000000111097824 */ /* 0x040fe400078e0a03 */
[----:B------:R-:W-:Y:S01]  /*01a0*/  IMAD.IADD R3, R17, 0x1, -R0 ;  /* 0x0000000111037824 */ /* 0x000fe200078e0a00 */
[----:B------:R-:W-:Y:S01]  /*01b0*/  LEA.HI R4, R4, R5, RZ, 0x1 ;  /* 0x0000000504047211 */ /* 0x000fe200078f08ff */
[----:B------:R-:W-:Y:S01]  /*01c0*/  IMAD.SHL.U32 R10, R9, 0x8, RZ ;  /* 0x00000008090a7824 */ /* 0x000fe200078e00ff */
[----:B------:R-:W-:-:S02]  /*01d0*/  LOP3.LUT R0, R7, 0x1c0, RZ, 0xc0, !PT ;  /* 0x000001c007007812 */ /* 0x000fc400078ec0ff */
[----:B------:R-:W-:Y:S02]  /*01e0*/  LOP3.LUT R6, R4, 0xfffffffe, RZ, 0xc0, !PT ;  /* 0xfffffffe04067812 */ /* 0x000fe400078ec0ff */
[----:B------:R-:W-:Y:S01]  /*01f0*/  SHF.R.S32.HI R4, RZ, 0x1f, R2 ;  /* 0x0000001fff047819 */ /* 0x000fe20000011402 */
[----:B------:R1:W-:Y:S01]  /*0200*/  STL [R1+0x48], R10 ;  /* 0x0000480a01007387 */ /* 0x0003e20000100800 */
[----:B------:R-:W-:Y:S01]  /*0210*/  LEA.HI R8, R3, R3, RZ, 0x1 ;  /* 0x0000000303087211 */ /* 0x000fe200078f08ff */
[----:B------:R-:W-:Y:S01]  /*0220*/  IMAD.IADD R13, R5, 0x1, -R6 ;  /* 0x00000001050d7824 */ /* 0x000fe200078e0a06 */
[----:B------:R-:W-:Y:S02]  /*0230*/  SHF.R.U32.HI R7, RZ, 0x3, R0 ;  /* 0x00000003ff077819 */ /* 0x000fe40000011600 */
[----:B------:R-:W-:Y:S02]  /*0240*/  LEA.HI R11, R4, R2, RZ, 0x3 ;  /* 0x00000002040b7211 */ /* 0x000fe400078f18ff */
[----:B------:R-:W-:-:S02]  /*0250*/  LOP3.LUT R0, R0, 0x38, R10, 0xf8, !PT ;  /* 0x0000003800007812 */ /* 0x000fc400078ef80a */
[----:B------:R-:W-:Y:S02]  /*0260*/  LOP3.LUT R4, R8, 0x1ffffffe, RZ, 0xc0, !PT ;  /* 0x1ffffffe08047812 */ /* 0x000fe400078ec0ff */
[----:B------:R-:W-:-:S03]  /*0270*/  LEA.HI R5, R15, R17, RZ, 0x5 ;  /* 0x000000110f057211 */ /* 0x000fc600078f28ff */
[----:B------:R-:W-:Y:S01]  /*0280*/  IMAD.IADD R14, R3, 0x1, -R4 ;  /* 0x00000001030e7824 */ /* 0x000fe200078e0a04 */
[----:B------:R-:W-:Y:S01]  /*0290*/  SHF.R.S32.HI R230, RZ, 0x5, R5 ;  /* 0x00000005ffe67819 */ /* 0x000fe20000011405 */
[----:B------:R-:W-:Y:S01]  /*02a0*/  IMAD.SHL.U32 R3, R9, 0x40, RZ ;  /* 0x0000004009037824 */ /* 0x000fe200078e00ff */
[----:B------:R-:W-:-:S05]  /*02b0*/  LEA.HI R4, R15, R17, RZ, 0x6 ;  /* 0x000000110f047211 */ /* 0x000fca00078f30ff */
[----:B------:R-:W-:Y:S01]  /*02c0*/  IMAD.SHL.U32 R4, R4, 0x8, RZ ;  /* 0x0000000804047824 */ /* 0x000fe200078e00ff */
[----:B-1----:R-:W-:Y:S02]  /*02d0*/  LOP3.LUT R10, R0, R7, RZ, 0x3c, !PT ;  /* 0x00000007000a7212 */ /* 0x002fe400078e3cff */
[----:B------:R-:W-:Y:S02]  /*02e0*/  LOP3.LUT R0, R11, 0xfffffff8, RZ, 0xc0, !PT ;  /* 0xfffffff80b007812 */ /* 0x000fe400078ec0ff */
[----:B------:R-:W-:Y:S01]  /*02f0*/  LOP3.LUT R10, R10, 0x7ffffe00, R4, 0xf8, !PT ;  /* 0x7ffffe000a0a7812 */ /* 0x000fe200078ef804 */
[----:B------:R-:W-:Y:S02]  /*0300*/  IMAD.SHL.U32 R4, R8, 0x20, RZ ;  /* 0x0000002008047824 */ /* 0x000fe400078e00ff */
[----:B------:R-:W-:Y:S01]  /*0310*/  IMAD.IADD R7, R2, 0x1, -R0 ;  /* 0x0000000102077824 */ /* 0x000fe200078e0a00 */
[----:B------:R-:W-:Y:S01]  /*0320*/  LOP3.LUT R0, R3, 0x1c0, RZ, 0xc0, !PT ;  /* 0x000001c003007812 */ /* 0x000fe200078ec0ff */
[----:B------:R-:W-:Y:S01]  /*0330*/  IMAD.SHL.U32 R241, R10, 0x2, RZ ;  /* 0x000000020af17824 */ /* 0x000fe200078e00ff */
[----:B------:R-:W-:-:S02]  /*0340*/  SHF.R.S32.HI R2, RZ, 0x1f, R5 ;  /* 0x0000001fff027819 */ /* 0x000fc40000011405 */
[----:B------:R-:W-:Y:S02]  /*0350*/  LOP3.LUT R6, R0, 0x8, R12, 0xf8, !PT ;  /* 0x0000000800067812 */ /* 0x000fe400078ef80c */
[----:B------:R-:W-:Y:S02]  /*0360*/  SHF.R.U32.HI R3, RZ, 0x3, R0 ;  /* 0x00000003ff037819 */ /* 0x000fe40000011600 */
[----:B------:R-:W-:Y:S01]  /*0370*/  LEA.HI R0, R2, R230, RZ, 0x2 ;  /* 0x000000e602007211 */ /* 0x000fe200078f10ff */
[----:B------:R-:W-:Y:S01]  /*0380*/  IMAD.SHL.U32 R2, R13, 0x8, RZ ;  /* 0x000000080d027824 */ /* 0x000fe200078e00ff */
[----:B------:R-:W-:Y:S02]  /*0390*/  LOP3.LUT R5, R5, 0xffffffe0, RZ, 0xc0, !PT ;  /* 0xffffffe005057812 */ /* 0x000fe400078ec0ff */
[----:B------:R-:W-:Y:S01]  /*03a0*/  LOP3.LUT R12, R6, R3, RZ, 0x3c, !PT ;  /* 0x00000003060c7212 */ /* 0x000fe200078e3cff */
[----:B------:R-:W-:Y:S01]  /*03b0*/  IMAD.SHL.U32 R3, R7, 0x40, RZ ;  /* 0x0000004007037824 */ /* 0x000fe200078e00ff */
[----:B------:R-:W-:Y:S01]  /*03c0*/  LOP3.LUT R0, R0, 0xffffffc, RZ, 0xc0, !PT ;  /* 0x0ffffffc00007812 */ /* 0x000fe200078ec0ff */
[----:B------:R-:W-:Y:S01]  /*03d0*/  IMAD.IADD R17, R17, 0x1, -R5 ;  /* 0x0000000111117824 */ /* 0x000fe200078e0a05 */
[----:B------:R-:W-:-:S02]  /*03e0*/  LOP3.LUT R4, R4, 0xffffffc0, RZ, 0xc0, !PT ;  /* 0xffffffc004047812 */ /* 0x000fc400078ec0ff */
[----:B------:R-:W-:Y:S01]  /*03f0*/  LOP3.LUT P3, RZ, R7, 0x2, RZ, 0xc0, !PT ;  /* 0x0000000207ff7812 */ /* 0x000fe2000786c0ff */
[----:B------:R-:W-:Y:S01]  /*0400*/  IMAD.IADD R8, R230, 0x1, -R0 ;  /* 0x00000001e6087824 */ /* 0x000fe200078e0a00 */
[----:B------:R-:W-:Y:S01]  /*0410*/  LOP3.LUT R0, R3, 0x1c0, RZ, 0xc0, !PT ;  /* 0x000001c003007812 */ /* 0x000fe200078ec0ff */
[----:B------:R-:W-:Y:S01]  /*0420*/  IMAD.SHL.U32 R3, R11, 0x40, RZ ;  /* 0x000000400b037824 */ /* 0x000fe200078e00ff */
[----:B------:R-:W-:Y:S01]  /*0430*/  SHF.R.S32.HI R6, RZ, 0x1f, R17 ;  /* 0x0000001fff067819 */ /* 0x000fe20000011411 */
[----:B------:R-:W-:Y:S01]  /*0440*/  IMAD R4, R14, 0x8, R4 ;  /* 0x000000080e047824 */ /* 0x000fe200078e0204 */
[----:B------:R-:W-:Y:S02]  /*0450*/  LOP3.LUT R2, R0, 0x8, R2, 0xf8, !PT ;  /* 0x0000000800027812 */ /* 0x000fe400078ef802 */
[----:B------:R-:W-:Y:S02]  /*0460*/  LEA.HI R6, R6, R17, RZ, 0x2 ;  /* 0x0000001106067211 */ /* 0x000fe400078f10ff */
[----:B------:R-:W-:-:S02]  /*0470*/  SHF.R.U32.HI R0, RZ, 0x3, R0 ;  /* 0x00000003ff007819 */ /* 0x000fc40000011600 */
[----:B------:R-:W-:Y:S02]  /*0480*/  SHF.R.S32.HI R5, RZ, 0x2, R6 ;  /* 0x00000002ff057819 */ /* 0x000fe40000011406 */
[----:B------:R-:W-:Y:S01]  /*0490*/  LOP3.LUT R224, R2, R0, RZ, 0x3c, !PT ;  /* 0x0000000002e07212 */ /* 0x000fe200078e3cff */
[----:B------:R-:W-:Y:S01]  /*04a0*/  IMAD R0, R13, 0x200, R12 ;  /* 0x000002000d007824 */ /* 0x000fe200078e020c */
[----:B------:R-:W-:Y:S01]  /*04b0*/  LOP3.LUT R3, R3, 0xfffffe00, RZ, 0xc0, !PT ;  /* 0xfffffe0003037812 */ /* 0x000fe200078ec0ff */
[----:B------:R-:W-:Y:S01]  /*04c0*/  IMAD R15, R8, 0x10, R5 ;  /* 0x00000010080f7824 */ /* 0x000fe200078e0205 */
[----:B------:R-:W-:Y:S02]  /*04d0*/  LOP3.LUT R2, R6, 0x7ffffffc, RZ, 0xc0, !PT ;  /* 0x7ffffffc06027812 */ /* 0x000fe400078ec0ff */
[----:B------:R-:W-:Y:S01]  /*04e0*/  LEA R119, R0, 0x3900, 0x1 ;  /* 0x0000390000777811 */ /* 0x000fe200078e08ff */
[----:B------:R-:W-:Y:S01]  /*04f0*/  IMAD R230, R230, 0x400, R3 ;  /* 0x00000400e6e67824 */ /* 0x000fe200078e0203 */
[----:B------:R-:W-:Y:S01]  /*0500*/  STL [R1+0x68], R15 ;  /* 0x0000680f01007387 */ /* 0x000fe20000100800 */
[----:B------:R-:W-:Y:S01]  /*0510*/  IMAD R0, R9, 0x10, R18 ;  /* 0x0000001009007824 */ /* 0x000fe200078e0212 */
[----:B------:R-:W-:Y:S01]  /*0520*/  LOP3.LUT P0, RZ, R7, 0x4, RZ, 0xc0, !PT ;  /* 0x0000000407ff7812 */ /* 0x000fe2000780c0ff */
[----:B------:R-:W-:Y:S01]  /*0530*/  IMAD.IADD R2, R17, 0x1, -R2 ;  /* 0x0000000111027824 */ /* 0x000fe200078e0a02 */
[----:B------:R-:W-:Y:S01]  /*0540*/  STL [R1+0x5c], R16 ;  /* 0x00005c1001007387 */ /* 0x000fe20000100800 */
[----:B------:R-:W-:Y:S01]  /*0550*/  IMAD.IADD R230, R230, 0x1, R224 ;  /* 0x00000001e6e67824 */ /* 0x000fe200078e02e0 */
[----:B------:R-:W-:Y:S01]  /*0560*/  LOP3.LUT R224, R224, R3, RZ, 0xfc, !PT ;  /* 0x00000003e0e07212 */ /* 0x000fe200078efcff */
[----:B------:R-:W-:Y:S01]  /*0570*/  IMAD.IADD R3, R15, 0x1, R4 ;  /* 0x000000010f037824 */ /* 0x000fe200078e0204 */
[----:B------:R1:W-:Y:S01]  /*0580*/  STL [R1+0x6c], R0 ;  /* 0x00006c0001007387 */ /* 0x0003e20000100800 */
[----:B------:R-:W-:-:S02]  /*0590*/  R2P PR, R9, 0x6 ;  /* 0x0000000609007804 */ /* 0x000fc40000000000 */
[----:B------:R-:W-:Y:S01]  /*05a0*/  LEA R230, R230, 0x7100, 0x1 ;  /* 0x00007100e6e67811 */ /* 0x000fe200078e08ff */
[----:B------:R2:W-:Y:S01]  /*05b0*/  STL [R1+0x60], R3 ;  /* 0x0000600301007387 */ /* 0x0005e20000100800 */
[----:B------:R-:W-:Y:S02]  /*05c0*/  LEA R224, R224, 0x100, 0x1 ;  /* 0x00000100e0e07811 */ /* 0x000fe400078e08ff */
[C---:B------:R-:W-:Y:S02]  /*05d0*/  SEL R226, R225.reuse, 0xffffffc0, !P2 ;  /* 0xffffffc0e1e27807 */ /* 0x040fe40005000000 */
[----:B------:R-:W-:Y:S02]  /*05e0*/  SEL R225, R225, 0xffffffc0, !P0 ;  /* 0xffffffc0e1e17807 */ /* 0x000fe40004000000 */
[C---:B------:R-:W-:Y:S01]  /*05f0*/  IADD3 R234, R119.reuse, 0x20, RZ ;  /* 0x0000002077ea7810 */ /* 0x040fe20007ffe0ff */
[----:B------:R-:W-:Y:S01]  /*0600*/  IMAD.IADD R229, R119, 0x1, R226 ;  /* 0x0000000177e57824 */ /* 0x000fe200078e02e2 */
[----:B------:R-:W-:Y:S01]  /*0610*/  SEL R227, R227, 0xffffffe0, !P3 ;  /* 0xffffffe0e3e37807 */ /* 0x000fe20005800000 */
[----:B------:R-:W-:Y:S01]  /*0620*/  IMAD.IADD R231, R230, 0x1, R225 ;  /* 0x00000001e6e77824 */ /* 0x000fe200078e02e1 */
[----:B------:R-:W-:Y:S01]  /*0630*/  @P1 IADD3 R234, R119, -0x20, RZ ;  /* 0xffffffe077ea1810 */ /* 0x000fe20007ffe0ff */
[----:B------:R-:W-:-:S02]  /*0640*/  IMAD.IADD R225, R225, 0x1, R224 ;  /* 0x00000001e1e17824 */ /* 0x000fc400078e02e0 */
[----:B------:R-:W-:Y:S01]  /*0650*/  IMAD.IADD R233, R230, 0x1, R227 ;  /* 0x00000001e6e97824 */ /* 0x000fe200078e02e3 */
[C---:B------:R-:W-:Y:S01]  /*0660*/  IADD3 R240, R234.reuse, 0x800, RZ ;  /* 0x00000800eaf07810 */ /* 0x040fe20007ffe0ff */
[C---:B------:R-:W-:Y:S01]  /*0670*/  IMAD.IADD R228, R227.reuse, 0x1, R224 ;  /* 0x00000001e3e47824 */ /* 0x040fe200078e02e0 */
[C---:B------:R-:W-:Y:S01]  /*0680*/  IADD3 R239, R234.reuse, 0x1000, RZ ;  /* 0x00001000eaef7810 */ /* 0x040fe20007ffe0ff */
[C---:B------:R-:W-:Y:S01]  /*0690*/  IMAD.IADD R232, R227.reuse, 0x1, R231 ;  /* 0x00000001e3e87824 */ /* 0x040fe200078e02e7 */
[----:B------:R-:W-:Y:S01]  /*06a0*/  IADD3 R238, R234, 0x1800, RZ ;  /* 0x00001800eaee7810 */ /* 0x000fe20007ffe0ff */
[----:B------:R-:W-:Y:S01]  /*06b0*/  IMAD.IADD R226, R226, 0x1, R234 ;  /* 0x00000001e2e27824 */ /* 0x000fe200078e02ea */
[----:B------:R-:W-:Y:S01]  /*06c0*/  IADD3 R237, R234, 0x2000, RZ ;  /* 0x00002000eaed7810 */ /* 0x000fe20007ffe0ff */
[----:B-1----:R-:W-:Y:S01]  /*06d0*/  IMAD.SHL.U32 R0, R2, 0x2, RZ ;  /* 0x0000000202007824 */ /* 0x002fe200078e00ff */
[C---:B------:R-:W-:Y:S01]  /*06e0*/  IADD3 R236, R234.reuse, 0x2800, RZ ;  /* 0x00002800eaec7810 */ /* 0x040fe20007ffe0ff */
[----:B------:R-:W-:Y:S01]  /*06f0*/  IMAD.IADD R227, R227, 0x1, R225 ;  /* 0x00000001e3e37824 */ /* 0x000fe200078e02e1 */
[----:B------:R-:W-:-:S02]  /*0700*/  IADD3 R235, R234, 0x3000, RZ ;  /* 0x00003000eaeb7810 */ /* 0x000fc40007ffe0ff */
[----:B------:R2:W-:Y:S04]  /*0710*/  STL [R1+0x40], R0 ;  /* 0x0000400001007387 */ /* 0x0005e80000100800 */
.L_x_1161:
[----:B------:R-:W3:Y:S01]  /*0720*/  LDL R4, [R1+0x5c] ;  /* 0x00005c0001047983 */ /* 0x000ee20000100800 */
[----:B--2---:R-:W-:Y:S01]  /*0730*/  IMAD.MOV.U32 R0, RZ, RZ, c[0x0][0x560] ;  /* 0x00015800ff007624 */ /* 0x004fe200078e00ff */
[----:B------:R-:W-:Y:S01]  /*0740*/  YIELD ;  /* 0x0000000000007946 */ /* 0x000fe20003800000 */
[----:B------:R-:W-:Y:S03]  /*0750*/  BSSY B0, `(.L_x_1106) ;  /* 0x0000016000007945 */ /* 0x000fe60003800000 */
[----:B------:R-:W-:-:S13]  /*0760*/  ISETP.NE.AND P0, PT, R0, 0x1, PT ;  /* 0x000000010000780c */ /* 0x000fda0003f05270 */
[----:B---3--:R-:W-:Y:S01]  /*0770*/  @P0 IMAD.HI.U32 R0, R4, c[0x0][0x564], RZ ;  /* 0x0001590004000a27 */ /* 0x008fe200078e00ff */
[----:B------:R-:W-:-:S04]  /*0780*/  MOV R3, R4 ;  /* 0x0000000400037202 */ /* 0x000fc80000000f00 */
[----:B------:R-:W-:-:S04]  /*0790*/  @P0 SHF.R.U32.HI R3, RZ, c[0x0][0x568], R0 ;  /* 0x00015a00ff030a19 */ /* 0x000fc80000011600 */
[----:B------:R-:W-:Y:S01]  /*07a0*/  ISETP.GE.AND P0, PT, R3, c[0x0][0x578], PT ;  /* 0x00015e0003007a0c */ /* 0x000fe20003f06270 */
[----:B------:R-:W-:-:S04]  /*07b0*/  IMAD.MOV R2, RZ, RZ, -R3 ;  /* 0x000000ffff027224 */ /* 0x000fc800078e0a03 */
[----:B------:R-:W-:-:S08]  /*07c0*/  IMAD R2, R2, c[0x0][0x560], R4 ;  /* 0x0001580002027a24 */ /* 0x000fd000078e0204 */
[----:B------:R-:W-:Y:S05]  /*07d0*/  @!P0 BRA `(.L_x_1107) ;  /* 0x0000007000008947 */ /* 0x000fea0003800000 */
[----:B------:R-:W-:-:S04]  /*07e0*/  MOV R0, c[0x0][0x56c] ;  /* 0x00015b0000007a02 */ /* 0x000fc80000000f00 */
[----:B------:R-:W-:Y:S02]  /*07f0*/  ISETP.NE.AND P0, PT, R0, 0x1, PT ;  /* 0x000000010000780c */ /* 0x000fe40003f05270 */
[----:B------:R-:W-:-:S11]  /*0800*/  MOV R0, R2 ;  /* 0x0000000200007202 */ /* 0x000fd60000000f00 */
[----:B------:R-:W-:-:S05]  /*0810*/  @P0 IMAD.HI.U32 R4, R2, c[0x0][0x570], RZ ;  /* 0x00015c0002040a27 */ /* 0x000fca00078e00ff */
[----:B------:R-:W-:-:S05]  /*0820*/  @P0 SHF.R.U32.HI R0, RZ, c[0x0][0x574], R4 ;  /* 0x00015d00ff000a19 */ /* 0x000fca0000011604 */
[----:B------:R-:W-:Y:S01]  /*0830*/  IMAD R6, R0, c[0x0][0x56c], RZ ;  /* 0x00015b0000067a24 */ /* 0x000fe200078e02ff */
[----:B------:R-:W-:Y:S05]  /*0840*/  BRA `(.L_x_1108) ;  /* 0x0000006000007947 */ /* 0x000fea0003800000 */
.L_x_1107:
[----:B------:R-:W-:-:S04]  /*0850*/  MOV R0, c[0x0][0x554] ;  /* 0x0001550000007a02 */ /* 0x000fc80000000f00 */
[----:B------:R-:W-:Y:S02]  /*0860*/  ISETP.NE.AND P0, PT, R0, 0x1, PT ;  /* 0x000000010000780c */ /* 0x000fe40003f05270 */
[----:B------:R-:W-:-:S11]  /*0870*/  MOV R0, R2 ;  /* 0x0000000200007202 */ /* 0x000fd60000000f00 */
[----:B------:R-:W-:-:S05]  /*0880*/  @P0 IMAD.HI.U32 R4, R2, c[0x0][0x558], RZ ;  /* 0x0001560002040a27 */ /* 0x000fca00078e00ff */
[----:B------:R-:W-:-:S05]  /*0890*/  @P0 SHF.R.U32.HI R0, RZ, c[0x0][0x55c], R4 ;  /* 0x00015700ff000a19 */ /* 0x000fca0000011604 */
[----:B------:R-:W-:Y:S02]  /*08a0*/  IMAD R6, R0, c[0x0][0x554], RZ ;  /* 0x0001550000067a24 */ /* 0x000fe400078e02ff */
.L_x_1108:
[----:B------:R-:W-:Y:S05]  /*08b0*/  BSYNC B0 ;  /* 0x0000000000007941 */ /* 0x000fea0003800000 */
.L_x_1106:
[----:B------:R-:W-:Y:S01]  /*08c0*/  IMAD.MOV.U32 R4, RZ, RZ, c[0x0][0x53c] ;  /* 0x00014f00ff047624 */ /* 0x000fe200078e00ff */
[----:B------:R-:W-:Y:S01]  /*08d0*/  ULDC UR4, c[0x0][0x1d0] ;  /* 0x0000740000047ab9 */ /* 0x000fe20000000800 */
[----:B------:R-:W-:Y:S01]  /*08e0*/  IMAD.MOV.U32 R11, RZ, RZ, R0 ;  /* 0x000000ffff0b7224 */ /* 0x000fe200078e0000 */
[----:B------:R-:W-:Y:S01]  /*08f0*/  UIADD3 UR5, UR4, 0x6f, URZ ;  /* 0x0000006f04057890 */ /* 0x000fe2000fffe03f */
[----:B------:R-:W-:Y:S01]  /*0900*/  BSSY B0, `(.L_x_1109) ;  /* 0x0000048000007945 */ /* 0x000fe20003800000 */
[----:B------:R-:W-:Y:S01]  /*0910*/  ISETP.NE.AND P0, PT, R4, 0x1, PT ;  /* 0x000000010400780c */ /* 0x000fe20003f05270 */
[----:B------:R-:W-:Y:S01]  /*0920*/  UMOV UR4, URZ ;  /* 0x0000003f00047c82 */ /* 0x000fe20008000000 */
[----:B------:R-:W-:Y:S01]  /*0930*/  LOP3.LUT R4, RZ, R0, RZ, 0x33, !PT ;  /* 0x00000000ff047212 */ /* 0x000fe200078e33ff */
[----:B------:R-:W-:-:S04]  /*0940*/  UIMAD.WIDE UR4, UR5, -0x6db6db6d, UR4 ;  /* 0x92492493050478a5 */ /* 0x000fc8000f8e0204 */
[----:B------:R-:W-:-:S04]  /*0950*/  USHF.R.U32.HI UR4, URZ, 0x1f, UR5 ;  /* 0x0000001f3f047899 */ /* 0x000fc80008011605 */
[----:B------:R-:W-:Y:S02]  /*0960*/  ULEA.HI.SX32 UR4, UR5, UR4, 0x1a ;  /* 0x0000000405047291 */ /* 0x000fe4000f8fd23f */
[----:B------:R-:W-:Y:S01]  /*0970*/  @P0 IMAD.HI.U32 R5, R0, c[0x0][0x540], RZ ;  /* 0x0001500000050a27 */ /* 0x000fe200078e00ff */
[----:B------:R-:W-:-:S03]  /*0980*/  IADD3 R0, R4, c[0x0][0x53c], RZ ;  /* 0x00014f0004007a10 */ /* 0x000fc60007ffe0ff */
[----:B------:R-:W-:Y:S01]  /*0990*/  IMAD.MOV.U32 R4, RZ, RZ, c[0x0][0x2c4] ;  /* 0x0000b100ff047624 */ /* 0x000fe200078e00ff */
[----:B------:R-:W-:Y:S01]  /*09a0*/  @P0 SHF.R.U32.HI R11, RZ, c[0x0][0x544], R5 ;  /* 0x00015100ff0b0a19 */ /* 0x000fe20000011605 */
[----:B------:R-:W-:-:S03]  /*09b0*/  IMAD.MOV.U32 R5, RZ, RZ, c[0x0][0x168] ;  /* 0x00005a00ff057624 */ /* 0x000fc600078e00ff */
[----:B------:R-:W-:Y:S01]  /*09c0*/  ISETP.NE.AND P4, PT, R4, 0x1, PT ;  /* 0x000000010400780c */ /* 0x000fe20003f85270 */
[----:B------:R-:W-:Y:S01]  /*09d0*/  IMAD R0, R11, c[0x0][0x53c], R0 ;  /* 0x00014f000b007a24 */ /* 0x000fe200078e0200 */
[----:B------:R-:W-:Y:S01]  /*09e0*/  IADD3 R5, -R5, 0x70, RZ ;  /* 0x0000007005057810 */ /* 0x000fe20007ffe1ff */
[----:B------:R1:W-:Y:S03]  /*09f0*/  STL [R1+0x54], R11 ;  /* 0x0000540b01007387 */ /* 0x0003e60000100800 */
[----:B------:R-:W-:-:S04]  /*0a00*/  SHF.L.U32 R16, R0, 0x7, RZ ;  /* 0x0000000700107819 */ /* 0x000fc800000006ff */
[----:B------:R-:W-:Y:S01]  /*0a10*/  IADD3 R4, R16, 0x7f, RZ ;  /* 0x0000007f10047810 */ /* 0x000fe20007ffe0ff */
[----:B------:R1:W-:Y:S04]  /*0a20*/  STL [R1+0x58], R16 ;  /* 0x0000581001007387 */ /* 0x0003e80000100800 */
[----:B------:R-:W-:-:S05]  /*0a30*/  @P4 IMAD.HI.U32 R0, R4, c[0x0][0x2c8], RZ ;  /* 0x0000b20004004a27 */ /* 0x000fca00078e00ff */
[----:B------:R-:W-:Y:S01]  /*0a40*/  @P4 SHF.R.U32.HI R4, RZ, c[0x0][0x2cc], R0 ;  /* 0x0000b300ff044a19 */ /* 0x000fe20000011600 */
[----:B------:R-:W-:-:S03]  /*0a50*/  IMAD.MOV.U32 R0, RZ, RZ, c[0x0][0x548] ;  /* 0x00015200ff007624 */ /* 0x000fc600078e00ff */
[----:B------:R-:W-:Y:S01]  /*0a60*/  IADD3 R5, R4, c[0x0][0x1d0], R5 ;  /* 0x0000740004057a10 */ /* 0x000fe20007ffe005 */
[----:B------:R-:W-:Y:S01]  /*0a70*/  IMAD.MOV.U32 R4, RZ, RZ, RZ ;  /* 0x000000ffff047224 */ /* 0x000fe200078e00ff */
[----:B------:R-:W-:Y:S02]  /*0a80*/  ISETP.NE.AND P0, PT, R0, 0x1, PT ;  /* 0x000000010000780c */ /* 0x000fe40003f05270 */
[----:B------:R-:W-:Y:S01]  /*0a90*/  IADD3 R0, R2, -R6, RZ ;  /* 0x8000000602007210 */ /* 0x000fe20007ffe0ff */
[----:B------:R-:W-:-:S04]  /*0aa0*/  IMAD.HI R4, R5, -0x6db6db6d, R4 ;  /* 0x9249249305047827 */ /* 0x000fc800078e0204 */
[----:B------:R-:W-:Y:S01]  /*0ab0*/  IMAD R0, R3, c[0x0][0x554], R0 ;  /* 0x0001550003007a24 */ /* 0x000fe200078e0200 */
[----:B------:R-:W-:-:S03]  /*0ac0*/  SHF.R.U32.HI R6, RZ, 0x1f, R4 ;  /* 0x0000001fff067819 */ /* 0x000fc60000011604 */
[----:B------:R-:W-:Y:S01]  /*0ad0*/  IMAD.MOV.U32 R18, RZ, RZ, R0 ;  /* 0x000000ffff127224 */ /* 0x000fe200078e0000 */
[----:B------:R-:W-:Y:S01]  /*0ae0*/  LEA.HI.SX32 R6, R4, R6, 0x1a ;  /* 0x0000000604067211 */ /* 0x000fe200078fd2ff */
[----:B------:R-:W-:-:S03]  /*0af0*/  @P0 IMAD.HI.U32 R2, R0, c[0x0][0x54c], RZ ;  /* 0x0001530000020a27 */ /* 0x000fc600078e00ff */
[----:B------:R-:W-:Y:S02]  /*0b00*/  IMNMX R6, R6, UR4, PT ;  /* 0x0000000406067c17 */ /* 0x000fe4000b800200 */
[----:B------:R-:W-:Y:S01]  /*0b10*/  @P0 SHF.R.U32.HI R18, RZ, c[0x0][0x550], R2 ;  /* 0x00015400ff120a19 */ /* 0x000fe20000011602 */
[----:B------:R-:W-:Y:S01]  /*0b20*/  IMAD.MOV.U32 R2, RZ, RZ, RZ ;  /* 0x000000ffff027224 */ /* 0x000fe200078e00ff */
[----:B------:R-:W-:Y:S02]  /*0b30*/  ISETP.GE.AND P0, PT, R6, 0x1, PT ;  /* 0x000000010600780c */ /* 0x000fe40003f06270 */
[----:B------:R-:W-:Y:S01]  /*0b40*/  IADD3 R3, -R18, RZ, RZ ;  /* 0x000000ff12037210 */ /* 0x000fe20007ffe1ff */
[----:B------:R1:W-:Y:S04]  /*0b50*/  STL [R1+0x50], R18 ;  /* 0x0000501201007387 */ /* 0x0003e80000100800 */
[----:B------:R-:W-:-:S05]  /*0b60*/  IMAD R23, R3, c[0x0][0x548], R0 ;  /* 0x0001520003177a24 */ /* 0x000fca00078e0200 */
[----:B------:R1:W-:Y:S01]  /*0b70*/  STL [R1+0x44], R23 ;  /* 0x0000441701007387 */ /* 0x0003e20000100800 */
[----:B------:R-:W-:Y:S05]  /*0b80*/  @!P0 BRA `(.L_x_1110) ;  /* 0x000001f000008947 */ /* 0x000fea0003800000 */
[----:B------:R-:W-:-:S04]  /*0b90*/  SHF.R.U32.HI R0, RZ, 0x10, R11 ;  /* 0x00000010ff007819 */ /* 0x000fc8000001160b */
[----:B------:R-:W-:-:S04]  /*0ba0*/  ISETP.NE.AND P0, PT, R0, RZ, PT ;  /* 0x000000ff0000720c */ /* 0x000fc80003f05270 */
[----:B------:R-:W-:-:S04]  /*0bb0*/  SEL R0, R0, c[0x0][0x338], P0 ;  /* 0x0000ce0000007a07 */ /* 0x000fc80000000000 */
[-C--:B------:R-:W-:Y:S02]  /*0bc0*/  IABS R3, R0.reuse ;  /* 0x0000000000037213 */ /* 0x080fe40000000000 */
[----:B------:R-:W-:Y:S02]  /*0bd0*/  IADD3 R7, R0, -0x1, R6 ;  /* 0xffffffff00077810 */ /* 0x000fe40007ffe006 */
[----:B------:R-:W2:Y:S02]  /*0be0*/  I2F.RP R4, R3 ;  /* 0x0000000300047306 */ /* 0x000ea40000209400 */
[----:B------:R-:W-:Y:S02]  /*0bf0*/  IABS R10, R7 ;  /* 0x00000007000a7213 */ /* 0x000fe40000000000 */
[----:B------:R-:W-:-:S04]  /*0c00*/  LOP3.LUT R7, R7, R0, RZ, 0x3c, !PT ;  /* 0x0000000007077212 */ /* 0x000fc800078e3cff */
[----:B------:R-:W-:Y:S01]  /*0c10*/  ISETP.GE.AND P0, PT, R7, RZ, PT ;  /* 0x000000ff0700720c */ /* 0x000fe20003f06270 */
[----:B--2---:R-:W2:Y:S02]  /*0c20*/  MUFU.RCP R4, R4 ;  /* 0x0000000400047308 */ /* 0x004ea40000001000 */
[----:B--2---:R-:W-:-:S06]  /*0c30*/  IADD3 R4, R4, 0xffffffe, RZ ;  /* 0x0ffffffe04047810 */ /* 0x004fcc0007ffe0ff */
[----:B------:R-:W2:Y:S02]  /*0c40*/  F2I.FTZ.U32.TRUNC.NTZ R5, R4 ;  /* 0x0000000400057305 */ /* 0x000ea4000021f000 */
[----:B--2---:R-:W-:Y:S02]  /*0c50*/  IMAD.MOV R2, RZ, RZ, -R5 ;  /* 0x000000ffff027224 */ /* 0x004fe400078e0a05 */
        /* <DEDUP_REMOVED lines=14> */
[----:B------:R-:W-:-:S13]  /*0d40*/  ISETP.GE.U32.AND P2, PT, R4, R3, PT ;  /* 0x000000030400720c */ /* 0x000fda0003f46070 */
[----:B------:R-:W-:-:S05]  /*0d50*/  @P2 IADD3 R2, R2, 0x1, RZ ;  /* 0x0000000102022810 */ /* 0x000fca0007ffe0ff */
[----:B------:R-:W-:Y:S01]  /*0d60*/  @!P0 IMAD.MOV R2, RZ, RZ, -R2 ;  /* 0x000000ffff028224 */ /* 0x000fe200078e0a02 */
[----:B------:R-:W-:Y:S02]  /*0d70*/  @!P1 LOP3.LUT R2, RZ, R0, RZ, 0x33, !PT ;  /* 0x00000000ff029212 */ /* 0x000fe400078e33ff */
.L_x_1110:
[----:B------:R-:W-:Y:S05]  /*0d80*/  BSYNC B0 ;  /* 0x0000000000007941 */ /* 0x000fea0003800000 */
.L_x_1109:
[----:B------:R-:W-:Y:S01]  /*0d90*/  LOP3.LUT R0, R11, 0xffff, RZ, 0xc0, !PT ;  /* 0x0000ffff0b007812 */ /* 0x000fe200078ec0ff */
[----:B------:R-:W-:Y:S01]  /*0da0*/  IMAD.MOV.U32 R19, RZ, RZ, RZ ;  /* 0x000000ffff137224 */ /* 0x000fe200078e00ff */
[----:B------:R-:W-:Y:S01]  /*0db0*/  CS2R R20, SRZ ;  /* 0x0000000000147805 */ /* 0x000fe2000001ff00 */
[----:B------:R-:W-:Y:S01]  /*0dc0*/  IMAD.MOV.U32 R22, RZ, RZ, RZ ;  /* 0x000000ffff167224 */ /* 0x000fe200078e00ff */
[----:B------:R-:W-:Y:S01]  /*0dd0*/  CS2R R178, SRZ ;  /* 0x0000000000b27805 */ /* 0x000fe2000001ff00 */
[----:B------:R-:W-:Y:S01]  /*0de0*/  IMAD R3, R0, R2, RZ ;  /* 0x0000000200037224 */ /* 0x000fe200078e02ff */
[----:B------:R-:W-:Y:S01]  /*0df0*/  PRMT R0, RZ, 0x7610, R0 ;  /* 0x00007610ff007816 */ /* 0x000fe20000000000 */
        /* <DEDUP_REMOVED lines=12> */
[----:B------:R2:W-:Y:S01]  /*0ec0*/  STL [R1+0xc], R17 ;  /* 0x00000c1101007387 */ /* 0x0005e20000100800 */
        /* <DEDUP_REMOVED lines=24> */
[----:B------:R-:W3:Y:S04]  /*1050*/  LDL R5, [R1+0x6c] ;  /* 0x00006c0001057983 */ /* 0x000ee80000100800 */
[----:B------:R-:W4:Y:S04]  /*1060*/  LDL.64 R6, [R1+0x48] ;  /* 0x0000480001067983 */ /* 0x000f280000100a00 */
[----:B------:R1:W4:Y:S01]  /*1070*/  LDL.64 R24, [R1+0x48] ;  /* 0x0000480001187983 */ /* 0x0003220000100a00 */
[----:B------:R-:W-:-:S03]  /*1080*/  ISETP.NE.U32.AND P0, PT, RZ, c[0x0][0x340], PT ;  /* 0x0000d000ff007a0c */ /* 0x000fc60003f05070 */
[----:B------:R-:W5:Y:S01]  /*1090*/  S2R R4, SR_TID.X ;  /* 0x0000000000047919 */ /* 0x000f620000002100 */
[----:B------:R-:W-:-:S13]  /*10a0*/  ISETP.NE.AND.EX P0, PT, RZ, c[0x0][0x344], PT, P0 ;  /* 0x0000d100ff007a0c */ /* 0x000fda0003f05300 */
[----:B------:R-:W-:-:S05]  /*10b0*/  @P0 MOV R2, 0x4 ;  /* 0x0000000400020802 */ /* 0x000fca0000000f00 */
[----:B--2---:R-:W-:-:S05]  /*10c0*/  @P0 IMAD.WIDE R2, R18, R2, c[0x0][0x340] ;  /* 0x0000d00012020625 */ /* 0x004fca00078e0202 */
[----:B------:R2:W4:Y:S01]  /*10d0*/  @P0 LDG.E R14, [R2.64] ;  /* 0x00000008020e0981 */ /* 0x000522000c1e1900 */
[----:B-----5:R-:W-:Y:S02]  /*10e0*/  SHF.R.S32.HI R15, RZ, 0x1f, R4 ;  /* 0x0000001fff0f7819 */ /* 0x020fe40000011404 */
[----:B------:R-:W-:Y:S02]  /*10f0*/  SHF.R.S32.HI R12, RZ, 0x1f, R23 ;  /* 0x0000001fff0c7819 */ /* 0x000fe40000011417 */
[----:B------:R-:W-:Y:S02]  /*1100*/  LEA.HI R15, R15, R4, RZ, 0x3 ;  /* 0x000000040f0f7211 */ /* 0x000fe400078f18ff */
[----:B------:R-:W-:Y:S02]  /*1110*/  SHF.R.S32.HI R13, RZ, 0x1f, R18 ;  /* 0x0000001fff0d7819 */ /* 0x000fe40000011412 */
[----:B------:R-:W-:Y:S02]  /*1120*/  SHF.R.S32.HI R15, RZ, 0x3, R15 ;  /* 0x00000003ff0f7819 */ /* 0x000fe4000001140f */
[----:B------:R-:W-:Y:S01]  /*1130*/  IADD3 R92, R17, -0x1, RZ ;  /* 0xffffffff115c7810 */ /* 0x000fe20007ffe0ff */
[----:B-1----:R-:W-:Y:S01]  /*1140*/  IMAD R11, R13, c[0x0][0x1c0], RZ ;  /* 0x000070000d0b7a24 */ /* 0x002fe200078e02ff */
[----:B------:R-:W-:-:S03]  /*1150*/  SHF.R.S32.HI R9, RZ, 0x1f, R15 ;  /* 0x0000001fff097819 */ /* 0x000fc6000001140f */
[----:B------:R-:W-:Y:S02]  /*1160*/  IMAD R11, R18, c[0x0][0x1c4], R11 ;  /* 0x00007100120b7a24 */ /* 0x000fe400078e020b */
[C---:B------:R-:W-:Y:S02]  /*1170*/  IMAD R4, R9.reuse, c[0x0][0x1e0], RZ ;  /* 0x0000780009047a24 */ /* 0x040fe400078e02ff */
[----:B------:R-:W-:Y:S02]  /*1180*/  IMAD R9, R9, c[0x0][0x208], RZ ;  /* 0x0000820009097a24 */ /* 0x000fe400078e02ff */
[C---:B------:R-:W-:Y:S02]  /*1190*/  IMAD R10, R15.reuse, c[0x0][0x1e4], R4 ;  /* 0x000079000f0a7a24 */ /* 0x040fe400078e0204 */
[----:B------:R-:W-:Y:S01]  /*11a0*/  IMAD R9, R15, c[0x0][0x20c], R9 ;  /* 0x000083000f097a24 */ /* 0x000fe200078e0209 */
[----:B---3--:R-:W-:Y:S01]  /*11b0*/  IADD3 R8, R5, R16, RZ ;  /* 0x0000001005087210 */ /* 0x008fe20007ffe0ff */
[----:B------:R-:W-:-:S03]  /*11c0*/  IMAD R5, R12, c[0x0][0x1b8], RZ ;  /* 0x00006e000c057a24 */ /* 0x000fc600078e02ff */
[----:B------:R-:W-:Y:S01]  /*11d0*/  MOV R0, R8 ;  /* 0x0000000800007202 */ /* 0x000fe20000000f00 */
[----:B--2---:R-:W-:Y:S01]  /*11e0*/  @P4 IMAD.HI.U32 R2, R8, c[0x0][0x2c8], RZ ;  /* 0x0000b20008024a27 */ /* 0x004fe200078e00ff */
[----:B----4-:R-:W-:-:S03]  /*11f0*/  MOV R24, R6 ;  /* 0x0000000600187202 */ /* 0x010fc60000000f00 */
[C---:B------:R-:W-:Y:S01]  /*1200*/  IMAD R5, R23.reuse, c[0x0][0x1bc], R5 ;  /* 0x00006f0017057a24 */ /* 0x040fe200078e0205 */
[----:B------:R-:W-:Y:S01]  /*1210*/  @P4 SHF.R.U32.HI R0, RZ, c[0x0][0x2cc], R2 ;  /* 0x0000b300ff004a19 */ /* 0x000fe20000011602 */
[----:B------:R-:W-:Y:S01]  /*1220*/  IMAD.WIDE.U32 R2, R23, c[0x0][0x1b8], RZ ;  /* 0x00006e0017027a25 */ /* 0x000fe200078e00ff */
[--C-:B------:R-:W-:Y:S02]  /*1230*/  SHF.R.S32.HI R25, RZ, 0x1f, R24.reuse ;  /* 0x0000001fff197819 */ /* 0x100fe40000011418 */
[----:B------:R-:W-:Y:S02]  /*1240*/  ISETP.GE.AND P2, PT, R24, c[0x0][0x198], PT ;  /* 0x0000660018007a0c */ /* 0x000fe40003f46270 */
[----:B------:R-:W-:Y:S01]  /*1250*/  IADD3 R3, R3, R5, RZ ;  /* 0x0000000503037210 */ /* 0x000fe20007ffe0ff */
[C-C-:B------:R-:W-:Y:S01]  /*1260*/  IMAD.WIDE.U32 R4, R15.reuse, c[0x0][0x208], R24.reuse ;  /* 0x000082000f047a25 */ /* 0x140fe200078e0018 */
[----:B------:R1:W-:Y:S03]  /*1270*/  STL [R1+0x4c], R25 ;  /* 0x00004c1901007387 */ /* 0x0003e60000100800 */
[----:B------:R-:W-:Y:S01]  /*1280*/  IMAD.WIDE.U32 R6, R15, c[0x0][0x1e0], R24 ;  /* 0x000078000f067a25 */ /* 0x000fe200078e0018 */
[----:B------:R-:W-:-:S02]  /*1290*/  IADD3 R5, R5, R9, RZ ;  /* 0x0000000905057210 */ /* 0x000fc40007ffe0ff */
[----:B------:R-:W-:Y:S01]  /*12a0*/  SHF.R.S32.HI R9, RZ, 0x1f, R0 ;  /* 0x0000001fff097819 */ /* 0x000fe20000011400 */
[----:B------:R-:W-:Y:S01]  /*12b0*/  IMAD.WIDE.U32 R2, R18, c[0x0][0x1c0], R2 ;  /* 0x0000700012027a25 */ /* 0x000fe200078e0002 */
[----:B------:R-:W-:Y:S02]  /*12c0*/  IADD3 R7, R7, R10, RZ ;  /* 0x0000000a07077210 */ /* 0x000fe40007ffe0ff */
[----:B------:R-:W-:Y:S01]  /*12d0*/  IADD3 R10, -R0, RZ, RZ ;  /* 0x000000ff000a7210 */ /* 0x000fe20007ffe1ff */
[----:B------:R-:W-:Y:S01]  /*12e0*/  IMAD R9, R9, c[0x0][0x1b0], RZ ;  /* 0x00006c0009097a24 */ /* 0x000fe200078e02ff */
[----:B------:R-:W-:Y:S01]  /*12f0*/  IADD3 R3, R3, R11, RZ ;  /* 0x0000000b03037210 */ /* 0x000fe20007ffe0ff */
[C---:B------:R-:W-:Y:S02]  /*1300*/  IMAD R11, R12.reuse, c[0x0][0x1e8], RZ ;  /* 0x00007a000c0b7a24 */ /* 0x040fe400078e02ff */
[----:B------:R-:W-:Y:S02]  /*1310*/  IMAD R12, R12, c[0x0][0x210], RZ ;  /* 0x000084000c0c7a24 */ /* 0x000fe400078e02ff */
[----:B------:R-:W-:-:S02]  /*1320*/  IMAD R10, R10, c[0x0][0x2c4], R8 ;  /* 0x0000b1000a0a7a24 */ /* 0x000fc400078e0208 */
[C---:B------:R-:W-:Y:S02]  /*1330*/  IMAD R11, R23.reuse, c[0x0][0x1ec], R11 ;  /* 0x00007b00170b7a24 */ /* 0x040fe400078e020b */
[----:B------:R-:W-:-:S04]  /*1340*/  IMAD.WIDE.U32 R6, R23, c[0x0][0x1e8], R6 ;  /* 0x00007a0017067a25 */ /* 0x000fc800078e0006 */
[C---:B------:R-:W-:Y:S02]  /*1350*/  IMAD R12, R23.reuse, c[0x0][0x214], R12 ;  /* 0x00008500170c7a24 */ /* 0x040fe400078e020c */
[----:B------:R-:W-:-:S04]  /*1360*/  IMAD.WIDE.U32 R4, R23, c[0x0][0x210], R4 ;  /* 0x0000840017047a25 */ /* 0x000fc800078e0004 */
[C---:B------:R-:W-:Y:S01]  /*1370*/  IMAD R8, R0.reuse, c[0x0][0x1b4], R9 ;  /* 0x00006d0000087a24 */ /* 0x040fe200078e0209 */
[----:B------:R-:W-:Y:S01]  /*1380*/  IADD3 R9, R5, R12, RZ ;  /* 0x0000000c05097210 */ /* 0x000fe20007ffe0ff */
[----:B------:R-:W-:-:S04]  /*1390*/  IMAD.WIDE.U32 R2, R0, c[0x0][0x1b0], R2 ;  /* 0x00006c0000027a25 */ /* 0x000fc800078e0002 */
[----:B------:R-:W-:Y:S01]  /*13a0*/  IMAD.IADD R7, R7, 0x1, R11 ;  /* 0x0000000107077824 */ /* 0x000fe200078e020b */
[----:B------:R-:W-:Y:S02]  /*13b0*/  SHF.R.S32.HI R11, RZ, 0x1f, R10 ;  /* 0x0000001fff0b7819 */ /* 0x000fe4000001140a */
[----:B------:R-:W-:Y:S02]  /*13c0*/  IADD3 R5, R3, R8, RZ ;  /* 0x0000000803057210 */ /* 0x000fe40007ffe0ff */
[----:B------:R-:W-:Y:S01]  /*13d0*/  MOV R8, R4 ;  /* 0x0000000400087202 */ /* 0x000fe20000000f00 */
[----:B------:R-:W-:Y:S01]  /*13e0*/  IMAD R11, R11, c[0x0][0x1a8], RZ ;  /* 0x00006a000b0b7a24 */ /* 0x000fe200078e02ff */
[----:B------:R-:W-:Y:S02]  /*13f0*/  MOV R4, R2 ;  /* 0x0000000200047202 */ /* 0x000fe40000000f00 */
[----:B------:R-:W-:Y:S01]  /*1400*/  @P0 SHF.R.S32.HI R3, RZ, 0x1f, R14 ;  /* 0x0000001fff030819 */ /* 0x000fe2000001140e */
[C---:B------:R-:W-:Y:S01]  /*1410*/  IMAD R11, R10.reuse, c[0x0][0x1ac], R11 ;  /* 0x00006b000a0b7a24 */ /* 0x040fe200078e020b */
[----:B------:R-:W-:Y:S01]  /*1420*/  @P0 MOV R2, R14 ;  /* 0x0000000e00020202 */ /* 0x000fe20000000f00 */
[----:B------:R-:W-:Y:S01]  /*1430*/  @!P0 IMAD.MOV.U32 R2, RZ, RZ, R18 ;  /* 0x000000ffff028224 */ /* 0x000fe200078e0012 */
[----:B------:R-:W-:Y:S01]  /*1440*/  @!P0 MOV R3, R13 ;  /* 0x0000000d00038202 */ /* 0x000fe20000000f00 */
[----:B------:R-:W-:-:S04]  /*1450*/  IMAD.WIDE.U32 R4, R10, c[0x0][0x1a8], R4 ;  /* 0x00006a000a047a25 */ /* 0x000fc800078e0004 */
[----:B------:R-:W-:Y:S01]  /*1460*/  IMAD.WIDE.U32 R12, R2, c[0x0][0x1f0], R6 ;  /* 0x00007c00020c7a25 */ /* 0x000fe200078e0006 */
[----:B------:R-:W-:-:S03]  /*1470*/  IADD3 R7, R5, R11, RZ ;  /* 0x0000000b05077210 */ /* 0x000fc60007ffe0ff */
[C---:B------:R-:W-:Y:S01]  /*1480*/  IMAD R0, R3.reuse, c[0x0][0x218], RZ ;  /* 0x0000860003007a24 */ /* 0x040fe200078e02ff */
[----:B------:R1:W-:Y:S01]  /*1490*/  STL.64 [R1+0x28], R12 ;  /* 0x0000280c01007387 */ /* 0x0003e20000100a00 */
[----:B------:R-:W-:Y:S01]  /*14a0*/  IMAD R6, R3, c[0x0][0x1f0], RZ ;  /* 0x00007c0003067a24 */ /* 0x000fe200078e02ff */
[----:B------:R-:W-:Y:S01]  /*14b0*/  LEA R3, P0, R4, c[0x0][0x160], 0x1 ;  /* 0x0000580004037a11 */ /* 0x000fe200078008ff */
[----:B------:R-:W-:-:S04]  /*14c0*/  IMAD.WIDE.U32 R8, R2, c[0x0][0x218], R8 ;  /* 0x0000860002087a25 */ /* 0x000fc800078e0008 */
[C---:B------:R-:W-:Y:S01]  /*14d0*/  IMAD R5, R2.reuse, c[0x0][0x21c], R0 ;  /* 0x0000870002057a24 */ /* 0x040fe200078e0200 */
[----:B------:R1:W-:Y:S01]  /*14e0*/  STL.64 [R1+0x30], R8 ;  /* 0x0000300801007387 */ /* 0x0003e20000100a00 */
[----:B------:R-:W-:Y:S01]  /*14f0*/  IMAD R6, R2, c[0x0][0x1f4], R6 ;  /* 0x00007d0002067a24 */ /* 0x000fe200078e0206 */
[----:B------:R-:W-:Y:S02]  /*1500*/  LEA.HI.X R2, R4, c[0x0][0x164], R7, 0x1, P0 ;  /* 0x0000590004027a11 */ /* 0x000fe400000f0c07 */
[----:B------:R-:W-:Y:S02]  /*1510*/  IADD3 R4, R9, R5, RZ ;  /* 0x0000000509047210 */ /* 0x000fe40007ffe0ff */
[----:B------:R-:W-:Y:S02]  /*1520*/  IADD3 R6, R13, R6, RZ ;  /* 0x000000060d067210 */ /* 0x000fe40007ffe0ff */
[----:B------:R-:W-:Y:S01]  /*1530*/  IADD3 R0, R15, R16, RZ ;  /* 0x000000100f007210 */ /* 0x000fe20007ffe0ff */
[----:B------:R1:W-:Y:S04]  /*1540*/  STL [R1+0x3c], R4 ;  /* 0x00003c0401007387 */ /* 0x0003e80000100800 */
[----:B------:R1:W-:Y:S01]  /*1550*/  STL [R1+0x38], R6 ;  /* 0x0000380601007387 */ /* 0x0003e20000100800 */
[----:B------:R-:W-:Y:S05]  /*1560*/  BRA.DIV ~URZ, `(.L_x_1112) ;  /* 0x00014a627f007947 */ /* 0x000fea000b800000 */
[----:B------:R2:W3:Y:S02]  /*1570*/  SHFL.IDX PT, R5, R2, RZ, 0x181f ;  /* 0x00181fff02057589 */ /* 0x0004e400000e0000 */
.L_x_1162:
[----:B------:R-:W-:Y:S05]  /*1580*/  BRA.DIV ~URZ, `(.L_x_1113) ;  /* 0x00014ab27f007947 */ /* 0x000fea000b800000 */
[----:B-1----:R1:W4:Y:S02]  /*1590*/  SHFL.IDX PT, R4, R3, RZ, 0x181f ;  /* 0x00181fff03047589 */ /* 0x00232400000e0000 */
.L_x_1163:
[----:B------:R-:W-:Y:S01]  /*15a0*/  MOV R11, c[0x0][0x168] ;  /* 0x00005a00000b7a02 */ /* 0x000fe20000000f00 */
[----:B------:R-:W-:Y:S04]  /*15b0*/  BSSY B0, `(.L_x_1114) ;  /* 0x000000b000007945 */ /* 0x000fe80003800000 */
[----:B------:R-:W-:-:S05]  /*15c0*/  IMAD R11, R11, c[0x0][0x2c4], RZ ;  /* 0x0000b1000b0b7a24 */ /* 0x000fca00078e02ff */
[----:B------:R-:W-:-:S13]  /*15d0*/  ISETP.GE.AND P0, PT, R0, R11, PT ;  /* 0x0000000b0000720c */ /* 0x000fda0003f06270 */
[----:B------:R-:W-:Y:S05]  /*15e0*/  @P0 BRA `(.L_x_1115) ;  /* 0x0000007000000947 */ /* 0x000fea0003800000 */
[----:B------:R-:W5:Y:S02]  /*15f0*/  LDL.64 R6, [R1+0x48] ;  /* 0x0000480001067983 */ /* 0x000f640000100a00 */
[----:B----45:R-:W-:-:S04]  /*1600*/  LEA R4, P0, R6, R4, 0x1 ;  /* 0x0000000406047211 */ /* 0x030fc800078008ff */
[----:B---3--:R-:W-:-:S05]  /*1610*/  LEA.HI.X R5, R6, R5, R7, 0x1, P0 ;  /* 0x0000000506057211 */ /* 0x008fca00000f0c07 */
[----:B------:R-:W-:Y:S01]  /*1620*/  @!PT LDS RZ, [RZ] ;  /* 0x00000000fffff984 */ /* 0x000fe20000000800 */
[----:B------:R-:W-:Y:S01]  /*1630*/  @!PT LDS RZ, [RZ] ;  /* 0x00000000fffff984 */ /* 0x000fe20000000800 */
[----:B------:R-:W-:Y:S01]  /*1640*/  @!PT LDS RZ, [RZ] ;  /* 0x00000000fffff984 */ /* 0x000fe20000000800 */
[----:B------:R3:W-:Y:S04]  /*1650*/  LDGSTS.E.BYPASS.LTC128B.128 [R241+0x7100], [R4.64], !P2 ;  /* 0x0710000004f17fae */ /* 0x0007e8000d101d48 */
.L_x_1115:
[----:B------:R-:W-:Y:S05]  /*1660*/  BSYNC B0 ;  /* 0x0000000000007941 */ /* 0x000fea0003800000 */
.L_x_1114:
[----:B------:R-:W-:Y:S05]  /*1670*/  BRA.DIV ~URZ, `(.L_x_1116) ;  /* 0x00014a327f007947 */ /* 0x000fea000b800000 */
[----:B------:R1:W2:Y:S04]  /*1680*/  SHFL.IDX PT, R6, R2, 0x1, 0x181f ;  /* 0x00381f0002067f89 */ /* 0x0002a800000e0000 */
[----:B---34-:R1:W3:Y:S02]  /*1690*/  SHFL.IDX PT, R4, R3, 0x1, 0x181f ;  /* 0x00381f0003047f89 */ /* 0x0182e400000e0000 */
.L_x_1164:
[----:B------:R-:W-:Y:S01]  /*16a0*/  IADD3 R5, R0, 0x10, RZ ;  /* 0x0000001000057810 */ /* 0x000fe20007ffe0ff */
[----:B------:R-:W-:Y:S03]  /*16b0*/  BSSY B0, `(.L_x_1117) ;  /* 0x000000a000007945 */ /* 0x000fe60003800000 */
[----:B------:R-:W-:-:S13]  /*16c0*/  ISETP.GE.AND P0, PT, R5, R11, PT ;  /* 0x0000000b0500720c */ /* 0x000fda0003f06270 */
[----:B------:R-:W-:Y:S05]  /*16d0*/  @P0 BRA `(.L_x_1118) ;  /* 0x0000007000000947 */ /* 0x000fea0003800000 */
[----:B------:R-:W4:Y:S02]  /*16e0*/  LDL.64 R8, [R1+0x48] ;  /* 0x0000480001087983 */ /* 0x000f240000100a00 */
[----:B---34-:R-:W-:-:S04]  /*16f0*/  LEA R4, P0, R8, R4, 0x1 ;  /* 0x0000000408047211 */ /* 0x018fc800078008ff */
[----:B--2---:R-:W-:-:S05]  /*1700*/  LEA.HI.X R5, R8, R6, R9, 0x1, P0 ;  /* 0x0000000608057211 */ /* 0x004fca00000f0c09 */
[----:B------:R-:W-:Y:S01]  /*1710*/  @!PT LDS RZ, [RZ] ;  /* 0x00000000fffff984 */ /* 0x000fe20000000800 */
[----:B------:R-:W-:Y:S01]  /*1720*/  @!PT LDS RZ, [RZ] ;  /* 0x00000000fffff984 */ /* 0x000fe20000000800 */
[----:B------:R-:W-:Y:S01]  /*1730*/  @!PT LDS RZ, [RZ] ;  /* 0x00000000fffff984 */ /* 0x000fe20000000800 */
[----:B------:R2:W-:Y:S04]  /*1740*/  LDGSTS.E.BYPASS.LTC128B.128 [R241+0x7900], [R4.64], !P2 ;  /* 0x0790000004f17fae */ /* 0x0005e8000d101d48 */
.L_x_1118:
[----:B------:R-:W-:Y:S05]  /*1750*/  BSYNC B0 ;  /* 0x0000000000007941 */ /* 0x000fea0003800000 */
.L_x_1117:
[----:B------:R-:W-:Y:S05]  /*1760*/  BRA.DIV ~URZ, `(.L_x_1119) ;  /* 0x00014a127f007947 */ /* 0x000fea000b800000 */
[----:B--2---:R2:W4:Y:S02]  /*1770*/  SHFL.IDX PT, R6, R2, 0x2, 0x181f ;  /* 0x00581f0002067f89 */ /* 0x00452400000e0000 */
.L_x_1165:
[----:B------:R-:W-:Y:S05]  /*1780*/  BRA.DIV ~URZ, `(.L_x_1120) ;  /* 0x00014a627f007947 */ /* 0x000fea000b800000 */
[----:B---3--:R3:W1:Y:S02]  /*1790*/  SHFL.IDX PT, R4, R3, 0x2, 0x181f ;  /* 0x00581f0003047f89 */ /* 0x00866400000e0000 */
.L_x_1166:
[----:B------:R-:W-:Y:S01]  /*17a0*/  IADD3 R5, R0, 0x20, RZ ;  /* 0x0000002000057810 */ /* 0x000fe20007ffe0ff */
[----:B------:R-:W-:Y:S03]  /*17b0*/  BSSY B0, `(.L_x_1121) ;  /* 0x000000a000007945 */ /* 0x000fe60003800000 */
[----:B------:R-:W-:-:S13]  /*17c0*/  ISETP.GE.AND P0, PT, R5, R11, PT ;  /* 0x0000000b0500720c */ /* 0x000fda0003f06270 */
[----:B------:R-:W-:Y:S05]  /*17d0*/  @P0 BRA `(.L_x_1122) ;  /* 0x0000007000000947 */ /* 0x000fea0003800000 */
[----:B------:R-:W5:Y:S02]  /*17e0*/  LDL.64 R8, [R1+0x48] ;  /* 0x0000480001087983 */ /* 0x000f640000100a00 */
[----:B-1---5:R-:W-:-:S04]  /*17f0*/  LEA R4, P0, R8, R4, 0x1 ;  /* 0x0000000408047211 */ /* 0x022fc800078008ff */
[----:B----4-:R-:W-:-:S05]  /*1800*/  LEA.HI.X R5, R8, R6, R9, 0x1, P0 ;  /* 0x0000000608057211 */ /* 0x010fca00000f0c09 */
[----:B------:R-:W-:Y:S01]  /*1810*/  @!PT LDS RZ, [RZ] ;  /* 0x00000000fffff984 */ /* 0x000fe20000000800 */
[----:B------:R-:W-:Y:S01]  /*1820*/  @!PT LDS RZ, [RZ] ;  /* 0x00000000fffff984 */ /* 0x000fe20000000800 */
[----:B------:R-:W-:Y:S01]  /*1830*/  @!PT LDS RZ, [RZ] ;  /* 0x00000000fffff984 */ /* 0x000fe20000000800 */
[----:B------:R1:W-:Y:S04]  /*1840*/  LDGSTS.E.BYPASS.LTC128B.128 [R241+0x8100], [R4.64], !P2 ;  /* 0x0810000004f17fae */ /* 0x0003e8000d101d48 */
.L_x_1122:
[----:B------:R-:W-:Y:S05]  /*1850*/  BSYNC B0 ;  /* 0x0000000000007941 */ /* 0x000fea0003800000 */
.L_x_1121:
[----:B------:R-:W-:Y:S05]  /*1860*/  BRA.DIV ~URZ, `(.L_x_1123) ;  /* 0x000149f27f007947 */ /* 0x000fea000b800000 */
[----:B----4-:R4:W2:Y:S04]  /*1870*/  SHFL.IDX PT, R6, R2, 0x3, 0x181f ;  /* 0x00781f0002067f89 */ /* 0x0108a800000e0000 */
[----:B-1----:R4:W1:Y:S02]  /*1880*/  SHFL.IDX PT, R4, R3, 0x3, 0x181f ;  /* 0x00781f0003047f89 */ /* 0x00286400000e0000 */
.L_x_1167:
        /* <DEDUP_REMOVED lines=11> */
.L_x_1125:
[----:B------:R-:W-:Y:S05]  /*1940*/  BSYNC B0 ;  /* 0x0000000000007941 */ /* 0x000fea0003800000 */
.L_x_1124:
[----:B------:R-:W-:Y:S05]  /*1950*/  BRA.DIV ~URZ, `(.L_x_1126) ;  /* 0x000149d27f007947 */ /* 0x000fea000b800000 */
[----:B--2---:R2:W3:Y:S02]  /*1960*/  SHFL.IDX PT, R6, R2, 0x4, 0x181f ;  /* 0x00981f0002067f89 */ /* 0x0044e400000e0000 */
.L_x_1168:
[----:B------:R-:W-:Y:S05]  /*1970*/  BRA.DIV ~URZ, `(.L_x_1127) ;  /* 0x00014a227f007947 */ /* 0x000fea000b800000 */
[----:B-1----:R1:W2:Y:S02]  /*1980*/  SHFL.IDX PT, R4, R3, 0x4, 0x181f ;  /* 0x00981f0003047f89 */ /* 0x0022a400000e0000 */
.L_x_1169:
[----:B------:R-:W-:Y:S01]  /*1990*/  IADD3 R5, R0, 0x40, RZ ;  /* 0x0000004000057810 */ /* 0x000fe20007ffe0ff */
[----:B------:R-:W-:Y:S03]  /*19a0*/  BSSY B0, `(.L_x_1128) ;  /* 0x000000a000007945 */ /* 0x000fe60003800000 */
[----:B------:R-:W-:-:S13]  /*19b0*/  ISETP.GE.AND P0, PT, R5, R11, PT ;  /* 0x0000000b0500720c */ /* 0x000fda0003f06270 */
[----:B------:R-:W-:Y:S05]  /*19c0*/  @P0 BRA `(.L_x_1129) ;  /* 0x0000007000000947 */ /* 0x000fea0003800000 */
[----:B------:R-:W5:Y:S02]  /*19d0*/  LDL.64 R8, [R1+0x48] ;  /* 0x0000480001087983 */ /* 0x000f640000100a00 */
[----:B--2--5:R-:W-:-:S04]  /*19e0*/  LEA R4, P0, R8, R4, 0x1 ;  /* 0x0000000408047211 */ /* 0x024fc800078008ff */
[----:B---3--:R-:W-:-:S05]  /*19f0*/  LEA.HI.X R5, R8, R6, R9, 0x1, P0 ;  /* 0x0000000608057211 */ /* 0x008fca00000f0c09 */
[----:B------:R-:W-:Y:S01]  /*1a00*/  @!PT LDS RZ, [RZ] ;  /* 0x00000000fffff984 */ /* 0x000fe20000000800 */
[----:B------:R-:W-:Y:S01]  /*1a10*/  @!PT LDS RZ, [RZ] ;  /* 0x00000000fffff984 */ /* 0x000fe20000000800 */
[----:B------:R-:W-:Y:S01]  /*1a20*/  @!PT LDS RZ, [RZ] ;  /* 0x00000000fffff984 */ /* 0x000fe20000000800 */
[----:B------:R2:W-:Y:S04]  /*1a30*/  LDGSTS.E.BYPASS.LTC128B.128 [R241+0x9100], [R4.64], !P2 ;  /* 0x0910000004f17fae */ /* 0x0005e8000d101d48 */
.L_x_1129:
[----:B------:R-:W-:Y:S05]  /*1a40*/  BSYNC B0 ;  /* 0x0000000000007941 */ /* 0x000fea0003800000 */
.L_x_1128:
[----:B------:R-:W-:Y:S05]  /*1a50*/  BRA.DIV ~URZ, `(.L_x_1130) ;  /* 0x000149b27f007947 */ /* 0x000fea000b800000 */
[----:B---3--:R3:W1:Y:S04]  /*1a60*/  SHFL.IDX PT, R6, R2, 0x5, 0x181f ;  /* 0x00b81f0002067f89 */ /* 0x00866800000e0000 */
[----:B--2---:R3:W2:Y:S02]  /*1a70*/  SHFL.IDX PT, R4, R3, 0x5, 0x181f ;  /* 0x00b81f0003047f89 */ /* 0x0046a400000e0000 */
.L_x_1170:
[----:B------:R-:W-:Y:S01]  /*1a80*/  IADD3 R5, R0, 0x50, RZ ;  /* 0x0000005000057810 */ /* 0x000fe20007ffe0ff */
[----:B------:R-:W-:Y:S03]  /*1a90*/  BSSY B0, `(.L_x_1131) ;  /* 0x000000a000007945 */ /* 0x000fe60003800000 */
[----:B------:R-:W-:-:S13]  /*1aa0*/  ISETP.GE.AND P0, PT, R5, R11, PT ;  /* 0x0000000b0500720c */ /* 0x000fda0003f06270 */
[----:B------:R-:W-:Y:S05]  /*1ab0*/  @P0 BRA `(.L_x_1132) ;  /* 0x0000007000000947 */ /* 0x000fea0003800000 */
[----:B------:R-:W5:Y:S02]  /*1ac0*/  LDL.64 R8, [R1+0x48] ;  /* 0x0000480001087983 */ /* 0x000f640000100a00 */
[----:B--2--5:R-:W-:-:S04]  /*1ad0*/  LEA R4, P0, R8, R4, 0x1 ;  /* 0x0000000408047211 */ /* 0x024fc800078008ff */
[----:B-1----:R-:W-:-:S05]  /*1ae0*/  LEA.HI.X R5, R8, R6, R9, 0x1, P0 ;  /* 0x0000000608057211 */ /* 0x002fca00000f0c09 */
[----:B------:R-:W-:Y:S01]  /*1af0*/  @!PT LDS RZ, [RZ] ;  /* 0x00000000fffff984 */ /* 0x000fe20000000800 */
[----:B------:R-:W-:Y:S01]  /*1b00*/  @!PT LDS RZ, [RZ] ;  /* 0x00000000fffff984 */ /* 0x000fe20000000800 */
[----:B------:R-:W-:Y:S01]  /*1b10*/  @!PT LDS RZ, [RZ] ;  /* 0x00000000fffff984 */ /* 0x000fe20000000800 */
[----:B------:R1:W-:Y:S04]  /*1b20*/  LDGSTS.E.BYPASS.LTC128B.128 [R241+0x9900], [R4.64], !P2 ;  /* 0x0990000004f17fae */ /* 0x0003e8000d101d48 */
.L_x_1132:
[----:B------:R-:W-:Y:S05]  /*1b30*/  BSYNC B0 ;  /* 0x0000000000007941 */ /* 0x000fea0003800000 */
.L_x_1131:
[----:B------:R-:W-:Y:S05]  /*1b40*/  BRA.DIV ~URZ, `(.L_x_1133) ;  /* 0x000149927f007947 */ /* 0x000fea000b800000 */
[----:B-1----:R1:W3:Y:S02]  /*1b50*/  SHFL.IDX PT, R6, R2, 0x6, 0x181f ;  /* 0x00d81f0002067f89 */ /* 0x0022e400000e0000 */
.L_x_1171:
[----:B------:R-:W-:Y:S05]  /*1b60*/  BRA.DIV ~URZ, `(.L_x_1134) ;  /* 0x000149e27f007947 */ /* 0x000fea000b800000 */
[----:B--2---:R2:W1:Y:S02]  /*1b70*/  SHFL.IDX PT, R4, R3, 0x6, 0x181f ;  /* 0x00d81f0003047f89 */ /* 0x00446400000e0000 */
.L_x_1172:
        /* <DEDUP_REMOVED lines=11> */
.L_x_1136:
[----:B------:R-:W-:Y:S05]  /*1c30*/  BSYNC B0 ;  /* 0x0000000000007941 */ /* 0x000fea0003800000 */
.L_x_1135:
[----:B------:R-:W-:Y:S05]  /*1c40*/  BRA.DIV ~URZ, `(.L_x_1137) ;  /* 0x000149727f007947 */ /* 0x000fea000b800000 */
[----:B-1----:R1:W2:Y:S04]  /*1c50*/  SHFL.IDX PT, R4, R2, 0x7, 0x181f ;  /* 0x00f81f0002047f89 */ /* 0x0022a800000e0000 */
[----:B--234-:R-:W2:Y:S02]  /*1c60*/  SHFL.IDX PT, R3, R3, 0x7, 0x181f ;  /* 0x00f81f0003037f89 */ /* 0x01cea400000e0000 */
.L_x_1173:
[----:B------:R-:W3:Y:S01]  /*1c70*/  LDL.64 R18, [R1+0x48] ;  /* 0x0000480001127983 */ /* 0x000ee20000100a00 */
[----:B------:R-:W-:-:S04]  /*1c80*/  IADD3 R0, R0, 0x70, RZ ;  /* 0x0000007000007810 */ /* 0x000fc80007ffe0ff */
[----:B------:R-:W-:-:S13]  /*1c90*/  ISETP.GE.AND P1, PT, R0, R11, PT ;  /* 0x0000000b0000720c */ /* 0x000fda0003f26270 */
[C---:B-123--:R-:W-:Y:S02]  /*1ca0*/  @!P1 LEA R2, P0, R18.reuse, R3, 0x1 ;  /* 0x0000000312029211 */ /* 0x04efe400078008ff */
[C---:B------:R-:W-:Y:S02]  /*1cb0*/  ISETP.GE.AND P6, PT, R18.reuse, c[0x0][0x1d4], PT ;  /* 0x0000750012007a0c */ /* 0x040fe40003fc6270 */
[----:B------:R-:W-:-:S05]  /*1cc0*/  @!P1 LEA.HI.X R3, R18, R4, R19, 0x1, P0 ;  /* 0x0000000412039211 */ /* 0x000fca00000f0c13 */
[----:B------:R-:W-:Y:S01]  /*1cd0*/  @!PT LDS RZ, [RZ] ;  /* 0x00000000fffff984 */ /* 0x000fe20000000800 */
[----:B------:R-:W-:Y:S01]  /*1ce0*/  @!PT LDS RZ, [RZ] ;  /* 0x00000000fffff984 */ /* 0x000fe20000000800 */
[----:B------:R-:W-:Y:S01]  /*1cf0*/  @!PT LDS RZ, [RZ] ;  /* 0x00000000fffff984 */ /* 0x000fe20000000800 */
[----:B------:R1:W-:Y:S04]  /*1d00*/  @!P1 LDGSTS.E.BYPASS.LTC128B.128 [R241+0xa900], [R2.64], !P2 ;  /* 0x0a90000002f19fae */ /* 0x0003e8000d101d48 */
[----:B------:R-:W0:Y:S01]  /*1d10*/  LDGDEPBAR ;  /* 0x00000000000079af */ /* 0x000e220000000000 */
[----:B------:R-:W-:Y:S02]  /*1d20*/  WARPSYNC 0xffffffff ;  /* 0xffffffff00007948 */ /* 0x000fe40003800000 */
[----:B------:R-:W2:Y:S04]  /*1d30*/  LDL R204, [R1+0xc] ;  /* 0x00000c0001cc7983 */ /* 0x000ea80000100800 */
[----:B------:R-:W3:Y:S04]  /*1d40*/  LDL R5, [R1+0x38] ;  /* 0x0000380001057983 */ /* 0x000ee80000100800 */
[----:B------:R-:W4:Y:S04]  /*1d50*/  LDL.64 R6, [R1+0x28] ;  /* 0x0000280001067983 */ /* 0x000f280000100a00 */
[----:B------:R-:W5:Y:S04]  /*1d60*/  LDL R22, [R1+0x3c] ;  /* 0x00003c0001167983 */ /* 0x000f680000100800 */
[----:B------:R-:W5:Y:S04]  /*1d70*/  LDL.64 R20, [R1+0x30] ;  /* 0x0000300001147983 */ /* 0x000f680000100a00 */
[----:B------:R-:W1:Y:S01]  /*1d80*/  S2R R9, SR_TID.X ;  /* 0x0000000000097919 */ /* 0x000e620000002100 */
[----:B------:R-:W-:-:S02]  /*1d90*/  MOV R93, 0xffffff90 ;  /* 0xffffff90005d7802 */ /* 0x000fc40000000f00 */
[----:B------:R-:W-:Y:S01]  /*1da0*/  SHF.R.S32.HI R10, RZ, 0x1f, R92 ;  /* 0x0000001fff0a7819 */ /* 0x000fe2000001145c */
[----:B-1----:R-:W-:Y:S01]  /*1db0*/  IMAD.WIDE.U32 R2, R92, c[0x0][0x1e0], RZ ;  /* 0x000078005c027a25 */ /* 0x002fe200078e00ff */
[----:B------:R-:W-:Y:S01]  /*1dc0*/  MOV R179, c[0x0][0x1e0] ;  /* 0x0000780000b37a02 */ /* 0x000fe20000000f00 */
[----:B------:R-:W-:Y:S01]  /*1dd0*/  ULDC.64 UR4, c[0x0][0x208] ;  /* 0x0000820000047ab9 */ /* 0x000fe20000000a00 */
[----:B------:R-:W-:Y:S01]  /*1de0*/  MOV R180, c[0x0][0x1e4] ;  /* 0x0000790000b47a02 */ /* 0x000fe20000000f00 */
[----:B------:R-:W-:Y:S01]  /*1df0*/  IMAD R0, R10, c[0x0][0x1e0], RZ ;  /* 0x000078000a007a24 */ /* 0x000fe200078e02ff */
[----:B------:R-:W-:Y:S01]  /*1e00*/  UMOV UR6, 0x5 ;  /* 0x0000000500067882 */ /* 0x000fe20000000000 */
[----:B------:R-:W5:Y:S01]  /*1e10*/  LDL R181, [R1+0x20] ;  /* 0x0000200001b57983 */ /* 0x000f620000100800 */
[----:B------:R-:W-:-:S04]  /*1e20*/  SHF.R.S32.HI R8, RZ, 0x1f, R9 ;  /* 0x0000001fff087819 */ /* 0x000fc80000011409 */
[----:B------:R-:W-:-:S04]  /*1e30*/  LEA.HI R8, R8, R9, RZ, 0x3 ;  /* 0x0000000908087211 */ /* 0x000fc800078f18ff */
[----:B------:R-:W-:Y:S01]  /*1e40*/  SHF.R.S32.HI R8, RZ, 0x3, R8 ;  /* 0x00000003ff087819 */ /* 0x000fe20000011408 */
[----:B------:R-:W-:-:S05]  /*1e50*/  IMAD R0, R92, c[0x0][0x1e4], R0 ;  /* 0x000079005c007a24 */ /* 0x000fca00078e0200 */
[----:B------:R-:W-:-:S05]  /*1e60*/  IADD3 R0, R3, R0, RZ ;  /* 0x0000000003007210 */ /* 0x000fca0007ffe0ff */
[----:B------:R-:W-:Y:S02]  /*1e70*/  IMAD R0, R0, 0x70, RZ ;  /* 0x0000007000007824 */ /* 0x000fe400078e02ff */
[----:B------:R-:W-:Y:S01]  /*1e80*/  IMAD.WIDE.U32 R12, R179, 0x20, RZ ;  /* 0x00000020b30c7825 */ /* 0x000fe200078e00ff */
[----:B------:R-:W-:Y:S02]  /*1e90*/  USHF.L.U32 UR7, UR4, 0x5, URZ ;  /* 0x0000000504077899 */ /* 0x000fe4000800063f */
[----:B------:R-:W-:Y:S01]  /*1ea0*/  USHF.L.U64.HI UR5, UR4, UR6, UR5 ;  /* 0x0000000604057299 */ /* 0x000fe20008010205 */
[----:B------:R-:W-:Y:S01]  /*1eb0*/  BAR.SYNC.DEFER_BLOCKING 0x0 ;  /* 0x0000000000007b1d */ /* 0x000fe20000010000 */
[----:B--2---:R-:W-:-:S05]  /*1ec0*/  IMAD R93, R204, R93, 0x70 ;  /* 0x00000070cc5d7424 */ /* 0x004fca00078e025d */
[----:B------:R-:W-:-:S04]  /*1ed0*/  IADD3 R16, R93, c[0x0][0x1d0], -R8 ;  /* 0x000074005d107a10 */ /* 0x000fc80007ffe808 */
[C---:B------:R-:W-:Y:S02]  /*1ee0*/  ISETP.GE.AND P3, PT, R16.reuse, 0x1, PT ;  /* 0x000000011000780c */ /* 0x040fe40003f66270 */
[----:B------:R-:W-:Y:S02]  /*1ef0*/  ISETP.GE.AND P2, PT, R16, 0x11, PT ;  /* 0x000000111000780c */ /* 0x000fe40003f46270 */
[----:B----4-:R-:W-:Y:S02]  /*1f00*/  MOV R94, R6 ;  /* 0x00000006005e7202 */ /* 0x010fe40000000f00 */
[----:B---3--:R-:W-:-:S05]  /*1f10*/  MOV R95, R5 ;  /* 0x00000005005f7202 */ /* 0x008fca0000000f00 */
[----:B------:R-:W-:Y:S01]  /*1f20*/  IMAD.WIDE.U32 R2, R2, 0x70, R94 ;  /* 0x0000007002027825 */ /* 0x000fe200078e005e */
[----:B------:R-:W-:-:S04]  /*1f30*/  ISETP.GE.AND P0, PT, R16, 0x21, PT ;  /* 0x000000211000780c */ /* 0x000fc80003f06270 */
[C---:B------:R-:W-:Y:S02]  /*1f40*/  @P3 LEA R6, P5, R2.reuse, c[0x0][0x1c8], 0x1 ;  /* 0x0000720002063a11 */ /* 0x040fe400078a08ff */
[----:B------:R-:W-:Y:S02]  /*1f50*/  IADD3 R3, R3, R0, RZ ;  /* 0x0000000003037210 */ /* 0x000fe40007ffe0ff */
[C---:B------:R-:W-:Y:S02]  /*1f60*/  @P2 LEA R0, P1, R179.reuse, R2, 0x4 ;  /* 0x00000002b3002211 */ /* 0x040fe400078220ff */
[----:B------:R-:W-:Y:S02]  /*1f70*/  @P3 LEA.HI.X R7, R2, c[0x0][0x1cc], R3, 0x1, P5 ;  /* 0x0000730002073a11 */ /* 0x000fe400028f0c03 */
[C---:B------:R-:W-:Y:S02]  /*1f80*/  @P2 LEA R4, P5, R0.reuse, c[0x0][0x1c8], 0x1 ;  /* 0x0000720000042a11 */ /* 0x040fe400078a08ff */
[----:B------:R-:W-:Y:S01]  /*1f90*/  @P2 LEA.HI.X R5, R179, R3, R180, 0x4, P1 ;  /* 0x00000003b3052211 */ /* 0x000fe200008f24b4 */
[----:B------:R-:W-:Y:S01]  /*1fa0*/  @!PT LDS RZ, [RZ] ;  /* 0x00000000fffff984 */ /* 0x000fe20000000800 */
[----:B------:R-:W-:Y:S01]  /*1fb0*/  @!PT LDS RZ, [RZ] ;  /* 0x00000000fffff984 */ /* 0x000fe20000000800 */
[----:B------:R-:W-:Y:S01]  /*1fc0*/  @!PT LDS RZ, [RZ] ;  /* 0x00000000fffff984 */ /* 0x000fe20000000800 */
[----:B------:R1:W-:Y:S03]  /*1fd0*/  @P3 LDGSTS.E.BYPASS.LTC128B.128 [R241+0x3900], [R6.64], !P6 ;  /* 0x0390000006f13fae */ /* 0x0003e6000f101d48 */
[----:B------:R-:W-:-:S02]  /*1fe0*/  @P2 LEA.HI.X R5, R0, c[0x0][0x1cc], R5, 0x1, P5 ;  /* 0x0000730000052a11 */ /* 0x000fc400028f0c05 */
[----:B------:R-:W-:Y:S02]  /*1ff0*/  ISETP.GE.AND P5, PT, R16, 0x31, PT ;  /* 0x000000311000780c */ /* 0x000fe40003fa6270 */
[----:B------:R-:W-:Y:S01]  /*2000*/  SHF.L.U32 R8, R180, 0x5, RZ ;  /* 0x00000005b4087819 */ /* 0x000fe200000006ff */
[----:B------:R2:W-:Y:S01]  /*2010*/  @P2 LDGSTS.E.BYPASS.LTC128B.128 [R241+0x4100], [R4.64], !P6 ;  /* 0x0410000004f12fae */ /* 0x0005e2000f101d48 */
[----:B------:R-:W-:-:S04]  /*2020*/  @P0 IADD3 R9, P1, R2, R12, RZ ;  /* 0x0000000c02090210 */ /* 0x000fc80007f3e0ff */
[----:B------:R-:W-:Y:S02]  /*2030*/  @P0 IADD3.X R0, R3, R13, R8, P1, !PT ;  /* 0x0000000d03000210 */ /* 0x000fe40000ffe408 */
[C---:B------:R-:W-:Y:S02]  /*2040*/  @P0 LEA R8, P1, R9.reuse, c[0x0][0x1c8], 0x1 ;  /* 0x0000720009080a11 */ /* 0x040fe400078208ff */
[C---:B------:R-:W-:Y:S02]  /*2050*/  ISETP.GE.AND P3, PT, R16.reuse, 0x41, PT ;  /* 0x000000411000780c */ /* 0x040fe40003f66270 */
[----:B------:R-:W-:Y:S02]  /*2060*/  ISETP.GE.AND P2, PT, R16, 0x51, PT ;  /* 0x000000511000780c */ /* 0x000fe40003f46270 */
[----:B------:R-:W-:Y:S01]  /*2070*/  @P0 LEA.HI.X R9, R9, c[0x0][0x1cc], R0, 0x1, P1 ;  /* 0x0000730009090a11 */ /* 0x000fe200008f0c00 */
[----:B------:R-:W-:-:S04]  /*2080*/  @P5 IMAD R0, R180, 0x30, RZ ;  /* 0x00000030b4005824 */ /* 0x000fc800078e02ff */
[----:B------:R3:W-:Y:S01]  /*2090*/  @P0 LDGSTS.E.BYPASS.LTC128B.128 [R241+0x4900], [R8.64], !P6 ;  /* 0x0490000008f10fae */ /* 0x0007e2000f101d48 */
[----:B------:R-:W-:Y:S01]  /*20a0*/  ISETP.GE.AND P1, PT, R16, 0x61, PT ;  /* 0x000000611000780c */ /* 0x000fe20003f26270 */
[----:B--2---:R-:W-:-:S05]  /*20b0*/  @P5 IMAD.WIDE.U32 R4, R179, 0x30, R2 ;  /* 0x00000030b3045825 */ /* 0x004fca00078e0002 */
[----:B------:R-:W-:Y:S02]  /*20c0*/  @P5 IADD3 R0, R5, R0, RZ ;  /* 0x0000000005005210 */ /* 0x000fe40007ffe0ff */
[C---:B------:R-:W-:Y:S02]  /*20d0*/  @P5 LEA R14, P0, R4.reuse, c[0x0][0x1c8], 0x1 ;  /* 0x00007200040e5a11 */ /* 0x040fe400078008ff */
[-C--:B-1----:R-:W-:Y:S02]  /*20e0*/  @P2 MOV R6, R2.reuse ;  /* 0x0000000200062202 */ /* 0x082fe40000000f00 */
[----:B------:R-:W-:Y:S02]  /*20f0*/  @P5 LEA.HI.X R15, R4, c[0x0][0x1cc], R0, 0x1, P0 ;  /* 0x00007300040f5a11 */ /* 0x000fe400000f0c00 */
[C---:B------:R-:W-:Y:S02]  /*2100*/  @P3 LEA R0, P0, R179.reuse, R2, 0x6 ;  /* 0x00000002b3003211 */ /* 0x040fe400078030ff */
[-C--:B------:R-:W-:Y:S01]  /*2110*/  @P2 MOV R7, R3.reuse ;  /* 0x0000000300072202 */ /* 0x080fe20000000f00 */
[C---:B------:R-:W-:Y:S01]  /*2120*/  @P2 IMAD R5, R180.reuse, 0x50, RZ ;  /* 0x00000050b4052824 */ /* 0x040fe200078e02ff */
[C---:B------:R-:W-:Y:S01]  /*2130*/  @P3 LEA.HI.X R4, R179.reuse, R3, R180, 0x6, P0 ;  /* 0x00000003b3043211 */ /* 0x040fe200000f34b4 */
[----:B------:R-:W-:Y:S01]  /*2140*/  @P1 IMAD R17, R180, 0x60, RZ ;  /* 0x00000060b4111824 */ /* 0x000fe200078e02ff */
[C---:B------:R-:W-:Y:S01]  /*2150*/  @P3 LEA R12, P0, R0.reuse, c[0x0][0x1c8], 0x1 ;  /* 0x00007200000c3a11 */ /* 0x040fe200078008ff */
[----:B------:R-:W-:Y:S01]  /*2160*/  @P2 IMAD.WIDE.U32 R6, R179, 0x50, R6 ;  /* 0x00000050b3062825 */ /* 0x000fe200078e0006 */
[----:B------:R1:W-:Y:S02]  /*2170*/  @P5 LDGSTS.E.BYPASS.LTC128B.128 [R241+0x5100], [R14.64], !P6 ;  /* 0x051000000ef15fae */ /* 0x0003e4000f101d48 */
[----:B------:R-:W-:Y:S01]  /*2180*/  @P3 LEA.HI.X R13, R0, c[0x0][0x1cc], R4, 0x1, P0 ;  /* 0x00007300000d3a11 */ /* 0x000fe200000f0c04 */
[----:B------:R-:W-:Y:S01]  /*2190*/  IMAD R0, R10, c[0x0][0x208], RZ ;  /* 0x000082000a007a24 */ /* 0x000fe200078e02ff */
[----:B------:R-:W-:Y:S01]  /*21a0*/  @P2 IADD3 R7, R7, R5, RZ ;  /* 0x0000000507072210 */ /* 0x000fe20007ffe0ff */
[----:B------:R-:W-:Y:S01]  /*21b0*/  @P1 IMAD.WIDE.U32 R4, R179, 0x60, R2 ;  /* 0x00000060b3041825 */ /* 0x000fe200078e0002 */
[C---:B------:R-:W-:Y:S01]  /*21c0*/  @P2 LEA R10, P0, R6.reuse, c[0x0][0x1c8], 0x1 ;  /* 0x00007200060a2a11 */ /* 0x040fe200078008ff */
[----:B------:R2:W-:Y:S03]  /*21d0*/  @P3 LDGSTS.E.BYPASS.LTC128B.128 [R241+0x5900], [R12.64], !P6 ;  /* 0x059000000cf13fae */ /* 0x0005e6000f101d48 */
[----:B------:R-:W-:-:S02]  /*21e0*/  @P2 LEA.HI.X R11, R6, c[0x0][0x1cc], R7, 0x1, P0 ;  /* 0x00007300060b2a11 */ /* 0x000fc400000f0c07 */
[----:B------:R-:W-:Y:S02]  /*21f0*/  @P1 IADD3 R5, R5, R17, RZ ;  /* 0x0000001105051210 */ /* 0x000fe40007ffe0ff */
[C---:B------:R-:W-:Y:S01]  /*2200*/  @P1 LEA R6, P0, R4.reuse, c[0x0][0x1c8], 0x1 ;  /* 0x0000720004061a11 */ /* 0x040fe200078008ff */
[----:B------:R4:W-:Y:S03]  /*2210*/  @P2 LDGSTS.E.BYPASS.LTC128B.128 [R241+0x6100], [R10.64], !P6 ;  /* 0x061000000af12fae */ /* 0x0009e6000f101d48 */
[----:B------:R-:W-:-:S05]  /*2220*/  @P1 LEA.HI.X R7, R4, c[0x0][0x1cc], R5, 0x1, P0 ;  /* 0x0000730004071a11 */ /* 0x000fca00000f0c05 */
[----:B------:R1:W-:Y:S04]  /*2230*/  @P1 LDGSTS.E.BYPASS.LTC128B.128 [R241+0x6900], [R6.64], !P6 ;  /* 0x0690000006f11fae */ /* 0x0003e8000f101d48 */
[----:B------:R-:W0:Y:S01]  /*2240*/  LDGDEPBAR ;  /* 0x00000000000079af */ /* 0x000e220000000000 */
[----:B---3--:R-:W-:-:S04]  /*2250*/  IMAD.WIDE.U32 R8, R92, c[0x0][0x208], RZ ;  /* 0x000082005c087a25 */ /* 0x008fc800078e00ff */
[----:B------:R-:W-:Y:S01]  /*2260*/  IMAD R0, R92, c[0x0][0x20c], R0 ;  /* 0x000083005c007a24 */ /* 0x000fe200078e0200 */
[----:B-----5:R-:W-:Y:S02]  /*2270*/  MOV R2, R20 ;  /* 0x0000001400027202 */ /* 0x020fe40000000f00 */
[----:B------:R-:W-:Y:S01]  /*2280*/  MOV R3, R22 ;  /* 0x0000001600037202 */ /* 0x000fe20000000f00 */
[----:B------:R-:W-:-:S04]  /*2290*/  DEPBAR.LE SB0, 0x1 ;  /* 0x000080400000791a */ /* 0x000fc80000000000 */
[----:B------:R-:W-:-:S04]  /*22a0*/  DEPBAR.LE SB0, 0x0 ;  /* 0x000080000000791a */ /* 0x000fc80000000000 */
[----:B------:R-:W-:Y:S01]  /*22b0*/  BAR.SYNC.DEFER_BLOCKING 0x0 ;  /* 0x0000000000007b1d */ /* 0x000fe20000010000 */
[----:B------:R-:W-:Y:S01]  /*22c0*/  IADD3 R0, R9, R0, RZ ;  /* 0x0000000009007210 */ /* 0x000fe20007ffe0ff */
[----:B------:R-:W-:-:S04]  /*22d0*/  IMAD.WIDE.U32 R2, R8, 0x70, R2 ;  /* 0x0000007008027825 */ /* 0x000fc800078e0002 */
[----:B------:R-:W-:Y:S01]  /*22e0*/  IMAD R0, R0, 0x70, RZ ;  /* 0x0000007000007824 */ /* 0x000fe200078e02ff */
[----:B--2---:R-:W-:-:S04]  /*22f0*/  LEA R12, P1, R2, c[0x0][0x1f8], 0x1 ;  /* 0x00007e00020c7a11 */ /* 0x004fc800078208ff */
[----:B------:R-:W-:Y:S02]  /*2300*/  IADD3 R0, R3, R0, RZ ;  /* 0x0000000003007210 */ /* 0x000fe40007ffe0ff */
[----:B----4-:R-:W-:Y:S02]  /*2310*/  IADD3 R10, P0, R12, UR7, RZ ;  /* 0x000000070c0a7c10 */ /* 0x010fe4000ff1e0ff */
[----:B------:R-:W-:Y:S02]  /*2320*/  LEA.HI.X R13, R2, c[0x0][0x1fc], R0, 0x1, P1 ;  /* 0x00007f00020d7a11 */ /* 0x000fe400008f0c00 */
[----:B------:R-:W-:Y:S01]  /*2330*/  IADD3 R8, P2, R10, UR7, RZ ;  /* 0x000000070a087c10 */ /* 0x000fe2000ff5e0ff */
[----:B------:R-:W-:Y:S04]  /*2340*/  LDSM.16.M88.4 R32, [R230] ;  /* 0x00000000e620783b */ /* 0x000fe80000000200 */
[----:B------:R-:W2:Y:S01]  /*2350*/  LDSM.16.M88.4 R44, [R119] ;  /* 0x00000000772c783b */ /* 0x000ea20000000200 */
[----:B------:R-:W-:-:S02]  /*2360*/  IADD3.X R11, R13, UR5, RZ, P0, !PT ;  /* 0x000000050d0b7c10 */ /* 0x000fc400087fe4ff */
[----:B-1----:R-:W-:Y:S01]  /*2370*/  IADD3 R6, P1, R8, UR7, RZ ;  /* 0x0000000708067c10 */ /* 0x002fe2000ff3e0ff */
[----:B------:R-:W1:Y:S01]  /*2380*/  LDSM.16.M88.4 R28, [R230+0x2000] ;  /* 0x00200000e61c783b */ /* 0x000e620000000200 */
[----:B------:R-:W-:-:S03]  /*2390*/  IADD3.X R9, R11, UR5, RZ, P2, !PT ;  /* 0x000000050b097c10 */ /* 0x000fc600097fe4ff */
[----:B------:R-:W-:Y:S01]  /*23a0*/  LDSM.16.M88.4 R24, [R233] ;  /* 0x00000000e918783b */ /* 0x000fe20000000200 */
[----:B------:R-:W-:Y:S02]  /*23b0*/  IADD3.X R7, R9, UR5, RZ, P1, !PT ;  /* 0x0000000509077c10 */ /* 0x000fe40008ffe4ff */
[----:B------:R-:W-:Y:S01]  /*23c0*/  ISETP.GE.AND P1, PT, R18, c[0x0][0x1d4], PT ;  /* 0x0000750012007a0c */ /* 0x000fe20003f26270 */
[----:B------:R-:W3:Y:S01]  /*23d0*/  LDSM.16.M88.4 R48, [R234] ;  /* 0x00000000ea30783b */ /* 0x000ee20000000200 */
[----:B------:R-:W-:Y:S02]  /*23e0*/  IADD3 R4, P0, R6, UR7, RZ ;  /* 0x0000000706047c10 */ /* 0x000fe4000ff1e0ff */
[C---:B------:R-:W-:Y:S01]  /*23f0*/  ISETP.LT.OR P3, PT, R16.reuse, 0x1, P1 ;  /* 0x000000011000780c */ /* 0x040fe20000f61670 */
[----:B------:R-:W-:Y:S01]  /*2400*/  LDSM.16.M88.4 R72, [R119+0x800] ;  /* 0x000800007748783b */ /* 0x000fe20000000200 */
[C---:B------:R-:W-:Y:S02]  /*2410*/  ISETP.LT.OR P2, PT, R16.reuse, 0x11, P1 ;  /* 0x000000111000780c */ /* 0x040fe40000f41670 */
[----:B------:R-:W-:Y:S01]  /*2420*/  IADD3.X R5, R7, UR5, RZ, P0, !PT ;  /* 0x0000000507057c10 */ /* 0x000fe200087fe4ff */
[----:B------:R-:W-:Y:S01]  /*2430*/  LDSM.16.M88.4 R84, [R119+0x1000] ;  /* 0x001000007754783b */ /* 0x000fe20000000200 */
[----:B------:R-:W-:-:S02]  /*2440*/  ISETP.LT.OR P0, PT, R16, 0x21, P1 ;  /* 0x000000211000780c */ /* 0x000fc40000f01670 */
[----:B------:R-:W-:Y:S01]  /*2450*/  IADD3 R2, P5, R4, UR7, RZ ;  /* 0x0000000704027c10 */ /* 0x000fe2000ffbe0ff */
[----:B------:R-:W-:Y:S03]  /*2460*/  LDSM.16.M88.4 R96, [R119+0x1800] ;  /* 0x001800007760783b */ /* 0x000fe60000000200 */
[----:B------:R-:W-:Y:S01]  /*2470*/  IADD3.X R3, R5, UR5, RZ, P5, !PT ;  /* 0x0000000505037c10 */ /* 0x000fe2000affe4ff */
[----:B------:R-:W-:Y:S01]  /*2480*/  LDSM.16.M88.4 R104, [R119+0x2000] ;  /* 0x002000007768783b */ /* 0x000fe20000000200 */
[----:B------:R-:W-:-:S03]  /*2490*/  ISETP.LT.OR P5, PT, R16, 0x31, P1 ;  /* 0x000000311000780c */ /* 0x000fc60000fa1670 */
[----:B------:R-:W-:Y:S04]  /*24a0*/  LDSM.16.M88.4 R112, [R119+0x2800] ;  /* 0x002800007770783b */ /* 0x000fe80000000200 */
[----:B------:R-:W-:Y:S04]  /*24b0*/  LDSM.16.M88.4 R124, [R119+0x3000] ;  /* 0x00300000777c783b */ /* 0x000fe80000000200 */
[----:B------:R-:W4:Y:S04]  /*24c0*/  LDSM.16.M88.4 R20, [R233+0x2000] ;  /* 0x00200000e914783b */ /* 0x000f280000000200 */
[----:B------:R-:W-:Y:S04]  /*24d0*/  LDSM.16.M88.4 R80, [R240] ;  /* 0x00000000f050783b */ /* 0x000fe80000000200 */
[----:B------:R-:W-:Y:S04]  /*24e0*/  LDSM.16.M88.4 R88, [R239] ;  /* 0x00000000ef58783b */ /* 0x000fe80000000200 */
[----:B------:R-:W-:Y:S04]  /*24f0*/  LDSM.16.M88.4 R100, [R238] ;  /* 0x00000000ee64783b */ /* 0x000fe80000000200 */
[----:B------:R-:W-:Y:S04]  /*2500*/  LDSM.16.M88.4 R108, [R237] ;  /* 0x00000000ed6c783b */ /* 0x000fe80000000200 */
[----:B------:R-:W-:Y:S04]  /*2510*/  LDSM.16.M88.4 R120, [R236] ;  /* 0x00000000ec78783b */ /* 0x000fe80000000200 */
[----:B------:R-:W-:Y:S04]  /*2520*/  LDSM.16.M88.4 R128, [R235] ;  /* 0x00000000eb80783b */ /* 0x000fe80000000200 */
        /* <DEDUP_REMOVED lines=8> */
[----:B------:R1:W-:Y:S04]  /*25b0*/  LDGSTS.E.BYPASS.LTC128B.128 [R241+0x1100], [R8.64], !P0 ;  /* 0x0110000008f17fae */ /* 0x0003e8000c101d48 */
[----:B------:R3:W-:Y:S04]  /*25c0*/  LDGSTS.E.BYPASS.LTC128B.128 [R241+0x1900], [R6.64], !P5 ;  /* 0x0190000006f17fae */ /* 0x0007e8000e901d48 */
[----:B------:R3:W-:Y:S04]  /*25d0*/  LDGSTS.E.BYPASS.LTC128B.128 [R241+0x2100], [R4.64], !P3 ;  /* 0x0210000004f17fae */ /* 0x0007e8000d901d48 */
[----:B------:R3:W-:Y:S01]  /*25e0*/  LDGSTS.E.BYPASS.LTC128B.128 [R241+0x2900], [R2.64], !P2 ;  /* 0x0290000002f17fae */ /* 0x0007e2000d101d48 */
[----:B--2---:R-:W-:Y:S01]  /*25f0*/  HMMA.16816.F32.BF16 R12, R32, R44, RZ ;  /* 0x0000002c200c723c */ /* 0x004fe200000418ff */
[----:B-1----:R-:W-:-:S04]  /*2600*/  IADD3 R8, P0, R2, UR7, RZ ;  /* 0x0000000702087c10 */ /* 0x002fc8000ff1e0ff */
[----:B------:R-:W-:-:S05]  /*2610*/  IADD3.X R9, R3, UR5, RZ, P0, !PT ;  /* 0x0000000503097c10 */ /* 0x000fca00087fe4ff */
[----:B------:R5:W-:Y:S04]  /*2620*/  LDGSTS.E.BYPASS.LTC128B.128 [R241+0x3100], [R8.64], !P1 ;  /* 0x0310000008f17fae */ /* 0x000be8000c901d48 */
[----:B------:R-:W-:Y:S04]  /*2630*/  LDSM.16.M88.4 R36, [R229] ;  /* 0x00000000e524783b */ /* 0x000fe80000000200 */
[----:B------:R-:W1:Y:S01]  /*2640*/  LDSM.16.M88.4 R16, [R231] ;  /* 0x00000000e710783b */ /* 0x000e620000000200 */
[----:B------:R-:W-:Y:S03]  /*2650*/  HMMA.16816.F32.BF16 R52, R28, R44, RZ ;  /* 0x0000002c1c34723c */ /* 0x000fe600000418ff */
[----:B------:R-:W-:Y:S04]  /*2660*/  LDSM.16.M88.4 R40, [R226] ;  /* 0x00000000e228783b */ /* 0x000fe80000000200 */
[----:B---3--:R-:W-:Y:S01]  /*2670*/  LDSM.16.M88.4 R4, [R232+0x2000] ;  /* 0x00200000e804783b */ /* 0x008fe20000000200 */
[----:B------:R-:W-:Y:S03]  /*2680*/  HMMA.16816.F32.BF16 R56, R24, R48, R12 ;  /* 0x000000301838723c */ /* 0x000fe6000004180c */
[----:B------:R-:W2:Y:S04]  /*2690*/  LDSM.16.M88.4 R12, [R231+0x2000] ;  /* 0x00200000e70c783b */ /* 0x000ea80000000200 */
[----:B------:R-:W0:Y:S04]  /*26a0*/  LDGDEPBAR ;  /* 0x00000000000079af */ /* 0x000e280000000000 */
[----:B-----5:R-:W3:Y:S01]  /*26b0*/  LDSM.16.M88.4 R8, [R232] ;  /* 0x00000000e808783b */ /* 0x020ee20000000200 */
[----:B------:R-:W-:Y:S08]  /*26c0*/  HMMA.16816.F32.BF16 R64, R32, R46, RZ ;  /* 0x0000002e2040723c */ /* 0x000ff000000418ff */
[----:B----4-:R-:W-:Y:S08]  /*26d0*/  HMMA.16816.F32.BF16 R52, R20, R48, R52 ;  /* 0x000000301434723c */ /* 0x010ff00000041834 */
[----:B-1----:R-:W-:Y:S08]  /*26e0*/  HMMA.16816.F32.BF16 R60, R16, R36, R56 ;  /* 0x00000024103c723c */ /* 0x002ff00000041838 */
[----:B------:R-:W-:Y:S08]  /*26f0*/  HMMA.16816.F32.BF16 R56, R28, R46, RZ ;  /* 0x0000002e1c38723c */ /* 0x000ff000000418ff */
[----:B--2---:R-:W-:Y:S08]  /*2700*/  HMMA.16816.F32.BF16 R44, R12, R36, R52 ;  /* 0x000000240c2c723c */ /* 0x004ff00000041834 */
[----:B------:R-:W-:Y:S08]  /*2710*/  HMMA.16816.F32.BF16 R52, R24, R50, R64 ;  /* 0x000000321834723c */ /* 0x000ff00000041840 */
[----:B---3--:R-:W-:Y:S08]  /*2720*/  HMMA.16816.F32.BF16 R64, R8, R40, R60 ;  /* 0x000000280840723c */ /* 0x008ff0000004183c */
        /* <DEDUP_REMOVED lines=149> */
[----:B-1----:R-:W-:-:S07]  /*3080*/  FMUL.FTZ R0, R69, c[0x0][0x320] ;  /* 0x0000c80045007a20 */ /* 0x002fce0000410000 */
[----:B------:R-:W-:Y:S01]  /*3090*/  HMMA.16816.F32.BF16 R52, R28, R104, RZ ;  /* 0x000000681c34723c */ /* 0x000fe200000418ff */
        /* <DEDUP_REMOVED lines=12> */
[----:B------:R-:W-:Y:S01]  /*3160*/  HMMA.16816.F32.BF16 R52, R32, R106, RZ ;  /* 0x0000006a2034723c */ /* 0x000fe200000418ff */
[----:B-1----:R-:W-:-:S06]  /*3170*/  FMUL.FTZ R0, R66, c[0x0][0x320] ;  /* 0x0000c80042007a20 */ /* 0x002fcc0000410000 */
[----:B------:R1:W1:Y:S02]  /*3180*/  MUFU.TANH R103, R0 ;  /* 0x0000000000677308 */ /* 0x0002640000002400 */
[----:B-1----:R-:W-:Y:S02]  /*3190*/  FMUL.FTZ R0, R67, c[0x0][0x320] ;  /* 0x0000c80043007a20 */ /* 0x002fe40000410000 */
[----:B------:R-:W-:Y:S01]  /*31a0*/  HMMA.16816.F32.BF16 R64, R8, R38, R44 ;  /* 0x000000260840723c */ /* 0x000fe2000004182c */
[----:B------:R-:W1:Y:S03]  /*31b0*/  LDSM.16.M88.4 R44, [R226+0x2000] ;  /* 0x00200000e22c783b */ /* 0x000e660000000200 */
[----:B------:R2:W1:Y:S02]  /*31c0*/  MUFU.TANH R102, R0 ;  /* 0x0000000000667308 */ /* 0x0004640000002400 */
[----:B--2---:R-:W-:-:S06]  /*31d0*/  FMUL.FTZ R0, R72, c[0x0][0x320] ;  /* 0x0000c80048007a20 */ /* 0x004fcc0000410000 */
[----:B------:R2:W1:Y:S01]  /*31e0*/  MUFU.TANH R150, R0 ;  /* 0x0000000000967308 */ /* 0x0004620000002400 */
[----:B------:R-:W-:Y:S08]  /*31f0*/  HMMA.16816.F32.BF16 R68, R4, R38, R60 ;  /* 0x000000260444723c */ /* 0x000ff0000004183c */
[----:B-----5:R-:W-:Y:S01]  /*3200*/  HMMA.16816.F32.BF16 R56, R16, R40, R56 ;  /* 0x000000281038723c */ /* 0x020fe20000041838 */
[----:B--2---:R-:W-:-:S07]  /*3210*/  FMUL.FTZ R0, R73, c[0x0][0x320] ;  /* 0x0000c80049007a20 */ /* 0x004fce0000410000 */
[----:B------:R-:W-:Y:S01]  /*3220*/  HMMA.16816.F32.BF16 R60, R28, R106, RZ ;  /* 0x0000006a1c3c723c */ /* 0x000fe200000418ff */
[----:B------:R2:W1:Y:S07]  /*3230*/  MUFU.TANH R151, R0 ;  /* 0x0000000000977308 */ /* 0x00046e0000002400 */
        /* <DEDUP_REMOVED lines=10> */
[----:B------:R2:W2:Y:S01]  /*32e0*/  MUFU.TANH R91, R0 ;  /* 0x00000000005b7308 */ /* 0x0004a20000002400 */
[----:B-1----:R-:W-:Y:S01]  /*32f0*/  HMMA.16816.F32.BF16 R72, R4, R44, R36 ;  /* 0x0000002c0448723c */ /* 0x002fe20000041824 */
[----:B--2---:R-:W-:-:S06]  /*3300*/  FMUL.FTZ R0, R66, c[0x0][0x320] ;  /* 0x0000c80042007a20 */ /* 0x004fcc0000410000 */
[----:B------:R1:W2:Y:S01]  /*3310*/  MUFU.TANH R101, R0 ;  /* 0x0000000000657308 */ /* 0x0002a20000002400 */
[----:B------:R-:W-:Y:S01]  /*3320*/  HMMA.16816.F32.BF16 R36, R16, R42, R48 ;  /* 0x0000002a1024723c */ /* 0x000fe20000041830 */
[----:B------:R-:W5:Y:S01]  /*3330*/  LDSM.16.M88.4 R48, [R229+0x2800] ;  /* 0x00280000e530783b */ /* 0x000f620000000200 */
[----:B-1----:R-:W-:-:S06]  /*3340*/  FMUL.FTZ R0, R67, c[0x0][0x320] ;  /* 0x0000c80043007a20 */ /* 0x002fcc0000410000 */
[----:B------:R-:W-:Y:S08]  /*3350*/  HMMA.16816.F32.BF16 R64, R8, R44, R56 ;  /* 0x0000002c0840723c */ /* 0x000ff00000041838 */
[----:B------:R-:W-:Y:S01]  /*3360*/  HMMA.16816.F32.BF16 R56, R32, R112, RZ ;  /* 0x000000702038723c */ /* 0x000fe200000418ff */
[----:B------:R1:W1:Y:S02]  /*3370*/  MUFU.TANH R100, R0 ;  /* 0x0000000000647308 */ /* 0x0002640000002400 */
[----:B-1----:R-:W-:-:S06]  /*3380*/  FMUL.FTZ R0, R68, c[0x0][0x320] ;  /* 0x0000c80044007a20 */ /* 0x002fcc0000410000 */
[----:B------:R1:W1:Y:S01]  /*3390*/  MUFU.TANH R90, R0 ;  /* 0x00000000005a7308 */ /* 0x0002620000002400 */
[----:B------:R-:W-:Y:S08]  /*33a0*/  HMMA.16816.F32.BF16 R52, R28, R112, RZ ;  /* 0x000000701c34723c */ /* 0x000ff000000418ff */
        /* <DEDUP_REMOVED lines=13> */
[----:B------:R-:W-:Y:S08]  /*3480*/  HMMA.16816.F32.BF16 R68, R4, R46, R60 ;  /* 0x0000002e0444723c */ /* 0x000ff0000004183c */
[----:B-----5:R-:W-:Y:S01]  /*3490*/  HMMA.16816.F32.BF16 R52, R16, R48, R56 ;  /* 0x000000301034723c */ /* 0x020fe20000041838 */
[----:B-1----:R-:W-:-:S04]  /*34a0*/  FMUL.FTZ R0, R66, c[0x0][0x320] ;  /* 0x0000c80042007a20 */ /* 0x002fc80000410000 */
[----:B------:R1:W1:Y:S03]  /*34b0*/  MUFU.TANH R145, R0 ;  /* 0x0000000000917308 */ /* 0x0002660000002400 */
[----:B------:R-:W-:Y:S01]  /*34c0*/  HMMA.16816.F32.BF16 R56, R28, R114, RZ ;  /* 0x000000721c38723c */ /* 0x000fe200000418ff */
[----:B-1----:R-:W-:-:S07]  /*34d0*/  FMUL.FTZ R0, R67, c[0x0][0x320] ;  /* 0x0000c80043007a20 */ /* 0x002fce0000410000 */
[----:B------:R-:W-:Y:S01]  /*34e0*/  HMMA.16816.F32.BF16 R64, R8, R46, R36 ;  /* 0x0000002e0840723c */ /* 0x000fe20000041824 */
[----:B------:R-:W1:Y:S07]  /*34f0*/  LDSM.16.M88.4 R36, [R226+0x2800] ;  /* 0x00280000e224783b */ /* 0x000e6e0000000200 */
[----:B------:R-:W-:Y:S01]  /*3500*/  HMMA.16816.F32.BF16 R44, R32, R114, RZ ;  /* 0x00000072202c723c */ /* 0x000fe200000418ff */
[----:B------:R5:W1:Y:S07]  /*3510*/  MUFU.TANH R153, R0 ;  /* 0x0000000000997308 */ /* 0x000a6e0000002400 */
[-C--:B------:R-:W-:Y:S01]  /*3520*/  HMMA.16816.F32.BF16 R60, R20, R122.reuse, R56 ;  /* 0x0000007a143c723c */ /* 0x080fe20000041838 */
[----:B-----5:R-:W-:Y:S11]  /*3530*/  FMUL.FTZ R0, R72, c[0x0][0x320] ;  /* 0x0000c80048007a20 */ /* 0x020ff60000410000 */
[----:B------:R-:W-:Y:S04]  /*3540*/  @!UPT UIADD3 URZ, URZ, URZ, URZ ;  /* 0x0000003f3f3ff290 */ /* 0x000fe8000fffe03f */
[----:B------:R-:W-:Y:S01]  /*3550*/  HMMA.16816.F32.BF16 R44, R24, R122, R44 ;  /* 0x0000007a182c723c */ /* 0x000fe2000004182c */
[----:B------:R5:W1:Y:S02]  /*3560*/  MUFU.TANH R82, R0 ;  /* 0x0000000000527308 */ /* 0x000a640000002400 */
[----:B-----5:R-:W-:-:S06]  /*3570*/  FMUL.FTZ R0, R73, c[0x0][0x320] ;  /* 0x0000c80049007a20 */ /* 0x020fcc0000410000 */
[----:B------:R5:W1:Y:S01]  /*3580*/  MUFU.TANH R81, R0 ;  /* 0x0000000000517308 */ /* 0x000a620000002400 */
[----:B------:R-:W-:Y:S01]  /*3590*/  HMMA.16816.F32.BF16 R40, R12, R48, R40 ;  /* 0x000000300c28723c */ /* 0x000fe20000041828 */
[----:B-----5:R-:W-:-:S06]  /*35a0*/  FMUL.FTZ R0, R74, c[0x0][0x320] ;  /* 0x0000c8004a007a20 */ /* 0x020fcc0000410000 */
[----:B------:R5:W1:Y:S07]  /*35b0*/  MUFU.TANH R85, R0 ;  /* 0x0000000000557308 */ /* 0x000a6e0000002400 */
[-C--:B------:R-:W-:Y:S08]  /*35c0*/  HMMA.16816.F32.BF16 R44, R16, R50.reuse, R44 ;  /* 0x00000032102c723c */ /* 0x080ff0000004182c */
[----:B------:R-:W-:Y:S01]  /*35d0*/  HMMA.16816.F32.BF16 R48, R12, R50, R60 ;  /* 0x000000320c30723c */ /* 0x000fe2000004183c */
[----:B-----5:R-:W-:-:S04]  /*35e0*/  FMUL.FTZ R0, R75, c[0x0][0x320] ;  /* 0x0000c8004b007a20 */ /* 0x020fc80000410000 */
[----:B------:R5:W1:Y:S02]  /*35f0*/  MUFU.TANH R86, R0 ;  /* 0x0000000000567308 */ /* 0x000a640000002400 */
[----:B-----5:R-:W-:-:S06]  /*3600*/  FMUL.FTZ R0, R64, c[0x0][0x320] ;  /* 0x0000c80040007a20 */ /* 0x020fcc0000410000 */
[----:B------:R5:W1:Y:S02]  /*3610*/  MUFU.TANH R79, R0 ;  /* 0x00000000004f7308 */ /* 0x000a640000002400 */
[----:B-----5:R-:W-:-:S06]  /*3620*/  FMUL.FTZ R0, R65, c[0x0][0x320] ;  /* 0x0000c80041007a20 */ /* 0x020fcc0000410000 */
[----:B------:R5:W1:Y:S01]  /*3630*/  MUFU.TANH R78, R0 ;  /* 0x00000000004e7308 */ /* 0x000a620000002400 */
[----:B------:R-:W-:Y:S01]  /*3640*/  HMMA.16816.F32.BF16 R56, R32, R124, RZ ;  /* 0x0000007c2038723c */ /* 0x000fe200000418ff */
[----:B-----5:R-:W-:-:S06]  /*3650*/  FMUL.FTZ R0, R66, c[0x0][0x320] ;  /* 0x0000c80042007a20 */ /* 0x020fcc0000410000 */
[----:B------:R5:W1:Y:S01]  /*3660*/  MUFU.TANH R155, R0 ;  /* 0x00000000009b7308 */ /* 0x000a620000002400 */
[----:B------:R-:W-:Y:S01]  /*3670*/  HMMA.16816.F32.BF16 R32, R32, R126, RZ ;  /* 0x0000007e2020723c */ /* 0x000fe200000418ff */
[----:B-----5:R-:W-:-:S07]  /*3680*/  FMUL.FTZ R0, R67, c[0x0][0x320] ;  /* 0x0000c80043007a20 */ /* 0x020fce0000410000 */
[----:B-1----:R-:W-:Y:S01]  /*3690*/  HMMA.16816.F32.BF16 R64, R8, R36, R52 ;  /* 0x000000240840723c */ /* 0x002fe20000041834 */
[----:B------:R1:W1:Y:S07]  /*36a0*/  MUFU.TANH R156, R0 ;  /* 0x00000000009c7308 */ /* 0x00026e0000002400 */
[----:B------:R-:W-:Y:S01]  /*36b0*/  HMMA.16816.F32.BF16 R52, R28, R124, RZ ;  /* 0x0000007c1c34723c */ /* 0x000fe200000418ff */
[----:B-1----:R-:W-:-:S07]  /*36c0*/  FMUL.FTZ R0, R68, c[0x0][0x320] ;  /* 0x0000c80044007a20 */ /* 0x002fce0000410000 */
[----:B------:R-:W-:Y:S01]  /*36d0*/  HMMA.16816.F32.BF16 R60, R4, R38, R48 ;  /* 0x00000026043c723c */ /* 0x000fe20000041830 */
[----:B------:R1:W1:Y:S07]  /*36e0*/  MUFU.TANH R77, R0 ;  /* 0x00000000004d7308 */ /* 0x00026e0000002400 */
[----:B------:R-:W-:Y:S01]  /*36f0*/  HMMA.16816.F32.BF16 R48, R28, R126, RZ ;  /* 0x0000007e1c30723c */ /* 0x000fe200000418ff */
[----:B-1----:R-:W-:-:S07]  /*3700*/  FMUL.FTZ R0, R69, c[0x0][0x320] ;  /* 0x0000c80045007a20 */ /* 0x002fce0000410000 */
[----:B------:R-:W-:Y:S01]  /*3710*/  HMMA.16816.F32.BF16 R72, R4, R36, R40 ;  /* 0x000000240448723c */ /* 0x000fe20000041828 */
[----:B------:R-:W1:Y:S01]  /*3720*/  LDSM.16.M88.4 R40, [R229+0x3000] ;  /* 0x00300000e528783b */ /* 0x000e620000000200 */
[----:B------:R5:W1:Y:S02]  /*3730*/  MUFU.TANH R76, R0 ;  /* 0x00000000004c7308 */ /* 0x000a640000002400 */
[----:B-----5:R-:W-:-:S06]  /*3740*/  FMUL.FTZ R0, R70, c[0x0][0x320] ;  /* 0x0000c80046007a20 */ /* 0x020fcc0000410000 */
[----:B------:R5:W1:Y:S01]  /*3750*/  MUFU.TANH R80, R0 ;  /* 0x0000000000507308 */ /* 0x000a620000002400 */
[----:B------:R-:W-:Y:S01]  /*3760*/  HMMA.16816.F32.BF16 R56, R24, R128, R56 ;  /* 0x000000801838723c */ /* 0x000fe20000041838 */
[----:B-----5:R-:W-:-:S06]  /*3770*/  FMUL.FTZ R0, R71, c[0x0][0x320] ;  /* 0x0000c80047007a20 */ /* 0x020fcc0000410000 */
[----:B------:R5:W1:Y:S01]  /*3780*/  MUFU.TANH R71, R0 ;  /* 0x0000000000477308 */ /* 0x000a620000002400 */
[----:B------:R-:W-:Y:S01]  /*3790*/  HMMA.16816.F32.BF16 R52, R20, R128, R52 ;  /* 0x000000801434723c */ /* 0x000fe20000041834 */
[----:B-----5:R-:W-:-:S06]  /*37a0*/  FMUL.FTZ R0, R64, c[0x0][0x320] ;  /* 0x0000c80040007a20 */ /* 0x020fcc0000410000 */
[----:B------:R5:W1:Y:S01]  /*37b0*/  MUFU.TANH R70, R0 ;  /* 0x0000000000467308 */ /* 0x000a620000002400 */
[-C--:B------:R-:W-:Y:S08]  /*37c0*/  HMMA.16816.F32.BF16 R24, R24, R130.reuse, R32 ;  /* 0x000000821818723c */ /* 0x080ff00000041820 */
[----:B------:R-:W-:Y:S01]  /*37d0*/  HMMA.16816.F32.BF16 R32, R20, R130, R48 ;  /* 0x000000821420723c */ /* 0x000fe20000041830 */
[----:B-----5:R-:W-:-:S04]  /*37e0*/  FMUL.FTZ R0, R65, c[0x0][0x320] ;  /* 0x0000c80041007a20 */ /* 0x020fc80000410000 */
[----:B------:R5:W1:Y:S02]  /*37f0*/  MUFU.TANH R69, R0 ;  /* 0x0000000000457308 */ /* 0x000a640000002400 */
[----:B-----5:R-:W-:-:S06]  /*3800*/  FMUL.FTZ R0, R66, c[0x0][0x320] ;  /* 0x0000c80042007a20 */ /* 0x020fcc0000410000 */
[----:B------:R5:W1:Y:S02]  /*3810*/  MUFU.TANH R174, R0 ;  /* 0x0000000000ae7308 */ /* 0x000a640000002400 */
[----:B-----5:R-:W-:Y:S02]  /*3820*/  FMUL.FTZ R0, R67, c[0x0][0x320] ;  /* 0x0000c80043007a20 */ /* 0x020fe40000410000 */
[----:B------:R-:W-:Y:S01]  /*3830*/  HMMA.16816.F32.BF16 R64, R8, R38, R44 ;  /* 0x000000260840723c */ /* 0x000fe2000004182c */
[----:B------:R-:W5:Y:S07]  /*3840*/  LDSM.16.M88.4 R44, [R226+0x3000] ;  /* 0x00300000e22c783b */ /* 0x000f6e0000000200 */
[----:B-1----:R-:W-:Y:S01]  /*3850*/  HMMA.16816.F32.BF16 R28, R12, R40, R52 ;  /* 0x000000280c1c723c */ /* 0x002fe20000041834 */
[----:B------:R-:W-:Y:S01]  /*3860*/  FMUL.FTZ R73, R73, c[0x0][0x320] ;  /* 0x0000c80049497a20 */ /* 0x000fe20000410000 */
[----:B------:R1:W1:Y:S01]  /*3870*/  MUFU.TANH R173, R0 ;  /* 0x0000000000ad7308 */ /* 0x0002620000002400 */
[----:B------:R-:W-:Y:S01]  /*3880*/  FMUL.FTZ R74, R74, c[0x0][0x320] ;  /* 0x0000c8004a4a7a20 */ /* 0x000fe20000410000 */
[----:B------:R-:W-:Y:S01]  /*3890*/  ISETP.GT.AND P0, PT, R92, R181, PT ;  /* 0x000000b55c00720c */ /* 0x000fe20003f04270 */
[----:B------:R-:W-:Y:S01]  /*38a0*/  FMUL.FTZ R75, R75, c[0x0][0x320] ;  /* 0x0000c8004b4b7a20 */ /* 0x000fe20000410000 */
[----:B------:R-:W-:-:S04]  /*38b0*/  DEPBAR.LE SB0, 0x0 ;  /* 0x000080000000791a */ /* 0x000fc80000000000 */
[C---:B------:R-:W-:Y:S08]  /*38c0*/  HMMA.16816.F32.BF16 R36, R16.reuse, R40, R56 ;  /* 0x000000281024723c */ /* 0x040ff00000041838 */
[-C--:B------:R-:W-:Y:S08]  /*38d0*/  HMMA.16816.F32.BF16 R16, R16, R42.reuse, R24 ;  /* 0x0000002a1010723c */ /* 0x080ff00000041818 */
[----:B------:R-:W-:Y:S08]  /*38e0*/  HMMA.16816.F32.BF16 R12, R12, R42, R32 ;  /* 0x0000002a0c0c723c */ /* 0x000ff00000041820 */
[-C--:B-----5:R-:W-:Y:S08]  /*38f0*/  HMMA.16816.F32.BF16 R36, R8, R44.reuse, R36 ;  /* 0x0000002c0824723c */ /* 0x0a0ff00000041824 */
[----:B------:R-:W-:Y:S08]  /*3900*/  HMMA.16816.F32.BF16 R20, R4, R44, R28 ;  /* 0x0000002c0414723c */ /* 0x000ff0000004181c */
[-C--:B------:R-:W-:Y:S08]  /*3910*/  HMMA.16816.F32.BF16 R8, R8, R46.reuse, R16 ;  /* 0x0000002e0808723c */ /* 0x080ff00000041810 */
[----:B------:R-:W-:Y:S01]  /*3920*/  HMMA.16816.F32.BF16 R4, R4, R46, R12 ;  /* 0x0000002e0404723c */ /* 0x000fe2000004180c */
[----:B------:R-:W-:-:S02]  /*3930*/  FMUL.FTZ R64, R64, c[0x0][0x320] ;  /* 0x0000c80040407a20 */ /* 0x000fc40000410000 */
[----:B------:R-:W-:Y:S02]  /*3940*/  FMUL.FTZ R65, R65, c[0x0][0x320] ;  /* 0x0000c80041417a20 */ /* 0x000fe40000410000 */
[----:B------:R-:W-:Y:S02]  /*3950*/  FMUL.FTZ R66, R66, c[0x0][0x320] ;  /* 0x0000c80042427a20 */ /* 0x000fe40000410000 */
[----:B------:R-:W-:Y:S02]  /*3960*/  FMUL.FTZ R67, R67, c[0x0][0x320] ;  /* 0x0000c80043437a20 */ /* 0x000fe40000410000 */
[----:B------:R-:W-:Y:S02]  /*3970*/  FMUL.FTZ R60, R60, c[0x0][0x320] ;  /* 0x0000c8003c3c7a20 */ /* 0x000fe40000410000 */
[----:B------:R-:W-:Y:S02]  /*3980*/  FMUL.FTZ R61, R61, c[0x0][0x320] ;  /* 0x0000c8003d3d7a20 */ /* 0x000fe40000410000 */
        /* <DEDUP_REMOVED lines=8> */
[----:B-1----:R-:W-:Y:S02]  /*3a10*/  FMUL.FTZ R0, R72, c[0x0][0x320] ;  /* 0x0000c80048007a20 */ /* 0x002fe40000410000 */
        /* <DEDUP_REMOVED lines=9> */
[----:B------:R-:W-:Y:S01]  /*3ab0*/  FMUL.FTZ R7, R7, c[0x0][0x320] ;  /* 0x0000c80007077a20 */ /* 0x000fe20000410000 */
[----:B------:R1:W1:Y:S08]  /*3ac0*/  MUFU.TANH R68, R0 ;  /* 0x0000000000447308 */ /* 0x0002700000002400 */
        /* <DEDUP_REMOVED lines=17> */
[----:B------:R1:W1:Y:S08]  /*3be0*/  MUFU.TANH R28, R22 ;  /* 0x00000016001c7308 */ /* 0x0002700000002400 */
        /* <DEDUP_REMOVED lines=8> */
[----:B------:R1:W1:Y:S01]  /*3c70*/  MUFU.TANH R27, R7 ;  /* 0x00000007001b7308 */ /* 0x0002620000002400 */
[----:B------:R-:W-:Y:S01]  /*3c80*/  BSSY B0, `(.L_x_1138) ;  /* 0x0000026000007945 */ /* 0x000fe20003800000 */
[----:B------:R-:W-:Y:S06]  /*3c90*/  BAR.SYNC.DEFER_BLOCKING 0x0 ;  /* 0x0000000000007b1d */ /* 0x000fec0000010000 */
[----:B------:R-:W-:Y:S05]  /*3ca0*/  @!P0 BRA `(.L_x_1139) ;  /* 0x0000023000008947 */ /* 0x000fea0003800000 */
[----:B-1234-:R-:W-:Y:S01]  /*3cb0*/  IADD3 R0, R204, -0x2, RZ ;  /* 0xfffffffecc007810 */ /* 0x01efe20007ffe0ff */
[C---:B------:R-:W-:Y:S01]  /*3cc0*/  IMAD.SHL.U32 R19, R179.reuse, 0x20, RZ ;  /* 0x00000020b3137824 */ /* 0x040fe200078e00ff */
[----:B------:R-:W-:-:S02]  /*3cd0*/  SHF.L.U64.HI R14, R179, 0x5, R180 ;  /* 0x00000005b30e7819 */ /* 0x000fc400000102b4 */
[----:B------:R-:W-:-:S05]  /*3ce0*/  SHF.R.S32.HI R2, RZ, 0x1f, R0 ;  /* 0x0000001fff027819 */ /* 0x000fca0000011400 */
[----:B------:R-:W-:Y:S02]  /*3cf0*/  IMAD R4, R2, c[0x0][0x1e0], RZ ;  /* 0x0000780002047a24 */ /* 0x000fe400078e02ff */
[----:B------:R-:W-:-:S04]  /*3d00*/  IMAD.WIDE.U32 R2, R0, c[0x0][0x1e0], RZ ;  /* 0x0000780000027a25 */ /* 0x000fc800078e00ff */
[----:B------:R-:W-:-:S04]  /*3d10*/  IMAD R0, R0, c[0x0][0x1e4], R4 ;  /* 0x0000790000007a24 */ /* 0x000fc800078e0204 */
[----:B------:R-:W-:Y:S02]  /*3d20*/  IMAD.IADD R0, R3, 0x1, R0 ;  /* 0x0000000103007824 */ /* 0x000fe400078e0200 */
[----:B------:R-:W-:-:S04]  /*3d30*/  IMAD.WIDE.U32 R2, R2, 0x70, R94 ;  /* 0x0000007002027825 */ /* 0x000fc800078e005e */
[----:B------:R-:W-:Y:S01]  /*3d40*/  IMAD R0, R0, 0x70, RZ ;  /* 0x0000007000007824 */ /* 0x000fe200078e02ff */
[----:B------:R-:W-:-:S03]  /*3d50*/  LEA R12, P0, R2, c[0x0][0x1c8], 0x1 ;  /* 0x00007200020c7a11 */ /* 0x000fc600078008ff */
[----:B------:R-:W-:Y:S01]  /*3d60*/  IMAD.IADD R0, R3, 0x1, R0 ;  /* 0x0000000103007824 */ /* 0x000fe200078e0200 */
[----:B------:R-:W-:-:S04]  /*3d70*/  IADD3 R10, P1, R19, R12, RZ ;  /* 0x0000000c130a7210 */ /* 0x000fc80007f3e0ff */
[----:B------:R-:W-:Y:S02]  /*3d80*/  LEA.HI.X R13, R2, c[0x0][0x1cc], R0, 0x1, P0 ;  /* 0x00007300020d7a11 */ /* 0x000fe400000f0c00 */
[----:B------:R-:W-:Y:S02]  /*3d90*/  IADD3 R8, P0, R10, R19, RZ ;  /* 0x000000130a087210 */ /* 0x000fe40007f1e0ff */
[----:B------:R-:W-:Y:S01]  /*3da0*/  IADD3.X R11, R14, R13, RZ, P1, !PT ;  /* 0x0000000d0e0b7210 */ /* 0x000fe20000ffe4ff */
[----:B------:R-:W-:Y:S01]  /*3db0*/  @!PT LDS RZ, [RZ] ;  /* 0x00000000fffff984 */ /* 0x000fe20000000800 */
[----:B------:R-:W-:Y:S01]  /*3dc0*/  @!PT LDS RZ, [RZ] ;  /* 0x00000000fffff984 */ /* 0x000fe20000000800 */
[----:B------:R-:W-:Y:S01]  /*3dd0*/  @!PT LDS RZ, [RZ] ;  /* 0x00000000fffff984 */ /* 0x000fe20000000800 */
[----:B------:R1:W-:Y:S01]  /*3de0*/  LDGSTS.E.BYPASS.LTC128B.128 [R241+0x3900], [R12.64], !P6 ;  /* 0x039000000cf17fae */ /* 0x0003e2000f101d48 */
[----:B------:R-:W-:-:S03]  /*3df0*/  IADD3 R6, P1, R8, R19, RZ ;  /* 0x0000001308067210 */ /* 0x000fc60007f3e0ff */
[--C-:B------:R-:W-:Y:S01]  /*3e00*/  IMAD.X R9, R11, 0x1, R14.reuse, P0 ;  /* 0x000000010b097824 */ /* 0x100fe200000e060e */
[-C--:B------:R-:W-:Y:S01]  /*3e10*/  IADD3 R4, P0, R6, R19.reuse, RZ ;  /* 0x0000001306047210 */ /* 0x080fe20007f1e0ff */
[----:B------:R2:W-:Y:S02]  /*3e20*/  LDGSTS.E.BYPASS.LTC128B.128 [R241+0x4100], [R10.64], !P6 ;  /* 0x041000000af17fae */ /* 0x0005e4000f101d48 */
[--C-:B------:R-:W-:Y:S01]  /*3e30*/  IMAD.X R7, R9, 0x1, R14.reuse, P1 ;  /* 0x0000000109077824 */ /* 0x100fe200008e060e */
[-C--:B------:R-:W-:Y:S01]  /*3e40*/  IADD3 R2, P1, R4, R19.reuse, RZ ;  /* 0x0000001304027210 */ /* 0x080fe20007f3e0ff */
[----:B------:R2:W-:Y:S03]  /*3e50*/  LDGSTS.E.BYPASS.LTC128B.128 [R241+0x4900], [R8.64], !P6 ;  /* 0x0490000008f17fae */ /* 0x0005e6000f101d48 */
[----:B------:R-:W-:Y:S01]  /*3e60*/  IADD3.X R5, R7, R14, RZ, P0, !PT ;  /* 0x0000000e07057210 */ /* 0x000fe200007fe4ff */
[----:B------:R2:W-:Y:S04]  /*3e70*/  LDGSTS.E.BYPASS.LTC128B.128 [R241+0x5100], [R6.64], !P6 ;  /* 0x0510000006f17fae */ /* 0x0005e8000f101d48 */
[----:B------:R-:W-:Y:S01]  /*3e80*/  IMAD.X R3, R5, 0x1, R14, P1 ;  /* 0x0000000105037824 */ /* 0x000fe200008e060e */
[----:B------:R2:W-:Y:S04]  /*3e90*/  LDGSTS.E.BYPASS.LTC128B.128 [R241+0x5900], [R4.64], !P6 ;  /* 0x0590000004f17fae */ /* 0x0005e8000f101d48 */
[----:B------:R2:W-:Y:S01]  /*3ea0*/  LDGSTS.E.BYPASS.LTC128B.128 [R241+0x6100], [R2.64], !P6 ;  /* 0x0610000002f17fae */ /* 0x0005e2000f101d48 */
[----:B-1----:R-:W-:-:S04]  /*3eb0*/  IADD3 R12, P0, R2, R19, RZ ;  /* 0x00000013020c7210 */ /* 0x002fc80007f1e0ff */
[----:B------:R-:W-:-:S05]  /*3ec0*/  IADD3.X R13, R3, R14, RZ, P0, !PT ;  /* 0x0000000e030d7210 */ /* 0x000fca00007fe4ff */
[----:B------:R2:W-:Y:S04]  /*3ed0*/  LDGSTS.E.BYPASS.LTC128B.128 [R241+0x6900], [R12.64], !P6 ;  /* 0x069000000cf17fae */ /* 0x0005e8000f101d48 */
.L_x_1139:
[----:B--234-:R-:W-:Y:S05]  /*3ee0*/  BSYNC B0 ;  /* 0x0000000000007941 */ /* 0x01cfea0003800000 */
.L_x_1138:
[----:B------:R-:W2:Y:S04]  /*3ef0*/  LDL R2, [R1+0x58] ;  /* 0x0000580001027983 */ /* 0x000ea80000100800 */
[----:B-1----:R-:W2:Y:S04]  /*3f00*/  LDL R0, [R1+0x60] ;  /* 0x0000600001007983 */ /* 0x002ea80000100800 */
[----:B------:R-:W3:Y:S04]  /*3f10*/  LDL R8, [R1+0x40] ;  /* 0x0000400001087983 */ /* 0x000ee80000100800 */
        /* <DEDUP_REMOVED lines=10> */
[----:B------:R-:W-:Y:S04]  /*3fc0*/  LDSM.16.MT88.4 R48, [R225] ;  /* 0x00000000e130783b */ /* 0x000fe80000004200 */
[----:B------:R-:W-:Y:S04]  /*3fd0*/  LDSM.16.MT88.4 R56, [R227] ;  /* 0x00000000e338783b */ /* 0x000fe80000004200 */
[----:B------:R-:W-:Y:S04]  /*3fe0*/  LDSM.16.MT88.4 R52, [R224+0x800] ;  /* 0x00080000e034783b */ /* 0x000fe80000004200 */
[----:B------:R-:W-:Y:S04]  /*3ff0*/  LDSM.16.MT88.4 R40, [R225+0x800] ;  /* 0x00080000e128783b */ /* 0x000fe80000004200 */
[----:B------:R-:W-:Y:S04]  /*4000*/  LDSM.16.MT88.4 R44, [R228+0x800] ;  /* 0x00080000e42c783b */ /* 0x000fe80000004200 */
[----:B------:R-:W0:Y:S01]  /*4010*/  LDGDEPBAR ;  /* 0x00000000000079af */ /* 0x000e220000000000 */
[----:B--2---:R-:W-:-:S04]  /*4020*/  IMAD.IADD R2, R0, 0x1, R2 ;  /* 0x0000000100027824 */ /* 0x004fc800078e0202 */
[----:B------:R-:W-:Y:S01]  /*4030*/  @P4 IMAD.HI.U32 R0, R2, c[0x0][0x2c8], RZ ;  /* 0x0000b20002004a27 */ /* 0x000fe200078e00ff */
[----:B------:R-:W-:Y:S03]  /*4040*/  STL [R1+0x8], R2 ;  /* 0x0000080201007387 */ /* 0x000fe60000100800 */
[----:B------:R-:W-:Y:S01]  /*4050*/  IMAD.MOV.U32 R6, RZ, RZ, R2 ;  /* 0x000000ffff067224 */ /* 0x000fe200078e0002 */
[----:B------:R-:W-:Y:S02]  /*4060*/  @P4 SHF.R.U32.HI R6, RZ, c[0x0][0x2cc], R0 ;  /* 0x0000b300ff064a19 */ /* 0x000fe40000011600 */
[----:B------:R-:W-:-:S03]  /*4070*/  IADD3 R0, R93, c[0x0][0x1d0], RZ ;  /* 0x000074005d007a10 */ /* 0x000fc60007ffe0ff */
[----:B------:R-:W1:Y:S01]  /*4080*/  SHFL.IDX PT, R2, R6, RZ, 0x1c1f ;  /* 0x001c1fff06027589 */ /* 0x000e6200000e0000 */
[----:B---3--:R-:W-:Y:S01]  /*4090*/  IADD3 R3, -R8, 0x1, R0 ;  /* 0x0000000108037810 */ /* 0x008fe20007ffe100 */
[----:B------:R-:W-:Y:S02]  /*40a0*/  IMAD.IADD R8, R0, 0x1, -R8 ;  /* 0x0000000100087824 */ /* 0x000fe400078e0a08 */
[----:B------:R-:W2:Y:S01]  /*40b0*/  SHFL.IDX PT, R4, R6, 0x2, 0x1c1f ;  /* 0x005c1f0006047f89 */ /* 0x000ea200000e0000 */
[----:B------:R-:W-:-:S03]  /*40c0*/  IADD3 R7, R3, -c[0x0][0x168], RZ ;  /* 0x80005a0003077a10 */ /* 0x000fc60007ffe0ff */
[----:B------:R-:W3:Y:S04]  /*40d0*/  SHFL.IDX PT, R5, R6, 0x3, 0x1c1f ;  /* 0x007c1f0006057f89 */ /* 0x000ee800000e0000 */
[----:B------:R-:W-:Y:S01]  /*40e0*/  SHFL.IDX PT, R6, R6, 0x1, 0x1c1f ;  /* 0x003c1f0006067f89 */ /* 0x000fe200000e0000 */
[C---:B-1----:R-:W-:Y:S02]  /*40f0*/  IMAD.IADD R0, R7.reuse, 0x1, R2 ;  /* 0x0000000107007824 */ /* 0x042fe400078e0202 */
[----:B--2---:R-:W-:-:S03]  /*4100*/  IMAD.IADD R2, R7, 0x1, R4 ;  /* 0x0000000107027824 */ /* 0x004fc600078e0204 */
[----:B------:R-:W-:Y:S01]  /*4110*/  IMNMX R0, R8, R0, PT ;  /* 0x0000000008007217 */ /* 0x000fe20003800200 */
[----:B---3--:R-:W-:-:S03]  /*4120*/  IMAD.IADD R3, R7, 0x1, R5 ;  /* 0x0000000107037824 */ /* 0x008fc600078e0205 */
[C---:B------:R-:W-:Y:S02]  /*4130*/  ISETP.GT.AND P3, PT, R0.reuse, RZ, PT ;  /* 0x000000ff0000720c */ /* 0x040fe40003f64270 */
[C---:B------:R-:W-:Y:S02]  /*4140*/  ISETP.GT.AND P2, PT, R0.reuse, 0x1, PT ;  /* 0x000000010000780c */ /* 0x040fe40003f44270 */
[C---:B------:R-:W-:Y:S02]  /*4150*/  ISETP.GT.AND P1, PT, R0.reuse, 0x8, PT ;  /* 0x000000080000780c */ /* 0x040fe40003f24270 */
[----:B------:R-:W-:Y:S02]  /*4160*/  FSEL R9, R177, -INF , P3 ;  /* 0xff800000b1097808 */ /* 0x000fe40001800000 */
[C---:B------:R-:W-:Y:S02]  /*4170*/  ISETP.GT.AND P0, PT, R0.reuse, 0x9, PT ;  /* 0x000000090000780c */ /* 0x040fe40003f04270 */
[----:B------:R-:W-:-:S02]  /*4180*/  ISETP.GT.AND P5, PT, R0, 0x10, PT ;  /* 0x000000100000780c */ /* 0x000fc40003fa4270 */
[----:B------:R-:W-:Y:S02]  /*4190*/  ISETP.GT.AND P3, PT, R0, 0x11, PT ;  /* 0x000000110000780c */ /* 0x000fe40003f64270 */
[----:B------:R-:W-:Y:S02]  /*41a0*/  FSEL R11, R170, -INF , P2 ;  /* 0xff800000aa0b7808 */ /* 0x000fe40001000000 */
[----:B------:R-:W-:Y:S02]  /*41b0*/  FSEL R88, R165, -INF , P1 ;  /* 0xff800000a5587808 */ /* 0x000fe40000800000 */
[C---:B------:R-:W-:Y:S02]  /*41c0*/  ISETP.GT.AND P2, PT, R0.reuse, 0x18, PT ;  /* 0x000000180000780c */ /* 0x040fe40003f44270 */
[----:B------:R-:W-:Y:S02]  /*41d0*/  ISETP.GT.AND P1, PT, R0, 0x19, PT ;  /* 0x000000190000780c */ /* 0x000fe40003f24270 */
[----:B------:R-:W-:-:S02]  /*41e0*/  FSEL R89, R160, -INF , P0 ;  /* 0xff800000a0597808 */ /* 0x000fc40000000000 */
[----:B------:R-:W-:Y:S02]  /*41f0*/  FSEL R93, R159, -INF , P5 ;  /* 0xff8000009f5d7808 */ /* 0x000fe40002800000 */
[----:B------:R-:W-:Y:S02]  /*4200*/  FSEL R94, R152, -INF , P3 ;  /* 0xff800000985e7808 */ /* 0x000fe40001800000 */
[C---:B------:R-:W-:Y:S02]  /*4210*/  ISETP.GT.AND P0, PT, R0.reuse, 0x20, PT ;  /* 0x000000200000780c */ /* 0x040fe40003f04270 */
[C---:B------:R-:W-:Y:S02]  /*4220*/  ISETP.GT.AND P5, PT, R0.reuse, 0x21, PT ;  /* 0x000000210000780c */ /* 0x040fe40003fa4270 */
[----:B------:R-:W-:Y:S02]  /*4230*/  ISETP.GT.AND P3, PT, R0, 0x28, PT ;  /* 0x000000280000780c */ /* 0x000fe40003f64270 */
[----:B------:R-:W-:-:S02]  /*4240*/  FSEL R95, R138, -INF , P2 ;  /* 0xff8000008a5f7808 */ /* 0x000fc40001000000 */
[----:B------:R-:W-:Y:S02]  /*4250*/  FSEL R96, R116, -INF , P1 ;  /* 0xff80000074607808 */ /* 0x000fe40000800000 */
[C---:B------:R-:W-:Y:S02]  /*4260*/  ISETP.GT.AND P2, PT, R0.reuse, 0x29, PT ;  /* 0x000000290000780c */ /* 0x040fe40003f44270 */
[----:B------:R-:W-:Y:S02]  /*4270*/  ISETP.GT.AND P1, PT, R0, 0x30, PT ;  /* 0x000000300000780c */ /* 0x000fe40003f24270 */
[----:B------:R-:W-:Y:S02]  /*4280*/  FSEL R139, R139, -INF , P0 ;  /* 0xff8000008b8b7808 */ /* 0x000fe40000000000 */
[----:B------:R-:W-:Y:S02]  /*4290*/  FSEL R140, R140, -INF , P5 ;  /* 0xff8000008c8c7808 */ /* 0x000fe40002800000 */
[----:B------:R-:W-:-:S02]  /*42a0*/  FSEL R141, R141, -INF , P3 ;  /* 0xff8000008d8d7808 */ /* 0x000fc40001800000 */
[C---:B------:R-:W-:Y:S02]  /*42b0*/  ISETP.GT.AND P0, PT, R0.reuse, 0x31, PT ;  /* 0x000000310000780c */ /* 0x040fe40003f04270 */
[C---:B------:R-:W-:Y:S02]  /*42c0*/  ISETP.GT.AND P5, PT, R0.reuse, 0x38, PT ;  /* 0x000000380000780c */ /* 0x040fe40003fa4270 */
[C---:B------:R-:W-:Y:S02]  /*42d0*/  ISETP.GT.AND P3, PT, R0.reuse, 0x39, PT ;  /* 0x000000390000780c */ /* 0x040fe40003f64270 */
[----:B------:R-:W-:Y:S02]  /*42e0*/  FSEL R143, R143, -INF , P2 ;  /* 0xff8000008f8f7808 */ /* 0x000fe40001000000 */
[----:B------:R-:W-:Y:S02]  /*42f0*/  FSEL R157, R157, -INF , P1 ;  /* 0xff8000009d9d7808 */ /* 0x000fe40000800000 */
[----:B------:R-:W-:-:S02]  /*4300*/  ISETP.GT.AND P2, PT, R0, 0x40, PT ;  /* 0x000000400000780c */ /* 0x000fc40003f44270 */
[----:B------:R-:W-:Y:S02]  /*4310*/  ISETP.GT.AND P1, PT, R0, 0x41, PT ;  /* 0x000000410000780c */ /* 0x000fe40003f24270 */
[----:B------:R-:W-:Y:S02]  /*4320*/  FSEL R158, R158, -INF , P0 ;  /* 0xff8000009e9e7808 */ /* 0x000fe40000000000 */
[----:B------:R-:W-:Y:S02]  /*4330*/  FSEL R159, R97, -INF , P5 ;  /* 0xff800000619f7808 */ /* 0x000fe40002800000 */
        /* <DEDUP_REMOVED lines=14> */
[----:B------:R-:W-:-:S02]  /*4420*/  IMNMX R2, R8, R2, PT ;  /* 0x0000000208027217 */ /* 0x000fc40003800200 */
[----:B------:R-:W-:Y:S02]  /*4430*/  FSEL R234, R69, -INF , P2 ;  /* 0xff80000045ea7808 */ /* 0x000fe40001000000 */
[----:B------:R-:W-:Y:S02]  /*4440*/  FSEL R197, R64, -INF , P1 ;  /* 0xff80000040c57808 */ /* 0x000fe40000800000 */
[C---:B------:R-:W-:Y:S02]  /*4450*/  ISETP.GT.AND P2, PT, R0.reuse, 0x68, PT ;  /* 0x000000680000780c */ /* 0x040fe40003f44270 */
[----:B------:R-:W-:Y:S02]  /*4460*/  ISETP.GT.AND P1, PT, R0, 0x69, PT ;  /* 0x000000690000780c */ /* 0x000fe40003f24270 */
[----:B------:R-:W-:Y:S02]  /*4470*/  FSEL R233, R65, -INF , P0 ;  /* 0xff80000041e97808 */ /* 0x000fe40000000000 */
[----:B------:R-:W-:-:S02]  /*4480*/  FSEL R232, R36, -INF , P5 ;  /* 0xff80000024e87808 */ /* 0x000fc40002800000 */
[----:B------:R-:W-:Y:S02]  /*4490*/  FSEL R230, R37, -INF , P3 ;  /* 0xff80000025e67808 */ /* 0x000fe40001800000 */
[C---:B------:R-:W-:Y:S02]  /*44a0*/  ISETP.GT.AND P0, PT, R2.reuse, RZ, PT ;  /* 0x000000ff0200720c */ /* 0x040fe40003f04270 */
[C---:B------:R-:W-:Y:S02]  /*44b0*/  ISETP.GT.AND P5, PT, R2.reuse, 0x1, PT ;  /* 0x000000010200780c */ /* 0x040fe40003fa4270 */
[----:B------:R-:W-:Y:S02]  /*44c0*/  ISETP.GT.AND P3, PT, R2, 0x8, PT ;  /* 0x000000080200780c */ /* 0x000fe40003f64270 */
[----:B------:R-:W-:Y:S02]  /*44d0*/  FSEL R229, R18, -INF , P2 ;  /* 0xff80000012e57808 */ /* 0x000fe40001000000 */
[----:B------:R-:W-:-:S02]  /*44e0*/  FSEL R226, R17, -INF , P1 ;  /* 0xff80000011e27808 */ /* 0x000fc40000800000 */
[C---:B------:R-:W-:Y:S02]  /*44f0*/  ISETP.GT.AND P2, PT, R2.reuse, 0x9, PT ;  /* 0x000000090200780c */ /* 0x040fe40003f44270 */
[----:B------:R-:W-:Y:S02]  /*4500*/  ISETP.GT.AND P1, PT, R2, 0x10, PT ;  /* 0x000000100200780c */ /* 0x000fe40003f24270 */
[----:B------:R-:W-:Y:S02]  /*4510*/  FSEL R10, R178, -INF , P0 ;  /* 0xff800000b20a7808 */ /* 0x000fe40000000000 */
[----:B------:R-:W-:Y:S02]  /*4520*/  FSEL R12, R171, -INF , P5 ;  /* 0xff800000ab0c7808 */ /* 0x000fe40002800000 */
[----:B------:R-:W-:Y:S02]  /*4530*/  FSEL R13, R166, -INF , P3 ;  /* 0xff800000a60d7808 */ /* 0x000fe40001800000 */
[----:B------:R-:W-:-:S02]  /*4540*/  ISETP.GT.AND P0, PT, R2, 0x11, PT ;  /* 0x000000110200780c */ /* 0x000fc40003f04270 */
[C---:B------:R-:W-:Y:S02]  /*4550*/  ISETP.GT.AND P5, PT, R2.reuse, 0x18, PT ;  /* 0x000000180200780c */ /* 0x040fe40003fa4270 */
[----:B------:R-:W-:Y:S02]  /*4560*/  ISETP.GT.AND P3, PT, R2, 0x19, PT ;  /* 0x000000190200780c */ /* 0x000fe40003f64270 */
[----:B------:R-:W-:Y:S02]  /*4570*/  FSEL R17, R164, -INF , P2 ;  /* 0xff800000a4117808 */ /* 0x000fe40001000000 */
[----:B------:R-:W-:Y:S02]  /*4580*/  FSEL R19, R161, -INF , P1 ;  /* 0xff800000a1137808 */ /* 0x000fe40000800000 */
[C---:B------:R-:W-:Y:S02]  /*4590*/  ISETP.GT.AND P2, PT, R2.reuse, 0x20, PT ;  /* 0x000000200200780c */ /* 0x040fe40003f44270 */
[----:B------:R-:W-:-:S02]  /*45a0*/  ISETP.GT.AND P1, PT, R2, 0x21, PT ;  /* 0x000000210200780c */ /* 0x000fc40003f24270 */
[----:B------:R-:W-:Y:S02]  /*45b0*/  FSEL R22, R154, -INF , P0 ;  /* 0xff8000009a167808 */ /* 0x000fe40000000000 */
[----:B------:R-:W-:Y:S02]  /*45c0*/  FSEL R23, R142, -INF , P5 ;  /* 0xff8000008e177808 */ /* 0x000fe40002800000 */
[----:B------:R-:W-:Y:S02]  /*45d0*/  FSEL R24, R135, -INF , P3 ;  /* 0xff80000087187808 */ /* 0x000fe40001800000 */
[C---:B------:R-:W-:Y:S02]  /*45e0*/  ISETP.GT.AND P0, PT, R2.reuse, 0x28, PT ;  /* 0x000000280200780c */ /* 0x040fe40003f04270 */
[C---:B------:R-:W-:Y:S02]  /*45f0*/  ISETP.GT.AND P5, PT, R2.reuse, 0x29, PT ;  /* 0x000000290200780c */ /* 0x040fe40003fa4270 */
[----:B------:R-:W-:-:S02]  /*4600*/  ISETP.GT.AND P3, PT, R2, 0x30, PT ;  /* 0x000000300200780c */ /* 0x000fc40003f64270 */
[----:B------:R-:W-:Y:S02]  /*4610*/  FSEL R132, R132, -INF , P2 ;  /* 0xff80000084847808 */ /* 0x000fe40001000000 */
[----:B------:R-:W-:Y:S02]  /*4620*/  FSEL R133, R133, -INF , P1 ;  /* 0xff80000085857808 */ /* 0x000fe40000800000 */
[C---:B------:R-:W-:Y:S02]  /*4630*/  ISETP.GT.AND P2, PT, R2.reuse, 0x31, PT ;  /* 0x000000310200780c */ /* 0x040fe40003f44270 */
[----:B------:R-:W-:Y:S02]  /*4640*/  ISETP.GT.AND P1, PT, R2, 0x38, PT ;  /* 0x000000380200780c */ /* 0x000fe40003f24270 */
[----:B------:R-:W-:Y:S02]  /*4650*/  FSEL R134, R134, -INF , P0 ;  /* 0xff80000086867808 */ /* 0x000fe40000000000 */
[----:B------:R-:W-:-:S02]  /*4660*/  FSEL R136, R136, -INF , P5 ;  /* 0xff80000088887808 */ /* 0x000fc40002800000 */
[----:B------:R-:W-:Y:S02]  /*4670*/  FSEL R150, R150, -INF , P3 ;  /* 0xff80000096967808 */ /* 0x000fe40001800000 */
[C---:B------:R-:W-:Y:S02]  /*4680*/  ISETP.GT.AND P0, PT, R2.reuse, 0x39, PT ;  /* 0x000000390200780c */ /* 0x040fe40003f04270 */
        /* <DEDUP_REMOVED lines=14> */
[C---:B------:R-:W-:Y:S01]  /*4770*/  ISETP.GT.AND P2, PT, R2.reuse, 0x59, PT ;  /* 0x000000590200780c */ /* 0x040fe20003f44270 */
[----:B------:R-:W-:Y:S01]  /*4780*/  LDSM.16.MT88.4 R76, [R227+0x800] ;  /* 0x00080000e34c783b */ /* 0x000fe20000004200 */
[----:B------:R-:W-:-:S02]  /*4790*/  ISETP.GT.AND P1, PT, R2, 0x60, PT ;  /* 0x000000600200780c */ /* 0x000fc40003f24270 */
[----:B------:R-:W-:Y:S02]  /*47a0*/  IMNMX R0, R8, R3, PT ;  /* 0x0000000308007217 */ /* 0x000fe40003800200 */
[----:B------:R-:W-:Y:S02]  /*47b0*/  FSEL R25, R68, -INF , P0 ;  /* 0xff80000044197808 */ /* 0x000fe40000000000 */
[----:B------:R-:W-:Y:S02]  /*47c0*/  FSEL R203, R73, -INF , P5 ;  /* 0xff80000049cb7808 */ /* 0x000fe40002800000 */
[----:B------:R-:W-:Y:S02]  /*47d0*/  FSEL R196, R60, -INF , P3 ;  /* 0xff8000003cc47808 */ /* 0x000fe40001800000 */
[C---:B------:R-:W-:Y:S02]  /*47e0*/  ISETP.GT.AND P0, PT, R2.reuse, 0x61, PT ;  /* 0x000000610200780c */ /* 0x040fe40003f04270 */
[----:B------:R-:W-:-:S02]  /*47f0*/  ISETP.GT.AND P5, PT, R2, 0x68, PT ;  /* 0x000000680200780c */ /* 0x000fc40003fa4270 */
[----:B------:R-:W-:Y:S02]  /*4800*/  ISETP.GT.AND P3, PT, R2, 0x69, PT ;  /* 0x000000690200780c */ /* 0x000fe40003f64270 */
[----:B------:R-:W-:Y:S02]  /*4810*/  FMNMX.FTZ R2, R9, R11, !PT ;  /* 0x0000000b09027209 */ /* 0x000fe40007810000 */
[----:B------:R-:W-:Y:S02]  /*4820*/  FSEL R231, R61, -INF , P2 ;  /* 0xff8000003de77808 */ /* 0x000fe40001000000 */
[----:B------:R-:W-:Y:S02]  /*4830*/  FSEL R199, R20, -INF , P1 ;  /* 0xff80000014c77808 */ /* 0x000fe40000800000 */
[----:B------:R-:W-:Y:S02]  /*4840*/  FMNMX.FTZ R4, R10, R12, !PT ;  /* 0x0000000c0a047209 */ /* 0x000fe40007810000 */
[----:B------:R-:W-:-:S02]  /*4850*/  ISETP.GT.AND P2, PT, R0, RZ, PT ;  /* 0x000000ff0000720c */ /* 0x000fc40003f44270 */
[----:B------:R-:W-:Y:S02]  /*4860*/  ISETP.GT.AND P1, PT, R0, 0x1, PT ;  /* 0x000000010000780c */ /* 0x000fe40003f24270 */
[----:B------:R-:W-:Y:S02]  /*4870*/  FMNMX.FTZ R2, R88, R2, !PT ;  /* 0x0000000258027209 */ /* 0x000fe40007810000 */
[----:B------:R-:W-:Y:S02]  /*4880*/  FSEL R207, R21, -INF , P0 ;  /* 0xff80000015cf7808 */ /* 0x000fe40000000000 */
[----:B------:R-:W-:Y:S02]  /*4890*/  FSEL R200, R15, -INF , P3 ;  /* 0xff8000000fc87808 */ /* 0x000fe40001800000 */
[----:B------:R-:W-:Y:S02]  /*48a0*/  FMNMX.FTZ R4, R13, R4, !PT ;  /* 0x000000040d047209 */ /* 0x000fe40007810000 */
[----:B------:R-:W-:-:S02]  /*48b0*/  ISETP.GT.AND P0, PT, R0, 0x8, PT ;  /* 0x000000080000780c */ /* 0x000fc40003f04270 */
[----:B------:R-:W-:Y:S02]  /*48c0*/  FSEL R14, R185, -INF , P2 ;  /* 0xff800000b90e7808 */ /* 0x000fe40001000000 */
[----:B------:R-:W-:Y:S01]  /*48d0*/  FSEL R15, R184, -INF , P1 ;  /* 0xff800000b80f7808 */ /* 0x000fe20000800000 */
[----:B------:R-:W-:Y:S01]  /*48e0*/  IMAD.MOV.U32 R184, RZ, RZ, R25 ;  /* 0x000000ffffb87224 */ /* 0x000fe200078e0019 */
[----:B------:R-:W-:Y:S02]  /*48f0*/  FMNMX.FTZ R2, R89, R2, !PT ;  /* 0x0000000259027209 */ /* 0x000fe40007810000 */
[----:B------:R-:W-:Y:S02]  /*4900*/  FSEL R212, R16, -INF , P5 ;  /* 0xff80000010d47808 */ /* 0x000fe40002800000 */
[----:B------:R-:W-:Y:S02]  /*4910*/  FMNMX.FTZ R4, R17, R4, !PT ;  /* 0x0000000411047209 */ /* 0x000fe40007810000 */
[----:B------:R-:W-:-:S02]  /*4920*/  ISETP.GT.AND P5, PT, R0, 0x9, PT ;  /* 0x000000090000780c */ /* 0x000fc40003fa4270 */
[----:B------:R-:W-:Y:S02]  /*4930*/  FSEL R16, R169, -INF , P0 ;  /* 0xff800000a9107808 */ /* 0x000fe40000000000 */
[----:B------:R-:W-:Y:S02]  /*4940*/  FMNMX.FTZ R5, R14, R15, !PT ;  /* 0x0000000f0e057209 */ /* 0x000fe40007810000 */
[----:B------:R-:W-:Y:S02]  /*4950*/  FMNMX.FTZ R2, R93, R2, !PT ;  /* 0x000000025d027209 */ /* 0x000fe40007810000 */
[----:B------:R-:W-:Y:S02]  /*4960*/  FMNMX.FTZ R4, R19, R4, !PT ;  /* 0x0000000413047209 */ /* 0x000fe40007810000 */
[----:B------:R-:W-:Y:S02]  /*4970*/  ISETP.GT.AND P3, PT, R0, 0x10, PT ;  /* 0x000000100000780c */ /* 0x000fe40003f64270 */
[----:B------:R-:W-:-:S02]  /*4980*/  FSEL R18, R168, -INF , P5 ;  /* 0xff800000a8127808 */ /* 0x000fc40002800000 */
[----:B------:R-:W-:Y:S02]  /*4990*/  FMNMX.FTZ R5, R16, R5, !PT ;  /* 0x0000000510057209 */ /* 0x000fe40007810000 */
[----:B------:R-:W-:Y:S02]  /*49a0*/  FMNMX.FTZ R2, R94, R2, !PT ;  /* 0x000000025e027209 */ /* 0x000fe40007810000 */
[----:B------:R-:W-:Y:S02]  /*49b0*/  FMNMX.FTZ R4, R22, R4, !PT ;  /* 0x0000000416047209 */ /* 0x000fe40007810000 */
[----:B------:R-:W-:Y:S02]  /*49c0*/  ISETP.GT.AND P2, PT, R0, 0x11, PT ;  /* 0x000000110000780c */ /* 0x000fe40003f44270 */
[----:B------:R-:W-:Y:S02]  /*49d0*/  FSEL R20, R163, -INF , P3 ;  /* 0xff800000a3147808 */ /* 0x000fe40001800000 */
[----:B------:R-:W-:-:S02]  /*49e0*/  FMNMX.FTZ R5, R18, R5, !PT ;  /* 0x0000000512057209 */ /* 0x000fc40007810000 */
[----:B------:R-:W-:Y:S02]  /*49f0*/  FMNMX.FTZ R2, R95, R2, !PT ;  /* 0x000000025f027209 */ /* 0x000fe40007810000 */
[----:B------:R-:W-:Y:S02]  /*4a00*/  FMNMX.FTZ R4, R23, R4, !PT ;  /* 0x0000000417047209 */ /* 0x000fe40007810000 */
[----:B------:R-:W-:Y:S02]  /*4a10*/  ISETP.GT.AND P1, PT, R0, 0x18, PT ;  /* 0x000000180000780c */ /* 0x000fe40003f24270 */
[----:B------:R-:W-:Y:S02]  /*4a20*/  FSEL R21, R162, -INF , P2 ;  /* 0xff800000a2157808 */ /* 0x000fe40001000000 */
[----:B------:R-:W-:Y:S02]  /*4a30*/  FMNMX.FTZ R5, R20, R5, !PT ;  /* 0x0000000514057209 */ /* 0x000fe40007810000 */
[----:B------:R-:W-:-:S02]  /*4a40*/  FMNMX.FTZ R2, R96, R2, !PT ;  /* 0x0000000260027209 */ /* 0x000fc40007810000 */
[----:B------:R-:W-:Y:S02]  /*4a50*/  FMNMX.FTZ R4, R24, R4, !PT ;  /* 0x0000000418047209 */ /* 0x000fe40007810000 */
[----:B------:R-:W-:Y:S02]  /*4a60*/  ISETP.GT.AND P0, PT, R0, 0x19, PT ;  /* 0x000000190000780c */ /* 0x000fe40003f04270 */
[----:B------:R-:W-:Y:S02]  /*4a70*/  FSEL R25, R149, -INF , P1 ;  /* 0xff80000095197808 */ /* 0x000fe40000800000 */
[----:B------:R-:W-:Y:S02]  /*4a80*/  FMNMX.FTZ R5, R21, R5, !PT ;  /* 0x0000000515057209 */ /* 0x000fe40007810000 */
[----:B------:R-:W-:Y:S02]  /*4a90*/  FMNMX.FTZ R2, R139, R2, !PT ;  /* 0x000000028b027209 */ /* 0x000fe40007810000 */
[----:B------:R-:W-:-:S02]  /*4aa0*/  FMNMX.FTZ R4, R132, R4, !PT ;  /* 0x0000000484047209 */ /* 0x000fc40007810000 */
[----:B------:R-:W-:Y:S02]  /*4ab0*/  ISETP.GT.AND P5, PT, R0, 0x20, PT ;  /* 0x000000200000780c */ /* 0x000fe40003fa4270 */
[----:B------:R-:W-:Y:S02]  /*4ac0*/  FSEL R72, R146, -INF , P0 ;  /* 0xff80000092487808 */ /* 0x000fe40000000000 */
[----:B------:R-:W-:Y:S02]  /*4ad0*/  FMNMX.FTZ R5, R25, R5, !PT ;  /* 0x0000000519057209 */ /* 0x000fe40007810000 */
[----:B------:R-:W-:Y:S02]  /*4ae0*/  FMNMX.FTZ R2, R140, R2, !PT ;  /* 0x000000028c027209 */ /* 0x000fe40007810000 */
        /* <DEDUP_REMOVED lines=48> */
[----:B------:R-:W-:Y:S01]  /*4df0*/  FMNMX.FTZ R5, R170, R5, !PT ;  /* 0x00000005aa057209 */ /* 0x000fe20007810000 */
[----:B------:R-:W-:Y:S01]  /*4e00*/  LDSM.16.MT88.4 R84, [R228] ;  /* 0x00000000e454783b */ /* 0x000fe20000004200 */
[----:B------:R-:W-:-:S02]  /*4e10*/  FMNMX.FTZ R2, R183, R2, !PT ;  /* 0x00000002b7027209 */ /* 0x000fc40007810000 */
[----:B------:R-:W-:Y:S02]  /*4e20*/  FMNMX.FTZ R4, R179, R4, !PT ;  /* 0x00000004b3047209 */ /* 0x000fe40007810000 */
[----:B------:R-:W-:Y:S02]  /*4e30*/  ISETP.GT.AND P3, PT, R0, 0x49, PT ;  /* 0x000000490000780c */ /* 0x000fe40003f64270 */
[----:B------:R-:W-:Y:S02]  /*4e40*/  FSEL R169, R80, -INF , P5 ;  /* 0xff80000050a97808 */ /* 0x000fe40002800000 */
[----:B------:R-:W-:Y:S01]  /*4e50*/  FMNMX.FTZ R5, R168, R5, !PT ;  /* 0x00000005a8057209 */ /* 0x000fe20007810000 */
[----:B------:R-:W-:Y:S01]  /*4e60*/  LDSM.16.MT88.4 R80, [R224] ;  /* 0x00000000e050783b */ /* 0x000fe20000004200 */
[C---:B------:R-:W-:Y:S02]  /*4e70*/  ISETP.GT.AND P2, PT, R0.reuse, 0x50, PT ;  /* 0x000000500000780c */ /* 0x040fe40003f44270 */
[----:B------:R-:W-:-:S02]  /*4e80*/  ISETP.GT.AND P1, PT, R0, 0x51, PT ;  /* 0x000000510000780c */ /* 0x000fc40003f24270 */
[----:B------:R-:W-:Y:S02]  /*4e90*/  ISETP.GT.AND P0, PT, R0, 0x58, PT ;  /* 0x000000580000780c */ /* 0x000fe40003f04270 */
[----:B------:R-:W-:Y:S02]  /*4ea0*/  FMNMX.FTZ R3, R194, R2, !PT ;  /* 0x00000002c2037209 */ /* 0x000fe40007810000 */
[----:B------:R-:W-:Y:S02]  /*4eb0*/  FMNMX.FTZ R2, R184, R4, !PT ;  /* 0x00000004b8027209 */ /* 0x000fe40007810000 */
[----:B------:R-:W-:Y:S02]  /*4ec0*/  FSEL R166, R71, -INF , P3 ;  /* 0xff80000047a67808 */ /* 0x000fe40001800000 */
[----:B------:R-:W-:Y:S02]  /*4ed0*/  FMNMX.FTZ R5, R169, R5, !PT ;  /* 0x00000005a9057209 */ /* 0x000fe40007810000 */
[----:B------:R-:W-:-:S02]  /*4ee0*/  FSEL R218, R74, -INF , P2 ;  /* 0xff8000004ada7808 */ /* 0x000fc40001000000 */
[----:B------:R-:W-:Y:S02]  /*4ef0*/  FSEL R209, R75, -INF , P1 ;  /* 0xff8000004bd17808 */ /* 0x000fe40000800000 */
[----:B------:R-:W-:Y:S02]  /*4f00*/  FSEL R202, R62, -INF , P0 ;  /* 0xff8000003eca7808 */ /* 0x000fe40000000000 */
[C---:B------:R-:W-:Y:S02]  /*4f10*/  ISETP.GT.AND P5, PT, R0.reuse, 0x59, PT ;  /* 0x000000590000780c */ /* 0x040fe40003fa4270 */
[C---:B------:R-:W-:Y:S02]  /*4f20*/  ISETP.GT.AND P3, PT, R0.reuse, 0x60, PT ;  /* 0x000000600000780c */ /* 0x040fe40003f64270 */
[C---:B------:R-:W-:Y:S02]  /*4f30*/  ISETP.GT.AND P2, PT, R0.reuse, 0x61, PT ;  /* 0x000000610000780c */ /* 0x040fe40003f44270 */
[----:B------:R-:W-:-:S02]  /*4f40*/  ISETP.GT.AND P1, PT, R0, 0x68, PT ;  /* 0x000000680000780c */ /* 0x000fc40003f24270 */
[----:B------:R-:W-:Y:S02]  /*4f50*/  ISETP.GT.AND P0, PT, R0, 0x69, PT ;  /* 0x000000690000780c */ /* 0x000fe40003f04270 */
        /* <DEDUP_REMOVED lines=9> */
[----:B------:R-:W-:Y:S02]  /*4ff0*/  FSEL R201, R63, -INF , P5 ;  /* 0xff8000003fc97808 */ /* 0x000fe40002800000 */
[----:B------:R-:W-:-:S02]  /*5000*/  FMNMX.FTZ R3, R202, R3, !PT ;  /* 0x00000003ca037209 */ /* 0x000fc40007810000 */
[----:B------:R-:W-:Y:S02]  /*5010*/  FMNMX.FTZ R4, R233, R4, !PT ;  /* 0x00000004e9047209 */ /* 0x000fe40007810000 */
[----:B------:R-:W-:Y:S02]  /*5020*/  FMNMX.FTZ R2, R207, R0, !PT ;  /* 0x00000000cf027209 */ /* 0x000fe40007810000 */
[----:B------:R-:W-:Y:S02]  /*5030*/  FSEL R205, R28, -INF , P3 ;  /* 0xff8000001ccd7808 */ /* 0x000fe40001800000 */
[----:B------:R-:W-:Y:S02]  /*5040*/  FMNMX.FTZ R3, R201, R3, !PT ;  /* 0x00000003c9037209 */ /* 0x000fe40007810000 */
[----:B------:R-:W-:Y:S02]  /*5050*/  FMNMX.FTZ R4, R232, R4, !PT ;  /* 0x00000004e8047209 */ /* 0x000fe40007810000 */
[----:B------:R-:W-:-:S02]  /*5060*/  FMNMX.FTZ R2, R212, R2, !PT ;  /* 0x00000002d4027209 */ /* 0x000fc40007810000 */
[----:B------:R-:W-:Y:S02]  /*5070*/  FSEL R208, R29, -INF , P2 ;  /* 0xff8000001dd07808 */ /* 0x000fe40001000000 */
[----:B------:R-:W-:Y:S02]  /*5080*/  FMNMX.FTZ R3, R205, R3, !PT ;  /* 0x00000003cd037209 */ /* 0x000fe40007810000 */
[----:B------:R-:W-:Y:S02]  /*5090*/  FMNMX.FTZ R4, R230, R4, !PT ;  /* 0x00000004e6047209 */ /* 0x000fe40007810000 */
[----:B------:R-:W-:Y:S02]  /*50a0*/  FMNMX.FTZ R2, R200, R2, !PT ;  /* 0x00000002c8027209 */ /* 0x000fe40007810000 */
[----:B------:R-:W-:Y:S02]  /*50b0*/  FMNMX.FTZ R0, R208, R3, !PT ;  /* 0x00000003d0007209 */ /* 0x000fe40007810000 */
[----:B------:R-:W-:Y:S01]  /*50c0*/  FMNMX.FTZ R3, R229, R4, !PT ;  /* 0x00000004e5037209 */ /* 0x000fe20007810000 */
[----:B------:R-:W1:Y:S01]  /*50d0*/  SHFL.BFLY PT, R5, R2, 0x2, 0x1f ;  /* 0x0c401f0002057f89 */ /* 0x000e6200000e0000 */
[----:B------:R-:W-:-:S02]  /*50e0*/  FSEL R206, R26, -INF , P1 ;  /* 0xff8000001ace7808 */ /* 0x000fc40000800000 */
[----:B------:R-:W-:Y:S02]  /*50f0*/  FMNMX.FTZ R3, R226, R3, !PT ;  /* 0x00000003e2037209 */ /* 0x000fe40007810000 */
[----:B------:R-:W-:Y:S02]  /*5100*/  FSEL R219, R27, -INF , P0 ;  /* 0xff8000001bdb7808 */ /* 0x000fe40000000000 */
[----:B------:R-:W-:Y:S01]  /*5110*/  FMNMX.FTZ R0, R206, R0, !PT ;  /* 0x00000000ce007209 */ /* 0x000fe20007810000 */
[----:B------:R-:W2:Y:S03]  /*5120*/  SHFL.BFLY PT, R4, R3, 0x2, 0x1f ;  /* 0x0c401f0003047f89 */ /* 0x000ea600000e0000 */
[----:B------:R-:W-:-:S05]  /*5130*/  FMNMX.FTZ R0, R219, R0, !PT ;  /* 0x00000000db007209 */ /* 0x000fca0007810000 */
[----:B------:R-:W3:Y:S01]  /*5140*/  SHFL.BFLY PT, R70, R0, 0x2, 0x1f ;  /* 0x0c401f0000467f89 */ /* 0x000ee200000e0000 */
[----:B-1----:R-:W-:-:S05]  /*5150*/  FMNMX.FTZ R2, R2, R5, !PT ;  /* 0x0000000502027209 */ /* 0x002fca0007810000 */
[----:B------:R-:W1:Y:S01]  /*5160*/  SHFL.BFLY PT, R71, R2, 0x1, 0x1f ;  /* 0x0c201f0002477f89 */ /* 0x000e6200000e0000 */
[----:B--2---:R-:W-:-:S05]  /*5170*/  FMNMX.FTZ R3, R3, R4, !PT ;  /* 0x0000000403037209 */ /* 0x004fca0007810000 */
[----:B------:R-:W2:Y:S01]  /*5180*/  SHFL.BFLY PT, R73, R3, 0x1, 0x1f ;  /* 0x0c201f0003497f89 */ /* 0x000ea200000e0000 */
[----:B---3--:R-:W-:Y:S01]  /*5190*/  FMNMX.FTZ R70, R0, R70, !PT ;  /* 0x0000004600467209 */ /* 0x008fe20007810000 */
[----:B------:R-:W-:-:S04]  /*51a0*/  IMAD.IADD R0, R7, 0x1, R6 ;  /* 0x0000000107007824 */ /* 0x000fc800078e0206 */
[----:B------:R-:W3:Y:S01]  /*51b0*/  SHFL.BFLY PT, R4, R70, 0x1, 0x1f ;  /* 0x0c201f0046047f89 */ /* 0x000ee200000e0000 */
[----:B------:R-:W-:-:S04]  /*51c0*/  IMNMX R0, R8, R0, PT ;  /* 0x0000000008007217 */ /* 0x000fc80003800200 */
[C---:B------:R-:W-:Y:S02]  /*51d0*/  ISETP.GT.AND P0, PT, R0.reuse, RZ, PT ;  /* 0x000000ff0000720c */ /* 0x040fe40003f04270 */
[C---:B------:R-:W-:Y:S02]  /*51e0*/  ISETP.GT.AND P5, PT, R0.reuse, 0x1, PT ;  /* 0x000000010000780c */ /* 0x040fe40003fa4270 */
[----:B------:R-:W-:Y:S02]  /*51f0*/  ISETP.GT.AND P2, PT, R0, 0x8, PT ;  /* 0x000000080000780c */ /* 0x000fe40003f44270 */
[----:B------:R-:W-:Y:S02]  /*5200*/  FSEL R7, R193, -INF , P0 ;  /* 0xff800000c1077808 */ /* 0x000fe40000000000 */
[----:B------:R-:W-:Y:S02]  /*5210*/  FSEL R60, R192, -INF , P5 ;  /* 0xff800000c03c7808 */ /* 0x000fe40002800000 */
[----:B-1----:R-:W-:-:S02]  /*5220*/  FMNMX.FTZ R71, R2, R71, !PT ;  /* 0x0000004702477209 */ /* 0x002fc40007810000 */
[C---:B------:R-:W-:Y:S02]  /*5230*/  ISETP.GT.AND P3, PT, R0.reuse, 0x9, PT ;  /* 0x000000090000780c */ /* 0x040fe40003f64270 */
[----:B------:R-:W-:Y:S01]  /*5240*/  FSEL R61, R191, -INF , P2 ;  /* 0xff800000bf3d7808 */ /* 0x000fe20001000000 */
[----:B------:R-:W-:Y:S01]  /*5250*/  IMAD.MOV.U32 R191, RZ, RZ, R212 ;  /* 0x000000ffffbf7224 */ /* 0x000fe200078e00d4 */
[----:B------:R-:W-:Y:S02]  /*5260*/  FMNMX.FTZ R2, R7, R60, !PT ;  /* 0x0000003c07027209 */ /* 0x000fe40007810000 */
[----:B------:R-:W-:Y:S02]  /*5270*/  ISETP.GT.AND P1, PT, R0, 0x10, PT ;  /* 0x000000100000780c */ /* 0x000fe40003f24270 */
[----:B------:R-:W-:Y:S01]  /*5280*/  FSEL R62, R190, -INF , P3 ;  /* 0xff800000be3e7808 */ /* 0x000fe20001800000 */
[----:B------:R-:W-:Y:S01]  /*5290*/  IMAD.MOV.U32 R190, RZ, RZ, R218 ;  /* 0x000000ffffbe7224 */ /* 0x000fe200078e00da */
[----:B------:R-:W-:-:S02]  /*52a0*/  FMNMX.FTZ R2, R61, R2, !PT ;  /* 0x000000023d027209 */ /* 0x000fc40007810000 */
[----:B--2---:R-:W-:Y:S02]  /*52b0*/  FMNMX.FTZ R73, R3, R73, !PT ;  /* 0x0000004903497209 */ /* 0x004fe40007810000 */
[C---:B------:R-:W-:Y:S02]  /*52c0*/  ISETP.GT.AND P2, PT, R0.reuse, 0x19, PT ;  /* 0x000000190000780c */ /* 0x040fe40003f44270 */
[----:B------:R-:W-:Y:S02]  /*52d0*/  ISETP.GT.AND P0, PT, R0, 0x11, PT ;  /* 0x000000110000780c */ /* 0x000fe40003f04270 */
[----:B------:R-:W-:Y:S02]  /*52e0*/  FSEL R63, R189, -INF , P1 ;  /* 0xff800000bd3f7808 */ /* 0x000fe40000800000 */
[----:B------:R-:W-:Y:S01]  /*52f0*/  FMNMX.FTZ R3, R62, R2, !PT ;  /* 0x000000023e037209 */ /* 0x000fe20007810000 */
[----:B------:R-:W-:Y:S01]  /*5300*/  FMUL.FTZ R2, R73, c[0x0][0x2d0] ;  /* 0x0000b40049027a20 */ /* 0x000fe20000410000 */
[----:B------:R-:W-:-:S02]  /*5310*/  FSEL R74, R186, -INF , P2 ;  /* 0xff800000ba4a7808 */ /* 0x000fc40001000000 */
[----:B------:R-:W-:Y:S02]  /*5320*/  FSETP.NEU.FTZ.AND P2, PT, R73, -INF , PT ;  /* 0xff8000004900780b */ /* 0x000fe40003f5d000 */
[----:B------:R-:W-:Y:S02]  /*5330*/  ISETP.GT.AND P5, PT, R0, 0x18, PT ;  /* 0x000000180000780c */ /* 0x000fe40003fa4270 */
[----:B------:R-:W-:Y:S02]  /*5340*/  FSEL R68, R188, -INF , P0 ;  /* 0xff800000bc447808 */ /* 0x000fe40000000000 */
[----:B------:R-:W-:Y:S02]  /*5350*/  FMNMX.FTZ R3, R63, R3, !PT ;  /* 0x000000033f037209 */ /* 0x000fe40007810000 */
[----:B---3--:R-:W-:Y:S02]  /*5360*/  FMNMX.FTZ R70, R70, R4, !PT ;  /* 0x0000000446467209 */ /* 0x008fe40007810000 */
[----:B------:R-:W-:-:S02]  /*5370*/  FSEL R4, R2, RZ, P2 ;  /* 0x000000ff02047208 */ /* 0x000fc40001000000 */
[----:B------:R-:W-:Y:S02]  /*5380*/  FSEL R69, R187, -INF , P5 ;  /* 0xff800000bb457808 */ /* 0x000fe40002800000 */
[----:B------:R-:W-:Y:S01]  /*5390*/  FMNMX.FTZ R2, R68, R3, !PT ;  /* 0x0000000344027209 */ /* 0x000fe20007810000 */
[--C-:B------:R-:W-:Y:S01]  /*53a0*/  FFMA.FTZ R3, R9, c[0x0][0x2d0], -R4.reuse ;  /* 0x0000b40009037a23 */ /* 0x100fe20000010804 */
[C---:B------:R-:W-:Y:S01]  /*53b0*/  ISETP.GT.AND P3, PT, R0.reuse, 0x20, PT ;  /* 0x000000200000780c */ /* 0x040fe20003f64270 */
[----:B------:R-:W-:Y:S01]  /*53c0*/  FFMA.FTZ R5, R11, c[0x0][0x2d0], -R4 ;  /* 0x0000b4000b057a23 */ /* 0x000fe20000010804 */
[----:B------:R-:W-:Y:S01]  /*53d0*/  FMNMX.FTZ R2, R69, R2, !PT ;  /* 0x0000000245027209 */ /* 0x000fe20007810000 */
[----:B------:R1:W-:Y:S01]  /*53e0*/  MUFU.EX2 R242, R3 ;  /* 0x0000000300f27308 */ /* 0x0003e20000000800 */
[----:B------:R-:W-:Y:S02]  /*53f0*/  ISETP.GT.AND P1, PT, R0, 0x21, PT ;  /* 0x000000210000780c */ /* 0x000fe40003f24270 */
[----:B------:R-:W-:-:S02]  /*5400*/  FSEL R75, R176, -INF , P3 ;  /* 0xff800000b04b7808 */ /* 0x000fc40001800000 */
[----:B------:R-:W-:Y:S02]  /*5410*/  FMNMX.FTZ R2, R74, R2, !PT ;  /* 0x000000024a027209 */ /* 0x000fe40007810000 */
[----:B------:R-:W-:Y:S01]  /*5420*/  ISETP.GT.AND P0, PT, R0, 0x28, PT ;  /* 0x000000280000780c */ /* 0x000fe20003f04270 */
[----:B------:R2:W-:Y:S01]  /*5430*/  MUFU.EX2 R221, R5 ;  /* 0x0000000500dd7308 */ /* 0x0005e20000000800 */
[----:B------:R-:W-:Y:S02]  /*5440*/  FSEL R90, R175, -INF , P1 ;  /* 0xff800000af5a7808 */ /* 0x000fe40000800000 */
[----:B------:R-:W-:Y:S02]  /*5450*/  FMNMX.FTZ R2, R75, R2, !PT ;  /* 0x000000024b027209 */ /* 0x000fe40007810000 */
[----:B------:R-:W-:Y:S02]  /*5460*/  FSEL R91, R172, -INF , P0 ;  /* 0xff800000ac5b7808 */ /* 0x000fe40000000000 */
[----:B------:R-:W-:Y:S01]  /*5470*/  ISETP.GT.AND P5, PT, R0, 0x29, PT ;  /* 0x000000290000780c */ /* 0x000fe20003fa4270 */
[C---:B-1----:R-:W-:Y:S01]  /*5480*/  FMUL.FTZ R3, R71.reuse, c[0x0][0x2d0] ;  /* 0x0000b40047037a20 */ /* 0x042fe20000410000 */
[----:B------:R-:W-:-:S02]  /*5490*/  FSETP.NEU.FTZ.AND P0, PT, R71, -INF , PT ;  /* 0xff8000004700780b */ /* 0x000fc40003f1d000 */
[----:B------:R-:W-:Y:S02]  /*54a0*/  FMNMX.FTZ R2, R90, R2, !PT ;  /* 0x000000025a027209 */ /* 0x000fe40007810000 */
[C---:B------:R-:W-:Y:S02]  /*54b0*/  ISETP.GT.AND P3, PT, R0.reuse, 0x30, PT ;  /* 0x000000300000780c */ /* 0x040fe40003f64270 */
[----:B------:R-:W-:Y:S02]  /*54c0*/  FSEL R92, R167, -INF , P5 ;  /* 0xff800000a75c7808 */ /* 0x000fe40002800000 */
[----:B------:R-:W-:Y:S02]  /*54d0*/  FSEL R3, R3, RZ, P0 ;  /* 0x000000ff03037208 */ /* 0x000fe40000000000 */
[----:B------:R-:W-:Y:S02]  /*54e0*/  FMNMX.FTZ R2, R91, R2, !PT ;  /* 0x000000025b027209 */ /* 0x000fe40007810000 */
[----:B------:R-:W-:Y:S01]  /*54f0*/  ISETP.GT.AND P2, PT, R0, 0x31, PT ;  /* 0x000000310000780c */ /* 0x000fe20003f44270 */
[--C-:B--2---:R-:W-:Y:S01]  /*5500*/  FFMA.FTZ R5, R10, c[0x0][0x2d0], -R3.reuse ;  /* 0x0000b4000a057a23 */ /* 0x104fe20000010803 */
[----:B------:R-:W-:Y:S01]  /*5510*/  FSEL R116, R103, -INF , P3 ;  /* 0xff80000067747808 */ /* 0x000fe20001800000 */
[----:B------:R-:W-:Y:S01]  /*5520*/  FFMA.FTZ R6, R17, c[0x0][0x2d0], -R3 ;  /* 0x0000b40011067a23 */ /* 0x000fe20000010803 */
[----:B------:R-:W-:Y:S01]  /*5530*/  FMNMX.FTZ R2, R92, R2, !PT ;  /* 0x000000025c027209 */ /* 0x000fe20007810000 */
[----:B------:R1:W-:Y:S01]  /*5540*/  MUFU.EX2 R188, R5 ;  /* 0x0000000500bc7308 */ /* 0x0003e20000000800 */
[----:B------:R-:W-:-:S02]  /*5550*/  ISETP.GT.AND P1, PT, R0, 0x38, PT ;  /* 0x000000380000780c */ /* 0x000fc40003f24270 */
[----:B------:R-:W-:Y:S02]  /*5560*/  FSEL R135, R102, -INF , P2 ;  /* 0xff80000066877808 */ /* 0x000fe40001000000 */
[----:B------:R-:W-:Y:S02]  /*5570*/  FMNMX.FTZ R2, R116, R2, !PT ;  /* 0x0000000274027209 */ /* 0x000fe40007810000 */
[C---:B------:R-:W-:Y:S01]  /*5580*/  ISETP.GT.AND P0, PT, R0.reuse, 0x39, PT ;  /* 0x000000390000780c */ /* 0x040fe20003f04270 */
[----:B------:R-:W-:Y:S01]  /*5590*/  MUFU.EX2 R192, R6 ;  /* 0x0000000600c07308 */ /* 0x000fe20000000800 */
[----:B------:R-:W-:Y:S02]  /*55a0*/  FSEL R138, R101, -INF , P1 ;  /* 0xff800000658a7808 */ /* 0x000fe40000800000 */
[----:B------:R-:W-:Y:S02]  /*55b0*/  FMNMX.FTZ R2, R135, R2, !PT ;  /* 0x0000000287027209 */ /* 0x000fe40007810000 */
[----:B------:R-:W-:-:S02]  /*55c0*/  ISETP.GT.AND P5, PT, R0, 0x40, PT ;  /* 0x000000400000780c */ /* 0x000fc40003fa4270 */
[----:B------:R-:W-:Y:S01]  /*55d0*/  FSEL R142, R100, -INF , P0 ;  /* 0xff800000648e7808 */ /* 0x000fe20000000000 */
[----:B-1----:R-:W-:Y:S01]  /*55e0*/  FFMA.FTZ R5, R12, c[0x0][0x2d0], -R3 ;  /* 0x0000b4000c057a23 */ /* 0x002fe20000010803 */
[----:B------:R-:W-:Y:S02]  /*55f0*/  FMNMX.FTZ R2, R138, R2, !PT ;  /* 0x000000028a027209 */ /* 0x000fe40007810000 */
[C---:B------:R-:W-:Y:S01]  /*5600*/  ISETP.GT.AND P3, PT, R0.reuse, 0x41, PT ;  /* 0x000000410000780c */ /* 0x040fe20003f64270 */
[----:B------:R1:W2:Y:S01]  /*5610*/  MUFU.EX2 R193, R5 ;  /* 0x0000000500c17308 */ /* 0x0002a20000000800 */
[----:B------:R-:W-:Y:S02]  /*5620*/  FSEL R145, R145, -INF , P5 ;  /* 0xff80000091917808 */ /* 0x000fe40002800000 */
[----:B------:R-:W-:Y:S02]  /*5630*/  ISETP.GT.AND P2, PT, R0, 0x48, PT ;  /* 0x000000480000780c */ /* 0x000fe40003f44270 */
[----:B------:R-:W-:-:S02]  /*5640*/  FSEL R153, R153, -INF , P3 ;  /* 0xff80000099997808 */ /* 0x000fc40001800000 */
[C---:B------:R-:W-:Y:S02]  /*5650*/  ISETP.GT.AND P1, PT, R0.reuse, 0x49, PT ;  /* 0x000000490000780c */ /* 0x040fe40003f24270 */
[----:B------:R-:W-:Y:S02]  /*5660*/  FSEL R155, R155, -INF , P2 ;  /* 0xff8000009b9b7808 */ /* 0x000fe40001000000 */
[----:B------:R-:W-:Y:S02]  /*5670*/  ISETP.GT.AND P0, PT, R0, 0x50, PT ;  /* 0x000000500000780c */ /* 0x000fe40003f04270 */
[----:B------:R-:W-:Y:S02]  /*5680*/  FSEL R156, R156, -INF , P1 ;  /* 0xff8000009c9c7808 */ /* 0x000fe40000800000 */
[----:B------:R-:W-:Y:S01]  /*5690*/  ISETP.GT.AND P2, PT, R0, 0x51, PT ;  /* 0x000000510000780c */ /* 0x000fe20003f44270 */
[----:B-1----:R-:W-:Y:S01]  /*56a0*/  FFMA.FTZ R5, R13, c[0x0][0x2d0], -R3 ;  /* 0x0000b4000d057a23 */ /* 0x002fe20000010803 */
[----:B------:R-:W-:-:S02]  /*56b0*/  FSEL R174, R174, -INF , P0 ;  /* 0xff800000aeae7808 */ /* 0x000fc40000000000 */
[C---:B------:R-:W-:Y:S01]  /*56c0*/  ISETP.GT.AND P1, PT, R0.reuse, 0x58, PT ;  /* 0x000000580000780c */ /* 0x040fe20003f24270 */
[----:B------:R1:W3:Y:S01]  /*56d0*/  MUFU.EX2 R198, R5 ;  /* 0x0000000500c67308 */ /* 0x0002e20000000800 */
[----:B------:R-:W-:Y:S02]  /*56e0*/  FSEL R173, R173, -INF , P2 ;  /* 0xff800000adad7808 */ /* 0x000fe40001000000 */
[----:B------:R-:W-:Y:S02]  /*56f0*/  ISETP.GT.AND P0, PT, R0, 0x59, PT ;  /* 0x000000590000780c */ /* 0x000fe40003f04270 */
[----:B------:R-:W-:Y:S02]  /*5700*/  FSEL R172, R66, -INF , P1 ;  /* 0xff80000042ac7808 */ /* 0x000fe40000800000 */
[----:B------:R-:W-:Y:S02]  /*5710*/  FSETP.NEU.FTZ.AND P3, PT, R70, -INF , PT ;  /* 0xff8000004600780b */ /* 0x000fe40003f7d000 */
[----:B------:R-:W-:-:S02]  /*5720*/  ISETP.GT.AND P2, PT, R0, 0x60, PT ;  /* 0x000000600000780c */ /* 0x000fc40003f44270 */
[----:B------:R-:W-:Y:S02]  /*5730*/  FSEL R167, R67, -INF , P0 ;  /* 0xff80000043a77808 */ /* 0x000fe40000000000 */
[----:B------:R-:W-:Y:S02]  /*5740*/  ISETP.GT.AND P1, PT, R0, 0x61, PT ;  /* 0x000000610000780c */ /* 0x000fe40003f24270 */
[----:B------:R-:W-:Y:S02]  /*5750*/  FSEL R165, R38, -INF , P2 ;  /* 0xff80000026a57808 */ /* 0x000fe40001000000 */
[----:B-1----:R-:W-:Y:S01]  /*5760*/  FMNMX.FTZ R5, R142, R2, !PT ;  /* 0x000000028e057209 */ /* 0x002fe20007810000 */
[----:B------:R-:W-:Y:S01]  /*5770*/  FMUL.FTZ R2, R70, c[0x0][0x2d0] ;  /* 0x0000b40046027a20 */ /* 0x000fe20000410000 */
[----:B------:R-:W-:Y:S02]  /*5780*/  ISETP.GT.AND P0, PT, R0, 0x68, PT ;  /* 0x000000680000780c */ /* 0x000fe40003f04270 */
[----:B------:R-:W-:-:S02]  /*5790*/  FMNMX.FTZ R5, R145, R5, !PT ;  /* 0x0000000591057209 */ /* 0x000fc40007810000 */
[----:B------:R-:W-:Y:S02]  /*57a0*/  FSEL R2, R2, RZ, P3 ;  /* 0x000000ff02027208 */ /* 0x000fe40001800000 */
[----:B------:R-:W-:Y:S02]  /*57b0*/  FMNMX.FTZ R5, R153, R5, !PT ;  /* 0x0000000599057209 */ /* 0x000fe40007810000 */
[----:B------:R-:W-:Y:S01]  /*57c0*/  ISETP.GT.AND P2, PT, R0, 0x69, PT ;  /* 0x000000690000780c */ /* 0x000fe20003f44270 */
[--C-:B------:R-:W-:Y:S01]  /*57d0*/  FFMA.FTZ R0, R18, c[0x0][0x2d0], -R2.reuse ;  /* 0x0000b40012007a23 */ /* 0x100fe20000010802 */
[----:B------:R-:W-:Y:S01]  /*57e0*/  FMNMX.FTZ R5, R155, R5, !PT ;  /* 0x000000059b057209 */ /* 0x000fe20007810000 */
[----:B------:R-:W-:Y:S01]  /*57f0*/  FFMA.FTZ R6, R14, c[0x0][0x2d0], -R2 ;  /* 0x0000b4000e067a23 */ /* 0x000fe20000010802 */
[----:B------:R-:W-:Y:S01]  /*5800*/  FSEL R164, R39, -INF , P1 ;  /* 0xff80000027a47808 */ /* 0x000fe20000800000 */
[----:B------:R-:W-:Y:S01]  /*5810*/  MUFU.EX2 R235, R0 ;  /* 0x0000000000eb7308 */ /* 0x000fe20000000800 */
[----:B------:R-:W-:-:S02]  /*5820*/  FMNMX.FTZ R5, R156, R5, !PT ;  /* 0x000000059c057209 */ /* 0x000fc40007810000 */
[----:B------:R-:W-:Y:S02]  /*5830*/  FSEL R163, R30, -INF , P0 ;  /* 0xff8000001ea37808 */ /* 0x000fe40000000000 */
[----:B------:R-:W-:Y:S02]  /*5840*/  FMNMX.FTZ R5, R174, R5, !PT ;  /* 0x00000005ae057209 */ /* 0x000fe40007810000 */
[----:B------:R-:W-:Y:S01]  /*5850*/  FSEL R162, R31, -INF , P2 ;  /* 0xff8000001fa27808 */ /* 0x000fe20001000000 */
[----:B------:R1:W-:Y:S01]  /*5860*/  MUFU.EX2 R249, R6 ;  /* 0x0000000600f97308 */ /* 0x0003e20000000800 */
[----:B------:R-:W-:Y:S02]  /*5870*/  FMNMX.FTZ R5, R173, R5, !PT ;  /* 0x00000005ad057209 */ /* 0x000fe40007810000 */
[----:B--2---:R-:W-:Y:S02]  /*5880*/  F2FP.BF16.PACK_AB R8, R193, R188 ;  /* 0x000000bcc108723e */ /* 0x004fe400000010ff */
[----:B------:R-:W-:-:S02]  /*5890*/  FMNMX.FTZ R5, R172, R5, !PT ;  /* 0x00000005ac057209 */ /* 0x000fc40007810000 */
[----:B---3--:R-:W-:Y:S02]  /*58a0*/  F2FP.BF16.PACK_AB R10, R192, R198 ;  /* 0x000000c6c00a723e */ /* 0x008fe400000010ff */
[----:B------:R-:W-:-:S04]  /*58b0*/  FMNMX.FTZ R5, R167, R5, !PT ;  /* 0x00000005a7057209 */ /* 0x000fc80007810000 */
[----:B------:R-:W-:Y:S01]  /*58c0*/  FMNMX.FTZ R5, R165, R5, !PT ;  /* 0x00000005a5057209 */ /* 0x000fe20007810000 */
[----:B-1----:R-:W-:-:S03]  /*58d0*/  FFMA.FTZ R6, R15, c[0x0][0x2d0], -R2 ;  /* 0x0000b4000f067a23 */ /* 0x002fc60000010802 */
[----:B------:R-:W-:Y:S01]  /*58e0*/  FMNMX.FTZ R0, R164, R5, !PT ;  /* 0x00000005a4007209 */ /* 0x000fe20007810000 */
[----:B------:R-:W-:Y:S01]  /*58f0*/  FFMA.FTZ R5, R19, c[0x0][0x2d0], -R3 ;  /* 0x0000b40013057a23 */ /* 0x000fe20000010803 */
[----:B------:R1:W2:Y:S02]  /*5900*/  MUFU.EX2 R244, R6 ;  /* 0x0000000600f47308 */ /* 0x0002a40000000800 */
[----:B------:R-:W-:-:S04]  /*5910*/  FMNMX.FTZ R0, R163, R0, !PT ;  /* 0x00000000a3007209 */ /* 0x000fc80007810000 */
[----:B------:R-:W-:Y:S02]  /*5920*/  FMNMX.FTZ R0, R162, R0, !PT ;  /* 0x00000000a2007209 */ /* 0x000fe40007810000 */
[----:B------:R3:W-:Y:S01]  /*5930*/  MUFU.EX2 R220, R5 ;  /* 0x0000000500dc7308 */ /* 0x0007e20000000800 */
[----:B-1----:R-:W-:Y:S01]  /*5940*/  FFMA.FTZ R6, R16, c[0x0][0x2d0], -R2 ;  /* 0x0000b40010067a23 */ /* 0x002fe20000010802 */
[----:B--2---:R-:W-:-:S06]  /*5950*/  F2FP.BF16.PACK_AB R9, R244, R249 ;  /* 0x000000f9f409723e */ /* 0x004fcc00000010ff */
[----:B------:R1:W2:Y:S01]  /*5960*/  MUFU.EX2 R246, R6 ;  /* 0x0000000600f67308 */ /* 0x0002a20000000800 */
[----:B---3--:R-:W-:-:S07]  /*5970*/  FFMA.FTZ R5, R22, c[0x0][0x2d0], -R3 ;  /* 0x0000b40016057a23 */ /* 0x008fce0000010803 */
[----:B------:R3:W4:Y:S01]  /*5980*/  MUFU.EX2 R195, R5 ;  /* 0x0000000500c37308 */ /* 0x0007220000000800 */
[----:B-1----:R-:W1:Y:S01]  /*5990*/  SHFL.BFLY PT, R6, R0, 0x2, 0x1f ;  /* 0x0c401f0000067f89 */ /* 0x002e6200000e0000 */
[----:B--2---:R-:W-:Y:S01]  /*59a0*/  F2FP.BF16.PACK_AB R11, R235, R246 ;  /* 0x000000f6eb0b723e */ /* 0x004fe200000010ff */
[----:B---3--:R-:W-:-:S06]  /*59b0*/  FFMA.FTZ R5, R23, c[0x0][0x2d0], -R3 ;  /* 0x0000b40017057a23 */ /* 0x008fcc0000010803 */
[C---:B------:R-:W-:Y:S01]  /*59c0*/  HMMA.16816.F32.BF16 R32, R8.reuse, R80, RZ ;  /* 0x000000500820723c */ /* 0x040fe200000418ff */
[----:B----4-:R-:W-:Y:S01]  /*59d0*/  F2FP.BF16.PACK_AB R12, R195, R220 ;  /* 0x000000dcc30c723e */ /* 0x010fe200000010ff */
[----:B------:R2:W-:Y:S06]  /*59e0*/  MUFU.EX2 R210, R5 ;  /* 0x0000000500d27308 */ /* 0x0005ec0000000800 */
[----:B------:R-:W-:Y:S01]  /*59f0*/  HMMA.16816.F32.BF16 R64, R8, R84, RZ ;  /* 0x000000540840723c */ /* 0x000fe200000418ff */
[----:B-1----:R-:W-:-:S07]  /*5a00*/  FMNMX.FTZ R0, R0, R6, !PT ;  /* 0x0000000600007209 */ /* 0x002fce0007810000 */
[C---:B------:R-:W-:Y:S01]  /*5a10*/  HMMA.16816.F32.BF16 R36, R8.reuse, R48, RZ ;  /* 0x000000300824723c */ /* 0x040fe200000418ff */
[----:B--2---:R-:W-:Y:S01]  /*5a20*/  FFMA.FTZ R5, R24, c[0x0][0x2d0], -R3 ;  /* 0x0000b40018057a23 */ /* 0x004fe20000010803 */
[----:B------:R-:W1:Y:S03]  /*5a30*/  SHFL.BFLY PT, R6, R0, 0x1, 0x1f ;  /* 0x0c201f0000067f89 */ /* 0x000e6600000e0000 */
[----:B------:R2:W3:Y:S03]  /*5a40*/  MUFU.EX2 R211, R5 ;  /* 0x0000000500d37308 */ /* 0x0004e60000000800 */
[C---:B------:R-:W-:Y:S08]  /*5a50*/  HMMA.16816.F32.BF16 R16, R8.reuse, R56, RZ ;  /* 0x000000380810723c */ /* 0x040ff000000418ff */
[----:B------:R-:W-:Y:S01]  /*5a60*/  HMMA.16816.F32.BF16 R28, R8, R82, RZ ;  /* 0x00000052081c723c */ /* 0x000fe200000418ff */
[----:B--2---:R-:W-:Y:S01]  /*5a70*/  FFMA.FTZ R5, R20, c[0x0][0x2d0], -R2 ;  /* 0x0000b40014057a23 */ /* 0x004fe20000010802 */
[----:B---3--:R-:W-:-:S03]  /*5a80*/  F2FP.BF16.PACK_AB R14, R211, R210 ;  /* 0x000000d2d30e723e */ /* 0x008fc600000010ff */
[----:B------:R2:W-:Y:S02]  /*5a90*/  MUFU.EX2 R185, R5 ;  /* 0x0000000500b97308 */ /* 0x0005e40000000800 */
[--C-:B--2---:R-:W-:Y:S02]  /*5aa0*/  FFMA.FTZ R5, R21, c[0x0][0x2d0], -R2.reuse ;  /* 0x0000b40015057a23 */ /* 0x104fe40000010802 */
[C---:B------:R-:W-:Y:S04]  /*5ab0*/  HMMA.16816.F32.BF16 R20, R8.reuse, R50, RZ ;  /* 0x000000320814723c */ /* 0x040fe800000418ff */
[----:B------:R2:W3:Y:S02]  /*5ac0*/  MUFU.EX2 R186, R5 ;  /* 0x0000000500ba7308 */ /* 0x0004e40000000800 */
[--C-:B--2---:R-:W-:Y:S01]  /*5ad0*/  FFMA.FTZ R5, R25, c[0x0][0x2d0], -R2.reuse ;  /* 0x0000b40019057a23 */ /* 0x104fe20000010802 */
[----:B---3--:R-:W-:Y:S01]  /*5ae0*/  F2FP.BF16.PACK_AB R13, R186, R185 ;  /* 0x000000b9ba0d723e */ /* 0x008fe200000010ff */
[C---:B------:R-:W-:Y:S04]  /*5af0*/  HMMA.16816.F32.BF16 R24, R8.reuse, R86, RZ ;  /* 0x000000560818723c */ /* 0x040fe800000418ff */
[----:B------:R2:W-:Y:S04]  /*5b00*/  MUFU.EX2 R189, R5 ;  /* 0x0000000500bd7308 */ /* 0x0005e80000000800 */
[----:B------:R-:W-:Y:S01]  /*5b10*/  HMMA.16816.F32.BF16 R8, R8, R58, RZ ;  /* 0x0000003a0808723c */ /* 0x000fe200000418ff */
[----:B--2---:R-:W-:Y:S01]  /*5b20*/  FFMA.FTZ R5, R72, c[0x0][0x2d0], -R2 ;  /* 0x0000b40048057a23 */ /* 0x004fe20000010802 */
[----:B-1----:R-:W-:-:S03]  /*5b30*/  FMNMX.FTZ R72, R0, R6, !PT ;  /* 0x0000000600487209 */ /* 0x002fc60007810000 */
[----:B------:R1:W2:Y:S01]  /*5b40*/  MUFU.EX2 R215, R5 ;  /* 0x0000000500d77308 */ /* 0x0002a20000000800 */
[C---:B------:R-:W-:Y:S01]  /*5b50*/  FSETP.NEU.FTZ.AND P0, PT, R72.reuse, -INF , PT ;  /* 0xff8000004800780b */ /* 0x040fe20003f1d000 */
[----:B------:R-:W-:-:S05]  /*5b60*/  FMUL.FTZ R0, R72, c[0x0][0x2d0] ;  /* 0x0000b40048007a20 */ /* 0x000fca0000410000 */
[----:B------:R-:W-:Y:S01]  /*5b70*/  FSEL R0, R0, RZ, P0 ;  /* 0x000000ff00007208 */ /* 0x000fe20000000000 */
[----:B-1----:R-:W-:Y:S01]  /*5b80*/  FFMA.FTZ R5, R88, c[0x0][0x2d0], -R4 ;  /* 0x0000b40058057a23 */ /* 0x002fe20000010804 */
[----:B--2---:R-:W-:-:S03]  /*5b90*/  F2FP.BF16.PACK_AB R15, R215, R189 ;  /* 0x000000bdd70f723e */ /* 0x004fc600000010ff */
[----:B------:R1:W-:Y:S04]  /*5ba0*/  MUFU.EX2 R213, R5 ;  /* 0x0000000500d57308 */ /* 0x0003e80000000800 */
        /* <DEDUP_REMOVED lines=12> */
[----:B------:R1:W-:Y:S02]  /*5c70*/  MUFU.EX2 R6, R5 ;  /* 0x0000000500067308 */ /* 0x0003e40000000800 */
[----:B-1----:R-:W-:-:S06]  /*5c80*/  FFMA.FTZ R5, R7, c[0x0][0x2d0], -R0 ;  /* 0x0000b40007057a23 */ /* 0x002fcc0000010800 */
[----:B------:R1:W-:Y:S02]  /*5c90*/  MUFU.EX2 R161, R5 ;  /* 0x0000000500a17308 */ /* 0x0003e40000000800 */
[----:B-1----:R-:W-:-:S06]  /*5ca0*/  FFMA.FTZ R5, R60, c[0x0][0x2d0], -R0 ;  /* 0x0000b4003c057a23 */ /* 0x002fcc0000010800 */
[----:B------:R1:W3:Y:S02]  /*5cb0*/  MUFU.EX2 R7, R5 ;  /* 0x0000000500077308 */ /* 0x0002e40000000800 */
[----:B-1----:R-:W-:-:S06]  /*5cc0*/  FFMA.FTZ R5, R61, c[0x0][0x2d0], -R0 ;  /* 0x0000b4003d057a23 */ /* 0x002fcc0000010800 */
[----:B------:R1:W-:Y:S02]  /*5cd0*/  MUFU.EX2 R175, R5 ;  /* 0x0000000500af7308 */ /* 0x0003e40000000800 */
[----:B-1----:R-:W-:-:S06]  /*5ce0*/  FFMA.FTZ R5, R62, c[0x0][0x2d0], -R0 ;  /* 0x0000b4003e057a23 */ /* 0x002fcc0000010800 */
[----:B------:R1:W4:Y:S02]  /*5cf0*/  MUFU.EX2 R176, R5 ;  /* 0x0000000500b07308 */ /* 0x0003240000000800 */
[----:B-1----:R-:W-:-:S06]  /*5d00*/  FFMA.FTZ R5, R95, c[0x0][0x2d0], -R4 ;  /* 0x0000b4005f057a23 */ /* 0x002fcc0000010804 */
[----:B------:R1:W-:Y:S02]  /*5d10*/  MUFU.EX2 R187, R5 ;  /* 0x0000000500bb7308 */ /* 0x0003e40000000800 */
[----:B-1----:R-:W-:Y:S02]  /*5d20*/  FFMA.FTZ R5, R96, c[0x0][0x2d0], -R4 ;  /* 0x0000b40060057a23 */ /* 0x002fe40000010804 */
[----:B------:R-:W-:Y:S04]  /*5d30*/  HMMA.16816.F32.BF16 R96, R12, R78, R8 ;  /* 0x0000004e0c60723c */ /* 0x000fe80000041808 */
[----:B------:R1:W1:Y:S03]  /*5d40*/  MUFU.EX2 R119, R5 ;  /* 0x0000000500777308 */ /* 0x0002660000000800 */
[----:B------:R-:W-:-:S02]  /*5d50*/  F2FP.BF16.PACK_AB R8, R221, R242 ;  /* 0x000000f2dd08723e */ /* 0x000fc400000010ff */
[----:B--2---:R-:W-:Y:S02]  /*5d60*/  F2FP.BF16.PACK_AB R10, R214, R213 ;  /* 0x000000d5d60a723e */ /* 0x004fe400000010ff */
[----:B---3--:R-:W-:Y:S02]  /*5d70*/  F2FP.BF16.PACK_AB R9, R7, R161 ;  /* 0x000000a10709723e */ /* 0x008fe400000010ff */
[----:B----4-:R-:W-:Y:S01]  /*5d80*/  F2FP.BF16.PACK_AB R11, R176, R175 ;  /* 0x000000afb00b723e */ /* 0x010fe200000010ff */
[----:B-1----:R-:W-:-:S06]  /*5d90*/  FFMA.FTZ R5, R63, c[0x0][0x2d0], -R0 ;  /* 0x0000b4003f057a23 */ /* 0x002fcc0000010800 */
[C---:B------:R-:W-:Y:S01]  /*5da0*/  HMMA.16816.F32.BF16 R28, R8.reuse, R84, RZ ;  /* 0x00000054081c723c */ /* 0x040fe200000418ff */
[----:B------:R1:W-:Y:S07]  /*5db0*/  MUFU.EX2 R217, R5 ;  /* 0x0000000500d97308 */ /* 0x0003ee0000000800 */
[C---:B------:R-:W-:Y:S08]  /*5dc0*/  HMMA.16816.F32.BF16 R20, R8.reuse, R48, RZ ;  /* 0x000000300814723c */ /* 0x040ff000000418ff */
[----:B------:R-:W-:Y:S01]  /*5dd0*/  HMMA.16816.F32.BF16 R24, R8, R86, RZ ;  /* 0x000000560818723c */ /* 0x000fe200000418ff */
[----:B-1----:R-:W-:-:S02]  /*5de0*/  FFMA.FTZ R5, R68, c[0x0][0x2d0], -R0 ;  /* 0x0000b40044057a23 */ /* 0x002fc40000010800 */
[----:B------:R-:W-:Y:S02]  /*5df0*/  IMAD.MOV.U32 R68, RZ, RZ, R215 ;  /* 0x000000ffff447224 */ /* 0x000fe400078e00d7 */
[----:B------:R1:W2:Y:S03]  /*5e00*/  MUFU.EX2 R216, R5 ;  /* 0x0000000500d87308 */ /* 0x0002a60000000800 */
[C---:B------:R-:W-:Y:S08]  /*5e10*/  HMMA.16816.F32.BF16 R12, R8.reuse, R56, RZ ;  /* 0x00000038080c723c */ /* 0x040ff000000418ff */
[----:B------:R-:W-:Y:S01]  /*5e20*/  HMMA.16816.F32.BF16 R16, R8, R50, RZ ;  /* 0x000000320810723c */ /* 0x000fe200000418ff */
[----:B-1----:R-:W-:-:S02]  /*5e30*/  FFMA.FTZ R5, R69, c[0x0][0x2d0], -R0 ;  /* 0x0000b40045057a23 */ /* 0x002fc40000010800 */
[----:B------:R-:W-:-:S05]  /*5e40*/  IMAD.MOV.U32 R69, RZ, RZ, R119 ;  /* 0x000000ffff457224 */ /* 0x000fca00078e0077 */
[C---:B------:R-:W-:Y:S01]  /*5e50*/  HMMA.16816.F32.BF16 R36, R8.reuse, R80, RZ ;  /* 0x000000500824723c */ /* 0x040fe200000418ff */
[----:B------:R1:W-:Y:S07]  /*5e60*/  MUFU.EX2 R119, R5 ;  /* 0x0000000500777308 */ /* 0x0003ee0000000800 */
[C---:B------:R-:W-:Y:S08]  /*5e70*/  HMMA.16816.F32.BF16 R32, R8.reuse, R82, RZ ;  /* 0x000000520820723c */ /* 0x040ff000000418ff */
[----:B------:R-:W-:Y:S01]  /*5e80*/  HMMA.16816.F32.BF16 R56, R8, R58, RZ ;  /* 0x0000003a0838723c */ /* 0x000fe200000418ff */
[----:B-1----:R-:W-:-:S04]  /*5e90*/  FFMA.FTZ R5, R74, c[0x0][0x2d0], -R0 ;  /* 0x0000b4004a057a23 */ /* 0x002fc80000010800 */
[----:B------:R1:W3:Y:S02]  /*5ea0*/  MUFU.EX2 R74, R5 ;  /* 0x00000005004a7308 */ /* 0x0002e40000000800 */
[----:B------:R-:W-:Y:S02]  /*5eb0*/  F2FP.BF16.PACK_AB R8, R6, R236 ;  /* 0x000000ec0608723e */ /* 0x000fe400000010ff */
[----:B--2---:R-:W-:Y:S02]  /*5ec0*/  F2FP.BF16.PACK_AB R9, R216, R217 ;  /* 0x000000d9d809723e */ /* 0x004fe400000010ff */
[----:B------:R-:W-:Y:S01]  /*5ed0*/  F2FP.BF16.PACK_AB R10, R69, R187 ;  /* 0x000000bb450a723e */ /* 0x000fe200000010ff */
[----:B-1----:R-:W-:Y:S01]  /*5ee0*/  FFMA.FTZ R5, R139, c[0x0][0x2d0], -R4 ;  /* 0x0000b4008b057a23 */ /* 0x002fe20000010804 */
[----:B---3--:R-:W-:-:S03]  /*5ef0*/  F2FP.BF16.PACK_AB R11, R74, R119 ;  /* 0x000000774a0b723e */ /* 0x008fc600000010ff */
[----:B------:R1:W-:Y:S04]  /*5f00*/  MUFU.EX2 R252, R5 ;  /* 0x0000000500fc7308 */ /* 0x0003e80000000800 */
[C---:B------:R-:W-:Y:S08]  /*5f10*/  HMMA.16816.F32.BF16 R80, R8.reuse, R44, R28 ;  /* 0x0000002c0850723c */ /* 0x040ff0000004181c */
[----:B------:R-:W-:Y:S01]  /*5f20*/  HMMA.16816.F32.BF16 R64, R8, R40, R20 ;  /* 0x000000280840723c */ /* 0x000fe20000041814 */
[----:B------:R-:W2:Y:S01]  /*5f30*/  LDSM.16.MT88.4 R20, [R224+0x1000] ;  /* 0x00100000e014783b */ /* 0x000ea20000004200 */
[----:B-1----:R-:W-:-:S02]  /*5f40*/  FFMA.FTZ R5, R140, c[0x0][0x2d0], -R4 ;  /* 0x0000b4008c057a23 */ /* 0x002fc40000010804 */
[----:B------:R-:W-:Y:S02]  /*5f50*/  IMAD.MOV.U32 R140, RZ, RZ, R204 ;  /* 0x000000ffff8c7224 */ /* 0x000fe400078e00cc */
[----:B------:R1:W-:Y:S02]  /*5f60*/  MUFU.EX2 R60, R5 ;  /* 0x00000005003c7308 */ /* 0x0003e40000000800 */
[C---:B------:R-:W-:Y:S01]  /*5f70*/  HMMA.16816.F32.BF16 R48, R8.reuse, R76, R12 ;  /* 0x0000004c0830723c */ /* 0x040fe2000004180c */
[----:B------:R-:W-:Y:S07]  /*5f80*/  LDSM.16.MT88.4 R12, [R225+0x1000] ;  /* 0x00100000e10c783b */ /* 0x000fee0000004200 */
[----:B------:R-:W-:Y:S01]  /*5f90*/  HMMA.16816.F32.BF16 R44, R8, R46, R24 ;  /* 0x0000002e082c723c */ /* 0x000fe20000041818 */
[----:B------:R-:W-:Y:S01]  /*5fa0*/  LDSM.16.MT88.4 R24, [R227+0x1000] ;  /* 0x00100000e318783b */ /* 0x000fe20000004200 */
[----:B-1----:R-:W-:-:S06]  /*5fb0*/  FFMA.FTZ R5, R141, c[0x0][0x2d0], -R4 ;  /* 0x0000b4008d057a23 */ /* 0x002fcc0000010804 */
[C---:B------:R-:W-:Y:S01]  /*5fc0*/  HMMA.16816.F32.BF16 R40, R8.reuse, R42, R16 ;  /* 0x0000002a0828723c */ /* 0x040fe20000041810 */
[----:B------:R-:W-:Y:S01]  /*5fd0*/  IMAD.MOV.U32 R141, RZ, RZ, R211 ;  /* 0x000000ffff8d7224 */ /* 0x000fe200078e00d3 */
[----:B------:R-:W1:Y:S01]  /*5fe0*/  LDSM.16.MT88.4 R16, [R228+0x1000] ;  /* 0x00100000e410783b */ /* 0x000e620000004200 */
[----:B------:R3:W-:Y:S05]  /*5ff0*/  MUFU.EX2 R139, R5 ;  /* 0x00000005008b7308 */ /* 0x0007ea0000000800 */
[C---:B------:R-:W-:Y:S08]  /*6000*/  HMMA.16816.F32.BF16 R84, R8.reuse, R52, R36 ;  /* 0x000000340854723c */ /* 0x040ff00000041824 */
[----:B------:R-:W-:Y:S01]  /*6010*/  HMMA.16816.F32.BF16 R32, R8, R54, R32 ;  /* 0x000000360820723c */ /* 0x000fe20000041820 */
[----:B---3--:R-:W-:-:S02]  /*6020*/  FFMA.FTZ R5, R143, c[0x0][0x2d0], -R4 ;  /* 0x0000b4008f057a23 */ /* 0x008fc40000010804 */
[----:B------:R-:W-:Y:S02]  /*6030*/  IMAD.MOV.U32 R143, RZ, RZ, R210 ;  /* 0x000000ffff8f7224 */ /* 0x000fe400078e00d2 */
[----:B------:R3:W-:Y:S03]  /*6040*/  MUFU.EX2 R61, R5 ;  /* 0x00000005003d7308 */ /* 0x0007e60000000800 */
[----:B------:R-:W-:Y:S01]  /*6050*/  HMMA.16816.F32.BF16 R28, R8, R78, R56 ;  /* 0x0000004e081c723c */ /* 0x000fe20000041838 */
[----:B---3--:R-:W-:Y:S02]  /*6060*/  FFMA.FTZ R5, R75, c[0x0][0x2d0], -R0 ;  /* 0x0000b4004b057a23 */ /* 0x008fe40000010800 */
[----:B------:R-:W-:Y:S02]  /*6070*/  IMAD.MOV.U32 R75, RZ, RZ, R209 ;  /* 0x000000ffff4b7224 */ /* 0x000fe400078e00d1 */
[----:B------:R3:W-:Y:S02]  /*6080*/  MUFU.EX2 R247, R5 ;  /* 0x0000000500f77308 */ /* 0x0007e40000000800 */
[----:B---3--:R-:W-:-:S02]  /*6090*/  FFMA.FTZ R5, R132, c[0x0][0x2d0], -R3 ;  /* 0x0000b40084057a23 */ /* 0x008fc40000010803 */
[----:B------:R-:W-:-:S04]  /*60a0*/  IMAD.MOV.U32 R132, RZ, RZ, R220 ;  /* 0x000000ffff847224 */ /* 0x000fc800078e00dc */
[----:B------:R3:W-:Y:S02]  /*60b0*/  MUFU.EX2 R245, R5 ;  /* 0x0000000500f57308 */ /* 0x0007e40000000800 */
[----:B---3--:R-:W-:Y:S02]  /*60c0*/  FFMA.FTZ R5, R133, c[0x0][0x2d0], -R3 ;  /* 0x0000b40085057a23 */ /* 0x008fe40000010803 */
[----:B------:R-:W-:-:S04]  /*60d0*/  IMAD.MOV.U32 R133, RZ, RZ, R219 ;  /* 0x000000ffff857224 */ /* 0x000fc800078e00db */
[----:B------:R3:W4:Y:S02]  /*60e0*/  MUFU.EX2 R248, R5 ;  /* 0x0000000500f87308 */ /* 0x0007240000000800 */
[----:B---3--:R-:W-:Y:S01]  /*60f0*/  FFMA.FTZ R5, R134, c[0x0][0x2d0], -R3 ;  /* 0x0000b40086057a23 */ /* 0x008fe20000010803 */
[----:B----4-:R-:W-:Y:S01]  /*6100*/  F2FP.BF16.PACK_AB R8, R248, R245 ;  /* 0x000000f5f808723e */ /* 0x010fe200000010ff */
        /* <DEDUP_REMOVED lines=8> */
[----:B------:R3:W-:Y:S01]  /*6190*/  MUFU.EX2 R223, R5 ;  /* 0x0000000500df7308 */ /* 0x0007e20000000800 */
[----:B------:R-:W-:Y:S02]  /*61a0*/  IMAD.MOV.U32 R75, RZ, RZ, R141 ;  /* 0x000000ffff4b7224 */ /* 0x000fe400078e008d */
[----:B------:R-:W-:Y:S02]  /*61b0*/  IMAD.MOV.U32 R141, RZ, RZ, R189 ;  /* 0x000000ffff8d7224 */ /* 0x000fe400078e00bd */
[----:B------:R-:W-:Y:S02]  /*61c0*/  IMAD.MOV.U32 R189, RZ, RZ, R200 ;  /* 0x000000ffffbd7224 */ /* 0x000fe400078e00c8 */
[----:B---3--:R-:W-:-:S04]  /*61d0*/  FFMA.FTZ R5, R118, c[0x0][0x2d0], -R2 ;  /* 0x0000b40076057a23 */ /* 0x008fc80000010802 */
        /* <DEDUP_REMOVED lines=9> */
[----:B----4-:R-:W-:-:S05]  /*6270*/  F2FP.BF16.PACK_AB R11, R222, R220 ;  /* 0x000000dcde0b723e */ /* 0x010fca00000010ff */
[----:B------:R3:W4:Y:S02]  /*6280*/  MUFU.EX2 R219, R5 ;  /* 0x0000000500db7308 */ /* 0x0007240000000800 */
[C---:B--2---:R-:W-:Y:S08]  /*6290*/  HMMA.16816.F32.BF16 R52, R8.reuse, R20, R128 ;  /* 0x000000140834723c */ /* 0x044ff00000041880 */
[----:B-1----:R-:W-:Y:S01]  /*62a0*/  HMMA.16816.F32.BF16 R60, R8, R16, R124 ;  /* 0x00000010083c723c */ /* 0x002fe2000004187c */
[----:B---3--:R-:W-:-:S04]  /*62b0*/  FFMA.FTZ R5, R91, c[0x0][0x2d0], -R0 ;  /* 0x0000b4005b057a23 */ /* 0x008fc80000010800 */
[----:B------:R1:W-:Y:S03]  /*62c0*/  MUFU.EX2 R218, R5 ;  /* 0x0000000500da7308 */ /* 0x0003e60000000800 */
[C---:B------:R-:W-:Y:S08]  /*62d0*/  HMMA.16816.F32.BF16 R88, R8.reuse, R12, R120 ;  /* 0x0000000c0858723c */ /* 0x040ff00000041878 */
[----:B------:R-:W-:Y:S01]  /*62e0*/  HMMA.16816.F32.BF16 R100, R8, R24, R100 ;  /* 0x000000180864723c */ /* 0x000fe20000041864 */
[----:B-1----:R-:W-:-:S07]  /*62f0*/  FFMA.FTZ R5, R92, c[0x0][0x2d0], -R0 ;  /* 0x0000b4005c057a23 */ /* 0x002fce0000010800 */
[C---:B------:R-:W-:Y:S01]  /*6300*/  HMMA.16816.F32.BF16 R36, R8.reuse, R22, R112 ;  /* 0x000000160824723c */ /* 0x040fe20000041870 */
[----:B------:R1:W2:Y:S07]  /*6310*/  MUFU.EX2 R215, R5 ;  /* 0x0000000500d77308 */ /* 0x0002ae0000000800 */
[C---:B------:R-:W-:Y:S08]  /*6320*/  HMMA.16816.F32.BF16 R56, R8.reuse, R18, R108 ;  /* 0x000000120838723c */ /* 0x040ff0000004186c */
[----:B------:R-:W-:Y:S01]  /*6330*/  HMMA.16816.F32.BF16 R92, R8, R14, R104 ;  /* 0x0000000e085c723c */ /* 0x000fe20000041868 */
[----:B-1----:R-:W-:-:S04]  /*6340*/  FFMA.FTZ R5, R157, c[0x0][0x2d0], -R4 ;  /* 0x0000b4009d057a23 */ /* 0x002fc80000010804 */
[----:B------:R1:W-:Y:S03]  /*6350*/  MUFU.EX2 R209, R5 ;  /* 0x0000000500d17308 */ /* 0x0003e60000000800 */
[----:B------:R-:W-:Y:S07]  /*6360*/  HMMA.16816.F32.BF16 R96, R8, R26, R96 ;  /* 0x0000001a0860723c */ /* 0x000fee0000041860 */
[----:B------:R-:W-:-:S02]  /*6370*/  F2FP.BF16.PACK_AB R8, R137, R252 ;  /* 0x000000fc8908723e */ /* 0x000fc400000010ff */
[----:B----4-:R-:W-:Y:S02]  /*6380*/  F2FP.BF16.PACK_AB R9, R219, R247 ;  /* 0x000000f7db09723e */ /* 0x010fe400000010ff */
[----:B------:R-:W-:Y:S02]  /*6390*/  F2FP.BF16.PACK_AB R10, R136, R139 ;  /* 0x0000008b880a723e */ /* 0x000fe400000010ff */
[----:B--2---:R-:W-:Y:S01]  /*63a0*/  F2FP.BF16.PACK_AB R11, R215, R218 ;  /* 0x000000dad70b723e */ /* 0x004fe200000010ff */
[--C-:B-1----:R-:W-:Y:S02]  /*63b0*/  FFMA.FTZ R5, R158, c[0x0][0x2d0], -R4.reuse ;  /* 0x0000b4009e057a23 */ /* 0x102fe40000010804 */
[----:B------:R-:W-:Y:S02]  /*63c0*/  IMAD.MOV.U32 R158, RZ, RZ, R193 ;  /* 0x000000ffff9e7224 */ /* 0x000fe400078e00c1 */
[----:B------:R1:W-:Y:S02]  /*63d0*/  MUFU.EX2 R210, R5 ;  /* 0x0000000500d27308 */ /* 0x0003e40000000800 */
[C---:B------:R-:W-:Y:S08]  /*63e0*/  HMMA.16816.F32.BF16 R104, R8.reuse, R20, R84 ;  /* 0x000000140868723c */ /* 0x040ff00000041854 */
[----:B------:R-:W-:Y:S01]  /*63f0*/  HMMA.16816.F32.BF16 R108, R8, R22, R32 ;  /* 0x00000016086c723c */ /* 0x000fe20000041820 */
[----:B------:R-:W2:Y:S01]  /*6400*/  LDSM.16.MT88.4 R20, [R224+0x1800] ;  /* 0x00180000e014783b */ /* 0x000ea20000004200 */
[----:B-1----:R-:W-:-:S06]  /*6410*/  FFMA.FTZ R5, R159, c[0x0][0x2d0], -R4 ;  /* 0x0000b4009f057a23 */ /* 0x002fcc0000010804 */
[C---:B------:R-:W-:Y:S01]  /*6420*/  HMMA.16816.F32.BF16 R80, R8.reuse, R16, R80 ;  /* 0x000000100850723c */ /* 0x040fe20000041850 */
[----:B------:R-:W-:Y:S01]  /*6430*/  IMAD.MOV.U32 R159, RZ, RZ, R188 ;  /* 0x000000ffff9f7224 */ /* 0x000fe200078e00bc */
[----:B------:R1:W-:Y:S06]  /*6440*/  MUFU.EX2 R211, R5 ;  /* 0x0000000500d37308 */ /* 0x0003ec0000000800 */
[C---:B------:R-:W-:Y:S01]  /*6450*/  HMMA.16816.F32.BF16 R76, R8.reuse, R18, R44 ;  /* 0x00000012084c723c */ /* 0x040fe2000004182c */
[----:B------:R-:W3:Y:S07]  /*6460*/  LDSM.16.MT88.4 R16, [R228+0x1800] ;  /* 0x00180000e410783b */ /* 0x000eee0000004200 */
[----:B------:R-:W-:Y:S01]  /*6470*/  HMMA.16816.F32.BF16 R64, R8, R12, R64 ;  /* 0x0000000c0840723c */ /* 0x000fe20000041840 */
[----:B-1----:R-:W-:-:S02]  /*6480*/  FFMA.FTZ R5, R160, c[0x0][0x2d0], -R4 ;  /* 0x0000b400a0057a23 */ /* 0x002fc40000010804 */
[----:B------:R-:W-:Y:S02]  /*6490*/  IMAD.MOV.U32 R160, RZ, RZ, R187 ;  /* 0x000000ffffa07224 */ /* 0x000fe400078e00bb */
[----:B------:R1:W-:Y:S03]  /*64a0*/  MUFU.EX2 R212, R5 ;  /* 0x0000000500d47308 */ /* 0x0003e60000000800 */
[C---:B------:R-:W-:Y:S01]  /*64b0*/  HMMA.16816.F32.BF16 R40, R8.reuse, R14, R40 ;  /* 0x0000000e0828723c */ /* 0x040fe20000041828 */
[----:B------:R-:W4:Y:S07]  /*64c0*/  LDSM.16.MT88.4 R12, [R225+0x1800] ;  /* 0x00180000e10c783b */ /* 0x000f2e0000004200 */
[----:B------:R-:W-:Y:S01]  /*64d0*/  HMMA.16816.F32.BF16 R32, R8, R24, R48 ;  /* 0x000000180820723c */ /* 0x000fe20000041830 */
[----:B-1----:R-:W-:-:S07]  /*64e0*/  FFMA.FTZ R5, R116, c[0x0][0x2d0], -R0 ;  /* 0x0000b40074057a23 */ /* 0x002fce0000010800 */
[----:B------:R-:W-:Y:S01]  /*64f0*/  HMMA.16816.F32.BF16 R28, R8, R26, R28 ;  /* 0x0000001a081c723c */ /* 0x000fe2000004181c */
[----:B------:R-:W1:Y:S01]  /*6500*/  LDSM.16.MT88.4 R24, [R227+0x1800] ;  /* 0x00180000e318783b */ /* 0x000e620000004200 */
[----:B------:R2:W-:Y:S02]  /*6510*/  MUFU.EX2 R205, R5 ;  /* 0x0000000500cd7308 */ /* 0x0005e40000000800 */
[----:B--2---:R-:W-:Y:S02]  /*6520*/  FFMA.FTZ R5, R150, c[0x0][0x2d0], -R3 ;  /* 0x0000b40096057a23 */ /* 0x004fe40000010803 */
[----:B------:R-:W-:-:S04]  /*6530*/  IMAD.MOV.U32 R150, RZ, RZ, R206 ;  /* 0x000000ffff967224 */ /* 0x000fc800078e00ce */
[----:B------:R2:W-:Y:S02]  /*6540*/  MUFU.EX2 R204, R5 ;  /* 0x0000000500cc7308 */ /* 0x0005e40000000800 */
[----:B--2---:R-:W-:Y:S02]  /*6550*/  FFMA.FTZ R5, R151, c[0x0][0x2d0], -R3 ;  /* 0x0000b40097057a23 */ /* 0x004fe40000010803 */
[----:B------:R-:W-:-:S04]  /*6560*/  IMAD.MOV.U32 R151, RZ, RZ, R192 ;  /* 0x000000ffff977224 */ /* 0x000fc800078e00c0 */
[----:B------:R2:W1:Y:S02]  /*6570*/  MUFU.EX2 R206, R5 ;  /* 0x0000000500ce7308 */ /* 0x0004640000000800 */
[----:B--2---:R-:W-:Y:S01]  /*6580*/  FFMA.FTZ R5, R152, c[0x0][0x2d0], -R3 ;  /* 0x0000b40098057a23 */ /* 0x004fe20000010803 */
[----:B-1----:R-:W-:Y:S01]  /*6590*/  F2FP.BF16.PACK_AB R8, R206, R204 ;  /* 0x000000ccce08723e */ /* 0x002fe200000010ff */
[----:B------:R-:W-:-:S04]  /*65a0*/  IMAD.MOV.U32 R152, RZ, RZ, R207 ;  /* 0x000000ffff987224 */ /* 0x000fc800078e00cf */
[----:B------:R1:W-:Y:S02]  /*65b0*/  MUFU.EX2 R207, R5 ;  /* 0x0000000500cf7308 */ /* 0x0003e40000000800 */
[----:B-1----:R-:W-:Y:S02]  /*65c0*/  FFMA.FTZ R5, R154, c[0x0][0x2d0], -R3 ;  /* 0x0000b4009a057a23 */ /* 0x002fe40000010803 */
[----:B------:R-:W-:-:S04]  /*65d0*/  IMAD.MOV.U32 R154, RZ, RZ, R208 ;  /* 0x000000ffff9a7224 */ /* 0x000fc800078e00d0 */
[----:B------:R1:W2:Y:S02]  /*65e0*/  MUFU.EX2 R208, R5 ;  /* 0x0000000500d07308 */ /* 0x0002a40000000800 */
[----:B-1----:R-:W-:Y:S01]  /*65f0*/  FFMA.FTZ R5, R148, c[0x0][0x2d0], -R2 ;  /* 0x0000b40094057a23 */ /* 0x002fe20000010802 */
[----:B--2---:R-:W-:Y:S01]  /*6600*/  F2FP.BF16.PACK_AB R10, R208, R207 ;  /* 0x000000cfd00a723e */ /* 0x004fe200000010ff */
[----:B------:R-:W-:Y:S02]  /*6610*/  IMAD.MOV.U32 R148, RZ, RZ, R134 ;  /* 0x000000ffff947224 */ /* 0x000fe400078e0086 */
[----:B------:R-:W-:Y:S02]  /*6620*/  IMAD.MOV.U32 R134, RZ, RZ, R143 ;  /* 0x000000ffff867224 */ /* 0x000fe400078e008f */
[----:B------:R-:W-:Y:S02]  /*6630*/  IMAD.MOV.U32 R143, RZ, RZ, R68 ;  /* 0x000000ffff8f7224 */ /* 0x000fe400078e0044 */
[----:B------:R-:W-:-:S02]  /*6640*/  IMAD.MOV.U32 R68, RZ, RZ, R190 ;  /* 0x000000ffff447224 */ /* 0x000fc400078e00be */
[----:B------:R-:W-:Y:S02]  /*6650*/  IMAD.MOV.U32 R190, RZ, RZ, R203 ;  /* 0x000000ffffbe7224 */ /* 0x000fe400078e00cb */
[----:B------:R1:W-:Y:S01]  /*6660*/  MUFU.EX2 R203, R5 ;  /* 0x0000000500cb7308 */ /* 0x0003e20000000800 */
[----:B------:R-:W-:Y:S02]  /*6670*/  IMAD.MOV.U32 R75, RZ, RZ, R143 ;  /* 0x000000ffff4b7224 */ /* 0x000fe400078e008f */
[----:B------:R-:W-:Y:S02]  /*6680*/  IMAD.MOV.U32 R143, RZ, RZ, R141 ;  /* 0x000000ffff8f7224 */ /* 0x000fe400078e008d */
[----:B------:R-:W-:Y:S02]  /*6690*/  IMAD.MOV.U32 R141, RZ, RZ, R198 ;  /* 0x000000ffff8d7224 */ /* 0x000fe400078e00c6 */
[----:B------:R-:W-:Y:S02]  /*66a0*/  IMAD.MOV.U32 R157, RZ, RZ, R134 ;  /* 0x000000ffff9d7224 */ /* 0x000fe400078e0086 */
[----:B------:R-:W-:-:S02]  /*66b0*/  IMAD.MOV.U32 R134, RZ, RZ, R185 ;  /* 0x000000ffff867224 */ /* 0x000fc400078e00b9 */
[----:B-1----:R-:W-:Y:S02]  /*66c0*/  FFMA.FTZ R5, R147, c[0x0][0x2d0], -R2 ;  /* 0x0000b40093057a23 */ /* 0x002fe40000010802 */
[----:B------:R-:W-:Y:S02]  /*66d0*/  IMAD.MOV.U32 R147, RZ, RZ, R186 ;  /* 0x000000ffff937224 */ /* 0x000fe400078e00ba */
[----:B------:R1:W2:Y:S02]  /*66e0*/  MUFU.EX2 R200, R5 ;  /* 0x0000000500c87308 */ /* 0x0002a40000000800 */
[----:B-1----:R-:W-:Y:S01]  /*66f0*/  FFMA.FTZ R5, R149, c[0x0][0x2d0], -R2 ;  /* 0x0000b40095057a23 */ /* 0x002fe20000010802 */
[----:B--2---:R-:W-:Y:S01]  /*6700*/  F2FP.BF16.PACK_AB R9, R200, R203 ;  /* 0x000000cbc809723e */ /* 0x004fe200000010ff */
[----:B------:R-:W-:-:S04]  /*6710*/  IMAD.MOV.U32 R149, RZ, RZ, R201 ;  /* 0x000000ffff957224 */ /* 0x000fc800078e00c9 */
[----:B------:R1:W-:Y:S02]  /*6720*/  MUFU.EX2 R201, R5 ;  /* 0x0000000500c97308 */ /* 0x0003e40000000800 */
[----:B-1----:R-:W-:Y:S02]  /*6730*/  FFMA.FTZ R5, R146, c[0x0][0x2d0], -R2 ;  /* 0x0000b40092057a23 */ /* 0x002fe40000010802 */
[----:B------:R-:W-:-:S04]  /*6740*/  IMAD.MOV.U32 R146, RZ, RZ, R202 ;  /* 0x000000ffff927224 */ /* 0x000fc800078e00ca */
[----:B------:R1:W2:Y:S02]  /*6750*/  MUFU.EX2 R202, R5 ;  /* 0x0000000500ca7308 */ /* 0x0002a40000000800 */
[----:B-1----:R-:W-:Y:S01]  /*6760*/  FFMA.FTZ R5, R135, c[0x0][0x2d0], -R0 ;  /* 0x0000b40087057a23 */ /* 0x002fe20000010800 */
[----:B--2---:R-:W-:Y:S01]  /*6770*/  F2FP.BF16.PACK_AB R11, R202, R201 ;  /* 0x000000c9ca0b723e */ /* 0x004fe200000010ff */
[----:B------:R-:W-:-:S04]  /*6780*/  IMAD.MOV.U32 R135, RZ, RZ, R199 ;  /* 0x000000ffff877224 */ /* 0x000fc800078e00c7 */
[----:B------:R1:W2:Y:S02]  /*6790*/  MUFU.EX2 R199, R5 ;  /* 0x0000000500c77308 */ /* 0x0002a40000000800 */
[C---:B------:R-:W-:Y:S08]  /*67a0*/  HMMA.16816.F32.BF16 R112, R8.reuse, R20, R52 ;  /* 0x000000140870723c */ /* 0x040ff00000041834 */
[----:B------:R-:W-:Y:S01]  /*67b0*/  HMMA.16816.F32.BF16 R84, R8, R22, R36 ;  /* 0x000000160854723c */ /* 0x000fe20000041824 */
[----:B-1----:R-:W-:-:S02]  /*67c0*/  FFMA.FTZ R5, R138, c[0x0][0x2d0], -R0 ;  /* 0x0000b4008a057a23 */ /* 0x002fc40000010800 */
[----:B------:R-:W-:Y:S02]  /*67d0*/  IMAD.MOV.U32 R138, RZ, RZ, R117 ;  /* 0x000000ffff8a7224 */ /* 0x000fe400078e0075 */
[----:B------:R1:W-:Y:S03]  /*67e0*/  MUFU.EX2 R198, R5 ;  /* 0x0000000500c67308 */ /* 0x0003e60000000800 */
[C---:B---3--:R-:W-:Y:S08]  /*67f0*/  HMMA.16816.F32.BF16 R60, R8.reuse, R16, R60 ;  /* 0x00000010083c723c */ /* 0x048ff0000004183c */
[----:B------:R-:W-:Y:S01]  /*6800*/  HMMA.16816.F32.BF16 R56, R8, R18, R56 ;  /* 0x000000120838723c */ /* 0x000fe20000041838 */
[----:B-1----:R-:W-:-:S07]  /*6810*/  FFMA.FTZ R5, R142, c[0x0][0x2d0], -R0 ;  /* 0x0000b4008e057a23 */ /* 0x002fce0000010800 */
[C---:B----4-:R-:W-:Y:S01]  /*6820*/  HMMA.16816.F32.BF16 R52, R8.reuse, R12, R88 ;  /* 0x0000000c0834723c */ /* 0x050fe20000041858 */
[----:B------:R-:W-:Y:S02]  /*6830*/  IMAD.MOV.U32 R142, RZ, RZ, R189 ;  /* 0x000000ffff8e7224 */ /* 0x000fe400078e00bd */
[----:B------:R-:W-:Y:S02]  /*6840*/  IMAD.MOV.U32 R189, RZ, RZ, R197 ;  /* 0x000000ffffbd7224 */ /* 0x000fe400078e00c5 */
[----:B------:R1:W3:Y:S03]  /*6850*/  MUFU.EX2 R197, R5 ;  /* 0x0000000500c57308 */ /* 0x0002e60000000800 */
[C---:B------:R-:W-:Y:S08]  /*6860*/  HMMA.16816.F32.BF16 R48, R8.reuse, R14, R92 ;  /* 0x0000000e0830723c */ /* 0x040ff0000004185c */
[----:B------:R-:W-:Y:S01]  /*6870*/  HMMA.16816.F32.BF16 R44, R8, R24, R100 ;  /* 0x00000018082c723c */ /* 0x000fe20000041864 */
[----:B-1----:R-:W-:-:S02]  /*6880*/  FFMA.FTZ R5, R180, c[0x0][0x2d0], -R4 ;  /* 0x0000b400b4057a23 */ /* 0x002fc40000010804 */
[----:B------:R-:W-:-:S05]  /*6890*/  IMAD.MOV.U32 R180, RZ, RZ, R191 ;  /* 0x000000ffffb47224 */ /* 0x000fca00078e00bf */
[----:B------:R-:W-:Y:S01]  /*68a0*/  HMMA.16816.F32.BF16 R36, R8, R26, R96 ;  /* 0x0000001a0824723c */ /* 0x000fe20000041860 */
[----:B------:R1:W-:Y:S06]  /*68b0*/  MUFU.EX2 R191, R5 ;  /* 0x0000000500bf7308 */ /* 0x0003ec0000000800 */
[----:B------:R-:W-:Y:S02]  /*68c0*/  F2FP.BF16.PACK_AB R8, R210, R209 ;  /* 0x000000d1d208723e */ /* 0x000fe400000010ff */
[----:B--2---:R-:W-:Y:S02]  /*68d0*/  F2FP.BF16.PACK_AB R9, R199, R205 ;  /* 0x000000cdc709723e */ /* 0x004fe400000010ff */
[----:B------:R-:W-:-:S02]  /*68e0*/  F2FP.BF16.PACK_AB R10, R212, R211 ;  /* 0x000000d3d40a723e */ /* 0x000fc400000010ff */
[----:B---3--:R-:W-:Y:S01]  /*68f0*/  F2FP.BF16.PACK_AB R11, R197, R198 ;  /* 0x000000c6c50b723e */ /* 0x008fe200000010ff */
[----:B-1----:R-:W-:Y:S02]  /*6900*/  FFMA.FTZ R5, R181, c[0x0][0x2d0], -R4 ;  /* 0x0000b400b5057a23 */ /* 0x002fe40000010804 */
[----:B------:R-:W-:-:S04]  /*6910*/  IMAD.MOV.U32 R181, RZ, RZ, R68 ;  /* 0x000000ffffb57224 */ /* 0x000fc800078e0044 */
[----:B------:R-:W-:Y:S01]  /*6920*/  HMMA.16816.F32.BF16 R92, R8, R18, R76 ;  /* 0x00000012085c723c */ /* 0x000fe2000004184c */
[----:B------:R1:W-:Y:S01]  /*6930*/  MUFU.EX2 R193, R5 ;  /* 0x0000000500c17308 */ /* 0x0003e20000000800 */
[----:B------:R-:W-:-:S06]  /*6940*/  IMAD.MOV.U32 R68, RZ, RZ, R195 ;  /* 0x000000ffff447224 */ /* 0x000fcc00078e00c3 */
[C---:B------:R-:W-:Y:S08]  /*6950*/  HMMA.16816.F32.BF16 R104, R8.reuse, R20, R104 ;  /* 0x000000140868723c */ /* 0x040ff00000041868 */
[----:B------:R-:W-:Y:S01]  /*6960*/  HMMA.16816.F32.BF16 R108, R8, R22, R108 ;  /* 0x00000016086c723c */ /* 0x000fe2000004186c */
[----:B-1----:R-:W-:Y:S01]  /*6970*/  FFMA.FTZ R5, R182, c[0x0][0x2d0], -R4 ;  /* 0x0000b400b6057a23 */ /* 0x002fe20000010804 */
[----:B------:R-:W1:Y:S01]  /*6980*/  LDSM.16.MT88.4 R20, [R224+0x2000] ;  /* 0x00200000e014783b */ /* 0x000e620000004200 */
[----:B------:R-:W-:-:S02]  /*6990*/  IMAD.MOV.U32 R182, RZ, RZ, R189 ;  /* 0x000000ffffb67224 */ /* 0x000fc400078e00bd */
[----:B------:R2:W-:Y:S03]  /*69a0*/  MUFU.EX2 R195, R5 ;  /* 0x0000000500c37308 */ /* 0x0005e60000000800 */
[C---:B------:R-:W-:Y:S08]  /*69b0*/  HMMA.16816.F32.BF16 R88, R8.reuse, R12, R64 ;  /* 0x0000000c0858723c */ /* 0x040ff00000041840 */
[----:B------:R-:W-:Y:S01]  /*69c0*/  HMMA.16816.F32.BF16 R76, R8, R14, R40 ;  /* 0x0000000e084c723c */ /* 0x000fe20000041828 */
[----:B------:R-:W3:Y:S01]  /*69d0*/  LDSM.16.MT88.4 R12, [R225+0x2000] ;  /* 0x00200000e10c783b */ /* 0x000ee20000004200 */
[----:B--2---:R-:W-:-:S02]  /*69e0*/  FFMA.FTZ R5, R183, c[0x0][0x2d0], -R4 ;  /* 0x0000b400b7057a23 */ /* 0x004fc40000010804 */
[----:B------:R-:W-:-:S04]  /*69f0*/  IMAD.MOV.U32 R183, RZ, RZ, R196 ;  /* 0x000000ffffb77224 */ /* 0x000fc800078e00c4 */
[C---:B------:R-:W-:Y:S01]  /*6a00*/  HMMA.16816.F32.BF16 R100, R8.reuse, R16, R80 ;  /* 0x000000100864723c */ /* 0x040fe20000041850 */
[----:B------:R2:W-:Y:S01]  /*6a10*/  MUFU.EX2 R196, R5 ;  /* 0x0000000500c47308 */ /* 0x0005e20000000800 */
[----:B------:R-:W4:Y:S06]  /*6a20*/  LDSM.16.MT88.4 R16, [R228+0x2000] ;  /* 0x00200000e410783b */ /* 0x000f2c0000004200 */
[C---:B------:R-:W-:Y:S08]  /*6a30*/  HMMA.16816.F32.BF16 R32, R8.reuse, R24, R32 ;  /* 0x000000180820723c */ /* 0x040ff00000041820 */
[----:B------:R-:W-:Y:S01]  /*6a40*/  HMMA.16816.F32.BF16 R28, R8, R26, R28 ;  /* 0x0000001a081c723c */ /* 0x000fe2000004181c */
[----:B--2---:R-:W-:Y:S01]  /*6a50*/  FFMA.FTZ R5, R145, c[0x0][0x2d0], -R0 ;  /* 0x0000b40091057a23 */ /* 0x004fe20000010800 */
[----:B------:R-:W2:Y:S01]  /*6a60*/  LDSM.16.MT88.4 R24, [R227+0x2000] ;  /* 0x00200000e318783b */ /* 0x000ea20000004200 */
[----:B------:R-:W-:-:S02]  /*6a70*/  IMAD.MOV.U32 R145, RZ, RZ, R190 ;  /* 0x000000ffff917224 */ /* 0x000fc400078e00be */
[----:B------:R1:W-:Y:S02]  /*6a80*/  MUFU.EX2 R189, R5 ;  /* 0x0000000500bd7308 */ /* 0x0003e40000000800 */
[----:B-1----:R-:W-:-:S06]  /*6a90*/  FFMA.FTZ R5, R171, c[0x0][0x2d0], -R3 ;  /* 0x0000b400ab057a23 */ /* 0x002fcc0000010803 */
[----:B------:R1:W-:Y:S02]  /*6aa0*/  MUFU.EX2 R188, R5 ;  /* 0x0000000500bc7308 */ /* 0x0003e40000000800 */
[----:B-1----:R-:W-:Y:S02]  /*6ab0*/  FFMA.FTZ R5, R177, c[0x0][0x2d0], -R3 ;  /* 0x0000b400b1057a23 */ /* 0x002fe40000010803 */
[----:B------:R-:W-:-:S04]  /*6ac0*/  IMAD.MOV.U32 R177, RZ, RZ, R184 ;  /* 0x000000ffffb17224 */ /* 0x000fc800078e00b8 */
[----:B------:R1:W1:Y:S02]  /*6ad0*/  MUFU.EX2 R190, R5 ;  /* 0x0000000500be7308 */ /* 0x0002640000000800 */
[----:B-1----:R-:W-:Y:S01]  /*6ae0*/  FFMA.FTZ R5, R178, c[0x0][0x2d0], -R3 ;  /* 0x0000b400b2057a23 */ /* 0x002fe20000010803 */
[----:B------:R-:W-:Y:S01]  /*6af0*/  F2FP.BF16.PACK_AB R8, R190, R188 ;  /* 0x000000bcbe08723e */ /* 0x000fe200000010ff */
[----:B------:R-:W-:-:S04]  /*6b00*/  IMAD.MOV.U32 R178, RZ, RZ, R194 ;  /* 0x000000ffffb27224 */ /* 0x000fc800078e00c2 */
[----:B------:R1:W-:Y:S02]  /*6b10*/  MUFU.EX2 R192, R5 ;  /* 0x0000000500c07308 */ /* 0x0003e40000000800 */
[----:B-1----:R-:W-:-:S06]  /*6b20*/  FFMA.FTZ R5, R179, c[0x0][0x2d0], -R3 ;  /* 0x0000b400b3057a23 */ /* 0x002fcc0000010803 */
[----:B------:R1:W1:Y:S02]  /*6b30*/  MUFU.EX2 R194, R5 ;  /* 0x0000000500c27308 */ /* 0x0002640000000800 */
[----:B-1----:R-:W-:Y:S01]  /*6b40*/  FFMA.FTZ R5, R170, c[0x0][0x2d0], -R2 ;  /* 0x0000b400aa057a23 */ /* 0x002fe20000010802 */
[----:B------:R-:W-:-:S05]  /*6b50*/  F2FP.BF16.PACK_AB R10, R194, R192 ;  /* 0x000000c0c20a723e */ /* 0x000fca00000010ff */
        /* <DEDUP_REMOVED lines=10> */
[----:B------:R1:W1:Y:S02]  /*6c00*/  MUFU.EX2 R118, R5 ;  /* 0x0000000500767308 */ /* 0x0002640000000800 */
[C---:B------:R-:W-:Y:S08]  /*6c10*/  HMMA.16816.F32.BF16 R128, R8.reuse, R20, R112 ;  /* 0x000000140880723c */ /* 0x040ff00000041870 */
[----:B------:R-:W-:Y:S01]  /*6c20*/  HMMA.16816.F32.BF16 R124, R8, R22, R84 ;  /* 0x00000016087c723c */ /* 0x000fe20000041854 */
[----:B-1----:R-:W-:-:S04]  /*6c30*/  FFMA.FTZ R5, R155, c[0x0][0x2d0], -R0 ;  /* 0x0000b4009b057a23 */ /* 0x002fc80000010800 */
[----:B------:R1:W-:Y:S03]  /*6c40*/  MUFU.EX2 R117, R5 ;  /* 0x0000000500757308 */ /* 0x0003e60000000800 */
[C---:B---3--:R-:W-:Y:S08]  /*6c50*/  HMMA.16816.F32.BF16 R96, R8.reuse, R12, R52 ;  /* 0x0000000c0860723c */ /* 0x048ff00000041834 */
[----:B----4-:R-:W-:Y:S01]  /*6c60*/  HMMA.16816.F32.BF16 R120, R8, R16, R60 ;  /* 0x000000100878723c */ /* 0x010fe2000004183c */
[----:B-1----:R-:W-:-:S07]  /*6c70*/  FFMA.FTZ R5, R156, c[0x0][0x2d0], -R0 ;  /* 0x0000b4009c057a23 */ /* 0x002fce0000010800 */
[C---:B------:R-:W-:Y:S01]  /*6c80*/  HMMA.16816.F32.BF16 R112, R8.reuse, R18, R56 ;  /* 0x000000120870723c */ /* 0x040fe20000041838 */
[----:B------:R1:W3:Y:S07]  /*6c90*/  MUFU.EX2 R116, R5 ;  /* 0x0000000500747308 */ /* 0x0002ee0000000800 */
[C---:B------:R-:W-:Y:S08]  /*6ca0*/  HMMA.16816.F32.BF16 R84, R8.reuse, R14, R48 ;  /* 0x0000000e0854723c */ /* 0x040ff00000041830 */
[----:B--2---:R-:W-:Y:S01]  /*6cb0*/  HMMA.16816.F32.BF16 R80, R8, R24, R44 ;  /* 0x000000180850723c */ /* 0x004fe2000004182c */
[----:B-1----:R-:W-:-:S02]  /*6cc0*/  FFMA.FTZ R5, R178, c[0x0][0x2d0], -R4 ;  /* 0x0000b400b2057a23 */ /* 0x002fc40000010804 */
[----:B------:R-:W-:Y:S02]  /*6cd0*/  IMAD.MOV.U32 R178, RZ, RZ, R177 ;  /* 0x000000ffffb27224 */ /* 0x000fe400078e00b1 */
[----:B------:R-:W-:-:S03]  /*6ce0*/  IMAD.MOV.U32 R177, RZ, RZ, R145 ;  /* 0x000000ffffb17224 */ /* 0x000fc600078e0091 */
[----:B------:R-:W-:Y:S01]  /*6cf0*/  HMMA.16816.F32.BF16 R52, R8, R26, R36 ;  /* 0x0000001a0834723c */ /* 0x000fe20000041824 */
[----:B------:R-:W-:Y:S02]  /*6d00*/  IMAD.MOV.U32 R145, RZ, RZ, R183 ;  /* 0x000000ffff917224 */ /* 0x000fe400078e00b7 */
[----:B------:R-:W-:Y:S02]  /*6d10*/  IMAD.MOV.U32 R183, RZ, RZ, R182 ;  /* 0x000000ffffb77224 */ /* 0x000fe400078e00b6 */
[----:B------:R-:W-:Y:S02]  /*6d20*/  IMAD.MOV.U32 R182, RZ, RZ, R181 ;  /* 0x000000ffffb67224 */ /* 0x000fe400078e00b5 */
[----:B------:R-:W-:Y:S01]  /*6d30*/  F2FP.BF16.PACK_AB R8, R193, R191 ;  /* 0x000000bfc108723e */ /* 0x000fe200000010ff */
[----:B------:R-:W-:Y:S01]  /*6d40*/  IMAD.MOV.U32 R181, RZ, RZ, R180 ;  /* 0x000000ffffb57224 */ /* 0x000fe200078e00b4 */
[----:B------:R-:W-:Y:S01]  /*6d50*/  F2FP.BF16.PACK_AB R9, R118, R189 ;  /* 0x000000bd7609723e */ /* 0x000fe200000010ff */
[----:B------:R-:W-:Y:S01]  /*6d60*/  IMAD.MOV.U32 R180, RZ, RZ, R142 ;  /* 0x000000ffffb47224 */ /* 0x000fe200078e008e */
[----:B------:R-:W-:Y:S01]  /*6d70*/  F2FP.BF16.PACK_AB R10, R196, R195 ;  /* 0x000000c3c40a723e */ /* 0x000fe200000010ff */
[----:B------:R-:W-:Y:S01]  /*6d80*/  IMAD.MOV.U32 R142, RZ, RZ, R138 ;  /* 0x000000ffff8e7224 */ /* 0x000fe200078e008a */
[----:B---3--:R-:W-:Y:S01]  /*6d90*/  F2FP.BF16.PACK_AB R11, R116, R117 ;  /* 0x00000075740b723e */ /* 0x008fe200000010ff */
[----:B------:R-:W-:-:S02]  /*6da0*/  IMAD.MOV.U32 R138, RZ, RZ, R135 ;  /* 0x000000ffff8a7224 */ /* 0x000fc400078e0087 */
[----:B------:R-:W-:Y:S02]  /*6db0*/  IMAD.MOV.U32 R135, RZ, RZ, R146 ;  /* 0x000000ffff877224 */ /* 0x000fe400078e0092 */
[----:B------:R-:W-:Y:S02]  /*6dc0*/  IMAD.MOV.U32 R146, RZ, RZ, R149 ;  /* 0x000000ffff927224 */ /* 0x000fe400078e0095 */
[----:B------:R-:W-:Y:S01]  /*6dd0*/  HMMA.16816.F32.BF16 R48, R8, R16, R100 ;  /* 0x000000100830723c */ /* 0x000fe20000041864 */
[----:B------:R1:W-:Y:S01]  /*6de0*/  MUFU.EX2 R101, R5 ;  /* 0x0000000500657308 */ /* 0x0003e20000000800 */
[----:B------:R-:W-:Y:S02]  /*6df0*/  IMAD.MOV.U32 R149, RZ, RZ, R148 ;  /* 0x000000ffff957224 */ /* 0x000fe400078e0094 */
[----:B------:R-:W-:Y:S02]  /*6e00*/  IMAD.MOV.U32 R148, RZ, RZ, R154 ;  /* 0x000000ffff947224 */ /* 0x000fe400078e009a */
[----:B------:R-:W-:-:S02]  /*6e10*/  IMAD.MOV.U32 R154, RZ, RZ, R152 ;  /* 0x000000ffff9a7224 */ /* 0x000fc400078e0098 */
[C---:B------:R-:W-:Y:S01]  /*6e20*/  HMMA.16816.F32.BF16 R64, R8.reuse, R20, R104 ;  /* 0x000000140840723c */ /* 0x040fe20000041868 */
[----:B------:R-:W-:Y:S02]  /*6e30*/  IMAD.MOV.U32 R152, RZ, RZ, R150 ;  /* 0x000000ffff987224 */ /* 0x000fe400078e0096 */
[----:B------:R-:W-:Y:S02]  /*6e40*/  IMAD.MOV.U32 R150, RZ, RZ, R133 ;  /* 0x000000ffff967224 */ /* 0x000fe400078e0085 */
[----:B------:R-:W-:Y:S02]  /*6e50*/  IMAD.MOV.U32 R133, RZ, RZ, R236 ;  /* 0x000000ffff857224 */ /* 0x000fe400078e00ec */
[----:B------:R2:W5:Y:S01]  /*6e60*/  LDL.LU R236, [R1+0x94] ;  /* 0x0000940001ec7983 */ /* 0x0005620000300800 */
[----:B------:R-:W-:Y:S01]  /*6e70*/  HMMA.16816.F32.BF16 R168, R8, R24, R32 ;  /* 0x0000001808a8723c */ /* 0x000fe20000041820 */
[----:B-1----:R-:W-:Y:S02]  /*6e80*/  FFMA.FTZ R5, R178, c[0x0][0x2d0], -R3 ;  /* 0x0000b400b2057a23 */ /* 0x002fe40000010803 */
[----:B------:R-:W-:-:S02]  /*6e90*/  IMAD.MOV.U32 R178, RZ, RZ, R177 ;  /* 0x000000ffffb27224 */ /* 0x000fc400078e00b1 */
[----:B------:R1:W-:Y:S01]  /*6ea0*/  MUFU.EX2 R102, R5 ;  /* 0x0000000500667308 */ /* 0x0003e20000000800 */
[----:B------:R-:W-:Y:S02]  /*6eb0*/  IMAD.MOV.U32 R177, RZ, RZ, R145 ;  /* 0x000000ffffb17224 */ /* 0x000fe400078e0091 */
[----:B------:R-:W-:Y:S01]  /*6ec0*/  IMAD.MOV.U32 R145, RZ, RZ, R183 ;  /* 0x000000ffff917224 */ /* 0x000fe200078e00b7 */
[----:B------:R-:W-:Y:S01]  /*6ed0*/  HMMA.16816.F32.BF16 R44, R8, R18, R92 ;  /* 0x00000012082c723c */ /* 0x000fe2000004185c */
[----:B------:R-:W-:Y:S01]  /*6ee0*/  IMAD.MOV.U32 R183, RZ, RZ, R182 ;  /* 0x000000ffffb77224 */ /* 0x000fe200078e00b6 */
[----:B------:R-:W-:Y:S01]  /*6ef0*/  LDSM.16.MT88.4 R16, [R228+0x2800] ;  /* 0x00280000e410783b */ /* 0x000fe20000004200 */
[----:B------:R-:W-:Y:S02]  /*6f00*/  IMAD.MOV.U32 R182, RZ, RZ, R181 ;  /* 0x000000ffffb67224 */ /* 0x000fe400078e00b5 */
[----:B------:R-:W-:-:S03]  /*6f10*/  IMAD.MOV.U32 R181, RZ, RZ, R180 ;  /* 0x000000ffffb57224 */ /* 0x000fc600078e00b4 */
[C---:B------:R-:W-:Y:S01]  /*6f20*/  HMMA.16816.F32.BF16 R60, R8.reuse, R22, R108 ;  /* 0x00000016083c723c */ /* 0x040fe2000004186c */
[----:B-1----:R-:W-:Y:S01]  /*6f30*/  FFMA.FTZ R5, R178, c[0x0][0x2d0], -R3 ;  /* 0x0000b400b2057a23 */ /* 0x002fe20000010803 */
[----:B------:R-:W1:Y:S01]  /*6f40*/  LDSM.16.MT88.4 R20, [R224+0x2800] ;  /* 0x00280000e014783b */ /* 0x000e620000004200 */
[----:B------:R-:W-:Y:S02]  /*6f50*/  IMAD.MOV.U32 R180, RZ, RZ, R142 ;  /* 0x000000ffffb47224 */ /* 0x000fe400078e008e */
[----:B------:R3:W4:Y:S01]  /*6f60*/  MUFU.EX2 R104, R5 ;  /* 0x0000000500687308 */ /* 0x0007220000000800 */
[----:B------:R-:W-:Y:S02]  /*6f70*/  IMAD.MOV.U32 R142, RZ, RZ, R138 ;  /* 0x000000ffff8e7224 */ /* 0x000fe400078e008a */
[----:B------:R-:W-:Y:S01]  /*6f80*/  HMMA.16816.F32.BF16 R40, R8, R12, R88 ;  /* 0x0000000c0828723c */ /* 0x000fe20000041858 */
[----:B------:R-:W-:Y:S02]  /*6f90*/  IMAD.MOV.U32 R138, RZ, RZ, R135 ;  /* 0x000000ffff8a7224 */ /* 0x000fe400078e0087 */
[----:B------:R-:W-:-:S02]  /*6fa0*/  IMAD.MOV.U32 R135, RZ, RZ, R146 ;  /* 0x000000ffff877224 */ /* 0x000fc400078e0092 */
[----:B------:R-:W-:Y:S02]  /*6fb0*/  IMAD.MOV.U32 R146, RZ, RZ, R149 ;  /* 0x000000ffff927224 */ /* 0x000fe400078e0095 */
[----:B------:R-:W-:Y:S01]  /*6fc0*/  IMAD.MOV.U32 R149, RZ, RZ, R148 ;  /* 0x000000ffff957224 */ /* 0x000fe200078e0094 */
[----:B------:R-:W-:Y:S01]  /*6fd0*/  HMMA.16816.F32.BF16 R56, R8, R14, R76 ;  /* 0x0000000e0838723c */ /* 0x000fe2000004184c */
[----:B---3--:R-:W-:Y:S01]  /*6fe0*/  FFMA.FTZ R5, R177, c[0x0][0x2d0], -R3 ;  /* 0x0000b400b1057a23 */ /* 0x008fe20000010803 */
[----:B------:R-:W3:Y:S01]  /*6ff0*/  LDSM.16.MT88.4 R12, [R225+0x2800] ;  /* 0x00280000e10c783b */ /* 0x000ee20000004200 */
[----:B------:R-:W-:Y:S02]  /*7000*/  IMAD.MOV.U32 R177, RZ, RZ, R145 ;  /* 0x000000ffffb17224 */ /* 0x000fe400078e0091 */
[----:B------:R-:W-:Y:S02]  /*7010*/  IMAD.MOV.U32 R145, RZ, RZ, R183 ;  /* 0x000000ffff917224 */ /* 0x000fe400078e00b7 */
[----:B------:R-:W-:-:S02]  /*7020*/  IMAD.MOV.U32 R183, RZ, RZ, R182 ;  /* 0x000000ffffb77224 */ /* 0x000fc400078e00b6 */
[----:B------:R-:W-:Y:S02]  /*7030*/  IMAD.MOV.U32 R182, RZ, RZ, R181 ;  /* 0x000000ffffb67224 */ /* 0x000fe400078e00b5 */
[----:B------:R-:W-:Y:S02]  /*7040*/  IMAD.MOV.U32 R181, RZ, RZ, R180 ;  /* 0x000000ffffb57224 */ /* 0x000fe400078e00b4 */
[----:B------:R-:W-:Y:S02]  /*7050*/  IMAD.MOV.U32 R180, RZ, RZ, R142 ;  /* 0x000000ffffb47224 */ /* 0x000fe400078e008e */
        /* <DEDUP_REMOVED lines=23> */
[----:B------:R-:W-:Y:S01]  /*71d0*/  IMAD.MOV.U32 R149, RZ, RZ, R148 ;  /* 0x000000ffff957224 */ /* 0x000fe200078e0094 */
[----:B------:R2:W5:Y:S01]  /*71e0*/  LDL.LU R235, [R1+0x90] ;  /* 0x0000900001eb7983 */ /* 0x0005620000300800 */
[----:B------:R-:W-:Y:S02]  /*71f0*/  FFMA.FTZ R6, R234, c[0x0][0x2d0], -R4 ;  /* 0x0000b400ea067a23 */ /* 0x000fe40000010804 */
[----:B------:R-:W-:Y:S01]  /*7200*/  IMAD.MOV.U32 R148, RZ, RZ, R154 ;  /* 0x000000ffff947224 */ /* 0x000fe200078e009a */
[----:B------:R2:W5:Y:S01]  /*7210*/  LDL.LU R234, [R1+0x8c] ;  /* 0x00008c0001ea7983 */ /* 0x0005620000300800 */
[----:B------:R-:W-:-:S03]  /*7220*/  IMAD.MOV.U32 R154, RZ, RZ, R152 ;  /* 0x000000ffff9a7224 */ /* 0x000fc600078e0098 */
[----:B------:R-:W2:Y:S01]  /*7230*/  LDL R152, [R1+0x58] ;  /* 0x0000580001987983 */ /* 0x000ea20000100800 */
[----:B------:R-:W-:Y:S02]  /*7240*/  FFMA.FTZ R35, R178, c[0x0][0x2d0], -R4 ;  /* 0x0000b400b2237a23 */ /* 0x000fe40000010804 */
        /* <DEDUP_REMOVED lines=14> */
[----:B------:R-:W-:Y:S01]  /*7330*/  IMAD.MOV.U32 R182, RZ, RZ, R181 ;  /* 0x000000ffffb67224 */ /* 0x000fe200078e00b5 */
[----:B------:R1:W-:Y:S01]  /*7340*/  MUFU.EX2 R105, R5 ;  /* 0x0000000500697308 */ /* 0x0003e20000000800 */
[----:B------:R-:W-:Y:S02]  /*7350*/  FFMA.FTZ R34, R233, c[0x0][0x2d0], -R4 ;  /* 0x0000b400e9227a23 */ /* 0x000fe40000010804 */
[----:B------:R-:W-:Y:S01]  /*7360*/  IMAD.MOV.U32 R154, RZ, RZ, R68 ;  /* 0x000000ffff9a7224 */ /* 0x000fe200078e0044 */
[----:B------:R2:W5:Y:S01]  /*7370*/  LDL.LU R233, [R1+0x88] ;  /* 0x0000880001e97983 */ /* 0x0005620000300800 */
[----:B------:R-:W-:-:S02]  /*7380*/  IMAD.MOV.U32 R181, RZ, RZ, R180 ;  /* 0x000000ffffb57224 */ /* 0x000fc400078e00b4 */
[----:B------:R-:W-:Y:S02]  /*7390*/  FFMA.FTZ R68, R232, c[0x0][0x2d0], -R4 ;  /* 0x0000b400e8447a23 */ /* 0x000fe40000010804 */
[----:B------:R-:W-:Y:S01]  /*73a0*/  IMAD.MOV.U32 R180, RZ, RZ, R142 ;  /* 0x000000ffffb47224 */ /* 0x000fe200078e008e */
[----:B------:R2:W5:Y:S01]  /*73b0*/  LDL.LU R232, [R1+0x84] ;  /* 0x0000840001e87983 */ /* 0x0005620000300800 */
[----:B------:R-:W-:Y:S02]  /*73c0*/  IMAD.MOV.U32 R142, RZ, RZ, R138 ;  /* 0x000000ffff8e7224 */ /* 0x000fe400078e008a */
[----:B------:R-:W-:Y:S02]  /*73d0*/  FFMA.FTZ R92, R230, c[0x0][0x2d0], -R4 ;  /* 0x0000b400e65c7a23 */ /* 0x000fe40000010804 */
[----:B------:R-:W-:Y:S02]  /*73e0*/  IMAD.MOV.U32 R138, RZ, RZ, R135 ;  /* 0x000000ffff8a7224 */ /* 0x000fe400078e0087 */
[----:B-1----:R-:W-:-:S02]  /*73f0*/  FFMA.FTZ R5, R231, c[0x0][0x2d0], -R3 ;  /* 0x0000b400e7057a23 */ /* 0x002fc40000010803 */
[----:B------:R1:W5:Y:S01]  /*7400*/  LDL.LU R231, [R1+0x80] ;  /* 0x0000800001e77983 */ /* 0x0003620000300800 */
[----:B------:R-:W-:Y:S02]  /*7410*/  FFMA.FTZ R103, R229, c[0x0][0x2d0], -R4 ;  /* 0x0000b400e5677a23 */ /* 0x000fe40000010804 */
[----:B------:R-:W-:Y:S01]  /*7420*/  IMAD.MOV.U32 R135, RZ, RZ, R146 ;  /* 0x000000ffff877224 */ /* 0x000fe200078e0092 */
[----:B------:R1:W5:Y:S01]  /*7430*/  LDL.LU R230, [R1+0x7c] ;  /* 0x00007c0001e67983 */ /* 0x0003620000300800 */
[----:B------:R-:W-:Y:S02]  /*7440*/  FFMA.FTZ R107, R226, c[0x0][0x2d0], -R4 ;  /* 0x0000b400e26b7a23 */ /* 0x000fe40000010804 */
[----:B------:R-:W-:Y:S01]  /*7450*/  IMAD.MOV.U32 R146, RZ, RZ, R149 ;  /* 0x000000ffff927224 */ /* 0x000fe200078e0095 */
[----:B------:R1:W5:Y:S01]  /*7460*/  LDL.LU R229, [R1+0x78] ;  /* 0x0000780001e57983 */ /* 0x0003620000300800 */
[----:B------:R-:W-:-:S03]  /*7470*/  IMAD.MOV.U32 R149, RZ, RZ, R154 ;  /* 0x000000ffff957224 */ /* 0x000fc600078e009a */
[----:B------:R1:W5:Y:S04]  /*7480*/  LDL.LU R226, [R1+0x74] ;  /* 0x0000740001e27983 */ /* 0x0003680000300800 */
[----:B------:R-:W2:Y:S01]  /*7490*/  LDL R154, [R1+0x20] ;  /* 0x00002000019a7983 */ /* 0x000ea20000100800 */
[----:B------:R-:W-:Y:S01]  /*74a0*/  HMMA.16816.F32.BF16 R88, R8, R26, R28 ;  /* 0x0000001a0858723c */ /* 0x000fe2000004181c */
[----:B------:R-:W-:Y:S02]  /*74b0*/  FFMA.FTZ R4, R179, c[0x0][0x2d0], -R2 ;  /* 0x0000b400b3047a23 */ /* 0x000fe40000010802 */
[----:B------:R-:W1:Y:S01]  /*74c0*/  LDSM.16.MT88.4 R8, [R227+0x2800] ;  /* 0x00280000e308783b */ /* 0x000e620000004200 */
[----:B------:R-:W-:Y:S02]  /*74d0*/  IMAD.MOV.U32 R179, RZ, RZ, R178 ;  /* 0x000000ffffb37224 */ /* 0x000fe400078e00b2 */
[----:B------:R-:W-:-:S02]  /*74e0*/  FFMA.FTZ R33, R174, c[0x0][0x2d0], -R0 ;  /* 0x0000b400ae217a23 */ /* 0x000fc40000010800 */
[--C-:B------:R-:W-:Y:S02]  /*74f0*/  FFMA.FTZ R32, R173, c[0x0][0x2d0], -R0.reuse ;  /* 0x0000b400ad207a23 */ /* 0x100fe40000010800 */
[--C-:B------:R-:W-:Y:S02]  /*7500*/  FFMA.FTZ R25, R172, c[0x0][0x2d0], -R0.reuse ;  /* 0x0000b400ac197a23 */ /* 0x100fe40000010800 */
[----:B------:R-:W-:Y:S02]  /*7510*/  IMAD.MOV.U32 R178, RZ, RZ, R177 ;  /* 0x000000ffffb27224 */ /* 0x000fe400078e00b1 */
[--C-:B------:R-:W-:Y:S02]  /*7520*/  FFMA.FTZ R24, R167, c[0x0][0x2d0], -R0.reuse ;  /* 0x0000b400a7187a23 */ /* 0x100fe40000010800 */
[--C-:B------:R-:W-:Y:S02]  /*7530*/  FFMA.FTZ R108, R165, c[0x0][0x2d0], -R0.reuse ;  /* 0x0000b400a56c7a23 */ /* 0x100fe40000010800 */
[----:B------:R-:W-:-:S02]  /*7540*/  FFMA.FTZ R109, R164, c[0x0][0x2d0], -R0 ;  /* 0x0000b400a46d7a23 */ /* 0x000fc40000010800 */
[--C-:B------:R-:W-:Y:S02]  /*7550*/  FFMA.FTZ R110, R163, c[0x0][0x2d0], -R0.reuse ;  /* 0x0000b400a36e7a23 */ /* 0x100fe40000010800 */
[----:B------:R-:W-:Y:S02]  /*7560*/  FFMA.FTZ R111, R162, c[0x0][0x2d0], -R0 ;  /* 0x0000b400a26f7a23 */ /* 0x000fe40000010800 */
[--C-:B------:R-:W-:Y:S02]  /*7570*/  FFMA.FTZ R31, R145, c[0x0][0x2d0], -R3.reuse ;  /* 0x0000b400911f7a23 */ /* 0x100fe40000010803 */
[----:B------:R-:W-:Y:S01]  /*7580*/  FFMA.FTZ R30, R183, c[0x0][0x2d0], -R3 ;  /* 0x0000b400b71e7a23 */ /* 0x000fe20000010803 */
[----:B------:R-:W-:Y:S01]  /*7590*/  MUFU.EX2 R106, R5 ;  /* 0x00000005006a7308 */ /* 0x000fe20000000800 */
[----:B------:R-:W-:Y:S01]  /*75a0*/  IMAD.MOV.U32 R177, RZ, RZ, R138 ;  /* 0x000000ffffb17224 */ /* 0x000fe200078e008a */
[----:B------:R-:W-:Y:S01]  /*75b0*/  LDSM.16.MT88.4 R164, [R225+0x3000] ;  /* 0x00300000e1a4783b */ /* 0x000fe20000004200 */
[----:B------:R-:W-:-:S02]  /*75c0*/  FFMA.FTZ R0, R179, c[0x0][0x2d0], -R2 ;  /* 0x0000b400b3007a23 */ /* 0x000fc40000010802 */
[----:B------:R-:W-:Y:S02]  /*75d0*/  IMAD.MOV.U32 R138, RZ, RZ, R135 ;  /* 0x000000ffff8a7224 */ /* 0x000fe400078e0087 */
[----:B------:R-:W-:Y:S01]  /*75e0*/  IMAD.MOV.U32 R135, RZ, RZ, R146 ;  /* 0x000000ffff877224 */ /* 0x000fe200078e0092 */
[----:B------:R1:W-:Y:S01]  /*75f0*/  MUFU.EX2 R93, R0 ;  /* 0x00000000005d7308 */ /* 0x0003e20000000800 */
[--C-:B------:R-:W-:Y:S02]  /*7600*/  FFMA.FTZ R26, R178, c[0x0][0x2d0], -R3.reuse ;  /* 0x0000b400b21a7a23 */ /* 0x100fe40000010803 */
[----:B------:R-:W-:Y:S02]  /*7610*/  FFMA.FTZ R27, R177, c[0x0][0x2d0], -R3 ;  /* 0x0000b400b11b7a23 */ /* 0x000fe40000010803 */
[----:B------:R-:W-:Y:S02]  /*7620*/  IMAD.MOV.U32 R146, RZ, RZ, R147 ;  /* 0x000000ffff927224 */ /* 0x000fe400078e0093 */
[----:B------:R-:W-:-:S02]  /*7630*/  FFMA.FTZ R3, R181, c[0x0][0x2d0], -R2 ;  /* 0x0000b400b5037a23 */ /* 0x000fc40000010802 */
[----:B------:R-:W-:Y:S02]  /*7640*/  IMAD.MOV.U32 R147, RZ, RZ, R160 ;  /* 0x000000ffff937224 */ /* 0x000fe400078e00a0 */
[----:B------:R-:W-:Y:S01]  /*7650*/  IMAD.MOV.U32 R160, RZ, RZ, R159 ;  /* 0x000000ffffa07224 */ /* 0x000fe200078e009f */
[----:B------:R-:W3:Y:S01]  /*7660*/  MUFU.EX2 R100, R4 ;  /* 0x0000000400647308 */ /* 0x000ee20000000800 */
[----:B------:R-:W-:Y:S02]  /*7670*/  IMAD.MOV.U32 R159, RZ, RZ, R158 ;  /* 0x000000ffff9f7224 */ /* 0x000fe400078e009e */
[----:B-1----:R-:W-:Y:S02]  /*7680*/  FFMA.FTZ R0, R182, c[0x0][0x2d0], -R2 ;  /* 0x0000b400b6007a23 */ /* 0x002fe40000010802 */
[----:B------:R-:W-:-:S03]  /*7690*/  IMAD.MOV.U32 R158, RZ, RZ, R119 ;  /* 0x000000ffff9e7224 */ /* 0x000fc600078e0077 */
[----:B------:R-:W-:Y:S01]  /*76a0*/  MUFU.EX2 R94, R0 ;  /* 0x00000000005e7308 */ /* 0x000fe20000000800 */
[----:B------:R-:W-:Y:S01]  /*76b0*/  FFMA.FTZ R36, R138, c[0x0][0x2d0], -R2 ;  /* 0x0000b4008a247a23 */ /* 0x000fe20000010802 */
[----:B------:R1:W5:Y:S01]  /*76c0*/  LDL.LU R119, [R1+0x70] ;  /* 0x0000700001777983 */ /* 0x0003620000300800 */
[----:B------:R-:W-:-:S05]  /*76d0*/  IMAD.MOV.U32 R138, RZ, RZ, R160 ;  /* 0x000000ffff8a7224 */ /* 0x000fca00078e00a0 */
[----:B------:R1:W1:Y:S01]  /*76e0*/  MUFU.EX2 R95, R3 ;  /* 0x00000003005f7308 */ /* 0x0002620000000800 */
[----:B------:R-:W-:Y:S02]  /*76f0*/  IMAD.MOV.U32 R160, RZ, RZ, R158 ;  /* 0x000000ffffa07224 */ /* 0x000fe400078e009e */
[--C-:B------:R-:W-:Y:S02]  /*7700*/  FFMA.FTZ R28, R142, c[0x0][0x2d0], -R2.reuse ;  /* 0x0000b4008e1c7a23 */ /* 0x100fe40000010802 */
[----:B------:R-:W-:Y:S02]  /*7710*/  FFMA.FTZ R37, R135, c[0x0][0x2d0], -R2 ;  /* 0x0000b40087257a23 */ /* 0x000fe40000010802 */
[----:B------:R-:W-:Y:S02]  /*7720*/  IMAD.MOV.U32 R158, RZ, RZ, R144 ;  /* 0x000000ffff9e7224 */ /* 0x000fe400078e0090 */
[----:B------:R-:W-:Y:S02]  /*7730*/  IMAD.MOV.U32 R142, RZ, RZ, R159 ;  /* 0x000000ffff8e7224 */ /* 0x000fe400078e009f */
[----:B------:R-:W-:-:S02]  /*7740*/  IMAD.MOV.U32 R144, RZ, RZ, R143 ;  /* 0x000000ffff907224 */ /* 0x000fc400078e008f */
[----:B------:R-:W-:Y:S02]  /*7750*/  IMAD.MOV.U32 R135, RZ, RZ, R141 ;  /* 0x000000ffff877224 */ /* 0x000fe400078e008d */
[----:B------:R-:W-:Y:S02]  /*7760*/  IMAD.MOV.U32 R159, RZ, RZ, R157 ;  /* 0x000000ffff9f7224 */ /* 0x000fe400078e009d */
[----:B------:R-:W-:Y:S02]  /*7770*/  IMAD.MOV.U32 R141, RZ, RZ, R74 ;  /* 0x000000ffff8d7224 */ /* 0x000fe400078e004a */
[----:B------:R-:W-:Y:S01]  /*7780*/  IMAD.MOV.U32 R143, RZ, RZ, R69 ;  /* 0x000000ffff8f7224 */ /* 0x000fe200078e0045 */
[----:B------:R-:W-:Y:S01]  /*7790*/  MUFU.EX2 R74, R35 ;  /* 0x00000023004a7308 */ /* 0x000fe20000000800 */
[----:B------:R-:W-:-:S07]  /*77a0*/  IMAD.MOV.U32 R157, RZ, RZ, R75 ;  /* 0x000000ffff9d7224 */ /* 0x000fce00078e004b */
[----:B------:R-:W-:Y:S01]  /*77b0*/  MUFU.EX2 R69, R34 ;  /* 0x0000002200457308 */ /* 0x000fe20000000800 */
[----:B-1----:R-:W-:-:S07]  /*77c0*/  FADD.FTZ R3, R161, R7 ;  /* 0x00000007a1037221 */ /* 0x002fce0000010000 */
[----:B------:R1:W1:Y:S01]  /*77d0*/  MUFU.EX2 R75, R6 ;  /* 0x00000006004b7308 */ /* 0x0002620000000800 */
[----:B----4-:R-:W-:-:S07]  /*77e0*/  F2FP.BF16.PACK_AB R4, R104, R102 ;  /* 0x000000666804723e */ /* 0x010fce00000010ff */
[----:B------:R-:W-:Y:S01]  /*77f0*/  MUFU.EX2 R39, R33 ;  /* 0x0000002100277308 */ /* 0x000fe20000000800 */
[----:B---3--:R-:W-:-:S07]  /*7800*/  F2FP.BF16.PACK_AB R5, R93, R100 ;  /* 0x000000645d05723e */ /* 0x008fce00000010ff */
[----:B------:R-:W3:Y:S01]  /*7810*/  MUFU.EX2 R38, R32 ;  /* 0x0000002000267308 */ /* 0x000ee20000000800 */
[----:B-1----:R-:W-:-:S07]  /*7820*/  F2FP.BF16.PACK_AB R6, R106, R105 ;  /* 0x000000696a06723e */ /* 0x002fce00000010ff */
[----:B------:R1:W-:Y:S01]  /*7830*/  MUFU.EX2 R35, R25 ;  /* 0x0000001900237308 */ /* 0x0003e20000000800 */
[----:B------:R-:W-:-:S07]  /*7840*/  F2FP.BF16.PACK_AB R7, R95, R94 ;  /* 0x0000005e5f07723e */ /* 0x000fce00000010ff */
[----:B------:R4:W3:Y:S01]  /*7850*/  MUFU.EX2 R34, R24 ;  /* 0x0000001800227308 */ /* 0x0008e20000000800 */
[----:B------:R-:W-:Y:S02]  /*7860*/  FADD.FTZ R0, R242, R221 ;  /* 0x000000ddf2007221 */ /* 0x000fe40000010000 */
[----:B------:R-:W-:Y:S01]  /*7870*/  FFMA.FTZ R29, R180, c[0x0][0x2d0], -R2 ;  /* 0x0000b400b41d7a23 */ /* 0x000fe20000010802 */
[----:B------:R-:W-:Y:S01]  /*7880*/  HMMA.16816.F32.BF16 R76, R4, R20, R128 ;  /* 0x00000014044c723c */ /* 0x000fe20000041880 */
[----:B------:R-:W-:Y:S02]  /*7890*/  FADD.FTZ R2, R213, R0 ;  /* 0x00000000d5027221 */ /* 0x000fe40000010000 */
[----:B------:R-:W-:Y:S02]  /*78a0*/  FADD.FTZ R0, R175, R3 ;  /* 0x00000003af007221 */ /* 0x000fe40000010000 */
[----:B-1----:R-:W-:-:S03]  /*78b0*/  FADD.FTZ R25, R138, R142 ;  /* 0x0000008e8a197221 */ /* 0x002fc60000010000 */
[----:B------:R-:W-:Y:S01]  /*78c0*/  HMMA.16816.F32.BF16 R128, R4, R22, R124 ;  /* 0x000000160480723c */ /* 0x000fe2000004187c */
[----:B------:R-:W-:Y:S02]  /*78d0*/  IMAD.MOV.U32 R182, RZ, RZ, R133 ;  /* 0x000000ffffb67224 */ /* 0x000fe400078e0085 */
[----:B------:R-:W-:-:S05]  /*78e0*/  FADD.FTZ R2, R214, R2 ;  /* 0x00000002d6027221 */ /* 0x000fca0000010000 */
[----:B------:R-:W-:Y:S01]  /*78f0*/  HMMA.16816.F32.BF16 R120, R4, R16, R120 ;  /* 0x000000100478723c */ /* 0x000fe20000041878 */
[----:B----4-:R-:W-:Y:S02]  /*7900*/  FADD.FTZ R24, R249, R244 ;  /* 0x000000f4f9187221 */ /* 0x010fe40000010000 */
[----:B------:R-:W-:-:S05]  /*7910*/  FADD.FTZ R25, R135, R25 ;  /* 0x0000001987197221 */ /* 0x000fca0000010000 */
[----:B------:R-:W-:Y:S01]  /*7920*/  HMMA.16816.F32.BF16 R112, R4, R18, R112 ;  /* 0x000000120470723c */ /* 0x000fe20000041870 */
[----:B------:R-:W-:-:S07]  /*7930*/  IMAD.MOV.U32 R145, RZ, RZ, R151 ;  /* 0x000000ffff917224 */ /* 0x000fce00078e0097 */
[----:B------:R-:W-:Y:S01]  /*7940*/  HMMA.16816.F32.BF16 R96, R4, R12, R96 ;  /* 0x0000000c0460723c */ /* 0x000fe20000041860 */
[----:B------:R-:W-:-:S07]  /*7950*/  IMAD.MOV.U32 R142, RZ, RZ, R148 ;  /* 0x000000ffff8e7224 */ /* 0x000fce00078e0094 */
[----:B------:R-:W-:Y:S01]  /*7960*/  HMMA.16816.F32.BF16 R84, R4, R14, R84 ;  /* 0x0000000e0454723c */ /* 0x000fe20000041854 */
[----:B------:R-:W-:-:S07]  /*7970*/  FADD.FTZ R0, R176, R0 ;  /* 0x00000000b0007221 */ /* 0x000fce0000010000 */
[----:B------:R-:W-:Y:S01]  /*7980*/  HMMA.16816.F32.BF16 R80, R4, R8, R80 ;  /* 0x000000080450723c */ /* 0x000fe20000041850 */
[----:B------:R-:W-:-:S07]  /*7990*/  FADD.FTZ R2, R182, R2 ;  /* 0x00000002b6027221 */ /* 0x000fce0000010000 */
[----:B------:R-:W-:Y:S07]  /*79a0*/  HMMA.16816.F32.BF16 R52, R4, R10, R52 ;  /* 0x0000000a0434723c */ /* 0x000fee0000041834 */
[----:B------:R-:W-:Y:S02]  /*79b0*/  F2FP.BF16.PACK_AB R4, R75, R101 ;  /* 0x000000654b04723e */ /* 0x000fe400000010ff */
[----:B---3--:R-:W-:Y:S02]  /*79c0*/  F2FP.BF16.PACK_AB R5, R38, R39 ;  /* 0x000000272605723e */ /* 0x008fe400000010ff */
[----:B------:R-:W-:-:S02]  /*79d0*/  F2FP.BF16.PACK_AB R6, R69, R74 ;  /* 0x0000004a4506723e */ /* 0x000fc400000010ff */
[----:B------:R-:W-:Y:S01]  /*79e0*/  F2FP.BF16.PACK_AB R7, R34, R35 ;  /* 0x000000232207723e */ /* 0x000fe200000010ff */
[----:B------:R-:W-:Y:S02]  /*79f0*/  IMAD.MOV.U32 R183, RZ, RZ, R150 ;  /* 0x000000ffffb77224 */ /* 0x000fe400078e0096 */
[----:B------:R-:W-:Y:S02]  /*7a00*/  IMAD.MOV.U32 R181, RZ, RZ, R132 ;  /* 0x000000ffffb57224 */ /* 0x000fe400078e0084 */
[----:B------:R-:W-:Y:S02]  /*7a10*/  FADD.FTZ R3, R246, R24 ;  /* 0x00000018f6037221 */ /* 0x000fe40000010000 */
[----:B------:R-:W-:Y:S01]  /*7a20*/  HMMA.16816.F32.BF16 R168, R4, R8, R168 ;  /* 0x0000000804a8723c */ /* 0x000fe200000418a8 */
[----:B------:R-:W-:Y:S02]  /*7a30*/  FADD.FTZ R0, R217, R0 ;  /* 0x00000000d9007221 */ /* 0x000fe40000010000 */
[----:B------:R-:W-:-:S02]  /*7a40*/  FADD.FTZ R2, R142, R2 ;  /* 0x000000028e027221 */ /* 0x000fc40000010000 */
[----:B------:R-:W-:Y:S02]  /*7a50*/  IMAD.MOV.U32 R242, RZ, RZ, R147 ;  /* 0x000000fffff27224 */ /* 0x000fe400078e0093 */
[----:B------:R-:W-:Y:S02]  /*7a60*/  FADD.FTZ R8, R145, R25 ;  /* 0x0000001991087221 */ /* 0x000fe40000010000 */
[----:B------:R-:W-:Y:S02]  /*7a70*/  IMAD.MOV.U32 R180, RZ, RZ, R134 ;  /* 0x000000ffffb47224 */ /* 0x000fe400078e0086 */
[----:B------:R-:W-:Y:S02]  /*7a80*/  FADD.FTZ R3, R183, R3 ;  /* 0x00000003b7037221 */ /* 0x000fe40000010000 */
[----:B------:R-:W-:Y:S01]  /*7a90*/  IMAD.MOV.U32 R221, RZ, RZ, R160 ;  /* 0x000000ffffdd7224 */ /* 0x000fe200078e00a0 */
[----:B------:R-:W-:Y:S01]  /*7aa0*/  HMMA.16816.F32.BF16 R48, R4, R16, R48 ;  /* 0x000000100430723c */ /* 0x000fe20000041830 */
[----:B------:R-:W-:-:S02]  /*7ab0*/  FADD.FTZ R8, R181, R8 ;  /* 0x00000008b5087221 */ /* 0x000fc40000010000 */
[----:B------:R-:W-:-:S05]  /*7ac0*/  IMAD.MOV.U32 R244, RZ, RZ, R146 ;  /* 0x000000fffff47224 */ /* 0x000fca00078e0092 */
[----:B------:R-:W-:Y:S01]  /*7ad0*/  HMMA.16816.F32.BF16 R44, R4, R18, R44 ;  /* 0x00000012042c723c */ /* 0x000fe2000004182c */
[----:B------:R-:W-:-:S07]  /*7ae0*/  IMAD.MOV.U32 R181, RZ, RZ, R143 ;  /* 0x000000ffffb57224 */ /* 0x000fce00078e008f */
[----:B------:R-:W-:Y:S01]  /*7af0*/  HMMA.16816.F32.BF16 R64, R4, R20, R64 ;  /* 0x000000140440723c */ /* 0x000fe20000041840 */
[----:B------:R-:W-:-:S07]  /*7b00*/  FADD.FTZ R0, R216, R0 ;  /* 0x00000000d8007221 */ /* 0x000fce0000010000 */
[----:B------:R-:W-:Y:S01]  /*7b10*/  HMMA.16816.F32.BF16 R60, R4, R22, R60 ;  /* 0x00000016043c723c */ /* 0x000fe2000004183c */
[----:B------:R-:W-:-:S07]  /*7b20*/  FADD.FTZ R2, R242, R2 ;  /* 0x00000002f2027221 */ /* 0x000fce0000010000 */
[----:B------:R-:W-:Y:S01]  /*7b30*/  HMMA.16816.F32.BF16 R40, R4, R12, R40 ;  /* 0x0000000c0428723c */ /* 0x000fe20000041828 */
[----:B------:R-:W-:-:S07]  /*7b40*/  FADD.FTZ R3, R180, R3 ;  /* 0x00000003b4037221 */ /* 0x000fce0000010000 */
[C---:B------:R-:W-:Y:S01]  /*7b50*/  HMMA.16816.F32.BF16 R56, R4.reuse, R14, R56 ;  /* 0x0000000e0438723c */ /* 0x040fe20000041838 */
[----:B------:R-:W-:Y:S02]  /*7b60*/  IMAD.MOV.U32 R180, RZ, RZ, R141 ;  /* 0x000000ffffb47224 */ /* 0x000fe400078e008d */
[----:B------:R-:W-:Y:S02]  /*7b70*/  IMAD.MOV.U32 R182, RZ, RZ, R144 ;  /* 0x000000ffffb67224 */ /* 0x000fe400078e0090 */
[----:B------:R-:W-:Y:S02]  /*7b80*/  IMAD.MOV.U32 R138, RZ, RZ, R149 ;  /* 0x000000ffff8a7224 */ /* 0x000fe400078e0095 */
[----:B------:R-:W-:Y:S01]  /*7b90*/  IMAD.MOV.U32 R155, RZ, RZ, R159 ;  /* 0x000000ffff9b7224 */ /* 0x000fe200078e009f */
[----:B------:R-:W-:Y:S01]  /*7ba0*/  HMMA.16816.F32.BF16 R16, R4, R10, R88 ;  /* 0x0000000a0410723c */ /* 0x000fe20000041858 */
[----:B------:R-:W-:Y:S02]  /*7bb0*/  FADD.FTZ R0, R221, R0 ;  /* 0x00000000dd007221 */ /* 0x000fe40000010000 */
[----:B------:R-:W-:-:S02]  /*7bc0*/  IMAD.MOV.U32 R153, RZ, RZ, R158 ;  /* 0x000000ffff997224 */ /* 0x000fc400078e009e */
[----:B------:R-:W-:Y:S02]  /*7bd0*/  IMAD.MOV.U32 R213, RZ, RZ, R137 ;  /* 0x000000ffffd57224 */ /* 0x000fe400078e0089 */
[----:B------:R-:W-:Y:S01]  /*7be0*/  IMAD.MOV.U32 R249, RZ, RZ, R139 ;  /* 0x000000fffff97224 */ /* 0x000fe200078e008b */
[----:B------:R-:W-:Y:S01]  /*7bf0*/  MUFU.EX2 R9, R108 ;  /* 0x0000006c00097308 */ /* 0x000fe20000000800 */
[----:B------:R-:W-:Y:S01]  /*7c00*/  FADD.FTZ R7, R181, R2 ;  /* 0x00000002b5077221 */ /* 0x000fe20000010000 */
[----:B------:R-:W1:Y:S01]  /*7c10*/  LDSM.16.MT88.4 R148, [R228+0x3000] ;  /* 0x00300000e494783b */ /* 0x000e620000004200 */
[----:B--2---:R-:W-:-:S03]  /*7c20*/  @P4 IMAD.HI.U32 R2, R152, c[0x0][0x2c8], RZ ;  /* 0x0000b20098024a27 */ /* 0x004fc600078e00ff */
[----:B------:R-:W2:Y:S01]  /*7c30*/  LDSM.16.MT88.4 R132, [R224+0x3000] ;  /* 0x00300000e084783b */ /* 0x000ea20000004200 */
[----:B------:R-:W-:Y:S02]  /*7c40*/  FADD.FTZ R6, R180, R0 ;  /* 0x00000000b4067221 */ /* 0x000fe40000010000 */
[----:B------:R-:W-:Y:S01]  /*7c50*/  IMAD.MOV.U32 R0, RZ, RZ, R152 ;  /* 0x000000ffff007224 */ /* 0x000fe200078e0098 */
[----:B------:R-:W-:Y:S01]  /*7c60*/  @P4 SHF.R.U32.HI R0, RZ, c[0x0][0x2cc], R2 ;  /* 0x0000b300ff004a19 */ /* 0x000fe20000011602 */
[----:B------:R-:W-:Y:S02]  /*7c70*/  FADD.FTZ R3, R244, R3 ;  /* 0x00000003f4037221 */ /* 0x000fe40000010000 */
[----:B------:R-:W-:Y:S01]  /*7c80*/  IMAD.MOV.U32 R183, RZ, RZ, R157 ;  /* 0x000000ffffb77224 */ /* 0x000fe200078e009d */
[----:B------:R-:W3:Y:S01]  /*7c90*/  MUFU.EX2 R22, R68 ;  /* 0x0000004400167308 */ /* 0x000ee20000000800 */
[----:B------:R-:W-:Y:S01]  /*7ca0*/  IMAD.MOV.U32 R2, RZ, RZ, c[0x0][0x168] ;  /* 0x00005a00ff027624 */ /* 0x000fe200078e00ff */
[----:B------:R-:W4:Y:S01]  /*7cb0*/  LDSM.16.MT88.4 R12, [R227+0x3000] ;  /* 0x00300000e30c783b */ /* 0x000f220000004200 */
[----:B------:R-:W-:-:S03]  /*7cc0*/  FADD.FTZ R5, R182, R3 ;  /* 0x00000003b6057221 */ /* 0x000fc60000010000 */
[----:B------:R-:W-:Y:S01]  /*7cd0*/  IADD3 R3, R0, c[0x0][0x1d0], -R2 ;  /* 0x0000740000037a10 */ /* 0x000fe20007ffe802 */
[----:B------:R-:W-:Y:S02]  /*7ce0*/  IMAD.MOV.U32 R2, RZ, RZ, RZ ;  /* 0x000000ffff027224 */ /* 0x000fe400078e00ff */
[----:B------:R-:W-:Y:S02]  /*7cf0*/  IMAD.MOV.U32 R174, RZ, RZ, R138 ;  /* 0x000000ffffae7224 */ /* 0x000fe400078e008a */
[----:B------:R-:W-:-:S04]  /*7d00*/  IMAD.HI R2, R3, -0x6db6db6d, R2 ;  /* 0x9249249303027827 */ /* 0x000fc800078e0202 */
[----:B------:R-:W-:Y:S01]  /*7d10*/  FADD.FTZ R4, R174, R8 ;  /* 0x00000008ae047221 */ /* 0x000fe20000010000 */
[----:B------:R-:W-:Y:S01]  /*7d20*/  SHF.R.U32.HI R0, RZ, 0x1f, R2 ;  /* 0x0000001fff007819 */ /* 0x000fe20000011602 */
[----:B------:R-:W-:Y:S02]  /*7d30*/  IMAD.MOV.U32 R214, RZ, RZ, R153 ;  /* 0x000000ffffd67224 */ /* 0x000fe400078e0099 */
[----:B------:R-:W-:Y:S02]  /*7d40*/  FADD.FTZ R4, R155, R4 ;  /* 0x000000049b047221 */ /* 0x000fe40000010000 */
[----:B------:R-:W-:Y:S01]  /*7d50*/  IMAD.MOV.U32 R246, RZ, RZ, R183 ;  /* 0x000000fffff67224 */ /* 0x000fe200078e00b7 */
[----:B------:R-:W-:Y:S01]  /*7d60*/  LEA.HI.SX32 R8, R2, R0, 0x1a ;  /* 0x0000000002087211 */ /* 0x000fe200078fd2ff */
        /* <DEDUP_REMOVED lines=10> */
[----:B------:R-:W-:Y:S02]  /*7e10*/  IMAD.MOV.U32 R244, RZ, RZ, R136 ;  /* 0x000000fffff47224 */ /* 0x000fe400078e0088 */
        /* <DEDUP_REMOVED lines=40> */
[----:B------:R-:W-:Y:S01]  /*80a0*/  FADD.FTZ R0, R101, R0 ;  /* 0x0000000065007221 */ /* 0x000fe20000010000 */
[----:B------:R-:W1:Y:S01]  /*80b0*/  MUFU.EX2 R33, R26 ;  /* 0x0000001a00217308 */ /* 0x000e620000000800 */
[----:B------:R-:W-:Y:S02]  /*80c0*/  FADD.FTZ R3, R39, R3 ;  /* 0x0000000327037221 */ /* 0x000fe40000010000 */
[----:B------:R-:W-:Y:S02]  /*80d0*/  FADD.FTZ R4, R102, R4 ;  /* 0x0000000466047221 */ /* 0x000fe40000010000 */
[----:B------:R-:W-:Y:S02]  /*80e0*/  FADD.FTZ R5, R100, R5 ;  /* 0x0000000564057221 */ /* 0x000fe40000010000 */
[----:B------:R-:W-:Y:S01]  /*80f0*/  FADD.FTZ R0, R75, R0 ;  /* 0x000000004b007221 */ /* 0x000fe20000010000 */
[----:B------:R-:W1:Y:S01]  /*8100*/  MUFU.EX2 R29, R29 ;  /* 0x0000001d001d7308 */ /* 0x000e620000000800 */
[----:B------:R-:W-:-:S02]  /*8110*/  FADD.FTZ R3, R38, R3 ;  /* 0x0000000326037221 */ /* 0x000fc40000010000 */
[----:B------:R-:W-:Y:S02]  /*8120*/  FADD.FTZ R4, R104, R4 ;  /* 0x0000000468047221 */ /* 0x000fe40000010000 */
[----:B------:R-:W-:-:S03]  /*8130*/  FADD.FTZ R5, R93, R5 ;  /* 0x000000055d057221 */ /* 0x000fc60000010000 */
[----:B------:R-:W1:Y:S01]  /*8140*/  MUFU.EX2 R10, R92 ;  /* 0x0000005c000a7308 */ /* 0x000e620000000800 */
[----:B------:R-:W-:Y:S02]  /*8150*/  FADD.FTZ R0, R74, R0 ;  /* 0x000000004a007221 */ /* 0x000fe40000010000 */
[----:B------:R-:W-:-:S05]  /*8160*/  FADD.FTZ R3, R35, R3 ;  /* 0x0000000323037221 */ /* 0x000fca0000010000 */
[----:B------:R-:W1:Y:S01]  /*8170*/  MUFU.EX2 R11, R109 ;  /* 0x0000006d000b7308 */ /* 0x000e620000000800 */
[----:B------:R-:W-:Y:S02]  /*8180*/  FADD.FTZ R4, R105, R4 ;  /* 0x0000000469047221 */ /* 0x000fe40000010000 */
[----:B------:R-:W-:-:S05]  /*8190*/  FADD.FTZ R5, R94, R5 ;  /* 0x000000055e057221 */ /* 0x000fca0000010000 */
[----:B------:R-:W1:Y:S01]  /*81a0*/  MUFU.EX2 R32, R27 ;  /* 0x0000001b00207308 */ /* 0x000e620000000800 */
[----:B------:R-:W-:-:S07]  /*81b0*/  FADD.FTZ R2, R69, R0 ;  /* 0x0000000045027221 */ /* 0x000fce0000010000 */
[----:B------:R-:W1:Y:S01]  /*81c0*/  MUFU.EX2 R28, R28 ;  /* 0x0000001c001c7308 */ /* 0x000e620000000800 */
[----:B------:R-:W-:-:S07]  /*81d0*/  FADD.FTZ R0, R34, R3 ;  /* 0x0000000322007221 */ /* 0x000fce0000010000 */
[----:B------:R-:W1:Y:S01]  /*81e0*/  MUFU.EX2 R20, R103 ;  /* 0x0000006700147308 */ /* 0x000e620000000800 */
[----:B------:R-:W-:-:S07]  /*81f0*/  FADD.FTZ R4, R106, R4 ;  /* 0x000000046a047221 */ /* 0x000fce0000010000 */
[----:B------:R-:W1:Y:S01]  /*8200*/  MUFU.EX2 R21, R110 ;  /* 0x0000006e00157308 */ /* 0x000e620000000800 */
[----:B------:R-:W-:-:S07]  /*8210*/  FADD.FTZ R5, R95, R5 ;  /* 0x000000055f057221 */ /* 0x000fce0000010000 */
[----:B------:R-:W2:Y:S01]  /*8220*/  MUFU.EX2 R31, R31 ;  /* 0x0000001f001f7308 */ /* 0x000ea20000000800 */
[----:B---3--:R-:W-:-:S07]  /*8230*/  FADD.FTZ R3, R22, R2 ;  /* 0x0000000216037221 */ /* 0x008fce0000010000 */
[----:B------:R-:W3:Y:S01]  /*8240*/  MUFU.EX2 R27, R36 ;  /* 0x00000024001b7308 */ /* 0x000ee20000000800 */
[----:B------:R-:W-:Y:S02]  /*8250*/  FADD.FTZ R2, R9, R0 ;  /* 0x0000000009027221 */ /* 0x000fe40000010000 */
[----:B-1----:R-:W-:-:S05]  /*8260*/  FADD.FTZ R0, R33, R4 ;  /* 0x0000000421007221 */ /* 0x002fca0000010000 */
[----:B------:R-:W1:Y:S01]  /*8270*/  MUFU.EX2 R23, R107 ;  /* 0x0000006b00177308 */ /* 0x000e620000000800 */
[----:B------:R-:W-:-:S07]  /*8280*/  FADD.FTZ R5, R29, R5 ;  /* 0x000000051d057221 */ /* 0x000fce0000010000 */
[----:B------:R-:W1:Y:S01]  /*8290*/  MUFU.EX2 R24, R111 ;  /* 0x0000006f00187308 */ /* 0x000e620000000800 */
[----:B------:R-:W-:-:S07]  /*82a0*/  FADD.FTZ R3, R10, R3 ;  /* 0x000000030a037221 */ /* 0x000fce0000010000 */
[----:B------:R-:W1:Y:S01]  /*82b0*/  MUFU.EX2 R26, R37 ;  /* 0x00000025001a7308 */ /* 0x000e620000000800 */
[----:B------:R-:W-:-:S07]  /*82c0*/  FADD.FTZ R2, R11, R2 ;  /* 0x000000020b027221 */ /* 0x000fce0000010000 */
[----:B------:R-:W1:Y:S01]  /*82d0*/  MUFU.EX2 R30, R30 ;  /* 0x0000001e001e7308 */ /* 0x000e620000000800 */
[----:B------:R-:W-:Y:S02]  /*82e0*/  FADD.FTZ R0, R32, R0 ;  /* 0x0000000020007221 */ /* 0x000fe40000010000 */
[----:B------:R-:W-:Y:S02]  /*82f0*/  IMAD.MOV.U32 R221, RZ, RZ, R154 ;  /* 0x000000ffffdd7224 */ /* 0x000fe400078e009a */
[----:B------:R-:W-:Y:S02]  /*8300*/  FADD.FTZ R5, R28, R5 ;  /* 0x000000051c057221 */ /* 0x000fe40000010000 */
[----:B------:R-:W-:Y:S02]  /*8310*/  FADD.FTZ R4, R20, R3 ;  /* 0x0000000314047221 */ /* 0x000fe40000010000 */
[----:B------:R-:W-:Y:S02]  /*8320*/  FADD.FTZ R3, R21, R2 ;  /* 0x0000000215037221 */ /* 0x000fe40000010000 */
[----:B--2---:R-:W-:Y:S01]  /*8330*/  FADD.FTZ R2, R31, R0 ;  /* 0x000000001f027221 */ /* 0x004fe20000010000 */
[----:B------:R-:W-:Y:S01]  /*8340*/  IMNMX R6, R221, R8, !PT ;  /* 0x00000008dd067217 */ /* 0x000fe20007800200 */
[----:B---3--:R-:W-:-:S02]  /*8350*/  FADD.FTZ R0, R27, R5 ;  /* 0x000000051b007221 */ /* 0x008fc40000010000 */
[----:B------:R-:W-:Y:S02]  /*8360*/  IMAD.MOV.U32 R138, RZ, RZ, R140 ;  /* 0x000000ffff8a7224 */ /* 0x000fe400078e008c */
[----:B-1----:R-:W-:Y:S02]  /*8370*/  FADD.FTZ R4, R23, R4 ;  /* 0x0000000417047221 */ /* 0x002fe40000010000 */
[----:B------:R-:W-:Y:S02]  /*8380*/  FADD.FTZ R3, R24, R3 ;  /* 0x0000000318037221 */ /* 0x000fe40000010000 */
[----:B------:R-:W-:Y:S01]  /*8390*/  FADD.FTZ R0, R26, R0 ;  /* 0x000000001a007221 */ /* 0x000fe20000010000 */
[----:B------:R1:W-:Y:S01]  /*83a0*/  STL [R1], R6 ;  /* 0x0000000601007387 */ /* 0x0003e20000100800 */
[----:B------:R-:W-:Y:S02]  /*83b0*/  FADD.FTZ R2, R30, R2 ;  /* 0x000000021e027221 */ /* 0x000fe40000010000 */
[----:B------:R-:W-:Y:S01]  /*83c0*/  IMAD.MOV.U32 R242, RZ, RZ, R138 ;  /* 0x000000fffff27224 */ /* 0x000fe200078e008a */
[----:B------:R1:W-:Y:S04]  /*83d0*/  STL [R1+0x10], R4 ;  /* 0x0000100401007387 */ /* 0x0003e80000100800 */
[----:B------:R1:W-:Y:S01]  /*83e0*/  STL [R1+0x14], R3 ;  /* 0x0000140301007387 */ /* 0x0003e20000100800 */
[----:B------:R-:W-:-:S03]  /*83f0*/  IADD3 R242, R242, -0x2, RZ ;  /* 0xfffffffef2f27810 */ /* 0x000fc60007ffe0ff */
[----:B------:R1:W-:Y:S04]  /*8400*/  STL [R1+0x1c], R0 ;  /* 0x00001c0001007387 */ /* 0x0003e80000100800 */
[----:B------:R1:W-:Y:S01]  /*8410*/  STL [R1+0x18], R2 ;  /* 0x0000180201007387 */ /* 0x0003e20000100800 */
[----:B------:R-:W-:Y:S02]  /*8420*/  ISETP.GE.AND P0, PT, R242, R6, PT ;  /* 0x00000006f200720c */ /* 0x000fe40003f06270 */
[----:B------:R-:W-:Y:S02]  /*8430*/  F2FP.BF16.PACK_AB R176, R32, R33 ;  /* 0x0000002120b0723e */ /* 0x000fe400000010ff */
[----:B------:R-:W-:Y:S02]  /*8440*/  F2FP.BF16.PACK_AB R177, R28, R29 ;  /* 0x0000001d1cb1723e */ /* 0x000fe400000010ff */
[----:B------:R-:W-:-:S02]  /*8450*/  F2FP.BF16.PACK_AB R178, R30, R31 ;  /* 0x0000001f1eb2723e */ /* 0x000fc400000010ff */
[----:B------:R-:W-:Y:S02]  /*8460*/  F2FP.BF16.PACK_AB R179, R26, R27 ;  /* 0x0000001b1ab3723e */ /* 0x000fe400000010ff */
[----:B------:R-:W-:Y:S02]  /*8470*/  F2FP.BF16.PACK_AB R180, R10, R22 ;  /* 0x000000160ab4723e */ /* 0x000fe400000010ff */
[----:B------:R-:W-:Y:S02]  /*8480*/  F2FP.BF16.PACK_AB R181, R11, R9 ;  /* 0x000000090bb5723e */ /* 0x000fe400000010ff */
[----:B------:R-:W-:Y:S02]  /*8490*/  F2FP.BF16.PACK_AB R182, R23, R20 ;  /* 0x0000001417b6723e */ /* 0x000fe400000010ff */
[----:B------:R-:W-:Y:S01]  /*84a0*/  F2FP.BF16.PACK_AB R183, R24, R21 ;  /* 0x0000001518b7723e */ /* 0x000fe200000010ff */
        /* <DEDUP_REMOVED lines=8> */
[----:B------:R-:W-:Y:S08]  /*8530*/  HMMA.16816.F32.BF16 R152, R180, R164, R40 ;  /* 0x000000a4b498723c */ /* 0x000ff00000041828 */
[----:B----4-:R-:W-:Y:S08]  /*8540*/  HMMA.16816.F32.BF16 R172, R176, R12, R80 ;  /* 0x0000000cb0ac723c */ /* 0x010ff00000041850 */
[C---:B------:R-:W-:Y:S08]  /*8550*/  HMMA.16816.F32.BF16 R132, R180.reuse, R134, R60 ;  /* 0x00000086b484723c */ /* 0x040ff0000004183c */
[C---:B------:R-:W-:Y:S08]  /*8560*/  HMMA.16816.F32.BF16 R148, R180.reuse, R150, R44 ;  /* 0x00000096b494723c */ /* 0x040ff0000004182c */
[C---:B------:R-:W-:Y:S08]  /*8570*/  HMMA.16816.F32.BF16 R164, R180.reuse, R166, R56 ;  /* 0x000000a6b4a4723c */ /* 0x040ff00000041838 */
[----:B------:R-:W-:Y:S08]  /*8580*/  HMMA.16816.F32.BF16 R168, R180, R12, R168 ;  /* 0x0000000cb4a8723c */ /* 0x000ff000000418a8 */
[-C--:B------:R-:W-:Y:S08]  /*8590*/  HMMA.16816.F32.BF16 R176, R176, R14.reuse, R52 ;  /* 0x0000000eb0b0723c */ /* 0x080ff00000041834 */
[----:B------:R-:W-:Y:S01]  /*85a0*/  HMMA.16816.F32.BF16 R180, R180, R14, R16 ;  /* 0x0000000eb4b4723c */ /* 0x000fe20000041810 */
[----:B------:R-:W-:Y:S07]  /*85b0*/  @!P0 BRA `(.L_x_1140) ;  /* 0x0000657000008947 */ /* 0x000fee0003800000 */
[----:B-1----:R-:W2:Y:S01]  /*85c0*/  LDL R221, [R1+0x8] ;  /* 0x0000080001dd7983 */ /* 0x002ea20000100800 */
[----:B------:R-:W-:Y:S01]  /*85d0*/  MOV R116, R72 ;  /* 0x0000004800747202 */ /* 0x000fe20000000f00 */
[----:B------:R-:W-:Y:S01]  /*85e0*/  IMAD.MOV.U32 R118, RZ, RZ, R70 ;  /* 0x000000ffff767224 */ /* 0x000fe200078e0046 */
[----:B------:R-:W-:Y:S01]  /*85f0*/  MOV R3, R73 ;  /* 0x0000004900037202 */ /* 0x000fe20000000f00 */
[----:B------:R-:W-:Y:S01]  /*8600*/  IMAD.MOV.U32 R204, RZ, RZ, R242 ;  /* 0x000000ffffcc7224 */ /* 0x000fe200078e00f2 */
[----:B------:R-:W-:Y:S01]  /*8610*/  MOV R117, R71 ;  /* 0x0000004700757202 */ /* 0x000fe20000000f00 */
[----:B--2---:R-:W-:-:S05]  /*8620*/  @P4 IMAD.HI.U32 R0, R221, c[0x0][0x2c8], RZ ;  /* 0x0000b200dd004a27 */ /* 0x004fca00078e00ff */
[----:B------:R-:W-:-:S05]  /*8630*/  @P4 SHF.R.U32.HI R0, RZ, c[0x0][0x2cc], R0 ;  /* 0x0000b300ff004a19 */ /* 0x000fca0000011600 */
[----:B------:R1:W-:Y:S02]  /*8640*/  @P4 STL [R1+0x4], R0 ;  /* 0x0000040001004387 */ /* 0x0003e40000100800 */
.L_x_1141:
[----:B------:R-:W-:Y:S04]  /*8650*/  DEPBAR.LE SB0, 0x0 ;  /* 0x000080000000791a */ /* 0x000fe80000000000 */
[----:B------:R-:W-:Y:S01]  /*8660*/  WARPSYNC 0xffffffff ;  /* 0xffffffff00007948 */ /* 0x000fe20003800000 */
[----:B------:R-:W-:Y:S08]  /*8670*/  BAR.SYNC.DEFER_BLOCKING 0x0 ;  /* 0x0000000000007b1d */ /* 0x000ff00000010000 */
[----:B-----5:R-:W-:Y:S08]  /*8680*/  LDSM.16.M88.4 R112, [R230] ;  /* 0x00000000e670783b */ /* 0x020ff00000000200 */
[----:B--2---:R-:W2:Y:S08]  /*8690*/  LDSM.16.M88.4 R16, [R119] ;  /* 0x000000007710783b */ /* 0x004eb00000000200 */
[----:B------:R-:W3:Y:S08]  /*86a0*/  LDSM.16.M88.4 R108, [R230+0x2000] ;  /* 0x00200000e66c783b */ /* 0x000ef00000000200 */
[----:B------:R-:W2:Y:S08]  /*86b0*/  LDSM.16.M88.4 R32, [R119+0x800] ;  /* 0x000800007720783b */ /* 0x000eb00000000200 */
[----:B------:R-:W1:Y:S08]  /*86c0*/  LDSM.16.M88.4 R48, [R119+0x1000] ;  /* 0x001000007730783b */ /* 0x000e700000000200 */
[----:B------:R-:W1:Y:S08]  /*86d0*/  LDSM.16.M88.4 R64, [R119+0x1800] ;  /* 0x001800007740783b */ /* 0x000e700000000200 */
[----:B------:R-:W4:Y:S04]  /*86e0*/  LDL R250, [R1+0x20] ;  /* 0x0000200001fa7983 */ /* 0x000f280000100800 */
[----:B------:R-:W1:Y:S08]  /*86f0*/  LDSM.16.M88.4 R80, [R119+0x2000] ;  /* 0x002000007750783b */ /* 0x000e700000000200 */
[----:B------:R-:W4:Y:S04]  /*8700*/  LDL R2, [R1+0x3c] ;  /* 0x00003c0001027983 */ /* 0x000f280000100800 */
[----:B------:R-:W4:Y:S06]  /*8710*/  LDL.64 R206, [R1+0x30] ;  /* 0x0000300001ce7983 */ /* 0x000f2c0000100a00 */
[----:B------:R-:W1:Y:S08]  /*8720*/  LDSM.16.M88.4 R96, [R119+0x2800] ;  /* 0x002800007760783b */ /* 0x000e700000000200 */
[----:B------:R-:W1:Y:S08]  /*8730*/  LDSM.16.M88.4 R184, [R119+0x3000] ;  /* 0x0030000077b8783b */ /* 0x000e700000000200 */
[----:B------:R-:W-:Y:S08]  /*8740*/  LDSM.16.M88.4 R188, [R233] ;  /* 0x00000000e9bc783b */ /* 0x000ff00000000200 */
[----:B------:R-:W1:Y:S08]  /*8750*/  LDSM.16.M88.4 R192, [R234] ;  /* 0x00000000eac0783b */ /* 0x000e700000000200 */
[----:B------:R-:W1:Y:S08]  /*8760*/  LDSM.16.M88.4 R196, [R233+0x2000] ;  /* 0x00200000e9c4783b */ /* 0x000e700000000200 */
[----:B------:R-:W1:Y:S08]  /*8770*/  LDSM.16.M88.4 R200, [R240] ;  /* 0x00000000f0c8783b */ /* 0x000e700000000200 */
[----:B------:R2:W-:Y:S04]  /*8780*/  STL [R1+0x70], R230 ;  /* 0x000070e601007387 */ /* 0x0005e80000100800 */
[----:B------:R3:W-:Y:S04]  /*8790*/  STL [R1+0x74], R119 ;  /* 0x0000747701007387 */ /* 0x0007e80000100800 */
[----:B------:R-:W-:Y:S04]  /*87a0*/  STL [R1+0x78], R234 ;  /* 0x000078ea01007387 */ /* 0x000fe80000100800 */
[----:B------:R-:W-:Y:S04]  /*87b0*/  STL [R1+0x7c], R233 ;  /* 0x00007ce901007387 */ /* 0x000fe80000100800 */
[----:B--2---:R-:W2:Y:S04]  /*87c0*/  LDL R230, [R1+0x4] ;  /* 0x0000040001e67983 */ /* 0x004ea80000100800 */
[----:B---3--:R-:W3:Y:S01]  /*87d0*/  LDL R119, [R1+0x40] ;  /* 0x0000400001777983 */ /* 0x008ee20000100800 */
        /* <DEDUP_REMOVED lines=26> */
[----:B----4-:R-:W-:Y:S06]  /*8980*/  ISETP.GT.AND P2, PT, R250, R204, PT ;  /* 0x000000ccfa00720c */ /* 0x010fec0003f44270 */
[-C--:B------:R-:W-:Y:S07]  /*8990*/  HMMA.16816.F32.BF16 R108, R108, R186.reuse, RZ ;  /* 0x000000ba6c6c723c */ /* 0x080fee00000418ff */
[----:B------:R-:W-:Y:S01]  /*89a0*/  @!P2 SHF.R.S32.HI R0, RZ, 0x1f, R204 ;  /* 0x0000001fff00a819 */ /* 0x000fe200000114cc */
[----:B------:R-:W-:Y:S01]  /*89b0*/  HMMA.16816.F32.BF16 R112, R112, R186, RZ ;  /* 0x000000ba7070723c */ /* 0x000fe200000418ff */
[----:B------:R-:W1:Y:S03]  /*89c0*/  LDSM.16.M88.4 R184, [R239] ;  /* 0x00000000efb8783b */ /* 0x000e660000000200 */
[----:B------:R-:W-:Y:S04]  /*89d0*/  @!P2 IMAD R0, R0, c[0x0][0x208], RZ ;  /* 0x000082000000aa24 */ /* 0x000fe800078e02ff */
[-C--:B------:R-:W-:Y:S05]  /*89e0*/  HMMA.16816.F32.BF16 R4, R188, R192.reuse, R4 ;  /* 0x000000c0bc04723c */ /* 0x080fea0000041804 */
[C---:B------:R-:W-:Y:S03]  /*89f0*/  @!P2 IMAD R0, R204.reuse, c[0x0][0x20c], R0 ;  /* 0x00008300cc00aa24 */ /* 0x040fe600078e0200 */
[C---:B------:R-:W-:Y:S08]  /*8a00*/  HMMA.16816.F32.BF16 R8, R196.reuse, R192, R8 ;  /* 0x000000c0c408723c */ /* 0x040ff00000041808 */
[-C--:B------:R-:W-:Y:S08]  /*8a10*/  HMMA.16816.F32.BF16 R12, R196, R194.reuse, R12 ;  /* 0x000000c2c40c723c */ /* 0x080ff0000004180c */
[C---:B------:R-:W-:Y:S01]  /*8a20*/  HMMA.16816.F32.BF16 R16, R188.reuse, R194, R16 ;  /* 0x000000c2bc10723c */ /* 0x040fe20000041810 */
[----:B------:R-:W4:Y:S07]  /*8a30*/  LDSM.16.M88.4 R192, [R238] ;  /* 0x00000000eec0783b */ /* 0x000f2e0000000200 */
[-C--:B------:R-:W-:Y:S08]  /*8a40*/  HMMA.16816.F32.BF16 R20, R188, R200.reuse, R20 ;  /* 0x000000c8bc14723c */ /* 0x080ff00000041814 */
[C---:B------:R-:W-:Y:S08]  /*8a50*/  HMMA.16816.F32.BF16 R24, R196.reuse, R200, R24 ;  /* 0x000000c8c418723c */ /* 0x040ff00000041818 */
[-C--:B------:R-:W-:Y:S08]  /*8a60*/  HMMA.16816.F32.BF16 R28, R196, R202.reuse, R28 ;  /* 0x000000cac41c723c */ /* 0x080ff0000004181c */
[C---:B------:R-:W-:Y:S01]  /*8a70*/  HMMA.16816.F32.BF16 R32, R188.reuse, R202, R32 ;  /* 0x000000cabc20723c */ /* 0x040fe20000041820 */
[----:B------:R-:W2:Y:S07]  /*8a80*/  LDSM.16.M88.4 R200, [R237] ;  /* 0x00000000edc8783b */ /* 0x000eae0000000200 */
[-C--:B-1----:R-:W-:Y:S08]  /*8a90*/  HMMA.16816.F32.BF16 R36, R188, R184.reuse, R36 ;  /* 0x000000b8bc24723c */ /* 0x082ff00000041824 */
[C---:B------:R-:W-:Y:S08]  /*8aa0*/  HMMA.16816.F32.BF16 R40, R196.reuse, R184, R40 ;  /* 0x000000b8c428723c */ /* 0x040ff00000041828 */
[-C--:B------:R-:W-:Y:S08]  /*8ab0*/  HMMA.16816.F32.BF16 R44, R196, R186.reuse, R44 ;  /* 0x000000bac42c723c */ /* 0x080ff0000004182c */
[C---:B------:R-:W-:Y:S01]  /*8ac0*/  HMMA.16816.F32.BF16 R48, R188.reuse, R186, R48 ;  /* 0x000000babc30723c */ /* 0x040fe20000041830 */
[----:B------:R-:W1:Y:S07]  /*8ad0*/  LDSM.16.M88.4 R184, [R236] ;  /* 0x00000000ecb8783b */ /* 0x000e6e0000000200 */
[-C--:B----4-:R-:W-:Y:S08]  /*8ae0*/  HMMA.16816.F32.BF16 R52, R188, R192.reuse, R52 ;  /* 0x000000c0bc34723c */ /* 0x090ff00000041834 */
[C---:B------:R-:W-:Y:S08]  /*8af0*/  HMMA.16816.F32.BF16 R56, R196.reuse, R192, R56 ;  /* 0x000000c0c438723c */ /* 0x040ff00000041838 */
[-C--:B------:R-:W-:Y:S08]  /*8b00*/  HMMA.16816.F32.BF16 R60, R196, R194.reuse, R60 ;  /* 0x000000c2c43c723c */ /* 0x080ff0000004183c */
[C---:B------:R-:W-:Y:S01]  /*8b10*/  HMMA.16816.F32.BF16 R64, R188.reuse, R194, R64 ;  /* 0x000000c2bc40723c */ /* 0x040fe20000041840 */
[----:B------:R-:W4:Y:S07]  /*8b20*/  LDSM.16.M88.4 R192, [R235] ;  /* 0x00000000ebc0783b */ /* 0x000f2e0000000200 */
[-C--:B--2---:R-:W-:Y:S08]  /*8b30*/  HMMA.16816.F32.BF16 R68, R188, R200.reuse, R68 ;  /* 0x000000c8bc44723c */ /* 0x084ff00000041844 */
[C---:B------:R-:W-:Y:S07]  /*8b40*/  HMMA.16816.F32.BF16 R72, R196.reuse, R200, R72 ;  /* 0x000000c8c448723c */ /* 0x040fee0000041848 */
[----:B------:R-:W-:Y:S01]  /*8b50*/  @!P2 MOV R201, R2 ;  /* 0x0000000200c9a202 */ /* 0x000fe20000000f00 */
[-C--:B------:R-:W-:Y:S04]  /*8b60*/  HMMA.16816.F32.BF16 R76, R196, R202.reuse, R76 ;  /* 0x000000cac44c723c */ /* 0x080fe8000004184c */
[----:B------:R-:W-:Y:S04]  /*8b70*/  @!P2 IMAD.MOV.U32 R200, RZ, RZ, R206 ;  /* 0x000000ffffc8a224 */ /* 0x000fe800078e00ce */
[C---:B------:R-:W-:Y:S07]  /*8b80*/  HMMA.16816.F32.BF16 R80, R188.reuse, R202, R80 ;  /* 0x000000cabc50723c */ /* 0x040fee0000041850 */
[----:B------:R-:W-:Y:S01]  /*8b90*/  @!P2 IMAD.WIDE.U32 R202, R204, c[0x0][0x208], RZ ;  /* 0x00008200cccaaa25 */ /* 0x000fe200078e00ff */
[-C--:B-1----:R-:W-:Y:S04]  /*8ba0*/  HMMA.16816.F32.BF16 R84, R188, R184.reuse, R84 ;  /* 0x000000b8bc54723c */ /* 0x082fe80000041854 */
[----:B------:R-:W-:Y:S02]  /*8bb0*/  @!P2 IMAD.IADD R0, R203, 0x1, R0 ;  /* 0x00000001cb00a824 */ /* 0x000fe400078e0200 */
[----:B------:R-:W-:Y:S02]  /*8bc0*/  @!P2 IMAD.WIDE.U32 R200, R202, 0x70, R200 ;  /* 0x00000070cac8a825 */ /* 0x000fe400078e00c8 */
[C---:B------:R-:W-:Y:S04]  /*8bd0*/  HMMA.16816.F32.BF16 R88, R196.reuse, R184, R88 ;  /* 0x000000b8c458723c */ /* 0x040fe80000041858 */
[----:B------:R-:W-:Y:S03]  /*8be0*/  @!P2 IMAD R0, R0, 0x70, RZ ;  /* 0x000000700000a824 */ /* 0x000fe600078e02ff */
[C---:B------:R-:W-:Y:S01]  /*8bf0*/  @!P2 LEA R184, P0, R200.reuse, c[0x0][0x1f8], 0x1 ;  /* 0x00007e00c8b8aa11 */ /* 0x040fe200078008ff */
[----:B------:R-:W-:Y:S01]  /*8c00*/  @!P2 IMAD.IADD R0, R201, 0x1, R0 ;  /* 0x00000001c900a824 */ /* 0x000fe200078e0200 */
[-C--:B------:R-:W-:Y:S03]  /*8c10*/  HMMA.16816.F32.BF16 R92, R196, R186.reuse, R92 ;  /* 0x000000bac45c723c */ /* 0x080fe6000004185c */
[----:B------:R-:W-:Y:S01]  /*8c20*/  @!P2 IMAD.MOV.U32 R201, RZ, RZ, c[0x0][0x208] ;  /* 0x00008200ffc9a624 */ /* 0x000fe200078e00ff */
[----:B------:R-:W-:Y:S02]  /*8c30*/  @!P2 LEA.HI.X R185, R200, c[0x0][0x1fc], R0, 0x1, P0 ;  /* 0x00007f00c8b9aa11 */ /* 0x000fe400000f0c00 */
[----:B------:R-:W-:Y:S01]  /*8c40*/  @!P2 MOV R0, 0x5 ;  /* 0x000000050000a802 */ /* 0x000fe20000000f00 */
[C---:B------:R-:W-:Y:S01]  /*8c50*/  @!P2 IMAD.SHL.U32 R2, R201.reuse, 0x20, RZ ;  /* 0x00000020c902a824 */ /* 0x040fe200078e00ff */
[C---:B------:R-:W-:Y:S01]  /*8c60*/  HMMA.16816.F32.BF16 R96, R188.reuse, R186, R96 ;  /* 0x000000babc60723c */ /* 0x040fe20000041860 */
[----:B------:R-:W-:Y:S01]  /*8c70*/  @!PT LDS RZ, [RZ] ;  /* 0x00000000fffff984 */ /* 0x000fe20000000800 */
[----:B------:R-:W-:Y:S01]  /*8c80*/  @!PT LDS RZ, [RZ] ;  /* 0x00000000fffff984 */ /* 0x000fe20000000800 */
[----:B------:R-:W-:Y:S01]  /*8c90*/  @!PT LDS RZ, [RZ] ;  /* 0x00000000fffff984 */ /* 0x000fe20000000800 */
[----:B------:R1:W-:Y:S03]  /*8ca0*/  @!P2 LDGSTS.E.BYPASS.LTC128B.128 [R241+0x100], [R184.64], !P6 ;  /* 0x00100000b8f1afae */ /* 0x0003e6000f101d48 */
[----:B------:R-:W-:Y:S02]  /*8cb0*/  @!P2 SHF.L.U64.HI R0, R201, R0, c[0x0][0x20c] ;  /* 0x00008300c900a619 */ /* 0x000fe40000010200 */
[-C--:B------:R-:W-:Y:S02]  /*8cc0*/  @!P2 IADD3 R200, P0, R184, R2.reuse, RZ ;  /* 0x00000002b8c8a210 */ /* 0x080fe40007f1e0ff */
[-C--:B----4-:R-:W-:Y:S04]  /*8cd0*/  HMMA.16816.F32.BF16 R100, R188, R192.reuse, R100 ;  /* 0x000000c0bc64723c */ /* 0x090fe80000041864 */
[--C-:B------:R-:W-:Y:S04]  /*8ce0*/  @!P2 IMAD.X R201, R185, 0x1, R0.reuse, P0 ;  /* 0x00000001b9c9a824 */ /* 0x100fe800000e0600 */
[C---:B------:R-:W-:Y:S01]  /*8cf0*/  HMMA.16816.F32.BF16 R104, R196.reuse, R192, R104 ;  /* 0x000000c0c468723c */ /* 0x040fe20000041868 */
[----:B------:R2:W-:Y:S07]  /*8d00*/  @!P2 LDGSTS.E.BYPASS.LTC128B.128 [R241+0x900], [R200.64], !P6 ;  /* 0x00900000c8f1afae */ /* 0x0005ee000f101d48 */
[-C--:B------:R-:W-:Y:S04]  /*8d10*/  HMMA.16816.F32.BF16 R108, R196, R194.reuse, R108 ;  /* 0x000000c2c46c723c */ /* 0x080fe8000004186c */
[----:B-1----:R-:W-:Y:S04]  /*8d20*/  @!P2 IADD3 R184, P0, R200, R2, RZ ;  /* 0x00000002c8b8a210 */ /* 0x002fe80007f1e0ff */
[----:B------:R-:W-:Y:S01]  /*8d30*/  @!P2 IADD3.X R185, R201, R0, RZ, P0, !PT ;  /* 0x00000000c9b9a210 */ /* 0x000fe200007fe4ff */
[----:B------:R-:W-:Y:S04]  /*8d40*/  HMMA.16816.F32.BF16 R112, R188, R194, R112 ;  /* 0x000000c2bc70723c */ /* 0x000fe80000041870 */
[----:B------:R1:W-:Y:S01]  /*8d50*/  @!P2 LDGSTS.E.BYPASS.LTC128B.128 [R241+0x1100], [R184.64], !P6 ;  /* 0x01100000b8f1afae */ /* 0x0003e2000f101d48 */
[-C--:B--2---:R-:W-:Y:S04]  /*8d60*/  @!P2 IADD3 R200, P1, R184, R2.reuse, RZ ;  /* 0x00000002b8c8a210 */ /* 0x084fe80007f3e0ff */
[-C--:B------:R-:W-:Y:S03]  /*8d70*/  @!P2 IADD3 R186, P0, R200, R2.reuse, RZ ;  /* 0x00000002c8baa210 */ /* 0x080fe60007f1e0ff */
[--C-:B------:R-:W-:Y:S04]  /*8d80*/  @!P2 IMAD.X R201, R185, 0x1, R0.reuse, P1 ;  /* 0x00000001b9c9a824 */ /* 0x100fe800008e0600 */
[--C-:B------:R-:W-:Y:S01]  /*8d90*/  @!P2 IMAD.X R187, R201, 0x1, R0.reuse, P0 ;  /* 0x00000001c9bba824 */ /* 0x100fe200000e0600 */
[----:B------:R2:W-:Y:S08]  /*8da0*/  @!P2 LDGSTS.E.BYPASS.LTC128B.128 [R241+0x1900], [R200.64], !P6 ;  /* 0x01900000c8f1afae */ /* 0x0005f0000f101d48 */
[----:B------:R4:W-:Y:S01]  /*8db0*/  @!P2 LDGSTS.E.BYPASS.LTC128B.128 [R241+0x2100], [R186.64], !P6 ;  /* 0x02100000baf1afae */ /* 0x0009e2000f101d48 */
[----:B-1----:R-:W-:Y:S04]  /*8dc0*/  @!P2 IADD3 R184, P1, R186, R2, RZ ;  /* 0x00000002bab8a210 */ /* 0x002fe80007f3e0ff */
[----:B------:R-:W-:Y:S02]  /*8dd0*/  @!P2 IADD3.X R185, R187, R0, RZ, P1, !PT ;  /* 0x00000000bbb9a210 */ /* 0x000fe40000ffe4ff */
[----:B------:R-:W-:Y:S03]  /*8de0*/  @!P2 IADD3 R202, P0, R184, R2, RZ ;  /* 0x00000002b8caa210 */ /* 0x000fe60007f1e0ff */
[----:B------:R4:W-:Y:S02]  /*8df0*/  @!P2 LDGSTS.E.BYPASS.LTC128B.128 [R241+0x2900], [R184.64], !P6 ;  /* 0x02900000b8f1afae */ /* 0x0009e4000f101d48 */
[----:B------:R-:W-:Y:S06]  /*8e00*/  @!P2 IMAD.X R203, R185, 0x1, R0, P0 ;  /* 0x00000001b9cba824 */ /* 0x000fec00000e0600 */
[----:B------:R2:W-:Y:S08]  /*8e10*/  @!P2 LDGSTS.E.BYPASS.LTC128B.128 [R241+0x3100], [R202.64], !P6 ;  /* 0x03100000caf1afae */ /* 0x0005f0000f101d48 */
[----:B------:R-:W-:Y:S08]  /*8e20*/  LDSM.16.M88.4 R196, [R231+0x2000] ;  /* 0x00200000e7c4783b */ /* 0x000ff00000000200 */
[----:B------:R-:W-:Y:S08]  /*8e30*/  LDSM.16.M88.4 R188, [R229+0x800] ;  /* 0x00080000e5bc783b */ /* 0x000ff00000000200 */
[----:B----4-:R-:W-:Y:S08]  /*8e40*/  LDSM.16.M88.4 R184, [R231] ;  /* 0x00000000e7b8783b */ /* 0x010ff00000000200 */
[----:B--2---:R-:W1:Y:S08]  /*8e50*/  LDSM.16.M88.4 R200, [R229] ;  /* 0x00000000e5c8783b */ /* 0x004e700000000200 */
[----:B------:R-:W2:Y:S08]  /*8e60*/  LDSM.16.M88.4 R192, [R229+0x1000] ;  /* 0x00100000e5c0783b */ /* 0x000eb00000000200 */
[----:B------:R4:W3:Y:S04]  /*8e70*/  LDL R0, [R1+0x8] ;  /* 0x0000080001007983 */ /* 0x0008e80000100800 */
[----:B------:R-:W0:Y:S01]  /*8e80*/  LDGDEPBAR ;  /* 0x00000000000079af */ /* 0x000e220000000000 */
[-C--:B-1----:R-:W-:Y:S08]  /*8e90*/  HMMA.16816.F32.BF16 R4, R184, R200.reuse, R4 ;  /* 0x000000c8b804723c */ /* 0x082ff00000041804 */
        /* <DEDUP_REMOVED lines=8> */
[----:B------:R-:W4:Y:S07]  /*8f20*/  LDSM.16.M88.4 R188, [R229+0x2000] ;  /* 0x00200000e5bc783b */ /* 0x000f2e0000000200 */
[-C--:B--2---:R-:W-:Y:S08]  /*8f30*/  HMMA.16816.F32.BF16 R36, R184, R192.reuse, R36 ;  /* 0x000000c0b824723c */ /* 0x084ff00000041824 */
[C---:B------:R-:W-:Y:S08]  /*8f40*/  HMMA.16816.F32.BF16 R40, R196.reuse, R192, R40 ;  /* 0x000000c0c428723c */ /* 0x040ff00000041828 */
[-C--:B------:R-:W-:Y:S08]  /*8f50*/  HMMA.16816.F32.BF16 R44, R196, R194.reuse, R44 ;  /* 0x000000c2c42c723c */ /* 0x080ff0000004182c */
[C---:B------:R-:W-:Y:S01]  /*8f60*/  HMMA.16816.F32.BF16 R48, R184.reuse, R194, R48 ;  /* 0x000000c2b830723c */ /* 0x040fe20000041830 */
[----:B------:R-:W2:Y:S07]  /*8f70*/  LDSM.16.M88.4 R192, [R229+0x2800] ;  /* 0x00280000e5c0783b */ /* 0x000eae0000000200 */
[-C--:B-1----:R-:W-:Y:S08]  /*8f80*/  HMMA.16816.F32.BF16 R52, R184, R200.reuse, R52 ;  /* 0x000000c8b834723c */ /* 0x082ff00000041834 */
[C---:B------:R-:W-:Y:S08]  /*8f90*/  HMMA.16816.F32.BF16 R56, R196.reuse, R200, R56 ;  /* 0x000000c8c438723c */ /* 0x040ff00000041838 */
[-C--:B------:R-:W-:Y:S08]  /*8fa0*/  HMMA.16816.F32.BF16 R60, R196, R202.reuse, R60 ;  /* 0x000000cac43c723c */ /* 0x080ff0000004183c */
[C---:B------:R-:W-:Y:S01]  /*8fb0*/  HMMA.16816.F32.BF16 R64, R184.reuse, R202, R64 ;  /* 0x000000cab840723c */ /* 0x040fe20000041840 */
[----:B------:R-:W1:Y:S07]  /*8fc0*/  LDSM.16.M88.4 R200, [R229+0x3000] ;  /* 0x00300000e5c8783b */ /* 0x000e6e0000000200 */
[-C--:B----4-:R-:W-:Y:S08]  /*8fd0*/  HMMA.16816.F32.BF16 R68, R184, R188.reuse, R68 ;  /* 0x000000bcb844723c */ /* 0x090ff00000041844 */
[C---:B------:R-:W-:Y:S08]  /*8fe0*/  HMMA.16816.F32.BF16 R72, R196.reuse, R188, R72 ;  /* 0x000000bcc448723c */ /* 0x040ff00000041848 */
[-C--:B------:R-:W-:Y:S08]  /*8ff0*/  HMMA.16816.F32.BF16 R76, R196, R190.reuse, R76 ;  /* 0x000000bec44c723c */ /* 0x080ff0000004184c */
[C---:B------:R-:W-:Y:S01]  /*9000*/  HMMA.16816.F32.BF16 R80, R184.reuse, R190, R80 ;  /* 0x000000beb850723c */ /* 0x040fe20000041850 */
[----:B------:R-:W-:Y:S07]  /*9010*/  LDSM.16.M88.4 R188, [R232] ;  /* 0x00000000e8bc783b */ /* 0x000fee0000000200 */
[-C--:B--2---:R-:W-:Y:S08]  /*9020*/  HMMA.16816.F32.BF16 R84, R184, R192.reuse, R84 ;  /* 0x000000c0b854723c */ /* 0x084ff00000041854 */
[C---:B------:R-:W-:Y:S08]  /*9030*/  HMMA.16816.F32.BF16 R88, R196.reuse, R192, R88 ;  /* 0x000000c0c458723c */ /* 0x040ff00000041858 */
[-C--:B------:R-:W-:Y:S08]  /*9040*/  HMMA.16816.F32.BF16 R92, R196, R194.reuse, R92 ;  /* 0x000000c2c45c723c */ /* 0x080ff0000004185c */
[C---:B------:R-:W-:Y:S01]  /*9050*/  HMMA.16816.F32.BF16 R96, R184.reuse, R194, R96 ;  /* 0x000000c2b860723c */ /* 0x040fe20000041860 */
[----:B------:R-:W2:Y:S07]  /*9060*/  LDSM.16.M88.4 R192, [R226] ;  /* 0x00000000e2c0783b */ /* 0x000eae0000000200 */
[-C--:B-1----:R-:W-:Y:S08]  /*9070*/  HMMA.16816.F32.BF16 R100, R184, R200.reuse, R100 ;  /* 0x000000c8b864723c */ /* 0x082ff00000041864 */
[C---:B------:R-:W-:Y:S08]  /*9080*/  HMMA.16816.F32.BF16 R104, R196.reuse, R200, R104 ;  /* 0x000000c8c468723c */ /* 0x040ff00000041868 */
[-C--:B------:R-:W-:Y:S01]  /*9090*/  HMMA.16816.F32.BF16 R108, R196, R202.reuse, R108 ;  /* 0x000000cac46c723c */ /* 0x080fe2000004186c */
[----:B------:R-:W1:Y:S07]  /*90a0*/  LDSM.16.M88.4 R196, [R232+0x2000] ;  /* 0x00200000e8c4783b */ /* 0x000e6e0000000200 */
[----:B------:R-:W-:Y:S08]  /*90b0*/  HMMA.16816.F32.BF16 R112, R184, R202, R112 ;  /* 0x000000cab870723c */ /* 0x000ff00000041870 */
[-C--:B--2---:R-:W-:Y:S11]  /*90c0*/  HMMA.16816.F32.BF16 R4, R188, R192.reuse, R4 ;  /* 0x000000c0bc04723c */ /* 0x084ff60000041804 */
[----:B------:R-:W-:Y:S11]  /*90d0*/  @!UPT UIADD3 URZ, URZ, URZ, URZ ;  /* 0x0000003f3f3ff290 */ /* 0x000ff6000fffe03f */
[----:B------:R-:W-:Y:S02]  /*90e0*/  @!UPT UIADD3 URZ, URZ, URZ, URZ ;  /* 0x0000003f3f3ff290 */ /* 0x000fe4000fffe03f */
[----:B------:R-:W-:Y:S01]  /*90f0*/  FMUL.FTZ R4, R4, c[0x0][0x320] ;  /* 0x0000c80004047a20 */ /* 0x000fe20000410000 */
[C---:B-1----:R-:W-:Y:S03]  /*9100*/  HMMA.16816.F32.BF16 R8, R196.reuse, R192, R8 ;  /* 0x000000c0c408723c */ /* 0x042fe60000041808 */
[----:B------:R-:W-:Y:S01]  /*9110*/  MUFU.TANH R245, R4 ;  /* 0x0000000400f57308 */ /* 0x000fe20000002400 */
[----:B------:R-:W-:Y:S02]  /*9120*/  FMUL.FTZ R5, R5, c[0x0][0x320] ;  /* 0x0000c80005057a20 */ /* 0x000fe40000410000 */
[----:B------:R-:W-:Y:S02]  /*9130*/  FMUL.FTZ R6, R6, c[0x0][0x320] ;  /* 0x0000c80006067a20 */ /* 0x000fe40000410000 */
[----:B------:R-:W-:Y:S01]  /*9140*/  FMUL.FTZ R7, R7, c[0x0][0x320] ;  /* 0x0000c80007077a20 */ /* 0x000fe20000410000 */
[-C--:B------:R-:W-:Y:S04]  /*9150*/  HMMA.16816.F32.BF16 R12, R196, R194.reuse, R12 ;  /* 0x000000c2c40c723c */ /* 0x080fe8000004180c */
[----:B------:R-:W1:Y:S04]  /*9160*/  MUFU.TANH R244, R5 ;  /* 0x0000000500f47308 */ /* 0x000e680000002400 */
[C---:B------:R-:W-:Y:S06]  /*9170*/  HMMA.16816.F32.BF16 R16, R188.reuse, R194, R16 ;  /* 0x000000c2bc10723c */ /* 0x040fec0000041810 */
[----:B------:R-:W-:Y:S01]  /*9180*/  MUFU.TANH R243, R6 ;  /* 0x0000000600f37308 */ /* 0x000fe20000002400 */
[----:B------:R-:W-:Y:S02]  /*9190*/  FMUL.FTZ R8, R8, c[0x0][0x320] ;  /* 0x0000c80008087a20 */ /* 0x000fe40000410000 */
[----:B------:R-:W-:Y:S03]  /*91a0*/  FMUL.FTZ R9, R9, c[0x0][0x320] ;  /* 0x0000c80009097a20 */ /* 0x000fe60000410000 */
[----:B------:R-:W-:Y:S02]  /*91b0*/  FMUL.FTZ R10, R10, c[0x0][0x320] ;  /* 0x0000c8000a0a7a20 */ /* 0x000fe40000410000 */
[----:B------:R-:W-:Y:S02]  /*91c0*/  FMUL.FTZ R11, R11, c[0x0][0x320] ;  /* 0x0000c8000b0b7a20 */ /* 0x000fe40000410000 */
[----:B------:R2:W-:Y:S01]  /*91d0*/  MUFU.TANH R242, R7 ;  /* 0x0000000700f27308 */ /* 0x0005e20000002400 */
[----:B------:R-:W-:Y:S02]  /*91e0*/  FMUL.FTZ R12, R12, c[0x0][0x320] ;  /* 0x0000c8000c0c7a20 */ /* 0x000fe40000410000 */
[----:B------:R-:W-:Y:S02]  /*91f0*/  FMUL.FTZ R13, R13, c[0x0][0x320] ;  /* 0x0000c8000d0d7a20 */ /* 0x000fe40000410000 */
[----:B------:R-:W-:Y:S02]  /*9200*/  FMUL.FTZ R14, R14, c[0x0][0x320] ;  /* 0x0000c8000e0e7a20 */ /* 0x000fe40000410000 */
[----:B------:R-:W-:Y:S02]  /*9210*/  FMUL.FTZ R15, R15, c[0x0][0x320] ;  /* 0x0000c8000f0f7a20 */ /* 0x000fe40000410000 */
[----:B---3--:R-:W-:Y:S01]  /*9220*/  @P4 IMAD.MOV.U32 R0, RZ, RZ, R230 ;  /* 0x000000ffff004224 */ /* 0x008fe200078e00e6 */
[----:B------:R-:W-:Y:S01]  /*9230*/  MUFU.TANH R223, R8 ;  /* 0x0000000800df7308 */ /* 0x000fe20000002400 */
[----:B------:R-:W-:Y:S02]  /*9240*/  FMUL.FTZ R16, R16, c[0x0][0x320] ;  /* 0x0000c80010107a20 */ /* 0x000fe40000410000 */
[----:B------:R-:W-:Y:S01]  /*9250*/  FMUL.FTZ R19, R19, c[0x0][0x320] ;  /* 0x0000c80013137a20 */ /* 0x000fe20000410000 */
[----:B------:R-:W-:Y:S01]  /*9260*/  SHFL.IDX PT, R2, R0, 0x1, 0x1c1f ;  /* 0x003c1f0000027f89 */ /* 0x000fe200000e0000 */
[----:B------:R-:W-:Y:S02]  /*9270*/  FMUL.FTZ R18, R18, c[0x0][0x320] ;  /* 0x0000c80012127a20 */ /* 0x000fe40000410000 */
[----:B------:R-:W-:Y:S03]  /*9280*/  FMUL.FTZ R17, R17, c[0x0][0x320] ;  /* 0x0000c80011117a20 */ /* 0x000fe60000410000 */
[----:B------:R-:W-:Y:S02]  /*9290*/  MUFU.TANH R222, R9 ;  /* 0x0000000900de7308 */ /* 0x000fe40000002400 */
[----:B--2---:R-:W2:Y:S08]  /*92a0*/  LDSM.16.M88.4 R4, [R226+0x800] ;  /* 0x00080000e204783b */ /* 0x004eb00000000200 */
[----:B------:R-:W-:Y:S10]  /*92b0*/  MUFU.TANH R214, R17 ;  /* 0x0000001100d67308 */ /* 0x000ff40000002400 */
[----:B------:R-:W3:Y:S10]  /*92c0*/  MUFU.TANH R221, R10 ;  /* 0x0000000a00dd7308 */ /* 0x000ef40000002400 */
[----:B------:R4:W-:Y:S10]  /*92d0*/  MUFU.TANH R220, R11 ;  /* 0x0000000b00dc7308 */ /* 0x0009f40000002400 */
[----:B------:R-:W-:Y:S01]  /*92e0*/  MUFU.TANH R219, R12 ;  /* 0x0000000c00db7308 */ /* 0x000fe20000002400 */
[-C--:B--2---:R-:W-:Y:S09]  /*92f0*/  HMMA.16816.F32.BF16 R20, R188, R4.reuse, R20 ;  /* 0x00000004bc14723c */ /* 0x084ff20000041814 */
[----:B------:R-:W-:Y:S01]  /*9300*/  MUFU.TANH R218, R13 ;  /* 0x0000000d00da7308 */ /* 0x000fe20000002400 */
[C---:B------:R-:W-:Y:S01]  /*9310*/  HMMA.16816.F32.BF16 R24, R196.reuse, R4, R24 ;  /* 0x00000004c418723c */ /* 0x040fe20000041818 */
[----:B----4-:R-:W2:Y:S08]  /*9320*/  LDSM.16.M88.4 R8, [R226+0x1000] ;  /* 0x00100000e208783b */ /* 0x010eb00000000200 */
[----:B------:R-:W-:Y:S01]  /*9330*/  MUFU.TANH R217, R14 ;  /* 0x0000000e00d97308 */ /* 0x000fe20000002400 */
[-C--:B------:R-:W-:Y:S04]  /*9340*/  HMMA.16816.F32.BF16 R28, R196, R6.reuse, R28 ;  /* 0x00000006c41c723c */ /* 0x080fe8000004181c */
[----:B------:R-:W-:Y:S04]  /*9350*/  FMUL.FTZ R20, R20, c[0x0][0x320] ;  /* 0x0000c80014147a20 */ /* 0x000fe80000410000 */
[C---:B------:R-:W-:Y:S01]  /*9360*/  HMMA.16816.F32.BF16 R32, R188.reuse, R6, R32 ;  /* 0x00000006bc20723c */ /* 0x040fe20000041820 */
[----:B------:R4:W1:Y:S01]  /*9370*/  MUFU.TANH R216, R15 ;  /* 0x0000000f00d87308 */ /* 0x0008620000002400 */
        /* <DEDUP_REMOVED lines=13> */
[-C--:B--2---:R-:W-:Y:S01]  /*9450*/  HMMA.16816.F32.BF16 R36, R188, R8.reuse, R36 ;  /* 0x00000008bc24723c */ /* 0x084fe20000041824 */
[----:B----4-:R-:W-:Y:S02]  /*9460*/  LDSM.16.M88.4 R12, [R226+0x3000] ;  /* 0x00300000e20c783b */ /* 0x010fe40000000200 */
[----:B------:R-:W-:Y:S02]  /*9470*/  FMUL.FTZ R33, R33, c[0x0][0x320] ;  /* 0x0000c80021217a20 */ /* 0x000fe40000410000 */
[----:B------:R-:W-:Y:S01]  /*9480*/  FMUL.FTZ R28, R28, c[0x0][0x320] ;  /* 0x0000c8001c1c7a20 */ /* 0x000fe20000410000 */
[----:B------:R-:W-:Y:S01]  /*9490*/  MUFU.TANH R211, R20 ;  /* 0x0000001400d37308 */ /* 0x000fe20000002400 */
        /* <DEDUP_REMOVED lines=9> */
[----:B------:R-:W4:Y:S02]  /*9530*/  LDSM.16.M88.4 R8, [R226+0x2000] ;  /* 0x00200000e208783b */ /* 0x000f240000000200 */
[----:B------:R-:W-:Y:S02]  /*9540*/  FMUL.FTZ R38, R38, c[0x0][0x320] ;  /* 0x0000c80026267a20 */ /* 0x000fe40000410000 */
[----:B------:R-:W-:Y:S02]  /*9550*/  FMUL.FTZ R39, R39, c[0x0][0x320] ;  /* 0x0000c80027277a20 */ /* 0x000fe40000410000 */
[-C--:B-1----:R-:W-:Y:S03]  /*9560*/  HMMA.16816.F32.BF16 R52, R188, R4.reuse, R52 ;  /* 0x00000004bc34723c */ /* 0x082fe60000041834 */
[----:B------:R-:W1:Y:S01]  /*9570*/  MUFU.TANH R208, R23 ;  /* 0x0000001700d07308 */ /* 0x000e620000002400 */
[----:B------:R-:W-:Y:S02]  /*9580*/  FMUL.FTZ R40, R40, c[0x0][0x320] ;  /* 0x0000c80028287a20 */ /* 0x000fe40000410000 */
[----:B------:R-:W-:Y:S02]  /*9590*/  FMUL.FTZ R37, R37, c[0x0][0x320] ;  /* 0x0000c80025257a20 */ /* 0x000fe40000410000 */
[C---:B------:R-:W-:Y:S04]  /*95a0*/  HMMA.16816.F32.BF16 R56, R196.reuse, R4, R56 ;  /* 0x00000004c438723c */ /* 0x040fe80000041838 */
[----:B------:R-:W-:Y:S01]  /*95b0*/  FMUL.FTZ R45, R45, c[0x0][0x320] ;  /* 0x0000c8002d2d7a20 */ /* 0x000fe20000410000 */
[----:B------:R-:W-:Y:S01]  /*95c0*/  MUFU.TANH R210, R21 ;  /* 0x0000001500d27308 */ /* 0x000fe20000002400 */
[----:B------:R-:W-:Y:S02]  /*95d0*/  FMUL.FTZ R41, R41, c[0x0][0x320] ;  /* 0x0000c80029297a20 */ /* 0x000fe40000410000 */
[-C--:B------:R-:W-:Y:S04]  /*95e0*/  HMMA.16816.F32.BF16 R60, R196, R6.reuse, R60 ;  /* 0x00000006c43c723c */ /* 0x080fe8000004183c */
[----:B------:R-:W-:Y:S02]  /*95f0*/  FMUL.FTZ R50, R50, c[0x0][0x320] ;  /* 0x0000c80032327a20 */ /* 0x000fe40000410000 */
[----:B------:R-:W-:Y:S01]  /*9600*/  FMUL.FTZ R43, R43, c[0x0][0x320] ;  /* 0x0000c8002b2b7a20 */ /* 0x000fe20000410000 */
[----:B------:R-:W-:Y:S01]  /*9610*/  MUFU.TANH R187, R31 ;  /* 0x0000001f00bb7308 */ /* 0x000fe20000002400 */
[C---:B------:R-:W-:Y:S01]  /*9620*/  HMMA.16816.F32.BF16 R64, R188.reuse, R6, R64 ;  /* 0x00000006bc40723c */ /* 0x040fe20000041840 */
[----:B------:R-:W1:Y:S01]  /*9630*/  LDSM.16.M88.4 R4, [R226+0x2800] ;  /* 0x00280000e204783b */ /* 0x000e620000000200 */
[----:B------:R-:W-:Y:S04]  /*9640*/  DEPBAR.LE SB0, 0x0 ;  /* 0x000080000000791a */ /* 0x000fe80000000000 */
[----:B------:R-:W-:Y:S02]  /*9650*/  FMUL.FTZ R53, R53, c[0x0][0x320] ;  /* 0x0000c80035357a20 */ /* 0x000fe40000410000 */
[----:B------:R-:W-:Y:S01]  /*9660*/  FMUL.FTZ R59, R59, c[0x0][0x320] ;  /* 0x0000c8003b3b7a20 */ /* 0x000fe20000410000 */
[----:B------:R-:W-:Y:S01]  /*9670*/  MUFU.TANH R192, R36 ;  /* 0x0000002400c07308 */ /* 0x000fe20000002400 */
[-C--:B----4-:R-:W-:Y:S01]  /*9680*/  HMMA.16816.F32.BF16 R68, R188, R8.reuse, R68 ;  /* 0x00000008bc44723c */ /* 0x090fe20000041844 */
[----:B------:R-:W-:Y:S04]  /*9690*/  BAR.SYNC.DEFER_BLOCKING 0x0 ;  /* 0x0000000000007b1d */ /* 0x000fe80000010000 */
[----:B------:R-:W-:Y:S02]  /*96a0*/  FMUL.FTZ R58, R58, c[0x0][0x320] ;  /* 0x0000c8003a3a7a20 */ /* 0x000fe40000410000 */
[----:B------:R-:W-:Y:S01]  /*96b0*/  FMUL.FTZ R54, R54, c[0x0][0x320] ;  /* 0x0000c80036367a20 */ /* 0x000fe20000410000 */
[C---:B------:R-:W-:Y:S01]  /*96c0*/  HMMA.16816.F32.BF16 R72, R196.reuse, R8, R72 ;  /* 0x00000008c448723c */ /* 0x040fe20000041848 */
[----:B------:R-:W-:Y:S01]  /*96d0*/  MUFU.TANH R36, R40 ;  /* 0x0000002800247308 */ /* 0x000fe20000002400 */
[----:B------:R-:W-:Y:S02]  /*96e0*/  SHFL.IDX PT, R9, R0, 0x2, 0x1c1f ;  /* 0x005c1f0000097f89 */ /* 0x000fe400000e0000 */
[----:B------:R-:W-:Y:S02]  /*96f0*/  FMUL.FTZ R55, R55, c[0x0][0x320] ;  /* 0x0000c80037377a20 */ /* 0x000fe40000410000 */
[----:B------:R-:W-:Y:S02]  /*9700*/  FMUL.FTZ R61, R61, c[0x0][0x320] ;  /* 0x0000c8003d3d7a20 */ /* 0x000fe40000410000 */
[-C--:B------:R-:W-:Y:S02]  /*9710*/  HMMA.16816.F32.BF16 R76, R196, R10.reuse, R76 ;  /* 0x0000000ac44c723c */ /* 0x080fe4000004184c */
[----:B------:R-:W-:Y:S01]  /*9720*/  SHFL.IDX PT, R8, R0, 0x3, 0x1c1f ;  /* 0x007c1f0000087f89 */ /* 0x000fe200000e0000 */
[----:B------:R-:W-:Y:S01]  /*9730*/  MUFU.TANH R31, R59 ;  /* 0x0000003b001f7308 */ /* 0x000fe20000002400 */
[----:B------:R-:W-:Y:S02]  /*9740*/  FMUL.FTZ R62, R62, c[0x0][0x320] ;  /* 0x0000c8003e3e7a20 */ /* 0x000fe40000410000 */
[----:B------:R-:W-:Y:S02]  /*9750*/  FMUL.FTZ R60, R60, c[0x0][0x320] ;  /* 0x0000c8003c3c7a20 */ /* 0x000fe40000410000 */
[C---:B------:R-:W-:Y:S04]  /*9760*/  HMMA.16816.F32.BF16 R80, R188.reuse, R10, R80 ;  /* 0x0000000abc50723c */ /* 0x040fe80000041850 */
[----:B------:R-:W-:Y:S01]  /*9770*/  FMUL.FTZ R56, R56, c[0x0][0x320] ;  /* 0x0000c80038387a20 */ /* 0x000fe20000410000 */
[----:B------:R4:W-:Y:S01]  /*9780*/  MUFU.TANH R206, R25 ;  /* 0x0000001900ce7308 */ /* 0x0009e20000002400 */
[----:B------:R-:W-:Y:S02]  /*9790*/  FMUL.FTZ R63, R63, c[0x0][0x320] ;  /* 0x0000c8003f3f7a20 */ /* 0x000fe40000410000 */
[-C--:B-1----:R-:W-:Y:S04]  /*97a0*/  HMMA.16816.F32.BF16 R84, R188, R4.reuse, R84 ;  /* 0x00000004bc54723c */ /* 0x082fe80000041854 */
[----:B------:R-:W-:Y:S02]  /*97b0*/  FMUL.FTZ R73, R73, c[0x0][0x320] ;  /* 0x0000c80049497a20 */ /* 0x000fe40000410000 */
[----:B------:R-:W-:Y:S01]  /*97c0*/  FMUL.FTZ R57, R57, c[0x0][0x320] ;  /* 0x0000c80039397a20 */ /* 0x000fe20000410000 */
[----:B------:R-:W1:Y:S01]  /*97d0*/  MUFU.TANH R205, R28 ;  /* 0x0000001c00cd7308 */ /* 0x000e620000002400 */
[C---:B------:R-:W-:Y:S01]  /*97e0*/  HMMA.16816.F32.BF16 R88, R196.reuse, R4, R88 ;  /* 0x00000004c458723c */ /* 0x040fe20000041858 */
[----:B------:R-:W1:Y:S03]  /*97f0*/  SHFL.IDX PT, R5, R0, RZ, 0x1c1f ;  /* 0x001c1fff00057589 */ /* 0x000e6600000e0000 */
[----:B------:R-:W-:Y:S02]  /*9800*/  FMUL.FTZ R52, R52, c[0x0][0x320] ;  /* 0x0000c80034347a20 */ /* 0x000fe40000410000 */
[----:B------:R-:W-:Y:S02]  /*9810*/  FMUL.FTZ R64, R64, c[0x0][0x320] ;  /* 0x0000c80040407a20 */ /* 0x000fe40000410000 */
[-C--:B------:R-:W-:Y:S01]  /*9820*/  HMMA.16816.F32.BF16 R92, R196, R6.reuse, R92 ;  /* 0x00000006c45c723c */ /* 0x080fe2000004185c */
[----:B------:R-:W-:Y:S03]  /*9830*/  MUFU.TANH R203, R29 ;  /* 0x0000001d00cb7308 */ /* 0x000fe60000002400 */
[----:B------:R-:W-:Y:S02]  /*9840*/  IMAD R4, R204, -0x70, RZ ;  /* 0xffffff90cc047824 */ /* 0x000fe400078e02ff */
[----:B----4-:R-:W-:Y:S02]  /*9850*/  FMUL.FTZ R25, R82, c[0x0][0x320] ;  /* 0x0000c80052197a20 */ /* 0x010fe40000410000 */
[C---:B------:R-:W-:Y:S03]  /*9860*/  HMMA.16816.F32.BF16 R96, R188.reuse, R6, R96 ;  /* 0x00000006bc60723c */ /* 0x040fe60000041860 */
[----:B------:R-:W-:Y:S01]  /*9870*/  MUFU.TANH R29, R61 ;  /* 0x0000003d001d7308 */ /* 0x000fe20000002400 */
[----:B------:R-:W-:Y:S01]  /*9880*/  IADD3 R4, -R119, 0x1, R4 ;  /* 0x0000000177047810 */ /* 0x000fe20007ffe104 */
[----:B------:R-:W-:Y:S02]  /*9890*/  FMUL.FTZ R85, R85, c[0x0][0x320] ;  /* 0x0000c80055557a20 */ /* 0x000fe40000410000 */
[----:B------:R-:W-:Y:S01]  /*98a0*/  FMUL.FTZ R7, R80, c[0x0][0x320] ;  /* 0x0000c80050077a20 */ /* 0x000fe20000410000 */
[-C--:B------:R-:W-:Y:S04]  /*98b0*/  HMMA.16816.F32.BF16 R100, R188, R12.reuse, R100 ;  /* 0x0000000cbc64723c */ /* 0x080fe80000041864 */
[----:B------:R-:W-:Y:S01]  /*98c0*/  IADD3 R4, R4, c[0x0][0x1d0], RZ ;  /* 0x0000740004047a10 */ /* 0x000fe20007ffe0ff */
[----:B------:R-:W-:Y:S01]  /*98d0*/  MUFU.TANH R28, R62 ;  /* 0x0000003e001c7308 */ /* 0x000fe20000002400 */
[----:B------:R-:W-:Y:S02]  /*98e0*/  FMUL.FTZ R65, R65, c[0x0][0x320] ;  /* 0x0000c80041417a20 */ /* 0x000fe40000410000 */
[C---:B------:R-:W-:Y:S04]  /*98f0*/  HMMA.16816.F32.BF16 R104, R196.reuse, R12, R104 ;  /* 0x0000000cc468723c */ /* 0x040fe80000041868 */
[----:B------:R-:W-:Y:S01]  /*9900*/  IADD3 R4, R4, -c[0x0][0x168], RZ ;  /* 0x80005a0004047a10 */ /* 0x000fe20007ffe0ff */
[----:B------:R-:W-:Y:S02]  /*9910*/  FMUL.FTZ R69, R69, c[0x0][0x320] ;  /* 0x0000c80045457a20 */ /* 0x000fe40000410000 */
[----:B------:R4:W-:Y:S01]  /*9920*/  MUFU.TANH R209, R22 ;  /* 0x0000001600d17308 */ /* 0x0009e20000002400 */
[C---:B-1----:R-:W-:Y:S01]  /*9930*/  IADD3 R5, R4.reuse, R5, RZ ;  /* 0x0000000504057210 */ /* 0x042fe20007ffe0ff */
[C---:B------:R-:W-:Y:S01]  /*9940*/  IMAD.IADD R0, R4.reuse, 0x1, R9 ;  /* 0x0000000104007824 */ /* 0x040fe200078e0209 */
[-C--:B------:R-:W-:Y:S03]  /*9950*/  HMMA.16816.F32.BF16 R108, R196, R14.reuse, R108 ;  /* 0x0000000ec46c723c */ /* 0x080fe6000004186c */
[C---:B------:R-:W-:Y:S01]  /*9960*/  IMAD.IADD R2, R4.reuse, 0x1, R2 ;  /* 0x0000000104027824 */ /* 0x040fe200078e0202 */
[----:B------:R-:W-:Y:S01]  /*9970*/  IADD3 R4, R4, R8, RZ ;  /* 0x0000000804047210 */ /* 0x000fe20007ffe0ff */
[----:B------:R-:W-:Y:S01]  /*9980*/  FMUL.FTZ R92, R92, c[0x0][0x320] ;  /* 0x0000c8005c5c7a20 */ /* 0x000fe20000410000 */
[----:B------:R-:W-:Y:S01]  /*9990*/  ISETP.GT.AND P1, PT, R5, 0x1, PT ;  /* 0x000000010500780c */ /* 0x000fe20003f24270 */
[----:B------:R-:W1:Y:S01]  /*99a0*/  MUFU.TANH R185, R30 ;  /* 0x0000001e00b97308 */ /* 0x000e620000002400 */
[----:B------:R-:W-:Y:S04]  /*99b0*/  HMMA.16816.F32.BF16 R112, R188, R14, R112 ;  /* 0x0000000ebc70723c */ /* 0x000fe80000041870 */
[----:B------:R-:W-:Y:S01]  /*99c0*/  FSEL R9, R244, -INF , P1 ;  /* 0xff800000f4097808 */ /* 0x000fe20000800000 */
[----:B------:R-:W-:Y:S01]  /*99d0*/  FMUL.FTZ R70, R70, c[0x0][0x320] ;  /* 0x0000c80046467a20 */ /* 0x000fe20000410000 */
[----:B------:R-:W-:Y:S01]  /*99e0*/  ISETP.GT.AND P1, PT, R4, RZ, PT ;  /* 0x000000ff0400720c */ /* 0x000fe20003f24270 */
[----:B------:R-:W-:Y:S01]  /*99f0*/  FMUL.FTZ R75, R75, c[0x0][0x320] ;  /* 0x0000c8004b4b7a20 */ /* 0x000fe20000410000 */
[----:B------:R-:W-:Y:S01]  /*9a00*/  ISETP.GT.AND P0, PT, R2, RZ, PT ;  /* 0x000000ff0200720c */ /* 0x000fe20003f04270 */
[----:B------:R-:W-:Y:S01]  /*9a10*/  MUFU.TANH R193, R35 ;  /* 0x0000002300c17308 */ /* 0x000fe20000002400 */
[----:B------:R-:W-:Y:S02]  /*9a20*/  ISETP.GT.AND P3, PT, R0, RZ, PT ;  /* 0x000000ff0000720c */ /* 0x000fe40003f64270 */
[----:B---3--:R-:W-:Y:S01]  /*9a30*/  FSEL R20, R221, -INF , P1 ;  /* 0xff800000dd147808 */ /* 0x008fe20000800000 */
[----:B------:R-:W-:Y:S01]  /*9a40*/  FMUL.FTZ R76, R76, c[0x0][0x320] ;  /* 0x0000c8004c4c7a20 */ /* 0x000fe20000410000 */
[----:B------:R-:W-:Y:S01]  /*9a50*/  FSEL R12, R243, -INF , P0 ;  /* 0xff800000f30c7808 */ /* 0x000fe20000000000 */
[----:B------:R-:W-:Y:S01]  /*9a60*/  FMUL.FTZ R77, R77, c[0x0][0x320] ;  /* 0x0000c8004d4d7a20 */ /* 0x000fe20000410000 */
[----:B------:R-:W-:Y:S01]  /*9a70*/  FSEL R16, R223, -INF , P3 ;  /* 0xff800000df107808 */ /* 0x000fe20001800000 */
[----:B------:R-:W-:Y:S01]  /*9a80*/  FMUL.FTZ R84, R84, c[0x0][0x320] ;  /* 0x0000c80054547a20 */ /* 0x000fe20000410000 */
[C---:B------:R-:W-:Y:S01]  /*9a90*/  ISETP.GT.AND P1, PT, R4.reuse, 0x9, PT ;  /* 0x000000090400780c */ /* 0x040fe20003f24270 */
[----:B------:R-:W-:Y:S01]  /*9aa0*/  MUFU.TANH R35, R41 ;  /* 0x0000002900237308 */ /* 0x000fe20000002400 */
[----:B------:R-:W-:Y:S01]  /*9ab0*/  ISETP.GT.AND P0, PT, R4, 0x1, PT ;  /* 0x000000010400780c */ /* 0x000fe20003f04270 */
[----:B------:R-:W-:Y:S01]  /*9ac0*/  FMUL.FTZ R87, R87, c[0x0][0x320] ;  /* 0x0000c80057577a20 */ /* 0x000fe20000410000 */
[----:B------:R-:W-:Y:S01]  /*9ad0*/  FSEL R23, R216, -INF , P1 ;  /* 0xff800000d8177808 */ /* 0x000fe20000800000 */
[----:B------:R-:W-:Y:S01]  /*9ae0*/  FMUL.FTZ R83, R83, c[0x0][0x320] ;  /* 0x0000c80053537a20 */ /* 0x000fe20000410000 */
[----:B------:R-:W-:Y:S01]  /*9af0*/  FSEL R21, R220, -INF , P0 ;  /* 0xff800000dc157808 */ /* 0x000fe20000000000 */
[----:B------:R-:W-:Y:S01]  /*9b00*/  FMUL.FTZ R112, R112, c[0x0][0x320] ;  /* 0x0000c80070707a20 */ /* 0x000fe20000410000 */
[----:B------:R-:W-:Y:S01]  /*9b10*/  ISETP.GT.AND P2, PT, R5, RZ, PT ;  /* 0x000000ff0500720c */ /* 0x000fe20003f44270 */
[----:B------:R-:W-:Y:S01]  /*9b20*/  FMUL.FTZ R86, R86, c[0x0][0x320] ;  /* 0x0000c80056567a20 */ /* 0x000fe20000410000 */
[----:B------:R-:W-:Y:S01]  /*9b30*/  ISETP.GT.AND P3, PT, R0, 0x9, PT ;  /* 0x000000090000780c */ /* 0x000fe20003f64270 */
[----:B------:R-:W-:Y:S01]  /*9b40*/  MUFU.TANH R201, R45 ;  /* 0x0000002d00c97308 */ /* 0x000fe20000002400 */
[----:B------:R-:W-:Y:S01]  /*9b50*/  FSEL R8, R245, -INF , P2 ;  /* 0xff800000f5087808 */ /* 0x000fe20001000000 */
[----:B------:R-:W-:Y:S01]  /*9b60*/  FMUL.FTZ R113, R113, c[0x0][0x320] ;  /* 0x0000c80071717a20 */ /* 0x000fe20000410000 */
[----:B------:R-:W-:Y:S01]  /*9b70*/  FSEL R19, R218, -INF , P3 ;  /* 0xff800000da137808 */ /* 0x000fe20001800000 */
[----:B------:R-:W-:Y:S01]  /*9b80*/  FMUL.FTZ R98, R98, c[0x0][0x320] ;  /* 0x0000c80062627a20 */ /* 0x000fe20000410000 */
[C---:B------:R-:W-:Y:S01]  /*9b90*/  ISETP.GT.AND P5, PT, R2.reuse, 0x1, PT ;  /* 0x000000010200780c */ /* 0x040fe20003fa4270 */
[----:B------:R-:W-:Y:S01]  /*9ba0*/  FMUL.FTZ R99, R99, c[0x0][0x320] ;  /* 0x0000c80063637a20 */ /* 0x000fe20000410000 */
[----:B------:R-:W-:Y:S01]  /*9bb0*/  ISETP.GT.AND P3, PT, R2, 0x8, PT ;  /* 0x000000080200780c */ /* 0x000fe20003f64270 */
[----:B------:R-:W-:Y:S01]  /*9bc0*/  FMUL.FTZ R93, R93, c[0x0][0x320] ;  /* 0x0000c8005d5d7a20 */ /* 0x000fe20000410000 */
[----:B------:R-:W-:Y:S01]  /*9bd0*/  FSEL R13, R242, -INF , P5 ;  /* 0xff800000f20d7808 */ /* 0x000fe20002800000 */
[----:B------:R-:W3:Y:S01]  /*9be0*/  MUFU.TANH R184, R26 ;  /* 0x0000001a00b87308 */ /* 0x000ee20000002400 */
[----:B--2---:R-:W-:Y:S01]  /*9bf0*/  FSEL R14, R213, -INF , P3 ;  /* 0xff800000d50e7808 */ /* 0x004fe20001800000 */
[----:B------:R-:W-:Y:S01]  /*9c00*/  FMUL.FTZ R90, R90, c[0x0][0x320] ;  /* 0x0000c8005a5a7a20 */ /* 0x000fe20000410000 */
[----:B------:R-:W-:Y:S01]  /*9c10*/  ISETP.GT.AND P3, PT, R2, 0x11, PT ;  /* 0x000000110200780c */ /* 0x000fe20003f64270 */
[----:B------:R-:W-:Y:S01]  /*9c20*/  FMUL.FTZ R94, R94, c[0x0][0x320] ;  /* 0x0000c8005e5e7a20 */ /* 0x000fe20000410000 */
[----:B------:R-:W-:Y:S01]  /*9c30*/  ISETP.GT.AND P2, PT, R0, 0x1, PT ;  /* 0x000000010000780c */ /* 0x000fe20003f44270 */
[----:B------:R-:W-:Y:S01]  /*9c40*/  FMUL.FTZ R91, R91, c[0x0][0x320] ;  /* 0x0000c8005b5b7a20 */ /* 0x000fe20000410000 */
[----:B------:R-:W-:Y:S01]  /*9c50*/  FSEL R59, R208, -INF , P3 ;  /* 0xff800000d03b7808 */ /* 0x000fe20001800000 */
[----:B------:R-:W-:Y:S01]  /*9c60*/  FMUL.FTZ R6, R78, c[0x0][0x320] ;  /* 0x0000c8004e067a20 */ /* 0x000fe20000410000 */
[----:B------:R-:W-:Y:S01]  /*9c70*/  FSEL R17, R222, -INF , P2 ;  /* 0xff800000de117808 */ /* 0x000fe20001000000 */
[----:B------:R2:W-:Y:S01]  /*9c80*/  MUFU.TANH R26, R73 ;  /* 0x00000049001a7308 */ /* 0x0005e20000002400 */
[----:B------:R-:W-:Y:S01]  /*9c90*/  ISETP.GT.AND P2, PT, R4, 0x8, PT ;  /* 0x000000080400780c */ /* 0x000fe20003f44270 */
[----:B------:R-:W-:Y:S01]  /*9ca0*/  FMUL.FTZ R48, R48, c[0x0][0x320] ;  /* 0x0000c80030307a20 */ /* 0x000fe20000410000 */
[----:B------:R-:W-:Y:S01]  /*9cb0*/  ISETP.GT.AND P0, PT, R5, 0x8, PT ;  /* 0x000000080500780c */ /* 0x000fe20003f04270 */
[----:B------:R-:W-:Y:S01]  /*9cc0*/  FMUL.FTZ R109, R109, c[0x0][0x320] ;  /* 0x0000c8006d6d7a20 */ /* 0x000fe20000410000 */
[----:B----4-:R-:W-:Y:S01]  /*9cd0*/  FSEL R22, R217, -INF , P2 ;  /* 0xff800000d9167808 */ /* 0x010fe20001000000 */
        /* <DEDUP_REMOVED lines=11> */
[----:B------:R-:W-:Y:S01]  /*9d90*/  ISETP.GT.AND P5, PT, R5, 0x9, PT ;  /* 0x000000090500780c */ /* 0x000fe20003fa4270 */
[----:B------:R-:W-:Y:S01]  /*9da0*/  FMUL.FTZ R68, R68, c[0x0][0x320] ;  /* 0x0000c80044447a20 */ /* 0x000fe20000410000 */
[----:B------:R-:W-:Y:S01]  /*9db0*/  ISETP.GT.AND P2, PT, R2, 0x9, PT ;  /* 0x000000090200780c */ /* 0x000fe20003f44270 */
[----:B------:R-:W-:Y:S01]  /*9dc0*/  MUFU.TANH R6, R6 ;  /* 0x0000000600067308 */ /* 0x000fe20000002400 */
[----:B------:R-:W-:Y:S01]  /*9dd0*/  FSEL R11, R214, -INF , P5 ;  /* 0xff800000d60b7808 */ /* 0x000fe20002800000 */
[----:B------:R-:W-:Y:S01]  /*9de0*/  FMUL.FTZ R47, R47, c[0x0][0x320] ;  /* 0x0000c8002f2f7a20 */ /* 0x000fe20000410000 */
[----:B------:R-:W-:Y:S01]  /*9df0*/  FSEL R15, R212, -INF , P2 ;  /* 0xff800000d40f7808 */ /* 0x000fe20001000000 */
[----:B------:R-:W-:Y:S01]  /*9e00*/  FMUL.FTZ R66, R66, c[0x0][0x320] ;  /* 0x0000c80042427a20 */ /* 0x000fe20000410000 */
[----:B--2---:R-:W-:Y:S01]  /*9e10*/  FMNMX.FTZ R73, R8, R3, !PT ;  /* 0x0000000308497209 */ /* 0x004fe20007810000 */
[----:B------:R-:W-:Y:S01]  /*9e20*/  FMUL.FTZ R67, R67, c[0x0][0x320] ;  /* 0x0000c80043437a20 */ /* 0x000fe20000410000 */
[----:B------:R-:W-:Y:S01]  /*9e30*/  ISETP.GT.AND P2, PT, R0, 0x10, PT ;  /* 0x000000100000780c */ /* 0x000fe20003f44270 */
[----:B------:R-:W-:Y:S01]  /*9e40*/  FMUL.FTZ R71, R71, c[0x0][0x320] ;  /* 0x0000c80047477a20 */ /* 0x000fe20000410000 */
[----:B------:R-:W-:Y:S01]  /*9e50*/  FMNMX.FTZ R73, R9, R73, !PT ;  /* 0x0000004909497209 */ /* 0x000fe20007810000 */
[----:B------:R-:W2:Y:S01]  /*9e60*/  MUFU.TANH R38, R38 ;  /* 0x0000002600267308 */ /* 0x000ea20000002400 */
[----:B------:R-:W-:Y:S01]  /*9e70*/  ISETP.GT.AND P5, PT, R2, 0x10, PT ;  /* 0x000000100200780c */ /* 0x000fe20003fa4270 */
[----:B------:R-:W-:Y:S01]  /*9e80*/  FMUL.FTZ R72, R72, c[0x0][0x320] ;  /* 0x0000c80048487a20 */ /* 0x000fe20000410000 */
[----:B------:R-:W-:Y:S01]  /*9e90*/  FMNMX.FTZ R73, R10, R73, !PT ;  /* 0x000000490a497209 */ /* 0x000fe20007810000 */
[----:B------:R-:W-:Y:S01]  /*9ea0*/  FMUL.FTZ R96, R96, c[0x0][0x320] ;  /* 0x0000c80060607a20 */ /* 0x000fe20000410000 */
[----:B------:R-:W-:Y:S01]  /*9eb0*/  ISETP.GT.AND P1, PT, R5, 0x10, PT ;  /* 0x000000100500780c */ /* 0x000fe20003f24270 */
[----:B------:R-:W-:Y:S01]  /*9ec0*/  FMUL.FTZ R97, R97, c[0x0][0x320] ;  /* 0x0000c80061617a20 */ /* 0x000fe20000410000 */
[----:B------:R-:W-:Y:S01]  /*9ed0*/  FMNMX.FTZ R73, R11, R73, !PT ;  /* 0x000000490b497209 */ /* 0x000fe20007810000 */
[----:B------:R-:W-:Y:S01]  /*9ee0*/  FMUL.FTZ R100, R100, c[0x0][0x320] ;  /* 0x0000c80064647a20 */ /* 0x000fe20000410000 */
[----:B------:R-:W-:Y:S01]  /*9ef0*/  FSEL R40, R211, -INF , P1 ;  /* 0xff800000d3287808 */ /* 0x000fe20000800000 */
[----:B------:R-:W-:Y:S01]  /*9f00*/  MUFU.TANH R109, R109 ;  /* 0x0000006d006d7308 */ /* 0x000fe20000002400 */
[----:B------:R-:W-:Y:S01]  /*9f10*/  ISETP.GT.AND P1, PT, R0, 0x11, PT ;  /* 0x000000110000780c */ /* 0x000fe20003f24270 */
[----:B------:R-:W-:Y:S01]  /*9f20*/  FMUL.FTZ R102, R102, c[0x0][0x320] ;  /* 0x0000c80066667a20 */ /* 0x000fe20000410000 */
[----:B------:R-:W-:Y:S01]  /*9f30*/  FMNMX.FTZ R73, R40, R73, !PT ;  /* 0x0000004928497209 */ /* 0x000fe20007810000 */
[----:B------:R-:W-:Y:S01]  /*9f40*/  FMUL.FTZ R114, R114, c[0x0][0x320] ;  /* 0x0000c80072727a20 */ /* 0x000fe20000410000 */
[----:B------:R-:W-:Y:S01]  /*9f50*/  FSEL R62, R206, -INF , P1 ;  /* 0xff800000ce3e7808 */ /* 0x000fe20000800000 */
[----:B------:R-:W-:Y:S01]  /*9f60*/  FMUL.FTZ R115, R115, c[0x0][0x320] ;  /* 0x0000c80073737a20 */ /* 0x000fe20000410000 */
[----:B------:R-:W-:Y:S01]  /*9f70*/  ISETP.GT.AND P1, PT, R4, 0x18, PT ;  /* 0x000000180400780c */ /* 0x000fe20003f24270 */
[----:B------:R-:W-:Y:S01]  /*9f80*/  FMUL.FTZ R88, R88, c[0x0][0x320] ;  /* 0x0000c80058587a20 */ /* 0x000fe20000410000 */
[----:B------:R-:W-:Y:S01]  /*9f90*/  ISETP.GT.AND P3, PT, R5, 0x19, PT ;  /* 0x000000190500780c */ /* 0x000fe20003f64270 */
[----:B------:R4:W-:Y:S01]  /*9fa0*/  MUFU.TANH R32, R58 ;  /* 0x0000003a00207308 */ /* 0x0009e20000002400 */
[----:B-1----:R-:W-:Y:S01]  /*9fb0*/  FSEL R185, R185, -INF , P1 ;  /* 0xff800000b9b97808 */ /* 0x002fe20000800000 */
[----:B------:R-:W-:Y:S01]  /*9fc0*/  FMUL.FTZ R89, R89, c[0x0][0x320] ;  /* 0x0000c80059597a20 */ /* 0x000fe20000410000 */
[----:B------:R-:W-:Y:S01]  /*9fd0*/  FSEL R45, R195, -INF , P3 ;  /* 0xff800000c32d7808 */ /* 0x000fe20001800000 */
[----:B------:R-:W-:Y:S01]  /*9fe0*/  FMUL.FTZ R79, R79, c[0x0][0x320] ;  /* 0x0000c8004f4f7a20 */ /* 0x000fe20000410000 */
[----:B------:R-:W-:Y:S01]  /*9ff0*/  ISETP.GT.AND P1, PT, R2, 0x19, PT ;  /* 0x000000190200780c */ /* 0x000fe20003f24270 */
[----:B------:R-:W-:Y:S01]  /*a000*/  FMUL.FTZ R104, R104, c[0x0][0x320] ;  /* 0x0000c80068687a20 */ /* 0x000fe20000410000 */
[----:B------:R-:W-:Y:S01]  /*a010*/  ISETP.GT.AND P3, PT, R2, 0x20, PT ;  /* 0x000000200200780c */ /* 0x000fe20003f64270 */
[----:B------:R-:W-:Y:S01]  /*a020*/  FMUL.FTZ R105, R105, c[0x0][0x320] ;  /* 0x0000c80069697a20 */ /* 0x000fe20000410000 */
[----:B------:R-:W-:Y:S01]  /*a030*/  IADD3 R242, R204, -0x1, RZ ;  /* 0xffffffffccf27810 */ /* 0x000fe20007ffe0ff */
[----:B------:R1:W-:Y:S01]  /*a040*/  MUFU.TANH R207, R24 ;  /* 0x0000001800cf7308 */ /* 0x0003e20000002400 */
[----:B------:R-:W-:Y:S01]  /*a050*/  ISETP.GT.AND P0, PT, R5, 0x11, PT ;  /* 0x000000110500780c */ /* 0x000fe20003f04270 */
[----:B------:R-:W-:Y:S02]  /*a060*/  FMUL.FTZ R108, R108, c[0x0][0x320] ;  /* 0x0000c8006c6c7a20 */ /* 0x000fe40000410000 */
[----:B------:R-:W-:Y:S01]  /*a070*/  FMUL.FTZ R95, R95, c[0x0][0x320] ;  /* 0x0000c8005f5f7a20 */ /* 0x000fe20000410000 */
[----:B------:R-:W-:Y:S01]  /*a080*/  FSEL R41, R210, -INF , P0 ;  /* 0xff800000d2297808 */ /* 0x000fe20000000000 */
[----:B------:R-:W-:Y:S01]  /*a090*/  FMUL.FTZ R106, R106, c[0x0][0x320] ;  /* 0x0000c8006a6a7a20 */ /* 0x000fe20000410000 */
[----:B------:R-:W-:Y:S01]  /*a0a0*/  ISETP.GT.AND P0, PT, R4, 0x10, PT ;  /* 0x000000100400780c */ /* 0x000fe20003f04270 */
[----:B------:R-:W-:Y:S01]  /*a0b0*/  FMUL.FTZ R110, R110, c[0x0][0x320] ;  /* 0x0000c8006e6e7a20 */ /* 0x000fe20000410000 */
[----:B------:R-:W-:Y:S01]  /*a0c0*/  FMNMX.FTZ R73, R41, R73, !PT ;  /* 0x0000004929497209 */ /* 0x000fe20007810000 */
[----:B------:R-:W1:Y:S01]  /*a0d0*/  MUFU.TANH R43, R43 ;  /* 0x0000002b002b7308 */ /* 0x000e620000002400 */
[----:B---3--:R-:W-:Y:S01]  /*a0e0*/  FSEL R184, R184, -INF , P0 ;  /* 0xff800000b8b87808 */ /* 0x008fe20000000000 */
[----:B------:R-:W-:Y:S01]  /*a0f0*/  FMUL.FTZ R74, R74, c[0x0][0x320] ;  /* 0x0000c8004a4a7a20 */ /* 0x000fe20000410000 */
[----:B------:R-:W-:Y:S01]  /*a100*/  ISETP.GT.AND P0, PT, R4, 0x19, PT ;  /* 0x000000190400780c */ /* 0x000fe20003f04270 */
[----:B------:R-:W-:Y:S01]  /*a110*/  FMUL.FTZ R101, R101, c[0x0][0x320] ;  /* 0x0000c80065657a20 */ /* 0x000fe20000410000 */
[----:B----4-:R-:W-:Y:S02]  /*a120*/  FSEL R58, R193, -INF , P1 ;  /* 0xff800000c13a7808 */ /* 0x010fe40000800000 */
[----:B--2---:R-:W-:Y:S02]  /*a130*/  FSEL R193, R38, -INF , P3 ;  /* 0xff80000026c17808 */ /* 0x004fe40001800000 */
[----:B------:R-:W-:Y:S01]  /*a140*/  FSEL R187, R187, -INF , P0 ;  /* 0xff800000bbbb7808 */ /* 0x000fe20000000000 */
[----:B------:R2:W-:Y:S01]  /*a150*/  MUFU.TANH R30, R60 ;  /* 0x0000003c001e7308 */ /* 0x0005e20000002400 */
[----:B------:R-:W-:Y:S02]  /*a160*/  ISETP.GT.AND P1, PT, R0, 0x20, PT ;  /* 0x000000200000780c */ /* 0x000fe40003f24270 */
[----:B------:R-:W-:Y:S01]  /*a170*/  ISETP.GT.AND P3, PT, R4, 0x21, PT ;  /* 0x000000210400780c */ /* 0x000fe20003f64270 */
[----:B-1----:R-:W-:Y:S01]  /*a180*/  FMUL.FTZ R24, R81, c[0x0][0x320] ;  /* 0x0000c80051187a20 */ /* 0x002fe20000410000 */
[----:B------:R-:W-:Y:S02]  /*a190*/  FSEL R198, R36, -INF , P1 ;  /* 0xff80000024c67808 */ /* 0x000fe40000800000 */
[----:B------:R-:W-:Y:S02]  /*a1a0*/  ISETP.GT.AND P1, PT, R0, 0x29, PT ;  /* 0x000000290000780c */ /* 0x000fe40003f24270 */
[----:B------:R-:W-:Y:S01]  /*a1b0*/  ISETP.GT.AND P0, PT, R5, 0x20, PT ;  /* 0x000000200500780c */ /* 0x000fe20003f04270 */
[----:B------:R-:W-:Y:S01]  /*a1c0*/  MUFU.TANH R194, R34 ;  /* 0x0000002200c27308 */ /* 0x000fe20000002400 */
[----:B------:R-:W-:Y:S02]  /*a1d0*/  FSEL R201, R201, -INF , P1 ;  /* 0xff800000c9c97808 */ /* 0x000fe40000800000 */
[----:B------:R-:W-:Y:S02]  /*a1e0*/  FSEL R189, R192, -INF , P0 ;  /* 0xff800000c0bd7808 */ /* 0x000fe40000000000 */
[----:B------:R-:W-:Y:S02]  /*a1f0*/  FSEL R205, R43, -INF , P3 ;  /* 0xff8000002bcd7808 */ /* 0x000fe40001800000 */
[----:B------:R-:W-:Y:S02]  /*a200*/  ISETP.GT.AND P3, PT, R5, 0x28, PT ;  /* 0x000000280500780c */ /* 0x000fe40003f64270 */
[----:B------:R-:W-:Y:S01]  /*a210*/  ISETP.GT.AND P0, PT, R0, 0x21, PT ;  /* 0x000000210000780c */ /* 0x000fe20003f04270 */
[----:B------:R1:W-:Y:S01]  /*a220*/  MUFU.TANH R34, R56 ;  /* 0x0000003800227308 */ /* 0x0003e20000002400 */
[----:B------:R-:W-:Y:S02]  /*a230*/  ISETP.GT.AND P1, PT, R2, 0x28, PT ;  /* 0x000000280200780c */ /* 0x000fe40003f24270 */
[----:B------:R-:W-:Y:S02]  /*a240*/  FSEL R199, R35, -INF , P0 ;  /* 0xff80000023c77808 */ /* 0x000fe40000000000 */
[----:B--2---:R-:W-:Y:S02]  /*a250*/  FSEL R60, R207, -INF , P2 ;  /* 0xff800000cf3c7808 */ /* 0x004fe40001000000 */
[----:B------:R-:W-:Y:S02]  /*a260*/  ISETP.GT.AND P2, PT, R0, 0x19, PT ;  /* 0x000000190000780c */ /* 0x000fe40003f44270 */
[C---:B------:R-:W-:Y:S01]  /*a270*/  ISETP.GT.AND P0, PT, R4.reuse, 0x28, PT ;  /* 0x000000280400780c */ /* 0x040fe20003f04270 */
[----:B------:R-:W2:Y:S10]  /*a280*/  MUFU.TANH R186, R27 ;  /* 0x0000001b00ba7308 */ /* 0x000eb40000002400 */
[----:B------:R-:W3:Y:S01]  /*a290*/  MUFU.TANH R48, R48 ;  /* 0x0000003000307308 */ /* 0x000ee20000002400 */
[----:B-1----:R-:W-:Y:S02]  /*a2a0*/  FSEL R56, R209, -INF , P5 ;  /* 0xff800000d1387808 */ /* 0x002fe40002800000 */
[----:B------:R-:W-:Y:S07]  /*a2b0*/  ISETP.GT.AND P5, PT, R4, 0x11, PT ;  /* 0x000000110400780c */ /* 0x000fee0003fa4270 */
[----:B------:R1:W-:Y:S01]  /*a2c0*/  MUFU.TANH R27, R63 ;  /* 0x0000003f001b7308 */ /* 0x0003e20000002400 */
[----:B--2---:R-:W-:Y:S02]  /*a2d0*/  FSEL R186, R186, -INF , P5 ;  /* 0xff800000baba7808 */ /* 0x004fe40002800000 */
[C---:B------:R-:W-:Y:S07]  /*a2e0*/  ISETP.GT.AND P5, PT, R5.reuse, 0x18, PT ;  /* 0x000000180500780c */ /* 0x040fee0003fa4270 */
[----:B------:R-:W2:Y:S01]  /*a2f0*/  MUFU.TANH R53, R53 ;  /* 0x0000003500357308 */ /* 0x000ea20000002400 */
[----:B---3--:R-:W-:Y:S02]  /*a300*/  FSEL R190, R48, -INF , P3 ;  /* 0xff80000030be7808 */ /* 0x008fe40001800000 */
[----:B------:R-:W-:Y:S07]  /*a310*/  ISETP.GT.AND P3, PT, R5, 0x31, PT ;  /* 0x000000310500780c */ /* 0x000fee0003f64270 */
[----:B------:R3:W-:Y:S01]  /*a320*/  MUFU.TANH R33, R57 ;  /* 0x0000003900217308 */ /* 0x0007e20000002400 */
[----:B-1----:R-:W-:Y:S02]  /*a330*/  FSEL R63, R203, -INF , P2 ;  /* 0xff800000cb3f7808 */ /* 0x002fe40001000000 */
[----:B------:R-:W-:Y:S07]  /*a340*/  ISETP.GT.AND P2, PT, R2, 0x18, PT ;  /* 0x000000180200780c */ /* 0x000fee0003f44270 */
[----:B------:R1:W-:Y:S01]  /*a350*/  MUFU.TANH R200, R44 ;  /* 0x0000002c00c87308 */ /* 0x0003e20000002400 */
[----:B--2---:R-:W-:Y:S02]  /*a360*/  FSEL R215, R53, -INF , P3 ;  /* 0xff80000035d77808 */ /* 0x004fe40001800000 */
[----:B------:R-:W-:Y:S07]  /*a370*/  ISETP.GT.AND P3, PT, R4, 0x30, PT ;  /* 0x000000300400780c */ /* 0x000fee0003f64270 */
[----:B------:R-:W2:Y:S01]  /*a380*/  MUFU.TANH R39, R39 ;  /* 0x0000002700277308 */ /* 0x000ea20000002400 */
[----:B------:R-:W-:Y:S02]  /*a390*/  FSEL R234, R32, -INF , P3 ;  /* 0xff80000020ea7808 */ /* 0x000fe40001800000 */
[----:B------:R-:W-:Y:S02]  /*a3a0*/  ISETP.GT.AND P3, PT, R4, 0x39, PT ;  /* 0x000000390400780c */ /* 0x000fe40003f64270 */
[----:B---3--:R-:W-:Y:S02]  /*a3b0*/  FSEL R57, R194, -INF , P2 ;  /* 0xff800000c2397808 */ /* 0x008fe40001000000 */
[----:B------:R-:W-:Y:S03]  /*a3c0*/  ISETP.GT.AND P2, PT, R2, 0x21, PT ;  /* 0x000000210200780c */ /* 0x000fe60003f44270 */
[----:B------:R-:W3:Y:S01]  /*a3d0*/  MUFU.TANH R46, R46 ;  /* 0x0000002e002e7308 */ /* 0x000ee20000002400 */
[----:B-1----:R-:W-:Y:S02]  /*a3e0*/  FSEL R44, R202, -INF , P5 ;  /* 0xff800000ca2c7808 */ /* 0x002fe40002800000 */
[----:B------:R-:W-:Y:S02]  /*a3f0*/  ISETP.GT.AND P5, PT, R5, 0x21, PT ;  /* 0x000000210500780c */ /* 0x000fe40003fa4270 */
[----:B------:R-:W-:Y:S05]  /*a400*/  FMNMX.FTZ R73, R44, R73, !PT ;  /* 0x000000492c497209 */ /* 0x000fea0007810000 */
[----:B------:R-:W1:Y:S01]  /*a410*/  MUFU.TANH R37, R37 ;  /* 0x0000002500257308 */ /* 0x000e620000002400 */
[----:B------:R-:W-:Y:S02]  /*a420*/  FMNMX.FTZ R73, R45, R73, !PT ;  /* 0x000000492d497209 */ /* 0x000fe40007810000 */
[----:B--2---:R-:W-:Y:S02]  /*a430*/  FSEL R196, R39, -INF , P2 ;  /* 0xff80000027c47808 */ /* 0x004fe40001000000 */
[----:B------:R-:W-:Y:S02]  /*a440*/  ISETP.GT.AND P2, PT, R0, 0x28, PT ;  /* 0x000000280000780c */ /* 0x000fe40003f44270 */
[----:B------:R-:W-:Y:S03]  /*a450*/  FMNMX.FTZ R73, R189, R73, !PT ;  /* 0x00000049bd497209 */ /* 0x000fe60007810000 */
        /* <DEDUP_REMOVED lines=12> */
[----:B------:R-:W-:Y:S02]  /*a520*/  FSEL R51, R27, -INF , P3 ;  /* 0xff8000001b337808 */ /* 0x000fe40001800000 */
[----:B------:R-:W-:Y:S03]  /*a530*/  ISETP.GT.AND P3, PT, R5, 0x40, PT ;  /* 0x000000400500780c */ /* 0x000fe60003f64270 */
[----:B------:R-:W2:Y:S01]  /*a540*/  MUFU.TANH R68, R68 ;  /* 0x0000004400447308 */ /* 0x000ea20000002400 */
[----:B------:R-:W-:Y:S02]  /*a550*/  ISETP.GT.AND P0, PT, R0, 0x30, PT ;  /* 0x000000300000780c */ /* 0x000fe40003f04270 */
[----:B---3--:R-:W-:Y:S02]  /*a560*/  FSEL R203, R42, -INF , P5 ;  /* 0xff8000002acb7808 */ /* 0x008fe40002800000 */
[----:B------:R-:W-:Y:S02]  /*a570*/  ISETP.GT.AND P5, PT, R4, 0x29, PT ;  /* 0x000000290400780c */ /* 0x000fe40003fa4270 */
[----:B------:R-:W-:Y:S03]  /*a580*/  FSEL R48, R34, -INF , P0 ;  /* 0xff80000022307808 */ /* 0x000fe60000000000 */
[----:B------:R-:W3:Y:S01]  /*a590*/  MUFU.TANH R47, R47 ;  /* 0x0000002f002f7308 */ /* 0x000ee20000002400 */
[----:B------:R-:W-:Y:S02]  /*a5a0*/  ISETP.GT.AND P0, PT, R0, 0x39, PT ;  /* 0x000000390000780c */ /* 0x000fe40003f04270 */
[----:B-1----:R-:W-:Y:S02]  /*a5b0*/  FSEL R192, R49, -INF , P2 ;  /* 0xff80000031c07808 */ /* 0x002fe40001000000 */
[----:B------:R-:W-:Y:S02]  /*a5c0*/  FSEL R82, R29, -INF , P0 ;  /* 0xff8000001d527808 */ /* 0x000fe40000000000 */
[C---:B------:R-:W-:Y:S03]  /*a5d0*/  ISETP.GT.AND P2, PT, R2.reuse, 0x30, PT ;  /* 0x000000300200780c */ /* 0x040fe60003f44270 */
[----:B------:R-:W1:Y:S01]  /*a5e0*/  MUFU.TANH R52, R52 ;  /* 0x0000003400347308 */ /* 0x000e620000002400 */
[----:B------:R-:W-:Y:S02]  /*a5f0*/  ISETP.GT.AND P0, PT, R2, 0x38, PT ;  /* 0x000000380200780c */ /* 0x000fe40003f04270 */
[----:B------:R-:W-:Y:S02]  /*a600*/  FMNMX.FTZ R73, R192, R73, !PT ;  /* 0x00000049c0497209 */ /* 0x000fe40007810000 */
[----:B--2---:R-:W-:Y:S02]  /*a610*/  FSEL R49, R68, -INF , P3 ;  /* 0xff80000044317808 */ /* 0x004fe40001800000 */
[----:B------:R-:W-:Y:S03]  /*a620*/  ISETP.GT.AND P3, PT, R0, 0x41, PT ;  /* 0x000000410000780c */ /* 0x000fe60003f64270 */
[----:B------:R-:W2:Y:S01]  /*a630*/  MUFU.TANH R54, R54 ;  /* 0x0000003600367308 */ /* 0x000ea20000002400 */
[----:B------:R-:W-:Y:S02]  /*a640*/  FSEL R46, R26, -INF , P3 ;  /* 0xff8000001a2e7808 */ /* 0x000fe40001800000 */
[----:B------:R-:W-:Y:S02]  /*a650*/  ISETP.GT.AND P3, PT, R4, 0x48, PT ;  /* 0x000000480400780c */ /* 0x000fe40003f64270 */
[----:B---3--:R-:W-:Y:S02]  /*a660*/  FSEL R211, R47, -INF , P5 ;  /* 0xff8000002fd37808 */ /* 0x008fe40002800000 */
[----:B------:R-:W-:Y:S02]  /*a670*/  FSEL R244, R6, -INF , P3 ;  /* 0xff80000006f47808 */ /* 0x000fe40001800000 */
[----:B------:R-:W-:Y:S01]  /*a680*/  FMNMX.FTZ R6, R12, R116, !PT ;  /* 0x000000740c067209 */ /* 0x000fe20007810000 */
[----:B------:R-:W3:Y:S01]  /*a690*/  MUFU.TANH R85, R85 ;  /* 0x0000005500557308 */ /* 0x000ee20000002400 */
[----:B------:R-:W-:Y:S02]  /*a6a0*/  ISETP.GT.AND P5, PT, R5, 0x30, PT ;  /* 0x000000300500780c */ /* 0x000fe40003fa4270 */
[----:B------:R-:W-:Y:S02]  /*a6b0*/  FMNMX.FTZ R6, R13, R6, !PT ;  /* 0x000000060d067209 */ /* 0x000fe40007810000 */
[----:B-1----:R-:W-:Y:S02]  /*a6c0*/  FSEL R212, R52, -INF , P5 ;  /* 0xff80000034d47808 */ /* 0x002fe40002800000 */
[----:B------:R-:W-:Y:S02]  /*a6d0*/  ISETP.GT.AND P5, PT, R0, 0x31, PT ;  /* 0x000000310000780c */ /* 0x000fe40003fa4270 */
[----:B------:R-:W-:Y:S01]  /*a6e0*/  ISETP.GT.AND P3, PT, R5, 0x51, PT ;  /* 0x000000510500780c */ /* 0x000fe20003f64270 */
[----:B------:R-:W1:Y:S01]  /*a6f0*/  MUFU.TANH R50, R50 ;  /* 0x0000003200327308 */ /* 0x000e620000002400 */
[----:B------:R-:W-:Y:S02]  /*a700*/  FSEL R33, R33, -INF , P5 ;  /* 0xff80000021217808 */ /* 0x000fe40002800000 */
[----:B------:R-:W-:Y:S02]  /*a710*/  ISETP.GT.AND P5, PT, R4, 0x38, PT ;  /* 0x000000380400780c */ /* 0x000fe40003fa4270 */
[----:B--2---:R-:W-:Y:S02]  /*a720*/  FSEL R248, R54, -INF , P2 ;  /* 0xff80000036f87808 */ /* 0x004fe40001000000 */
[----:B------:R-:W-:Y:S02]  /*a730*/  ISETP.GT.AND P2, PT, R4, 0x31, PT ;  /* 0x000000310400780c */ /* 0x000fe40003f44270 */
[----:B------:R-:W-:Y:S01]  /*a740*/  FSEL R78, R28, -INF , P5 ;  /* 0xff8000001c4e7808 */ /* 0x000fe20002800000 */
[----:B------:R-:W2:Y:S01]  /*a750*/  MUFU.TANH R112, R112 ;  /* 0x0000007000707308 */ /* 0x000ea20000002400 */
[----:B------:R-:W-:Y:S02]  /*a760*/  ISETP.GT.AND P5, PT, R2, 0x39, PT ;  /* 0x000000390200780c */ /* 0x000fe40003fa4270 */
[----:B------:R-:W-:Y:S02]  /*a770*/  FMNMX.FTZ R6, R14, R6, !PT ;  /* 0x000000060e067209 */ /* 0x000fe40007810000 */
[----:B---3--:R-:W-:Y:S02]  /*a780*/  FSEL R42, R85, -INF , P3 ;  /* 0xff800000552a7808 */ /* 0x008fe40001800000 */
[----:B------:R-:W-:Y:S02]  /*a790*/  ISETP.GT.AND P3, PT, R5, 0x68, PT ;  /* 0x000000680500780c */ /* 0x000fe40003f64270 */
[----:B------:R-:W-:Y:S01]  /*a7a0*/  FMNMX.FTZ R73, R212, R73, !PT ;  /* 0x00000049d4497209 */ /* 0x000fe20007810000 */
[----:B------:R-:W3:Y:S03]  /*a7b0*/  MUFU.TANH R55, R55 ;  /* 0x0000003700377308 */ /* 0x000ee60000002400 */
[----:B------:R-:W-:Y:S02]  /*a7c0*/  FMNMX.FTZ R73, R215, R73, !PT ;  /* 0x00000049d7497209 */ /* 0x000fe40007810000 */
[----:B-1----:R-:W-:Y:S02]  /*a7d0*/  FSEL R194, R50, -INF , P1 ;  /* 0xff80000032c27808 */ /* 0x002fe40000800000 */
[----:B------:R-:W-:Y:S02]  /*a7e0*/  FSEL R50, R31, -INF , P2 ;  /* 0xff8000001f327808 */ /* 0x000fe40001000000 */
[----:B------:R-:W4:Y:S01]  /*a7f0*/  LDL R31, [R1+0x38] ;  /* 0x00003800011f7983 */ /* 0x000f220000100800 */
[----:B------:R-:W1:Y:S01]  /*a800*/  MUFU.TANH R64, R64 ;  /* 0x0000004000407308 */ /* 0x000e620000002400 */
[----:B------:R-:W-:Y:S02]  /*a810*/  ISETP.GT.AND P1, PT, R2, 0x31, PT ;  /* 0x000000310200780c */ /* 0x000fe40003f24270 */
[----:B------:R-:W-:Y:S02]  /*a820*/  ISETP.GT.AND P2, PT, R5, 0x38, PT ;  /* 0x000000380500780c */ /* 0x000fe40003f44270 */
[----:B--2---:R-:W-:Y:S01]  /*a830*/  FSEL R29, R112, -INF , P3 ;  /* 0xff800000701d7808 */ /* 0x004fe20001800000 */
[----:B------:R-:W-:Y:S01]  /*a840*/  IMAD.MOV.U32 R112, RZ, RZ, R33 ;  /* 0x000000ffff707224 */ /* 0x000fe200078e0021 */
[----:B------:R-:W-:Y:S01]  /*a850*/  ISETP.GT.AND P3, PT, R2, 0x58, PT ;  /* 0x000000580200780c */ /* 0x000fe20003f64270 */
[----:B------:R-:W2:Y:S02]  /*a860*/  LDL.64 R32, [R1+0x28] ;  /* 0x0000280001207983 */ /* 0x000ea40000100a00 */
[----:B------:R-:W1:Y:S01]  /*a870*/  MUFU.TANH R65, R65 ;  /* 0x0000004100417308 */ /* 0x000e620000002400 */
[----:B---3--:R-:W-:Y:S02]  /*a880*/  FSEL R251, R55, -INF , P1 ;  /* 0xff80000037fb7808 */ /* 0x008fe40000800000 */
[----:B------:R-:W-:Y:S07]  /*a890*/  ISETP.GT.AND P1, PT, R0, 0x38, PT ;  /* 0x000000380000780c */ /* 0x000fee0003f24270 */
[----:B------:R-:W-:Y:S01]  /*a8a0*/  MUFU.TANH R66, R66 ;  /* 0x0000004200427308 */ /* 0x000fe20000002400 */
[----:B------:R-:W-:Y:S02]  /*a8b0*/  FSEL R81, R30, -INF , P1 ;  /* 0xff8000001e517808 */ /* 0x000fe40000800000 */
[C---:B------:R-:W-:Y:S02]  /*a8c0*/  ISETP.GT.AND P1, PT, R5.reuse, 0x39, PT ;  /* 0x000000390500780c */ /* 0x040fe40003f24270 */
[----:B-1----:R-:W-:Y:S02]  /*a8d0*/  FSEL R207, R64, -INF , P2 ;  /* 0xff80000040cf7808 */ /* 0x002fe40001000000 */
[----:B------:R-:W-:Y:S02]  /*a8e0*/  ISETP.GT.AND P2, PT, R5, 0x41, PT ;  /* 0x000000410500780c */ /* 0x000fe40003f44270 */
[----:B------:R-:W-:Y:S01]  /*a8f0*/  FMNMX.FTZ R73, R207, R73, !PT ;  /* 0x00000049cf497209 */ /* 0x000fe20007810000 */
[----:B------:R-:W1:Y:S01]  /*a900*/  MUFU.TANH R67, R67 ;  /* 0x0000004300437308 */ /* 0x000e620000002400 */
[----:B------:R-:W-:Y:S02]  /*a910*/  FSEL R218, R65, -INF , P1 ;  /* 0xff80000041da7808 */ /* 0x000fe40000800000 */
[----:B------:R-:W-:Y:S02]  /*a920*/  ISETP.GT.AND P1, PT, R2, 0x40, PT ;  /* 0x000000400200780c */ /* 0x000fe40003f24270 */
[----:B------:R-:W-:Y:S05]  /*a930*/  FMNMX.FTZ R73, R218, R73, !PT ;  /* 0x00000049da497209 */ /* 0x000fea0007810000 */
[----:B------:R-:W3:Y:S01]  /*a940*/  MUFU.TANH R69, R69 ;  /* 0x0000004500457308 */ /* 0x000ee20000002400 */
[----:B------:R-:W-:Y:S09]  /*a950*/  FMNMX.FTZ R73, R49, R73, !PT ;  /* 0x0000004931497209 */ /* 0x000ff20007810000 */
[----:B------:R3:W-:Y:S01]  /*a960*/  MUFU.TANH R243, R92 ;  /* 0x0000005c00f37308 */ /* 0x0007e20000002400 */
[----:B-1----:R-:W-:Y:S02]  /*a970*/  FSEL R67, R67, -INF , P5 ;  /* 0xff80000043437808 */ /* 0x002fe40002800000 */
[----:B------:R-:W-:Y:S07]  /*a980*/  ISETP.GT.AND P5, PT, R0, 0x40, PT ;  /* 0x000000400000780c */ /* 0x000fee0003fa4270 */
[----:B------:R-:W1:Y:S01]  /*a990*/  MUFU.TANH R70, R70 ;  /* 0x0000004600467308 */ /* 0x000e620000002400 */
[----:B---3--:R-:W-:Y:S02]  /*a9a0*/  FSEL R230, R69, -INF , P2 ;  /* 0xff80000045e67808 */ /* 0x008fe40001000000 */
[----:B------:R-:W-:Y:S02]  /*a9b0*/  ISETP.GT.AND P2, PT, R4, 0x40, PT ;  /* 0x000000400400780c */ /* 0x000fe40003f44270 */
[----:B------:R-:W-:Y:S05]  /*a9c0*/  FMNMX.FTZ R73, R230, R73, !PT ;  /* 0x00000049e6497209 */ /* 0x000fea0007810000 */
[----:B------:R-:W3:Y:S01]  /*a9d0*/  MUFU.TANH R71, R71 ;  /* 0x0000004700477308 */ /* 0x000ee20000002400 */
[----:B------:R-:W-:Y:S02]  /*a9e0*/  FSEL R92, R66, -INF , P0 ;  /* 0xff800000425c7808 */ /* 0x000fe40000000000 */
[----:B------:R-:W-:Y:S07]  /*a9f0*/  ISETP.GT.AND P0, PT, R2, 0x41, PT ;  /* 0x000000410200780c */ /* 0x000fee0003f04270 */
[----:B------:R-:W3:Y:S01]  /*aa00*/  MUFU.TANH R72, R72 ;  /* 0x0000004800487308 */ /* 0x000ee20000002400 */
[----:B-1----:R-:W-:Y:S02]  /*aa10*/  FSEL R38, R70, -INF , P1 ;  /* 0xff80000046267808 */ /* 0x002fe40000800000 */
[----:B------:R-:W-:Y:S07]  /*aa20*/  ISETP.GT.AND P1, PT, R4, 0x41, PT ;  /* 0x000000410400780c */ /* 0x000fee0003f24270 */
[----:B------:R-:W1:Y:S01]  /*aa30*/  MUFU.TANH R74, R74 ;  /* 0x0000004a004a7308 */ /* 0x000e620000002400 */
[----:B---3--:R-:W-:Y:S02]  /*aa40*/  FSEL R71, R71, -INF , P0 ;  /* 0xff80000047477808 */ /* 0x008fe40000000000 */
[----:B------:R-:W-:Y:S03]  /*aa50*/  ISETP.GT.AND P0, PT, R0, 0x48, PT ;  /* 0x000000480000780c */ /* 0x000fe60003f04270 */
[----:B------:R-:W-:Y:S04]  /*aa60*/  IMAD.MOV.U32 R85, RZ, RZ, R71 ;  /* 0x000000ffff557224 */ /* 0x000fe800078e0047 */
[----:B------:R-:W3:Y:S01]  /*aa70*/  MUFU.TANH R75, R75 ;  /* 0x0000004b004b7308 */ /* 0x000ee20000002400 */
[----:B------:R-:W-:Y:S02]  /*aa80*/  FSEL R245, R72, -INF , P5 ;  /* 0xff80000048f57808 */ /* 0x000fe40002800000 */
[----:B------:R-:W-:Y:S07]  /*aa90*/  ISETP.GT.AND P5, PT, R0, 0x49, PT ;  /* 0x000000490000780c */ /* 0x000fee0003fa4270 */
[----:B------:R-:W3:Y:S01]  /*aaa0*/  MUFU.TANH R76, R76 ;  /* 0x0000004c004c7308 */ /* 0x000ee20000002400 */
[----:B-1----:R-:W-:Y:S01]  /*aab0*/  FSEL R221, R74, -INF , P2 ;  /* 0xff8000004add7808 */ /* 0x002fe20001000000 */
[----:B------:R-:W-:Y:S01]  /*aac0*/  FMUL.FTZ R74, R111, c[0x0][0x320] ;  /* 0x0000c8006f4a7a20 */ /* 0x000fe20000410000 */
[----:B------:R-:W-:Y:S01]  /*aad0*/  ISETP.GT.AND P2, PT, R5, 0x48, PT ;  /* 0x000000480500780c */ /* 0x000fe20003f44270 */
[----:B------:R-:W-:Y:S06]  /*aae0*/  IMAD.MOV.U32 R111, RZ, RZ, R78 ;  /* 0x000000ffff6f7224 */ /* 0x000fec00078e004e */
[----:B------:R-:W1:Y:S01]  /*aaf0*/  MUFU.TANH R77, R77 ;  /* 0x0000004d004d7308 */ /* 0x000e620000002400 */
[----:B---3--:R-:W-:Y:S02]  /*ab00*/  FSEL R39, R75, -INF , P1 ;  /* 0xff8000004b277808 */ /* 0x008fe40000800000 */
[----:B------:R-:W-:Y:S07]  /*ab10*/  ISETP.GT.AND P1, PT, R5, 0x49, PT ;  /* 0x000000490500780c */ /* 0x000fee0003f24270 */
[----:B------:R-:W-:Y:S01]  /*ab20*/  MUFU.TANH R74, R74 ;  /* 0x0000004a004a7308 */ /* 0x000fe20000002400 */
[----:B------:R-:W-:Y:S02]  /*ab30*/  FSEL R47, R76, -INF , P0 ;  /* 0xff8000004c2f7808 */ /* 0x000fe40000000000 */
[----:B------:R-:W-:Y:S07]  /*ab40*/  ISETP.GT.AND P0, PT, R2, 0x48, PT ;  /* 0x000000480200780c */ /* 0x000fee0003f04270 */
[----:B------:R-:W3:Y:S01]  /*ab50*/  MUFU.TANH R7, R7 ;  /* 0x0000000700077308 */ /* 0x000ee20000002400 */
[----:B-1----:R-:W-:Y:S02]  /*ab60*/  FSEL R119, R77, -INF , P5 ;  /* 0xff8000004d777808 */ /* 0x002fe40002800000 */
[----:B------:R-:W-:Y:S07]  /*ab70*/  ISETP.GT.AND P5, PT, R5, 0x50, PT ;  /* 0x000000500500780c */ /* 0x000fee0003fa4270 */
[----:B------:R-:W1:Y:S10]  /*ab80*/  MUFU.TANH R24, R24 ;  /* 0x0000001800187308 */ /* 0x000e740000002400 */
[----:B------:R-:W1:Y:S01]  /*ab90*/  MUFU.TANH R25, R25 ;  /* 0x0000001900197308 */ /* 0x000e620000002400 */
[----:B---3--:R-:W-:Y:S02]  /*aba0*/  FSEL R35, R7, -INF , P2 ;  /* 0xff80000007237808 */ /* 0x008fe40001000000 */
[----:B------:R-:W-:Y:S02]  /*abb0*/  ISETP.GT.AND P2, PT, R5, 0x58, PT ;  /* 0x000000580500780c */ /* 0x000fe40003f44270 */
[----:B------:R-:W-:Y:S05]  /*abc0*/  FMNMX.FTZ R73, R35, R73, !PT ;  /* 0x0000004923497209 */ /* 0x000fea0007810000 */
[----:B------:R-:W3:Y:S01]  /*abd0*/  MUFU.TANH R84, R84 ;  /* 0x0000005400547308 */ /* 0x000ee20000002400 */
[----:B-1----:R-:W-:Y:S01]  /*abe0*/  FSEL R37, R24, -INF , P1 ;  /* 0xff80000018257808 */ /* 0x002fe20000800000 */
[----:B------:R-:W-:Y:S01]  /*abf0*/  FMUL.FTZ R24, R103, c[0x0][0x320] ;  /* 0x0000c80067187a20 */ /* 0x000fe20000410000 */
[----:B------:R-:W-:Y:S02]  /*ac00*/  ISETP.GT.AND P1, PT, R5, 0x59, PT ;  /* 0x000000590500780c */ /* 0x000fe40003f24270 */
[----:B------:R-:W-:Y:S05]  /*ac10*/  FMNMX.FTZ R73, R37, R73, !PT ;  /* 0x0000004925497209 */ /* 0x000fea0007810000 */
[----:B------:R-:W1:Y:S01]  /*ac20*/  MUFU.TANH R96, R96 ;  /* 0x0000006000607308 */ /* 0x000e620000002400 */
[----:B------:R-:W-:Y:S02]  /*ac30*/  FSEL R233, R25, -INF , P0 ;  /* 0xff80000019e97808 */ /* 0x000fe40000000000 */
[C---:B------:R-:W-:Y:S07]  /*ac40*/  ISETP.GT.AND P0, PT, R5.reuse, 0x60, PT ;  /* 0x000000600500780c */ /* 0x040fee0003f04270 */
[----:B------:R-:W1:Y:S01]  /*ac50*/  MUFU.TANH R101, R101 ;  /* 0x0000006500657308 */ /* 0x000e620000002400 */
[----:B---3--:R-:W-:Y:S01]  /*ac60*/  FSEL R43, R84, -INF , P5 ;  /* 0xff800000542b7808 */ /* 0x008fe20002800000 */
[----:B------:R-:W-:Y:S01]  /*ac70*/  IMAD.MOV.U32 R84, RZ, RZ, R119 ;  /* 0x000000ffff547224 */ /* 0x000fe200078e0077 */
[----:B------:R-:W-:Y:S02]  /*ac80*/  ISETP.GT.AND P5, PT, R5, 0x61, PT ;  /* 0x000000610500780c */ /* 0x000fe40003fa4270 */
[----:B------:R-:W-:Y:S05]  /*ac90*/  FMNMX.FTZ R73, R43, R73, !PT ;  /* 0x000000492b497209 */ /* 0x000fea0007810000 */
[----:B------:R-:W3:Y:S01]  /*aca0*/  MUFU.TANH R87, R87 ;  /* 0x0000005700577308 */ /* 0x000ee20000002400 */
[----:B------:R-:W-:Y:S02]  /*acb0*/  FMNMX.FTZ R73, R42, R73, !PT ;  /* 0x000000492a497209 */ /* 0x000fe40007810000 */
[----:B-1----:R-:W-:Y:S02]  /*acc0*/  FSEL R25, R96, -INF , P2 ;  /* 0xff80000060197808 */ /* 0x002fe40001000000 */
[----:B------:R-:W-:Y:S02]  /*acd0*/  ISETP.GT.AND P2, PT, R5, 0x69, PT ;  /* 0x000000690500780c */ /* 0x000fe40003f44270 */
[----:B------:R-:W-:Y:S03]  /*ace0*/  FMNMX.FTZ R5, R15, R6, !PT ;  /* 0x000000060f057209 */ /* 0x000fe60007810000 */
[----:B------:R-:W1:Y:S01]  /*acf0*/  MUFU.TANH R97, R97 ;  /* 0x0000006100617308 */ /* 0x000e620000002400 */
[----:B------:R-:W-:Y:S02]  /*ad00*/  FMNMX.FTZ R6, R16, R117, !PT ;  /* 0x0000007510067209 */ /* 0x000fe40007810000 */
[----:B------:R-:W-:Y:S02]  /*ad10*/  FMNMX.FTZ R5, R56, R5, !PT ;  /* 0x0000000538057209 */ /* 0x000fe40007810000 */
[----:B------:R-:W-:Y:S02]  /*ad20*/  FSEL R28, R101, -INF , P5 ;  /* 0xff800000651c7808 */ /* 0x000fe40002800000 */
[----:B------:R-:W-:Y:S02]  /*ad30*/  FMNMX.FTZ R5, R59, R5, !PT ;  /* 0x000000053b057209 */ /* 0x000fe40007810000 */
[----:B------:R-:W-:Y:S01]  /*ad40*/  ISETP.GT.AND P5, PT, R2, 0x51, PT ;  /* 0x000000510200780c */ /* 0x000fe20003fa4270 */
[----:B------:R-:W1:Y:S01]  /*ad50*/  MUFU.TANH R100, R100 ;  /* 0x0000006400647308 */ /* 0x000e620000002400 */
[----:B------:R-:W-:Y:S02]  /*ad60*/  FMNMX.FTZ R5, R57, R5, !PT ;  /* 0x0000000539057209 */ /* 0x000fe40007810000 */
[----:B------:R-:W-:Y:S02]  /*ad70*/  FMNMX.FTZ R73, R25, R73, !PT ;  /* 0x0000004919497209 */ /* 0x000fe40007810000 */
[----:B------:R-:W-:Y:S02]  /*ad80*/  FMNMX.FTZ R5, R58, R5, !PT ;  /* 0x000000053a057209 */ /* 0x000fe40007810000 */
[----:B---3--:R-:W-:Y:S02]  /*ad90*/  FSEL R80, R87, -INF , P5 ;  /* 0xff80000057507808 */ /* 0x008fe40002800000 */
[----:B------:R-:W-:Y:S01]  /*ada0*/  FMNMX.FTZ R5, R193, R5, !PT ;  /* 0x00000005c1057209 */ /* 0x000fe20007810000 */
[----:B------:R-:W-:Y:S01]  /*adb0*/  MUFU.TANH R83, R83 ;  /* 0x0000005300537308 */ /* 0x000fe20000002400 */
[----:B------:R-:W-:Y:S02]  /*adc0*/  MOV R87, R67 ;  /* 0x0000004300577202 */ /* 0x000fe40000000f00 */
[----:B------:R-:W-:Y:S02]  /*add0*/  FMNMX.FTZ R5, R196, R5, !PT ;  /* 0x00000005c4057209 */ /* 0x000fe40007810000 */
[----:B-1----:R-:W-:Y:S02]  /*ade0*/  FSEL R26, R97, -INF , P1 ;  /* 0xff800000611a7808 */ /* 0x002fe40000800000 */
[----:B------:R-:W-:Y:S02]  /*adf0*/  FMNMX.FTZ R5, R194, R5, !PT ;  /* 0x00000005c2057209 */ /* 0x000fe40007810000 */
[----:B------:R-:W-:Y:S01]  /*ae00*/  FMNMX.FTZ R6, R17, R6, !PT ;  /* 0x0000000611067209 */ /* 0x000fe20007810000 */
[----:B------:R-:W1:Y:S01]  /*ae10*/  MUFU.TANH R86, R86 ;  /* 0x0000005600567308 */ /* 0x000e620000002400 */
[----:B------:R-:W-:Y:S02]  /*ae20*/  FMNMX.FTZ R5, R197, R5, !PT ;  /* 0x00000005c5057209 */ /* 0x000fe40007810000 */
[----:B------:R-:W-:Y:S02]  /*ae30*/  FMNMX.FTZ R73, R26, R73, !PT ;  /* 0x000000491a497209 */ /* 0x000fe40007810000 */
[----:B------:R-:W-:Y:S02]  /*ae40*/  FMNMX.FTZ R5, R248, R5, !PT ;  /* 0x00000005f8057209 */ /* 0x000fe40007810000 */
[----:B------:R-:W-:Y:S02]  /*ae50*/  FSEL R27, R100, -INF , P0 ;  /* 0xff800000641b7808 */ /* 0x000fe40000000000 */
[----:B------:R-:W-:Y:S01]  /*ae60*/  FMNMX.FTZ R5, R251, R5, !PT ;  /* 0x00000005fb057209 */ /* 0x000fe20007810000 */
[----:B------:R-:W3:Y:S01]  /*ae70*/  MUFU.TANH R113, R113 ;  /* 0x0000007100717308 */ /* 0x000ee20000002400 */
[----:B------:R-:W-:Y:S02]  /*ae80*/  ISETP.GT.AND P0, PT, R2, 0x50, PT ;  /* 0x000000500200780c */ /* 0x000fe40003f04270 */
[----:B------:R-:W-:Y:S02]  /*ae90*/  FMNMX.FTZ R72, R92, R5, !PT ;  /* 0x000000055c487209 */ /* 0x000fe40007810000 */
[----:B------:R-:W-:Y:S02]  /*aea0*/  FMNMX.FTZ R5, R20, R118, !PT ;  /* 0x0000007614057209 */ /* 0x000fe40007810000 */
[----:B------:R-:W-:Y:S02]  /*aeb0*/  FMNMX.FTZ R72, R87, R72, !PT ;  /* 0x0000004857487209 */ /* 0x000fe40007810000 */
[----:B------:R-:W-:Y:S01]  /*aec0*/  FMNMX.FTZ R5, R21, R5, !PT ;  /* 0x0000000515057209 */ /* 0x000fe20007810000 */
[----:B------:R-:W3:Y:S01]  /*aed0*/  MUFU.TANH R98, R98 ;  /* 0x0000006200627308 */ /* 0x000ee20000002400 */
[----:B------:R-:W-:Y:S02]  /*aee0*/  FMNMX.FTZ R72, R38, R72, !PT ;  /* 0x0000004826487209 */ /* 0x000fe40007810000 */
[----:B------:R-:W-:Y:S02]  /*aef0*/  FMNMX.FTZ R5, R22, R5, !PT ;  /* 0x0000000516057209 */ /* 0x000fe40007810000 */
[----:B------:R-:W-:Y:S02]  /*af00*/  FMNMX.FTZ R72, R85, R72, !PT ;  /* 0x0000004855487209 */ /* 0x000fe40007810000 */
[----:B-1----:R-:W-:Y:S01]  /*af10*/  FSEL R119, R86, -INF , P0 ;  /* 0xff80000056777808 */ /* 0x002fe20000000000 */
[----:B------:R-:W-:Y:S01]  /*af20*/  IMAD.MOV.U32 R86, RZ, RZ, R35 ;  /* 0x000000ffff567224 */ /* 0x000fe200078e0023 */
[----:B------:R-:W-:Y:S01]  /*af30*/  FMNMX.FTZ R72, R233, R72, !PT ;  /* 0x00000048e9487209 */ /* 0x000fe20007810000 */
[----:B------:R-:W1:Y:S01]  /*af40*/  MUFU.TANH R99, R99 ;  /* 0x0000006300637308 */ /* 0x000e620000002400 */
[----:B------:R-:W-:Y:S02]  /*af50*/  ISETP.GT.AND P1, PT, R2, 0x49, PT ;  /* 0x000000490200780c */ /* 0x000fe40003f24270 */
[----:B------:R-:W-:Y:S02]  /*af60*/  FMNMX.FTZ R6, R18, R6, !PT ;  /* 0x0000000612067209 */ /* 0x000fe40007810000 */
[----:B---3--:R-:W-:Y:S02]  /*af70*/  FSEL R52, R113, -INF , P2 ;  /* 0xff80000071347808 */ /* 0x008fe40001000000 */
[----:B------:R-:W-:Y:S02]  /*af80*/  FMNMX.FTZ R5, R23, R5, !PT ;  /* 0x0000000517057209 */ /* 0x000fe40007810000 */
[----:B------:R-:W-:Y:S01]  /*af90*/  FSEL R100, R83, -INF , P1 ;  /* 0xff80000053647808 */ /* 0x000fe20000800000 */
[----:B------:R-:W3:Y:S01]  /*afa0*/  MUFU.TANH R102, R102 ;  /* 0x0000006600667308 */ /* 0x000ee20000002400 */
[----:B------:R-:W-:Y:S02]  /*afb0*/  FMNMX.FTZ R73, R27, R73, !PT ;  /* 0x000000491b497209 */ /* 0x000fe40007810000 */
[----:B------:R-:W-:Y:S02]  /*afc0*/  ISETP.GT.AND P2, PT, R2, 0x59, PT ;  /* 0x000000590200780c */ /* 0x000fe40003f44270 */
[----:B------:R-:W-:Y:S01]  /*afd0*/  FSEL R83, R98, -INF , P3 ;  /* 0xff80000062537808 */ /* 0x000fe20001800000 */
[----:B------:R-:W-:Y:S01]  /*afe0*/  IMAD.MOV.U32 R98, RZ, RZ, R25 ;  /* 0x000000ffff627224 */ /* 0x000fe200078e0019 */
[C---:B------:R-:W-:Y:S02]  /*aff0*/  ISETP.GT.AND P1, PT, R2.reuse, 0x60, PT ;  /* 0x000000600200780c */ /* 0x040fe40003f24270 */
[C---:B------:R-:W-:Y:S01]  /*b000*/  ISETP.GT.AND P0, PT, R2.reuse, 0x61, PT ;  /* 0x000000610200780c */ /* 0x040fe20003f04270 */
[----:B------:R-:W1:Y:S01]  /*b010*/  MUFU.TANH R24, R24 ;  /* 0x0000001800187308 */ /* 0x000e620000002400 */
[C---:B------:R-:W-:Y:S02]  /*b020*/  ISETP.GT.AND P5, PT, R2.reuse, 0x68, PT ;  /* 0x000000680200780c */ /* 0x040fe40003fa4270 */
[----:B------:R-:W-:Y:S02]  /*b030*/  ISETP.GT.AND P3, PT, R2, 0x69, PT ;  /* 0x000000690200780c */ /* 0x000fe40003f64270 */
[----:B------:R-:W-:Y:S02]  /*b040*/  FMNMX.FTZ R2, R19, R6, !PT ;  /* 0x0000000613027209 */ /* 0x000fe40007810000 */
[----:B------:R-:W-:Y:S02]  /*b050*/  FMNMX.FTZ R73, R28, R73, !PT ;  /* 0x000000491c497209 */ /* 0x000fe40007810000 */
[----:B------:R-:W-:Y:S01]  /*b060*/  FMNMX.FTZ R2, R60, R2, !PT ;  /* 0x000000023c027209 */ /* 0x000fe20007810000 */
[----:B------:R-:W2:Y:S01]  /*b070*/  MUFU.TANH R114, R114 ;  /* 0x0000007200727308 */ /* 0x000ea20000002400 */
[----:B------:R-:W-:Y:S02]  /*b080*/  FMNMX.FTZ R73, R29, R73, !PT ;  /* 0x000000491d497209 */ /* 0x000fe40007810000 */
[----:B------:R-:W-:Y:S02]  /*b090*/  FMNMX.FTZ R72, R100, R72, !PT ;  /* 0x0000004864487209 */ /* 0x000fe40007810000 */
[----:B------:R-:W-:Y:S02]  /*b0a0*/  FMNMX.FTZ R2, R62, R2, !PT ;  /* 0x000000023e027209 */ /* 0x000fe40007810000 */
[----:B------:R-:W-:Y:S02]  /*b0b0*/  FMNMX.FTZ R73, R52, R73, !PT ;  /* 0x0000004934497209 */ /* 0x000fe40007810000 */
[----:B------:R-:W-:Y:S01]  /*b0c0*/  FMNMX.FTZ R72, R119, R72, !PT ;  /* 0x0000004877487209 */ /* 0x000fe20007810000 */
[----:B------:R-:W2:Y:S01]  /*b0d0*/  MUFU.TANH R115, R115 ;  /* 0x0000007300737308 */ /* 0x000ea20000002400 */
[----:B------:R-:W-:Y:S01]  /*b0e0*/  FMNMX.FTZ R2, R61, R2, !PT ;  /* 0x000000023d027209 */ /* 0x000fe20007810000 */
[----:B------:R-:W4:Y:S01]  /*b0f0*/  SHFL.BFLY PT, R7, R73, 0x2, 0x1f ;  /* 0x0c401f0049077f89 */ /* 0x000f2200000e0000 */
[----:B------:R-:W-:Y:S02]  /*b100*/  FMNMX.FTZ R72, R80, R72, !PT ;  /* 0x0000004850487209 */ /* 0x000fe40007810000 */
[----:B------:R-:W-:Y:S02]  /*b110*/  FMNMX.FTZ R2, R63, R2, !PT ;  /* 0x000000023f027209 */ /* 0x000fe40007810000 */
[----:B------:R-:W-:Y:S02]  /*b120*/  FMNMX.FTZ R72, R83, R72, !PT ;  /* 0x0000004853487209 */ /* 0x000fe40007810000 */
[----:B-1----:R-:W-:Y:S01]  /*b130*/  FSEL R252, R99, -INF , P2 ;  /* 0xff80000063fc7808 */ /* 0x002fe20001000000 */
[----:B------:R-:W1:Y:S01]  /*b140*/  MUFU.TANH R88, R88 ;  /* 0x0000005800587308 */ /* 0x000e620000002400 */
[----:B------:R-:W-:Y:S02]  /*b150*/  FMNMX.FTZ R2, R198, R2, !PT ;  /* 0x00000002c6027209 */ /* 0x000fe40007810000 */
[----:B---3--:R-:W-:Y:S02]  /*b160*/  FSEL R113, R102, -INF , P1 ;  /* 0xff80000066717808 */ /* 0x008fe40000800000 */
[----:B------:R-:W-:Y:S02]  /*b170*/  FMNMX.FTZ R72, R252, R72, !PT ;  /* 0x00000048fc487209 */ /* 0x000fe40007810000 */
[----:B------:R-:W-:Y:S02]  /*b180*/  FMNMX.FTZ R2, R199, R2, !PT ;  /* 0x00000002c7027209 */ /* 0x000fe40007810000 */
[----:B------:R-:W-:Y:S01]  /*b190*/  FSEL R249, R24, -INF , P0 ;  /* 0xff80000018f97808 */ /* 0x000fe20000000000 */
[----:B------:R-:W3:Y:S01]  /*b1a0*/  MUFU.TANH R89, R89 ;  /* 0x0000005900597308 */ /* 0x000ee20000002400 */
[----:B------:R-:W-:Y:S01]  /*b1b0*/  FMNMX.FTZ R72, R113, R72, !PT ;  /* 0x0000004871487209 */ /* 0x000fe20007810000 */
[----:B------:R-:W-:Y:S01]  /*b1c0*/  FMUL.FTZ R24, R107, c[0x0][0x320] ;  /* 0x0000c8006b187a20 */ /* 0x000fe20000410000 */
[----:B------:R-:W-:Y:S02]  /*b1d0*/  FMNMX.FTZ R2, R200, R2, !PT ;  /* 0x00000002c8027209 */ /* 0x000fe40007810000 */
[----:B--2---:R-:W-:Y:S02]  /*b1e0*/  FSEL R247, R114, -INF , P5 ;  /* 0xff80000072f77808 */ /* 0x004fe40002800000 */
[----:B------:R-:W-:Y:S02]  /*b1f0*/  FMNMX.FTZ R72, R249, R72, !PT ;  /* 0x00000048f9487209 */ /* 0x000fe40007810000 */
[----:B------:R-:W-:Y:S01]  /*b200*/  FMNMX.FTZ R2, R201, R2, !PT ;  /* 0x00000002c9027209 */ /* 0x000fe20007810000 */
[----:B------:R-:W2:Y:S01]  /*b210*/  MUFU.TANH R93, R93 ;  /* 0x0000005d005d7308 */ /* 0x000ea20000002400 */
[----:B------:R-:W-:Y:S02]  /*b220*/  FSEL R246, R115, -INF , P3 ;  /* 0xff80000073f67808 */ /* 0x000fe40001800000 */
[----:B------:R-:W-:Y:S02]  /*b230*/  FMNMX.FTZ R72, R247, R72, !PT ;  /* 0x00000048f7487209 */ /* 0x000fe40007810000 */
[----:B------:R-:W-:Y:S02]  /*b240*/  FMNMX.FTZ R2, R48, R2, !PT ;  /* 0x0000000230027209 */ /* 0x000fe40007810000 */
[----:B------:R-:W-:Y:S02]  /*b250*/  FMNMX.FTZ R72, R246, R72, !PT ;  /* 0x00000048f6487209 */ /* 0x000fe40007810000 */
[----:B------:R-:W-:Y:S01]  /*b260*/  FMNMX.FTZ R2, R112, R2, !PT ;  /* 0x0000000270027209 */ /* 0x000fe20007810000 */
[----:B------:R-:W1:Y:S01]  /*b270*/  MUFU.TANH R79, R79 ;  /* 0x0000004f004f7308 */ /* 0x000e620000002400 */
[----:B----4-:R-:W-:Y:S01]  /*b280*/  FMNMX.FTZ R73, R73, R7, !PT ;  /* 0x0000000749497209 */ /* 0x010fe20007810000 */
[----:B------:R-:W-:Y:S01]  /*b290*/  SHFL.BFLY PT, R6, R72, 0x2, 0x1f ;  /* 0x0c401f0048067f89 */ /* 0x000fe200000e0000 */
[----:B------:R-:W-:Y:S02]  /*b2a0*/  FMNMX.FTZ R2, R81, R2, !PT ;  /* 0x0000000251027209 */ /* 0x000fe40007810000 */
[----:B------:R-:W-:Y:S02]  /*b2b0*/  ISETP.GT.AND P5, PT, R0, 0x58, PT ;  /* 0x000000580000780c */ /* 0x000fe40003fa4270 */
[----:B------:R-:W-:Y:S02]  /*b2c0*/  FMNMX.FTZ R2, R82, R2, !PT ;  /* 0x0000000252027209 */ /* 0x000fe40007810000 */
[----:B------:R-:W-:Y:S01]  /*b2d0*/  FSEL R243, R243, -INF , P5 ;  /* 0xff800000f3f37808 */ /* 0x000fe20002800000 */
[----:B------:R-:W4:Y:S01]  /*b2e0*/  MUFU.TANH R90, R90 ;  /* 0x0000005a005a7308 */ /* 0x000f220000002400 */
[----:B------:R-:W2:Y:S01]  /*b2f0*/  SHFL.BFLY PT, R7, R73, 0x1, 0x1f ;  /* 0x0c201f0049077f89 */ /* 0x000ea200000e0000 */
[----:B------:R-:W-:Y:S02]  /*b300*/  ISETP.GT.AND P5, PT, R0, 0x69, PT ;  /* 0x000000690000780c */ /* 0x000fe40003fa4270 */
[----:B------:R-:W-:Y:S02]  /*b310*/  FMNMX.FTZ R2, R245, R2, !PT ;  /* 0x00000002f5027209 */ /* 0x000fe40007810000 */
[----:B------:R-:W-:Y:S02]  /*b320*/  FSEL R109, R109, -INF , P5 ;  /* 0xff8000006d6d7808 */ /* 0x000fe40002800000 */
[----:B------:R-:W-:Y:S02]  /*b330*/  ISETP.GT.AND P5, PT, R204, R250, PT ;  /* 0x000000facc00720c */ /* 0x000fe40003fa4270 */
[----:B------:R-:W4:Y:S01]  /*b340*/  MUFU.TANH R104, R104 ;  /* 0x0000006800687308 */ /* 0x000f220000002400 */
[----:B------:R-:W-:Y:S02]  /*b350*/  FMNMX.FTZ R2, R46, R2, !PT ;  /* 0x000000022e027209 */ /* 0x000fe40007810000 */
[----:B------:R-:W-:Y:S02]  /*b360*/  ISETP.GT.AND P1, PT, R0, 0x50, PT ;  /* 0x000000500000780c */ /* 0x000fe40003f24270 */
[----:B------:R-:W-:Y:S02]  /*b370*/  FMNMX.FTZ R2, R47, R2, !PT ;  /* 0x000000022f027209 */ /* 0x000fe40007810000 */
[----:B-1----:R-:W-:Y:S02]  /*b380*/  FSEL R103, R88, -INF , P1 ;  /* 0xff80000058677808 */ /* 0x002fe40000800000 */
[----:B------:R-:W-:Y:S01]  /*b390*/  FMNMX.FTZ R2, R84, R2, !PT ;  /* 0x0000000254027209 */ /* 0x000fe20007810000 */
[----:B------:R-:W1:Y:S01]  /*b3a0*/  MUFU.TANH R105, R105 ;  /* 0x0000006900697308 */ /* 0x000e620000002400 */
[C---:B------:R-:W-:Y:S02]  /*b3b0*/  ISETP.GT.AND P0, PT, R0.reuse, 0x51, PT ;  /* 0x000000510000780c */ /* 0x040fe40003f04270 */
[----:B------:R-:W-:Y:S02]  /*b3c0*/  FMNMX.FTZ R2, R103, R2, !PT ;  /* 0x0000000267027209 */ /* 0x000fe40007810000 */
[----:B---3--:R-:W-:Y:S02]  /*b3d0*/  FSEL R223, R89, -INF , P0 ;  /* 0xff80000059df7808 */ /* 0x008fe40000000000 */
[----:B--2---:R-:W-:Y:S02]  /*b3e0*/  FMNMX.FTZ R73, R73, R7, !PT ;  /* 0x0000000749497209 */ /* 0x004fe40007810000 */
[----:B------:R-:W-:Y:S01]  /*b3f0*/  ISETP.GT.AND P3, PT, R0, 0x59, PT ;  /* 0x000000590000780c */ /* 0x000fe20003f64270 */
[----:B------:R-:W2:Y:S01]  /*b400*/  MUFU.TANH R108, R108 ;  /* 0x0000006c006c7308 */ /* 0x000ea20000002400 */
[C---:B------:R-:W-:Y:S01]  /*b410*/  ISETP.GT.AND P2, PT, R4.reuse, 0x49, PT ;  /* 0x000000490400780c */ /* 0x040fe20003f44270 */
[----:B------:R-:W-:Y:S01]  /*b420*/  FMUL.FTZ R75, R73, c[0x0][0x2d0] ;  /* 0x0000b400494b7a20 */ /* 0x000fe20000410000 */
[----:B------:R-:W-:Y:S02]  /*b430*/  FSEL R210, R93, -INF , P3 ;  /* 0xff8000005dd27808 */ /* 0x000fe40001800000 */
[----:B------:R-:W-:Y:S02]  /*b440*/  FSEL R97, R79, -INF , P2 ;  /* 0xff8000004f617808 */ /* 0x000fe40001000000 */
[----:B------:R-:W-:Y:S02]  /*b450*/  ISETP.GT.AND P3, PT, R4, 0x50, PT ;  /* 0x000000500400780c */ /* 0x000fe40003f64270 */
[----:B------:R-:W-:Y:S01]  /*b460*/  FMNMX.FTZ R72, R72, R6, !PT ;  /* 0x0000000648487209 */ /* 0x000fe20007810000 */
[----:B------:R-:W3:Y:S01]  /*b470*/  MUFU.TANH R94, R94 ;  /* 0x0000005e005e7308 */ /* 0x000ee20000002400 */
[----:B----4-:R-:W-:Y:S02]  /*b480*/  FSEL R222, R90, -INF , P3 ;  /* 0xff8000005ade7808 */ /* 0x010fe40001800000 */
[----:B------:R-:W-:Y:S01]  /*b490*/  MOV R90, R38 ;  /* 0x00000026005a7202 */ /* 0x000fe20000000f00 */
[----:B------:R-:W4:Y:S01]  /*b4a0*/  SHFL.BFLY PT, R6, R72, 0x1, 0x1f ;  /* 0x0c201f0048067f89 */ /* 0x000f2200000e0000 */
[----:B------:R-:W-:Y:S02]  /*b4b0*/  FSETP.NEU.FTZ.AND P3, PT, R73, -INF , PT ;  /* 0xff8000004900780b */ /* 0x000fe40003f7d000 */
[----:B------:R-:W-:Y:S02]  /*b4c0*/  ISETP.GT.AND P2, PT, R0, 0x60, PT ;  /* 0x000000600000780c */ /* 0x000fe40003f44270 */
[----:B------:R-:W-:Y:S01]  /*b4d0*/  FSEL R75, R75, RZ, P3 ;  /* 0x000000ff4b4b7208 */ /* 0x000fe20001800000 */
[----:B------:R-:W4:Y:S01]  /*b4e0*/  MUFU.TANH R95, R95 ;  /* 0x0000005f005f7308 */ /* 0x000f220000002400 */
[----:B------:R-:W-:Y:S02]  /*b4f0*/  FMNMX.FTZ R5, R184, R5, !PT ;  /* 0x00000005b8057209 */ /* 0x000fe40007810000 */
[----:B------:R-:W-:Y:S01]  /*b500*/  FSEL R208, R104, -INF , P2 ;  /* 0xff80000068d07808 */ /* 0x000fe20001000000 */
[--C-:B------:R-:W-:Y:S01]  /*b510*/  FFMA.FTZ R98, R98, c[0x0][0x2d0], -R75.reuse ;  /* 0x0000b40062627a23 */ /* 0x100fe2000001084b */
[----:B------:R-:W-:Y:S02]  /*b520*/  ISETP.GT.AND P2, PT, R4, 0x51, PT ;  /* 0x000000510400780c */ /* 0x000fe40003f44270 */
[C---:B------:R-:W-:Y:S02]  /*b530*/  ISETP.GT.AND P1, PT, R0.reuse, 0x61, PT ;  /* 0x000000610000780c */ /* 0x040fe40003f24270 */
[----:B------:R-:W-:Y:S01]  /*b540*/  ISETP.GT.AND P0, PT, R0, 0x68, PT ;  /* 0x000000680000780c */ /* 0x000fe20003f04270 */
[----:B------:R-:W4:Y:S01]  /*b550*/  MUFU.TANH R106, R106 ;  /* 0x0000006a006a7308 */ /* 0x000f220000002400 */
[----:B-1----:R-:W-:Y:S02]  /*b560*/  FSEL R107, R105, -INF , P1 ;  /* 0xff800000696b7808 */ /* 0x002fe40000800000 */
[----:B--2---:R-:W-:Y:S02]  /*b570*/  FSEL R104, R108, -INF , P0 ;  /* 0xff8000006c687808 */ /* 0x004fe40000000000 */
[C---:B------:R-:W-:Y:S02]  /*b580*/  ISETP.GT.AND P1, PT, R4.reuse, 0x58, PT ;  /* 0x000000580400780c */ /* 0x040fe40003f24270 */
[----:B------:R-:W-:Y:S02]  /*b590*/  ISETP.GT.AND P0, PT, R4, 0x59, PT ;  /* 0x000000590400780c */ /* 0x000fe40003f04270 */
[----:B---3--:R-:W-:Y:S01]  /*b5a0*/  FSEL R219, R94, -INF , P1 ;  /* 0xff8000005edb7808 */ /* 0x008fe20000800000 */
[----:B------:R-:W1:Y:S01]  /*b5b0*/  MUFU.TANH R24, R24 ;  /* 0x0000001800187308 */ /* 0x000e620000002400 */
[----:B------:R-:W-:Y:S02]  /*b5c0*/  FMNMX.FTZ R5, R186, R5, !PT ;  /* 0x00000005ba057209 */ /* 0x000fe40007810000 */
[----:B------:R-:W-:Y:S02]  /*b5d0*/  FMNMX.FTZ R2, R223, R2, !PT ;  /* 0x00000002df027209 */ /* 0x000fe40007810000 */
[----:B------:R-:W-:Y:S02]  /*b5e0*/  FMNMX.FTZ R5, R185, R5, !PT ;  /* 0x00000005b9057209 */ /* 0x000fe40007810000 */
[----:B------:R-:W-:Y:S02]  /*b5f0*/  FMNMX.FTZ R2, R243, R2, !PT ;  /* 0x00000002f3027209 */ /* 0x000fe40007810000 */
[----:B------:R-:W-:Y:S01]  /*b600*/  FMNMX.FTZ R5, R187, R5, !PT ;  /* 0x00000005bb057209 */ /* 0x000fe20007810000 */
[----:B------:R-:W2:Y:S01]  /*b610*/  MUFU.TANH R91, R91 ;  /* 0x0000005b005b7308 */ /* 0x000ea20000002400 */
[----:B----4-:R-:W-:Y:S01]  /*b620*/  FSEL R217, R95, -INF , P0 ;  /* 0xff8000005fd97808 */ /* 0x010fe20000000000 */
[----:B------:R-:W-:Y:S01]  /*b630*/  IMAD.MOV.U32 R95, RZ, RZ, R112 ;  /* 0x000000ffff5f7224 */ /* 0x000fe200078e0070 */
[----:B------:R-:W-:Y:S02]  /*b640*/  FMNMX.FTZ R5, R203, R5, !PT ;  /* 0x00000005cb057209 */ /* 0x000fe40007810000 */
[C---:B------:R-:W-:Y:S02]  /*b650*/  ISETP.GT.AND P0, PT, R4.reuse, 0x61, PT ;  /* 0x000000610400780c */ /* 0x040fe40003f04270 */
[----:B------:R-:W-:Y:S02]  /*b660*/  FMNMX.FTZ R5, R205, R5, !PT ;  /* 0x00000005cd057209 */ /* 0x000fe40007810000 */
[----:B------:R-:W-:Y:S01]  /*b670*/  ISETP.GT.AND P1, PT, R4, 0x60, PT ;  /* 0x000000600400780c */ /* 0x000fe20003f24270 */
[----:B------:R3:W4:Y:S01]  /*b680*/  MUFU.TANH R7, R110 ;  /* 0x0000006e00077308 */ /* 0x0007220000002400 */
[----:B------:R-:W-:Y:S02]  /*b690*/  FMNMX.FTZ R5, R206, R5, !PT ;  /* 0x00000005ce057209 */ /* 0x000fe40007810000 */
[----:B------:R-:W-:Y:S02]  /*b6a0*/  FMNMX.FTZ R2, R210, R2, !PT ;  /* 0x00000002d2027209 */ /* 0x000fe40007810000 */
[----:B------:R-:W-:Y:S02]  /*b6b0*/  FMNMX.FTZ R5, R211, R5, !PT ;  /* 0x00000005d3057209 */ /* 0x000fe40007810000 */
[----:B------:R-:W-:Y:S02]  /*b6c0*/  FSEL R216, R106, -INF , P1 ;  /* 0xff8000006ad87808 */ /* 0x000fe40000800000 */
[----:B-1----:R-:W-:Y:S02]  /*b6d0*/  FSEL R213, R24, -INF , P0 ;  /* 0xff80000018d57808 */ /* 0x002fe40000000000 */
[----:B------:R-:W-:Y:S02]  /*b6e0*/  ISETP.GT.AND P0, PT, R4, 0x69, PT ;  /* 0x000000690400780c */ /* 0x000fe40003f04270 */
[----:B------:R-:W-:Y:S02]  /*b6f0*/  FMNMX.FTZ R2, R208, R2, !PT ;  /* 0x00000002d0027209 */ /* 0x000fe40007810000 */
[----:B------:R-:W-:Y:S01]  /*b700*/  ISETP.GT.AND P1, PT, R4, 0x68, PT ;  /* 0x000000680400780c */ /* 0x000fe20003f24270 */
[--C-:B------:R-:W-:Y:S01]  /*b710*/  FFMA.FTZ R4, R10, c[0x0][0x2d0], -R75.reuse ;  /* 0x0000b4000a047a23 */ /* 0x100fe2000001084b */
[----:B------:R-:W-:Y:S01]  /*b720*/  FMNMX.FTZ R5, R234, R5, !PT ;  /* 0x00000005ea057209 */ /* 0x000fe20007810000 */
[----:B------:R-:W-:Y:S01]  /*b730*/  @P5 IMAD.MOV.U32 R10, RZ, RZ, 0x5 ;  /* 0x00000005ff0a5424 */ /* 0x000fe200078e00ff */
[----:B------:R-:W-:Y:S01]  /*b740*/  FMNMX.FTZ R2, R107, R2, !PT ;  /* 0x000000026b027209 */ /* 0x000fe20007810000 */
[----:B------:R1:W-:Y:S01]  /*b750*/  MUFU.EX2 R30, R4 ;  /* 0x00000004001e7308 */ /* 0x0003e20000000800 */
[----:B------:R-:W-:Y:S01]  /*b760*/  FMNMX.FTZ R0, R50, R5, !PT ;  /* 0x0000000532007209 */ /* 0x000fe20007810000 */
[----:B------:R-:W-:Y:S01]  /*b770*/  FFMA.FTZ R5, R8, c[0x0][0x2d0], -R75 ;  /* 0x0000b40008057a23 */ /* 0x000fe2000001084b */
[----:B------:R-:W-:Y:S01]  /*b780*/  FMNMX.FTZ R2, R104, R2, !PT ;  /* 0x0000000268027209 */ /* 0x000fe20007810000 */
[----:B---3--:R-:W-:Y:S01]  /*b790*/  IMAD.MOV.U32 R110, RZ, RZ, R27 ;  /* 0x000000ffff6e7224 */ /* 0x008fe200078e001b */
[----:B------:R-:W-:Y:S02]  /*b7a0*/  FMNMX.FTZ R0, R111, R0, !PT ;  /* 0x000000006f007209 */ /* 0x000fe40007810000 */
[----:B------:R-:W-:Y:S01]  /*b7b0*/  FMNMX.FTZ R2, R109, R2, !PT ;  /* 0x000000026d027209 */ /* 0x000fe20007810000 */
[----:B------:R-:W-:Y:S01]  /*b7c0*/  FFMA.FTZ R110, R110, c[0x0][0x2d0], -R75 ;  /* 0x0000b4006e6e7a23 */ /* 0x000fe2000001084b */
[----:B------:R-:W-:Y:S01]  /*b7d0*/  FMNMX.FTZ R72, R72, R6, !PT ;  /* 0x0000000648487209 */ /* 0x000fe20007810000 */
[----:B------:R3:W-:Y:S01]  /*b7e0*/  MUFU.EX2 R94, R5 ;  /* 0x00000005005e7308 */ /* 0x0007e20000000800 */
[----:B------:R-:W-:Y:S01]  /*b7f0*/  FMNMX.FTZ R0, R51, R0, !PT ;  /* 0x0000000033007209 */ /* 0x000fe20007810000 */
[----:B------:R-:W3:Y:S01]  /*b800*/  SHFL.BFLY PT, R71, R2, 0x2, 0x1f ;  /* 0x0c401f0002477f89 */ /* 0x000ee200000e0000 */
[----:B--2---:R-:W-:Y:S01]  /*b810*/  FSEL R220, R91, -INF , P2 ;  /* 0xff8000005bdc7808 */ /* 0x004fe20001000000 */
[C---:B------:R-:W-:Y:S01]  /*b820*/  FMUL.FTZ R88, R72.reuse, c[0x0][0x2d0] ;  /* 0x0000b40048587a20 */ /* 0x040fe20000410000 */
[----:B------:R-:W-:Y:S01]  /*b830*/  FSETP.NEU.FTZ.AND P2, PT, R72, -INF , PT ;  /* 0xff8000004800780b */ /* 0x000fe20003f5d000 */
[----:B------:R-:W-:Y:S01]  /*b840*/  IMAD.MOV.U32 R91, RZ, RZ, R37 ;  /* 0x000000ffff5b7224 */ /* 0x000fe200078e0025 */
[----:B------:R-:W-:Y:S02]  /*b850*/  FMNMX.FTZ R0, R221, R0, !PT ;  /* 0x00000000dd007209 */ /* 0x000fe40007810000 */
[----:B------:R-:W-:Y:S01]  /*b860*/  FSEL R88, R88, RZ, P2 ;  /* 0x000000ff58587208 */ /* 0x000fe20001000000 */
[----:B------:R-:W-:Y:S01]  /*b870*/  MUFU.EX2 R110, R110 ;  /* 0x0000006e006e7308 */ /* 0x000fe20000000800 */
[----:B------:R-:W-:Y:S02]  /*b880*/  FMNMX.FTZ R0, R39, R0, !PT ;  /* 0x0000000027007209 */ /* 0x000fe40007810000 */
[----:B----4-:R-:W-:Y:S01]  /*b890*/  FSEL R209, R7, -INF , P1 ;  /* 0xff80000007d17808 */ /* 0x010fe20000800000 */
[--C-:B-1----:R-:W-:Y:S01]  /*b8a0*/  FFMA.FTZ R4, R12, c[0x0][0x2d0], -R88.reuse ;  /* 0x0000b4000c047a23 */ /* 0x102fe20000010858 */
[----:B------:R-:W-:Y:S01]  /*b8b0*/  FMNMX.FTZ R0, R244, R0, !PT ;  /* 0x00000000f4007209 */ /* 0x000fe20007810000 */
[--C-:B------:R-:W-:Y:S01]  /*b8c0*/  FFMA.FTZ R6, R15, c[0x0][0x2d0], -R88.reuse ;  /* 0x0000b4000f067a23 */ /* 0x100fe20000010858 */
[----:B------:R-:W-:Y:S01]  /*b8d0*/  FSEL R74, R74, -INF , P0 ;  /* 0xff8000004a4a7808 */ /* 0x000fe20000000000 */
[----:B------:R-:W-:Y:S01]  /*b8e0*/  FFMA.FTZ R113, R113, c[0x0][0x2d0], -R88 ;  /* 0x0000b40071717a23 */ /* 0x000fe20000010858 */
[----:B------:R-:W-:Y:S01]  /*b8f0*/  FMNMX.FTZ R0, R97, R0, !PT ;  /* 0x0000000061007209 */ /* 0x000fe20007810000 */
[----:B------:R1:W-:Y:S01]  /*b900*/  MUFU.EX2 R93, R4 ;  /* 0x00000004005d7308 */ /* 0x0003e20000000800 */
[----:B------:R-:W-:Y:S02]  /*b910*/  MOV R101, R26 ;  /* 0x0000001a00657202 */ /* 0x000fe40000000f00 */
[----:B------:R-:W-:Y:S01]  /*b920*/  FMNMX.FTZ R0, R222, R0, !PT ;  /* 0x00000000de007209 */ /* 0x000fe20007810000 */
[--C-:B---3--:R-:W-:Y:S01]  /*b930*/  FFMA.FTZ R5, R9, c[0x0][0x2d0], -R75.reuse ;  /* 0x0000b40009057a23 */ /* 0x108fe2000001084b */
[----:B------:R-:W-:Y:S01]  /*b940*/  @P5 MOV R9, c[0x0][0x1e0] ;  /* 0x0000780000095a02 */ /* 0x000fe20000000f00 */
[--C-:B------:R-:W-:Y:S01]  /*b950*/  FFMA.FTZ R101, R101, c[0x0][0x2d0], -R75.reuse ;  /* 0x0000b40065657a23 */ /* 0x100fe2000001084b */
[----:B------:R-:W-:Y:S02]  /*b960*/  FMNMX.FTZ R0, R220, R0, !PT ;  /* 0x00000000dc007209 */ /* 0x000fe40007810000 */
[----:B------:R-:W-:Y:S01]  /*b970*/  FMNMX.FTZ R71, R2, R71, !PT ;  /* 0x0000004702477209 */ /* 0x000fe20007810000 */
[----:B------:R2:W3:Y:S01]  /*b980*/  MUFU.EX2 R214, R5 ;  /* 0x0000000500d67308 */ /* 0x0004e20000000800 */
[--C-:B------:R-:W-:Y:S01]  /*b990*/  FFMA.FTZ R2, R11, c[0x0][0x2d0], -R75.reuse ;  /* 0x0000b4000b027a23 */ /* 0x100fe2000001084b */
[----:B------:R-:W-:Y:S02]  /*b9a0*/  FMNMX.FTZ R0, R219, R0, !PT ;  /* 0x00000000db007209 */ /* 0x000fe40007810000 */
[----:B------:R-:W-:Y:S02]  /*b9b0*/  MOV R114, R28 ;  /* 0x0000001c00727202 */ /* 0x000fe40000000f00 */
[----:B------:R-:W-:Y:S02]  /*b9c0*/  FMNMX.FTZ R0, R217, R0, !PT ;  /* 0x00000000d9007209 */ /* 0x000fe40007810000 */
[----:B------:R-:W-:Y:S01]  /*b9d0*/  @P5 SHF.R.S32.HI R7, RZ, 0x1f, R242 ;  /* 0x0000001fff075819 */ /* 0x000fe200000114f2 */
[----:B------:R-:W-:Y:S01]  /*b9e0*/  FFMA.FTZ R114, R114, c[0x0][0x2d0], -R75 ;  /* 0x0000b40072727a23 */ /* 0x000fe2000001084b */
[----:B------:R4:W-:Y:S01]  /*b9f0*/  MUFU.EX2 R108, R2 ;  /* 0x00000002006c7308 */ /* 0x0009e20000000800 */
[----:B------:R-:W-:Y:S02]  /*ba00*/  FMNMX.FTZ R0, R216, R0, !PT ;  /* 0x00000000d8007209 */ /* 0x000fe40007810000 */
[----:B------:R-:W-:Y:S02]  /*ba10*/  @P5 IMAD R7, R7, c[0x0][0x1e0], RZ ;  /* 0x0000780007075a24 */ /* 0x000fe400078e02ff */
[--C-:B-1----:R-:W-:Y:S01]  /*ba20*/  FFMA.FTZ R4, R13, c[0x0][0x2d0], -R88.reuse ;  /* 0x0000b4000d047a23 */ /* 0x102fe20000010858 */
[----:B------:R-:W-:Y:S01]  /*ba30*/  FMNMX.FTZ R0, R213, R0, !PT ;  /* 0x00000000d5007209 */ /* 0x000fe20007810000 */
[----:B------:R-:W-:Y:S03]  /*ba40*/  @P5 IMAD R7, R242, c[0x0][0x1e4], R7 ;  /* 0x00007900f2075a24 */ /* 0x000fe600078e0207 */
[----:B------:R1:W1:Y:S01]  /*ba50*/  MUFU.EX2 R202, R4 ;  /* 0x0000000400ca7308 */ /* 0x0002620000000800 */
[----:B------:R-:W-:Y:S01]  /*ba60*/  FMNMX.FTZ R0, R209, R0, !PT ;  /* 0x00000000d1007209 */ /* 0x000fe20007810000 */
[----:B--2---:R-:W2:Y:S03]  /*ba70*/  SHFL.BFLY PT, R5, R71, 0x1, 0x1f ;  /* 0x0c201f0047057f89 */ /* 0x004ea600000e0000 */
[----:B------:R-:W-:Y:S02]  /*ba80*/  FMNMX.FTZ R0, R74, R0, !PT ;  /* 0x000000004a007209 */ /* 0x000fe40007810000 */
[----:B---3--:R-:W-:Y:S03]  /*ba90*/  F2FP.BF16.PACK_AB R76, R214, R94 ;  /* 0x0000005ed64c723e */ /* 0x008fe600000010ff */
[----:B------:R3:W-:Y:S01]  /*baa0*/  MUFU.EX2 R106, R6 ;  /* 0x00000006006a7308 */ /* 0x0007e20000000800 */
[----:B----4-:R-:W4:Y:S01]  /*bab0*/  SHFL.BFLY PT, R2, R0, 0x2, 0x1f ;  /* 0x0c401f0000027f89 */ /* 0x010f2200000e0000 */
[----:B-1----:R-:W-:Y:S01]  /*bac0*/  FFMA.FTZ R4, R14, c[0x0][0x2d0], -R88 ;  /* 0x0000b4000e047a23 */ /* 0x002fe20000010858 */
[----:B------:R-:W-:Y:S07]  /*bad0*/  F2FP.BF16.PACK_AB R77, R202, R93 ;  /* 0x0000005dca4d723e */ /* 0x000fee00000010ff */
[----:B------:R1:W-:Y:S01]  /*bae0*/  MUFU.EX2 R24, R4 ;  /* 0x0000000400187308 */ /* 0x0003e20000000800 */
[----:B--2---:R-:W-:Y:S04]  /*baf0*/  FMNMX.FTZ R71, R71, R5, !PT ;  /* 0x0000000547477209 */ /* 0x004fe80007810000 */
[C---:B------:R-:W-:Y:S01]  /*bb00*/  FSETP.NEU.FTZ.AND P1, PT, R71.reuse, -INF , PT ;  /* 0xff8000004700780b */ /* 0x040fe20003f3d000 */
[----:B------:R-:W-:Y:S02]  /*bb10*/  FMUL.FTZ R89, R71, c[0x0][0x2d0] ;  /* 0x0000b40047597a20 */ /* 0x000fe40000410000 */
[----:B---3--:R-:W-:Y:S01]  /*bb20*/  @P5 IMAD.MOV.U32 R6, RZ, RZ, R32 ;  /* 0x000000ffff065224 */ /* 0x008fe200078e0020 */
[----:B----4-:R-:W-:Y:S02]  /*bb30*/  FMNMX.FTZ R0, R0, R2, !PT ;  /* 0x0000000200007209 */ /* 0x010fe40007810000 */
[----:B------:R-:W-:Y:S03]  /*bb40*/  FSEL R89, R89, RZ, P1 ;  /* 0x000000ff59597208 */ /* 0x000fe60000800000 */
[----:B------:R-:W2:Y:S02]  /*bb50*/  SHFL.BFLY PT, R2, R0, 0x1, 0x1f ;  /* 0x0c201f0000027f89 */ /* 0x000ea400000e0000 */
[----:B------:R-:W-:Y:S02]  /*bb60*/  FFMA.FTZ R103, R103, c[0x0][0x2d0], -R89 ;  /* 0x0000b40067677a23 */ /* 0x000fe40000010859 */
[----:B-1----:R-:W-:Y:S05]  /*bb70*/  @P5 IMAD.WIDE.U32 R4, R242, c[0x0][0x1e0], RZ ;  /* 0x00007800f2045a25 */ /* 0x002fea00078e00ff */
[----:B------:R-:W-:Y:S01]  /*bb80*/  @P5 IADD3 R5, R5, R7, RZ ;  /* 0x0000000705055210 */ /* 0x000fe20007ffe0ff */
[----:B------:R-:W-:Y:S04]  /*bb90*/  @P5 IMAD.MOV.U32 R7, RZ, RZ, R31 ;  /* 0x000000ffff075224 */ /* 0x000fe800078e001f */
[----:B------:R-:W-:Y:S04]  /*bba0*/  @P5 IMAD.WIDE.U32 R6, R4, 0x70, R6 ;  /* 0x0000007004065825 */ /* 0x000fe800078e0006 */
[----:B------:R-:W-:Y:S01]  /*bbb0*/  @P5 IMAD R4, R5, 0x70, RZ ;  /* 0x0000007005045824 */ /* 0x000fe200078e02ff */
[----:B--2---:R-:W-:Y:S01]  /*bbc0*/  FMNMX.FTZ R70, R0, R2, !PT ;  /* 0x0000000200467209 */ /* 0x004fe20007810000 */
[--C-:B------:R-:W-:Y:S01]  /*bbd0*/  FFMA.FTZ R5, R16, c[0x0][0x2d0], -R89.reuse ;  /* 0x0000b40010057a23 */ /* 0x100fe20000010859 */
[----:B------:R-:W-:Y:S01]  /*bbe0*/  @P5 LEA R8, P0, R6, c[0x0][0x1c8], 0x1 ;  /* 0x0000720006085a11 */ /* 0x000fe200078008ff */
[--C-:B------:R-:W-:Y:S02]  /*bbf0*/  FFMA.FTZ R0, R18, c[0x0][0x2d0], -R89.reuse ;  /* 0x0000b40012007a23 */ /* 0x100fe40000010859 */
[----:B------:R1:W-:Y:S01]  /*bc00*/  MUFU.EX2 R191, R5 ;  /* 0x0000000500bf7308 */ /* 0x0003e20000000800 */
[----:B------:R-:W-:Y:S01]  /*bc10*/  @P5 IMAD.IADD R7, R7, 0x1, R4 ;  /* 0x0000000107075824 */ /* 0x000fe200078e0204 */
[----:B------:R-:W-:Y:S01]  /*bc20*/  @P5 SHF.L.U64.HI R4, R9, R10, c[0x0][0x1e4] ;  /* 0x0000790009045619 */ /* 0x000fe2000001020a */
[----:B------:R-:W-:Y:S02]  /*bc30*/  FFMA.FTZ R10, R17, c[0x0][0x2d0], -R89 ;  /* 0x0000b400110a7a23 */ /* 0x000fe40000010859 */
[----:B------:R-:W-:Y:S05]  /*bc40*/  FMUL.FTZ R96, R70, c[0x0][0x2d0] ;  /* 0x0000b40046607a20 */ /* 0x000fea0000410000 */
[----:B------:R2:W-:Y:S10]  /*bc50*/  MUFU.EX2 R14, R0 ;  /* 0x00000000000e7308 */ /* 0x0005f40000000800 */
[----:B------:R3:W4:Y:S01]  /*bc60*/  MUFU.EX2 R195, R10 ;  /* 0x0000000a00c37308 */ /* 0x0007220000000800 */
[----:B-1----:R-:W-:Y:S02]  /*bc70*/  @P5 SHF.L.U32 R5, R9, 0x5, RZ ;  /* 0x0000000509055819 */ /* 0x002fe400000006ff */
[----:B------:R-:W-:Y:S02]  /*bc80*/  @P5 LEA.HI.X R9, R6, c[0x0][0x1cc], R7, 0x1, P0 ;  /* 0x0000730006095a11 */ /* 0x000fe400000f0c07 */
[-C--:B------:R-:W-:Y:S03]  /*bc90*/  @P5 IADD3 R6, P0, R8, R5.reuse, RZ ;  /* 0x0000000508065210 */ /* 0x080fe60007f1e0ff */
[----:B------:R1:W-:Y:S02]  /*bca0*/  @P5 LDGSTS.E.BYPASS.LTC128B.128 [R241+0x3900], [R8.64], !P6 ;  /* 0x0390000008f15fae */ /* 0x0003e4000f101d48 */
[----:B------:R-:W-:Y:S02]  /*bcb0*/  @P5 IMAD.X R7, R4, 0x1, R9, P0 ;  /* 0x0000000104075824 */ /* 0x000fe400000e0609 */
[----:B--2---:R-:W-:Y:S04]  /*bcc0*/  FFMA.FTZ R0, R19, c[0x0][0x2d0], -R89 ;  /* 0x0000b40013007a23 */ /* 0x004fe80000010859 */
[----:B------:R2:W-:Y:S01]  /*bcd0*/  MUFU.EX2 R105, R0 ;  /* 0x0000000000697308 */ /* 0x0005e20000000800 */
[----:B------:R1:W-:Y:S01]  /*bce0*/  @P5 LDGSTS.E.BYPASS.LTC128B.128 [R241+0x4100], [R6.64], !P6 ;  /* 0x0410000006f15fae */ /* 0x0003e2000f101d48 */
[----:B---3--:R-:W-:Y:S02]  /*bcf0*/  @P5 IADD3 R10, P0, R6, R5, RZ ;  /* 0x00000005060a5210 */ /* 0x008fe40007f1e0ff */
[----:B----4-:R-:W-:Y:S03]  /*bd00*/  F2FP.BF16.PACK_AB R64, R195, R191 ;  /* 0x000000bfc340723e */ /* 0x010fe600000010ff */
[----:B------:R-:W-:Y:S01]  /*bd10*/  @P5 IMAD.X R11, R7, 0x1, R4, P0 ;  /* 0x00000001070b5824 */ /* 0x000fe200000e0604 */
[----:B------:R-:W-:Y:S04]  /*bd20*/  @P5 IADD3 R12, P0, R10, R5, RZ ;  /* 0x000000050a0c5210 */ /* 0x000fe80007f1e0ff */
[----:B------:R-:W-:Y:S01]  /*bd30*/  @P5 IADD3.X R13, R11, R4, RZ, P0, !PT ;  /* 0x000000040b0d5210 */ /* 0x000fe200007fe4ff */
[----:B------:R3:W-:Y:S01]  /*bd40*/  @P5 LDGSTS.E.BYPASS.LTC128B.128 [R241+0x4900], [R10.64], !P6 ;  /* 0x049000000af15fae */ /* 0x0007e2000f101d48 */
[----:B------:R-:W-:Y:S04]  /*bd50*/  FSETP.NEU.FTZ.AND P0, PT, R70, -INF , PT ;  /* 0xff8000004600780b */ /* 0x000fe80003f1d000 */
[----:B------:R-:W-:Y:S03]  /*bd60*/  FSEL R96, R96, RZ, P0 ;  /* 0x000000ff60607208 */ /* 0x000fe60000000000 */
[----:B------:R4:W-:Y:S02]  /*bd70*/  @P5 LDGSTS.E.BYPASS.LTC128B.128 [R241+0x5100], [R12.64], !P6 ;  /* 0x051000000cf15fae */ /* 0x0009e4000f101d48 */
[--C-:B--2---:R-:W-:Y:S02]  /*bd80*/  FFMA.FTZ R0, R20, c[0x0][0x2d0], -R96.reuse ;  /* 0x0000b40014007a23 */ /* 0x104fe40000010860 */
[--C-:B------:R-:W-:Y:S02]  /*bd90*/  FFMA.FTZ R2, R23, c[0x0][0x2d0], -R96.reuse ;  /* 0x0000b40017027a23 */ /* 0x100fe40000010860 */
[----:B------:R2:W-:Y:S01]  /*bda0*/  MUFU.EX2 R99, R0 ;  /* 0x0000000000637308 */ /* 0x0005e20000000800 */
[--C-:B------:R-:W-:Y:S09]  /*bdb0*/  FFMA.FTZ R209, R209, c[0x0][0x2d0], -R96.reuse ;  /* 0x0000b400d1d17a23 */ /* 0x100ff20000010860 */
[----:B------:R-:W-:Y:S01]  /*bdc0*/  MUFU.EX2 R102, R2 ;  /* 0x0000000200667308 */ /* 0x000fe20000000800 */
[--C-:B--2---:R-:W-:Y:S09]  /*bdd0*/  FFMA.FTZ R0, R21, c[0x0][0x2d0], -R96.reuse ;  /* 0x0000b40015007a23 */ /* 0x104ff20000010860 */
[----:B------:R2:W1:Y:S02]  /*bde0*/  MUFU.EX2 R115, R0 ;  /* 0x0000000000737308 */ /* 0x0004640000000800 */
[----:B--2---:R-:W-:Y:S01]  /*bdf0*/  FFMA.FTZ R0, R22, c[0x0][0x2d0], -R96 ;  /* 0x0000b40016007a23 */ /* 0x004fe20000010860 */
[----:B-1----:R-:W-:Y:S07]  /*be00*/  F2FP.BF16.PACK_AB R65, R115, R99 ;  /* 0x000000637341723e */ /* 0x002fee00000010ff */
[----:B------:R1:W2:Y:S02]  /*be10*/  MUFU.EX2 R250, R0 ;  /* 0x0000000000fa7308 */ /* 0x0002a40000000800 */
[----:B-1----:R-:W-:Y:S02]  /*be20*/  FSEL R0, R73, RZ, P3 ;  /* 0x000000ff49007208 */ /* 0x002fe40001800000 */
[-C--:B------:R-:W-:Y:S02]  /*be30*/  @P5 IADD3 R8, P3, R12, R5.reuse, RZ ;  /* 0x000000050c085210 */ /* 0x080fe40007f7e0ff */
[----:B--2---:R-:W-:Y:S01]  /*be40*/  F2FP.BF16.PACK_AB R67, R102, R250 ;  /* 0x000000fa6643723e */ /* 0x004fe200000010ff */
[----:B------:R-:W-:Y:S01]  /*be50*/  FADD.FTZ R2, -R0, R3 ;  /* 0x0000000300027221 */ /* 0x000fe20000010100 */
[----:B------:R-:W-:Y:S01]  /*be60*/  FSEL R0, R72, RZ, P2 ;  /* 0x000000ff48007208 */ /* 0x000fe20001000000 */
[----:B------:R-:W-:Y:S01]  /*be70*/  @P5 IMAD.X R9, R13, 0x1, R4, P3 ;  /* 0x000000010d095824 */ /* 0x000fe200018e0604 */
[-C--:B------:R-:W-:Y:S01]  /*be80*/  @P5 IADD3 R6, P2, R8, R5.reuse, RZ ;  /* 0x0000000508065210 */ /* 0x080fe20007f5e0ff */
[----:B------:R-:W-:Y:S02]  /*be90*/  FMUL.FTZ R2, R2, c[0x0][0x2d0] ;  /* 0x0000b40002027a20 */ /* 0x000fe40000410000 */
[----:B------:R-:W-:Y:S01]  /*bea0*/  FADD.FTZ R0, -R0, R116 ;  /* 0x0000007400007221 */ /* 0x000fe20000010100 */
[----:B------:R1:W-:Y:S01]  /*beb0*/  @P5 LDGSTS.E.BYPASS.LTC128B.128 [R241+0x5900], [R8.64], !P6 ;  /* 0x0590000008f15fae */ /* 0x0003e2000f101d48 */
[----:B------:R2:W2:Y:S01]  /*bec0*/  MUFU.EX2 R69, R2 ;  /* 0x0000000200457308 */ /* 0x0004a20000000800 */
[----:B------:R-:W-:Y:S01]  /*bed0*/  @P5 IADD3.X R7, R9, R4, RZ, P2, !PT ;  /* 0x0000000409075210 */ /* 0x000fe200017fe4ff */
[----:B------:R-:W-:Y:S01]  /*bee0*/  FMUL.FTZ R0, R0, c[0x0][0x2d0] ;  /* 0x0000b40000007a20 */ /* 0x000fe20000410000 */
[----:B---3--:R-:W-:Y:S01]  /*bef0*/  @P5 IADD3 R10, P3, R6, R5, RZ ;  /* 0x00000005060a5210 */ /* 0x008fe20007f7e0ff */
[----:B------:R-:W-:Y:S03]  /*bf00*/  IMAD.MOV.U32 R116, RZ, RZ, R30 ;  /* 0x000000ffff747224 */ /* 0x000fe600078e001e */
[----:B------:R3:W-:Y:S01]  /*bf10*/  @P5 LDGSTS.E.BYPASS.LTC128B.128 [R241+0x6100], [R6.64], !P6 ;  /* 0x0610000006f15fae */ /* 0x0007e2000f101d48 */
[----:B------:R-:W-:Y:S01]  /*bf20*/  @P5 IMAD.X R11, R7, 0x1, R4, P3 ;  /* 0x00000001070b5824 */ /* 0x000fe200018e0604 */
[----:B------:R-:W-:Y:S01]  /*bf30*/  F2FP.BF16.PACK_AB R78, R108, R116 ;  /* 0x000000746c4e723e */ /* 0x000fe200000010ff */
[----:B------:R1:W1:Y:S05]  /*bf40*/  MUFU.EX2 R3, R0 ;  /* 0x0000000000037308 */ /* 0x00026a0000000800 */
[----:B------:R3:W-:Y:S08]  /*bf50*/  @P5 LDGSTS.E.BYPASS.LTC128B.128 [R241+0x6900], [R10.64], !P6 ;  /* 0x069000000af15fae */ /* 0x0007f0000f101d48 */
[----:B------:R-:W4:Y:S01]  /*bf60*/  LDSM.16.MT88.4 R20, [R224] ;  /* 0x00000000e014783b */ /* 0x000f220000004200 */
[----:B--2---:R-:W-:Y:S01]  /*bf70*/  FSEL R2, R71, RZ, P1 ;  /* 0x000000ff47027208 */ /* 0x004fe20000800000 */
[C---:B------:R-:W-:Y:S02]  /*bf80*/  FMUL.FTZ R33, R69.reuse, R149 ;  /* 0x0000009545217220 */ /* 0x040fe40000410000 */
[C---:B------:R-:W-:Y:S02]  /*bf90*/  FMUL.FTZ R4, R69.reuse, R120 ;  /* 0x0000007845047220 */ /* 0x040fe40000410000 */
[C---:B------:R-:W-:Y:S02]  /*bfa0*/  FMUL.FTZ R32, R69.reuse, R148 ;  /* 0x0000009445207220 */ /* 0x040fe40000410000 */
[C---:B------:R-:W-:Y:S01]  /*bfb0*/  FMUL.FTZ R5, R69.reuse, R121 ;  /* 0x0000007945057220 */ /* 0x040fe20000410000 */
[----:B------:R-:W0:Y:S01]  /*bfc0*/  LDGDEPBAR ;  /* 0x00000000000079af */ /* 0x000e220000000000 */
[----:B------:R-:W-:Y:S02]  /*bfd0*/  FMUL.FTZ R17, R69, R133 ;  /* 0x0000008545117220 */ /* 0x000fe40000410000 */
[----:B-1----:R-:W-:Y:S01]  /*bfe0*/  FADD.FTZ R0, -R2, R117 ;  /* 0x0000007502007221 */ /* 0x002fe20000010100 */
[----:B------:R-:W-:Y:S01]  /*bff0*/  FSEL R2, R70, RZ, P0 ;  /* 0x000000ff46027208 */ /* 0x000fe20000000000 */
[C---:B------:R-:W-:Y:S02]  /*c000*/  FMUL.FTZ R35, R3.reuse, R151 ;  /* 0x0000009703237220 */ /* 0x040fe40000410000 */
[----:B------:R-:W-:Y:S02]  /*c010*/  FMUL.FTZ R0, R0, c[0x0][0x2d0] ;  /* 0x0000b40000007a20 */ /* 0x000fe40000410000 */
[C---:B------:R-:W-:Y:S02]  /*c020*/  FMUL.FTZ R18, R3.reuse, R134 ;  /* 0x0000008603127220 */ /* 0x040fe40000410000 */
[----:B------:R1:W2:Y:S01]  /*c030*/  MUFU.EX2 R68, R0 ;  /* 0x0000000000447308 */ /* 0x0002a20000000800 */
[----:B------:R-:W-:Y:S02]  /*c040*/  IMAD.MOV.U32 R117, RZ, RZ, R24 ;  /* 0x000000ffff757224 */ /* 0x000fe400078e0018 */
[C---:B---3--:R-:W-:Y:S02]  /*c050*/  FMUL.FTZ R6, R3.reuse, R122 ;  /* 0x0000007a03067220 */ /* 0x048fe40000410000 */
[----:B------:R-:W-:Y:S01]  /*c060*/  FMUL.FTZ R7, R3, R123 ;  /* 0x0000007b03077220 */ /* 0x000fe20000410000 */
[----:B------:R-:W-:Y:S01]  /*c070*/  F2FP.BF16.PACK_AB R79, R106, R117 ;  /* 0x000000756a4f723e */ /* 0x000fe200000010ff */
[----:B------:R-:W-:Y:S02]  /*c080*/  FMUL.FTZ R16, R69, R132 ;  /* 0x0000008445107220 */ /* 0x000fe40000410000 */
[----:B------:R-:W-:Y:S02]  /*c090*/  IMAD.MOV.U32 R132, RZ, RZ, R39 ;  /* 0x000000ffff847224 */ /* 0x000fe400078e0027 */
[----:B------:R-:W3:Y:S01]  /*c0a0*/  LDSM.16.MT88.4 R36, [R228] ;  /* 0x00000000e424783b */ /* 0x000ee20000004200 */
[C---:B------:R-:W-:Y:S01]  /*c0b0*/  FMUL.FTZ R19, R3.reuse, R135 ;  /* 0x0000008703137220 */ /* 0x040fe20000410000 */
[----:B------:R-:W-:Y:S01]  /*c0c0*/  MOV R135, R221 ;  /* 0x000000dd00877202 */ /* 0x000fe20000000f00 */
[----:B------:R-:W-:Y:S02]  /*c0d0*/  IMAD.MOV.U32 R121, RZ, RZ, R29 ;  /* 0x000000ffff797224 */ /* 0x000fe400078e001d */
[----:B------:R-:W-:Y:S01]  /*c0e0*/  FMUL.FTZ R34, R3, R150 ;  /* 0x0000009603227220 */ /* 0x000fe20000410000 */
[----:B------:R-:W-:Y:S01]  /*c0f0*/  MOV R150, R52 ;  /* 0x0000003400967202 */ /* 0x000fe20000000f00 */
[--C-:B------:R-:W-:Y:S01]  /*c100*/  FFMA.FTZ R121, R121, c[0x0][0x2d0], -R75.reuse ;  /* 0x0000b40079797a23 */ /* 0x100fe2000001084b */
[----:B------:R-:W3:Y:S01]  /*c110*/  LDSM.16.MT88.4 R52, [R225] ;  /* 0x00000000e134783b */ /* 0x000ee20000004200 */
[-C--:B----4-:R-:W-:Y:S05]  /*c120*/  HMMA.16816.F32.BF16 R4, R76, R20.reuse, R4 ;  /* 0x000000144c04723c */ /* 0x090fea0000041804 */
[----:B-1----:R-:W-:Y:S01]  /*c130*/  FADD.FTZ R0, -R2, R118 ;  /* 0x0000007602007221 */ /* 0x002fe20000010100 */
[----:B------:R-:W-:Y:S01]  /*c140*/  MOV R118, R14 ;  /* 0x0000000e00767202 */ /* 0x000fe20000000f00 */
[----:B------:R-:W-:Y:S02]  /*c150*/  FFMA.FTZ R2, R40, c[0x0][0x2d0], -R75 ;  /* 0x0000b40028027a23 */ /* 0x000fe4000001084b */
[----:B------:R-:W-:Y:S03]  /*c160*/  FMUL.FTZ R0, R0, c[0x0][0x2d0] ;  /* 0x0000b40000007a20 */ /* 0x000fe60000410000 */
[C---:B--2---:R-:W-:Y:S01]  /*c170*/  FMUL.FTZ R9, R68.reuse, R125 ;  /* 0x0000007d44097220 */ /* 0x044fe20000410000 */
[----:B------:R-:W-:Y:S01]  /*c180*/  F2FP.BF16.PACK_AB R66, R105, R118 ;  /* 0x000000766942723e */ /* 0x000fe200000010ff */
[----:B------:R1:W-:Y:S01]  /*c190*/  MUFU.EX2 R125, R2 ;  /* 0x00000002007d7308 */ /* 0x0003e20000000800 */
[C---:B------:R-:W-:Y:S02]  /*c1a0*/  FMUL.FTZ R13, R68.reuse, R129 ;  /* 0x00000081440d7220 */ /* 0x040fe40000410000 */
[----:B------:R-:W-:Y:S02]  /*c1b0*/  IMAD.MOV.U32 R129, RZ, RZ, R111 ;  /* 0x000000ffff817224 */ /* 0x000fe400078e006f */
[C---:B------:R-:W-:Y:S02]  /*c1c0*/  FMUL.FTZ R12, R68.reuse, R128 ;  /* 0x00000080440c7220 */ /* 0x040fe40000410000 */
[C---:B------:R-:W-:Y:S02]  /*c1d0*/  FMUL.FTZ R8, R68.reuse, R124 ;  /* 0x0000007c44087220 */ /* 0x040fe40000410000 */
[----:B------:R-:W-:Y:S01]  /*c1e0*/  IMAD.MOV.U32 R124, RZ, RZ, R80 ;  /* 0x000000ffff7c7224 */ /* 0x000fe200078e0050 */
[----:B------:R-:W2:Y:S01]  /*c1f0*/  MUFU.EX2 R0, R0 ;  /* 0x0000000000007308 */ /* 0x000ea20000000800 */
[C---:B------:R-:W-:Y:S02]  /*c200*/  FMUL.FTZ R29, R68.reuse, R145 ;  /* 0x00000091441d7220 */ /* 0x040fe40000410000 */
[C---:B------:R-:W-:Y:S02]  /*c210*/  FMUL.FTZ R24, R68.reuse, R140 ;  /* 0x0000008c44187220 */ /* 0x040fe40000410000 */
[C---:B------:R-:W-:Y:S02]  /*c220*/  FMUL.FTZ R25, R68.reuse, R141 ;  /* 0x0000008d44197220 */ /* 0x040fe40000410000 */
[C---:B------:R-:W-:Y:S02]  /*c230*/  FMUL.FTZ R28, R68.reuse, R144 ;  /* 0x00000090441c7220 */ /* 0x040fe40000410000 */
[C---:B------:R-:W-:Y:S02]  /*c240*/  FMUL.FTZ R40, R68.reuse, R156 ;  /* 0x0000009c44287220 */ /* 0x040fe40000410000 */
[----:B------:R-:W-:Y:S02]  /*c250*/  IMAD.MOV.U32 R144, RZ, RZ, R84 ;  /* 0x000000ffff907224 */ /* 0x000fe400078e0054 */
[----:B-1----:R-:W-:Y:S02]  /*c260*/  FFMA.FTZ R2, R41, c[0x0][0x2d0], -R75 ;  /* 0x0000b40029027a23 */ /* 0x002fe4000001084b */
[----:B------:R-:W-:Y:S01]  /*c270*/  FMUL.FTZ R41, R68, R157 ;  /* 0x0000009d44297220 */ /* 0x000fe20000410000 */
[----:B------:R-:W-:Y:S01]  /*c280*/  MOV R157, R42 ;  /* 0x0000002a009d7202 */ /* 0x000fe20000000f00 */
[C---:B--2---:R-:W-:Y:S02]  /*c290*/  FMUL.FTZ R11, R0.reuse, R127 ;  /* 0x0000007f000b7220 */ /* 0x044fe40000410000 */
[----:B------:R1:W-:Y:S01]  /*c2a0*/  MUFU.EX2 R127, R2 ;  /* 0x00000002007f7308 */ /* 0x0003e20000000800 */
[C---:B------:R-:W-:Y:S02]  /*c2b0*/  FMUL.FTZ R31, R0.reuse, R147 ;  /* 0x00000093001f7220 */ /* 0x040fe40000410000 */
[C---:B------:R-:W-:Y:S02]  /*c2c0*/  FMUL.FTZ R26, R0.reuse, R142 ;  /* 0x0000008e001a7220 */ /* 0x040fe40000410000 */
[C---:B------:R-:W-:Y:S02]  /*c2d0*/  FMUL.FTZ R27, R0.reuse, R143 ;  /* 0x0000008f001b7220 */ /* 0x040fe40000410000 */
[C---:B------:R-:W-:Y:S02]  /*c2e0*/  FMUL.FTZ R10, R0.reuse, R126 ;  /* 0x0000007e000a7220 */ /* 0x040fe40000410000 */
[C---:B------:R-:W-:Y:S02]  /*c2f0*/  FMUL.FTZ R14, R0.reuse, R130 ;  /* 0x00000082000e7220 */ /* 0x040fe40000410000 */
[C---:B------:R-:W-:Y:S02]  /*c300*/  FMUL.FTZ R15, R0.reuse, R131 ;  /* 0x00000083000f7220 */ /* 0x040fe40000410000 */
[C---:B------:R-:W-:Y:S01]  /*c310*/  FMUL.FTZ R30, R0.reuse, R146 ;  /* 0x00000092001e7220 */ /* 0x040fe20000410000 */
[C---:B------:R-:W-:Y:S04]  /*c320*/  HMMA.16816.F32.BF16 R8, R64.reuse, R20, R8 ;  /* 0x000000144008723c */ /* 0x040fe80000041808 */
[----:B------:R-:W-:Y:S02]  /*c330*/  FMUL.FTZ R42, R0, R158 ;  /* 0x0000009e002a7220 */ /* 0x000fe40000410000 */
[----:B------:R-:W-:Y:S02]  /*c340*/  IMAD.MOV.U32 R158, RZ, RZ, R43 ;  /* 0x000000ffff9e7224 */ /* 0x000fe400078e002b */
[-C--:B------:R-:W-:Y:S04]  /*c350*/  HMMA.16816.F32.BF16 R12, R64, R22.reuse, R12 ;  /* 0x00000016400c723c */ /* 0x080fe8000004180c */
[--C-:B-1----:R-:W-:Y:S02]  /*c360*/  FFMA.FTZ R2, R44, c[0x0][0x2d0], -R75.reuse ;  /* 0x0000b4002c027a23 */ /* 0x102fe4000001084b */
[C---:B------:R-:W-:Y:S02]  /*c370*/  FMUL.FTZ R20, R69.reuse, R136 ;  /* 0x0000008845147220 */ /* 0x040fe40000410000 */
[----:B------:R1:W-:Y:S01]  /*c380*/  MUFU.EX2 R151, R2 ;  /* 0x0000000200977308 */ /* 0x0003e20000000800 */
[C---:B------:R-:W-:Y:S04]  /*c390*/  HMMA.16816.F32.BF16 R16, R76.reuse, R22, R16 ;  /* 0x000000164c10723c */ /* 0x040fe80000041810 */
[----:B------:R-:W-:Y:S02]  /*c3a0*/  FMUL.FTZ R21, R69, R137 ;  /* 0x0000008945157220 */ /* 0x000fe40000410000 */
[----:B------:R-:W-:Y:S01]  /*c3b0*/  FMUL.FTZ R43, R0, R159 ;  /* 0x0000009f002b7220 */ /* 0x000fe20000410000 */
[----:B------:R-:W-:Y:S01]  /*c3c0*/  MOV R159, R91 ;  /* 0x0000005b009f7202 */ /* 0x000fe20000000f00 */
[C---:B------:R-:W-:Y:S01]  /*c3d0*/  FMUL.FTZ R22, R3.reuse, R138 ;  /* 0x0000008a03167220 */ /* 0x040fe20000410000 */
[----:B------:R-:W-:Y:S03]  /*c3e0*/  MOV R91, R83 ;  /* 0x00000053005b7202 */ /* 0x000fe60000000f00 */
[----:B------:R-:W-:Y:S02]  /*c3f0*/  FMUL.FTZ R23, R3, R139 ;  /* 0x0000008b03177220 */ /* 0x000fe40000410000 */
[C---:B------:R-:W-:Y:S02]  /*c400*/  FMUL.FTZ R44, R68.reuse, R160 ;  /* 0x000000a0442c7220 */ /* 0x040fe40000410000 */
[----:B------:R-:W-:Y:S02]  /*c410*/  IMAD.MOV.U32 R160, RZ, RZ, R90 ;  /* 0x000000ffffa07224 */ /* 0x000fe400078e005a */
[----:B------:R-:W-:Y:S01]  /*c420*/  IMAD.MOV.U32 R90, RZ, RZ, R48 ;  /* 0x000000ffff5a7224 */ /* 0x000fe200078e0030 */
[-C--:B---3--:R-:W-:Y:S03]  /*c430*/  HMMA.16816.F32.BF16 R20, R76, R36.reuse, R20 ;  /* 0x000000244c14723c */ /* 0x088fe60000041814 */
[----:B------:R-:W-:Y:S01]  /*c440*/  FMUL.FTZ R48, R69, R164 ;  /* 0x000000a445307220 */ /* 0x000fe20000410000 */
[----:B------:R-:W-:Y:S01]  /*c450*/  MOV R164, R51 ;  /* 0x0000003300a47202 */ /* 0x000fe20000000f00 */
[----:B-1----:R-:W-:Y:S02]  /*c460*/  FFMA.FTZ R2, R45, c[0x0][0x2d0], -R75 ;  /* 0x0000b4002d027a23 */ /* 0x002fe4000001084b */
[----:B------:R-:W-:Y:S01]  /*c470*/  FMUL.FTZ R45, R68, R161 ;  /* 0x000000a1442d7220 */ /* 0x000fe20000410000 */
[C---:B------:R-:W-:Y:S01]  /*c480*/  HMMA.16816.F32.BF16 R24, R64.reuse, R36, R24 ;  /* 0x000000244018723c */ /* 0x040fe20000041818 */
[----:B------:R1:W-:Y:S03]  /*c490*/  MUFU.EX2 R149, R2 ;  /* 0x0000000200957308 */ /* 0x0003e60000000800 */
[----:B------:R-:W-:Y:S01]  /*c4a0*/  MOV R161, R46 ;  /* 0x0000002e00a17202 */ /* 0x000fe20000000f00 */
[C---:B------:R-:W-:Y:S02]  /*c4b0*/  FMUL.FTZ R46, R0.reuse, R162 ;  /* 0x000000a2002e7220 */ /* 0x040fe40000410000 */
[C---:B------:R-:W-:Y:S01]  /*c4c0*/  FMUL.FTZ R36, R69.reuse, R152 ;  /* 0x0000009845247220 */ /* 0x040fe20000410000 */
[-C--:B------:R-:W-:Y:S04]  /*c4d0*/  HMMA.16816.F32.BF16 R28, R64, R38.reuse, R28 ;  /* 0x00000026401c723c */ /* 0x080fe8000004181c */
[----:B------:R-:W-:Y:S01]  /*c4e0*/  FMUL.FTZ R37, R69, R153 ;  /* 0x0000009945257220 */ /* 0x000fe20000410000 */
[----:B------:R-:W-:Y:S01]  /*c4f0*/  MOV R152, R245 ;  /* 0x000000f500987202 */ /* 0x000fe20000000f00 */
[----:B------:R-:W-:Y:S01]  /*c500*/  IMAD.MOV.U32 R162, RZ, RZ, R47 ;  /* 0x000000ffffa27224 */ /* 0x000fe200078e002f */
[----:B------:R-:W-:Y:S01]  /*c510*/  MOV R153, R85 ;  /* 0x0000005500997202 */ /* 0x000fe20000000f00 */
[C---:B------:R-:W-:Y:S04]  /*c520*/  HMMA.16816.F32.BF16 R32, R76.reuse, R38, R32 ;  /* 0x000000264c20723c */ /* 0x040fe80000041820 */
[----:B------:R-:W-:Y:S01]  /*c530*/  FMUL.FTZ R47, R0, R163 ;  /* 0x000000a3002f7220 */ /* 0x000fe20000410000 */
[----:B------:R-:W-:Y:S01]  /*c540*/  MOV R163, R86 ;  /* 0x0000005600a37202 */ /* 0x000fe20000000f00 */
[----:B------:R-:W-:Y:S02]  /*c550*/  IMAD.MOV.U32 R86, RZ, RZ, R49 ;  /* 0x000000ffff567224 */ /* 0x000fe400078e0031 */
[C---:B------:R-:W-:Y:S04]  /*c560*/  FMUL.FTZ R38, R3.reuse, R154 ;  /* 0x0000009a03267220 */ /* 0x040fe80000410000 */
[----:B-1----:R-:W-:Y:S02]  /*c570*/  FFMA.FTZ R2, R56, c[0x0][0x2d0], -R88 ;  /* 0x0000b40038027a23 */ /* 0x002fe40000010858 */
[----:B------:R-:W-:Y:S02]  /*c580*/  IMAD.MOV.U32 R156, RZ, RZ, R86 ;  /* 0x000000ffff9c7224 */ /* 0x000fe400078e0056 */
[----:B------:R1:W-:Y:S01]  /*c590*/  MUFU.EX2 R120, R2 ;  /* 0x0000000200787308 */ /* 0x0003e20000000800 */
[----:B------:R-:W-:Y:S02]  /*c5a0*/  FMUL.FTZ R39, R3, R155 ;  /* 0x0000009b03277220 */ /* 0x000fe40000410000 */
[----:B------:R-:W-:Y:S01]  /*c5b0*/  FMUL.FTZ R49, R69, R165 ;  /* 0x000000a545317220 */ /* 0x000fe20000410000 */
[----:B------:R-:W-:Y:S01]  /*c5c0*/  MOV R165, R50 ;  /* 0x0000003200a57202 */ /* 0x000fe20000000f00 */
[C---:B------:R-:W-:Y:S02]  /*c5d0*/  FMUL.FTZ R50, R3.reuse, R166 ;  /* 0x000000a603327220 */ /* 0x040fe40000410000 */
[----:B------:R-:W-:Y:S01]  /*c5e0*/  FMUL.FTZ R51, R3, R167 ;  /* 0x000000a703337220 */ /* 0x000fe20000410000 */
[-C--:B------:R-:W-:Y:S03]  /*c5f0*/  HMMA.16816.F32.BF16 R36, R76, R52.reuse, R36 ;  /* 0x000000344c24723c */ /* 0x080fe60000041824 */
[----:B------:R-:W-:Y:S01]  /*c600*/  IMAD.MOV.U32 R166, RZ, RZ, R82 ;  /* 0x000000ffffa67224 */ /* 0x000fe200078e0052 */
[----:B------:R-:W-:Y:S01]  /*c610*/  MOV R167, R81 ;  /* 0x0000005100a77202 */ /* 0x000fe20000000f00 */
[C---:B------:R-:W-:Y:S01]  /*c620*/  FMUL.FTZ R56, R68.reuse, R172 ;  /* 0x000000ac44387220 */ /* 0x040fe20000410000 */
[----:B------:R-:W2:Y:S01]  /*c630*/  LDSM.16.MT88.4 R80, [R227] ;  /* 0x00000000e350783b */ /* 0x000ea20000004200 */
[----:B------:R-:W-:Y:S01]  /*c640*/  IMAD.MOV.U32 R123, RZ, RZ, R91 ;  /* 0x000000ffff7b7224 */ /* 0x000fe200078e005b */
[C---:B------:R-:W-:Y:S04]  /*c650*/  HMMA.16816.F32.BF16 R40, R64.reuse, R52, R40 ;  /* 0x000000344028723c */ /* 0x040fe80000041828 */
[--C-:B------:R-:W-:Y:S03]  /*c660*/  FFMA.FTZ R91, R193, c[0x0][0x2d0], -R88.reuse ;  /* 0x0000b400c15b7a23 */ /* 0x100fe60000010858 */
[--C-:B------:R-:W-:Y:S01]  /*c670*/  FFMA.FTZ R53, R59, c[0x0][0x2d0], -R88.reuse ;  /* 0x0000b4003b357a23 */ /* 0x100fe20000010858 */
[----:B------:R3:W-:Y:S01]  /*c680*/  MUFU.EX2 R136, R91 ;  /* 0x0000005b00887308 */ /* 0x0007e20000000800 */
[----:B-1----:R-:W-:Y:S01]  /*c690*/  FFMA.FTZ R2, R57, c[0x0][0x2d0], -R88 ;  /* 0x0000b40039027a23 */ /* 0x002fe20000010858 */
[-C--:B------:R-:W-:Y:S03]  /*c6a0*/  HMMA.16816.F32.BF16 R44, R64, R54.reuse, R44 ;  /* 0x00000036402c723c */ /* 0x080fe6000004182c */
[----:B------:R-:W-:Y:S01]  /*c6b0*/  FMUL.FTZ R52, R69, R168 ;  /* 0x000000a845347220 */ /* 0x000fe20000410000 */
[----:B------:R-:W-:Y:S01]  /*c6c0*/  MOV R168, R95 ;  /* 0x0000005f00a87202 */ /* 0x000fe20000000f00 */
[----:B------:R-:W-:Y:S02]  /*c6d0*/  IMAD.MOV.U32 R95, RZ, RZ, R244 ;  /* 0x000000ffff5f7224 */ /* 0x000fe400078e00f4 */
[----:B------:R-:W-:Y:S01]  /*c6e0*/  FMUL.FTZ R57, R68, R173 ;  /* 0x000000ad44397220 */ /* 0x000fe20000410000 */
[----:B------:R1:W-:Y:S01]  /*c6f0*/  MUFU.EX2 R147, R2 ;  /* 0x0000000200937308 */ /* 0x0003e20000000800 */
[C---:B------:R-:W-:Y:S04]  /*c700*/  HMMA.16816.F32.BF16 R48, R76.reuse, R54, R48 ;  /* 0x000000364c30723c */ /* 0x040fe80000041830 */
[----:B------:R-:W-:Y:S03]  /*c710*/  FMUL.FTZ R59, R0, R175 ;  /* 0x000000af003b7220 */ /* 0x000fe60000410000 */
[C---:B------:R-:W-:Y:S02]  /*c720*/  FMUL.FTZ R55, R3.reuse, R171 ;  /* 0x000000ab03377220 */ /* 0x040fe40000410000 */
[----:B------:R4:W-:Y:S03]  /*c730*/  MUFU.EX2 R122, R53 ;  /* 0x00000035007a7308 */ /* 0x0009e60000000800 */
[----:B------:R-:W-:Y:S02]  /*c740*/  IMAD.MOV.U32 R171, RZ, RZ, R251 ;  /* 0x000000ffffab7224 */ /* 0x000fe400078e00fb */
[----:B------:R-:W-:Y:S01]  /*c750*/  FMUL.FTZ R54, R3, R170 ;  /* 0x000000aa03367220 */ /* 0x000fe20000410000 */
[----:B------:R-:W-:Y:S01]  /*c760*/  MOV R170, R87 ;  /* 0x0000005700aa7202 */ /* 0x000fe20000000f00 */
[--C-:B---3--:R-:W-:Y:S01]  /*c770*/  FFMA.FTZ R91, R92, c[0x0][0x2d0], -R88.reuse ;  /* 0x0000b4005c5b7a23 */ /* 0x108fe20000010858 */
[----:B------:R-:W3:Y:S01]  /*c780*/  LDSM.16.MT88.4 R84, [R224+0x800] ;  /* 0x00080000e054783b */ /* 0x000ee20000004200 */
[--C-:B-1----:R-:W-:Y:S02]  /*c790*/  FFMA.FTZ R2, R58, c[0x0][0x2d0], -R88.reuse ;  /* 0x0000b4003a027a23 */ /* 0x102fe40000010858 */
[----:B------:R-:W-:Y:S01]  /*c7a0*/  FMUL.FTZ R58, R0, R174 ;  /* 0x000000ae003a7220 */ /* 0x000fe20000410000 */
[----:B------:R-:W-:Y:S01]  /*c7b0*/  MOV R174, R106 ;  /* 0x0000006a00ae7202 */ /* 0x000fe20000000f00 */
[----:B------:R1:W-:Y:S01]  /*c7c0*/  MUFU.EX2 R148, R2 ;  /* 0x0000000200947308 */ /* 0x0003e20000000800 */
[--C-:B------:R-:W-:Y:S02]  /*c7d0*/  FFMA.FTZ R106, R243, c[0x0][0x2d0], -R89.reuse ;  /* 0x0000b400f36a7a23 */ /* 0x100fe40000010859 */
[----:B----4-:R-:W-:Y:S01]  /*c7e0*/  FMUL.FTZ R53, R69, R169 ;  /* 0x000000a945357220 */ /* 0x010fe20000410000 */
[----:B------:R-:W-:Y:S01]  /*c7f0*/  MOV R169, R90 ;  /* 0x0000005a00a97202 */ /* 0x000fe20000000f00 */
[----:B------:R-:W-:Y:S05]  /*c800*/  FFMA.FTZ R90, R197, c[0x0][0x2d0], -R88 ;  /* 0x0000b400c55a7a23 */ /* 0x000fea0000010858 */
[----:B------:R-:W-:Y:S01]  /*c810*/  MUFU.EX2 R244, R90 ;  /* 0x0000005a00f47308 */ /* 0x000fe20000000800 */
[-C--:B--2---:R-:W-:Y:S08]  /*c820*/  HMMA.16816.F32.BF16 R52, R76, R80.reuse, R52 ;  /* 0x000000504c34723c */ /* 0x084ff00000041834 */
[C---:B------:R-:W-:Y:S04]  /*c830*/  HMMA.16816.F32.BF16 R56, R64.reuse, R80, R56 ;  /* 0x000000504038723c */ /* 0x040fe80000041838 */
[--C-:B-1----:R-:W-:Y:S02]  /*c840*/  FFMA.FTZ R2, R60, c[0x0][0x2d0], -R89.reuse ;  /* 0x0000b4003c027a23 */ /* 0x102fe40000010859 */
[----:B------:R-:W-:Y:S02]  /*c850*/  FMUL.FTZ R60, R68, R176 ;  /* 0x000000b0443c7220 */ /* 0x000fe40000410000 */
[----:B------:R1:W-:Y:S04]  /*c860*/  MUFU.EX2 R112, R2 ;  /* 0x0000000200707308 */ /* 0x0003e80000000800 */
[--C-:B-1----:R-:W-:Y:S02]  /*c870*/  FFMA.FTZ R2, R62, c[0x0][0x2d0], -R89.reuse ;  /* 0x0000b4003e027a23 */ /* 0x102fe40000010859 */
[----:B------:R-:W-:Y:S04]  /*c880*/  FMUL.FTZ R62, R0, R178 ;  /* 0x000000b2003e7220 */ /* 0x000fe80000410000 */
[----:B------:R1:W2:Y:S02]  /*c890*/  MUFU.EX2 R134, R2 ;  /* 0x0000000200867308 */ /* 0x0002a40000000800 */
[--C-:B-1----:R-:W-:Y:S01]  /*c8a0*/  FFMA.FTZ R2, R61, c[0x0][0x2d0], -R89.reuse ;  /* 0x0000b4003d027a23 */ /* 0x102fe20000010859 */
[----:B--2---:R-:W-:Y:S01]  /*c8b0*/  F2FP.BF16.PACK_AB R80, R134, R112 ;  /* 0x000000708650723e */ /* 0x004fe200000010ff */
[----:B------:R-:W-:Y:S06]  /*c8c0*/  FMUL.FTZ R61, R68, R177 ;  /* 0x000000b1443d7220 */ /* 0x000fec0000410000 */
[----:B------:R1:W-:Y:S02]  /*c8d0*/  MUFU.EX2 R142, R2 ;  /* 0x00000002008e7308 */ /* 0x0003e40000000800 */
[----:B-1----:R-:W-:Y:S02]  /*c8e0*/  FFMA.FTZ R2, R63, c[0x0][0x2d0], -R89 ;  /* 0x0000b4003f027a23 */ /* 0x002fe40000010859 */
[----:B------:R-:W-:Y:S06]  /*c8f0*/  FMUL.FTZ R63, R0, R179 ;  /* 0x000000b3003f7220 */ /* 0x000fec0000410000 */
[----:B------:R1:W2:Y:S01]  /*c900*/  MUFU.EX2 R143, R2 ;  /* 0x00000002008f7308 */ /* 0x0002a20000000800 */
[-C--:B------:R-:W-:Y:S07]  /*c910*/  HMMA.16816.F32.BF16 R60, R64, R82.reuse, R60 ;  /* 0x00000052403c723c */ /* 0x080fee000004183c */
[C---:B------:R-:W-:Y:S01]  /*c920*/  FMUL.FTZ R64, R69.reuse, R180 ;  /* 0x000000b445407220 */ /* 0x040fe20000410000 */
[----:B------:R-:W-:Y:S01]  /*c930*/  MOV R180, R117 ;  /* 0x0000007500b47202 */ /* 0x000fe20000000f00 */
[----:B------:R-:W-:Y:S01]  /*c940*/  FMUL.FTZ R65, R69, R181 ;  /* 0x000000b545417220 */ /* 0x000fe20000410000 */
[----:B------:R-:W-:Y:S02]  /*c950*/  MUFU.EX2 R117, R106 ;  /* 0x0000006a00757308 */ /* 0x000fe40000000800 */
[C---:B------:R-:W-:Y:S02]  /*c960*/  FMUL.FTZ R66, R3.reuse, R182 ;  /* 0x000000b603427220 */ /* 0x040fe40000410000 */
[----:B------:R-:W-:Y:S02]  /*c970*/  FMUL.FTZ R67, R3, R183 ;  /* 0x000000b703437220 */ /* 0x000fe40000410000 */
[----:B------:R-:W-:Y:S02]  /*c980*/  IMAD.MOV.U32 R181, RZ, RZ, R116 ;  /* 0x000000ffffb57224 */ /* 0x000fe400078e0074 */
[--C-:B-1----:R-:W-:Y:S03]  /*c990*/  FFMA.FTZ R2, R184, c[0x0][0x2d0], -R96.reuse ;  /* 0x0000b400b8027a23 */ /* 0x102fe60000010860 */
[----:B------:R-:W-:Y:S01]  /*c9a0*/  HMMA.16816.F32.BF16 R64, R76, R82, R64 ;  /* 0x000000524c40723c */ /* 0x000fe20000041840 */
[----:B------:R1:W-:Y:S06]  /*c9b0*/  MUFU.EX2 R111, R2 ;  /* 0x00000002006f7308 */ /* 0x0003ec0000000800 */
[----:B------:R-:W-:Y:S02]  /*c9c0*/  F2FP.BF16.PACK_AB R78, R149, R151 ;  /* 0x00000097954e723e */ /* 0x000fe400000010ff */
[----:B------:R-:W-:Y:S03]  /*c9d0*/  F2FP.BF16.PACK_AB R79, R148, R147 ;  /* 0x00000093944f723e */ /* 0x000fe600000010ff */
[----:B------:R-:W-:Y:S02]  /*c9e0*/  F2FP.BF16.PACK_AB R76, R127, R125 ;  /* 0x0000007d7f4c723e */ /* 0x000fe400000010ff */
[----:B------:R-:W-:Y:S02]  /*c9f0*/  F2FP.BF16.PACK_AB R77, R122, R120 ;  /* 0x000000787a4d723e */ /* 0x000fe400000010ff */
[----:B--2---:R-:W-:Y:S05]  /*ca00*/  F2FP.BF16.PACK_AB R82, R143, R142 ;  /* 0x0000008e8f52723e */ /* 0x004fea00000010ff */
[-C--:B---3--:R-:W-:Y:S03]  /*ca10*/  HMMA.16816.F32.BF16 R4, R76, R84.reuse, R4 ;  /* 0x000000544c04723c */ /* 0x088fe60000041804 */
[--C-:B-1----:R-:W-:Y:S02]  /*ca20*/  FFMA.FTZ R2, R186, c[0x0][0x2d0], -R96.reuse ;  /* 0x0000b400ba027a23 */ /* 0x102fe40000010860 */
[----:B------:R-:W-:Y:S10]  /*ca30*/  MUFU.EX2 R186, R101 ;  /* 0x0000006500ba7308 */ /* 0x000ff40000000800 */
[----:B------:R1:W2:Y:S02]  /*ca40*/  MUFU.EX2 R126, R2 ;  /* 0x00000002007e7308 */ /* 0x0002a40000000800 */
[--C-:B-1----:R-:W-:Y:S01]  /*ca50*/  FFMA.FTZ R2, R185, c[0x0][0x2d0], -R96.reuse ;  /* 0x0000b400b9027a23 */ /* 0x102fe20000010860 */
[----:B--2---:R-:W-:Y:S07]  /*ca60*/  F2FP.BF16.PACK_AB R81, R126, R111 ;  /* 0x0000006f7e51723e */ /* 0x004fee00000010ff */
[----:B------:R1:W-:Y:S02]  /*ca70*/  MUFU.EX2 R128, R2 ;  /* 0x0000000200807308 */ /* 0x0003e40000000800 */
[----:B-1----:R-:W-:Y:S08]  /*ca80*/  FFMA.FTZ R2, R187, c[0x0][0x2d0], -R96 ;  /* 0x0000b400bb027a23 */ /* 0x002ff00000010860 */
[----:B------:R-:W-:Y:S10]  /*ca90*/  MUFU.EX2 R187, R98 ;  /* 0x0000006200bb7308 */ /* 0x000ff40000000800 */
        /* <DEDUP_REMOVED lines=9> */
[----:B------:R1:W3:Y:S04]  /*cb30*/  MUFU.EX2 R146, R2 ;  /* 0x0000000200927308 */ /* 0x0002e80000000800 */
[--C-:B-1----:R-:W-:Y:S06]  /*cb40*/  FFMA.FTZ R2, R190, c[0x0][0x2d0], -R75.reuse ;  /* 0x0000b400be027a23 */ /* 0x102fec000001084b */
[----:B------:R1:W-:Y:S01]  /*cb50*/  MUFU.EX2 R176, R2 ;  /* 0x0000000200b07308 */ /* 0x0003e20000000800 */
[-C--:B--2---:R-:W-:Y:S08]  /*cb60*/  HMMA.16816.F32.BF16 R20, R76, R84.reuse, R20 ;  /* 0x000000544c14723c */ /* 0x084ff00000041814 */
[C---:B------:R-:W-:Y:S08]  /*cb70*/  HMMA.16816.F32.BF16 R24, R80.reuse, R84, R24 ;  /* 0x000000545018723c */ /* 0x040ff00000041818 */
[-C--:B------:R-:W-:Y:S04]  /*cb80*/  HMMA.16816.F32.BF16 R28, R80, R86.reuse, R28 ;  /* 0x00000056501c723c */ /* 0x080fe8000004181c */
[----:B-1----:R-:W-:Y:S04]  /*cb90*/  FFMA.FTZ R2, R192, c[0x0][0x2d0], -R75 ;  /* 0x0000b400c0027a23 */ /* 0x002fe8000001084b */
[C---:B------:R-:W-:Y:S01]  /*cba0*/  HMMA.16816.F32.BF16 R32, R76.reuse, R86, R32 ;  /* 0x000000564c20723c */ /* 0x040fe20000041820 */
[----:B------:R1:W2:Y:S01]  /*cbb0*/  MUFU.EX2 R251, R2 ;  /* 0x0000000200fb7308 */ /* 0x0002a20000000800 */
[----:B------:R-:W4:Y:S02]  /*cbc0*/  LDSM.16.MT88.4 R84, [R225+0x800] ;  /* 0x00080000e154783b */ /* 0x000f240000004200 */
[--C-:B-1----:R-:W-:Y:S07]  /*cbd0*/  FFMA.FTZ R2, R196, c[0x0][0x2d0], -R88.reuse ;  /* 0x0000b400c4027a23 */ /* 0x102fee0000010858 */
[----:B------:R1:W1:Y:S01]  /*cbe0*/  MUFU.EX2 R139, R2 ;  /* 0x00000002008b7308 */ /* 0x0002620000000800 */
[-C--:B----4-:R-:W-:Y:S08]  /*cbf0*/  HMMA.16816.F32.BF16 R36, R76, R84.reuse, R36 ;  /* 0x000000544c24723c */ /* 0x090ff00000041824 */
[C---:B------:R-:W-:Y:S04]  /*cc00*/  HMMA.16816.F32.BF16 R40, R80.reuse, R84, R40 ;  /* 0x000000545028723c */ /* 0x040fe80000041828 */
[----:B-1----:R-:W-:Y:S04]  /*cc10*/  FFMA.FTZ R2, R194, c[0x0][0x2d0], -R88 ;  /* 0x0000b400c2027a23 */ /* 0x002fe80000010858 */
[----:B------:R1:W4:Y:S01]  /*cc20*/  MUFU.EX2 R141, R2 ;  /* 0x00000002008d7308 */ /* 0x0003220000000800 */
[-C--:B------:R-:W-:Y:S08]  /*cc30*/  HMMA.16816.F32.BF16 R44, R80, R86.reuse, R44 ;  /* 0x00000056502c723c */ /* 0x080ff0000004182c */
[C---:B------:R-:W-:Y:S01]  /*cc40*/  HMMA.16816.F32.BF16 R48, R76.reuse, R86, R48 ;  /* 0x000000564c30723c */ /* 0x040fe20000041830 */
[----:B------:R-:W2:Y:S03]  /*cc50*/  LDSM.16.MT88.4 R84, [R227+0x800] ;  /* 0x00080000e354783b */ /* 0x000ea60000004200 */
[--C-:B-1----:R-:W-:Y:S04]  /*cc60*/  FFMA.FTZ R2, R198, c[0x0][0x2d0], -R89.reuse ;  /* 0x0000b400c6027a23 */ /* 0x102fe80000010859 */
[----:B------:R1:W-:Y:S01]  /*cc70*/  MUFU.EX2 R137, R2 ;  /* 0x0000000200897308 */ /* 0x0003e20000000800 */
[-C--:B--2---:R-:W-:Y:S03]  /*cc80*/  HMMA.16816.F32.BF16 R52, R76, R84.reuse, R52 ;  /* 0x000000544c34723c */ /* 0x084fe60000041834 */
[----:B-1----:R-:W-:Y:S06]  /*cc90*/  FFMA.FTZ R2, R199, c[0x0][0x2d0], -R89 ;  /* 0x0000b400c7027a23 */ /* 0x002fec0000010859 */
[----:B------:R1:W2:Y:S01]  /*cca0*/  MUFU.EX2 R138, R2 ;  /* 0x00000002008a7308 */ /* 0x0002a20000000800 */
[C---:B------:R-:W-:Y:S07]  /*ccb0*/  HMMA.16816.F32.BF16 R56, R80.reuse, R84, R56 ;  /* 0x000000545038723c */ /* 0x040fee0000041838 */
[----:B------:R-:W-:Y:S01]  /*ccc0*/  FFMA.FTZ R84, R212, c[0x0][0x2d0], -R75 ;  /* 0x0000b400d4547a23 */ /* 0x000fe2000001084b */
[-C--:B------:R-:W-:Y:S01]  /*ccd0*/  HMMA.16816.F32.BF16 R60, R80, R86.reuse, R60 ;  /* 0x00000056503c723c */ /* 0x080fe2000004183c */
[----:B------:R-:W2:Y:S02]  /*cce0*/  LDSM.16.MT88.4 R80, [R224+0x1000] ;  /* 0x00100000e050783b */ /* 0x000ea40000004200 */
[----:B------:R2:W-:Y:S05]  /*ccf0*/  MUFU.EX2 R212, R84 ;  /* 0x0000005400d47308 */ /* 0x0005ea0000000800 */
[----:B------:R-:W-:Y:S04]  /*cd00*/  HMMA.16816.F32.BF16 R64, R76, R86, R64 ;  /* 0x000000564c40723c */ /* 0x000fe80000041840 */
[--C-:B-1----:R-:W-:Y:S03]  /*cd10*/  FFMA.FTZ R2, R200, c[0x0][0x2d0], -R89.reuse ;  /* 0x0000b400c8027a23 */ /* 0x102fe60000010859 */
[----:B---3--:R-:W-:Y:S01]  /*cd20*/  F2FP.BF16.PACK_AB R76, R146, R145 ;  /* 0x00000091924c723e */ /* 0x008fe200000010ff */
[----:B------:R1:W-:Y:S01]  /*cd30*/  MUFU.EX2 R140, R2 ;  /* 0x00000002008c7308 */ /* 0x0003e20000000800 */
[----:B------:R-:W-:Y:S03]  /*cd40*/  F2FP.BF16.PACK_AB R78, R251, R176 ;  /* 0x000000b0fb4e723e */ /* 0x000fe600000010ff */
[----:B------:R-:W-:Y:S02]  /*cd50*/  F2FP.BF16.PACK_AB R77, R139, R136 ;  /* 0x000000888b4d723e */ /* 0x000fe400000010ff */
[----:B----4-:R-:W-:Y:S02]  /*cd60*/  F2FP.BF16.PACK_AB R79, R244, R141 ;  /* 0x0000008df44f723e */ /* 0x010fe400000010ff */
[----:B--2---:R-:W-:Y:S05]  /*cd70*/  F2FP.BF16.PACK_AB R84, R138, R137 ;  /* 0x000000898a54723e */ /* 0x004fea00000010ff */
[-C--:B------:R-:W-:Y:S03]  /*cd80*/  HMMA.16816.F32.BF16 R4, R76, R80.reuse, R4 ;  /* 0x000000504c04723c */ /* 0x080fe60000041804 */
[----:B-1----:R-:W-:Y:S04]  /*cd90*/  FFMA.FTZ R2, R201, c[0x0][0x2d0], -R89 ;  /* 0x0000b400c9027a23 */ /* 0x002fe80000010859 */
[----:B------:R1:W2:Y:S02]  /*cda0*/  MUFU.EX2 R245, R2 ;  /* 0x0000000200f57308 */ /* 0x0002a40000000800 */
[--C-:B-1----:R-:W-:Y:S03]  /*cdb0*/  FFMA.FTZ R2, R203, c[0x0][0x2d0], -R96.reuse ;  /* 0x0000b400cb027a23 */ /* 0x102fe60000010860 */
[----:B--2---:R-:W-:Y:S05]  /*cdc0*/  F2FP.BF16.PACK_AB R86, R245, R140 ;  /* 0x0000008cf556723e */ /* 0x004fea00000010ff */
[----:B------:R-:W-:Y:S10]  /*cdd0*/  MUFU.EX2 R203, R91 ;  /* 0x0000005b00cb7308 */ /* 0x000ff40000000800 */
        /* <DEDUP_REMOVED lines=16> */
[----:B------:R1:W-:Y:S04]  /*cee0*/  MUFU.EX2 R221, R2 ;  /* 0x0000000200dd7308 */ /* 0x0003e80000000800 */
[----:B-1----:R-:W-:Y:S06]  /*cef0*/  FFMA.FTZ R2, R218, c[0x0][0x2d0], -R75 ;  /* 0x0000b400da027a23 */ /* 0x002fec000001084b */
[----:B------:R1:W-:Y:S01]  /*cf00*/  MUFU.EX2 R218, R2 ;  /* 0x0000000200da7308 */ /* 0x0003e20000000800 */
[-C--:B--2---:R-:W-:Y:S08]  /*cf10*/  HMMA.16816.F32.BF16 R20, R76, R80.reuse, R20 ;  /* 0x000000504c14723c */ /* 0x084ff00000041814 */
[C---:B------:R-:W-:Y:S08]  /*cf20*/  HMMA.16816.F32.BF16 R24, R84.reuse, R80, R24 ;  /* 0x000000505418723c */ /* 0x040ff00000041818 */
[-C--:B------:R-:W-:Y:S04]  /*cf30*/  HMMA.16816.F32.BF16 R28, R84, R82.reuse, R28 ;  /* 0x00000052541c723c */ /* 0x080fe8000004181c */
[--C-:B-1----:R-:W-:Y:S04]  /*cf40*/  FFMA.FTZ R2, R248, c[0x0][0x2d0], -R88.reuse ;  /* 0x0000b400f8027a23 */ /* 0x102fe80000010858 */
[C---:B------:R-:W-:Y:S01]  /*cf50*/  HMMA.16816.F32.BF16 R32, R76.reuse, R82, R32 ;  /* 0x000000524c20723c */ /* 0x040fe20000041820 */
[----:B------:R1:W-:Y:S01]  /*cf60*/  MUFU.EX2 R154, R2 ;  /* 0x00000002009a7308 */ /* 0x0003e20000000800 */
[----:B------:R-:W2:Y:S02]  /*cf70*/  LDSM.16.MT88.4 R80, [R225+0x1000] ;  /* 0x00100000e150783b */ /* 0x000ea40000004200 */
[--C-:B-1----:R-:W-:Y:S01]  /*cf80*/  FFMA.FTZ R2, R171, c[0x0][0x2d0], -R88.reuse ;  /* 0x0000b400ab027a23 */ /* 0x102fe20000010858 */
[----:B------:R-:W-:Y:S01]  /*cf90*/  MOV R171, R170 ;  /* 0x000000aa00ab7202 */ /* 0x000fe20000000f00 */
[----:B------:R-:W-:Y:S01]  /*cfa0*/  IMAD.MOV.U32 R170, RZ, RZ, R169 ;  /* 0x000000ffffaa7224 */ /* 0x000fe200078e00a9 */
[----:B------:R-:W-:Y:S04]  /*cfb0*/  MOV R169, R168 ;  /* 0x000000a800a97202 */ /* 0x000fe80000000f00 */
[----:B------:R1:W-:Y:S01]  /*cfc0*/  MUFU.EX2 R207, R2 ;  /* 0x0000000200cf7308 */ /* 0x0003e20000000800 */
[----:B------:R-:W-:Y:S01]  /*cfd0*/  IMAD.MOV.U32 R168, RZ, RZ, R167 ;  /* 0x000000ffffa87224 */ /* 0x000fe200078e00a7 */
[----:B------:R-:W-:Y:S01]  /*cfe0*/  MOV R167, R166 ;  /* 0x000000a600a77202 */ /* 0x000fe20000000f00 */
        /* <DEDUP_REMOVED lines=10> */
[-C--:B--2---:R-:W-:Y:S01]  /*d090*/  HMMA.16816.F32.BF16 R36, R76, R80.reuse, R36 ;  /* 0x000000504c24723c */ /* 0x084fe20000041824 */
[----:B------:R2:W5:Y:S07]  /*d0a0*/  LDL.LU R233, [R1+0x7c] ;  /* 0x00007c0001e97983 */ /* 0x00056e0000300800 */
[C---:B------:R-:W-:Y:S04]  /*d0b0*/  HMMA.16816.F32.BF16 R40, R84.reuse, R80, R40 ;  /* 0x000000505428723c */ /* 0x040fe80000041828 */
[----:B-1----:R-:W-:Y:S02]  /*d0c0*/  FFMA.FTZ R2, R171, c[0x0][0x2d0], -R88 ;  /* 0x0000b400ab027a23 */ /* 0x002fe40000010858 */
[----:B------:R-:W-:Y:S01]  /*d0d0*/  IMAD.MOV.U32 R171, RZ, RZ, R170 ;  /* 0x000000ffffab7224 */ /* 0x000fe200078e00aa */
[----:B------:R-:W-:Y:S01]  /*d0e0*/  MOV R170, R169 ;  /* 0x000000a900aa7202 */ /* 0x000fe20000000f00 */
[-C--:B------:R-:W-:Y:S01]  /*d0f0*/  HMMA.16816.F32.BF16 R44, R84, R82.reuse, R44 ;  /* 0x00000052542c723c */ /* 0x080fe2000004182c */
[----:B------:R1:W-:Y:S03]  /*d100*/  MUFU.EX2 R206, R2 ;  /* 0x0000000200ce7308 */ /* 0x0003e60000000800 */
[----:B------:R-:W-:Y:S01]  /*d110*/  IMAD.MOV.U32 R169, RZ, RZ, R168 ;  /* 0x000000ffffa97224 */ /* 0x000fe200078e00a8 */
[----:B------:R-:W-:Y:S01]  /*d120*/  MOV R168, R167 ;  /* 0x000000a700a87202 */ /* 0x000fe20000000f00 */
[----:B------:R-:W-:Y:S01]  /*d130*/  IMAD.MOV.U32 R167, RZ, RZ, R166 ;  /* 0x000000ffffa77224 */ /* 0x000fe200078e00a6 */
[----:B------:R-:W-:Y:S01]  /*d140*/  MOV R166, R165 ;  /* 0x000000a500a67202 */ /* 0x000fe20000000f00 */
[C---:B------:R-:W-:Y:S04]  /*d150*/  HMMA.16816.F32.BF16 R48, R76.reuse, R82, R48 ;  /* 0x000000524c30723c */ /* 0x040fe80000041830 */
[----:B------:R-:W-:Y:S01]  /*d160*/  IMAD.MOV.U32 R165, RZ, RZ, R164 ;  /* 0x000000ffffa57224 */ /* 0x000fe200078e00a4 */
[----:B------:R-:W-:Y:S01]  /*d170*/  MOV R164, R163 ;  /* 0x000000a300a47202 */ /* 0x000fe20000000f00 */
[----:B------:R-:W-:Y:S01]  /*d180*/  IMAD.MOV.U32 R163, RZ, RZ, R162 ;  /* 0x000000ffffa37224 */ /* 0x000fe200078e00a2 */
[----:B------:R-:W-:Y:S01]  /*d190*/  MOV R162, R160 ;  /* 0x000000a000a27202 */ /* 0x000fe20000000f00 */
[----:B------:R-:W-:Y:S01]  /*d1a0*/  IMAD.MOV.U32 R160, RZ, RZ, R159 ;  /* 0x000000ffffa07224 */ /* 0x000fe200078e009f */
[----:B------:R-:W-:Y:S03]  /*d1b0*/  MOV R159, R158 ;  /* 0x0000009e009f7202 */ /* 0x000fe60000000f00 */
[----:B------:R-:W-:Y:S01]  /*d1c0*/  IMAD.MOV.U32 R158, RZ, RZ, R157 ;  /* 0x000000ffff9e7224 */ /* 0x000fe200078e009d */
[----:B------:R-:W-:Y:S01]  /*d1d0*/  MOV R157, R156 ;  /* 0x0000009c009d7202 */ /* 0x000fe20000000f00 */
[----:B------:R-:W-:Y:S01]  /*d1e0*/  IMAD.MOV.U32 R156, RZ, RZ, R153 ;  /* 0x000000ffff9c7224 */ /* 0x000fe200078e0099 */
[----:B------:R-:W-:Y:S01]  /*d1f0*/  MOV R153, R234 ;  /* 0x000000ea00997202 */ /* 0x000fe20000000f00 */
[----:B------:R-:W-:Y:S01]  /*d200*/  IMAD.MOV.U32 R172, RZ, RZ, R170 ;  /* 0x000000ffffac7224 */ /* 0x000fe200078e00aa */
[----:B------:R2:W5:Y:S01]  /*d210*/  LDL.LU R234, [R1+0x78] ;  /* 0x0000780001ea7983 */ /* 0x0005620000300800 */
[----:B-1----:R-:W-:Y:S01]  /*d220*/  FFMA.FTZ R2, R171, c[0x0][0x2d0], -R89 ;  /* 0x0000b400ab027a23 */ /* 0x002fe20000010859 */
        /* <DEDUP_REMOVED lines=13> */
[----:B------:R1:W-:Y:S01]  /*d300*/  MUFU.EX2 R153, R2 ;  /* 0x0000000200997308 */ /* 0x0003e20000000800 */
[----:B------:R-:W-:Y:S01]  /*d310*/  IMAD.MOV.U32 R159, RZ, RZ, R157 ;  /* 0x000000ffff9f7224 */ /* 0x000fe200078e009d */
[----:B------:R-:W-:Y:S01]  /*d320*/  MOV R157, R156 ;  /* 0x0000009c009d7202 */ /* 0x000fe20000000f00 */
[----:B------:R-:W-:Y:S01]  /*d330*/  FFMA.FTZ R90, R172, c[0x0][0x2d0], -R89 ;  /* 0x0000b400ac5a7a23 */ /* 0x000fe20000010859 */
        /* <DEDUP_REMOVED lines=14> */
[----:B------:R-:W3:Y:S01]  /*d420*/  MUFU.EX2 R158, R90 ;  /* 0x0000005a009e7308 */ /* 0x000ee20000000800 */
[----:B------:R-:W-:Y:S02]  /*d430*/  IMAD.MOV.U32 R129, RZ, RZ, R119 ;  /* 0x000000ffff817224 */ /* 0x000fe400078e0077 */
[----:B------:R2:W5:Y:S01]  /*d440*/  LDL.LU R119, [R1+0x74] ;  /* 0x0000740001777983 */ /* 0x0005620000300800 */
[--C-:B------:R-:W-:Y:S01]  /*d450*/  FFMA.FTZ R80, R166, c[0x0][0x2d0], -R89.reuse ;  /* 0x0000b400a6507a23 */ /* 0x100fe20000010859 */
[----:B------:R-:W-:Y:S01]  /*d460*/  MOV R166, R102 ;  /* 0x0000006600a67202 */ /* 0x000fe20000000f00 */
[--C-:B-1----:R-:W-:Y:S01]  /*d470*/  FFMA.FTZ R2, R173, c[0x0][0x2d0], -R89.reuse ;  /* 0x0000b400ad027a23 */ /* 0x102fe20000010859 */
[----:B------:R-:W-:Y:S01]  /*d480*/  MOV R173, R172 ;  /* 0x000000ac00ad7202 */ /* 0x000fe20000000f00 */
[----:B------:R-:W-:Y:S01]  /*d490*/  IMAD.MOV.U32 R172, RZ, RZ, R160 ;  /* 0x000000ffffac7224 */ /* 0x000fe200078e00a0 */
[----:B------:R-:W-:Y:S01]  /*d4a0*/  MOV R160, R159 ;  /* 0x0000009f00a07202 */ /* 0x000fe20000000f00 */
[----:B------:R2:W5:Y:S01]  /*d4b0*/  LDL.LU R230, [R1+0x70] ;  /* 0x0000700001e67983 */ /* 0x0005620000300800 */
[----:B------:R1:W-:Y:S01]  /*d4c0*/  MUFU.EX2 R159, R2 ;  /* 0x00000002009f7308 */ /* 0x0003e20000000800 */
[----:B------:R-:W-:Y:S09]  /*d4d0*/  FFMA.FTZ R102, R252, c[0x0][0x2d0], -R88 ;  /* 0x0000b400fc667a23 */ /* 0x000ff20000010858 */
[----:B------:R4:W-:Y:S10]  /*d4e0*/  MUFU.EX2 R194, R80 ;  /* 0x0000005000c27308 */ /* 0x0009f40000000800 */
[----:B------:R-:W-:Y:S01]  /*d4f0*/  MUFU.EX2 R184, R102 ;  /* 0x0000006600b87308 */ /* 0x000fe20000000800 */
[--C-:B-1----:R-:W-:Y:S02]  /*d500*/  FFMA.FTZ R2, R173, c[0x0][0x2d0], -R89.reuse ;  /* 0x0000b400ad027a23 */ /* 0x102fe40000010859 */
[----:B------:R-:W-:Y:S02]  /*d510*/  IMAD.MOV.U32 R173, RZ, RZ, R108 ;  /* 0x000000ffffad7224 */ /* 0x000fe400078e006c */
[----:B------:R-:W-:Y:S05]  /*d520*/  FFMA.FTZ R108, R210, c[0x0][0x2d0], -R89 ;  /* 0x0000b400d26c7a23 */ /* 0x000fea0000010859 */
[----:B------:R1:W1:Y:S01]  /*d530*/  MUFU.EX2 R205, R2 ;  /* 0x0000000200cd7308 */ /* 0x0002620000000800 */
[----:B----4-:R-:W4:Y:S01]  /*d540*/  LDSM.16.MT88.4 R80, [R227+0x1000] ;  /* 0x00100000e350783b */ /* 0x010f220000004200 */
[----:B-1----:R-:W-:Y:S02]  /*d550*/  FFMA.FTZ R2, R172, c[0x0][0x2d0], -R96 ;  /* 0x0000b400ac027a23 */ /* 0x002fe40000010860 */
[----:B------:R-:W-:Y:S01]  /*d560*/  IMAD.MOV.U32 R172, RZ, RZ, R160 ;  /* 0x000000ffffac7224 */ /* 0x000fe200078e00a0 */
[----:B------:R-:W-:Y:S01]  /*d570*/  MOV R160, R156 ;  /* 0x0000009c00a07202 */ /* 0x000fe20000000f00 */
[----:B------:R-:W-:Y:S04]  /*d580*/  IMAD.MOV.U32 R156, RZ, RZ, R152 ;  /* 0x000000ffff9c7224 */ /* 0x000fe800078e0098 */
[----:B------:R1:W-:Y:S01]  /*d590*/  MUFU.EX2 R152, R2 ;  /* 0x0000000200987308 */ /* 0x0003e20000000800 */
[-C--:B----4-:R-:W-:Y:S08]  /*d5a0*/  HMMA.16816.F32.BF16 R52, R76, R80.reuse, R52 ;  /* 0x000000504c34723c */ /* 0x090ff00000041834 */
[C---:B------:R-:W-:Y:S04]  /*d5b0*/  HMMA.16816.F32.BF16 R56, R84.reuse, R80, R56 ;  /* 0x000000505438723c */ /* 0x040fe80000041838 */
[----:B-1----:R-:W-:Y:S01]  /*d5c0*/  FFMA.FTZ R2, R171, c[0x0][0x2d0], -R96 ;  /* 0x0000b400ab027a23 */ /* 0x002fe20000010860 */
[----:B------:R-:W-:Y:S01]  /*d5d0*/  MOV R171, R170 ;  /* 0x000000aa00ab7202 */ /* 0x000fe20000000f00 */
[----:B------:R-:W-:Y:S01]  /*d5e0*/  IMAD.MOV.U32 R170, RZ, RZ, R169 ;  /* 0x000000ffffaa7224 */ /* 0x000fe200078e00a9 */
[----:B------:R-:W-:Y:S01]  /*d5f0*/  MOV R169, R168 ;  /* 0x000000a800a97202 */ /* 0x000fe20000000f00 */
[-C--:B------:R-:W-:Y:S01]  /*d600*/  HMMA.16816.F32.BF16 R60, R84, R82.reuse, R60 ;  /* 0x00000052543c723c */ /* 0x080fe2000004183c */
[----:B------:R-:W-:Y:S03]  /*d610*/  LDSM.16.MT88.4 R84, [R228+0x1800] ;  /* 0x00180000e454783b */ /* 0x000fe60000004200 */
[----:B------:R-:W-:Y:S01]  /*d620*/  IMAD.MOV.U32 R168, RZ, RZ, R157 ;  /* 0x000000ffffa87224 */ /* 0x000fe200078e009d */
[----:B---3--:R-:W-:Y:S01]  /*d630*/  F2FP.BF16.PACK_AB R80, R158, R153 ;  /* 0x000000999e50723e */ /* 0x008fe200000010ff */
[----:B------:R1:W3:Y:S01]  /*d640*/  MUFU.EX2 R157, R2 ;  /* 0x00000002009d7308 */ /* 0x0002e20000000800 */
[--C-:B------:R-:W-:Y:S01]  /*d650*/  FFMA.FTZ R92, R169, c[0x0][0x2d0], -R75.reuse ;  /* 0x0000b400a95c7a23 */ /* 0x100fe2000001084b */
[----:B------:R-:W-:Y:S04]  /*d660*/  HMMA.16816.F32.BF16 R64, R76, R82, R64 ;  /* 0x000000524c40723c */ /* 0x000fe80000041840 */
[----:B------:R-:W-:Y:S01]  /*d670*/  MOV R169, R168 ;  /* 0x000000a800a97202 */ /* 0x000fe20000000f00 */
[----:B------:R-:W-:Y:S02]  /*d680*/  IMAD.MOV.U32 R168, RZ, RZ, R162 ;  /* 0x000000ffffa87224 */ /* 0x000fe400078e00a2 */
[----:B------:R-:W-:Y:S01]  /*d690*/  F2FP.BF16.PACK_AB R76, R215, R212 ;  /* 0x000000d4d74c723e */ /* 0x000fe200000010ff */
[----:B------:R-:W-:Y:S01]  /*d6a0*/  MUFU.EX2 R162, R92 ;  /* 0x0000005c00a27308 */ /* 0x000fe20000000800 */
[----:B------:R-:W-:Y:S03]  /*d6b0*/  F2FP.BF16.PACK_AB R78, R218, R221 ;  /* 0x000000ddda4e723e */ /* 0x000fe600000010ff */
[----:B------:R-:W-:Y:S02]  /*d6c0*/  F2FP.BF16.PACK_AB R77, R207, R154 ;  /* 0x0000009acf4d723e */ /* 0x000fe400000010ff */
[----:B------:R-:W-:Y:S02]  /*d6d0*/  F2FP.BF16.PACK_AB R79, R206, R203 ;  /* 0x000000cbce4f723e */ /* 0x000fe400000010ff */
[----:B------:R-:W-:Y:S01]  /*d6e0*/  F2FP.BF16.PACK_AB R82, R205, R159 ;  /* 0x0000009fcd52723e */ /* 0x000fe200000010ff */
[----:B-1----:R-:W-:Y:S01]  /*d6f0*/  FFMA.FTZ R2, R172, c[0x0][0x2d0], -R96 ;  /* 0x0000b400ac027a23 */ /* 0x002fe20000010860 */
[----:B------:R-:W-:Y:S01]  /*d700*/  MOV R172, R160 ;  /* 0x000000a000ac7202 */ /* 0x000fe20000000f00 */
[----:B------:R-:W-:Y:S01]  /*d710*/  IMAD.MOV.U32 R160, RZ, RZ, R156 ;  /* 0x000000ffffa07224 */ /* 0x000fe200078e009c */
[----:B---3--:R-:W-:Y:S01]  /*d720*/  F2FP.BF16.PACK_AB R81, R157, R152 ;  /* 0x000000989d51723e */ /* 0x008fe200000010ff */
[----:B------:R1:W-:Y:S02]  /*d730*/  MUFU.EX2 R156, R2 ;  /* 0x00000002009c7308 */ /* 0x0003e40000000800 */
[----:B------:R-:W-:Y:S01]  /*d740*/  FFMA.FTZ R91, R172, c[0x0][0x2d0], -R75 ;  /* 0x0000b400ac5b7a23 */ /* 0x000fe2000001084b */
[----:B------:R-:W-:Y:S01]  /*d750*/  MOV R172, R118 ;  /* 0x0000007600ac7202 */ /* 0x000fe20000000f00 */
[----:B------:R-:W-:Y:S04]  /*d760*/  FFMA.FTZ R118, R249, c[0x0][0x2d0], -R88 ;  /* 0x0000b400f9767a23 */ /* 0x000fe80000010858 */
[----:B------:R-:W-:Y:S02]  /*d770*/  IMAD.MOV.U32 R179, RZ, RZ, R172 ;  /* 0x000000ffffb37224 */ /* 0x000fe400078e00ac */
[----:B------:R3:W-:Y:S10]  /*d780*/  MUFU.EX2 R198, R91 ;  /* 0x0000005b00c67308 */ /* 0x0007f40000000800 */
[----:B------:R4:W-:Y:S01]  /*d790*/  MUFU.EX2 R106, R118 ;  /* 0x00000076006a7308 */ /* 0x0009e20000000800 */
[--C-:B-1----:R-:W-:Y:S01]  /*d7a0*/  FFMA.FTZ R2, R171, c[0x0][0x2d0], -R96.reuse ;  /* 0x0000b400ab027a23 */ /* 0x102fe20000010860 */
[----:B------:R-:W-:Y:S01]  /*d7b0*/  MOV R171, R170 ;  /* 0x000000aa00ab7202 */ /* 0x000fe20000000f00 */
[----:B------:R-:W-:Y:S01]  /*d7c0*/  IMAD.MOV.U32 R170, RZ, RZ, R165 ;  /* 0x000000ffffaa7224 */ /* 0x000fe200078e00a5 */
[----:B------:R-:W-:Y:S01]  /*d7d0*/  MOV R165, R164 ;  /* 0x000000a400a57202 */ /* 0x000fe20000000f00 */
[----:B------:R-:W-:Y:S05]  /*d7e0*/  IMAD.MOV.U32 R164, RZ, RZ, R163 ;  /* 0x000000ffffa47224 */ /* 0x000fea00078e00a3 */
[----:B------:R1:W1:Y:S01]  /*d7f0*/  MUFU.EX2 R163, R2 ;  /* 0x0000000200a37308 */ /* 0x0002620000000800 */
[--C-:B------:R-:W-:Y:S02]  /*d800*/  FFMA.FTZ R90, R170, c[0x0][0x2d0], -R75.reuse ;  /* 0x0000b400aa5a7a23 */ /* 0x100fe4000001084b */
[--C-:B---3--:R-:W-:Y:S02]  /*d810*/  FFMA.FTZ R91, R164, c[0x0][0x2d0], -R75.reuse ;  /* 0x0000b400a45b7a23 */ /* 0x108fe4000001084b */
[----:B------:R-:W-:Y:S05]  /*d820*/  FFMA.FTZ R164, R74, c[0x0][0x2d0], -R96 ;  /* 0x0000b4004aa47a23 */ /* 0x000fea0000010860 */
[----:B------:R3:W-:Y:S01]  /*d830*/  MUFU.EX2 R201, R90 ;  /* 0x0000005a00c97308 */ /* 0x0007e20000000800 */
[----:B----4-:R-:W-:Y:S09]  /*d840*/  IMAD.MOV.U32 R118, RZ, RZ, R70 ;  /* 0x000000ffff767224 */ /* 0x010ff200078e0046 */
[----:B------:R-:W-:Y:S01]  /*d850*/  MUFU.EX2 R190, R91 ;  /* 0x0000005b00be7308 */ /* 0x000fe20000000800 */
[--C-:B-1----:R-:W-:Y:S01]  /*d860*/  FFMA.FTZ R2, R171, c[0x0][0x2d0], -R75.reuse ;  /* 0x0000b400ab027a23 */ /* 0x102fe2000001084b */
[----:B------:R-:W-:Y:S08]  /*d870*/  F2FP.BF16.PACK_AB R83, R163, R156 ;  /* 0x0000009ca353723e */ /* 0x000ff000000010ff */
[----:B------:R1:W-:Y:S01]  /*d880*/  MUFU.EX2 R199, R2 ;  /* 0x0000000200c77308 */ /* 0x0003e20000000800 */
[----:B---3--:R-:W-:Y:S02]  /*d890*/  FFMA.FTZ R90, R165, c[0x0][0x2d0], -R75 ;  /* 0x0000b400a55a7a23 */ /* 0x008fe4000001084b */
[----:B------:R-:W-:Y:S02]  /*d8a0*/  FFMA.FTZ R165, R109, c[0x0][0x2d0], -R89 ;  /* 0x0000b4006da57a23 */ /* 0x000fe40000010859 */
[----:B------:R-:W-:Y:S05]  /*d8b0*/  FFMA.FTZ R75, R150, c[0x0][0x2d0], -R75 ;  /* 0x0000b400964b7a23 */ /* 0x000fea000001084b */
[----:B------:R-:W-:Y:S01]  /*d8c0*/  MUFU.EX2 R171, R90 ;  /* 0x0000005a00ab7308 */ /* 0x000fe20000000800 */
[--C-:B------:R-:W-:Y:S02]  /*d8d0*/  FFMA.FTZ R150, R104, c[0x0][0x2d0], -R89.reuse ;  /* 0x0000b40068967a23 */ /* 0x100fe40000010859 */
[--C-:B------:R-:W-:Y:S02]  /*d8e0*/  FFMA.FTZ R104, R220, c[0x0][0x2d0], -R96.reuse ;  /* 0x0000b400dc687a23 */ /* 0x100fe40000010860 */
[----:B------:R-:W-:Y:S05]  /*d8f0*/  FFMA.FTZ R109, R217, c[0x0][0x2d0], -R96 ;  /* 0x0000b400d96d7a23 */ /* 0x000fea0000010860 */
[----:B------:R-:W-:Y:S01]  /*d900*/  MUFU.EX2 R116, R104 ;  /* 0x0000006800747308 */ /* 0x000fe20000000800 */
[--C-:B-1----:R-:W-:Y:S09]  /*d910*/  FFMA.FTZ R2, R161, c[0x0][0x2d0], -R88.reuse ;  /* 0x0000b400a1027a23 */ /* 0x102ff20000010858 */
[----:B------:R1:W-:Y:S02]  /*d920*/  MUFU.EX2 R161, R2 ;  /* 0x0000000200a17308 */ /* 0x0003e40000000800 */
[--C-:B-1----:R-:W-:Y:S08]  /*d930*/  FFMA.FTZ R2, R169, c[0x0][0x2d0], -R88.reuse ;  /* 0x0000b400a9027a23 */ /* 0x102ff00000010858 */
[----:B------:R1:W-:Y:S02]  /*d940*/  MUFU.EX2 R196, R2 ;  /* 0x0000000200c47308 */ /* 0x0003e40000000800 */
[--C-:B-1----:R-:W-:Y:S08]  /*d950*/  FFMA.FTZ R2, R168, c[0x0][0x2d0], -R88.reuse ;  /* 0x0000b400a8027a23 */ /* 0x102ff00000010858 */
[----:B------:R1:W-:Y:S02]  /*d960*/  MUFU.EX2 R197, R2 ;  /* 0x0000000200c57308 */ /* 0x0003e40000000800 */
[--C-:B-1----:R-:W-:Y:S02]  /*d970*/  FFMA.FTZ R2, R100, c[0x0][0x2d0], -R88.reuse ;  /* 0x0000b40064027a23 */ /* 0x102fe40000010858 */
[--C-:B------:R-:W-:Y:S06]  /*d980*/  FFMA.FTZ R100, R123, c[0x0][0x2d0], -R88.reuse ;  /* 0x0000b4007b647a23 */ /* 0x100fec0000010858 */
[----:B------:R1:W-:Y:S01]  /*d990*/  MUFU.EX2 R200, R2 ;  /* 0x0000000200c87308 */ /* 0x0003e20000000800 */
[----:B------:R-:W-:Y:S09]  /*d9a0*/  FFMA.FTZ R123, R247, c[0x0][0x2d0], -R88 ;  /* 0x0000b400f77b7a23 */ /* 0x000ff20000010858 */
[----:B------:R-:W-:Y:S10]  /*d9b0*/  MUFU.EX2 R185, R100 ;  /* 0x0000006400b97308 */ /* 0x000ff40000000800 */
[----:B------:R-:W-:Y:S01]  /*d9c0*/  MUFU.EX2 R104, R123 ;  /* 0x0000007b00687308 */ /* 0x000fe20000000800 */
[--C-:B-1----:R-:W-:Y:S09]  /*d9d0*/  FFMA.FTZ R2, R160, c[0x0][0x2d0], -R89.reuse ;  /* 0x0000b400a0027a23 */ /* 0x102ff20000010859 */
[----:B------:R1:W-:Y:S02]  /*d9e0*/  MUFU.EX2 R160, R2 ;  /* 0x0000000200a07308 */ /* 0x0003e40000000800 */
[----:B-1----:R-:W-:Y:S02]  /*d9f0*/  FFMA.FTZ R2, R167, c[0x0][0x2d0], -R89 ;  /* 0x0000b400a7027a23 */ /* 0x002fe40000010859 */
[----:B------:R-:W-:Y:S06]  /*da00*/  IMAD.MOV.U32 R167, RZ, RZ, R105 ;  /* 0x000000ffffa77224 */ /* 0x000fec00078e0069 */
[----:B------:R1:W-:Y:S01]  /*da10*/  MUFU.EX2 R193, R2 ;  /* 0x0000000200c17308 */ /* 0x0003e20000000800 */
[--C-:B------:R-:W-:Y:S02]  /*da20*/  FFMA.FTZ R105, R223, c[0x0][0x2d0], -R89.reuse ;  /* 0x0000b400df697a23 */ /* 0x100fe40000010859 */
[--C-:B-1----:R-:W-:Y:S02]  /*da30*/  FFMA.FTZ R2, R144, c[0x0][0x2d0], -R89.reuse ;  /* 0x0000b40090027a23 */ /* 0x102fe40000010859 */
[--C-:B------:R-:W-:Y:S05]  /*da40*/  FFMA.FTZ R144, R107, c[0x0][0x2d0], -R89.reuse ;  /* 0x0000b4006b907a23 */ /* 0x100fea0000010859 */
[----:B------:R1:W-:Y:S01]  /*da50*/  MUFU.EX2 R192, R2 ;  /* 0x0000000200c07308 */ /* 0x0003e20000000800 */
[--C-:B------:R-:W-:Y:S09]  /*da60*/  FFMA.FTZ R107, R219, c[0x0][0x2d0], -R96.reuse ;  /* 0x0000b400db6b7a23 */ /* 0x100ff20000010860 */
[----:B------:R-:W-:Y:S01]  /*da70*/  MUFU.EX2 R101, R144 ;  /* 0x0000009000657308 */ /* 0x000fe20000000800 */
[--C-:B-1----:R-:W-:Y:S02]  /*da80*/  FFMA.FTZ R2, R135, c[0x0][0x2d0], -R96.reuse ;  /* 0x0000b40087027a23 */ /* 0x102fe40000010860 */
[--C-:B------:R-:W-:Y:S07]  /*da90*/  FFMA.FTZ R135, R213, c[0x0][0x2d0], -R96.reuse ;  /* 0x0000b400d5877a23 */ /* 0x100fee0000010860 */
[----:B------:R1:W-:Y:S02]  /*daa0*/  MUFU.EX2 R168, R2 ;  /* 0x0000000200a87308 */ /* 0x0003e40000000800 */
[--C-:B-1----:R-:W-:Y:S02]  /*dab0*/  FFMA.FTZ R2, R132, c[0x0][0x2d0], -R96.reuse ;  /* 0x0000b40084027a23 */ /* 0x102fe40000010860 */
[--C-:B------:R-:W-:Y:S06]  /*dac0*/  FFMA.FTZ R132, R216, c[0x0][0x2d0], -R96.reuse ;  /* 0x0000b400d8847a23 */ /* 0x100fec0000010860 */
[----:B------:R1:W-:Y:S02]  /*dad0*/  MUFU.EX2 R169, R2 ;  /* 0x0000000200a97308 */ /* 0x0003e40000000800 */
[--C-:B-1----:R-:W-:Y:S02]  /*dae0*/  FFMA.FTZ R2, R95, c[0x0][0x2d0], -R96.reuse ;  /* 0x0000b4005f027a23 */ /* 0x102fe40000010860 */
[----:B------:R-:W3:Y:S06]  /*daf0*/  LDL.LU R95, [R1+0x10] ;  /* 0x00001000015f7983 */ /* 0x000eec0000300800 */
[----:B------:R1:W-:Y:S01]  /*db00*/  MUFU.EX2 R170, R2 ;  /* 0x0000000200aa7308 */ /* 0x0003e20000000800 */
[----:B------:R-:W4:Y:S04]  /*db10*/  LDL.LU R92, [R1+0x14] ;  /* 0x00001400015c7983 */ /* 0x000f280000300800 */
[----:B------:R-:W2:Y:S04]  /*db20*/  LDL.LU R178, [R1+0x18] ;  /* 0x0000180001b27983 */ /* 0x000ea80000300800 */
[----:B------:R-:W2:Y:S01]  /*db30*/  LDL.LU R177, [R1+0x1c] ;  /* 0x00001c0001b17983 */ /* 0x000ea20000300800 */
[----:B-1----:R-:W-:Y:S02]  /*db40*/  FFMA.FTZ R2, R97, c[0x0][0x2d0], -R96 ;  /* 0x0000b40061027a23 */ /* 0x002fe40000010860 */
[--C-:B------:R-:W-:Y:S02]  /*db50*/  FFMA.FTZ R97, R124, c[0x0][0x2d0], -R88.reuse ;  /* 0x0000b4007c617a23 */ /* 0x100fe40000010858 */
[----:B------:R1:W-:Y:S01]  /*db60*/  MUFU.EX2 R189, R2 ;  /* 0x0000000200bd7308 */ /* 0x0003e20000000800 */
[--C-:B------:R-:W-:Y:S09]  /*db70*/  FFMA.FTZ R124, R246, c[0x0][0x2d0], -R88.reuse ;  /* 0x0000b400f67c7a23 */ /* 0x100ff20000010858 */
[----:B------:R-:W-:Y:S01]  /*db80*/  MUFU.EX2 R175, R97 ;  /* 0x0000006100af7308 */ /* 0x000fe20000000800 */
[----:B-1----:R-:W-:Y:S02]  /*db90*/  FFMA.FTZ R2, R129, c[0x0][0x2d0], -R88 ;  /* 0x0000b40081027a23 */ /* 0x002fe40000010858 */
[----:B------:R-:W-:Y:S02]  /*dba0*/  FFMA.FTZ R129, R208, c[0x0][0x2d0], -R89 ;  /* 0x0000b400d0817a23 */ /* 0x000fe40000010859 */
[----:B------:R-:W1:Y:S05]  /*dbb0*/  LDSM.16.MT88.4 R88, [R224+0x1800] ;  /* 0x00180000e058783b */ /* 0x000e6a0000004200 */
[----:B------:R1:W-:Y:S10]  /*dbc0*/  MUFU.EX2 R188, R2 ;  /* 0x0000000200bc7308 */ /* 0x0003f40000000800 */
[----:B------:R-:W-:Y:S01]  /*dbd0*/  MUFU.EX2 R102, R129 ;  /* 0x0000008100667308 */ /* 0x000fe20000000800 */
[----:B-1----:R-:W-:Y:S09]  /*dbe0*/  FFMA.FTZ R2, R222, c[0x0][0x2d0], -R96 ;  /* 0x0000b400de027a23 */ /* 0x002ff20000010860 */
[----:B------:R1:W-:Y:S01]  /*dbf0*/  MUFU.EX2 R172, R2 ;  /* 0x0000000200ac7308 */ /* 0x0003e20000000800 */
[-C--:B------:R-:W-:Y:S08]  /*dc00*/  HMMA.16816.F32.BF16 R4, R76, R88.reuse, R4 ;  /* 0x000000584c04723c */ /* 0x080ff00000041804 */
[C---:B------:R-:W-:Y:S08]  /*dc10*/  HMMA.16816.F32.BF16 R8, R80.reuse, R88, R8 ;  /* 0x000000585008723c */ /* 0x040ff00000041808 */
[-C--:B------:R-:W-:Y:S08]  /*dc20*/  HMMA.16816.F32.BF16 R12, R80, R90.reuse, R12 ;  /* 0x0000005a500c723c */ /* 0x080ff0000004180c */
[C---:B------:R-:W-:Y:S01]  /*dc30*/  HMMA.16816.F32.BF16 R16, R76.reuse, R90, R16 ;  /* 0x0000005a4c10723c */ /* 0x040fe20000041810 */
[----:B------:R-:W-:Y:S07]  /*dc40*/  LDSM.16.MT88.4 R88, [R228+0x2000] ;  /* 0x00200000e458783b */ /* 0x000fee0000004200 */
[-C--:B------:R-:W-:Y:S08]  /*dc50*/  HMMA.16816.F32.BF16 R20, R76, R84.reuse, R20 ;  /* 0x000000544c14723c */ /* 0x080ff00000041814 */
[C---:B------:R-:W-:Y:S08]  /*dc60*/  HMMA.16816.F32.BF16 R24, R80.reuse, R84, R24 ;  /* 0x000000545018723c */ /* 0x040ff00000041818 */
[-C--:B------:R-:W-:Y:S08]  /*dc70*/  HMMA.16816.F32.BF16 R28, R80, R86.reuse, R28 ;  /* 0x00000056501c723c */ /* 0x080ff0000004181c */
[C---:B------:R-:W-:Y:S01]  /*dc80*/  HMMA.16816.F32.BF16 R32, R76.reuse, R86, R32 ;  /* 0x000000564c20723c */ /* 0x040fe20000041820 */
[----:B------:R-:W-:Y:S03]  /*dc90*/  LDSM.16.MT88.4 R84, [R224+0x2000] ;  /* 0x00200000e054783b */ /* 0x000fe60000004200 */
[----:B---3--:R-:W-:Y:S02]  /*dca0*/  FFMA.FTZ R69, R69, R95, R94 ;  /* 0x0000005f45457223 */ /* 0x008fe4000001005e */
[----:B----4-:R-:W-:Y:S03]  /*dcb0*/  FFMA.FTZ R3, R3, R92, R93 ;  /* 0x0000005c03037223 */ /* 0x010fe6000001005d */
[----:B------:R-:W3:Y:S03]  /*dcc0*/  LDSM.16.MT88.4 R92, [R225+0x1800] ;  /* 0x00180000e15c783b */ /* 0x000ee60000004200 */
[----:B------:R-:W-:Y:S02]  /*dcd0*/  FADD.FTZ R74, R214, R69 ;  /* 0x00000045d64a7221 */ /* 0x000fe40000010000 */
[----:B--2---:R-:W-:Y:S01]  /*dce0*/  FFMA.FTZ R68, R68, R178, R191 ;  /* 0x000000b244447223 */ /* 0x004fe200000100bf */
[----:B------:R-:W-:Y:S01]  /*dcf0*/  MOV R178, R173 ;  /* 0x000000ad00b27202 */ /* 0x000fe20000000f00 */
[----:B------:R-:W-:Y:S01]  /*dd00*/  FADD.FTZ R3, R202, R3 ;  /* 0x00000003ca037221 */ /* 0x000fe20000010000 */
[----:B------:R-:W-:Y:S01]  /*dd10*/  MUFU.EX2 R173, R105 ;  /* 0x0000006900ad7308 */ /* 0x000fe20000000800 */
[----:B------:R-:W-:Y:S01]  /*dd20*/  FFMA.FTZ R0, R0, R177, R99 ;  /* 0x000000b100007223 */ /* 0x000fe20000010063 */
[----:B------:R-:W2:Y:S01]  /*dd30*/  LDL R191, [R1] ;  /* 0x0000000001bf7983 */ /* 0x000ea20000100800 */
[----:B------:R-:W-:Y:S02]  /*dd40*/  FADD.FTZ R68, R195, R68 ;  /* 0x00000044c3447221 */ /* 0x000fe40000010000 */
[----:B------:R-:W-:Y:S01]  /*dd50*/  FADD.FTZ R69, R115, R0 ;  /* 0x0000000073457221 */ /* 0x000fe20000010000 */
[----:B------:R-:W4:Y:S01]  /*dd60*/  LDSM.16.MT88.4 R96, [R227+0x1800] ;  /* 0x00180000e360783b */ /* 0x000f220000004200 */
[----:B------:R-:W-:Y:S02]  /*dd70*/  FADD.FTZ R0, R181, R74 ;  /* 0x0000004ab5007221 */ /* 0x000fe40000010000 */
[----:B-1----:R-:W-:Y:S01]  /*dd80*/  FADD.FTZ R2, R179, R68 ;  /* 0x00000044b3027221 */ /* 0x002fe20000010000 */
[----:B------:R-:W-:Y:S01]  /*dd90*/  MUFU.EX2 R105, R75 ;  /* 0x0000004b00697308 */ /* 0x000fe20000000800 */
[----:B------:R-:W-:Y:S02]  /*dda0*/  FADD.FTZ R69, R250, R69 ;  /* 0x00000045fa457221 */ /* 0x000fe40000010000 */
[----:B------:R-:W-:Y:S02]  /*ddb0*/  FADD.FTZ R2, R167, R2 ;  /* 0x00000002a7027221 */ /* 0x000fe40000010000 */
[----:B------:R-:W-:Y:S02]  /*ddc0*/  FADD.FTZ R68, R178, R0 ;  /* 0x00000000b2447221 */ /* 0x000fe40000010000 */
[----:B------:R-:W-:Y:S02]  /*ddd0*/  FADD.FTZ R0, R166, R69 ;  /* 0x00000045a6007221 */ /* 0x000fe40000010000 */
[----:B------:R-:W-:Y:S01]  /*dde0*/  FADD.FTZ R74, R112, R2 ;  /* 0x00000002704a7221 */ /* 0x000fe20000010000 */
        /* <DEDUP_REMOVED lines=8> */
[----:B------:R-:W-:Y:S01]  /*de70*/  IMAD.MOV.U32 R177, RZ, RZ, R174 ;  /* 0x000000ffffb17224 */ /* 0x000fe200078e00ae */
[-C--:B---3--:R-:W-:Y:S03]  /*de80*/  HMMA.16816.F32.BF16 R36, R76, R92.reuse, R36 ;  /* 0x0000005c4c24723c */ /* 0x088fe60000041824 */
[----:B------:R-:W-:Y:S02]  /*de90*/  FADD.FTZ R100, R149, R2 ;  /* 0x0000000295647221 */ /* 0x000fe40000010000 */
[----:B------:R-:W-:Y:S01]  /*dea0*/  FADD.FTZ R3, R177, R3 ;  /* 0x00000003b1037221 */ /* 0x000fe20000010000 */
[----:B------:R-:W1:Y:S01]  /*deb0*/  MUFU.EX2 R74, R164 ;  /* 0x000000a4004a7308 */ /* 0x000e620000000800 */
[----:B------:R-:W-:Y:S01]  /*dec0*/  FADD.FTZ R68, R142, R68 ;  /* 0x000000448e447221 */ /* 0x000fe20000010000 */
[C---:B------:R-:W-:Y:S04]  /*ded0*/  HMMA.16816.F32.BF16 R40, R80.reuse, R92, R40 ;  /* 0x0000005c5028723c */ /* 0x040fe80000041828 */
[----:B------:R-:W-:Y:S04]  /*dee0*/  FADD.FTZ R3, R120, R3 ;  /* 0x0000000378037221 */ /* 0x000fe80000010000 */
[-C--:B------:R-:W-:Y:S01]  /*def0*/  HMMA.16816.F32.BF16 R44, R80, R94.reuse, R44 ;  /* 0x0000005e502c723c */ /* 0x080fe2000004182c */
[----:B------:R-:W3:Y:S03]  /*df00*/  MUFU.EX2 R107, R121 ;  /* 0x00000079006b7308 */ /* 0x000ee60000000800 */
[----:B------:R-:W-:Y:S02]  /*df10*/  FADD.FTZ R0, R122, R3 ;  /* 0x000000037a007221 */ /* 0x000fe40000010000 */
[----:B------:R-:W-:Y:S02]  /*df20*/  FADD.FTZ R3, R126, R69 ;  /* 0x000000457e037221 */ /* 0x000fe40000010000 */
[C---:B------:R-:W-:Y:S01]  /*df30*/  HMMA.16816.F32.BF16 R48, R76.reuse, R94, R48 ;  /* 0x0000005e4c30723c */ /* 0x040fe20000041830 */
[----:B------:R-:W3:Y:S02]  /*df40*/  LDSM.16.MT88.4 R92, [R225+0x2000] ;  /* 0x00200000e15c783b */ /* 0x000ee40000004200 */
[----:B------:R-:W-:Y:S01]  /*df50*/  MUFU.EX2 R174, R103 ;  /* 0x0000006700ae7308 */ /* 0x000fe20000000800 */
[----:B------:R-:W-:Y:S02]  /*df60*/  FADD.FTZ R3, R128, R3 ;  /* 0x0000000380037221 */ /* 0x000fe40000010000 */
[----:B------:R-:W-:Y:S01]  /*df70*/  FADD.FTZ R0, R147, R0 ;  /* 0x0000000093007221 */ /* 0x000fe20000010000 */
[----:B-1----:R-:W-:Y:S01]  /*df80*/  F2FP.BF16.PACK_AB R179, R74, R75 ;  /* 0x0000004b4ab3723e */ /* 0x002fe200000010ff */
[-C--:B----4-:R-:W-:Y:S04]  /*df90*/  HMMA.16816.F32.BF16 R52, R76, R96.reuse, R52 ;  /* 0x000000604c34723c */ /* 0x090fe80000041834 */
[----:B------:R-:W-:Y:S01]  /*dfa0*/  FADD.FTZ R2, R133, R3 ;  /* 0x0000000385027221 */ /* 0x000fe20000010000 */
[----:B------:R-:W1:Y:S01]  /*dfb0*/  MUFU.EX2 R103, R124 ;  /* 0x0000007c00677308 */ /* 0x000e620000000800 */
[----:B------:R-:W-:Y:S02]  /*dfc0*/  FADD.FTZ R69, R148, R0 ;  /* 0x0000000094457221 */ /* 0x000fe40000010000 */
[C---:B------:R-:W-:Y:S04]  /*dfd0*/  HMMA.16816.F32.BF16 R56, R80.reuse, R96, R56 ;  /* 0x000000605038723c */ /* 0x040fe80000041838 */
[----:B---3--:R-:W-:Y:S01]  /*dfe0*/  F2FP.BF16.PACK_AB R182, R105, R107 ;  /* 0x0000006b69b6723e */ /* 0x008fe200000010ff */
[----:B------:R-:W-:Y:S02]  /*dff0*/  FADD.FTZ R0, R143, R68 ;  /* 0x000000448f007221 */ /* 0x000fe40000010000 */
[----:B------:R-:W-:Y:S01]  /*e000*/  MUFU.EX2 R115, R108 ;  /* 0x0000006c00737308 */ /* 0x000fe20000000800 */
[-C--:B------:R-:W-:Y:S04]  /*e010*/  HMMA.16816.F32.BF16 R60, R80, R98.reuse, R60 ;  /* 0x00000062503c723c */ /* 0x080fe8000004183c */
[----:B------:R-:W-:Y:S02]  /*e020*/  FADD.FTZ R68, R145, R100 ;  /* 0x0000006491447221 */ /* 0x000fe40000010000 */
[----:B------:R-:W-:Y:S01]  /*e030*/  FADD.FTZ R2, R130, R2 ;  /* 0x0000000282027221 */ /* 0x000fe20000010000 */
[----:B------:R-:W-:Y:S01]  /*e040*/  F2FP.BF16.PACK_AB R80, R193, R160 ;  /* 0x000000a0c150723e */ /* 0x000fe200000010ff */
[----:B------:R-:W-:Y:S01]  /*e050*/  HMMA.16816.F32.BF16 R64, R76, R98, R64 ;  /* 0x000000624c40723c */ /* 0x000fe20000041840 */
[----:B------:R-:W3:Y:S01]  /*e060*/  LDSM.16.MT88.4 R96, [R227+0x2000] ;  /* 0x00200000e360783b */ /* 0x000ee20000004200 */
[----:B------:R-:W4:Y:S02]  /*e070*/  MUFU.EX2 R108, R113 ;  /* 0x00000071006c7308 */ /* 0x000f240000000800 */
[----:B------:R-:W-:Y:S01]  /*e080*/  F2FP.BF16.PACK_AB R82, R192, R194 ;  /* 0x000000c2c052723e */ /* 0x000fe200000010ff */
[----:B------:R-:W-:Y:S01]  /*e090*/  FADD.FTZ R68, R146, R68 ;  /* 0x0000004492447221 */ /* 0x000fe20000010000 */
[----:B------:R-:W-:Y:S01]  /*e0a0*/  F2FP.BF16.PACK_AB R81, R169, R168 ;  /* 0x000000a8a951723e */ /* 0x000fe200000010ff */
[----:B------:R-:W-:Y:S01]  /*e0b0*/  FADD.FTZ R2, R131, R2 ;  /* 0x0000000283027221 */ /* 0x000fe20000010000 */
[----:B------:R-:W-:Y:S01]  /*e0c0*/  F2FP.BF16.PACK_AB R76, R198, R162 ;  /* 0x000000a2c64c723e */ /* 0x000fe200000010ff */
[----:B------:R-:W-:Y:S03]  /*e0d0*/  FADD.FTZ R68, R176, R68 ;  /* 0x00000044b0447221 */ /* 0x000fe60000010000 */
[----:B------:R-:W-:Y:S01]  /*e0e0*/  F2FP.BF16.PACK_AB R78, R201, R199 ;  /* 0x000000c7c94e723e */ /* 0x000fe200000010ff */
[----:B------:R-:W-:Y:S01]  /*e0f0*/  MUFU.EX2 R111, R109 ;  /* 0x0000006d006f7308 */ /* 0x000fe20000000800 */
[----:B------:R-:W-:Y:S01]  /*e100*/  F2FP.BF16.PACK_AB R77, R196, R161 ;  /* 0x000000a1c44d723e */ /* 0x000fe200000010ff */
[----:B------:R-:W-:Y:S01]  /*e110*/  FADD.FTZ R2, R155, R2 ;  /* 0x000000029b027221 */ /* 0x000fe20000010000 */
[----:B------:R-:W-:Y:S01]  /*e120*/  F2FP.BF16.PACK_AB R79, R200, R197 ;  /* 0x000000c5c84f723e */ /* 0x000fe200000010ff */
[----:B------:R-:W-:Y:S01]  /*e130*/  FADD.FTZ R3, R136, R69 ;  /* 0x0000004588037221 */ /* 0x000fe20000010000 */
[----:B------:R-:W-:Y:S01]  /*e140*/  F2FP.BF16.PACK_AB R83, R189, R170 ;  /* 0x000000aabd53723e */ /* 0x000fe200000010ff */
[----:B------:R-:W-:Y:S01]  /*e150*/  FADD.FTZ R2, R211, R2 ;  /* 0x00000002d3027221 */ /* 0x000fe20000010000 */
[----:B-1----:R-:W-:Y:S01]  /*e160*/  F2FP.BF16.PACK_AB R183, R103, R104 ;  /* 0x0000006867b7723e */ /* 0x002fe200000010ff */
[----:B------:R-:W-:Y:S01]  /*e170*/  FADD.FTZ R0, R137, R0 ;  /* 0x0000000089007221 */ /* 0x000fe20000010000 */
[----:B------:R-:W-:Y:S01]  /*e180*/  F2FP.BF16.PACK_AB R176, R101, R102 ;  /* 0x0000006665b0723e */ /* 0x000fe200000010ff */
[-C--:B------:R-:W-:Y:S01]  /*e190*/  HMMA.16816.F32.BF16 R4, R76, R84.reuse, R4 ;  /* 0x000000544c04723c */ /* 0x080fe20000041804 */
[----:B------:R-:W1:Y:S02]  /*e1a0*/  MUFU.EX2 R109, R114 ;  /* 0x00000072006d7308 */ /* 0x000e640000000800 */
[----:B----4-:R-:W-:Y:S01]  /*e1b0*/  F2FP.BF16.PACK_AB R181, R106, R108 ;  /* 0x0000006c6ab5723e */ /* 0x010fe200000010ff */
[----:B------:R-:W-:Y:S02]  /*e1c0*/  FADD.FTZ R3, R139, R3 ;  /* 0x000000038b037221 */ /* 0x000fe40000010000 */
[----:B------:R-:W-:Y:S02]  /*e1d0*/  FADD.FTZ R0, R138, R0 ;  /* 0x000000008a007221 */ /* 0x000fe40000010000 */
[C---:B------:R-:W-:Y:S04]  /*e1e0*/  HMMA.16816.F32.BF16 R8, R80.reuse, R84, R8 ;  /* 0x000000545008723c */ /* 0x040fe80000041808 */
[----:B------:R-:W-:Y:S02]  /*e1f0*/  FADD.FTZ R3, R141, R3 ;  /* 0x000000038d037221 */ /* 0x000fe40000010000 */
[----:B------:R-:W-:Y:S02]  /*e200*/  FADD.FTZ R69, R140, R0 ;  /* 0x000000008c457221 */ /* 0x000fe40000010000 */
[-C--:B------:R-:W-:Y:S04]  /*e210*/  HMMA.16816.F32.BF16 R12, R80, R86.reuse, R12 ;  /* 0x00000056500c723c */ /* 0x080fe8000004180c */
[----:B------:R-:W-:Y:S04]  /*e220*/  FADD.FTZ R0, R251, R68 ;  /* 0x00000044fb007221 */ /* 0x000fe80000010000 */
[C---:B------:R-:W-:Y:S01]  /*e230*/  HMMA.16816.F32.BF16 R16, R76.reuse, R86, R16 ;  /* 0x000000564c10723c */ /* 0x040fe20000041810 */
[----:B------:R-:W4:Y:S03]  /*e240*/  LDSM.16.MT88.4 R84, [R224+0x2800] ;  /* 0x00280000e054783b */ /* 0x000f260000004200 */
[----:B-1----:R-:W-:Y:S01]  /*e250*/  F2FP.BF16.PACK_AB R180, R109, R110 ;  /* 0x0000006e6db4723e */ /* 0x002fe200000010ff */
[----:B------:R-:W-:Y:S03]  /*e260*/  FADD.FTZ R0, R212, R0 ;  /* 0x00000000d4007221 */ /* 0x000fe60000010000 */
[-C--:B------:R-:W-:Y:S08]  /*e270*/  HMMA.16816.F32.BF16 R20, R76, R88.reuse, R20 ;  /* 0x000000584c14723c */ /* 0x080ff00000041814 */
[C---:B------:R-:W-:Y:S08]  /*e280*/  HMMA.16816.F32.BF16 R24, R80.reuse, R88, R24 ;  /* 0x000000585018723c */ /* 0x040ff00000041818 */
[-C--:B------:R-:W-:Y:S08]  /*e290*/  HMMA.16816.F32.BF16 R28, R80, R90.reuse, R28 ;  /* 0x0000005a501c723c */ /* 0x080ff0000004181c */
[C---:B------:R-:W-:Y:S01]  /*e2a0*/  HMMA.16816.F32.BF16 R32, R76.reuse, R90, R32 ;  /* 0x0000005a4c20723c */ /* 0x040fe20000041820 */
[----:B------:R-:W1:Y:S07]  /*e2b0*/  LDSM.16.MT88.4 R88, [R228+0x2800] ;  /* 0x00280000e458783b */ /* 0x000e6e0000004200 */
[-C--:B------:R-:W-:Y:S08]  /*e2c0*/  HMMA.16816.F32.BF16 R36, R76, R92.reuse, R36 ;  /* 0x0000005c4c24723c */ /* 0x080ff00000041824 */
[C---:B------:R-:W-:Y:S08]  /*e2d0*/  HMMA.16816.F32.BF16 R40, R80.reuse, R92, R40 ;  /* 0x0000005c5028723c */ /* 0x040ff00000041828 */
[-C--:B------:R-:W-:Y:S08]  /*e2e0*/  HMMA.16816.F32.BF16 R44, R80, R94.reuse, R44 ;  /* 0x0000005e502c723c */ /* 0x080ff0000004182c */
[C---:B------:R-:W-:Y:S01]  /*e2f0*/  HMMA.16816.F32.BF16 R48, R76.reuse, R94, R48 ;  /* 0x0000005e4c30723c */ /* 0x040fe20000041830 */
[----:B------:R-:W1:Y:S07]  /*e300*/  LDSM.16.MT88.4 R92, [R225+0x2800] ;  /* 0x00280000e15c783b */ /* 0x000e6e0000004200 */
[-C--:B---3--:R-:W-:Y:S08]  /*e310*/  HMMA.16816.F32.BF16 R52, R76, R96.reuse, R52 ;  /* 0x000000604c34723c */ /* 0x088ff00000041834 */
[C---:B------:R-:W-:Y:S08]  /*e320*/  HMMA.16816.F32.BF16 R56, R80.reuse, R96, R56 ;  /* 0x000000605038723c */ /* 0x040ff00000041838 */
[-C--:B------:R-:W-:Y:S07]  /*e330*/  HMMA.16816.F32.BF16 R60, R80, R98.reuse, R60 ;  /* 0x00000062503c723c */ /* 0x080fee000004183c */
[----:B------:R-:W-:Y:S01]  /*e340*/  F2FP.BF16.PACK_AB R80, R173, R174 ;  /* 0x000000aead50723e */ /* 0x000fe200000010ff */
[----:B------:R-:W-:Y:S01]  /*e350*/  HMMA.16816.F32.BF16 R64, R76, R98, R64 ;  /* 0x000000624c40723c */ /* 0x000fe20000041840 */
[----:B------:R-:W3:Y:S03]  /*e360*/  LDSM.16.MT88.4 R96, [R227+0x2800] ;  /* 0x00280000e360783b */ /* 0x000ee60000004200 */
[----:B------:R-:W-:Y:S02]  /*e370*/  F2FP.BF16.PACK_AB R81, R116, R172 ;  /* 0x000000ac7451723e */ /* 0x000fe400000010ff */
[----:B------:R-:W-:Y:S02]  /*e380*/  F2FP.BF16.PACK_AB R82, R115, R117 ;  /* 0x000000757352723e */ /* 0x000fe400000010ff */
[----:B------:R-:W-:Y:S04]  /*e390*/  F2FP.BF16.PACK_AB R76, R190, R171 ;  /* 0x000000abbe4c723e */ /* 0x000fe800000010ff */
[----:B------:R-:W-:Y:S02]  /*e3a0*/  F2FP.BF16.PACK_AB R77, R175, R188 ;  /* 0x000000bcaf4d723e */ /* 0x000fe400000010ff */
[----:B------:R-:W-:Y:S02]  /*e3b0*/  F2FP.BF16.PACK_AB R78, R186, R187 ;  /* 0x000000bbba4e723e */ /* 0x000fe400000010ff */
[----:B------:R-:W-:Y:S02]  /*e3c0*/  F2FP.BF16.PACK_AB R79, R184, R185 ;  /* 0x000000b9b84f723e */ /* 0x000fe400000010ff */
[----:B------:R-:W-:Y:S05]  /*e3d0*/  F2FP.BF16.PACK_AB R83, R111, R112 ;  /* 0x000000706f53723e */ /* 0x000fea00000010ff */
[-C--:B----4-:R-:W-:Y:S08]  /*e3e0*/  HMMA.16816.F32.BF16 R4, R76, R84.reuse, R4 ;  /* 0x000000544c04723c */ /* 0x090ff00000041804 */
[C---:B------:R-:W-:Y:S01]  /*e3f0*/  HMMA.16816.F32.BF16 R8, R80.reuse, R84, R8 ;  /* 0x000000545008723c */ /* 0x040fe20000041808 */
[----:B------:R4:W-:Y:S07]  /*e400*/  MUFU.EX2 R85, R150 ;  /* 0x0000009600557308 */ /* 0x0009ee0000000800 */
[-C--:B------:R-:W-:Y:S03]  /*e410*/  HMMA.16816.F32.BF16 R12, R80, R86.reuse, R12 ;  /* 0x00000056500c723c */ /* 0x080fe6000004180c */
[----:B------:R3:W3:Y:S05]  /*e420*/  MUFU.EX2 R84, R165 ;  /* 0x000000a500547308 */ /* 0x0006ea0000000800 */
[C---:B------:R-:W-:Y:S05]  /*e430*/  HMMA.16816.F32.BF16 R16, R76.reuse, R86, R16 ;  /* 0x000000564c10723c */ /* 0x040fea0000041810 */
[----:B------:R-:W-:Y:S03]  /*e440*/  MUFU.EX2 R87, R132 ;  /* 0x0000008400577308 */ /* 0x000fe60000000800 */
[-C--:B-1----:R-:W-:Y:S01]  /*e450*/  HMMA.16816.F32.BF16 R20, R76, R88.reuse, R20 ;  /* 0x000000584c14723c */ /* 0x082fe20000041814 */
[----:B----4-:R-:W-:Y:S06]  /*e460*/  LDSM.16.MT88.4 R148, [R228+0x3000] ;  /* 0x00300000e494783b */ /* 0x010fec0000004200 */
[----:B------:R1:W4:Y:S01]  /*e470*/  MUFU.EX2 R86, R135 ;  /* 0x0000008700567308 */ /* 0x0003220000000800 */
[C---:B------:R-:W-:Y:S01]  /*e480*/  HMMA.16816.F32.BF16 R24, R80.reuse, R88, R24 ;  /* 0x000000585018723c */ /* 0x040fe20000041818 */
[----:B---3--:R-:W-:Y:S03]  /*e490*/  LDSM.16.MT88.4 R164, [R225+0x3000] ;  /* 0x00300000e1a4783b */ /* 0x008fe60000004200 */
[----:B------:R-:W-:Y:S02]  /*e4a0*/  F2FP.BF16.PACK_AB R178, R84, R85 ;  /* 0x0000005554b2723e */ /* 0x000fe400000010ff */
[----:B--2---:R-:W-:Y:S02]  /*e4b0*/  ISETP.GT.AND P0, PT, R204, R191, PT ;  /* 0x000000bfcc00720c */ /* 0x004fe40003f04270 */
[-C--:B------:R-:W-:Y:S04]  /*e4c0*/  HMMA.16816.F32.BF16 R28, R80, R90.reuse, R28 ;  /* 0x0000005a501c723c */ /* 0x080fe8000004181c */
[----:B------:R-:W-:Y:S04]  /*e4d0*/  MOV R204, R242 ;  /* 0x000000f200cc7202 */ /* 0x000fe80000000f00 */
[C---:B------:R-:W-:Y:S01]  /*e4e0*/  HMMA.16816.F32.BF16 R32, R76.reuse, R90, R32 ;  /* 0x0000005a4c20723c */ /* 0x040fe20000041820 */
[----:B-1----:R-:W1:Y:S07]  /*e4f0*/  LDSM.16.MT88.4 R132, [R224+0x3000] ;  /* 0x00300000e084783b */ /* 0x002e6e0000004200 */
[-C--:B------:R-:W-:Y:S04]  /*e500*/  HMMA.16816.F32.BF16 R36, R76, R92.reuse, R36 ;  /* 0x0000005c4c24723c */ /* 0x080fe80000041824 */
[----:B----4-:R-:W-:Y:S04]  /*e510*/  F2FP.BF16.PACK_AB R177, R86, R87 ;  /* 0x0000005756b1723e */ /* 0x010fe800000010ff */
[C---:B------:R-:W-:Y:S08]  /*e520*/  HMMA.16816.F32.BF16 R40, R80.reuse, R92, R40 ;  /* 0x0000005c5028723c */ /* 0x040ff00000041828 */
[-C--:B------:R-:W-:Y:S08]  /*e530*/  HMMA.16816.F32.BF16 R44, R80, R94.reuse, R44 ;  /* 0x0000005e502c723c */ /* 0x080ff0000004182c */
[C---:B------:R-:W-:Y:S08]  /*e540*/  HMMA.16816.F32.BF16 R48, R76.reuse, R94, R48 ;  /* 0x0000005e4c30723c */ /* 0x040ff00000041830 */
[-C--:B------:R-:W-:Y:S08]  /*e550*/  HMMA.16816.F32.BF16 R52, R76, R96.reuse, R52 ;  /* 0x000000604c34723c */ /* 0x080ff00000041834 */
[C---:B------:R-:W-:Y:S08]  /*e560*/  HMMA.16816.F32.BF16 R56, R80.reuse, R96, R56 ;  /* 0x000000605038723c */ /* 0x040ff00000041838 */
[-C--:B------:R-:W-:Y:S08]  /*e570*/  HMMA.16816.F32.BF16 R60, R80, R98.reuse, R60 ;  /* 0x00000062503c723c */ /* 0x080ff0000004183c */
[----:B------:R-:W-:Y:S08]  /*e580*/  HMMA.16816.F32.BF16 R64, R76, R98, R64 ;  /* 0x000000624c40723c */ /* 0x000ff00000041840 */
[-C--:B-1----:R-:W-:Y:S01]  /*e590*/  HMMA.16816.F32.BF16 R120, R180, R132.reuse, R4 ;  /* 0x00000084b478723c */ /* 0x082fe20000041804 */
[----:B------:R-:W1:Y:S07]  /*e5a0*/  LDSM.16.MT88.4 R4, [R227+0x3000] ;  /* 0x00300000e304783b */ /* 0x000e6e0000004200 */
[C---:B------:R-:W-:Y:S07]  /*e5b0*/  HMMA.16816.F32.BF16 R124, R176.reuse, R132, R8 ;  /* 0x00000084b07c723c */ /* 0x040fee0000041808 */
[----:B------:R-:W-:Y:S01]  /*e5c0*/  FADD.FTZ R11, R244, R3 ;  /* 0x00000003f40b7221 */ /* 0x000fe20000010000 */
[-C--:B------:R-:W-:Y:S04]  /*e5d0*/  HMMA.16816.F32.BF16 R128, R176, R134.reuse, R12 ;  /* 0x00000086b080723c */ /* 0x080fe8000004180c */
        /* <DEDUP_REMOVED lines=79> */
[----:B------:R-:W-:Y:S01]  /*ead0*/  FADD.FTZ R0, R74, R0 ;  /* 0x000000004a007221 */ /* 0x000fe20000010000 */
[----:B------:R1:W-:Y:S04]  /*eae0*/  STL [R1+0x14], R3 ;  /* 0x0000140301007387 */ /* 0x0003e80000100800 */
[----:B------:R2:W-:Y:S04]  /*eaf0*/  STL [R1+0x18], R2 ;  /* 0x0000180201007387 */ /* 0x0005e80000100800 */
[----:B------:R2:W-:Y:S01]  /*eb00*/  STL [R1+0x1c], R0 ;  /* 0x00001c0001007387 */ /* 0x0005e20000100800 */
[----:B-1----:R-:W-:Y:S01]  /*eb10*/  IMAD.MOV.U32 R3, RZ, RZ, R73 ;  /* 0x000000ffff037224 */ /* 0x002fe200078e0049 */
[----:B------:R-:W-:-:S05]  /*eb20*/  @P0 BRA `(.L_x_1141) ;  /* 0xffff9b2000000947 */ /* 0x000fca000383ffff */
.L_x_1140:
[----:B-12---:R-:W2:Y:S02]  /*eb30*/  LDL R0, [R1+0x20] ;  /* 0x0000200001007983 */ /* 0x006ea40000100800 */
[----:B--2---:R-:W-:-:S13]  /*eb40*/  ISETP.GE.AND P0, PT, R242, R0, PT ;  /* 0x00000000f200720c */ /* 0x004fda0003f06270 */
[----:B------:R-:W-:Y:S05]  /*eb50*/  @!P0 BRA `(.L_x_1142) ;  /* 0x000055b000008947 */ /* 0x000fea0003800000 */
[----:B------:R-:W-:Y:S01]  /*eb60*/  IMAD.MOV.U32 R3, RZ, RZ, R72 ;  /* 0x000000ffff037224 */ /* 0x000fe200078e0048 */
[----:B------:R-:W-:Y:S01]  /*eb70*/  MOV R117, R70 ;  /* 0x0000004600757202 */ /* 0x000fe20000000f00 */
[----:B------:R-:W-:Y:S01]  /*eb80*/  IMAD.MOV.U32 R2, RZ, RZ, R73 ;  /* 0x000000ffff027224 */ /* 0x000fe200078e0049 */
[----:B------:R-:W-:Y:S02]  /*eb90*/  MOV R116, R71 ;  /* 0x0000004700747202 */ /* 0x000fe40000000f00 */
.L_x_1143:
[----:B--2---:R-:W2:Y:S01]  /*eba0*/  LDL R76, [R1+0x3c] ;  /* 0x00003c00014c7983 */ /* 0x004ea20000100800 */
[----:B------:R-:W-:Y:S04]  /*ebb0*/  DEPBAR.LE SB0, 0x0 ;  /* 0x000080000000791a */ /* 0x000fe80000000000 */
[----:B------:R-:W3:Y:S01]  /*ebc0*/  LDL.64 R74, [R1+0x30] ;  /* 0x00003000014a7983 */ /* 0x000ee20000100a00 */
[----:B------:R-:W-:Y:S01]  /*ebd0*/  WARPSYNC 0xffffffff ;  /* 0xffffffff00007948 */ /* 0x000fe20003800000 */
[----:B------:R-:W-:Y:S01]  /*ebe0*/  SHF.R.S32.HI R0, RZ, 0x1f, R242 ;  /* 0x0000001fff007819 */ /* 0x000fe200000114f2 */
[----:B------:R-:W-:Y:S01]  /*ebf0*/  IMAD.WIDE.U32 R72, R242, c[0x0][0x208], RZ ;  /* 0x00008200f2487a25 */ /* 0x000fe200078e00ff */
[----:B------:R-:W-:Y:S02]  /*ec00*/  MOV R78, c[0x0][0x208] ;  /* 0x00008200004e7a02 */ /* 0x000fe40000000f00 */
[----:B------:R-:W-:Y:S01]  /*ec10*/  BAR.SYNC.DEFER_BLOCKING 0x0 ;  /* 0x0000000000007b1d */ /* 0x000fe20000010000 */
[----:B------:R-:W-:Y:S01]  /*ec20*/  IMAD R0, R0, c[0x0][0x208], RZ ;  /* 0x0000820000007a24 */ /* 0x000fe200078e02ff */
[----:B------:R-:W-:Y:S02]  /*ec30*/  SHF.L.U32 R104, R78, 0x5, RZ ;  /* 0x000000054e687819 */ /* 0x000fe400000006ff */
[----:B------:R-:W-:Y:S01]  /*ec40*/  MOV R246, 0x5 ;  /* 0x0000000500f67802 */ /* 0x000fe20000000f00 */
[----:B------:R-:W-:Y:S03]  /*ec50*/  IMAD R0, R242, c[0x0][0x20c], R0 ;  /* 0x00008300f2007a24 */ /* 0x000fe600078e0200 */
[----:B-----5:R-:W-:Y:S02]  /*ec60*/  STL [R1+0x70], R230 ;  /* 0x000070e601007387 */ /* 0x020fe40000100800 */
[----:B------:R-:W-:Y:S02]  /*ec70*/  IADD3 R0, R73, R0, RZ ;  /* 0x0000000049007210 */ /* 0x000fe40007ffe0ff */
[----:B------:R-:W-:Y:S03]  /*ec80*/  STL [R1+0x74], R119 ;  /* 0x0000747701007387 */ /* 0x000fe60000100800 */
[----:B------:R-:W-:Y:S01]  /*ec90*/  IMAD R0, R0, 0x70, RZ ;  /* 0x0000007000007824 */ /* 0x000fe200078e02ff */
[----:B------:R-:W-:Y:S04]  /*eca0*/  STL [R1+0x78], R234 ;  /* 0x000078ea01007387 */ /* 0x000fe80000100800 */
[----:B------:R-:W-:Y:S04]  /*ecb0*/  STL [R1+0x7c], R233 ;  /* 0x00007ce901007387 */ /* 0x000fe80000100800 */
[----:B------:R-:W-:Y:S08]  /*ecc0*/  LDSM.16.M88.4 R112, [R230] ;  /* 0x00000000e670783b */ /* 0x000ff00000000200 */
[----:B------:R-:W1:Y:S08]  /*ecd0*/  LDSM.16.M88.4 R16, [R119] ;  /* 0x000000007710783b */ /* 0x000e700000000200 */
[----:B------:R-:W4:Y:S08]  /*ece0*/  LDSM.16.M88.4 R108, [R230+0x2000] ;  /* 0x00200000e66c783b */ /* 0x000f300000000200 */
[----:B------:R-:W1:Y:S08]  /*ecf0*/  LDSM.16.M88.4 R32, [R119+0x800] ;  /* 0x000800007720783b */ /* 0x000e700000000200 */
[----:B------:R-:W1:Y:S08]  /*ed00*/  LDSM.16.M88.4 R48, [R119+0x1000] ;  /* 0x001000007730783b */ /* 0x000e700000000200 */
        /* <DEDUP_REMOVED lines=9> */
[----:B------:R-:W1:Y:S08]  /*eda0*/  LDSM.16.M88.4 R208, [R238] ;  /* 0x00000000eed0783b */ /* 0x000e700000000200 */
[----:B------:R-:W2:Y:S08]  /*edb0*/  LDSM.16.M88.4 R212, [R237] ;  /* 0x00000000edd4783b */ /* 0x000eb00000000200 */
[----:B------:R-:W2:Y:S08]  /*edc0*/  LDSM.16.M88.4 R216, [R236] ;  /* 0x00000000ecd8783b */ /* 0x000eb00000000200 */
[----:B------:R-:W2:Y:S08]  /*edd0*/  LDSM.16.M88.4 R220, [R235] ;  /* 0x00000000ebdc783b */ /* 0x000eb00000000200 */
[----:B------:R-:W-:Y:S04]  /*ede0*/  STL [R1+0x80], R240 ;  /* 0x000080f001007387 */ /* 0x000fe80000100800 */
[----:B------:R-:W-:Y:S04]  /*edf0*/  STL [R1+0x84], R239 ;  /* 0x000084ef01007387 */ /* 0x000fe80000100800 */
[----:B------:R-:W-:Y:S01]  /*ee00*/  STL [R1+0x88], R238 ;  /* 0x000088ee01007387 */ /* 0x000fe20000100800 */
[-C--:B-1----:R-:W-:Y:S08]  /*ee10*/  HMMA.16816.F32.BF16 R4, R112, R16.reuse, RZ ;  /* 0x000000107004723c */ /* 0x082ff000000418ff */
[C---:B----4-:R-:W-:Y:S08]  /*ee20*/  HMMA.16816.F32.BF16 R8, R108.reuse, R16, RZ ;  /* 0x000000106c08723c */ /* 0x050ff000000418ff */
        /* <DEDUP_REMOVED lines=11> */
[C---:B------:R-:W-:Y:S04]  /*eee0*/  HMMA.16816.F32.BF16 R56, R108.reuse, R64, RZ ;  /* 0x000000406c38723c */ /* 0x040fe800000418ff */
[----:B--2---:R-:W-:Y:S04]  /*eef0*/  MOV R77, R76 ;  /* 0x0000004c004d7202 */ /* 0x004fe80000000f00 */
[-C--:B------:R-:W-:Y:S01]  /*ef00*/  HMMA.16816.F32.BF16 R60, R108, R66.reuse, RZ ;  /* 0x000000426c3c723c */ /* 0x080fe200000418ff */
[----:B---3--:R-:W-:Y:S07]  /*ef10*/  MOV R76, R74 ;  /* 0x0000004a004c7202 */ /* 0x008fee0000000f00 */
[C---:B------:R-:W-:Y:S04]  /*ef20*/  HMMA.16816.F32.BF16 R64, R112.reuse, R66, RZ ;  /* 0x000000427040723c */ /* 0x040fe800000418ff */
[----:B------:R-:W-:Y:S04]  /*ef30*/  IMAD.WIDE.U32 R76, R72, 0x70, R76 ;  /* 0x00000070484c7825 */ /* 0x000fe800078e004c */
[-C--:B------:R-:W-:Y:S01]  /*ef40*/  HMMA.16816.F32.BF16 R68, R112, R80.reuse, RZ ;  /* 0x000000507044723c */ /* 0x080fe200000418ff */
[----:B------:R-:W-:Y:S03]  /*ef50*/  LEA R90, P0, R76, c[0x0][0x1f8], 0x1 ;  /* 0x00007e004c5a7a11 */ /* 0x000fe600078008ff */
[----:B------:R-:W-:Y:S02]  /*ef60*/  IADD3 R0, R77, R0, RZ ;  /* 0x000000004d007210 */ /* 0x000fe40007ffe0ff */
[----:B------:R-:W-:Y:S02]  /*ef70*/  IADD3 R88, P1, R90, R104, RZ ;  /* 0x000000685a587210 */ /* 0x000fe40007f3e0ff */
[----:B------:R-:W-:Y:S01]  /*ef80*/  LEA.HI.X R91, R76, c[0x0][0x1fc], R0, 0x1, P0 ;  /* 0x00007f004c5b7a11 */ /* 0x000fe200000f0c00 */
[C---:B------:R-:W-:Y:S03]  /*ef90*/  HMMA.16816.F32.BF16 R72, R108.reuse, R80, RZ ;  /* 0x000000506c48723c */ /* 0x040fe600000418ff */
[----:B------:R-:W-:Y:S01]  /*efa0*/  SHF.L.U64.HI R0, R78, R246, c[0x0][0x20c] ;  /* 0x000083004e007619 */ /* 0x000fe200000102f6 */
[----:B------:R-:W-:Y:S01]  /*efb0*/  @!PT LDS RZ, [RZ] ;  /* 0x00000000fffff984 */ /* 0x000fe20000000800 */
[----:B------:R-:W-:Y:S01]  /*efc0*/  @!PT LDS RZ, [RZ] ;  /* 0x00000000fffff984 */ /* 0x000fe20000000800 */
[----:B------:R-:W-:Y:S01]  /*efd0*/  @!PT LDS RZ, [RZ] ;  /* 0x00000000fffff984 */ /* 0x000fe20000000800 */
[----:B------:R1:W-:Y:S01]  /*efe0*/  LDGSTS.E.BYPASS.LTC128B.128 [R241+0x100], [R90.64], !P6 ;  /* 0x001000005af17fae */ /* 0x0003e2000f101d48 */
[----:B------:R-:W-:Y:S02]  /*eff0*/  IADD3 R94, P0, R88, R104, RZ ;  /* 0x00000068585e7210 */ /* 0x000fe40007f1e0ff */
[----:B------:R-:W-:Y:S01]  /*f000*/  IADD3.X R89, R91, R0, RZ, P1, !PT ;  /* 0x000000005b597210 */ /* 0x000fe20000ffe4ff */
[-C--:B------:R-:W-:Y:S01]  /*f010*/  HMMA.16816.F32.BF16 R76, R108, R82.reuse, RZ ;  /* 0x000000526c4c723c */ /* 0x080fe200000418ff */
[----:B------:R-:W-:Y:S03]  /*f020*/  IADD3 R92, P1, R94, R104, RZ ;  /* 0x000000685e5c7210 */ /* 0x000fe60007f3e0ff */
[----:B------:R1:W-:Y:S01]  /*f030*/  LDGSTS.E.BYPASS.LTC128B.128 [R241+0x900], [R88.64], !P6 ;  /* 0x0090000058f17fae */ /* 0x0003e2000f101d48 */
[----:B------:R-:W-:Y:S02]  /*f040*/  IADD3.X R95, R89, R0, RZ, P0, !PT ;  /* 0x00000000595f7210 */ /* 0x000fe400007fe4ff */
[----:B------:R-:W-:Y:S01]  /*f050*/  IADD3 R102, P0, R92, R104, RZ ;  /* 0x000000685c667210 */ /* 0x000fe20007f1e0ff */
[C---:B------:R-:W-:Y:S04]  /*f060*/  HMMA.16816.F32.BF16 R80, R112.reuse, R82, RZ ;  /* 0x000000527050723c */ /* 0x040fe800000418ff */
[----:B------:R2:W-:Y:S01]  /*f070*/  LDGSTS.E.BYPASS.LTC128B.128 [R241+0x1100], [R94.64], !P6 ;  /* 0x011000005ef17fae */ /* 0x0005e2000f101d48 */
[-C--:B------:R-:W-:Y:S03]  /*f080*/  IADD3.X R93, R95, R0.reuse, RZ, P1, !PT ;  /* 0x000000005f5d7210 */ /* 0x080fe60000ffe4ff */
[-C--:B------:R-:W-:Y:S01]  /*f090*/  HMMA.16816.F32.BF16 R84, R112, R96.reuse, RZ ;  /* 0x000000607054723c */ /* 0x080fe200000418ff */
[----:B------:R-:W-:Y:S03]  /*f0a0*/  IADD3.X R103, R93, R0, RZ, P0, !PT ;  /* 0x000000005d677210 */ /* 0x000fe600007fe4ff */
[----:B------:R2:W-:Y:S01]  /*f0b0*/  LDGSTS.E.BYPASS.LTC128B.128 [R241+0x1900], [R92.64], !P6 ;  /* 0x019000005cf17fae */ /* 0x0005e2000f101d48 */
[----:B------:R-:W-:Y:S04]  /*f0c0*/  IADD3 R100, P0, R102, R104, RZ ;  /* 0x0000006866647210 */ /* 0x000fe80007f1e0ff */
[----:B------:R-:W-:Y:S03]  /*f0d0*/  IADD3.X R101, R103, R0, RZ, P0, !PT ;  /* 0x0000000067657210 */ /* 0x000fe600007fe4ff */
[----:B------:R3:W-:Y:S01]  /*f0e0*/  LDGSTS.E.BYPASS.LTC128B.128 [R241+0x2100], [R102.64], !P6 ;  /* 0x0210000066f17fae */ /* 0x0007e2000f101d48 */
[C---:B-1----:R-:W-:Y:S07]  /*f0f0*/  HMMA.16816.F32.BF16 R88, R108.reuse, R96, RZ ;  /* 0x000000606c58723c */ /* 0x042fee00000418ff */
[----:B------:R1:W-:Y:S01]  /*f100*/  LDGSTS.E.BYPASS.LTC128B.128 [R241+0x2900], [R100.64], !P6 ;  /* 0x0290000064f17fae */ /* 0x0003e2000f101d48 */
[-C--:B--2---:R-:W-:Y:S01]  /*f110*/  HMMA.16816.F32.BF16 R92, R108, R98.reuse, RZ ;  /* 0x000000626c5c723c */ /* 0x084fe200000418ff */
[----:B---3--:R-:W-:Y:S07]  /*f120*/  IADD3 R102, P0, R100, R104, RZ ;  /* 0x0000006864667210 */ /* 0x008fee0007f1e0ff */
[C---:B------:R-:W-:Y:S04]  /*f130*/  HMMA.16816.F32.BF16 R96, R112.reuse, R98, RZ ;  /* 0x000000627060723c */ /* 0x040fe800000418ff */
[----:B------:R-:W-:Y:S05]  /*f140*/  IADD3.X R103, R101, R0, RZ, P0, !PT ;  /* 0x0000000065677210 */ /* 0x000fea00007fe4ff */
[----:B------:R1:W-:Y:S08]  /*f150*/  LDGSTS.E.BYPASS.LTC128B.128 [R241+0x3100], [R102.64], !P6 ;  /* 0x0310000066f17fae */ /* 0x0003f0000f101d48 */
[----:B------:R-:W0:Y:S01]  /*f160*/  LDGDEPBAR ;  /* 0x00000000000079af */ /* 0x000e220000000000 */
[-C--:B-1----:R-:W-:Y:S08]  /*f170*/  HMMA.16816.F32.BF16 R100, R112, R184.reuse, RZ ;  /* 0x000000b87064723c */ /* 0x082ff000000418ff */
[C---:B------:R-:W-:Y:S08]  /*f180*/  HMMA.16816.F32.BF16 R104, R108.reuse, R184, RZ ;  /* 0x000000b86c68723c */ /* 0x040ff000000418ff */
[-C--:B------:R-:W-:Y:S08]  /*f190*/  HMMA.16816.F32.BF16 R108, R108, R186.reuse, RZ ;  /* 0x000000ba6c6c723c */ /* 0x080ff000000418ff */
[----:B------:R-:W-:Y:S01]  /*f1a0*/  HMMA.16816.F32.BF16 R112, R112, R186, RZ ;  /* 0x000000ba7070723c */ /* 0x000fe200000418ff */
[----:B------:R-:W-:Y:S07]  /*f1b0*/  LDSM.16.M88.4 R184, [R231] ;  /* 0x00000000e7b8783b */ /* 0x000fee0000000200 */
[-C--:B------:R-:W-:Y:S08]  /*f1c0*/  HMMA.16816.F32.BF16 R4, R188, R192.reuse, R4 ;  /* 0x000000c0bc04723c */ /* 0x080ff00000041804 */
[C---:B------:R-:W-:Y:S08]  /*f1d0*/  HMMA.16816.F32.BF16 R8, R196.reuse, R192, R8 ;  /* 0x000000c0c408723c */ /* 0x040ff00000041808 */
[-C--:B------:R-:W-:Y:S08]  /*f1e0*/  HMMA.16816.F32.BF16 R12, R196, R194.reuse, R12 ;  /* 0x000000c2c40c723c */ /* 0x080ff0000004180c */
[C---:B------:R-:W-:Y:S01]  /*f1f0*/  HMMA.16816.F32.BF16 R16, R188.reuse, R194, R16 ;  /* 0x000000c2bc10723c */ /* 0x040fe20000041810 */
[----:B------:R-:W1:Y:S07]  /*f200*/  LDSM.16.M88.4 R192, [R229] ;  /* 0x00000000e5c0783b */ /* 0x000e6e0000000200 */
        /* <DEDUP_REMOVED lines=14> */
[----:B------:R-:W4:Y:S07]  /*f2f0*/  LDSM.16.M88.4 R208, [R229+0x1000] ;  /* 0x00100000e5d0783b */ /* 0x000f2e0000000200 */
[-C--:B------:R-:W-:Y:S08]  /*f300*/  HMMA.16816.F32.BF16 R68, R188, R212.reuse, R68 ;  /* 0x000000d4bc44723c */ /* 0x080ff00000041844 */
[C---:B------:R-:W-:Y:S08]  /*f310*/  HMMA.16816.F32.BF16 R72, R196.reuse, R212, R72 ;  /* 0x000000d4c448723c */ /* 0x040ff00000041848 */
[-C--:B------:R-:W-:Y:S08]  /*f320*/  HMMA.16816.F32.BF16 R76, R196, R214.reuse, R76 ;  /* 0x000000d6c44c723c */ /* 0x080ff0000004184c */
[C---:B------:R-:W-:Y:S01]  /*f330*/  HMMA.16816.F32.BF16 R80, R188.reuse, R214, R80 ;  /* 0x000000d6bc50723c */ /* 0x040fe20000041850 */
[----:B------:R-:W-:Y:S07]  /*f340*/  LDSM.16.M88.4 R212, [R232] ;  /* 0x00000000e8d4783b */ /* 0x000fee0000000200 */
        /* <DEDUP_REMOVED lines=24> */
[C---:B------:R-:W-:Y:S08]  /*f4d0*/  HMMA.16816.F32.BF16 R48, R184.reuse, R210, R48 ;  /* 0x000000d2b830723c */ /* 0x040ff00000041830 */
[-C--:B------:R-:W-:Y:S08]  /*f4e0*/  HMMA.16816.F32.BF16 R52, R184, R188.reuse, R52 ;  /* 0x000000bcb834723c */ /* 0x080ff00000041834 */
[C---:B------:R-:W-:Y:S08]  /*f4f0*/  HMMA.16816.F32.BF16 R56, R200.reuse, R188, R56 ;  /* 0x000000bcc838723c */ /* 0x040ff00000041838 */
[-C--:B------:R-:W-:Y:S08]  /*f500*/  HMMA.16816.F32.BF16 R60, R200, R190.reuse, R60 ;  /* 0x000000bec83c723c */ /* 0x080ff0000004183c */
[C---:B------:R-:W-:Y:S01]  /*f510*/  HMMA.16816.F32.BF16 R64, R184.reuse, R190, R64 ;  /* 0x000000beb840723c */ /* 0x040fe20000041840 */
[----:B------:R-:W3:Y:S07]  /*f520*/  LDSM.16.M88.4 R188, [R232+0x2000] ;  /* 0x00200000e8bc783b */ /* 0x000eee0000000200 */
        /* <DEDUP_REMOVED lines=11> */
[----:B------:R-:W-:Y:S08]  /*f5e0*/  HMMA.16816.F32.BF16 R112, R184, R206, R112 ;  /* 0x000000ceb870723c */ /* 0x000ff00000041870 */
[-C--:B------:R-:W-:Y:S08]  /*f5f0*/  HMMA.16816.F32.BF16 R4, R212, R216.reuse, R4 ;  /* 0x000000d8d404723c */ /* 0x080ff00000041804 */
        /* <DEDUP_REMOVED lines=23> */
[----:B------:R-:W-:Y:S09]  /*f770*/  FMUL.FTZ R19, R19, c[0x0][0x320] ;  /* 0x0000c80013137a20 */ /* 0x000ff20000410000 */
[----:B------:R1:W-:Y:S10]  /*f780*/  MUFU.TANH R185, R7 ;  /* 0x0000000700b97308 */ /* 0x0003f40000002400 */
[----:B------:R-:W-:Y:S10]  /*f790*/  MUFU.TANH R13, R13 ;  /* 0x0000000d000d7308 */ /* 0x000ff40000002400 */
[----:B------:R-:W3:Y:S01]  /*f7a0*/  MUFU.TANH R193, R8 ;  /* 0x0000000800c17308 */ /* 0x000ee20000002400 */
[----:B-1----:R-:W1:Y:S09]  /*f7b0*/  LDSM.16.M88.4 R4, [R226+0x800] ;  /* 0x00080000e204783b */ /* 0x002e720000000200 */
[----:B------:R-:W-:Y:S10]  /*f7c0*/  MUFU.TANH R14, R14 ;  /* 0x0000000e000e7308 */ /* 0x000ff40000002400 */
[----:B------:R-:W4:Y:S10]  /*f7d0*/  MUFU.TANH R192, R9 ;  /* 0x0000000900c07308 */ /* 0x000f340000002400 */
[----:B------:R-:W-:Y:S10]  /*f7e0*/  MUFU.TANH R15, R15 ;  /* 0x0000000f000f7308 */ /* 0x000ff40000002400 */
[----:B------:R-:W-:Y:S01]  /*f7f0*/  MUFU.TANH R195, R10 ;  /* 0x0000000a00c37308 */ /* 0x000fe20000002400 */
[-C--:B-1----:R-:W-:Y:S09]  /*f800*/  HMMA.16816.F32.BF16 R20, R212, R4.reuse, R20 ;  /* 0x00000004d414723c */ /* 0x082ff20000041814 */
[----:B------:R1:W-:Y:S01]  /*f810*/  MUFU.TANH R194, R11 ;  /* 0x0000000b00c27308 */ /* 0x0003e20000002400 */
[C---:B------:R-:W-:Y:S09]  /*f820*/  HMMA.16816.F32.BF16 R24, R188.reuse, R4, R24 ;  /* 0x00000004bc18723c */ /* 0x040ff20000041818 */
[----:B------:R-:W2:Y:S01]  /*f830*/  MUFU.TANH R18, R18 ;  /* 0x0000001200127308 */ /* 0x000ea20000002400 */
[-C--:B------:R-:W-:Y:S04]  /*f840*/  HMMA.16816.F32.BF16 R28, R188, R6.reuse, R28 ;  /* 0x00000006bc1c723c */ /* 0x080fe8000004181c */
[----:B------:R-:W-:Y:S04]  /*f850*/  FMUL.FTZ R22, R22, c[0x0][0x320] ;  /* 0x0000c80016167a20 */ /* 0x000fe80000410000 */
[C---:B------:R-:W-:Y:S01]  /*f860*/  HMMA.16816.F32.BF16 R32, R212.reuse, R6, R32 ;  /* 0x00000006d420723c */ /* 0x040fe20000041820 */
[----:B------:R-:W-:Y:S01]  /*f870*/  MUFU.TANH R16, R16 ;  /* 0x0000001000107308 */ /* 0x000fe20000002400 */
[----:B------:R-:W-:Y:S02]  /*f880*/  LDSM.16.M88.4 R4, [R226+0x1800] ;  /* 0x00180000e204783b */ /* 0x000fe40000000200 */
[----:B------:R-:W-:Y:S02]  /*f890*/  FMUL.FTZ R20, R20, c[0x0][0x320] ;  /* 0x0000c80014147a20 */ /* 0x000fe40000410000 */
[----:B------:R-:W-:Y:S02]  /*f8a0*/  FMUL.FTZ R23, R23, c[0x0][0x320] ;  /* 0x0000c80017177a20 */ /* 0x000fe40000410000 */
[----:B------:R-:W-:Y:S02]  /*f8b0*/  FMUL.FTZ R21, R21, c[0x0][0x320] ;  /* 0x0000c80015157a20 */ /* 0x000fe40000410000 */
[----:B-1----:R-:W1:Y:S01]  /*f8c0*/  LDSM.16.M88.4 R8, [R226+0x1000] ;  /* 0x00100000e208783b */ /* 0x002e620000000200 */
        /* <DEDUP_REMOVED lines=14> */
[----:B------:R-:W-:Y:S07]  /*f9b0*/  FMUL.FTZ R34, R34, c[0x0][0x320] ;  /* 0x0000c80022227a20 */ /* 0x000fee0000410000 */
[----:B------:R-:W-:Y:S01]  /*f9c0*/  MUFU.TANH R30, R30 ;  /* 0x0000001e001e7308 */ /* 0x000fe20000002400 */
[-C--:B-1----:R-:W-:Y:S09]  /*f9d0*/  HMMA.16816.F32.BF16 R36, R212, R8.reuse, R36 ;  /* 0x00000008d424723c */ /* 0x082ff20000041824 */
[----:B------:R-:W1:Y:S01]  /*f9e0*/  MUFU.TANH R22, R22 ;  /* 0x0000001600167308 */ /* 0x000e620000002400 */
[C---:B------:R-:W-:Y:S09]  /*f9f0*/  HMMA.16816.F32.BF16 R40, R188.reuse, R8, R40 ;  /* 0x00000008bc28723c */ /* 0x040ff20000041828 */
[----:B------:R-:W-:Y:S01]  /*fa00*/  MUFU.TANH R20, R20 ;  /* 0x0000001400147308 */ /* 0x000fe20000002400 */
[-C--:B------:R-:W-:Y:S09]  /*fa10*/  HMMA.16816.F32.BF16 R44, R188, R10.reuse, R44 ;  /* 0x0000000abc2c723c */ /* 0x080ff2000004182c */
[----:B------:R-:W1:Y:S01]  /*fa20*/  MUFU.TANH R23, R23 ;  /* 0x0000001700177308 */ /* 0x000e620000002400 */
[C---:B------:R-:W-:Y:S01]  /*fa30*/  HMMA.16816.F32.BF16 R48, R212.reuse, R10, R48 ;  /* 0x0000000ad430723c */ /* 0x040fe20000041830 */
[----:B------:R-:W1:Y:S03]  /*fa40*/  LDSM.16.M88.4 R8, [R226+0x2000] ;  /* 0x00200000e208783b */ /* 0x000e660000000200 */
[----:B------:R-:W-:Y:S02]  /*fa50*/  FMUL.FTZ R38, R38, c[0x0][0x320] ;  /* 0x0000c80026267a20 */ /* 0x000fe40000410000 */
[----:B------:R-:W-:Y:S03]  /*fa60*/  FMUL.FTZ R36, R36, c[0x0][0x320] ;  /* 0x0000c80024247a20 */ /* 0x000fe60000410000 */
[----:B------:R-:W1:Y:S01]  /*fa70*/  MUFU.TANH R24, R24 ;  /* 0x0000001800187308 */ /* 0x000e620000002400 */
[-C--:B------:R-:W-:Y:S03]  /*fa80*/  HMMA.16816.F32.BF16 R52, R212, R4.reuse, R52 ;  /* 0x00000004d434723c */ /* 0x080fe60000041834 */
[----:B------:R-:W-:Y:S02]  /*fa90*/  FMUL.FTZ R39, R39, c[0x0][0x320] ;  /* 0x0000c80027277a20 */ /* 0x000fe40000410000 */
[----:B------:R-:W-:Y:S03]  /*faa0*/  FMUL.FTZ R37, R37, c[0x0][0x320] ;  /* 0x0000c80025257a20 */ /* 0x000fe60000410000 */
[C---:B------:R-:W-:Y:S01]  /*fab0*/  HMMA.16816.F32.BF16 R56, R188.reuse, R4, R56 ;  /* 0x00000004bc38723c */ /* 0x040fe20000041838 */
[----:B------:R-:W1:Y:S03]  /*fac0*/  MUFU.TANH R21, R21 ;  /* 0x0000001500157308 */ /* 0x000e660000002400 */
[----:B------:R-:W-:Y:S02]  /*fad0*/  FMUL.FTZ R47, R47, c[0x0][0x320] ;  /* 0x0000c8002f2f7a20 */ /* 0x000fe40000410000 */
[----:B------:R-:W-:Y:S02]  /*fae0*/  FMUL.FTZ R40, R40, c[0x0][0x320] ;  /* 0x0000c80028287a20 */ /* 0x000fe40000410000 */
[-C--:B------:R-:W-:Y:S03]  /*faf0*/  HMMA.16816.F32.BF16 R60, R188, R6.reuse, R60 ;  /* 0x00000006bc3c723c */ /* 0x080fe6000004183c */
[----:B------:R-:W2:Y:S01]  /*fb00*/  MUFU.TANH R25, R25 ;  /* 0x0000001900197308 */ /* 0x000ea20000002400 */
[----:B------:R-:W-:Y:S02]  /*fb10*/  FMUL.FTZ R48, R48, c[0x0][0x320] ;  /* 0x0000c80030307a20 */ /* 0x000fe40000410000 */
[----:B------:R-:W-:Y:S02]  /*fb20*/  FMUL.FTZ R49, R49, c[0x0][0x320] ;  /* 0x0000c80031317a20 */ /* 0x000fe40000410000 */
[C---:B------:R-:W-:Y:S01]  /*fb30*/  HMMA.16816.F32.BF16 R64, R212.reuse, R6, R64 ;  /* 0x00000006d440723c */ /* 0x040fe20000041840 */
[----:B------:R-:W2:Y:S03]  /*fb40*/  LDSM.16.M88.4 R4, [R226+0x2800] ;  /* 0x00280000e204783b */ /* 0x000ea60000000200 */
[----:B------:R-:W-:Y:S01]  /*fb50*/  FMUL.FTZ R54, R54, c[0x0][0x320] ;  /* 0x0000c80036367a20 */ /* 0x000fe20000410000 */
        /* <DEDUP_REMOVED lines=11> */
[----:B------:R-:W-:Y:S01]  /*fc10*/  MUFU.TANH R28, R28 ;  /* 0x0000001c001c7308 */ /* 0x000fe20000002400 */
[-C--:B------:R-:W-:Y:S03]  /*fc20*/  HMMA.16816.F32.BF16 R76, R188, R10.reuse, R76 ;  /* 0x0000000abc4c723c */ /* 0x080fe6000004184c */
[----:B------:R-:W-:Y:S02]  /*fc30*/  FMUL.FTZ R66, R66, c[0x0][0x320] ;  /* 0x0000c80042427a20 */ /* 0x000fe40000410000 */
[----:B------:R-:W-:Y:S02]  /*fc40*/  FMUL.FTZ R64, R64, c[0x0][0x320] ;  /* 0x0000c80040407a20 */ /* 0x000fe40000410000 */
[----:B------:R-:W-:Y:S01]  /*fc50*/  FMUL.FTZ R70, R70, c[0x0][0x320] ;  /* 0x0000c80046467a20 */ /* 0x000fe20000410000 */
[C---:B------:R-:W-:Y:S01]  /*fc60*/  HMMA.16816.F32.BF16 R80, R212.reuse, R10, R80 ;  /* 0x0000000ad450723c */ /* 0x040fe20000041850 */
[----:B------:R-:W1:Y:S01]  /*fc70*/  MUFU.TANH R35, R35 ;  /* 0x0000002300237308 */ /* 0x000e620000002400 */
[----:B------:R-:W1:Y:S01]  /*fc80*/  LDSM.16.M88.4 R8, [R226+0x3000] ;  /* 0x00300000e208783b */ /* 0x000e620000000200 */
[----:B------:R-:W-:Y:S04]  /*fc90*/  DEPBAR.LE SB0, 0x0 ;  /* 0x000080000000791a */ /* 0x000fe80000000000 */
[----:B------:R-:W-:Y:S01]  /*fca0*/  FMUL.FTZ R73, R73, c[0x0][0x320] ;  /* 0x0000c80049497a20 */ /* 0x000fe20000410000 */
[-C--:B--2---:R-:W-:Y:S03]  /*fcb0*/  HMMA.16816.F32.BF16 R84, R212, R4.reuse, R84 ;  /* 0x00000004d454723c */ /* 0x084fe60000041854 */
[----:B------:R2:W-:Y:S01]  /*fcc0*/  MUFU.TANH R239, R73 ;  /* 0x0000004900ef7308 */ /* 0x0005e20000002400 */
[----:B------:R-:W-:Y:S01]  /*fcd0*/  BAR.SYNC.DEFER_BLOCKING 0x0 ;  /* 0x0000000000007b1d */ /* 0x000fe20000010000 */
[----:B------:R-:W-:Y:S02]  /*fce0*/  FMUL.FTZ R65, R65, c[0x0][0x320] ;  /* 0x0000c80041417a20 */ /* 0x000fe40000410000 */
[----:B------:R-:W-:Y:S01]  /*fcf0*/  FMUL.FTZ R71, R71, c[0x0][0x320] ;  /* 0x0000c80047477a20 */ /* 0x000fe20000410000 */
[C---:B------:R-:W-:Y:S04]  /*fd00*/  HMMA.16816.F32.BF16 R88, R188.reuse, R4, R88 ;  /* 0x00000004bc58723c */ /* 0x040fe80000041858 */
[----:B------:R-:W-:Y:S01]  /*fd10*/  FMUL.FTZ R76, R76, c[0x0][0x320] ;  /* 0x0000c8004c4c7a20 */ /* 0x000fe20000410000 */
[----:B------:R-:W1:Y:S01]  /*fd20*/  MUFU.TANH R33, R33 ;  /* 0x0000002100217308 */ /* 0x000e620000002400 */
[----:B------:R-:W-:Y:S01]  /*fd30*/  FMUL.FTZ R77, R77, c[0x0][0x320] ;  /* 0x0000c8004d4d7a20 */ /* 0x000fe20000410000 */
[----:B------:R-:W-:Y:S01]  /*fd40*/  FMNMX.FTZ R4, R186, R3, !PT ;  /* 0x00000003ba047209 */ /* 0x000fe20007810000 */
[-C--:B------:R-:W-:Y:S04]  /*fd50*/  HMMA.16816.F32.BF16 R92, R188, R6.reuse, R92 ;  /* 0x00000006bc5c723c */ /* 0x080fe8000004185c */
[----:B---3--:R-:W-:Y:S01]  /*fd60*/  FMNMX.FTZ R5, R193, R116, !PT ;  /* 0x00000074c1057209 */ /* 0x008fe20007810000 */
[----:B------:R-:W-:Y:S02]  /*fd70*/  FMUL.FTZ R80, R80, c[0x0][0x320] ;  /* 0x0000c80050507a20 */ /* 0x000fe40000410000 */
[----:B------:R-:W-:Y:S01]  /*fd80*/  MUFU.TANH R29, R29 ;  /* 0x0000001d001d7308 */ /* 0x000fe20000002400 */
[C---:B------:R-:W-:Y:S04]  /*fd90*/  HMMA.16816.F32.BF16 R96, R212.reuse, R6, R96 ;  /* 0x00000006d460723c */ /* 0x040fe80000041860 */
[----:B--2---:R-:W-:Y:S01]  /*fda0*/  FMNMX.FTZ R73, R118, R0, !PT ;  /* 0x0000000076497209 */ /* 0x004fe20007810000 */
[----:B------:R-:W-:Y:S01]  /*fdb0*/  FMUL.FTZ R81, R81, c[0x0][0x320] ;  /* 0x0000c80051517a20 */ /* 0x000fe20000410000 */
[----:B------:R-:W-:Y:S01]  /*fdc0*/  FMNMX.FTZ R0, R185, R4, !PT ;  /* 0x00000004b9007209 */ /* 0x000fe20007810000 */
[----:B------:R-:W-:Y:S01]  /*fdd0*/  FMUL.FTZ R82, R82, c[0x0][0x320] ;  /* 0x0000c80052527a20 */ /* 0x000fe20000410000 */
[----:B----4-:R-:W-:Y:S01]  /*fde0*/  FMNMX.FTZ R4, R192, R5, !PT ;  /* 0x00000005c0047209 */ /* 0x010fe20007810000 */
[----:B------:R-:W2:Y:S01]  /*fdf0*/  MUFU.TANH R38, R38 ;  /* 0x0000002600267308 */ /* 0x000ea20000002400 */
[-C--:B-1----:R-:W-:Y:S03]  /*fe00*/  HMMA.16816.F32.BF16 R100, R212, R8.reuse, R100 ;  /* 0x00000008d464723c */ /* 0x082fe60000041864 */
[----:B------:R-:W-:Y:S01]  /*fe10*/  FMNMX.FTZ R0, R18, R0, !PT ;  /* 0x0000000012007209 */ /* 0x000fe20007810000 */
[----:B------:R-:W-:Y:S01]  /*fe20*/  FMUL.FTZ R90, R90, c[0x0][0x320] ;  /* 0x0000c8005a5a7a20 */ /* 0x000fe20000410000 */
[----:B------:R-:W-:Y:S01]  /*fe30*/  FMNMX.FTZ R4, R12, R4, !PT ;  /* 0x000000040c047209 */ /* 0x000fe20007810000 */
[----:B------:R-:W-:Y:S01]  /*fe40*/  FMUL.FTZ R91, R91, c[0x0][0x320] ;  /* 0x0000c8005b5b7a20 */ /* 0x000fe20000410000 */
[----:B------:R-:W-:Y:S01]  /*fe50*/  FMNMX.FTZ R0, R19, R0, !PT ;  /* 0x0000000013007209 */ /* 0x000fe20007810000 */
[C---:B------:R-:W-:Y:S01]  /*fe60*/  HMMA.16816.F32.BF16 R104, R188.reuse, R8, R104 ;  /* 0x00000008bc68723c */ /* 0x040fe20000041868 */
[----:B------:R-:W1:Y:S03]  /*fe70*/  MUFU.TANH R36, R36 ;  /* 0x0000002400247308 */ /* 0x000e660000002400 */
[----:B------:R-:W-:Y:S01]  /*fe80*/  FMNMX.FTZ R73, R16, R73, !PT ;  /* 0x0000004910497209 */ /* 0x000fe20007810000 */
[----:B------:R-:W-:Y:S01]  /*fe90*/  FMUL.FTZ R50, R50, c[0x0][0x320] ;  /* 0x0000c80032327a20 */ /* 0x000fe20000410000 */
[----:B------:R-:W-:Y:S01]  /*fea0*/  FMNMX.FTZ R5, R22, R0, !PT ;  /* 0x0000000016057209 */ /* 0x000fe20007810000 */
[----:B------:R-:W-:Y:S01]  /*feb0*/  FMUL.FTZ R93, R93, c[0x0][0x320] ;  /* 0x0000c8005d5d7a20 */ /* 0x000fe20000410000 */
[-C--:B------:R-:W-:Y:S03]  /*fec0*/  HMMA.16816.F32.BF16 R108, R188, R10.reuse, R108 ;  /* 0x0000000abc6c723c */ /* 0x080fe6000004186c */
[----:B------:R-:W-:Y:S01]  /*fed0*/  MUFU.TANH R39, R39 ;  /* 0x0000002700277308 */ /* 0x000fe20000002400 */
[----:B------:R-:W-:Y:S01]  /*fee0*/  FMNMX.FTZ R5, R23, R5, !PT ;  /* 0x0000000517057209 */ /* 0x000fe20007810000 */
[----:B------:R-:W-:Y:S01]  /*fef0*/  FMUL.FTZ R92, R92, c[0x0][0x320] ;  /* 0x0000c8005c5c7a20 */ /* 0x000fe20000410000 */
[----:B------:R-:W-:Y:S01]  /*ff00*/  FMNMX.FTZ R4, R13, R4, !PT ;  /* 0x000000040d047209 */ /* 0x000fe20007810000 */
[----:B------:R-:W-:Y:S01]  /*ff10*/  FMUL.FTZ R83, R83, c[0x0][0x320] ;  /* 0x0000c80053537a20 */ /* 0x000fe20000410000 */
[----:B------:R-:W-:Y:S01]  /*ff20*/  HMMA.16816.F32.BF16 R112, R212, R10, R112 ;  /* 0x0000000ad470723c */ /* 0x000fe20000041870 */
[----:B------:R-:W3:Y:S03]  /*ff30*/  LDL R10, [R1+0x38] ;  /* 0x00003800010a7983 */ /* 0x000ee60000100800 */
[----:B------:R-:W-:Y:S01]  /*ff40*/  FMNMX.FTZ R73, R17, R73, !PT ;  /* 0x0000004911497209 */ /* 0x000fe20007810000 */
[----:B------:R-:W-:Y:S01]  /*ff50*/  MUFU.TANH R40, R40 ;  /* 0x0000002800287308 */ /* 0x000fe20000002400 */
[----:B------:R-:W-:Y:S01]  /*ff60*/  FMUL.FTZ R84, R84, c[0x0][0x320] ;  /* 0x0000c80054547a20 */ /* 0x000fe20000410000 */
[----:B------:R-:W-:Y:S01]  /*ff70*/  FMNMX.FTZ R0, R24, R4, !PT ;  /* 0x0000000418007209 */ /* 0x000fe20007810000 */
[----:B------:R-:W-:Y:S01]  /*ff80*/  FMUL.FTZ R86, R86, c[0x0][0x320] ;  /* 0x0000c80056567a20 */ /* 0x000fe20000410000 */
[----:B------:R-:W-:Y:S03]  /*ff90*/  FMNMX.FTZ R73, R20, R73, !PT ;  /* 0x0000004914497209 */ /* 0x000fe60007810000 */
[----:B------:R-:W-:Y:S01]  /*ffa0*/  FMUL.FTZ R87, R87, c[0x0][0x320] ;  /* 0x0000c80057577a20 */ /* 0x000fe20000410000 */
[----:B------:R-:W-:Y:S01]  /*ffb0*/  FMNMX.FTZ R73, R21, R73, !PT ;  /* 0x0000004915497209 */ /* 0x000fe20007810000 */
[----:B------:R-:W-:Y:S01]  /*ffc0*/  FMUL.FTZ R98, R98, c[0x0][0x320] ;  /* 0x0000c80062627a20 */ /* 0x000fe20000410000 */
[----:B------:R-:W4:Y:S01]  /*ffd0*/  MUFU.TANH R37, R37 ;  /* 0x0000002500257308 */ /* 0x000f220000002400 */
        /* <DEDUP_REMOVED lines=9> */
[----:B------:R-:W4:Y:S01]  /*10070*/  MUFU.TANH R50, R50 ;  /* 0x0000003200327308 */ /* 0x000f220000002400 */
[----:B------:R-:W-:Y:S01]  /*10080*/  FMNMX.FTZ R73, R33, R73, !PT ;  /* 0x0000004921497209 */ /* 0x000fe20007810000 */
[----:B------:R-:W-:Y:S01]  /*10090*/  FMUL.FTZ R96, R96, c[0x0][0x320] ;  /* 0x0000c80060607a20 */ /* 0x000fe20000410000 */
[----:B--2---:R-:W-:Y:S01]  /*100a0*/  FMNMX.FTZ R5, R38, R5, !PT ;  /* 0x0000000526057209 */ /* 0x004fe20007810000 */
[----:B------:R-:W-:Y:S01]  /*100b0*/  FMUL.FTZ R97, R97, c[0x0][0x320] ;  /* 0x0000c80061617a20 */ /* 0x000fe20000410000 */
[----:B-1----:R-:W-:Y:S01]  /*100c0*/  FMNMX.FTZ R73, R36, R73, !PT ;  /* 0x0000004924497209 */ /* 0x002fe20007810000 */
[----:B------:R-:W-:Y:S01]  /*100d0*/  FMUL.FTZ R101, R101, c[0x0][0x320] ;  /* 0x0000c80065657a20 */ /* 0x000fe20000410000 */
[----:B------:R-:W-:Y:S01]  /*100e0*/  FMNMX.FTZ R0, R28, R0, !PT ;  /* 0x000000001c007209 */ /* 0x000fe20007810000 */
[----:B------:R-:W-:Y:S02]  /*100f0*/  FMUL.FTZ R100, R100, c[0x0][0x320] ;  /* 0x0000c80064647a20 */ /* 0x000fe40000410000 */
[----:B------:R-:W1:Y:S01]  /*10100*/  MUFU.TANH R48, R48 ;  /* 0x0000003000307308 */ /* 0x000e620000002400 */
[----:B------:R-:W-:Y:S01]  /*10110*/  FMNMX.FTZ R0, R29, R0, !PT ;  /* 0x000000001d007209 */ /* 0x000fe20007810000 */
[----:B------:R-:W-:Y:S01]  /*10120*/  FMUL.FTZ R112, R112, c[0x0][0x320] ;  /* 0x0000c80070707a20 */ /* 0x000fe20000410000 */
[----:B----4-:R-:W-:Y:S01]  /*10130*/  FMNMX.FTZ R73, R37, R73, !PT ;  /* 0x0000004925497209 */ /* 0x010fe20007810000 */
[----:B------:R-:W-:Y:S01]  /*10140*/  FMUL.FTZ R95, R95, c[0x0][0x320] ;  /* 0x0000c8005f5f7a20 */ /* 0x000fe20000410000 */
[----:B------:R-:W-:Y:S01]  /*10150*/  FMNMX.FTZ R4, R40, R0, !PT ;  /* 0x0000000028047209 */ /* 0x000fe20007810000 */
[----:B------:R-:W-:Y:S01]  /*10160*/  FMUL.FTZ R94, R94, c[0x0][0x320] ;  /* 0x0000c8005e5e7a20 */ /* 0x000fe20000410000 */
[----:B------:R-:W-:Y:S01]  /*10170*/  FMNMX.FTZ R0, R39, R5, !PT ;  /* 0x0000000527007209 */ /* 0x000fe20007810000 */
[----:B------:R-:W-:Y:S02]  /*10180*/  FMUL.FTZ R106, R106, c[0x0][0x320] ;  /* 0x0000c8006a6a7a20 */ /* 0x000fe40000410000 */
[----:B------:R-:W2:Y:S01]  /*10190*/  MUFU.TANH R51, R51 ;  /* 0x0000003300337308 */ /* 0x000ea20000002400 */
[----:B------:R-:W-:Y:S01]  /*101a0*/  FMUL.FTZ R88, R88, c[0x0][0x320] ;  /* 0x0000c80058587a20 */ /* 0x000fe20000410000 */
[----:B------:R-:W-:Y:S01]  /*101b0*/  FMNMX.FTZ R5, R195, R117, !PT ;  /* 0x00000075c3057209 */ /* 0x000fe20007810000 */
[----:B------:R-:W-:Y:S01]  /*101c0*/  FMUL.FTZ R104, R104, c[0x0][0x320] ;  /* 0x0000c80068687a20 */ /* 0x000fe20000410000 */
[----:B------:R-:W-:Y:S01]  /*101d0*/  FMNMX.FTZ R0, R50, R0, !PT ;  /* 0x0000000032007209 */ /* 0x000fe20007810000 */
[----:B------:R-:W-:Y:S01]  /*101e0*/  FMUL.FTZ R105, R105, c[0x0][0x320] ;  /* 0x0000c80069697a20 */ /* 0x000fe20000410000 */
[----:B------:R-:W-:Y:S01]  /*101f0*/  FMNMX.FTZ R5, R194, R5, !PT ;  /* 0x00000005c2057209 */ /* 0x000fe20007810000 */
[----:B------:R-:W-:Y:S02]  /*10200*/  FMUL.FTZ R68, R68, c[0x0][0x320] ;  /* 0x0000c80044447a20 */ /* 0x000fe40000410000 */
[----:B------:R-:W-:Y:S01]  /*10210*/  FMUL.FTZ R69, R69, c[0x0][0x320] ;  /* 0x0000c80045457a20 */ /* 0x000fe20000410000 */
[----:B------:R-:W4:Y:S01]  /*10220*/  MUFU.TANH R49, R49 ;  /* 0x0000003100317308 */ /* 0x000f220000002400 */
[----:B------:R-:W-:Y:S01]  /*10230*/  FMNMX.FTZ R5, R14, R5, !PT ;  /* 0x000000050e057209 */ /* 0x000fe20007810000 */
[----:B------:R-:W-:Y:S01]  /*10240*/  FMUL.FTZ R114, R114, c[0x0][0x320] ;  /* 0x0000c80072727a20 */ /* 0x000fe20000410000 */
[----:B-1----:R-:W-:Y:S01]  /*10250*/  FMNMX.FTZ R73, R48, R73, !PT ;  /* 0x0000004930497209 */ /* 0x002fe20007810000 */
[----:B------:R-:W-:Y:S01]  /*10260*/  FMUL.FTZ R113, R113, c[0x0][0x320] ;  /* 0x0000c80071717a20 */ /* 0x000fe20000410000 */
[----:B------:R-:W-:Y:S01]  /*10270*/  FMNMX.FTZ R5, R15, R5, !PT ;  /* 0x000000050f057209 */ /* 0x000fe20007810000 */
[----:B------:R-:W-:Y:S02]  /*10280*/  FMUL.FTZ R59, R59, c[0x0][0x320] ;  /* 0x0000c8003b3b7a20 */ /* 0x000fe40000410000 */
[----:B------:R-:W-:Y:S02]  /*10290*/  FMUL.FTZ R62, R62, c[0x0][0x320] ;  /* 0x0000c8003e3e7a20 */ /* 0x000fe40000410000 */
[----:B------:R-:W1:Y:S01]  /*102a0*/  MUFU.TANH R202, R54 ;  /* 0x0000003600ca7308 */ /* 0x000e620000002400 */
[----:B------:R-:W-:Y:S02]  /*102b0*/  FMUL.FTZ R75, R75, c[0x0][0x320] ;  /* 0x0000c8004b4b7a20 */ /* 0x000fe40000410000 */
[----:B------:R-:W-:Y:S01]  /*102c0*/  FMUL.FTZ R107, R107, c[0x0][0x320] ;  /* 0x0000c8006b6b7a20 */ /* 0x000fe20000410000 */
[----:B--2---:R-:W-:Y:S01]  /*102d0*/  FMNMX.FTZ R0, R51, R0, !PT ;  /* 0x0000000033007209 */ /* 0x004fe20007810000 */
        /* <DEDUP_REMOVED lines=10> */
[----:B------:R-:W2:Y:S01]  /*10380*/  MUFU.TANH R47, R52 ;  /* 0x00000034002f7308 */ /* 0x000ea20000002400 */
[----:B------:R-:W-:Y:S02]  /*10390*/  FMUL.FTZ R78, R78, c[0x0][0x320] ;  /* 0x0000c8004e4e7a20 */ /* 0x000fe40000410000 */
[----:B------:R-:W-:Y:S01]  /*103a0*/  FMUL.FTZ R79, R79, c[0x0][0x320] ;  /* 0x0000c8004f4f7a20 */ /* 0x000fe20000410000 */
[----:B-1----:R-:W-:Y:S01]  /*103b0*/  FMNMX.FTZ R0, R202, R0, !PT ;  /* 0x00000000ca007209 */ /* 0x002fe20007810000 */
[----:B------:R-:W-:Y:S02]  /*103c0*/  FMUL.FTZ R41, R41, c[0x0][0x320] ;  /* 0x0000c80029297a20 */ /* 0x000fe40000410000 */
[----:B------:R-:W-:Y:S02]  /*103d0*/  FMUL.FTZ R44, R44, c[0x0][0x320] ;  /* 0x0000c8002c2c7a20 */ /* 0x000fe40000410000 */
[----:B------:R-:W-:Y:S01]  /*103e0*/  FMUL.FTZ R45, R45, c[0x0][0x320] ;  /* 0x0000c8002d2d7a20 */ /* 0x000fe20000410000 */
[----:B------:R1:W4:Y:S01]  /*103f0*/  MUFU.TANH R203, R55 ;  /* 0x0000003700cb7308 */ /* 0x0003220000002400 */
[----:B------:R-:W-:Y:S02]  /*10400*/  FMUL.FTZ R57, R57, c[0x0][0x320] ;  /* 0x0000c80039397a20 */ /* 0x000fe40000410000 */
[----:B------:R-:W-:Y:S02]  /*10410*/  FMUL.FTZ R108, R108, c[0x0][0x320] ;  /* 0x0000c8006c6c7a20 */ /* 0x000fe40000410000 */
[----:B------:R-:W-:Y:S02]  /*10420*/  FMUL.FTZ R109, R109, c[0x0][0x320] ;  /* 0x0000c8006d6d7a20 */ /* 0x000fe40000410000 */
[----:B------:R-:W-:Y:S03]  /*10430*/  FMUL.FTZ R74, R74, c[0x0][0x320] ;  /* 0x0000c8004a4a7a20 */ /* 0x000fe60000410000 */
[----:B------:R4:W4:Y:S01]  /*10440*/  MUFU.TANH R198, R53 ;  /* 0x0000003500c67308 */ /* 0x0009220000002400 */
[----:B--2---:R-:W-:Y:S09]  /*10450*/  FMNMX.FTZ R73, R47, R73, !PT ;  /* 0x000000492f497209 */ /* 0x004ff20007810000 */
[----:B------:R-:W2:Y:S01]  /*10460*/  MUFU.TANH R200, R66 ;  /* 0x0000004200c87308 */ /* 0x000ea20000002400 */
[----:B-1----:R-:W3:Y:S01]  /*10470*/  LDL.64 R54, [R1+0x28] ;  /* 0x0000280001367983 */ /* 0x002ee20000100a00 */
[----:B----4-:R-:W-:Y:S08]  /*10480*/  FMNMX.FTZ R0, R203, R0, !PT ;  /* 0x00000000cb007209 */ /* 0x010ff00007810000 */
[----:B------:R-:W-:Y:S01]  /*10490*/  MUFU.TANH R205, R56 ;  /* 0x0000003800cd7308 */ /* 0x000fe20000002400 */
[----:B------:R-:W4:Y:S01]  /*104a0*/  LDL R53, [R1+0x20] ;  /* 0x0000200001357983 */ /* 0x000f220000100800 */
[----:B------:R-:W-:Y:S08]  /*104b0*/  FMNMX.FTZ R73, R198, R73, !PT ;  /* 0x00000049c6497209 */ /* 0x000ff00007810000 */
[----:B------:R-:W1:Y:S01]  /*104c0*/  MUFU.TANH R56, R64 ;  /* 0x0000004000387308 */ /* 0x000e620000002400 */
[----:B--2---:R-:W-:Y:S09]  /*104d0*/  FMNMX.FTZ R0, R200, R0, !PT ;  /* 0x00000000c8007209 */ /* 0x004ff20007810000 */
[----:B------:R-:W2:Y:S10]  /*104e0*/  MUFU.TANH R201, R67 ;  /* 0x0000004300c97308 */ /* 0x000eb40000002400 */
[----:B------:R-:W2:Y:S01]  /*104f0*/  MUFU.TANH R197, R70 ;  /* 0x0000004600c57308 */ /* 0x000ea20000002400 */
[----:B-1----:R-:W-:Y:S09]  /*10500*/  FMNMX.FTZ R73, R56, R73, !PT ;  /* 0x0000004938497209 */ /* 0x002ff20007810000 */
[----:B------:R1:W-:Y:S01]  /*10510*/  MUFU.TANH R211, R80 ;  /* 0x0000005000d37308 */ /* 0x0003e20000002400 */
[----:B--2---:R-:W-:Y:S09]  /*10520*/  FMNMX.FTZ R0, R201, R0, !PT ;  /* 0x00000000c9007209 */ /* 0x004ff20007810000 */
[----:B------:R-:W-:Y:S10]  /*10530*/  MUFU.TANH R204, R60 ;  /* 0x0000003c00cc7308 */ /* 0x000ff40000002400 */
[----:B------:R-:W2:Y:S01]  /*10540*/  MUFU.TANH R60, R65 ;  /* 0x00000041003c7308 */ /* 0x000ea20000002400 */
[----:B-1----:R-:W-:Y:S04]  /*10550*/  MOV R80, R197 ;  /* 0x000000c500507202 */ /* 0x002fe80000000f00 */
[----:B------:R-:W-:Y:S05]  /*10560*/  FMNMX.FTZ R0, R80, R0, !PT ;  /* 0x0000000050007209 */ /* 0x000fea0007810000 */
[----:B------:R-:W1:Y:S10]  /*10570*/  MUFU.TANH R209, R71 ;  /* 0x0000004700d17308 */ /* 0x000e740000002400 */
[----:B------:R-:W-:Y:S01]  /*10580*/  MUFU.TANH R243, R90 ;  /* 0x0000005a00f37308 */ /* 0x000fe20000002400 */
[----:B--2---:R-:W-:Y:S09]  /*10590*/  FMNMX.FTZ R73, R60, R73, !PT ;  /* 0x000000493c497209 */ /* 0x004ff20007810000 */
[----:B------:R1:W-:Y:S10]  /*105a0*/  MUFU.TANH R90, R93 ;  /* 0x0000005d005a7308 */ /* 0x0003f40000002400 */
[----:B------:R-:W2:Y:S10]  /*105b0*/  MUFU.TANH R210, R68 ;  /* 0x0000004400d27308 */ /* 0x000eb40000002400 */
[----:B------:R-:W2:Y:S01]  /*105c0*/  MUFU.TANH R196, R69 ;  /* 0x0000004500c47308 */ /* 0x000ea20000002400 */
[----:B-1----:R-:W-:Y:S04]  /*105d0*/  MOV R93, R209 ;  /* 0x000000d1005d7202 */ /* 0x002fe80000000f00 */
[----:B------:R-:W-:Y:S05]  /*105e0*/  FMNMX.FTZ R0, R93, R0, !PT ;  /* 0x000000005d007209 */ /* 0x000fea0007810000 */
[----:B------:R-:W-:Y:S01]  /*105f0*/  MUFU.TANH R220, R91 ;  /* 0x0000005b00dc7308 */ /* 0x000fe20000002400 */
[----:B--2---:R-:W-:Y:S09]  /*10600*/  FMNMX.FTZ R73, R210, R73, !PT ;  /* 0x00000049d2497209 */ /* 0x004ff20007810000 */
[----:B------:R1:W-:Y:S10]  /*10610*/  MUFU.TANH R91, R92 ;  /* 0x0000005c005b7308 */ /* 0x0003f40000002400 */
[----:B------:R2:W2:Y:S10]  /*10620*/  MUFU.TANH R222, R81 ;  /* 0x0000005100de7308 */ /* 0x0004b40000002400 */
[----:B------:R-:W2:Y:S01]  /*10630*/  MUFU.TANH R238, R82 ;  /* 0x0000005200ee7308 */ /* 0x000ea20000002400 */
[----:B-1----:R-:W-:Y:S04]  /*10640*/  MOV R92, R196 ;  /* 0x000000c4005c7202 */ /* 0x002fe80000000f00 */
[----:B------:R-:W-:Y:S05]  /*10650*/  FMNMX.FTZ R73, R92, R73, !PT ;  /* 0x000000495c497209 */ /* 0x000fea0007810000 */
[----:B------:R-:W1:Y:S01]  /*10660*/  MUFU.TANH R247, R83 ;  /* 0x0000005300f77308 */ /* 0x000e620000002400 */
[----:B--2---:R-:W-:Y:S02]  /*10670*/  MOV R81, R211 ;  /* 0x000000d300517202 */ /* 0x004fe40000000f00 */
[----:B------:R-:W-:Y:S02]  /*10680*/  MOV R214, R222 ;  /* 0x000000de00d67202 */ /* 0x000fe40000000f00 */
[----:B------:R-:W-:Y:S05]  /*10690*/  FMNMX.FTZ R73, R81, R73, !PT ;  /* 0x0000004951497209 */ /* 0x000fea0007810000 */
[----:B------:R-:W2:Y:S01]  /*106a0*/  MUFU.TANH R119, R84 ;  /* 0x0000005400777308 */ /* 0x000ea20000002400 */
[----:B------:R-:W-:Y:S02]  /*106b0*/  FMNMX.FTZ R73, R214, R73, !PT ;  /* 0x00000049d6497209 */ /* 0x000fe40007810000 */
[----:B------:R-:W-:Y:S07]  /*106c0*/  FMNMX.FTZ R0, R238, R0, !PT ;  /* 0x00000000ee007209 */ /* 0x000fee0007810000 */
[----:B------:R2:W-:Y:S01]  /*106d0*/  MUFU.TANH R191, R114 ;  /* 0x0000007200bf7308 */ /* 0x0005e20000002400 */
[----:B-1----:R-:W-:Y:S09]  /*106e0*/  FMNMX.FTZ R0, R247, R0, !PT ;  /* 0x00000000f7007209 */ /* 0x002ff20007810000 */
[----:B------:R-:W1:Y:S10]  /*106f0*/  MUFU.TANH R250, R63 ;  /* 0x0000003f00fa7308 */ /* 0x000e740000002400 */
[----:B------:R1:W1:Y:S01]  /*10700*/  MUFU.TANH R63, R86 ;  /* 0x00000056003f7308 */ /* 0x0002620000002400 */
[----:B--2---:R-:W-:Y:S04]  /*10710*/  MOV R114, R119 ;  /* 0x0000007700727202 */ /* 0x004fe80000000f00 */
[----:B------:R-:W-:Y:S05]  /*10720*/  FMNMX.FTZ R73, R114, R73, !PT ;  /* 0x0000004972497209 */ /* 0x000fea0007810000 */
[----:B------:R-:W2:Y:S10]  /*10730*/  MUFU.TANH R26, R26 ;  /* 0x0000001a001a7308 */ /* 0x000eb40000002400 */
[----:B------:R-:W2:Y:S01]  /*10740*/  MUFU.TANH R249, R87 ;  /* 0x0000005700f97308 */ /* 0x000ea20000002400 */
[----:B-1----:R-:W-:Y:S02]  /*10750*/  MOV R86, R250 ;  /* 0x000000fa00567202 */ /* 0x002fe40000000f00 */
[----:B------:R-:W-:Y:S07]  /*10760*/  FMNMX.FTZ R0, R63, R0, !PT ;  /* 0x000000003f007209 */ /* 0x000fee0007810000 */
[----:B------:R-:W1:Y:S01]  /*10770*/  MUFU.TANH R187, R98 ;  /* 0x0000006200bb7308 */ /* 0x000e620000002400 */
[----:B--2---:R-:W-:Y:S04]  /*10780*/  FMNMX.FTZ R5, R26, R5, !PT ;  /* 0x000000051a057209 */ /* 0x004fe80007810000 */
[----:B------:R-:W-:Y:S05]  /*10790*/  FMNMX.FTZ R5, R27, R5, !PT ;  /* 0x000000051b057209 */ /* 0x000fea0007810000 */
[----:B------:R1:W-:Y:S01]  /*107a0*/  MUFU.TANH R217, R102 ;  /* 0x0000006600d97308 */ /* 0x0003e20000002400 */
[----:B------:R-:W-:Y:S02]  /*107b0*/  FMNMX.FTZ R5, R30, R5, !PT ;  /* 0x000000051e057209 */ /* 0x000fe40007810000 */
[----:B------:R-:W-:Y:S07]  /*107c0*/  FMNMX.FTZ R0, R249, R0, !PT ;  /* 0x00000000f9007209 */ /* 0x000fee0007810000 */
[----:B------:R-:W2:Y:S10]  /*107d0*/  MUFU.TANH R233, R85 ;  /* 0x0000005500e97308 */ /* 0x000eb40000002400 */
[----:B------:R-:W3:Y:S01]  /*107e0*/  MUFU.TANH R219, R99 ;  /* 0x0000006300db7308 */ /* 0x000ee20000002400 */
[----:B-1----:R-:W-:Y:S04]  /*107f0*/  MOV R102, R187 ;  /* 0x000000bb00667202 */ /* 0x002fe80000000f00 */
[----:B------:R-:W-:Y:S05]  /*10800*/  FMNMX.FTZ R0, R102, R0, !PT ;  /* 0x0000000066007209 */ /* 0x000fea0007810000 */
[----:B------:R3:W1:Y:S01]  /*10810*/  MUFU.TANH R234, R103 ;  /* 0x0000006700ea7308 */ /* 0x0006620000002400 */
[----:B--2---:R-:W-:Y:S09]  /*10820*/  FMNMX.FTZ R73, R233, R73, !PT ;  /* 0x00000049e9497209 */ /* 0x004ff20007810000 */
[----:B------:R-:W-:Y:S10]  /*10830*/  MUFU.TANH R85, R89 ;  /* 0x0000005900557308 */ /* 0x000ff40000002400 */
[----:B------:R-:W2:Y:S01]  /*10840*/  MUFU.TANH R89, R96 ;  /* 0x0000006000597308 */ /* 0x000ea20000002400 */
[----:B---3--:R-:W-:Y:S04]  /*10850*/  MOV R103, R219 ;  /* 0x000000db00677202 */ /* 0x008fe80000000f00 */
[----:B------:R-:W-:Y:S05]  /*10860*/  FMNMX.FTZ R0, R103, R0, !PT ;  /* 0x0000000067007209 */ /* 0x000fea0007810000 */
[----:B------:R-:W3:Y:S01]  /*10870*/  MUFU.TANH R207, R97 ;  /* 0x0000006100cf7308 */ /* 0x000ee20000002400 */
[----:B------:R-:W-:Y:S02]  /*10880*/  FMNMX.FTZ R0, R217, R0, !PT ;  /* 0x00000000d9007209 */ /* 0x000fe40007810000 */
[----:B----4-:R-:W-:Y:S02]  /*10890*/  ISETP.GT.AND P0, PT, R242, R53, PT ;  /* 0x00000035f200720c */ /* 0x010fe40003f04270 */
[----:B-1----:R-:W-:Y:S02]  /*108a0*/  FMNMX.FTZ R0, R234, R0, !PT ;  /* 0x00000000ea007209 */ /* 0x002fe40007810000 */
[----:B------:R-:W-:Y:S03]  /*108b0*/  IADD3 R242, R242, -0x1, RZ ;  /* 0xfffffffff2f27810 */ /* 0x000fe60007ffe0ff */
[----:B------:R3:W-:Y:S01]  /*108c0*/  MUFU.TANH R98, R101 ;  /* 0x0000006500627308 */ /* 0x0007e20000002400 */
[----:B------:R-:W-:Y:S02]  /*108d0*/  FMNMX.FTZ R0, R191, R0, !PT ;  /* 0x00000000bf007209 */ /* 0x000fe40007810000 */
[----:B--2---:R-:W-:Y:S07]  /*108e0*/  FMNMX.FTZ R73, R89, R73, !PT ;  /* 0x0000004959497209 */ /* 0x004fee0007810000 */
[----:B------:R-:W1:Y:S10]  /*108f0*/  MUFU.TANH R31, R31 ;  /* 0x0000001f001f7308 */ /* 0x000e740000002400 */
[----:B------:R-:W2:Y:S01]  /*10900*/  MUFU.TANH R42, R42 ;  /* 0x0000002a002a7308 */ /* 0x000ea20000002400 */
[----:B---3--:R-:W-:Y:S04]  /*10910*/  MOV R101, R207 ;  /* 0x000000cf00657202 */ /* 0x008fe80000000f00 */
[----:B------:R-:W-:Y:S05]  /*10920*/  FMNMX.FTZ R73, R101, R73, !PT ;  /* 0x0000004965497209 */ /* 0x000fea0007810000 */
[----:B------:R-:W3:Y:S01]  /*10930*/  MUFU.TANH R99, R100 ;  /* 0x0000006400637308 */ /* 0x000ee20000002400 */
[----:B-1----:R-:W-:Y:S09]  /*10940*/  FMNMX.FTZ R5, R31, R5, !PT ;  /* 0x000000051f057209 */ /* 0x002ff20007810000 */
[----:B------:R-:W1:Y:S01]  /*10950*/  MUFU.TANH R43, R43 ;  /* 0x0000002b002b7308 */ /* 0x000e620000002400 */
[----:B--2---:R-:W-:Y:S09]  /*10960*/  FMNMX.FTZ R5, R42, R5, !PT ;  /* 0x000000052a057209 */ /* 0x004ff20007810000 */
[----:B------:R-:W2:Y:S01]  /*10970*/  MUFU.TANH R46, R46 ;  /* 0x0000002e002e7308 */ /* 0x000ea20000002400 */
[----:B---3--:R-:W-:Y:S04]  /*10980*/  FMNMX.FTZ R73, R99, R73, !PT ;  /* 0x0000004963497209 */ /* 0x008fe80007810000 */
[----:B------:R-:W-:Y:S05]  /*10990*/  FMNMX.FTZ R73, R98, R73, !PT ;  /* 0x0000004962497209 */ /* 0x000fea0007810000 */
[----:B------:R-:W3:Y:S01]  /*109a0*/  MUFU.TANH R97, R112 ;  /* 0x0000007000617308 */ /* 0x000ee20000002400 */
[----:B-1----:R-:W-:Y:S09]  /*109b0*/  FMNMX.FTZ R5, R43, R5, !PT ;  /* 0x000000052b057209 */ /* 0x002ff20007810000 */
[----:B------:R-:W1:Y:S01]  /*109c0*/  MUFU.TANH R190, R115 ;  /* 0x0000007300be7308 */ /* 0x000e620000002400 */
[----:B--2---:R-:W-:Y:S04]  /*109d0*/  FMNMX.FTZ R5, R46, R5, !PT ;  /* 0x000000052e057209 */ /* 0x004fe80007810000 */
[----:B------:R-:W-:Y:S05]  /*109e0*/  FMNMX.FTZ R5, R199, R5, !PT ;  /* 0x00000005c7057209 */ /* 0x000fea0007810000 */
[----:B------:R-:W2:Y:S01]  /*109f0*/  MUFU.TANH R113, R113 ;  /* 0x0000007100717308 */ /* 0x000ea20000002400 */
[----:B---3--:R-:W-:Y:S09]  /*10a00*/  FMNMX.FTZ R73, R97, R73, !PT ;  /* 0x0000004961497209 */ /* 0x008ff20007810000 */
[----:B------:R-:W3:Y:S01]  /*10a10*/  MUFU.TANH R221, R58 ;  /* 0x0000003a00dd7308 */ /* 0x000ee20000002400 */
[----:B-1----:R-:W-:Y:S09]  /*10a20*/  FMNMX.FTZ R0, R190, R0, !PT ;  /* 0x00000000be007209 */ /* 0x002ff20007810000 */
[----:B------:R1:W-:Y:S01]  /*10a30*/  MUFU.TANH R248, R72 ;  /* 0x0000004800f87308 */ /* 0x0003e20000002400 */
[----:B--2---:R-:W-:Y:S05]  /*10a40*/  FMNMX.FTZ R73, R113, R73, !PT ;  /* 0x0000004971497209 */ /* 0x004fea0007810000 */
[----:B------:R-:W2:Y:S04]  /*10a50*/  SHFL.BFLY PT, R6, R73, 0x2, 0x1f ;  /* 0x0c401f0049067f89 */ /* 0x000ea800000e0000 */
[----:B------:R-:W4:Y:S01]  /*10a60*/  MUFU.TANH R216, R59 ;  /* 0x0000003b00d87308 */ /* 0x000f220000002400 */
[----:B---3--:R-:W-:Y:S09]  /*10a70*/  FMNMX.FTZ R5, R221, R5, !PT ;  /* 0x00000005dd057209 */ /* 0x008ff20007810000 */
[----:B------:R-:W3:Y:S01]  /*10a80*/  MUFU.TANH R251, R62 ;  /* 0x0000003e00fb7308 */ /* 0x000ee20000002400 */
[----:B-1----:R-:W1:Y:S09]  /*10a90*/  SHFL.BFLY PT, R72, R0, 0x2, 0x1f ;  /* 0x0c401f0000487f89 */ /* 0x002e7200000e0000 */
[----:B------:R-:W1:Y:S01]  /*10aa0*/  MUFU.TANH R245, R74 ;  /* 0x0000004a00f57308 */ /* 0x000e620000002400 */
[----:B--2---:R-:W-:Y:S02]  /*10ab0*/  FMNMX.FTZ R73, R73, R6, !PT ;  /* 0x0000000649497209 */ /* 0x004fe40007810000 */
[----:B----4-:R-:W-:Y:S03]  /*10ac0*/  FMNMX.FTZ R5, R216, R5, !PT ;  /* 0x00000005d8057209 */ /* 0x010fe60007810000 */
[----:B------:R-:W2:Y:S04]  /*10ad0*/  SHFL.BFLY PT, R8, R73, 0x1, 0x1f ;  /* 0x0c201f0049087f89 */ /* 0x000ea800000e0000 */
[----:B------:R4:W4:Y:S01]  /*10ae0*/  MUFU.TANH R244, R75 ;  /* 0x0000004b00f47308 */ /* 0x0009220000002400 */
[----:B---3--:R-:W-:Y:S04]  /*10af0*/  MOV R84, R251 ;  /* 0x000000fb00547202 */ /* 0x008fe80000000f00 */
[----:B------:R-:W-:Y:S05]  /*10b00*/  FMNMX.FTZ R5, R84, R5, !PT ;  /* 0x0000000554057209 */ /* 0x000fea0007810000 */
[----:B------:R3:W-:Y:S01]  /*10b10*/  MUFU.TANH R82, R95 ;  /* 0x0000005f00527308 */ /* 0x0007e20000002400 */
[----:B-1----:R-:W-:Y:S02]  /*10b20*/  FMNMX.FTZ R72, R0, R72, !PT ;  /* 0x0000004800487209 */ /* 0x002fe40007810000 */
[----:B------:R-:W-:Y:S02]  /*10b30*/  FMNMX.FTZ R5, R86, R5, !PT ;  /* 0x0000000556057209 */ /* 0x000fe40007810000 */
[----:B------:R-:W-:Y:S01]  /*10b40*/  MOV R215, R245 ;  /* 0x000000f500d77202 */ /* 0x000fe20000000f00 */
[----:B------:R-:W1:Y:S03]  /*10b50*/  SHFL.BFLY PT, R6, R72, 0x1, 0x1f ;  /* 0x0c201f0048067f89 */ /* 0x000e6600000e0000 */
[----:B------:R-:W-:Y:S01]  /*10b60*/  FMNMX.FTZ R5, R215, R5, !PT ;  /* 0x00000005d7057209 */ /* 0x000fe20007810000 */
[----:B------:R-:W1:Y:S01]  /*10b70*/  MUFU.TANH R252, R78 ;  /* 0x0000004e00fc7308 */ /* 0x000e620000002400 */
[----:B--2---:R-:W-:Y:S01]  /*10b80*/  FMNMX.FTZ R73, R73, R8, !PT ;  /* 0x0000000849497209 */ /* 0x004fe20007810000 */
[----:B----4-:R-:W-:Y:S01]  /*10b90*/  FMUL.FTZ R75, R110, c[0x0][0x320] ;  /* 0x0000c8006e4b7a20 */ /* 0x010fe20000410000 */
[----:B------:R-:W-:Y:S03]  /*10ba0*/  MOV R110, R243 ;  /* 0x000000f3006e7202 */ /* 0x000fe60000000f00 */
[----:B------:R-:W-:Y:S04]  /*10bb0*/  FMUL.FTZ R96, R73, c[0x0][0x2d0] ;  /* 0x0000b40049607a20 */ /* 0x000fe80000410000 */
[----:B------:R-:W2:Y:S01]  /*10bc0*/  MUFU.TANH R223, R79 ;  /* 0x0000004f00df7308 */ /* 0x000ea20000002400 */
[--C-:B------:R-:W-:Y:S02]  /*10bd0*/  FFMA.FTZ R8, R20, c[0x0][0x2d0], -R96.reuse ;  /* 0x0000b40014087a23 */ /* 0x100fe40000010860 */
[--C-:B------:R-:W-:Y:S01]  /*10be0*/  FFMA.FTZ R101, R101, c[0x0][0x2d0], -R96.reuse ;  /* 0x0000b40065657a23 */ /* 0x100fe20000010860 */
[----:B---3--:R-:W-:Y:S04]  /*10bf0*/  MOV R95, R244 ;  /* 0x000000f4005f7202 */ /* 0x008fe80000000f00 */
[----:B------:R-:W-:Y:S02]  /*10c00*/  FMNMX.FTZ R5, R95, R5, !PT ;  /* 0x000000055f057209 */ /* 0x000fe40007810000 */
[----:B------:R3:W-:Y:S01]  /*10c10*/  MUFU.EX2 R244, R8 ;  /* 0x0000000800f47308 */ /* 0x0007e20000000800 */
[----:B-1----:R-:W-:Y:S01]  /*10c20*/  FMNMX.FTZ R72, R72, R6, !PT ;  /* 0x0000000648487209 */ /* 0x002fe20007810000 */
[----:B------:R-:W-:Y:S01]  /*10c30*/  FFMA.FTZ R6, R32, c[0x0][0x2d0], -R96 ;  /* 0x0000b40020067a23 */ /* 0x000fe20000010860 */
[----:B------:R-:W-:Y:S04]  /*10c40*/  MOV R115, R252 ;  /* 0x000000fc00737202 */ /* 0x000fe80000000f00 */
[----:B------:R-:W-:Y:S03]  /*10c50*/  FMNMX.FTZ R0, R115, R5, !PT ;  /* 0x0000000573007209 */ /* 0x000fe60007810000 */
[----:B------:R-:W1:Y:S01]  /*10c60*/  MUFU.TANH R119, R94 ;  /* 0x0000005e00777308 */ /* 0x000e620000002400 */
[----:B--2---:R-:W-:Y:S04]  /*10c70*/  MOV R112, R223 ;  /* 0x000000df00707202 */ /* 0x004fe80000000f00 */
[----:B------:R-:W-:Y:S05]  /*10c80*/  FMNMX.FTZ R0, R112, R0, !PT ;  /* 0x0000000070007209 */ /* 0x000fea0007810000 */
[----:B------:R-:W2:Y:S01]  /*10c90*/  MUFU.TANH R83, R106 ;  /* 0x0000006a00537308 */ /* 0x000ea20000002400 */
[----:B------:R-:W-:Y:S01]  /*10ca0*/  FMNMX.FTZ R5, R110, R0, !PT ;  /* 0x000000006e057209 */ /* 0x000fe20007810000 */
[----:B------:R-:W-:Y:S01]  /*10cb0*/  FMUL.FTZ R0, R111, c[0x0][0x320] ;  /* 0x0000c8006f007a20 */ /* 0x000fe20000410000 */
[----:B---3--:R-:W-:Y:S02]  /*10cc0*/  @P0 MOV R8, c[0x0][0x1e0] ;  /* 0x0000780000080a02 */ /* 0x008fe40000000f00 */
[----:B------:R-:W-:Y:S05]  /*10cd0*/  FMNMX.FTZ R5, R220, R5, !PT ;  /* 0x00000005dc057209 */ /* 0x000fea0007810000 */
[----:B------:R3:W-:Y:S01]  /*10ce0*/  MUFU.TANH R74, R0 ;  /* 0x00000000004a7308 */ /* 0x0007e20000002400 */
[----:B-1----:R-:W-:Y:S02]  /*10cf0*/  FMNMX.FTZ R5, R119, R5, !PT ;  /* 0x0000000577057209 */ /* 0x002fe40007810000 */
[----:B------:R-:W-:Y:S02]  /*10d00*/  MOV R94, R249 ;  /* 0x000000f9005e7202 */ /* 0x000fe40000000f00 */
[----:B------:R-:W-:Y:S05]  /*10d10*/  FMNMX.FTZ R5, R82, R5, !PT ;  /* 0x0000000552057209 */ /* 0x000fea0007810000 */
[----:B------:R-:W1:Y:S01]  /*10d20*/  MUFU.TANH R212, R107 ;  /* 0x0000006b00d47308 */ /* 0x000e620000002400 */
[----:B--2---:R-:W-:Y:S02]  /*10d30*/  FMNMX.FTZ R5, R83, R5, !PT ;  /* 0x0000000553057209 */ /* 0x004fe40007810000 */
[----:B------:R-:W-:Y:S07]  /*10d40*/  MOV R106, R248 ;  /* 0x000000f8006a7202 */ /* 0x000fee0000000f00 */
[----:B------:R-:W2:Y:S01]  /*10d50*/  MUFU.TANH R75, R75 ;  /* 0x0000004b004b7308 */ /* 0x000ea20000002400 */
[----:B---3--:R-:W-:Y:S04]  /*10d60*/  FADD.FTZ R0, -R73, R2 ;  /* 0x0000000249007221 */ /* 0x008fe80000010100 */
[----:B------:R-:W-:Y:S05]  /*10d70*/  FMUL.FTZ R2, R0, c[0x0][0x2d0] ;  /* 0x0000b40000027a20 */ /* 0x000fea0000410000 */
[----:B------:R-:W3:Y:S01]  /*10d80*/  MUFU.TANH R41, R41 ;  /* 0x0000002900297308 */ /* 0x000ee20000002400 */
[----:B-1----:R-:W-:Y:S01]  /*10d90*/  FMNMX.FTZ R0, R212, R5, !PT ;  /* 0x00000005d4007209 */ /* 0x002fe20007810000 */
[--C-:B------:R-:W-:Y:S01]  /*10da0*/  FFMA.FTZ R5, R33, c[0x0][0x2d0], -R96.reuse ;  /* 0x0000b40021057a23 */ /* 0x100fe20000010860 */
[----:B------:R-:W-:Y:S07]  /*10db0*/  MOV R107, R247 ;  /* 0x000000f7006b7202 */ /* 0x000fee0000000f00 */
[----:B------:R1:W-:Y:S01]  /*10dc0*/  MUFU.EX2 R9, R5 ;  /* 0x0000000500097308 */ /* 0x0003e20000000800 */
[----:B--2---:R-:W-:Y:S04]  /*10dd0*/  FMNMX.FTZ R0, R75, R0, !PT ;  /* 0x000000004b007209 */ /* 0x004fe80007810000 */
[----:B------:R-:W-:Y:S05]  /*10de0*/  FMNMX.FTZ R0, R74, R0, !PT ;  /* 0x000000004a007209 */ /* 0x000fea0007810000 */
[----:B------:R-:W2:Y:S01]  /*10df0*/  MUFU.TANH R44, R44 ;  /* 0x0000002c002c7308 */ /* 0x000ea20000002400 */
[----:B---3--:R-:W-:Y:S09]  /*10e00*/  FMNMX.FTZ R4, R41, R4, !PT ;  /* 0x0000000429047209 */ /* 0x008ff20007810000 */
[----:B------:R3:W-:Y:S01]  /*10e10*/  MUFU.EX2 R70, R2 ;  /* 0x0000000200467308 */ /* 0x0007e20000000800 */
[----:B-1----:R-:W-:Y:S09]  /*10e20*/  @P0 MOV R5, R10 ;  /* 0x0000000a00050202 */ /* 0x002ff20000000f00 */
[----:B------:R-:W1:Y:S01]  /*10e30*/  MUFU.TANH R45, R45 ;  /* 0x0000002d002d7308 */ /* 0x000e620000002400 */
[----:B--2---:R-:W-:Y:S09]  /*10e40*/  FMNMX.FTZ R4, R44, R4, !PT ;  /* 0x000000042c047209 */ /* 0x004ff20007810000 */
[----:B------:R-:W2:Y:S01]  /*10e50*/  MUFU.TANH R208, R57 ;  /* 0x0000003900d07308 */ /* 0x000ea20000002400 */
[----:B---3--:R-:W-:Y:S02]  /*10e60*/  FADD.FTZ R2, -R72, R3 ;  /* 0x0000000348027221 */ /* 0x008fe40000010100 */
[----:B------:R-:W3:Y:S02]  /*10e70*/  SHFL.BFLY PT, R3, R0, 0x2, 0x1f ;  /* 0x0c401f0000037f89 */ /* 0x000ee400000e0000 */
[----:B------:R-:W-:Y:S05]  /*10e80*/  FMUL.FTZ R2, R2, c[0x0][0x2d0] ;  /* 0x0000b40002027a20 */ /* 0x000fea0000410000 */
[----:B------:R-:W4:Y:S01]  /*10e90*/  MUFU.TANH R206, R61 ;  /* 0x0000003d00ce7308 */ /* 0x000f220000002400 */
[----:B-1----:R-:W-:Y:S04]  /*10ea0*/  FMNMX.FTZ R4, R45, R4, !PT ;  /* 0x000000042d047209 */ /* 0x002fe80007810000 */
[----:B------:R-:W-:Y:S05]  /*10eb0*/  FMNMX.FTZ R4, R205, R4, !PT ;  /* 0x00000004cd047209 */ /* 0x000fea0007810000 */
[----:B------:R-:W1:Y:S01]  /*10ec0*/  MUFU.TANH R240, R76 ;  /* 0x0000004c00f07308 */ /* 0x000e620000002400 */
[----:B--2---:R-:W-:Y:S04]  /*10ed0*/  FMNMX.FTZ R4, R208, R4, !PT ;  /* 0x00000004d0047209 */ /* 0x004fe80007810000 */
[----:B------:R-:W-:Y:S05]  /*10ee0*/  FMNMX.FTZ R4, R204, R4, !PT ;  /* 0x00000004cc047209 */ /* 0x000fea0007810000 */
[----:B------:R-:W2:Y:S01]  /*10ef0*/  MUFU.TANH R230, R77 ;  /* 0x0000004d00e67308 */ /* 0x000ea20000002400 */
[----:B---3--:R-:W-:Y:S01]  /*10f00*/  FMNMX.FTZ R0, R0, R3, !PT ;  /* 0x0000000300007209 */ /* 0x008fe20007810000 */
[----:B------:R-:W-:Y:S02]  /*10f10*/  FFMA.FTZ R3, R17, c[0x0][0x2d0], -R96 ;  /* 0x0000b40011037a23 */ /* 0x000fe40000010860 */
[----:B------:R-:W-:Y:S01]  /*10f20*/  FMUL.FTZ R17, R70, R133 ;  /* 0x0000008546117220 */ /* 0x000fe20000410000 */
[----:B----4-:R-:W-:Y:S04]  /*10f30*/  FMNMX.FTZ R4, R206, R4, !PT ;  /* 0x00000004ce047209 */ /* 0x010fe80007810000 */
[----:B------:R-:W-:Y:S01]  /*10f40*/  FMNMX.FTZ R4, R248, R4, !PT ;  /* 0x00000004f8047209 */ /* 0x000fe20007810000 */
[----:B------:R-:W3:Y:S03]  /*10f50*/  MUFU.TANH R218, R88 ;  /* 0x0000005800da7308 */ /* 0x000ee60000002400 */
[----:B------:R-:W-:Y:S04]  /*10f60*/  FMNMX.FTZ R4, R239, R4, !PT ;  /* 0x00000004ef047209 */ /* 0x000fe80007810000 */
[----:B-1----:R-:W-:Y:S03]  /*10f70*/  FMNMX.FTZ R4, R240, R4, !PT ;  /* 0x00000004f0047209 */ /* 0x002fe60007810000 */
[----:B------:R1:W4:Y:S01]  /*10f80*/  MUFU.TANH R88, R104 ;  /* 0x0000006800587308 */ /* 0x0003220000002400 */
[----:B--2---:R-:W-:Y:S09]  /*10f90*/  FMNMX.FTZ R4, R230, R4, !PT ;  /* 0x00000004e6047209 */ /* 0x004ff20007810000 */
[----:B------:R2:W-:Y:S01]  /*10fa0*/  MUFU.EX2 R245, R3 ;  /* 0x0000000300f57308 */ /* 0x0005e20000000800 */
[----:B---3--:R-:W-:Y:S02]  /*10fb0*/  FMNMX.FTZ R4, R218, R4, !PT ;  /* 0x00000004da047209 */ /* 0x008fe40007810000 */
[----:B------:R-:W-:Y:S02]  /*10fc0*/  MOV R133, R218 ;  /* 0x000000da00857202 */ /* 0x000fe40000000f00 */
[----:B------:R-:W-:Y:S05]  /*10fd0*/  FMNMX.FTZ R4, R85, R4, !PT ;  /* 0x0000000455047209 */ /* 0x000fea0007810000 */
[----:B------:R-:W3:Y:S01]  /*10fe0*/  MUFU.TANH R87, R105 ;  /* 0x0000006900577308 */ /* 0x000ee20000002400 */
[----:B------:R-:W-:Y:S01]  /*10ff0*/  FMNMX.FTZ R4, R91, R4, !PT ;  /* 0x000000045b047209 */ /* 0x000fe20007810000 */
[----:B-1----:R-:W-:Y:S03]  /*11000*/  FMUL.FTZ R104, R72, c[0x0][0x2d0] ;  /* 0x0000b40048687a20 */ /* 0x002fe60000410000 */
[----:B------:R-:W-:Y:S01]  /*11010*/  FMNMX.FTZ R4, R90, R4, !PT ;  /* 0x000000045a047209 */ /* 0x000fe20007810000 */
[--C-:B------:R-:W-:Y:S04]  /*11020*/  FFMA.FTZ R102, R102, c[0x0][0x2d0], -R104.reuse ;  /* 0x0000b40066667a23 */ /* 0x100fe80000010868 */
[----:B------:R-:W1:Y:S01]  /*11030*/  MUFU.TANH R108, R108 ;  /* 0x0000006c006c7308 */ /* 0x000e620000002400 */
[----:B----4-:R-:W-:Y:S01]  /*11040*/  FMNMX.FTZ R4, R88, R4, !PT ;  /* 0x0000000458047209 */ /* 0x010fe20007810000 */
[--C-:B------:R-:W-:Y:S02]  /*11050*/  FFMA.FTZ R103, R103, c[0x0][0x2d0], -R104.reuse ;  /* 0x0000b40067677a23 */ /* 0x100fe40000010868 */
[--C-:B--2---:R-:W-:Y:S06]  /*11060*/  FFMA.FTZ R3, R186, c[0x0][0x2d0], -R104.reuse ;  /* 0x0000b400ba037a23 */ /* 0x104fec0000010868 */
[----:B------:R-:W2:Y:S01]  /*11070*/  MUFU.TANH R109, R109 ;  /* 0x0000006d006d7308 */ /* 0x000ea20000002400 */
[----:B---3--:R-:W-:Y:S09]  /*11080*/  FMNMX.FTZ R4, R87, R4, !PT ;  /* 0x0000000457047209 */ /* 0x008ff20007810000 */
[----:B------:R3:W-:Y:S01]  /*11090*/  MUFU.EX2 R187, R3 ;  /* 0x0000000300bb7308 */ /* 0x0007e20000000800 */
[----:B-1----:R-:W-:Y:S09]  /*110a0*/  FMNMX.FTZ R4, R108, R4, !PT ;  /* 0x000000046c047209 */ /* 0x002ff20007810000 */
[----:B------:R-:W-:Y:S01]  /*110b0*/  MUFU.EX2 R69, R2 ;  /* 0x0000000200457308 */ /* 0x000fe20000000800 */
[----:B--2---:R-:W-:Y:S05]  /*110c0*/  FMNMX.FTZ R4, R109, R4, !PT ;  /* 0x000000046d047209 */ /* 0x004fea0007810000 */
[----:B------:R-:W1:Y:S04]  /*110d0*/  SHFL.BFLY PT, R7, R4, 0x2, 0x1f ;  /* 0x0c401f0004077f89 */ /* 0x000e6800000e0000 */
[----:B------:R-:W-:Y:S01]  /*110e0*/  MUFU.EX2 R32, R6 ;  /* 0x0000000600207308 */ /* 0x000fe20000000800 */
[----:B---3--:R-:W-:Y:S09]  /*110f0*/  FFMA.FTZ R3, R185, c[0x0][0x2d0], -R104 ;  /* 0x0000b400b9037a23 */ /* 0x008ff20000010868 */
[----:B------:R2:W3:Y:S01]  /*11100*/  MUFU.EX2 R209, R3 ;  /* 0x0000000300d17308 */ /* 0x0004e20000000800 */
[----:B-1----:R-:W-:Y:S01]  /*11110*/  FMNMX.FTZ R4, R4, R7, !PT ;  /* 0x0000000704047209 */ /* 0x002fe20007810000 */
[----:B------:R-:W-:Y:S04]  /*11120*/  FFMA.FTZ R7, R21, c[0x0][0x2d0], -R96 ;  /* 0x0000b40015077a23 */ /* 0x000fe80000010860 */
[----:B------:R-:W1:Y:S01]  /*11130*/  SHFL.BFLY PT, R71, R4, 0x1, 0x1f ;  /* 0x0c201f0004477f89 */ /* 0x000e6200000e0000 */
[----:B--2---:R-:W-:Y:S01]  /*11140*/  FFMA.FTZ R3, R18, c[0x0][0x2d0], -R104 ;  /* 0x0000b40012037a23 */ /* 0x004fe20000010868 */
[----:B---3--:R-:W-:Y:S01]  /*11150*/  F2FP.BF16.PACK_AB R77, R209, R187 ;  /* 0x000000bbd14d723e */ /* 0x008fe200000010ff */
[----:B------:R-:W-:Y:S01]  /*11160*/  FMUL.FTZ R18, R69, R134 ;  /* 0x0000008645127220 */ /* 0x000fe20000410000 */
[----:B------:R-:W-:Y:S01]  /*11170*/  MOV R134, R63 ;  /* 0x0000003f00867202 */ /* 0x000fe20000000f00 */
[----:B------:R2:W-:Y:S01]  /*11180*/  MUFU.EX2 R222, R3 ;  /* 0x0000000300de7308 */ /* 0x0005e20000000800 */
[----:B-1----:R-:W-:Y:S01]  /*11190*/  FMNMX.FTZ R71, R4, R71, !PT ;  /* 0x0000004704477209 */ /* 0x002fe20007810000 */
[----:B------:R-:W-:Y:S08]  /*111a0*/  FFMA.FTZ R4, R184, c[0x0][0x2d0], -R96 ;  /* 0x0000b400b8047a23 */ /* 0x000ff00000010860 */
[----:B------:R1:W-:Y:S01]  /*111b0*/  MUFU.EX2 R207, R4 ;  /* 0x0000000400cf7308 */ /* 0x0003e20000000800 */
[C---:B------:R-:W-:Y:S02]  /*111c0*/  FADD.FTZ R2, -R71.reuse, R116 ;  /* 0x0000007447027221 */ /* 0x040fe40000010100 */
[----:B------:R-:W-:Y:S02]  /*111d0*/  FMUL.FTZ R105, R71, c[0x0][0x2d0] ;  /* 0x0000b40047697a20 */ /* 0x000fe40000410000 */
[----:B------:R-:W-:Y:S02]  /*111e0*/  FMUL.FTZ R2, R2, c[0x0][0x2d0] ;  /* 0x0000b40002027a20 */ /* 0x000fe40000410000 */
[--C-:B--2---:R-:W-:Y:S03]  /*111f0*/  FFMA.FTZ R3, R193, c[0x0][0x2d0], -R105.reuse ;  /* 0x0000b400c1037a23 */ /* 0x104fe60000010869 */
[----:B------:R2:W3:Y:S10]  /*11200*/  MUFU.EX2 R68, R2 ;  /* 0x0000000200447308 */ /* 0x0004f40000000800 */
[----:B------:R4:W-:Y:S01]  /*11210*/  MUFU.EX2 R185, R3 ;  /* 0x0000000300b97308 */ /* 0x0009e20000000800 */
[----:B-1----:R-:W-:Y:S09]  /*11220*/  FFMA.FTZ R4, R22, c[0x0][0x2d0], -R104 ;  /* 0x0000b40016047a23 */ /* 0x002ff20000010868 */
[----:B------:R1:W-:Y:S01]  /*11230*/  MUFU.EX2 R111, R4 ;  /* 0x00000004006f7308 */ /* 0x0003e20000000800 */
[--C-:B--2---:R-:W-:Y:S09]  /*11240*/  FFMA.FTZ R2, R118, c[0x0][0x2d0], -R96.reuse ;  /* 0x0000b40076027a23 */ /* 0x104ff20000010860 */
[----:B------:R2:W2:Y:S01]  /*11250*/  MUFU.EX2 R211, R2 ;  /* 0x0000000200d37308 */ /* 0x0004a20000000800 */
[--C-:B----4-:R-:W-:Y:S09]  /*11260*/  FFMA.FTZ R3, R192, c[0x0][0x2d0], -R105.reuse ;  /* 0x0000b400c0037a23 */ /* 0x110ff20000010869 */
[----:B------:R4:W4:Y:S01]  /*11270*/  MUFU.EX2 R186, R3 ;  /* 0x0000000300ba7308 */ /* 0x0009220000000800 */
[--C-:B-1----:R-:W-:Y:S02]  /*11280*/  FFMA.FTZ R4, R29, c[0x0][0x2d0], -R105.reuse ;  /* 0x0000b4001d047a23 */ /* 0x102fe40000010869 */
[----:B---3--:R-:W-:Y:S02]  /*11290*/  FMUL.FTZ R29, R68, R145 ;  /* 0x00000091441d7220 */ /* 0x008fe40000410000 */
[----:B--2---:R-:W-:Y:S01]  /*112a0*/  FFMA.FTZ R2, R16, c[0x0][0x2d0], -R96 ;  /* 0x0000b40010027a23 */ /* 0x004fe20000010860 */
[----:B------:R-:W-:Y:S04]  /*112b0*/  F2FP.BF16.PACK_AB R76, R211, R207 ;  /* 0x000000cfd34c723e */ /* 0x000fe800000010ff */
[----:B------:R-:W-:Y:S01]  /*112c0*/  MUFU.EX2 R16, R4 ;  /* 0x0000000400107308 */ /* 0x000fe20000000800 */
[--C-:B----4-:R-:W-:Y:S01]  /*112d0*/  FFMA.FTZ R3, R12, c[0x0][0x2d0], -R105.reuse ;  /* 0x0000b4000c037a23 */ /* 0x110fe20000010869 */
[----:B------:R-:W-:Y:S08]  /*112e0*/  F2FP.BF16.PACK_AB R64, R186, R185 ;  /* 0x000000b9ba40723e */ /* 0x000ff000000010ff */
[----:B------:R1:W2:Y:S10]  /*112f0*/  MUFU.EX2 R213, R2 ;  /* 0x0000000200d57308 */ /* 0x0002b40000000800 */
[----:B------:R3:W-:Y:S01]  /*11300*/  MUFU.EX2 R219, R3 ;  /* 0x0000000300db7308 */ /* 0x0007e20000000800 */
[----:B-1----:R-:W1:Y:S01]  /*11310*/  SHFL.BFLY PT, R2, R0, 0x1, 0x1f ;  /* 0x0c201f0000027f89 */ /* 0x002e6200000e0000 */
[----:B--2---:R-:W-:Y:S01]  /*11320*/  F2FP.BF16.PACK_AB R78, R245, R213 ;  /* 0x000000d5f54e723e */ /* 0x004fe200000010ff */
[----:B---3--:R-:W-:Y:S07]  /*11330*/  FFMA.FTZ R3, R13, c[0x0][0x2d0], -R105 ;  /* 0x0000b4000d037a23 */ /* 0x008fee0000010869 */
[----:B------:R2:W3:Y:S01]  /*11340*/  MUFU.EX2 R223, R3 ;  /* 0x0000000300df7308 */ /* 0x0004e20000000800 */
[----:B-1----:R-:W-:Y:S01]  /*11350*/  FMNMX.FTZ R2, R0, R2, !PT ;  /* 0x0000000200027209 */ /* 0x002fe20007810000 */
[----:B------:R-:W-:Y:S02]  /*11360*/  FFMA.FTZ R0, R19, c[0x0][0x2d0], -R104 ;  /* 0x0000b40013007a23 */ /* 0x000fe40000010868 */
[----:B------:R-:W-:Y:S01]  /*11370*/  FMUL.FTZ R19, R69, R135 ;  /* 0x0000008745137220 */ /* 0x000fe20000410000 */
[----:B------:R-:W-:Y:S05]  /*11380*/  MOV R135, R95 ;  /* 0x0000005f00877202 */ /* 0x000fea0000000f00 */
[----:B------:R1:W4:Y:S01]  /*11390*/  MUFU.EX2 R243, R0 ;  /* 0x0000000000f37308 */ /* 0x0003220000000800 */
[----:B------:R-:W-:Y:S04]  /*113a0*/  FMUL.FTZ R100, R2, c[0x0][0x2d0] ;  /* 0x0000b40002647a20 */ /* 0x000fe80000410000 */
[--C-:B------:R-:W-:Y:S02]  /*113b0*/  FFMA.FTZ R4, R26, c[0x0][0x2d0], -R100.reuse ;  /* 0x0000b4001a047a23 */ /* 0x100fe40000010864 */
[--C-:B--2---:R-:W-:Y:S01]  /*113c0*/  FFMA.FTZ R3, R195, c[0x0][0x2d0], -R100.reuse ;  /* 0x0000b400c3037a23 */ /* 0x104fe20000010864 */
[----:B---3--:R-:W-:Y:S03]  /*113d0*/  F2FP.BF16.PACK_AB R66, R223, R219 ;  /* 0x000000dbdf42723e */ /* 0x008fe600000010ff */
[----:B------:R2:W-:Y:S01]  /*113e0*/  MUFU.EX2 R118, R3 ;  /* 0x0000000300767308 */ /* 0x0005e20000000800 */
[----:B-1----:R-:W-:Y:S01]  /*113f0*/  FADD.FTZ R0, -R2, R117 ;  /* 0x0000007502007221 */ /* 0x002fe20000010100 */
[----:B----4-:R-:W-:Y:S08]  /*11400*/  F2FP.BF16.PACK_AB R79, R243, R222 ;  /* 0x000000def34f723e */ /* 0x010ff000000010ff */
[----:B------:R1:W-:Y:S01]  /*11410*/  MUFU.EX2 R117, R7 ;  /* 0x0000000700757308 */ /* 0x0003e20000000800 */
[----:B------:R-:W-:Y:S09]  /*11420*/  FMUL.FTZ R0, R0, c[0x0][0x2d0] ;  /* 0x0000b40000007a20 */ /* 0x000ff20000410000 */
[----:B------:R-:W3:Y:S01]  /*11430*/  MUFU.EX2 R0, R0 ;  /* 0x0000000000007308 */ /* 0x000ee20000000800 */
[--C-:B--2---:R-:W-:Y:S09]  /*11440*/  FFMA.FTZ R3, R194, c[0x0][0x2d0], -R100.reuse ;  /* 0x0000b400c2037a23 */ /* 0x104ff20000010864 */
[----:B------:R2:W4:Y:S01]  /*11450*/  MUFU.EX2 R184, R3 ;  /* 0x0000000300b87308 */ /* 0x0005220000000800 */
[----:B-1----:R-:W-:Y:S09]  /*11460*/  @P0 IMAD.WIDE.U32 R6, R242, c[0x0][0x1e0], RZ ;  /* 0x00007800f2060a25 */ /* 0x002ff200078e00ff */
[----:B------:R1:W-:Y:S01]  /*11470*/  MUFU.EX2 R194, R4 ;  /* 0x0000000400c27308 */ /* 0x0003e20000000800 */
[C---:B---3--:R-:W-:Y:S02]  /*11480*/  FMUL.FTZ R26, R0.reuse, R142 ;  /* 0x0000008e001a7220 */ /* 0x048fe40000410000 */
[----:B------:R-:W-:Y:S02]  /*11490*/  FMUL.FTZ R63, R0, R179 ;  /* 0x000000b3003f7220 */ /* 0x000fe40000410000 */
[----:B--2---:R-:W-:Y:S01]  /*114a0*/  FFMA.FTZ R3, R14, c[0x0][0x2d0], -R100 ;  /* 0x0000b4000e037a23 */ /* 0x004fe20000010864 */
[----:B----4-:R-:W-:Y:S04]  /*114b0*/  F2FP.BF16.PACK_AB R65, R184, R118 ;  /* 0x00000076b841723e */ /* 0x010fe800000010ff */
[----:B------:R2:W-:Y:S01]  /*114c0*/  MUFU.EX2 R188, R3 ;  /* 0x0000000300bc7308 */ /* 0x0005e20000000800 */
[----:B-1----:R-:W-:Y:S05]  /*114d0*/  @P0 MOV R4, R54 ;  /* 0x0000003600040202 */ /* 0x002fea0000000f00 */
[----:B------:R-:W-:Y:S04]  /*114e0*/  @P0 IMAD.WIDE.U32 R4, R6, 0x70, R4 ;  /* 0x0000007006040825 */ /* 0x000fe800078e0004 */
[--C-:B------:R-:W-:Y:S02]  /*114f0*/  FFMA.FTZ R6, R27, c[0x0][0x2d0], -R100.reuse ;  /* 0x0000b4001b067a23 */ /* 0x100fe40000010864 */
[----:B------:R-:W-:Y:S01]  /*11500*/  FMUL.FTZ R27, R0, R143 ;  /* 0x0000008f001b7220 */ /* 0x000fe20000410000 */
[----:B------:R-:W-:Y:S01]  /*11510*/  MOV R143, R111 ;  /* 0x0000006f008f7202 */ /* 0x000fe20000000f00 */
[----:B------:R1:W-:Y:S01]  /*11520*/  MUFU.EX2 R195, R6 ;  /* 0x0000000600c37308 */ /* 0x0003e20000000800 */
[----:B------:R-:W-:Y:S01]  /*11530*/  MOV R111, R215 ;  /* 0x000000d7006f7202 */ /* 0x000fe20000000f00 */
[----:B--2---:R-:W-:Y:S08]  /*11540*/  FFMA.FTZ R3, R15, c[0x0][0x2d0], -R100 ;  /* 0x0000b4000f037a23 */ /* 0x004ff00000010864 */
[----:B------:R2:W3:Y:S01]  /*11550*/  MUFU.EX2 R189, R3 ;  /* 0x0000000300bd7308 */ /* 0x0004e20000000800 */
[----:B-1----:R-:W-:Y:S01]  /*11560*/  @P0 LEA R6, P2, R4, c[0x0][0x1c8], 0x1 ;  /* 0x0000720004060a11 */ /* 0x002fe200078408ff */
[--C-:B--2---:R-:W-:Y:S01]  /*11570*/  FFMA.FTZ R3, R23, c[0x0][0x2d0], -R104.reuse ;  /* 0x0000b40017037a23 */ /* 0x104fe20000010868 */
[----:B---3--:R-:W-:Y:S07]  /*11580*/  F2FP.BF16.PACK_AB R67, R189, R188 ;  /* 0x000000bcbd43723e */ /* 0x008fee00000010ff */
[----:B------:R1:W-:Y:S02]  /*11590*/  MUFU.EX2 R193, R3 ;  /* 0x0000000300c17308 */ /* 0x0003e40000000800 */
[--C-:B-1----:R-:W-:Y:S08]  /*115a0*/  FFMA.FTZ R3, R34, c[0x0][0x2d0], -R104.reuse ;  /* 0x0000b40022037a23 */ /* 0x102ff00000010868 */
[----:B------:R1:W-:Y:S02]  /*115b0*/  MUFU.EX2 R33, R3 ;  /* 0x0000000300217308 */ /* 0x0003e40000000800 */
[----:B-1----:R-:W-:Y:S01]  /*115c0*/  FFMA.FTZ R3, R35, c[0x0][0x2d0], -R104 ;  /* 0x0000b40023037a23 */ /* 0x002fe20000010868 */
[----:B------:R-:W-:Y:S01]  /*115d0*/  MOV R35, R9 ;  /* 0x0000000900237202 */ /* 0x000fe20000000f00 */
[----:B------:R-:W-:Y:S06]  /*115e0*/  FFMA.FTZ R9, R30, c[0x0][0x2d0], -R100 ;  /* 0x0000b4001e097a23 */ /* 0x000fec0000010864 */
[----:B------:R1:W-:Y:S01]  /*115f0*/  MUFU.EX2 R52, R3 ;  /* 0x0000000300347308 */ /* 0x0003e20000000800 */
[----:B------:R-:W-:Y:S09]  /*11600*/  FMUL.FTZ R30, R0, R146 ;  /* 0x00000092001e7220 */ /* 0x000ff20000410000 */
[----:B------:R-:W-:Y:S01]  /*11610*/  MUFU.EX2 R197, R9 ;  /* 0x0000000900c57308 */ /* 0x000fe20000000800 */
[--C-:B-1----:R-:W-:Y:S02]  /*11620*/  FFMA.FTZ R3, R24, c[0x0][0x2d0], -R105.reuse ;  /* 0x0000b40018037a23 */ /* 0x102fe40000010869 */
[C---:B------:R-:W-:Y:S07]  /*11630*/  FMUL.FTZ R24, R68.reuse, R140 ;  /* 0x0000008c44187220 */ /* 0x040fee0000410000 */
[----:B------:R1:W-:Y:S02]  /*11640*/  MUFU.EX2 R116, R3 ;  /* 0x0000000300747308 */ /* 0x0003e40000000800 */
[--C-:B-1----:R-:W-:Y:S02]  /*11650*/  FFMA.FTZ R3, R25, c[0x0][0x2d0], -R105.reuse ;  /* 0x0000b40019037a23 */ /* 0x102fe40000010869 */
[----:B------:R-:W-:Y:S01]  /*11660*/  FMUL.FTZ R25, R68, R141 ;  /* 0x0000008d44197220 */ /* 0x000fe20000410000 */
[----:B------:R-:W-:Y:S05]  /*11670*/  MOV R141, R35 ;  /* 0x00000023008d7202 */ /* 0x000fea0000000f00 */
[----:B------:R1:W-:Y:S01]  /*11680*/  MUFU.EX2 R192, R3 ;  /* 0x0000000300c07308 */ /* 0x0003e20000000800 */
[C---:B------:R-:W-:Y:S01]  /*11690*/  FMUL.FTZ R35, R69.reuse, R151 ;  /* 0x0000009745237220 */ /* 0x040fe20000410000 */
[----:B------:R-:W-:Y:S01]  /*116a0*/  MOV R151, R80 ;  /* 0x0000005000977202 */ /* 0x000fe20000000f00 */
[----:B-1----:R-:W-:Y:S02]  /*116b0*/  FFMA.FTZ R3, R28, c[0x0][0x2d0], -R105 ;  /* 0x0000b4001c037a23 */ /* 0x002fe40000010869 */
[----:B------:R-:W-:Y:S05]  /*116c0*/  FMUL.FTZ R28, R68, R144 ;  /* 0x00000090441c7220 */ /* 0x000fea0000410000 */
[----:B------:R1:W2:Y:S02]  /*116d0*/  MUFU.EX2 R34, R3 ;  /* 0x0000000300227308 */ /* 0x0002a40000000800 */
[----:B-1----:R-:W-:Y:S02]  /*116e0*/  @P0 SHF.R.S32.HI R3, RZ, 0x1f, R242 ;  /* 0x0000001fff030819 */ /* 0x002fe400000114f2 */
[----:B--2---:R-:W-:Y:S01]  /*116f0*/  MOV R142, R34 ;  /* 0x00000022008e7202 */ /* 0x004fe20000000f00 */
[----:B------:R-:W-:Y:S01]  /*11700*/  FMUL.FTZ R34, R69, R150 ;  /* 0x0000009645227220 */ /* 0x000fe20000410000 */
[----:B------:R-:W-:Y:S01]  /*11710*/  MOV R150, R81 ;  /* 0x0000005100967202 */ /* 0x000fe20000000f00 */
[----:B------:R-:W-:Y:S04]  /*11720*/  @P0 IMAD R3, R3, c[0x0][0x1e0], RZ ;  /* 0x0000780003030a24 */ /* 0x000fe800078e02ff */
[----:B------:R-:W-:Y:S05]  /*11730*/  @P0 IMAD R3, R242, c[0x0][0x1e4], R3 ;  /* 0x00007900f2030a24 */ /* 0x000fea00078e0203 */
[----:B------:R-:W-:Y:S05]  /*11740*/  @P0 IADD3 R3, R7, R3, RZ ;  /* 0x0000000307030210 */ /* 0x000fea0007ffe0ff */
[----:B------:R-:W-:Y:S01]  /*11750*/  @P0 IMAD R7, R3, 0x70, RZ ;  /* 0x0000007003070824 */ /* 0x000fe200078e02ff */
[----:B------:R-:W-:Y:S04]  /*11760*/  @P0 SHF.L.U32 R3, R8, 0x5, RZ ;  /* 0x0000000508030819 */ /* 0x000fe800000006ff */
[----:B------:R-:W-:Y:S01]  /*11770*/  @P0 IADD3 R7, R5, R7, RZ ;  /* 0x0000000705070210 */ /* 0x000fe20007ffe0ff */
[----:B------:R-:W-:Y:S01]  /*11780*/  FFMA.FTZ R5, R31, c[0x0][0x2d0], -R100 ;  /* 0x0000b4001f057a23 */ /* 0x000fe20000010864 */
[----:B------:R-:W-:Y:S01]  /*11790*/  @P0 IADD3 R10, P1, R6, R3, RZ ;  /* 0x00000003060a0210 */ /* 0x000fe20007f3e0ff */
[----:B------:R-:W-:Y:S01]  /*117a0*/  FMUL.FTZ R31, R0, R147 ;  /* 0x00000093001f7220 */ /* 0x000fe20000410000 */
[----:B------:R-:W-:Y:S01]  /*117b0*/  @P0 LEA.HI.X R7, R4, c[0x0][0x1cc], R7, 0x1, P2 ;  /* 0x0000730004070a11 */ /* 0x000fe200010f0c07 */
[----:B------:R1:W-:Y:S01]  /*117c0*/  MUFU.EX2 R196, R5 ;  /* 0x0000000500c47308 */ /* 0x0003e20000000800 */
[----:B------:R-:W-:Y:S02]  /*117d0*/  @P0 SHF.L.U64.HI R4, R8, R246, c[0x0][0x1e4] ;  /* 0x0000790008040619 */ /* 0x000fe400000102f6 */
[-C--:B------:R-:W-:Y:S01]  /*117e0*/  @P0 IADD3 R14, P3, R10, R3.reuse, RZ ;  /* 0x000000030a0e0210 */ /* 0x080fe20007f7e0ff */
[----:B------:R2:W-:Y:S01]  /*117f0*/  @P0 LDGSTS.E.BYPASS.LTC128B.128 [R241+0x3900], [R6.64], !P6 ;  /* 0x0390000006f10fae */ /* 0x0005e2000f101d48 */
[-C--:B------:R-:W-:Y:S02]  /*11800*/  @P0 IADD3.X R11, R7, R4.reuse, RZ, P1, !PT ;  /* 0x00000004070b0210 */ /* 0x080fe40000ffe4ff */
[-C--:B------:R-:W-:Y:S02]  /*11810*/  @P0 IADD3 R12, P2, R14, R3.reuse, RZ ;  /* 0x000000030e0c0210 */ /* 0x080fe40007f5e0ff */
[-C--:B------:R-:W-:Y:S02]  /*11820*/  @P0 IADD3.X R15, R11, R4.reuse, RZ, P3, !PT ;  /* 0x000000040b0f0210 */ /* 0x080fe40001ffe4ff */
[-C--:B------:R-:W-:Y:S01]  /*11830*/  @P0 IADD3 R8, P1, R12, R3.reuse, RZ ;  /* 0x000000030c080210 */ /* 0x080fe20007f3e0ff */
[----:B------:R3:W-:Y:S01]  /*11840*/  @P0 LDGSTS.E.BYPASS.LTC128B.128 [R241+0x4100], [R10.64], !P6 ;  /* 0x041000000af10fae */ /* 0x0007e2000f101d48 */
[-C--:B------:R-:W-:Y:S04]  /*11850*/  @P0 IADD3.X R13, R15, R4.reuse, RZ, P2, !PT ;  /* 0x000000040f0d0210 */ /* 0x080fe800017fe4ff */
[-C--:B------:R-:W-:Y:S03]  /*11860*/  @P0 IADD3.X R9, R13, R4.reuse, RZ, P1, !PT ;  /* 0x000000040d090210 */ /* 0x080fe60000ffe4ff */
[----:B------:R4:W-:Y:S01]  /*11870*/  @P0 LDGSTS.E.BYPASS.LTC128B.128 [R241+0x4900], [R14.64], !P6 ;  /* 0x049000000ef10fae */ /* 0x0009e2000f101d48 */
[--C-:B-1----:R-:W-:Y:S07]  /*11880*/  FFMA.FTZ R5, R36, c[0x0][0x2d0], -R96.reuse ;  /* 0x0000b40024057a23 */ /* 0x102fee0000010860 */
[----:B------:R1:W-:Y:S01]  /*11890*/  @P0 LDGSTS.E.BYPASS.LTC128B.128 [R241+0x5100], [R12.64], !P6 ;  /* 0x051000000cf10fae */ /* 0x0003e2000f101d48 */
[----:B------:R1:W1:Y:S01]  /*118a0*/  MUFU.EX2 R58, R5 ;  /* 0x00000005003a7308 */ /* 0x0002620000000800 */
[-C--:B--2---:R-:W-:Y:S04]  /*118b0*/  @P0 IADD3 R6, P2, R8, R3.reuse, RZ ;  /* 0x0000000308060210 */ /* 0x084fe80007f5e0ff */
[----:B------:R-:W-:Y:S02]  /*118c0*/  @P0 IADD3.X R7, R9, R4, RZ, P2, !PT ;  /* 0x0000000409070210 */ /* 0x000fe400017fe4ff */
[----:B------:R2:W-:Y:S01]  /*118d0*/  @P0 LDGSTS.E.BYPASS.LTC128B.128 [R241+0x5900], [R8.64], !P6 ;  /* 0x0590000008f10fae */ /* 0x0005e2000f101d48 */
[----:B---3--:R-:W-:Y:S01]  /*118e0*/  @P0 IADD3 R10, P1, R6, R3, RZ ;  /* 0x00000003060a0210 */ /* 0x008fe20007f3e0ff */
[--C-:B------:R-:W-:Y:S01]  /*118f0*/  FFMA.FTZ R3, R48, c[0x0][0x2d0], -R96.reuse ;  /* 0x0000b40030037a23 */ /* 0x100fe20000010860 */
[----:B------:R-:W-:Y:S02]  /*11900*/  MOV R48, R52 ;  /* 0x0000003400307202 */ /* 0x000fe40000000f00 */
[----:B------:R-:W-:Y:S01]  /*11910*/  @P0 IADD3.X R11, R7, R4, RZ, P1, !PT ;  /* 0x00000004070b0210 */ /* 0x000fe20000ffe4ff */
[----:B------:R3:W3:Y:S02]  /*11920*/  MUFU.EX2 R61, R3 ;  /* 0x00000003003d7308 */ /* 0x0006e40000000800 */
[----:B------:R3:W-:Y:S01]  /*11930*/  @P0 LDGSTS.E.BYPASS.LTC128B.128 [R241+0x6100], [R6.64], !P6 ;  /* 0x0610000006f10fae */ /* 0x0007e2000f101d48 */
[----:B------:R-:W-:Y:S01]  /*11940*/  FMUL.FTZ R4, R70, R120 ;  /* 0x0000007846047220 */ /* 0x000fe20000410000 */
[----:B------:R-:W-:Y:S01]  /*11950*/  MOV R120, R82 ;  /* 0x0000005200787202 */ /* 0x000fe20000000f00 */
[C---:B----4-:R-:W-:Y:S01]  /*11960*/  FMUL.FTZ R14, R0.reuse, R130 ;  /* 0x00000082000e7220 */ /* 0x050fe20000410000 */
[----:B------:R-:W-:Y:S01]  /*11970*/  MOV R130, R32 ;  /* 0x0000002000827202 */ /* 0x000fe20000000f00 */
[----:B------:R-:W-:Y:S01]  /*11980*/  FMUL.FTZ R15, R0, R131 ;  /* 0x00000083000f7220 */ /* 0x000fe20000410000 */
[----:B------:R-:W-:Y:S01]  /*11990*/  MOV R140, R48 ;  /* 0x00000030008c7202 */ /* 0x000fe20000000f00 */
[----:B------:R-:W-:Y:S01]  /*119a0*/  FMUL.FTZ R32, R70, R148 ;  /* 0x0000009446207220 */ /* 0x000fe20000410000 */
[----:B------:R4:W-:Y:S01]  /*119b0*/  @P0 LDGSTS.E.BYPASS.LTC128B.128 [R241+0x6900], [R10.64], !P6 ;  /* 0x069000000af10fae */ /* 0x0009e2000f101d48 */
[--C-:B-1----:R-:W-:Y:S01]  /*119c0*/  FFMA.FTZ R5, R37, c[0x0][0x2d0], -R96.reuse ;  /* 0x0000b40025057a23 */ /* 0x102fe20000010860 */
[----:B------:R-:W-:Y:S01]  /*119d0*/  MOV R148, R214 ;  /* 0x000000d600947202 */ /* 0x000fe20000000f00 */
[C---:B------:R-:W-:Y:S01]  /*119e0*/  FMUL.FTZ R12, R68.reuse, R128 ;  /* 0x00000080440c7220 */ /* 0x040fe20000410000 */
[----:B------:R-:W-:Y:S01]  /*119f0*/  MOV R146, R58 ;  /* 0x0000003a00927202 */ /* 0x000fe20000000f00 */
[----:B------:R1:W1:Y:S01]  /*11a00*/  MUFU.EX2 R57, R5 ;  /* 0x0000000500397308 */ /* 0x0002620000000800 */
[----:B------:R-:W-:Y:S01]  /*11a10*/  FMUL.FTZ R13, R68, R129 ;  /* 0x00000081440d7220 */ /* 0x000fe20000410000 */
[----:B------:R-:W-:Y:S01]  /*11a20*/  MOV R129, R33 ;  /* 0x0000002100817202 */ /* 0x000fe20000000f00 */
[----:B------:R-:W1:Y:S01]  /*11a30*/  LDSM.16.MT88.4 R20, [R224] ;  /* 0x00000000e014783b */ /* 0x000e620000004200 */
[----:B------:R-:W-:Y:S01]  /*11a40*/  FMUL.FTZ R33, R70, R149 ;  /* 0x0000009546217220 */ /* 0x000fe20000410000 */
[----:B------:R-:W-:Y:S01]  /*11a50*/  MOV R149, R93 ;  /* 0x0000005d00957202 */ /* 0x000fe20000000f00 */
[C---:B--2---:R-:W-:Y:S01]  /*11a60*/  FMUL.FTZ R8, R68.reuse, R124 ;  /* 0x0000007c44087220 */ /* 0x044fe20000410000 */
[----:B------:R-:W-:Y:S01]  /*11a70*/  MOV R124, R88 ;  /* 0x00000058007c7202 */ /* 0x000fe20000000f00 */
[----:B------:R-:W-:Y:S01]  /*11a80*/  FMUL.FTZ R9, R68, R125 ;  /* 0x0000007d44097220 */ /* 0x000fe20000410000 */
[----:B------:R-:W-:Y:S01]  /*11a90*/  MOV R125, R87 ;  /* 0x00000057007d7202 */ /* 0x000fe20000000f00 */
[----:B---3--:R-:W-:Y:S01]  /*11aa0*/  FFMA.FTZ R3, R49, c[0x0][0x2d0], -R96 ;  /* 0x0000b40031037a23 */ /* 0x008fe20000010860 */
[----:B------:R-:W-:Y:S01]  /*11ab0*/  MOV R49, R16 ;  /* 0x0000001000317202 */ /* 0x000fe20000000f00 */
[C---:B------:R-:W-:Y:S01]  /*11ac0*/  FMUL.FTZ R16, R70.reuse, R132 ;  /* 0x0000008446107220 */ /* 0x040fe20000410000 */
[----:B------:R-:W-:Y:S01]  /*11ad0*/  LDSM.16.MT88.4 R52, [R225] ;  /* 0x00000000e134783b */ /* 0x000fe20000004200 */
[----:B------:R-:W2:Y:S01]  /*11ae0*/  MUFU.EX2 R59, R3 ;  /* 0x00000003003b7308 */ /* 0x000ea20000000800 */
[C---:B------:R-:W-:Y:S01]  /*11af0*/  FMUL.FTZ R6, R69.reuse, R122 ;  /* 0x0000007a45067220 */ /* 0x040fe20000410000 */
[----:B------:R-:W-:Y:S01]  /*11b00*/  MOV R122, R83 ;  /* 0x00000053007a7202 */ /* 0x000fe20000000f00 */
[----:B------:R-:W-:Y:S01]  /*11b10*/  FMUL.FTZ R7, R69, R123 ;  /* 0x0000007b45077220 */ /* 0x000fe20000410000 */
[----:B------:R-:W-:Y:S01]  /*11b20*/  MOV R147, R49 ;  /* 0x0000003100937202 */ /* 0x000fe20000000f00 */
[----:B------:R-:W-:Y:S01]  /*11b30*/  FMUL.FTZ R48, R70, R164 ;  /* 0x000000a446307220 */ /* 0x000fe20000410000 */
[----:B------:R-:W-:Y:S01]  /*11b40*/  MOV R132, R85 ;  /* 0x0000005500847202 */ /* 0x000fe20000000f00 */
[----:B------:R-:W-:Y:S01]  /*11b50*/  LDSM.16.MT88.4 R80, [R227] ;  /* 0x00000000e350783b */ /* 0x000fe20000004200 */
[----:B----4-:R-:W-:Y:S01]  /*11b60*/  FMUL.FTZ R10, R0, R126 ;  /* 0x0000007e000a7220 */ /* 0x010fe20000410000 */
[----:B------:R-:W-:Y:S01]  /*11b70*/  MOV R131, R61 ;  /* 0x0000003d00837202 */ /* 0x000fe20000000f00 */
[----:B-1----:R-:W-:Y:S01]  /*11b80*/  FMUL.FTZ R5, R70, R121 ;  /* 0x0000007946057220 */ /* 0x002fe20000410000 */
[----:B------:R-:W-:Y:S01]  /*11b90*/  MOV R126, R89 ;  /* 0x00000059007e7202 */ /* 0x000fe20000000f00 */
[----:B------:R-:W-:Y:S01]  /*11ba0*/  FMUL.FTZ R11, R0, R127 ;  /* 0x0000007f000b7220 */ /* 0x000fe20000410000 */
[----:B------:R-:W-:Y:S01]  /*11bb0*/  MOV R123, R94 ;  /* 0x0000005e007b7202 */ /* 0x000fe20000000f00 */
[----:B------:R-:W-:Y:S01]  /*11bc0*/  FMUL.FTZ R49, R70, R165 ;  /* 0x000000a546317220 */ /* 0x000fe20000410000 */
[----:B------:R-:W0:Y:S01]  /*11bd0*/  LDGDEPBAR ;  /* 0x00000000000079af */ /* 0x000e220000000000 */
[----:B------:R-:W-:Y:S01]  /*11be0*/  MOV R145, R57 ;  /* 0x0000003900917202 */ /* 0x000fe20000000f00 */
[----:B------:R-:W-:Y:S01]  /*11bf0*/  FMUL.FTZ R57, R68, R173 ;  /* 0x000000ad44397220 */ /* 0x000fe20000410000 */
[----:B------:R-:W-:Y:S01]  /*11c00*/  MOV R121, R106 ;  /* 0x0000006a00797202 */ /* 0x000fe20000000f00 */
[----:B------:R-:W-:Y:S01]  /*11c10*/  FMUL.FTZ R58, R0, R174 ;  /* 0x000000ae003a7220 */ /* 0x000fe20000410000 */
[----:B------:R-:W-:Y:S01]  /*11c20*/  MOV R106, R91 ;  /* 0x0000005b006a7202 */ /* 0x000fe20000000f00 */
[----:B------:R-:W-:Y:S02]  /*11c30*/  FMUL.FTZ R61, R68, R177 ;  /* 0x000000b1443d7220 */ /* 0x000fe40000410000 */
[--C-:B------:R-:W-:Y:S01]  /*11c40*/  FFMA.FTZ R124, R124, c[0x0][0x2d0], -R105.reuse ;  /* 0x0000b4007c7c7a23 */ /* 0x100fe20000010869 */
[----:B--2---:R-:W-:Y:S01]  /*11c50*/  MOV R127, R59 ;  /* 0x0000003b007f7202 */ /* 0x004fe20000000f00 */
[--C-:B------:R-:W-:Y:S02]  /*11c60*/  FFMA.FTZ R3, R38, c[0x0][0x2d0], -R104.reuse ;  /* 0x0000b40026037a23 */ /* 0x100fe40000010868 */
[----:B------:R-:W-:Y:S01]  /*11c70*/  FMUL.FTZ R59, R0, R175 ;  /* 0x000000af003b7220 */ /* 0x000fe20000410000 */
[-C--:B------:R-:W-:Y:S01]  /*11c80*/  HMMA.16816.F32.BF16 R4, R76, R20.reuse, R4 ;  /* 0x000000144c04723c */ /* 0x080fe20000041804 */
[----:B------:R1:W-:Y:S04]  /*11c90*/  MUFU.EX2 R250, R3 ;  /* 0x0000000300fa7308 */ /* 0x0003e80000000800 */
[--C-:B------:R-:W-:Y:S02]  /*11ca0*/  FFMA.FTZ R125, R125, c[0x0][0x2d0], -R105.reuse ;  /* 0x0000b4007d7d7a23 */ /* 0x100fe40000010869 */
[--C-:B------:R-:W-:Y:S01]  /*11cb0*/  FFMA.FTZ R106, R106, c[0x0][0x2d0], -R105.reuse ;  /* 0x0000b4006a6a7a23 */ /* 0x100fe20000010869 */
[C---:B------:R-:W-:Y:S07]  /*11cc0*/  HMMA.16816.F32.BF16 R8, R64.reuse, R20, R8 ;  /* 0x000000144008723c */ /* 0x040fee0000041808 */
[C---:B------:R-:W-:Y:S01]  /*11cd0*/  FMUL.FTZ R20, R70.reuse, R136 ;  /* 0x0000008846147220 */ /* 0x040fe20000410000 */
[-C--:B------:R-:W-:Y:S04]  /*11ce0*/  HMMA.16816.F32.BF16 R12, R64, R22.reuse, R12 ;  /* 0x00000016400c723c */ /* 0x080fe8000004180c */
[----:B------:R-:W-:Y:S01]  /*11cf0*/  FMUL.FTZ R21, R70, R137 ;  /* 0x0000008946157220 */ /* 0x000fe20000410000 */
[----:B------:R-:W-:Y:S02]  /*11d00*/  MOV R136, R192 ;  /* 0x000000c000887202 */ /* 0x000fe40000000f00 */
[----:B------:R-:W-:Y:S01]  /*11d10*/  MOV R137, R193 ;  /* 0x000000c100897202 */ /* 0x000fe20000000f00 */
[C---:B------:R-:W-:Y:S04]  /*11d20*/  HMMA.16816.F32.BF16 R16, R76.reuse, R22, R16 ;  /* 0x000000164c10723c */ /* 0x040fe80000041810 */
[--C-:B-1----:R-:W-:Y:S01]  /*11d30*/  FFMA.FTZ R3, R39, c[0x0][0x2d0], -R104.reuse ;  /* 0x0000b40027037a23 */ /* 0x102fe20000010868 */
[----:B------:R-:W-:Y:S01]  /*11d40*/  MOV R193, R217 ;  /* 0x000000d900c17202 */ /* 0x000fe20000000f00 */
[----:B------:R-:W1:Y:S01]  /*11d50*/  LDSM.16.MT88.4 R36, [R228] ;  /* 0x00000000e424783b */ /* 0x000e620000004200 */
[C---:B------:R-:W-:Y:S01]  /*11d60*/  FMUL.FTZ R22, R69.reuse, R138 ;  /* 0x0000008a45167220 */ /* 0x040fe20000410000 */
[----:B------:R2:W-:Y:S01]  /*11d70*/  MUFU.EX2 R251, R3 ;  /* 0x0000000300fb7308 */ /* 0x0005e20000000800 */
[----:B------:R-:W-:Y:S03]  /*11d80*/  FMUL.FTZ R23, R69, R139 ;  /* 0x0000008b45177220 */ /* 0x000fe60000410000 */
[----:B------:R-:W-:Y:S02]  /*11d90*/  MOV R139, R116 ;  /* 0x00000074008b7202 */ /* 0x000fe40000000f00 */
[----:B------:R-:W-:Y:S02]  /*11da0*/  MOV R116, R220 ;  /* 0x000000dc00747202 */ /* 0x000fe40000000f00 */
[----:B------:R-:W-:Y:S02]  /*11db0*/  MOV R138, R117 ;  /* 0x00000075008a7202 */ /* 0x000fe40000000f00 */
[----:B------:R-:W-:Y:S02]  /*11dc0*/  MOV R117, R107 ;  /* 0x0000006b00757202 */ /* 0x000fe40000000f00 */
[----:B------:R-:W-:Y:S02]  /*11dd0*/  MOV R107, R90 ;  /* 0x0000005a006b7202 */ /* 0x000fe40000000f00 */
[----:B------:R-:W-:Y:S03]  /*11de0*/  LDSM.16.MT88.4 R88, [R228+0x800] ;  /* 0x00080000e458783b */ /* 0x000fe60000004200 */
[--C-:B------:R-:W-:Y:S02]  /*11df0*/  FFMA.FTZ R107, R107, c[0x0][0x2d0], -R105.reuse ;  /* 0x0000b4006b6b7a23 */ /* 0x100fe40000010869 */
[--C-:B--2---:R-:W-:Y:S02]  /*11e00*/  FFMA.FTZ R3, R50, c[0x0][0x2d0], -R104.reuse ;  /* 0x0000b40032037a23 */ /* 0x104fe40000010868 */
[----:B------:R-:W-:Y:S02]  /*11e10*/  FMUL.FTZ R50, R69, R166 ;  /* 0x000000a645327220 */ /* 0x000fe40000410000 */
[----:B------:R2:W-:Y:S01]  /*11e20*/  MUFU.EX2 R252, R3 ;  /* 0x0000000300fc7308 */ /* 0x0005e20000000800 */
[-C--:B-1----:R-:W-:Y:S08]  /*11e30*/  HMMA.16816.F32.BF16 R20, R76, R36.reuse, R20 ;  /* 0x000000244c14723c */ /* 0x082ff00000041814 */
[C---:B------:R-:W-:Y:S04]  /*11e40*/  HMMA.16816.F32.BF16 R24, R64.reuse, R36, R24 ;  /* 0x000000244018723c */ /* 0x040fe80000041818 */
[----:B--2---:R-:W-:Y:S04]  /*11e50*/  FFMA.FTZ R3, R51, c[0x0][0x2d0], -R104 ;  /* 0x0000b40033037a23 */ /* 0x004fe80000010868 */
[-C--:B------:R-:W-:Y:S01]  /*11e60*/  HMMA.16816.F32.BF16 R28, R64, R38.reuse, R28 ;  /* 0x00000026401c723c */ /* 0x080fe2000004181c */
[----:B------:R1:W2:Y:S03]  /*11e70*/  MUFU.EX2 R62, R3 ;  /* 0x00000003003e7308 */ /* 0x0002a60000000800 */
[C---:B------:R-:W-:Y:S02]  /*11e80*/  FMUL.FTZ R36, R70.reuse, R152 ;  /* 0x0000009846247220 */ /* 0x040fe40000410000 */
[----:B------:R-:W-:Y:S02]  /*11e90*/  FMUL.FTZ R37, R70, R153 ;  /* 0x0000009946257220 */ /* 0x000fe40000410000 */
[C---:B------:R-:W-:Y:S04]  /*11ea0*/  HMMA.16816.F32.BF16 R32, R76.reuse, R38, R32 ;  /* 0x000000264c20723c */ /* 0x040fe80000041820 */
[C---:B------:R-:W-:Y:S03]  /*11eb0*/  FMUL.FTZ R51, R69.reuse, R167 ;  /* 0x000000a745337220 */ /* 0x040fe60000410000 */
[C---:B------:R-:W-:Y:S02]  /*11ec0*/  FMUL.FTZ R39, R69.reuse, R155 ;  /* 0x0000009b45277220 */ /* 0x040fe40000410000 */
[----:B------:R-:W-:Y:S07]  /*11ed0*/  FMUL.FTZ R38, R69, R154 ;  /* 0x0000009a45267220 */ /* 0x000fee0000410000 */
[-C--:B------:R-:W-:Y:S03]  /*11ee0*/  HMMA.16816.F32.BF16 R36, R76, R52.reuse, R36 ;  /* 0x000000344c24723c */ /* 0x080fe60000041824 */
[--C-:B-1----:R-:W-:Y:S01]  /*11ef0*/  FFMA.FTZ R3, R40, c[0x0][0x2d0], -R105.reuse ;  /* 0x0000b40028037a23 */ /* 0x102fe20000010869 */
[----:B--2---:R-:W-:Y:S01]  /*11f00*/  MOV R128, R62 ;  /* 0x0000003e00807202 */ /* 0x004fe20000000f00 */
[----:B------:R-:W-:Y:S01]  /*11f10*/  FMUL.FTZ R40, R68, R156 ;  /* 0x0000009c44287220 */ /* 0x000fe20000410000 */
[----:B------:R-:W-:Y:S01]  /*11f20*/  MOV R156, R92 ;  /* 0x0000005c009c7202 */ /* 0x000fe20000000f00 */
[----:B------:R1:W-:Y:S01]  /*11f30*/  MUFU.EX2 R249, R3 ;  /* 0x0000000300f97308 */ /* 0x0003e20000000800 */
[----:B------:R-:W-:Y:S01]  /*11f40*/  FMUL.FTZ R62, R0, R178 ;  /* 0x000000b2003e7220 */ /* 0x000fe20000410000 */
[----:B------:R-:W-:Y:S03]  /*11f50*/  LDSM.16.MT88.4 R92, [R225+0x800] ;  /* 0x00080000e15c783b */ /* 0x000fe60000004200 */
[----:B------:R-:W-:Y:S02]  /*11f60*/  MOV R164, R156 ;  /* 0x0000009c00a47202 */ /* 0x000fe40000000f00 */
[----:B------:R-:W-:Y:S02]  /*11f70*/  MOV R156, R121 ;  /* 0x00000079009c7202 */ /* 0x000fe40000000f00 */
[----:B------:R-:W-:Y:S01]  /*11f80*/  MOV R121, R233 ;  /* 0x000000e900797202 */ /* 0x000fe20000000f00 */
[--C-:B-1----:R-:W-:Y:S02]  /*11f90*/  FFMA.FTZ R3, R41, c[0x0][0x2d0], -R105.reuse ;  /* 0x0000b40029037a23 */ /* 0x102fe40000010869 */
[----:B------:R-:W-:Y:S01]  /*11fa0*/  FMUL.FTZ R41, R68, R157 ;  /* 0x0000009d44297220 */ /* 0x000fe20000410000 */
[----:B------:R-:W-:Y:S01]  /*11fb0*/  MOV R157, R86 ;  /* 0x00000056009d7202 */ /* 0x000fe20000000f00 */
[----:B------:R1:W2:Y:S03]  /*11fc0*/  MUFU.EX2 R248, R3 ;  /* 0x0000000300f87308 */ /* 0x0002a60000000800 */
[----:B------:R-:W-:Y:S01]  /*11fd0*/  MOV R165, R157 ;  /* 0x0000009d00a57202 */ /* 0x000fe20000000f00 */
[--C-:B-1----:R-:W-:Y:S02]  /*11fe0*/  FFMA.FTZ R3, R44, c[0x0][0x2d0], -R105.reuse ;  /* 0x0000b4002c037a23 */ /* 0x102fe40000010869 */
[C---:B------:R-:W-:Y:S01]  /*11ff0*/  FMUL.FTZ R44, R68.reuse, R160 ;  /* 0x000000a0442c7220 */ /* 0x040fe20000410000 */
[----:B------:R-:W-:Y:S03]  /*12000*/  MOV R160, R216 ;  /* 0x000000d800a07202 */ /* 0x000fe60000000f00 */
[----:B------:R1:W-:Y:S01]  /*12010*/  MUFU.EX2 R246, R3 ;  /* 0x0000000300f67308 */ /* 0x0003e20000000800 */
[----:B------:R-:W-:Y:S02]  /*12020*/  MOV R167, R160 ;  /* 0x000000a000a77202 */ /* 0x000fe40000000f00 */
[----:B------:R-:W-:Y:S02]  /*12030*/  MOV R160, R149 ;  /* 0x0000009500a07202 */ /* 0x000fe40000000f00 */
[----:B------:R-:W-:Y:S02]  /*12040*/  MOV R149, R135 ;  /* 0x0000008700957202 */ /* 0x000fe40000000f00 */
[----:B------:R-:W-:Y:S01]  /*12050*/  MOV R135, R240 ;  /* 0x000000f000877202 */ /* 0x000fe20000000f00 */
[--C-:B-1----:R-:W-:Y:S02]  /*12060*/  FFMA.FTZ R3, R45, c[0x0][0x2d0], -R105.reuse ;  /* 0x0000b4002d037a23 */ /* 0x102fe40000010869 */
[----:B------:R-:W-:Y:S01]  /*12070*/  FMUL.FTZ R45, R68, R161 ;  /* 0x000000a1442d7220 */ /* 0x000fe20000410000 */
[----:B------:R-:W-:Y:S01]  /*12080*/  MOV R161, R221 ;  /* 0x000000dd00a17202 */ /* 0x000fe20000000f00 */
[----:B------:R1:W3:Y:S02]  /*12090*/  MUFU.EX2 R247, R3 ;  /* 0x0000000300f77308 */ /* 0x0002e40000000800 */
[--C-:B-1----:R-:W-:Y:S02]  /*120a0*/  FFMA.FTZ R3, R42, c[0x0][0x2d0], -R100.reuse ;  /* 0x0000b4002a037a23 */ /* 0x102fe40000010864 */
[C---:B------:R-:W-:Y:S06]  /*120b0*/  FMUL.FTZ R42, R0.reuse, R158 ;  /* 0x0000009e002a7220 */ /* 0x040fec0000410000 */
[----:B------:R1:W-:Y:S02]  /*120c0*/  MUFU.EX2 R144, R3 ;  /* 0x0000000300907308 */ /* 0x0003e40000000800 */
[--C-:B-1----:R-:W-:Y:S02]  /*120d0*/  FFMA.FTZ R3, R43, c[0x0][0x2d0], -R100.reuse ;  /* 0x0000b4002b037a23 */ /* 0x102fe40000010864 */
[----:B------:R-:W-:Y:S06]  /*120e0*/  FMUL.FTZ R43, R0, R159 ;  /* 0x0000009f002b7220 */ /* 0x000fec0000410000 */
[----:B------:R1:W4:Y:S01]  /*120f0*/  MUFU.EX2 R192, R3 ;  /* 0x0000000300c07308 */ /* 0x0003220000000800 */
[C---:B------:R-:W-:Y:S07]  /*12100*/  HMMA.16816.F32.BF16 R40, R64.reuse, R52, R40 ;  /* 0x000000344028723c */ /* 0x040fee0000041828 */
[C---:B------:R-:W-:Y:S02]  /*12110*/  FMUL.FTZ R52, R70.reuse, R168 ;  /* 0x000000a846347220 */ /* 0x040fe40000410000 */
[----:B------:R-:W-:Y:S03]  /*12120*/  FMUL.FTZ R53, R70, R169 ;  /* 0x000000a946357220 */ /* 0x000fe60000410000 */
[----:B-1----:R-:W-:Y:S02]  /*12130*/  FFMA.FTZ R3, R46, c[0x0][0x2d0], -R100 ;  /* 0x0000b4002e037a23 */ /* 0x002fe40000010864 */
[C---:B------:R-:W-:Y:S01]  /*12140*/  FMUL.FTZ R46, R0.reuse, R162 ;  /* 0x000000a2002e7220 */ /* 0x040fe20000410000 */
[----:B------:R-:W-:Y:S01]  /*12150*/  MOV R162, R151 ;  /* 0x0000009700a27202 */ /* 0x000fe20000000f00 */
[----:B------:R1:W-:Y:S01]  /*12160*/  MUFU.EX2 R152, R3 ;  /* 0x0000000300987308 */ /* 0x0003e20000000800 */
[----:B------:R-:W-:Y:S02]  /*12170*/  MOV R151, R117 ;  /* 0x0000007500977202 */ /* 0x000fe40000000f00 */
[----:B------:R-:W-:Y:S05]  /*12180*/  MOV R117, R234 ;  /* 0x000000ea00757202 */ /* 0x000fea0000000f00 */
[----:B------:R-:W-:Y:S02]  /*12190*/  FFMA.FTZ R117, R117, c[0x0][0x2d0], -R104 ;  /* 0x0000b40075757a23 */ /* 0x000fe40000010868 */
[----:B-1----:R-:W-:Y:S01]  /*121a0*/  FFMA.FTZ R3, R199, c[0x0][0x2d0], -R100 ;  /* 0x0000b400c7037a23 */ /* 0x002fe20000010864 */
[----:B------:R-:W-:Y:S02]  /*121b0*/  MOV R199, R84 ;  /* 0x0000005400c77202 */ /* 0x000fe40000000f00 */
[----:B------:R-:W1:Y:S01]  /*121c0*/  LDSM.16.MT88.4 R84, [R224+0x800] ;  /* 0x00080000e054783b */ /* 0x000e620000004200 */
[----:B------:R2:W1:Y:S01]  /*121d0*/  MUFU.EX2 R153, R3 ;  /* 0x0000000300997308 */ /* 0x0004620000000800 */
[----:B------:R-:W-:Y:S02]  /*121e0*/  MOV R166, R199 ;  /* 0x000000c700a67202 */ /* 0x000fe40000000f00 */
[----:B------:R-:W-:Y:S02]  /*121f0*/  MOV R199, R148 ;  /* 0x0000009400c77202 */ /* 0x000fe40000000f00 */
[----:B------:R-:W-:Y:S02]  /*12200*/  MOV R168, R166 ;  /* 0x000000a600a87202 */ /* 0x000fe40000000f00 */
[----:B------:R-:W-:Y:S02]  /*12210*/  MOV R166, R162 ;  /* 0x000000a200a67202 */ /* 0x000fe40000000f00 */
[----:B------:R-:W-:Y:S02]  /*12220*/  MOV R162, R199 ;  /* 0x000000c700a27202 */ /* 0x000fe40000000f00 */
[----:B------:R-:W-:Y:S01]  /*12230*/  MOV R148, R239 ;  /* 0x000000ef00947202 */ /* 0x000fe20000000f00 */
[--C-:B--2---:R-:W-:Y:S02]  /*12240*/  FFMA.FTZ R3, R47, c[0x0][0x2d0], -R96.reuse ;  /* 0x0000b4002f037a23 */ /* 0x104fe40000010860 */
[----:B------:R-:W-:Y:S02]  /*12250*/  FMUL.FTZ R47, R0, R163 ;  /* 0x000000a3002f7220 */ /* 0x000fe40000410000 */
[----:B------:R2:W-:Y:S05]  /*12260*/  MUFU.EX2 R221, R3 ;  /* 0x0000000300dd7308 */ /* 0x0005ea0000000800 */
[-C--:B------:R-:W-:Y:S08]  /*12270*/  HMMA.16816.F32.BF16 R44, R64, R54.reuse, R44 ;  /* 0x00000036402c723c */ /* 0x080ff0000004182c */
[C---:B------:R-:W-:Y:S07]  /*12280*/  HMMA.16816.F32.BF16 R48, R76.reuse, R54, R48 ;  /* 0x000000364c30723c */ /* 0x040fee0000041830 */
[C---:B------:R-:W-:Y:S02]  /*12290*/  FMUL.FTZ R54, R69.reuse, R170 ;  /* 0x000000aa45367220 */ /* 0x040fe40000410000 */
[----:B------:R-:W-:Y:S03]  /*122a0*/  FMUL.FTZ R55, R69, R171 ;  /* 0x000000ab45377220 */ /* 0x000fe60000410000 */
[--C-:B--2---:R-:W-:Y:S01]  /*122b0*/  FFMA.FTZ R3, R198, c[0x0][0x2d0], -R96.reuse ;  /* 0x0000b400c6037a23 */ /* 0x104fe20000010860 */
[----:B------:R-:W-:Y:S03]  /*122c0*/  MOV R198, R165 ;  /* 0x000000a500c67202 */ /* 0x000fe60000000f00 */
[-C--:B------:R-:W-:Y:S01]  /*122d0*/  HMMA.16816.F32.BF16 R52, R76, R80.reuse, R52 ;  /* 0x000000504c34723c */ /* 0x080fe20000041834 */
[----:B------:R2:W-:Y:S02]  /*122e0*/  MUFU.EX2 R220, R3 ;  /* 0x0000000300dc7308 */ /* 0x0005e40000000800 */
[--C-:B--2---:R-:W-:Y:S02]  /*122f0*/  FFMA.FTZ R3, R56, c[0x0][0x2d0], -R96.reuse ;  /* 0x0000b40038037a23 */ /* 0x104fe40000010860 */
[----:B------:R-:W-:Y:S06]  /*12300*/  FMUL.FTZ R56, R68, R172 ;  /* 0x000000ac44387220 */ /* 0x000fec0000410000 */
[----:B------:R2:W-:Y:S01]  /*12310*/  MUFU.EX2 R218, R3 ;  /* 0x0000000300da7308 */ /* 0x0005e20000000800 */
[C---:B------:R-:W-:Y:S07]  /*12320*/  HMMA.16816.F32.BF16 R56, R64.reuse, R80, R56 ;  /* 0x000000504038723c */ /* 0x040fee0000041838 */
[----:B------:R-:W-:Y:S02]  /*12330*/  F2FP.BF16.PACK_AB R80, R136, R139 ;  /* 0x0000008b8850723e */ /* 0x000fe400000010ff */
[----:B------:R-:W-:Y:S03]  /*12340*/  F2FP.BF16.PACK_AB R81, R195, R194 ;  /* 0x000000c2c351723e */ /* 0x000fe600000010ff */
[----:B--2---:R-:W-:Y:S02]  /*12350*/  FFMA.FTZ R3, R60, c[0x0][0x2d0], -R96 ;  /* 0x0000b4003c037a23 */ /* 0x004fe40000010860 */
[----:B------:R-:W-:Y:S02]  /*12360*/  FMUL.FTZ R60, R68, R176 ;  /* 0x000000b0443c7220 */ /* 0x000fe40000410000 */
[----:B------:R2:W-:Y:S05]  /*12370*/  MUFU.EX2 R217, R3 ;  /* 0x0000000300d97308 */ /* 0x0005ea0000000800 */
[-C--:B------:R-:W-:Y:S07]  /*12380*/  HMMA.16816.F32.BF16 R60, R64, R82.reuse, R60 ;  /* 0x00000052403c723c */ /* 0x080fee000004183c */
[C---:B------:R-:W-:Y:S02]  /*12390*/  FMUL.FTZ R64, R70.reuse, R180 ;  /* 0x000000b446407220 */ /* 0x040fe40000410000 */
[----:B------:R-:W-:Y:S03]  /*123a0*/  FMUL.FTZ R65, R70, R181 ;  /* 0x000000b546417220 */ /* 0x000fe60000410000 */
[C---:B------:R-:W-:Y:S02]  /*123b0*/  FMUL.FTZ R66, R69.reuse, R182 ;  /* 0x000000b645427220 */ /* 0x040fe40000410000 */
[----:B------:R-:W-:Y:S02]  /*123c0*/  FMUL.FTZ R67, R69, R183 ;  /* 0x000000b745437220 */ /* 0x000fe40000410000 */
[--C-:B--2---:R-:W-:Y:S05]  /*123d0*/  FFMA.FTZ R3, R202, c[0x0][0x2d0], -R104.reuse ;  /* 0x0000b400ca037a23 */ /* 0x104fea0000010868 */
[----:B------:R-:W-:Y:S01]  /*123e0*/  HMMA.16816.F32.BF16 R64, R76, R82, R64 ;  /* 0x000000524c40723c */ /* 0x000fe20000041840 */
[----:B------:R2:W-:Y:S06]  /*123f0*/  MUFU.EX2 R155, R3 ;  /* 0x00000003009b7308 */ /* 0x0005ec0000000800 */
[----:B------:R-:W-:Y:S02]  /*12400*/  F2FP.BF16.PACK_AB R76, R138, R244 ;  /* 0x000000f48a4c723e */ /* 0x000fe400000010ff */
[----:B------:R-:W-:Y:S03]  /*12410*/  F2FP.BF16.PACK_AB R78, R141, R130 ;  /* 0x000000828d4e723e */ /* 0x000fe600000010ff */
[----:B------:R-:W-:Y:S02]  /*12420*/  F2FP.BF16.PACK_AB R77, R137, R143 ;  /* 0x0000008f894d723e */ /* 0x000fe400000010ff */
[----:B------:R-:W-:Y:S02]  /*12430*/  F2FP.BF16.PACK_AB R79, R140, R129 ;  /* 0x000000818c4f723e */ /* 0x000fe400000010ff */
[----:B------:R-:W-:Y:S02]  /*12440*/  F2FP.BF16.PACK_AB R82, R147, R142 ;  /* 0x0000008e9352723e */ /* 0x000fe400000010ff */
[----:B------:R-:W-:Y:S03]  /*12450*/  F2FP.BF16.PACK_AB R83, R196, R197 ;  /* 0x000000c5c453723e */ /* 0x000fe600000010ff */
[-C--:B-1----:R-:W-:Y:S03]  /*12460*/  HMMA.16816.F32.BF16 R4, R76, R84.reuse, R4 ;  /* 0x000000544c04723c */ /* 0x082fe60000041804 */
[--C-:B--2---:R-:W-:Y:S05]  /*12470*/  FFMA.FTZ R3, R203, c[0x0][0x2d0], -R104.reuse ;  /* 0x0000b400cb037a23 */ /* 0x104fea0000010868 */
[C---:B------:R-:W-:Y:S01]  /*12480*/  HMMA.16816.F32.BF16 R8, R80.reuse, R84, R8 ;  /* 0x000000545008723c */ /* 0x040fe20000041808 */
[----:B------:R1:W-:Y:S07]  /*12490*/  MUFU.EX2 R216, R3 ;  /* 0x0000000300d87308 */ /* 0x0003ee0000000800 */
[-C--:B------:R-:W-:Y:S08]  /*124a0*/  HMMA.16816.F32.BF16 R12, R80, R86.reuse, R12 ;  /* 0x00000056500c723c */ /* 0x080ff0000004180c */
[C---:B------:R-:W-:Y:S01]  /*124b0*/  HMMA.16816.F32.BF16 R16, R76.reuse, R86, R16 ;  /* 0x000000564c10723c */ /* 0x040fe20000041810 */
[----:B------:R-:W2:Y:S07]  /*124c0*/  LDSM.16.MT88.4 R84, [R227+0x800] ;  /* 0x00080000e354783b */ /* 0x000eae0000004200 */
[-C--:B------:R-:W-:Y:S04]  /*124d0*/  HMMA.16816.F32.BF16 R20, R76, R88.reuse, R20 ;  /* 0x000000584c14723c */ /* 0x080fe80000041814 */
[--C-:B-1----:R-:W-:Y:S04]  /*124e0*/  FFMA.FTZ R3, R200, c[0x0][0x2d0], -R104.reuse ;  /* 0x0000b400c8037a23 */ /* 0x102fe80000010868 */
[C---:B------:R-:W-:Y:S01]  /*124f0*/  HMMA.16816.F32.BF16 R24, R80.reuse, R88, R24 ;  /* 0x000000585018723c */ /* 0x040fe20000041818 */
[----:B------:R1:W-:Y:S07]  /*12500*/  MUFU.EX2 R159, R3 ;  /* 0x00000003009f7308 */ /* 0x0003ee0000000800 */
[-C--:B------:R-:W-:Y:S08]  /*12510*/  HMMA.16816.F32.BF16 R28, R80, R90.reuse, R28 ;  /* 0x0000005a501c723c */ /* 0x080ff0000004181c */
[C---:B------:R-:W-:Y:S01]  /*12520*/  HMMA.16816.F32.BF16 R32, R76.reuse, R90, R32 ;  /* 0x0000005a4c20723c */ /* 0x040fe20000041820 */
[----:B------:R-:W3:Y:S07]  /*12530*/  LDSM.16.MT88.4 R88, [R224+0x1000] ;  /* 0x00100000e058783b */ /* 0x000eee0000004200 */
[-C--:B------:R-:W-:Y:S04]  /*12540*/  HMMA.16816.F32.BF16 R36, R76, R92.reuse, R36 ;  /* 0x0000005c4c24723c */ /* 0x080fe80000041824 */
[----:B-1----:R-:W-:Y:S02]  /*12550*/  FFMA.FTZ R3, R201, c[0x0][0x2d0], -R104 ;  /* 0x0000b400c9037a23 */ /* 0x002fe40000010868 */
[----:B------:R-:W-:Y:S02]  /*12560*/  MUFU.EX2 R201, R101 ;  /* 0x0000006500c97308 */ /* 0x000fe40000000800 */
[C---:B------:R-:W-:Y:S07]  /*12570*/  HMMA.16816.F32.BF16 R40, R80.reuse, R92, R40 ;  /* 0x0000005c5028723c */ /* 0x040fee0000041828 */
[----:B------:R-:W-:Y:S01]  /*12580*/  FFMA.FTZ R92, R210, c[0x0][0x2d0], -R96 ;  /* 0x0000b400d25c7a23 */ /* 0x000fe20000010860 */
[-C--:B------:R-:W-:Y:S01]  /*12590*/  HMMA.16816.F32.BF16 R44, R80, R94.reuse, R44 ;  /* 0x0000005e502c723c */ /* 0x080fe2000004182c */
[----:B------:R1:W-:Y:S07]  /*125a0*/  MUFU.EX2 R215, R3 ;  /* 0x0000000300d77308 */ /* 0x0003ee0000000800 */
[C---:B------:R-:W-:Y:S08]  /*125b0*/  HMMA.16816.F32.BF16 R48, R76.reuse, R94, R48 ;  /* 0x0000005e4c30723c */ /* 0x040ff00000041830 */
[-C--:B--2---:R-:W-:Y:S08]  /*125c0*/  HMMA.16816.F32.BF16 R52, R76, R84.reuse, R52 ;  /* 0x000000544c34723c */ /* 0x084ff00000041834 */
[C---:B------:R-:W-:Y:S04]  /*125d0*/  HMMA.16816.F32.BF16 R56, R80.reuse, R84, R56 ;  /* 0x000000545038723c */ /* 0x040fe80000041838 */
[--C-:B-1----:R-:W-:Y:S04]  /*125e0*/  FFMA.FTZ R3, R205, c[0x0][0x2d0], -R105.reuse ;  /* 0x0000b400cd037a23 */ /* 0x102fe80000010869 */
[-C--:B------:R-:W-:Y:S01]  /*125f0*/  HMMA.16816.F32.BF16 R60, R80, R86.reuse, R60 ;  /* 0x00000056503c723c */ /* 0x080fe2000004183c */
[----:B------:R1:W-:Y:S06]  /*12600*/  MUFU.EX2 R154, R3 ;  /* 0x00000003009a7308 */ /* 0x0003ec0000000800 */
[----:B------:R-:W-:Y:S01]  /*12610*/  F2FP.BF16.PACK_AB R80, R248, R249 ;  /* 0x000000f9f850723e */ /* 0x000fe200000010ff */
[----:B------:R-:W-:Y:S01]  /*12620*/  HMMA.16816.F32.BF16 R64, R76, R86, R64 ;  /* 0x000000564c40723c */ /* 0x000fe20000041840 */
[----:B------:R-:W-:Y:S03]  /*12630*/  LDSM.16.MT88.4 R84, [R225+0x1000] ;  /* 0x00100000e154783b */ /* 0x000fe60000004200 */
[----:B---3--:R-:W-:Y:S02]  /*12640*/  F2FP.BF16.PACK_AB R82, R247, R246 ;  /* 0x000000f6f752723e */ /* 0x008fe400000010ff */
[----:B----4-:R-:W-:Y:S02]  /*12650*/  F2FP.BF16.PACK_AB R81, R192, R144 ;  /* 0x00000090c051723e */ /* 0x010fe400000010ff */
[----:B------:R-:W-:Y:S04]  /*12660*/  F2FP.BF16.PACK_AB R76, R145, R146 ;  /* 0x00000092914c723e */ /* 0x000fe800000010ff */
[----:B------:R-:W-:Y:S02]  /*12670*/  F2FP.BF16.PACK_AB R78, R127, R131 ;  /* 0x000000837f4e723e */ /* 0x000fe400000010ff */
[----:B------:R-:W-:Y:S02]  /*12680*/  F2FP.BF16.PACK_AB R77, R251, R250 ;  /* 0x000000fafb4d723e */ /* 0x000fe400000010ff */
[----:B------:R-:W-:Y:S01]  /*12690*/  F2FP.BF16.PACK_AB R79, R128, R252 ;  /* 0x000000fc804f723e */ /* 0x000fe200000010ff */
[--C-:B-1----:R-:W-:Y:S01]  /*126a0*/  FFMA.FTZ R3, R208, c[0x0][0x2d0], -R105.reuse ;  /* 0x0000b400d0037a23 */ /* 0x102fe20000010869 */
[----:B------:R-:W-:Y:S03]  /*126b0*/  F2FP.BF16.PACK_AB R83, R153, R152 ;  /* 0x000000989953723e */ /* 0x000fe600000010ff */
[----:B------:R1:W2:Y:S02]  /*126c0*/  MUFU.EX2 R158, R3 ;  /* 0x00000003009e7308 */ /* 0x0002a40000000800 */
[-C--:B------:R-:W-:Y:S08]  /*126d0*/  HMMA.16816.F32.BF16 R4, R76, R88.reuse, R4 ;  /* 0x000000584c04723c */ /* 0x080ff00000041804 */
[C---:B------:R-:W-:Y:S08]  /*126e0*/  HMMA.16816.F32.BF16 R8, R80.reuse, R88, R8 ;  /* 0x000000585008723c */ /* 0x040ff00000041808 */
[-C--:B------:R-:W-:Y:S04]  /*126f0*/  HMMA.16816.F32.BF16 R12, R80, R90.reuse, R12 ;  /* 0x0000005a500c723c */ /* 0x080fe8000004180c */
[--C-:B-1----:R-:W-:Y:S04]  /*12700*/  FFMA.FTZ R3, R204, c[0x0][0x2d0], -R105.reuse ;  /* 0x0000b400cc037a23 */ /* 0x102fe80000010869 */
[C---:B------:R-:W-:Y:S01]  /*12710*/  HMMA.16816.F32.BF16 R16, R76.reuse, R90, R16 ;  /* 0x0000005a4c10723c */ /* 0x040fe20000041810 */
[----:B------:R-:W-:Y:S01]  /*12720*/  LDSM.16.MT88.4 R88, [R227+0x1000] ;  /* 0x00100000e358783b */ /* 0x000fe20000004200 */
[----:B------:R1:W-:Y:S02]  /*12730*/  MUFU.EX2 R214, R3 ;  /* 0x0000000300d67308 */ /* 0x0003e40000000800 */
[--C-:B-1----:R-:W-:Y:S08]  /*12740*/  FFMA.FTZ R3, R206, c[0x0][0x2d0], -R105.reuse ;  /* 0x0000b400ce037a23 */ /* 0x102ff00000010869 */
[----:B------:R1:W3:Y:S02]  /*12750*/  MUFU.EX2 R163, R3 ;  /* 0x0000000300a37308 */ /* 0x0002e40000000800 */
[--C-:B-1----:R-:W-:Y:S01]  /*12760*/  FFMA.FTZ R3, R161, c[0x0][0x2d0], -R100.reuse ;  /* 0x0000b400a1037a23 */ /* 0x102fe20000010864 */
[----:B------:R-:W-:Y:S02]  /*12770*/  MOV R161, R150 ;  /* 0x0000009600a17202 */ /* 0x000fe40000000f00 */
[----:B------:R-:W-:Y:S05]  /*12780*/  MOV R150, R238 ;  /* 0x000000ee00967202 */ /* 0x000fea0000000f00 */
[----:B------:R1:W-:Y:S01]  /*12790*/  MUFU.EX2 R157, R3 ;  /* 0x00000003009d7308 */ /* 0x0003e20000000800 */
[----:B------:R-:W-:Y:S01]  /*127a0*/  MOV R165, R161 ;  /* 0x000000a100a57202 */ /* 0x000fe20000000f00 */
[----:B------:R4:W5:Y:S01]  /*127b0*/  LDL.LU R238, [R1+0x88] ;  /* 0x0000880001ee7983 */ /* 0x0009620000300800 */
[----:B------:R-:W-:Y:S02]  /*127c0*/  MOV R161, R156 ;  /* 0x0000009c00a17202 */ /* 0x000fe40000000f00 */
[----:B------:R-:W-:Y:S01]  /*127d0*/  MOV R199, R150 ;  /* 0x0000009600c77202 */ /* 0x000fe20000000f00 */
[----:B------:R4:W5:Y:S01]  /*127e0*/  LDL.LU R239, [R1+0x84] ;  /* 0x0000840001ef7983 */ /* 0x0009620000300800 */
[----:B------:R-:W-:Y:S02]  /*127f0*/  MOV R150, R135 ;  /* 0x0000008700967202 */ /* 0x000fe40000000f00 */
[----:B------:R-:W-:Y:S01]  /*12800*/  MOV R135, R230 ;  /* 0x000000e600877202 */ /* 0x000fe20000000f00 */
[----:B------:R4:W5:Y:S04]  /*12810*/  LDL.LU R240, [R1+0x80] ;  /* 0x0000800001f07983 */ /* 0x0009680000300800 */
[----:B------:R4:W5:Y:S04]  /*12820*/  LDL.LU R233, [R1+0x7c] ;  /* 0x00007c0001e97983 */ /* 0x0009680000300800 */
[----:B------:R4:W5:Y:S01]  /*12830*/  LDL.LU R234, [R1+0x78] ;  /* 0x0000780001ea7983 */ /* 0x0009620000300800 */
[--C-:B-1----:R-:W-:Y:S01]  /*12840*/  FFMA.FTZ R3, R167, c[0x0][0x2d0], -R100.reuse ;  /* 0x0000b400a7037a23 */ /* 0x102fe20000010864 */
[----:B------:R-:W-:Y:S02]  /*12850*/  MOV R167, R164 ;  /* 0x000000a400a77202 */ /* 0x000fe40000000f00 */
[----:B------:R-:W-:Y:S01]  /*12860*/  MOV R164, R160 ;  /* 0x000000a000a47202 */ /* 0x000fe20000000f00 */
[----:B------:R1:W1:Y:S01]  /*12870*/  MUFU.EX2 R156, R3 ;  /* 0x00000003009c7308 */ /* 0x0002620000000800 */
[----:B------:R-:W-:Y:S02]  /*12880*/  MOV R160, R151 ;  /* 0x0000009700a07202 */ /* 0x000fe40000000f00 */
[----:B------:R-:W-:Y:S02]  /*12890*/  MOV R151, R148 ;  /* 0x0000009400977202 */ /* 0x000fe40000000f00 */
[----:B------:R-:W-:Y:S02]  /*128a0*/  MOV R148, R121 ;  /* 0x0000007900947202 */ /* 0x000fe40000000f00 */
[----:B------:R-:W-:Y:S02]  /*128b0*/  MOV R121, R193 ;  /* 0x000000c100797202 */ /* 0x000fe40000000f00 */
[----:B------:R-:W-:Y:S02]  /*128c0*/  MOV R193, R119 ;  /* 0x0000007700c17202 */ /* 0x000fe40000000f00 */
[----:B------:R4:W5:Y:S04]  /*128d0*/  LDL.LU R119, [R1+0x74] ;  /* 0x0000740001777983 */ /* 0x0009680000300800 */
[----:B------:R4:W5:Y:S01]  /*128e0*/  LDL.LU R230, [R1+0x70] ;  /* 0x0000700001e67983 */ /* 0x0009620000300800 */
[--C-:B-1----:R-:W-:Y:S01]  /*128f0*/  FFMA.FTZ R3, R168, c[0x0][0x2d0], -R100.reuse ;  /* 0x0000b400a8037a23 */ /* 0x102fe20000010864 */
[----:B------:R-:W-:Y:S02]  /*12900*/  MOV R168, R198 ;  /* 0x000000c600a87202 */ /* 0x000fe40000000f00 */
[----:B------:R-:W-:Y:S02]  /*12910*/  MOV R198, R167 ;  /* 0x000000a700c67202 */ /* 0x000fe40000000f00 */
[----:B------:R-:W-:Y:S02]  /*12920*/  MOV R167, R166 ;  /* 0x000000a600a77202 */ /* 0x000fe40000000f00 */
[----:B------:R-:W-:Y:S02]  /*12930*/  MOV R166, R165 ;  /* 0x000000a500a67202 */ /* 0x000fe40000000f00 */
[----:B------:R-:W-:Y:S02]  /*12940*/  MOV R165, R164 ;  /* 0x000000a400a57202 */ /* 0x000fe40000000f00 */
[----:B------:R-:W-:Y:S02]  /*12950*/  MOV R164, R162 ;  /* 0x000000a200a47202 */ /* 0x000fe40000000f00 */
[----:B------:R-:W-:Y:S02]  /*12960*/  MOV R162, R161 ;  /* 0x000000a100a27202 */ /* 0x000fe40000000f00 */
[----:B------:R1:W-:Y:S01]  /*12970*/  MUFU.EX2 R161, R3 ;  /* 0x0000000300a17308 */ /* 0x0003e20000000800 */
[----:B------:R-:W-:Y:S02]  /*12980*/  MOV R169, R198 ;  /* 0x000000c600a97202 */ /* 0x000fe40000000f00 */
[----:B------:R-:W-:Y:S02]  /*12990*/  MOV R198, R166 ;  /* 0x000000a600c67202 */ /* 0x000fe40000000f00 */
[----:B------:R-:W-:Y:S02]  /*129a0*/  MOV R166, R164 ;  /* 0x000000a400a67202 */ /* 0x000fe40000000f00 */
[----:B------:R-:W-:Y:S03]  /*129b0*/  MOV R164, R162 ;  /* 0x000000a200a47202 */ /* 0x000fe60000000f00 */
[----:B------:R2:W-:Y:S01]  /*129c0*/  MUFU.EX2 R162, R92 ;  /* 0x0000005c00a27308 */ /* 0x0005e20000000800 */
[----:B-1----:R-:W-:Y:S01]  /*129d0*/  FFMA.FTZ R3, R168, c[0x0][0x2d0], -R100 ;  /* 0x0000b400a8037a23 */ /* 0x002fe20000010864 */
[----:B------:R-:W-:Y:S02]  /*129e0*/  MOV R168, R167 ;  /* 0x000000a700a87202 */ /* 0x000fe40000000f00 */
[----:B------:R-:W-:Y:S02]  /*129f0*/  MOV R167, R165 ;  /* 0x000000a500a77202 */ /* 0x000fe40000000f00 */
[----:B------:R-:W-:Y:S04]  /*12a00*/  MOV R165, R160 ;  /* 0x000000a000a57202 */ /* 0x000fe80000000f00 */
[----:B------:R1:W1:Y:S01]  /*12a10*/  MUFU.EX2 R160, R3 ;  /* 0x0000000300a07308 */ /* 0x0002620000000800 */
[----:B--2---:R-:W2:Y:S01]  /*12a20*/  LDSM.16.MT88.4 R92, [R228+0x1000] ;  /* 0x00100000e45c783b */ /* 0x004ea20000004200 */
[----:B-1----:R-:W-:Y:S01]  /*12a30*/  FFMA.FTZ R3, R169, c[0x0][0x2d0], -R96 ;  /* 0x0000b400a9037a23 */ /* 0x002fe20000010860 */
        /* <DEDUP_REMOVED lines=8> */
[----:B------:R-:W-:Y:S01]  /*12ac0*/  MOV R134, R133 ;  /* 0x0000008500867202 */ /* 0x000fe20000000f00 */
[-C--:B--2---:R-:W-:Y:S03]  /*12ad0*/  HMMA.16816.F32.BF16 R20, R76, R92.reuse, R20 ;  /* 0x0000005c4c14723c */ /* 0x084fe60000041814 */
[----:B------:R-:W-:Y:S02]  /*12ae0*/  MOV R133, R132 ;  /* 0x0000008400857202 */ /* 0x000fe40000000f00 */
[----:B------:R-:W-:Y:S02]  /*12af0*/  MOV R132, R126 ;  /* 0x0000007e00847202 */ /* 0x000fe40000000f00 */
[----:B------:R-:W-:Y:S01]  /*12b00*/  MOV R126, R212 ;  /* 0x000000d4007e7202 */ /* 0x000fe20000000f00 */
[C---:B------:R-:W-:Y:S01]  /*12b10*/  HMMA.16816.F32.BF16 R24, R80.reuse, R92, R24 ;  /* 0x0000005c5018723c */ /* 0x040fe20000041818 */
[----:B------:R1:W-:Y:S06]  /*12b20*/  MUFU.EX2 R212, R3 ;  /* 0x0000000300d47308 */ /* 0x0003ec0000000800 */
[--C-:B------:R-:W-:Y:S01]  /*12b30*/  FFMA.FTZ R92, R151, c[0x0][0x2d0], -R105.reuse ;  /* 0x0000b400975c7a23 */ /* 0x100fe20000010869 */
[-C--:B------:R-:W-:Y:S08]  /*12b40*/  HMMA.16816.F32.BF16 R28, R80, R94.reuse, R28 ;  /* 0x0000005e501c723c */ /* 0x080ff0000004181c */
[C---:B------:R-:W-:Y:S08]  /*12b50*/  HMMA.16816.F32.BF16 R32, R76.reuse, R94, R32 ;  /* 0x0000005e4c20723c */ /* 0x040ff00000041820 */
[-C--:B------:R-:W-:Y:S04]  /*12b60*/  HMMA.16816.F32.BF16 R36, R76, R84.reuse, R36 ;  /* 0x000000544c24723c */ /* 0x080fe80000041824 */
[--C-:B-1----:R-:W-:Y:S02]  /*12b70*/  FFMA.FTZ R3, R169, c[0x0][0x2d0], -R104.reuse ;  /* 0x0000b400a9037a23 */ /* 0x102fe40000010868 */
[----:B------:R1:W-:Y:S02]  /*12b80*/  MUFU.EX2 R169, R92 ;  /* 0x0000005c00a97308 */ /* 0x0003e40000000800 */
[C---:B------:R-:W-:Y:S08]  /*12b90*/  HMMA.16816.F32.BF16 R40, R80.reuse, R84, R40 ;  /* 0x000000545028723c */ /* 0x040ff00000041828 */
[-C--:B------:R-:W-:Y:S01]  /*12ba0*/  HMMA.16816.F32.BF16 R44, R80, R86.reuse, R44 ;  /* 0x00000056502c723c */ /* 0x080fe2000004182c */
[----:B------:R2:W-:Y:S07]  /*12bb0*/  MUFU.EX2 R210, R3 ;  /* 0x0000000300d27308 */ /* 0x0005ee0000000800 */
[C---:B------:R-:W-:Y:S01]  /*12bc0*/  HMMA.16816.F32.BF16 R48, R76.reuse, R86, R48 ;  /* 0x000000564c30723c */ /* 0x040fe20000041830 */
[----:B------:R-:W4:Y:S07]  /*12bd0*/  LDSM.16.MT88.4 R84, [R224+0x1800] ;  /* 0x00180000e054783b */ /* 0x000f2e0000004200 */
[-C--:B------:R-:W-:Y:S01]  /*12be0*/  HMMA.16816.F32.BF16 R52, R76, R88.reuse, R52 ;  /* 0x000000584c34723c */ /* 0x080fe20000041834 */
[----:B-1----:R-:W1:Y:S07]  /*12bf0*/  LDSM.16.MT88.4 R92, [R228+0x1800] ;  /* 0x00180000e45c783b */ /* 0x002e6e0000004200 */
[C---:B------:R-:W-:Y:S04]  /*12c00*/  HMMA.16816.F32.BF16 R56, R80.reuse, R88, R56 ;  /* 0x000000585038723c */ /* 0x040fe80000041838 */
[----:B--2---:R-:W-:Y:S03]  /*12c10*/  FFMA.FTZ R3, R168, c[0x0][0x2d0], -R104 ;  /* 0x0000b400a8037a23 */ /* 0x004fe60000010868 */
[--C-:B------:R-:W-:Y:S01]  /*12c20*/  FFMA.FTZ R88, R132, c[0x0][0x2d0], -R96.reuse ;  /* 0x0000b40084587a23 */ /* 0x100fe20000010860 */
[-C--:B------:R-:W-:Y:S01]  /*12c30*/  HMMA.16816.F32.BF16 R60, R80, R90.reuse, R60 ;  /* 0x0000005a503c723c */ /* 0x080fe2000004183c */
[----:B------:R2:W-:Y:S03]  /*12c40*/  MUFU.EX2 R208, R3 ;  /* 0x0000000300d07308 */ /* 0x0005e60000000800 */
[----:B------:R-:W-:Y:S02]  /*12c50*/  MOV R132, R193 ;  /* 0x000000c100847202 */ /* 0x000fe40000000f00 */
[----:B------:R-:W-:Y:S01]  /*12c60*/  MOV R193, R110 ;  /* 0x0000006e00c17202 */ /* 0x000fe20000000f00 */
[--C-:B------:R-:W-:Y:S01]  /*12c70*/  FFMA.FTZ R110, R99, c[0x0][0x2d0], -R96.reuse ;  /* 0x0000b400636e7a23 */ /* 0x100fe20000010860 */
[----:B------:R-:W-:Y:S03]  /*12c80*/  HMMA.16816.F32.BF16 R64, R76, R90, R64 ;  /* 0x0000005a4c40723c */ /* 0x000fe60000041840 */
[----:B------:R1:W-:Y:S01]  /*12c90*/  MUFU.EX2 R200, R88 ;  /* 0x0000005800c87308 */ /* 0x0003e20000000800 */
[----:B------:R-:W-:Y:S02]  /*12ca0*/  F2FP.BF16.PACK_AB R80, R158, R154 ;  /* 0x0000009a9e50723e */ /* 0x000fe400000010ff */
[----:B---3--:R-:W-:Y:S02]  /*12cb0*/  F2FP.BF16.PACK_AB R82, R163, R214 ;  /* 0x000000d6a352723e */ /* 0x008fe400000010ff */
[----:B------:R-:W-:Y:S04]  /*12cc0*/  F2FP.BF16.PACK_AB R76, R220, R221 ;  /* 0x000000dddc4c723e */ /* 0x000fe800000010ff */
[----:B------:R-:W-:Y:S02]  /*12cd0*/  F2FP.BF16.PACK_AB R78, R217, R218 ;  /* 0x000000dad94e723e */ /* 0x000fe400000010ff */
[----:B------:R-:W-:Y:S02]  /*12ce0*/  F2FP.BF16.PACK_AB R77, R216, R155 ;  /* 0x0000009bd84d723e */ /* 0x000fe400000010ff */
[----:B------:R-:W-:Y:S01]  /*12cf0*/  F2FP.BF16.PACK_AB R79, R215, R159 ;  /* 0x0000009fd74f723e */ /* 0x000fe200000010ff */
[--C-:B--2---:R-:W-:Y:S01]  /*12d00*/  FFMA.FTZ R3, R198, c[0x0][0x2d0], -R96.reuse ;  /* 0x0000b400c6037a23 */ /* 0x104fe20000010860 */
[----:B------:R-:W-:Y:S01]  /*12d10*/  MOV R151, R132 ;  /* 0x0000008400977202 */ /* 0x000fe20000000f00 */
[----:B------:R-:W-:Y:S01]  /*12d20*/  MUFU.EX2 R198, R103 ;  /* 0x0000006700c67308 */ /* 0x000fe20000000800 */
[----:B------:R-:W-:Y:S02]  /*12d30*/  F2FP.BF16.PACK_AB R81, R156, R157 ;  /* 0x0000009d9c51723e */ /* 0x000fe400000010ff */
[----:B------:R-:W-:Y:S01]  /*12d40*/  F2FP.BF16.PACK_AB R83, R160, R161 ;  /* 0x000000a1a053723e */ /* 0x000fe200000010ff */
[-C--:B----4-:R-:W-:Y:S01]  /*12d50*/  HMMA.16816.F32.BF16 R4, R76, R84.reuse, R4 ;  /* 0x000000544c04723c */ /* 0x090fe20000041804 */
[----:B-1----:R-:W-:Y:S05]  /*12d60*/  LDSM.16.MT88.4 R88, [R227+0x1800] ;  /* 0x00180000e358783b */ /* 0x002fea0000004200 */
[----:B------:R1:W-:Y:S02]  /*12d70*/  MUFU.EX2 R206, R3 ;  /* 0x0000000300ce7308 */ /* 0x0003e40000000800 */
[C---:B------:R-:W-:Y:S08]  /*12d80*/  HMMA.16816.F32.BF16 R8, R80.reuse, R84, R8 ;  /* 0x000000545008723c */ /* 0x040ff00000041808 */
[-C--:B------:R-:W-:Y:S08]  /*12d90*/  HMMA.16816.F32.BF16 R12, R80, R86.reuse, R12 ;  /* 0x00000056500c723c */ /* 0x080ff0000004180c */
[C---:B------:R-:W-:Y:S01]  /*12da0*/  HMMA.16816.F32.BF16 R16, R76.reuse, R86, R16 ;  /* 0x000000564c10723c */ /* 0x040fe20000041810 */
[----:B------:R-:W-:Y:S03]  /*12db0*/  LDSM.16.MT88.4 R84, [R224+0x2000] ;  /* 0x00200000e054783b */ /* 0x000fe60000004200 */
[----:B-1----:R-:W-:Y:S04]  /*12dc0*/  FFMA.FTZ R3, R167, c[0x0][0x2d0], -R96 ;  /* 0x0000b400a7037a23 */ /* 0x002fe80000010860 */
[-C--:B------:R-:W-:Y:S01]  /*12dd0*/  HMMA.16816.F32.BF16 R20, R76, R92.reuse, R20 ;  /* 0x0000005c4c14723c */ /* 0x080fe20000041814 */
[----:B------:R1:W-:Y:S07]  /*12de0*/  MUFU.EX2 R205, R3 ;  /* 0x0000000300cd7308 */ /* 0x0003ee0000000800 */
[C---:B------:R-:W-:Y:S08]  /*12df0*/  HMMA.16816.F32.BF16 R24, R80.reuse, R92, R24 ;  /* 0x0000005c5018723c */ /* 0x040ff00000041818 */
[-C--:B------:R-:W-:Y:S08]  /*12e00*/  HMMA.16816.F32.BF16 R28, R80, R94.reuse, R28 ;  /* 0x0000005e501c723c */ /* 0x080ff0000004181c */
[C---:B------:R-:W-:Y:S01]  /*12e10*/  HMMA.16816.F32.BF16 R32, R76.reuse, R94, R32 ;  /* 0x0000005e4c20723c */ /* 0x040fe20000041820 */
[----:B------:R-:W-:Y:S03]  /*12e20*/  LDSM.16.MT88.4 R92, [R228+0x2000] ;  /* 0x00200000e45c783b */ /* 0x000fe60000004200 */
[--C-:B-1----:R-:W-:Y:S04]  /*12e30*/  FFMA.FTZ R3, R166, c[0x0][0x2d0], -R104.reuse ;  /* 0x0000b400a6037a23 */ /* 0x102fe80000010868 */
[----:B------:R1:W-:Y:S04]  /*12e40*/  MUFU.EX2 R204, R3 ;  /* 0x0000000300cc7308 */ /* 0x0003e80000000800 */
[----:B-1----:R-:W-:Y:S01]  /*12e50*/  FFMA.FTZ R3, R165, c[0x0][0x2d0], -R104 ;  /* 0x0000b400a5037a23 */ /* 0x002fe20000010868 */
[----:B------:R-:W-:Y:S05]  /*12e60*/  MOV R165, R193 ;  /* 0x000000c100a57202 */ /* 0x000fea0000000f00 */
[----:B------:R1:W-:Y:S02]  /*12e70*/  MUFU.EX2 R203, R3 ;  /* 0x0000000300cb7308 */ /* 0x0003e40000000800 */
[--C-:B-1----:R-:W-:Y:S08]  /*12e80*/  FFMA.FTZ R3, R164, c[0x0][0x2d0], -R105.reuse ;  /* 0x0000b400a4037a23 */ /* 0x102ff00000010869 */
[----:B------:R1:W-:Y:S02]  /*12e90*/  MUFU.EX2 R171, R3 ;  /* 0x0000000300ab7308 */ /* 0x0003e40000000800 */
[--C-:B-1----:R-:W-:Y:S08]  /*12ea0*/  FFMA.FTZ R3, R199, c[0x0][0x2d0], -R105.reuse ;  /* 0x0000b400c7037a23 */ /* 0x102ff00000010869 */
[----:B------:R-:W-:Y:S10]  /*12eb0*/  MUFU.EX2 R199, R102 ;  /* 0x0000006600c77308 */ /* 0x000ff40000000800 */
[----:B------:R1:W2:Y:S02]  /*12ec0*/  MUFU.EX2 R170, R3 ;  /* 0x0000000300aa7308 */ /* 0x0002a40000000800 */
[--C-:B-1----:R-:W-:Y:S01]  /*12ed0*/  FFMA.FTZ R3, R111, c[0x0][0x2d0], -R100.reuse ;  /* 0x0000b4006f037a23 */ /* 0x102fe20000010864 */
[----:B------:R-:W-:Y:S07]  /*12ee0*/  MOV R111, R115 ;  /* 0x00000073006f7202 */ /* 0x000fee0000000f00 */
[----:B------:R1:W-:Y:S02]  /*12ef0*/  MUFU.EX2 R115, R3 ;  /* 0x0000000300737308 */ /* 0x0003e40000000800 */
[--C-:B-1----:R-:W-:Y:S01]  /*12f00*/  FFMA.FTZ R3, R149, c[0x0][0x2d0], -R100.reuse ;  /* 0x0000b40095037a23 */ /* 0x102fe20000010864 */
[----:B------:R-:W-:Y:S07]  /*12f10*/  MOV R149, R114 ;  /* 0x0000007200957202 */ /* 0x000fee0000000f00 */
[----:B------:R1:W3:Y:S02]  /*12f20*/  MUFU.EX2 R114, R3 ;  /* 0x0000000300727308 */ /* 0x0002e40000000800 */
[--C-:B-1----:R-:W-:Y:S08]  /*12f30*/  FFMA.FTZ R3, R150, c[0x0][0x2d0], -R105.reuse ;  /* 0x0000b40096037a23 */ /* 0x102ff00000010869 */
[----:B------:R1:W2:Y:S02]  /*12f40*/  MUFU.EX2 R168, R3 ;  /* 0x0000000300a87308 */ /* 0x0002a40000000800 */
[--C-:B-1----:R-:W-:Y:S08]  /*12f50*/  FFMA.FTZ R3, R111, c[0x0][0x2d0], -R100.reuse ;  /* 0x0000b4006f037a23 */ /* 0x102ff00000010864 */
[----:B------:R1:W-:Y:S02]  /*12f60*/  MUFU.EX2 R111, R3 ;  /* 0x00000003006f7308 */ /* 0x0003e40000000800 */
[----:B-1----:R-:W-:Y:S08]  /*12f70*/  FFMA.FTZ R3, R112, c[0x0][0x2d0], -R100 ;  /* 0x0000b40070037a23 */ /* 0x002ff00000010864 */
[----:B------:R1:W1:Y:S02]  /*12f80*/  MUFU.EX2 R112, R3 ;  /* 0x0000000300707308 */ /* 0x0002640000000800 */
[--C-:B-1----:R-:W-:Y:S01]  /*12f90*/  FFMA.FTZ R3, R149, c[0x0][0x2d0], -R96.reuse ;  /* 0x0000b40095037a23 */ /* 0x102fe20000010860 */
[----:B------:R-:W-:Y:S02]  /*12fa0*/  MOV R149, R134 ;  /* 0x0000008600957202 */ /* 0x000fe40000000f00 */
[----:B------:R-:W-:Y:S05]  /*12fb0*/  MOV R134, R122 ;  /* 0x0000007a00867202 */ /* 0x000fea0000000f00 */
[----:B------:R1:W-:Y:S01]  /*12fc0*/  MUFU.EX2 R202, R3 ;  /* 0x0000000300ca7308 */ /* 0x0003e20000000800 */
[----:B------:R-:W-:Y:S02]  /*12fd0*/  FFMA.FTZ R122, R113, c[0x0][0x2d0], -R96 ;  /* 0x0000b400717a7a23 */ /* 0x000fe40000010860 */
[--C-:B------:R-:W-:Y:S02]  /*12fe0*/  FFMA.FTZ R113, R121, c[0x0][0x2d0], -R104.reuse ;  /* 0x0000b40079717a23 */ /* 0x100fe40000010868 */
[----:B------:R-:W-:Y:S05]  /*12ff0*/  FFMA.FTZ R121, R191, c[0x0][0x2d0], -R104 ;  /* 0x0000b400bf797a23 */ /* 0x000fea0000010868 */
[----:B------:R2:W-:Y:S01]  /*13000*/  MUFU.EX2 R191, R106 ;  /* 0x0000006a00bf7308 */ /* 0x0005e20000000800 */
[--C-:B-1----:R-:W-:Y:S01]  /*13010*/  FFMA.FTZ R3, R148, c[0x0][0x2d0], -R96.reuse ;  /* 0x0000b40094037a23 */ /* 0x102fe20000010860 */
[----:B------:R-:W-:Y:S02]  /*13020*/  MOV R148, R133 ;  /* 0x0000008500947202 */ /* 0x000fe40000000f00 */
[----:B------:R-:W-:Y:S06]  /*13030*/  MOV R133, R120 ;  /* 0x0000007800857202 */ /* 0x000fec0000000f00 */
[----:B------:R1:W-:Y:S01]  /*13040*/  MUFU.EX2 R175, R3 ;  /* 0x0000000300af7308 */ /* 0x0003e20000000800 */
[----:B------:R-:W-:Y:S01]  /*13050*/  FFMA.FTZ R120, R97, c[0x0][0x2d0], -R96 ;  /* 0x0000b40061787a23 */ /* 0x000fe20000010860 */
[----:B------:R-:W-:Y:S01]  /*13060*/  MOV R150, R133 ;  /* 0x0000008500967202 */ /* 0x000fe20000000f00 */
[--C-:B--2---:R-:W-:Y:S04]  /*13070*/  FFMA.FTZ R106, R75, c[0x0][0x2d0], -R100.reuse ;  /* 0x0000b4004b6a7a23 */ /* 0x104fe80000010864 */
[----:B------:R-:W-:Y:S06]  /*13080*/  FFMA.FTZ R101, R150, c[0x0][0x2d0], -R100 ;  /* 0x0000b40096657a23 */ /* 0x000fec0000010864 */
[----:B------:R-:W-:Y:S01]  /*13090*/  MUFU.EX2 R101, R101 ;  /* 0x0000006500657308 */ /* 0x000fe20000000800 */
[----:B-1----:R-:W-:Y:S01]  /*130a0*/  FFMA.FTZ R3, R135, c[0x0][0x2d0], -R104 ;  /* 0x0000b40087037a23 */ /* 0x002fe20000010868 */
[----:B------:R-:W-:Y:S02]  /*130b0*/  MOV R135, R126 ;  /* 0x0000007e00877202 */ /* 0x000fe40000000f00 */
[----:B------:R-:W-:Y:S06]  /*130c0*/  MOV R126, R116 ;  /* 0x00000074007e7202 */ /* 0x000fec0000000f00 */
[----:B------:R1:W-:Y:S01]  /*130d0*/  MUFU.EX2 R174, R3 ;  /* 0x0000000300ae7308 */ /* 0x0003e20000000800 */
[----:B------:R-:W-:Y:S02]  /*130e0*/  FFMA.FTZ R116, R98, c[0x0][0x2d0], -R96 ;  /* 0x0000b40062747a23 */ /* 0x000fe40000010860 */
[----:B------:R-:W2:Y:S01]  /*130f0*/  LDSM.16.MT88.4 R96, [R225+0x1800] ;  /* 0x00180000e160783b */ /* 0x000ea20000004200 */
[----:B------:R-:W-:Y:S01]  /*13100*/  MOV R164, R126 ;  /* 0x0000007e00a47202 */ /* 0x000fe20000000f00 */
[--C-:B------:R-:W-:Y:S02]  /*13110*/  FFMA.FTZ R126, R108, c[0x0][0x2d0], -R105.reuse ;  /* 0x0000b4006c7e7a23 */ /* 0x100fe40000010869 */
[--C-:B-1----:R-:W-:Y:S02]  /*13120*/  FFMA.FTZ R3, R123, c[0x0][0x2d0], -R104.reuse ;  /* 0x0000b4007b037a23 */ /* 0x102fe40000010868 */
[----:B------:R-:W-:Y:S02]  /*13130*/  FFMA.FTZ R123, R190, c[0x0][0x2d0], -R104 ;  /* 0x0000b400be7b7a23 */ /* 0x000fe40000010868 */
[----:B------:R1:W-:Y:S01]  /*13140*/  MUFU.EX2 R173, R3 ;  /* 0x0000000300ad7308 */ /* 0x0003e20000000800 */
[--C-:B------:R-:W-:Y:S01]  /*13150*/  FFMA.FTZ R104, R148, c[0x0][0x2d0], -R105.reuse ;  /* 0x0000b40094687a23 */ /* 0x100fe20000010869 */
[----:B------:R-:W-:Y:S02]  /*13160*/  MOV R148, R135 ;  /* 0x0000008700947202 */ /* 0x000fe40000000f00 */
[----:B------:R-:W4:Y:S03]  /*13170*/  LDL.LU R135, [R1+0x10] ;  /* 0x0000100001877983 */ /* 0x000f260000300800 */
[--C-:B------:R-:W-:Y:S03]  /*13180*/  FFMA.FTZ R103, R148, c[0x0][0x2d0], -R100.reuse ;  /* 0x0000b40094677a23 */ /* 0x100fe60000010864 */
[----:B------:R-:W-:Y:S01]  /*13190*/  MUFU.EX2 R193, R104 ;  /* 0x0000006800c17308 */ /* 0x000fe20000000800 */
[-C--:B--2---:R-:W-:Y:S09]  /*131a0*/  HMMA.16816.F32.BF16 R36, R76, R96.reuse, R36 ;  /* 0x000000604c24723c */ /* 0x084ff20000041824 */
[----:B------:R-:W-:Y:S01]  /*131b0*/  MUFU.EX2 R190, R107 ;  /* 0x0000006b00be7308 */ /* 0x000fe20000000800 */
[C---:B------:R-:W-:Y:S04]  /*131c0*/  HMMA.16816.F32.BF16 R40, R80.reuse, R96, R40 ;  /* 0x000000605028723c */ /* 0x040fe80000041828 */
[--C-:B-1----:R-:W-:Y:S01]  /*131d0*/  FFMA.FTZ R3, R149, c[0x0][0x2d0], -R105.reuse ;  /* 0x0000b40095037a23 */ /* 0x102fe20000010869 */
[----:B------:R-:W-:Y:S01]  /*131e0*/  MOV R149, R134 ;  /* 0x0000008600957202 */ /* 0x000fe20000000f00 */
[----:B------:R-:W-:Y:S01]  /*131f0*/  FFMA.FTZ R105, R109, c[0x0][0x2d0], -R105 ;  /* 0x0000b4006d697a23 */ /* 0x000fe20000010869 */
[----:B------:R-:W2:Y:S01]  /*13200*/  LDL.LU R134, [R1+0x14] ;  /* 0x0000140001867983 */ /* 0x000ea20000300800 */
[-C--:B------:R-:W-:Y:S01]  /*13210*/  HMMA.16816.F32.BF16 R44, R80, R98.reuse, R44 ;  /* 0x00000062502c723c */ /* 0x080fe2000004182c */
[----:B------:R1:W1:Y:S02]  /*13220*/  MUFU.EX2 R172, R3 ;  /* 0x0000000300ac7308 */ /* 0x0002640000000800 */
[----:B------:R-:W2:Y:S01]  /*13230*/  LDL.LU R133, [R1+0x18] ;  /* 0x0000180001857983 */ /* 0x000ea20000300800 */
[--C-:B------:R-:W-:Y:S03]  /*13240*/  FFMA.FTZ R102, R149, c[0x0][0x2d0], -R100.reuse ;  /* 0x0000b40095667a23 */ /* 0x100fe60000010864 */
[----:B------:R-:W2:Y:S01]  /*13250*/  LDL.LU R132, [R1+0x1c] ;  /* 0x00001c0001847983 */ /* 0x000ea20000300800 */
[C---:B------:R-:W-:Y:S03]  /*13260*/  HMMA.16816.F32.BF16 R48, R76.reuse, R98, R48 ;  /* 0x000000624c30723c */ /* 0x040fe60000041830 */
[----:B------:R-:W3:Y:S01]  /*13270*/  LDSM.16.MT88.4 R96, [R225+0x2000] ;  /* 0x00200000e160783b */ /* 0x000ee20000004200 */
[----:B------:R-:W-:Y:S04]  /*13280*/  MUFU.EX2 R105, R105 ;  /* 0x0000006900697308 */ /* 0x000fe80000000800 */
[-C--:B------:R-:W-:Y:S06]  /*13290*/  HMMA.16816.F32.BF16 R52, R76, R88.reuse, R52 ;  /* 0x000000584c34723c */ /* 0x080fec0000041834 */
[----:B------:R-:W-:Y:S02]  /*132a0*/  MUFU.EX2 R107, R125 ;  /* 0x0000007d006b7308 */ /* 0x000fe40000000800 */
[C---:B------:R-:W-:Y:S04]  /*132b0*/  HMMA.16816.F32.BF16 R56, R80.reuse, R88, R56 ;  /* 0x000000585038723c */ /* 0x040fe80000041838 */
[--C-:B-1----:R-:W-:Y:S04]  /*132c0*/  FFMA.FTZ R3, R165, c[0x0][0x2d0], -R100.reuse ;  /* 0x0000b400a5037a23 */ /* 0x102fe80000010864 */
[-C--:B------:R-:W-:Y:S01]  /*132d0*/  HMMA.16816.F32.BF16 R60, R80, R90.reuse, R60 ;  /* 0x0000005a503c723c */ /* 0x080fe2000004183c */
[----:B------:R1:W-:Y:S06]  /*132e0*/  MUFU.EX2 R108, R3 ;  /* 0x00000003006c7308 */ /* 0x0003ec0000000800 */
[----:B------:R-:W-:Y:S01]  /*132f0*/  F2FP.BF16.PACK_AB R80, R170, R171 ;  /* 0x000000abaa50723e */ /* 0x000fe200000010ff */
[----:B------:R-:W-:Y:S01]  /*13300*/  HMMA.16816.F32.BF16 R64, R76, R90, R64 ;  /* 0x0000005a4c40723c */ /* 0x000fe20000041840 */
[----:B------:R-:W1:Y:S03]  /*13310*/  LDSM.16.MT88.4 R88, [R227+0x2000] ;  /* 0x00200000e358783b */ /* 0x000e660000004200 */
[----:B---3--:R-:W-:Y:S02]  /*13320*/  F2FP.BF16.PACK_AB R81, R114, R115 ;  /* 0x000000737251723e */ /* 0x008fe400000010ff */
[----:B------:R-:W-:Y:S02]  /*13330*/  F2FP.BF16.PACK_AB R82, R168, R169 ;  /* 0x000000a9a852723e */ /* 0x000fe400000010ff */
[----:B------:R-:W-:Y:S04]  /*13340*/  F2FP.BF16.PACK_AB R76, R212, R162 ;  /* 0x000000a2d44c723e */ /* 0x000fe800000010ff */
[----:B------:R-:W-:Y:S02]  /*13350*/  F2FP.BF16.PACK_AB R77, R208, R210 ;  /* 0x000000d2d04d723e */ /* 0x000fe400000010ff */
[----:B------:R-:W-:Y:S02]  /*13360*/  F2FP.BF16.PACK_AB R78, R205, R206 ;  /* 0x000000cecd4e723e */ /* 0x000fe400000010ff */
[----:B------:R-:W-:Y:S01]  /*13370*/  F2FP.BF16.PACK_AB R79, R203, R204 ;  /* 0x000000cccb4f723e */ /* 0x000fe200000010ff */
[--C-:B-1----:R-:W-:Y:S01]  /*13380*/  FFMA.FTZ R3, R164, c[0x0][0x2d0], -R100.reuse ;  /* 0x0000b400a4037a23 */ /* 0x102fe20000010864 */
[----:B------:R-:W-:Y:S01]  /*13390*/  F2FP.BF16.PACK_AB R83, R112, R111 ;  /* 0x0000006f7053723e */ /* 0x000fe200000010ff */
[----:B------:R-:W-:Y:S02]  /*133a0*/  LDSM.16.MT88.4 R164, [R225+0x3000] ;  /* 0x00300000e1a4783b */ /* 0x000fe40000004200 */
[----:B------:R1:W3:Y:S02]  /*133b0*/  MUFU.EX2 R109, R3 ;  /* 0x00000003006d7308 */ /* 0x0002e40000000800 */
[-C--:B------:R-:W-:Y:S08]  /*133c0*/  HMMA.16816.F32.BF16 R4, R76, R84.reuse, R4 ;  /* 0x000000544c04723c */ /* 0x080ff00000041804 */
[C---:B------:R-:W-:Y:S08]  /*133d0*/  HMMA.16816.F32.BF16 R8, R80.reuse, R84, R8 ;  /* 0x000000545008723c */ /* 0x040ff00000041808 */
[-C--:B------:R-:W-:Y:S04]  /*133e0*/  HMMA.16816.F32.BF16 R12, R80, R86.reuse, R12 ;  /* 0x00000056500c723c */ /* 0x080fe8000004180c */
[--C-:B-1----:R-:W-:Y:S04]  /*133f0*/  FFMA.FTZ R3, R151, c[0x0][0x2d0], -R100.reuse ;  /* 0x0000b40097037a23 */ /* 0x102fe80000010864 */
[C---:B------:R-:W-:Y:S01]  /*13400*/  HMMA.16816.F32.BF16 R16, R76.reuse, R86, R16 ;  /* 0x000000564c10723c */ /* 0x040fe20000041810 */
[----:B------:R-:W1:Y:S01]  /*13410*/  LDSM.16.MT88.4 R84, [R224+0x2800] ;  /* 0x00280000e054783b */ /* 0x000e620000004200 */
[----:B------:R-:W1:Y:S02]  /*13420*/  MUFU.EX2 R104, R3 ;  /* 0x0000000300687308 */ /* 0x000e640000000800 */
[----:B------:R-:W-:Y:S04]  /*13430*/  FFMA.FTZ R100, R74, c[0x0][0x2d0], -R100 ;  /* 0x0000b4004a647a23 */ /* 0x000fe80000010864 */
[-C--:B------:R-:W-:Y:S01]  /*13440*/  HMMA.16816.F32.BF16 R20, R76, R92.reuse, R20 ;  /* 0x0000005c4c14723c */ /* 0x080fe20000041814 */
[----:B------:R-:W-:Y:S03]  /*13450*/  LDSM.16.MT88.4 R148, [R228+0x3000] ;  /* 0x00300000e494783b */ /* 0x000fe60000004200 */
[----:B------:R-:W-:Y:S04]  /*13460*/  MUFU.EX2 R100, R100 ;  /* 0x0000006400647308 */ /* 0x000fe80000000800 */
        /* <DEDUP_REMOVED lines=9> */
[-C--:B------:R-:W-:Y:S08]  /*13500*/  HMMA.16816.F32.BF16 R52, R76, R88.reuse, R52 ;  /* 0x000000584c34723c */ /* 0x080ff00000041834 */
[C---:B------:R-:W-:Y:S08]  /*13510*/  HMMA.16816.F32.BF16 R56, R80.reuse, R88, R56 ;  /* 0x000000585038723c */ /* 0x040ff00000041838 */
[-C--:B------:R-:W-:Y:S07]  /*13520*/  HMMA.16816.F32.BF16 R60, R80, R90.reuse, R60 ;  /* 0x0000005a503c723c */ /* 0x080fee000004183c */
[----:B------:R-:W-:Y:S01]  /*13530*/  F2FP.BF16.PACK_AB R80, R193, R172 ;  /* 0x000000acc150723e */ /* 0x000fe200000010ff */
[----:B------:R-:W-:Y:S01]  /*13540*/  HMMA.16816.F32.BF16 R64, R76, R90, R64 ;  /* 0x0000005a4c40723c */ /* 0x000fe20000041840 */
[----:B------:R-:W2:Y:S03]  /*13550*/  LDSM.16.MT88.4 R88, [R227+0x2800] ;  /* 0x00280000e358783b */ /* 0x000ea60000004200 */
[----:B---3--:R-:W-:Y:S02]  /*13560*/  F2FP.BF16.PACK_AB R81, R109, R108 ;  /* 0x0000006c6d51723e */ /* 0x008fe400000010ff */
[----:B------:R-:W-:Y:S02]  /*13570*/  F2FP.BF16.PACK_AB R82, R190, R191 ;  /* 0x000000bfbe52723e */ /* 0x000fe400000010ff */
[----:B------:R-:W-:Y:S04]  /*13580*/  F2FP.BF16.PACK_AB R76, R175, R202 ;  /* 0x000000caaf4c723e */ /* 0x000fe800000010ff */
[----:B------:R-:W-:Y:S02]  /*13590*/  F2FP.BF16.PACK_AB R77, R173, R174 ;  /* 0x000000aead4d723e */ /* 0x000fe400000010ff */
[----:B------:R-:W-:Y:S02]  /*135a0*/  F2FP.BF16.PACK_AB R78, R201, R200 ;  /* 0x000000c8c94e723e */ /* 0x000fe400000010ff */
[----:B------:R-:W-:Y:S02]  /*135b0*/  F2FP.BF16.PACK_AB R79, R198, R199 ;  /* 0x000000c7c64f723e */ /* 0x000fe400000010ff */
[----:B-1----:R-:W-:Y:S05]  /*135c0*/  F2FP.BF16.PACK_AB R83, R101, R104 ;  /* 0x000000686553723e */ /* 0x002fea00000010ff */
[-C--:B------:R-:W-:Y:S08]  /*135d0*/  HMMA.16816.F32.BF16 R4, R76, R84.reuse, R4 ;  /* 0x000000544c04723c */ /* 0x080ff00000041804 */
[C---:B------:R-:W-:Y:S01]  /*135e0*/  HMMA.16816.F32.BF16 R8, R80.reuse, R84, R8 ;  /* 0x000000545008723c */ /* 0x040fe20000041808 */
[----:B------:R-:W1:Y:S07]  /*135f0*/  MUFU.EX2 R85, R126 ;  /* 0x0000007e00557308 */ /* 0x000e6e0000000800 */
[-C--:B------:R-:W-:Y:S03]  /*13600*/  HMMA.16816.F32.BF16 R12, R80, R86.reuse, R12 ;  /* 0x00000056500c723c */ /* 0x080fe6000004180c */
[----:B------:R-:W-:Y:S05]  /*13610*/  MUFU.EX2 R84, R102 ;  /* 0x0000006600547308 */ /* 0x000fea0000000800 */
[C---:B------:R-:W-:Y:S08]  /*13620*/  HMMA.16816.F32.BF16 R16, R76.reuse, R86, R16 ;  /* 0x000000564c10723c */ /* 0x040ff00000041810 */
[-C--:B------:R-:W-:Y:S04]  /*13630*/  HMMA.16816.F32.BF16 R20, R76, R92.reuse, R20 ;  /* 0x0000005c4c14723c */ /* 0x080fe80000041814 */
[----:B-1----:R-:W-:Y:S04]  /*13640*/  F2FP.BF16.PACK_AB R178, R105, R85 ;  /* 0x0000005569b2723e */ /* 0x002fe800000010ff */
[C---:B------:R-:W-:Y:S08]  /*13650*/  HMMA.16816.F32.BF16 R24, R80.reuse, R92, R24 ;  /* 0x0000005c5018723c */ /* 0x040ff00000041818 */
[-C--:B------:R-:W-:Y:S08]  /*13660*/  HMMA.16816.F32.BF16 R28, R80, R94.reuse, R28 ;  /* 0x0000005e501c723c */ /* 0x080ff0000004181c */
[C---:B------:R-:W-:Y:S08]  /*13670*/  HMMA.16816.F32.BF16 R32, R76.reuse, R94, R32 ;  /* 0x0000005e4c20723c */ /* 0x040ff00000041820 */
[-C--:B------:R-:W-:Y:S04]  /*13680*/  HMMA.16816.F32.BF16 R36, R76, R96.reuse, R36 ;  /* 0x000000604c24723c */ /* 0x080fe80000041824 */
[----:B----4-:R-:W-:Y:S01]  /*13690*/  FFMA.FTZ R70, R70, R135, R207 ;  /* 0x0000008746467223 */ /* 0x010fe200000100cf */
[----:B------:R-:W-:Y:S03]  /*136a0*/  MOV R207, R128 ;  /* 0x0000008000cf7202 */ /* 0x000fe60000000f00 */
[----:B------:R-:W-:Y:S01]  /*136b0*/  FADD.FTZ R70, R211, R70 ;  /* 0x00000046d3467221 */ /* 0x000fe20000010000 */
[C---:B------:R-:W-:Y:S04]  /*136c0*/  HMMA.16816.F32.BF16 R40, R80.reuse, R96, R40 ;  /* 0x000000605028723c */ /* 0x040fe80000041828 */
[----:B------:R-:W-:Y:S04]  /*136d0*/  MOV R211, R127 ;  /* 0x0000007f00d37202 */ /* 0x000fe80000000f00 */
[-C--:B------:R-:W-:Y:S08]  /*136e0*/  HMMA.16816.F32.BF16 R44, R80, R98.reuse, R44 ;  /* 0x00000062502c723c */ /* 0x080ff0000004182c */
[C---:B------:R-:W-:Y:S04]  /*136f0*/  HMMA.16816.F32.BF16 R48, R76.reuse, R98, R48 ;  /* 0x000000624c30723c */ /* 0x040fe80000041830 */
[----:B--2---:R-:W-:Y:S02]  /*13700*/  FFMA.FTZ R69, R69, R134, R187 ;  /* 0x0000008645457223 */ /* 0x004fe400000100bb */
[----:B------:R-:W-:Y:S01]  /*13710*/  MUFU.EX2 R187, R110 ;  /* 0x0000006e00bb7308 */ /* 0x000fe20000000800 */
[----:B------:R-:W-:Y:S01]  /*13720*/  FFMA.FTZ R68, R68, R133, R185 ;  /* 0x0000008544447223 */ /* 0x000fe200000100b9 */
[-C--:B------:R-:W-:Y:S04]  /*13730*/  HMMA.16816.F32.BF16 R52, R76, R88.reuse, R52 ;  /* 0x000000584c34723c */ /* 0x080fe80000041834 */
[----:B------:R-:W-:Y:S02]  /*13740*/  FFMA.FTZ R0, R0, R132, R118 ;  /* 0x0000008400007223 */ /* 0x000fe40000010076 */
[----:B------:R-:W-:Y:S01]  /*13750*/  FADD.FTZ R74, R209, R69 ;  /* 0x00000045d14a7221 */ /* 0x000fe20000010000 */
[----:B------:R-:W1:Y:S01]  /*13760*/  LDSM.16.MT88.4 R132, [R224+0x3000] ;  /* 0x00300000e084783b */ /* 0x000e620000004200 */
[----:B------:R-:W-:Y:S01]  /*13770*/  FADD.FTZ R75, R186, R68 ;  /* 0x00000044ba4b7221 */ /* 0x000fe20000010000 */
[----:B------:R-:W-:Y:S03]  /*13780*/  MOV R209, R131 ;  /* 0x0000008300d17202 */ /* 0x000fe60000000f00 */
[----:B------:R-:W-:Y:S01]  /*13790*/  FADD.FTZ R69, R184, R0 ;  /* 0x00000000b8457221 */ /* 0x000fe20000010000 */
[----:B------:R-:W-:Y:S01]  /*137a0*/  MUFU.EX2 R185, R113 ;  /* 0x0000007100b97308 */ /* 0x000fe20000000800 */
[C---:B------:R-:W-:Y:S04]  /*137b0*/  HMMA.16816.F32.BF16 R56, R80.reuse, R88, R56 ;  /* 0x000000585038723c */ /* 0x040fe80000041838 */
[----:B------:R-:W-:Y:S02]  /*137c0*/  FADD.FTZ R3, R222, R74 ;  /* 0x0000004ade037221 */ /* 0x000fe40000010000 */
[----:B------:R-:W-:Y:S02]  /*137d0*/  FADD.FTZ R0, R219, R75 ;  /* 0x0000004bdb007221 */ /* 0x000fe40000010000 */
[----:B------:R-:W-:Y:S01]  /*137e0*/  FADD.FTZ R68, R213, R70 ;  /* 0x00000046d5447221 */ /* 0x000fe20000010000 */
[----:B------:R-:W-:Y:S01]  /*137f0*/  MUFU.EX2 R113, R123 ;  /* 0x0000007b00717308 */ /* 0x000fe20000000800 */
[-C--:B------:R-:W-:Y:S03]  /*13800*/  HMMA.16816.F32.BF16 R60, R80, R90.reuse, R60 ;  /* 0x0000005a503c723c */ /* 0x080fe6000004183c */
[----:B------:R-:W-:Y:S02]  /*13810*/  FADD.FTZ R68, R245, R68 ;  /* 0x00000044f5447221 */ /* 0x000fe40000010000 */
[----:B------:R-:W-:Y:S02]  /*13820*/  FADD.FTZ R3, R243, R3 ;  /* 0x00000003f3037221 */ /* 0x000fe40000010000 */
[----:B------:R-:W-:Y:S01]  /*13830*/  FADD.FTZ R0, R223, R0 ;  /* 0x00000000df007221 */ /* 0x000fe20000010000 */
[----:B------:R-:W-:Y:S01]  /*13840*/  HMMA.16816.F32.BF16 R64, R76, R90, R64 ;  /* 0x0000005a4c40723c */ /* 0x000fe20000041840 */
[----:B------:R-:W2:Y:S03]  /*13850*/  MUFU.EX2 R184, R117 ;  /* 0x0000007500b87308 */ /* 0x000ea60000000800 */
[----:B------:R-:W-:Y:S02]  /*13860*/  FADD.FTZ R68, R244, R68 ;  /* 0x00000044f4447221 */ /* 0x000fe40000010000 */
[----:B------:R-:W-:Y:S02]  /*13870*/  FADD.FTZ R3, R143, R3 ;  /* 0x000000038f037221 */ /* 0x000fe40000010000 */
[----:B------:R-:W-:Y:S03]  /*13880*/  FADD.FTZ R0, R139, R0 ;  /* 0x000000008b007221 */ /* 0x000fe60000010000 */
[----:B------:R-:W-:Y:S01]  /*13890*/  MUFU.EX2 R117, R122 ;  /* 0x0000007a00757308 */ /* 0x000fe20000000800 */
[----:B------:R-:W-:Y:S02]  /*138a0*/  FADD.FTZ R68, R138, R68 ;  /* 0x000000448a447221 */ /* 0x000fe40000010000 */
[----:B------:R-:W-:Y:S02]  /*138b0*/  FADD.FTZ R3, R137, R3 ;  /* 0x0000000389037221 */ /* 0x000fe40000010000 */
[----:B------:R-:W-:Y:S02]  /*138c0*/  FADD.FTZ R70, R136, R0 ;  /* 0x0000000088467221 */ /* 0x000fe40000010000 */
[----:B------:R-:W-:Y:S02]  /*138d0*/  FADD.FTZ R0, R130, R68 ;  /* 0x0000004482007221 */ /* 0x000fe40000010000 */
[----:B------:R-:W-:Y:S01]  /*138e0*/  FADD.FTZ R68, R129, R3 ;  /* 0x0000000381447221 */ /* 0x000fe20000010000 */
[----:B------:R-:W3:Y:S01]  /*138f0*/  MUFU.EX2 R118, R120 ;  /* 0x0000007800767308 */ /* 0x000ee20000000800 */
[----:B------:R-:W-:Y:S02]  /*13900*/  FADD.FTZ R69, R188, R69 ;  /* 0x00000045bc457221 */ /* 0x000fe40000010000 */
[----:B------:R-:W-:Y:S01]  /*13910*/  FADD.FTZ R0, R141, R0 ;  /* 0x000000008d007221 */ /* 0x000fe20000010000 */
[----:B--2---:R-:W-:Y:S01]  /*13920*/  F2FP.BF16.PACK_AB R181, R184, R185 ;  /* 0x000000b9b8b5723e */ /* 0x004fe200000010ff */
[----:B------:R-:W-:Y:S02]  /*13930*/  FADD.FTZ R69, R189, R69 ;  /* 0x00000045bd457221 */ /* 0x000fe40000010000 */
[----:B------:R-:W-:Y:S02]  /*13940*/  FADD.FTZ R0, R146, R0 ;  /* 0x0000000092007221 */ /* 0x000fe40000010000 */
[----:B------:R-:W-:Y:S01]  /*13950*/  FADD.FTZ R69, R194, R69 ;  /* 0x00000045c2457221 */ /* 0x000fe20000010000 */
[----:B------:R-:W2:Y:S03]  /*13960*/  MUFU.EX2 R186, R116 ;  /* 0x0000007400ba7308 */ /* 0x000ea60000000800 */
[----:B------:R-:W-:Y:S04]  /*13970*/  FADD.FTZ R69, R195, R69 ;  /* 0x00000045c3457221 */ /* 0x000fe80000010000 */
[----:B------:R-:W-:Y:S03]  /*13980*/  FADD.FTZ R3, R197, R69 ;  /* 0x00000045c5037221 */ /* 0x000fe60000010000 */
[----:B------:R-:W4:Y:S01]  /*13990*/  MUFU.EX2 R116, R121 ;  /* 0x0000007900747308 */ /* 0x000f220000000800 */
[----:B------:R-:W-:Y:S01]  /*139a0*/  FADD.FTZ R3, R196, R3 ;  /* 0x00000003c4037221 */ /* 0x000fe20000010000 */
[----:B---3--:R-:W-:Y:S08]  /*139b0*/  F2FP.BF16.PACK_AB R182, R117, R118 ;  /* 0x0000007675b6723e */ /* 0x008ff000000010ff */
[----:B------:R-:W3:Y:S01]  /*139c0*/  MUFU.EX2 R110, R124 ;  /* 0x0000007c006e7308 */ /* 0x000ee20000000800 */
[----:B--2---:R-:W-:Y:S09]  /*139d0*/  F2FP.BF16.PACK_AB R180, R186, R187 ;  /* 0x000000bbbab4723e */ /* 0x004ff200000010ff */
[----:B------:R-:W2:Y:S01]  /*139e0*/  MUFU.EX2 R74, R106 ;  /* 0x0000006a004a7308 */ /* 0x000ea20000000800 */
[----:B----4-:R-:W-:Y:S09]  /*139f0*/  F2FP.BF16.PACK_AB R183, R113, R116 ;  /* 0x0000007471b7723e */ /* 0x010ff200000010ff */
[----:B------:R-:W4:Y:S01]  /*13a00*/  MUFU.EX2 R75, R103 ;  /* 0x00000067004b7308 */ /* 0x000f220000000800 */
[-C--:B-1----:R-:W-:Y:S05]  /*13a10*/  HMMA.16816.F32.BF16 R120, R180, R132.reuse, R4 ;  /* 0x00000084b478723c */ /* 0x082fea0000041804 */
[----:B---3--:R-:W-:Y:S02]  /*13a20*/  F2FP.BF16.PACK_AB R176, R107, R110 ;  /* 0x0000006e6bb0723e */ /* 0x008fe400000010ff */
[----:B------:R-:W-:Y:S01]  /*13a30*/  FADD.FTZ R4, R142, R70 ;  /* 0x000000468e047221 */ /* 0x000fe20000010000 */
[----:B------:R-:W-:Y:S01]  /*13a40*/  MOV R70, R2 ;  /* 0x0000000200467202 */ /* 0x000fe20000000f00 */
[----:B------:R-:W-:Y:S03]  /*13a50*/  FADD.FTZ R6, R144, R3 ;  /* 0x0000000390067221 */ /* 0x000fe60000010000 */
[----:B------:R-:W-:Y:S01]  /*13a60*/  FADD.FTZ R4, R147, R4 ;  /* 0x0000000493047221 */ /* 0x000fe20000010000 */
[----:B--2---:R-:W-:Y:S01]  /*13a70*/  F2FP.BF16.PACK_AB R179, R100, R74 ;  /* 0x0000004a64b3723e */ /* 0x004fe200000010ff */
[----:B------:R-:W-:Y:S02]  /*13a80*/  FADD.FTZ R5, R145, R0 ;  /* 0x0000000091057221 */ /* 0x000fe40000010000 */
[----:B------:R-:W-:Y:S02]  /*13a90*/  FADD.FTZ R7, R249, R4 ;  /* 0x00000004f9077221 */ /* 0x000fe40000010000 */
[----:B------:R-:W-:Y:S02]  /*13aa0*/  FADD.FTZ R0, R192, R6 ;  /* 0x00000006c0007221 */ /* 0x000fe40000010000 */
[----:B------:R-:W-:Y:S01]  /*13ab0*/  FADD.FTZ R3, R248, R7 ;  /* 0x00000007f8037221 */ /* 0x000fe20000010000 */
[----:B----4-:R-:W-:Y:S07]  /*13ac0*/  F2FP.BF16.PACK_AB R177, R75, R84 ;  /* 0x000000544bb1723e */ /* 0x010fee00000010ff */
        /* <DEDUP_REMOVED lines=85> */
[----:B------:R-:W-:Y:S01]  /*14020*/  MOV R117, R2 ;  /* 0x0000000200757202 */ /* 0x000fe20000000f00 */
[----:B------:R-:W-:Y:S01]  /*14030*/  FADD.FTZ R7, R75, R4 ;  /* 0x000000044b077221 */ /* 0x000fe20000010000 */
[----:B------:R-:W-:Y:S01]  /*14040*/  MOV R2, R73 ;  /* 0x0000004900027202 */ /* 0x000fe20000000f00 */
[----:B------:R-:W-:Y:S01]  /*14050*/  FADD.FTZ R4, R116, R0 ;  /* 0x0000000074047221 */ /* 0x000fe20000010000 */
[----:B------:R-:W-:Y:S01]  /*14060*/  STL [R1+0x10], R5 ;  /* 0x0000100501007387 */ /* 0x000fe20000100800 */
[----:B------:R-:W-:Y:S01]  /*14070*/  FADD.FTZ R3, R105, R3 ;  /* 0x0000000369037221 */ /* 0x000fe20000010000 */
[----:B------:R-:W-:Y:S01]  /*14080*/  MOV R116, R71 ;  /* 0x0000004700747202 */ /* 0x000fe20000000f00 */
        /* <DEDUP_REMOVED lines=8> */
.L_x_1142:
[----:B------:R-:W-:Y:S02]  /*14110*/  MOV R10, 0x1f ;  /* 0x0000001f000a7802 */ /* 0x000fe40000000f00 */
[----:B------:R-:W-:Y:S01]  /*14120*/  MOV R7, 0xffffffff ;  /* 0xffffffff00077802 */ /* 0x000fe20000000f00 */
[----:B------:R-:W-:Y:S05]  /*14130*/  BRA.DIV ~URZ, `(.L_x_1144) ;  /* 0x000025527f007947 */ /* 0x000fea000b800000 */
[----:B--2---:R-:W2:Y:S04]  /*14140*/  LDL R0, [R1+0x10] ;  /* 0x0000100001007983 */ /* 0x004ea80000100800 */
[----:B--2---:R1:W2:Y:S02]  /*14150*/  SHFL.BFLY PT, R2, R0, 0x2, 0x1f ;  /* 0x0c401f0000027f89 */ /* 0x0042a400000e0000 */
.L_x_1174:
[----:B-1----:R-:W3:Y:S02]  /*14160*/  LDL.LU R0, [R1+0x10] ;  /* 0x0000100001007983 */ /* 0x002ee40000300800 */
[----:B--23--:R-:W-:Y:S01]  /*14170*/  FADD.FTZ R2, R2, R0 ;  /* 0x0000000002027221 */ /* 0x00cfe20000010000 */
[----:B------:R-:W-:Y:S05]  /*14180*/  BRA.DIV ~URZ, `(.L_x_1145) ;  /* 0x000025627f007947 */ /* 0x000fea000b800000 */
[----:B------:R-:W2:Y:S04]  /*14190*/  LDL.LU R3, [R1+0x14] ;  /* 0x0000140001037983 */ /* 0x000ea80000300800 */
[----:B------:R-:W3:Y:S04]  /*141a0*/  LDL.LU R0, [R1+0x18] ;  /* 0x0000180001007983 */ /* 0x000ee80000300800 */
        /* <DEDUP_REMOVED lines=14> */
.L_x_1175:
[----:B------:R-:W-:Y:S01]  /*14290*/  FSETP.NE.FTZ.AND P3, PT, R2, RZ, PT ;  /* 0x000000ff0200720b */ /* 0x000fe20003f75000 */
[----:B----4-:R-:W-:Y:S01]  /*142a0*/  FADD.FTZ R6, R8, R6 ;  /* 0x0000000608067221 */ /* 0x010fe20000010000 */
[----:B------:R-:W-:Y:S02]  /*142b0*/  MOV R0, RZ ;  /* 0x000000ff00007202 */ /* 0x000fe40000000f00 */
[----:B------:R-:W-:Y:S02]  /*142c0*/  FSETP.NE.FTZ.AND P1, PT, R5, RZ, PT ;  /* 0x000000ff0500720b */ /* 0x000fe40003f35000 */
[----:B------:R-:W-:Y:S02]  /*142d0*/  FSETP.NE.FTZ.AND P2, PT, R4, RZ, PT ;  /* 0x000000ff0400720b */ /* 0x000fe40003f55000 */
[----:B------:R-:W-:Y:S02]  /*142e0*/  FSETP.NE.FTZ.AND P0, PT, R6, RZ, PT ;  /* 0x000000ff0600720b */ /* 0x000fe40003f15000 */
[----:B------:R-:W-:-:S02]  /*142f0*/  MOV R22, 0xff800000 ;  /* 0xff80000000167802 */ /* 0x000fc40000000f00 */
[----:B------:R-:W-:Y:S01]  /*14300*/  MOV R21, 0xff800000 ;  /* 0xff80000000157802 */ /* 0x000fe20000000f00 */
[----:B------:R-:W1:Y:S01]  /*14310*/  @P3 MUFU.RCP R0, R2 ;  /* 0x0000000200003308 */ /* 0x000e620000001000 */
[----:B------:R-:W-:Y:S02]  /*14320*/  @P3 MOV R7, 0x3f317218 ;  /* 0x3f31721800073802 */ /* 0x000fe40000000f00 */
[----:B------:R-:W-:Y:S02]  /*14330*/  MOV R20, 0xff800000 ;  /* 0xff80000000147802 */ /* 0x000fe40000000f00 */
[----:B------:R-:W-:Y:S01]  /*14340*/  MOV R19, 0xff800000 ;  /* 0xff80000000137802 */ /* 0x000fe20000000f00 */
[----:B------:R-:W-:Y:S02]  /*14350*/  @P3 FMUL.FTZ R7, R7, c[0x0][0x2d0] ;  /* 0x0000b40007073a20 */ /* 0x000fe40000410000 */
[----:B------:R2:W-:Y:S08]  /*14360*/  @P3 MUFU.LG2 R9, R2 ;  /* 0x0000000200093308 */ /* 0x0005f00000000c00 */
[----:B------:R-:W-:Y:S01]  /*14370*/  @P2 MUFU.LG2 R8, R4 ;  /* 0x0000000400082308 */ /* 0x000fe20000000c00 */
[----:B-1----:R-:W-:-:S02]  /*14380*/  FMUL.FTZ R120, R0, R120 ;  /* 0x0000007800787220 */ /* 0x002fc40000410000 */
[C---:B------:R-:W-:Y:S02]  /*14390*/  FMUL.FTZ R121, R0.reuse, R121 ;  /* 0x0000007900797220 */ /* 0x040fe40000410000 */
[C---:B------:R-:W-:Y:S02]  /*143a0*/  FMUL.FTZ R132, R0.reuse, R132 ;  /* 0x0000008400847220 */ /* 0x040fe40000410000 */
[C---:B------:R-:W-:Y:S01]  /*143b0*/  FMUL.FTZ R133, R0.reuse, R133 ;  /* 0x0000008500857220 */ /* 0x040fe20000410000 */
[----:B--2---:R-:W-:Y:S01]  /*143c0*/  CS2R R2, SRZ ;  /* 0x0000000000027805 */ /* 0x004fe2000001ff00 */
[C---:B------:R-:W-:Y:S02]  /*143d0*/  FMUL.FTZ R136, R0.reuse, R136 ;  /* 0x0000008800887220 */ /* 0x040fe40000410000 */
[C---:B------:R-:W-:Y:S02]  /*143e0*/  FMUL.FTZ R137, R0.reuse, R137 ;  /* 0x0000008900897220 */ /* 0x040fe40000410000 */
[C---:B------:R-:W-:Y:S01]  /*143f0*/  FMUL.FTZ R148, R0.reuse, R148 ;  /* 0x0000009400947220 */ /* 0x040fe20000410000 */
[----:B------:R-:W1:Y:S01]  /*14400*/  @P1 MUFU.RCP R2, R5 ;  /* 0x0000000500021308 */ /* 0x000e620000001000 */
[----:B------:R-:W-:-:S02]  /*14410*/  FMUL.FTZ R149, R0, R149 ;  /* 0x0000009500957220 */ /* 0x000fc40000410000 */
[C---:B------:R-:W-:Y:S02]  /*14420*/  FMUL.FTZ R152, R0.reuse, R152 ;  /* 0x0000009800987220 */ /* 0x040fe40000410000 */
[C---:B------:R-:W-:Y:S02]  /*14430*/  FMUL.FTZ R153, R0.reuse, R153 ;  /* 0x0000009900997220 */ /* 0x040fe40000410000 */
[C---:B------:R-:W-:Y:S01]  /*14440*/  FMUL.FTZ R164, R0.reuse, R164 ;  /* 0x000000a400a47220 */ /* 0x040fe20000410000 */
[----:B------:R2:W3:Y:S01]  /*14450*/  @P2 MUFU.RCP R3, R4 ;  /* 0x0000000400032308 */ /* 0x0004e20000001000 */
[C---:B------:R-:W-:Y:S02]  /*14460*/  FMUL.FTZ R165, R0.reuse, R165 ;  /* 0x000000a500a57220 */ /* 0x040fe40000410000 */
[C---:B------:R-:W-:Y:S02]  /*14470*/  FMUL.FTZ R168, R0.reuse, R168 ;  /* 0x000000a800a87220 */ /* 0x040fe40000410000 */
[----:B------:R-:W-:-:S02]  /*14480*/  FMUL.FTZ R169, R0, R169 ;  /* 0x000000a900a97220 */ /* 0x000fc40000410000 */
[C---:B------:R-:W-:Y:S01]  /*14490*/  FMUL.FTZ R180, R0.reuse, R180 ;  /* 0x000000b400b47220 */ /* 0x040fe20000410000 */
[----:B------:R-:W4:Y:S01]  /*144a0*/  @P1 MUFU.LG2 R5, R5 ;  /* 0x0000000500051308 */ /* 0x000f220000000c00 */
[----:B------:R-:W-:Y:S01]  /*144b0*/  FMUL.FTZ R181, R0, R181 ;  /* 0x000000b500b57220 */ /* 0x000fe20000410000 */
[----:B------:R-:W-:Y:S01]  /*144c0*/  MOV R0, RZ ;  /* 0x000000ff00007202 */ /* 0x000fe20000000f00 */
[C---:B-1----:R-:W-:Y:S02]  /*144d0*/  FMUL.FTZ R124, R2.reuse, R124 ;  /* 0x0000007c027c7220 */ /* 0x042fe40000410000 */
[C---:B------:R-:W-:Y:S02]  /*144e0*/  FMUL.FTZ R125, R2.reuse, R125 ;  /* 0x0000007d027d7220 */ /* 0x040fe40000410000 */
[C---:B------:R-:W-:Y:S01]  /*144f0*/  FMUL.FTZ R128, R2.reuse, R128 ;  /* 0x0000008002807220 */ /* 0x040fe20000410000 */
[----:B------:R-:W-:Y:S01]  /*14500*/  @P0 MUFU.RCP R0, R6 ;  /* 0x0000000600000308 */ /* 0x000fe20000001000 */
[C---:B------:R-:W-:Y:S01]  /*14510*/  FMUL.FTZ R129, R2.reuse, R129 ;  /* 0x0000008102817220 */ /* 0x040fe20000410000 */
[----:B--2---:R-:W-:Y:S01]  /*14520*/  @P2 MOV R4, 0x3f317218 ;  /* 0x3f31721800042802 */ /* 0x004fe20000000f00 */
        /* <DEDUP_REMOVED lines=12> */
[C---:B---3--:R-:W-:Y:S01]  /*145f0*/  FMUL.FTZ R122, R3.reuse, R122 ;  /* 0x0000007a037a7220 */ /* 0x048fe20000410000 */
        /* <DEDUP_REMOVED lines=17> */
[----:B----4-:R-:W-:Y:S02]  /*14710*/  @P1 FMUL.FTZ R5, R5, 0.69314718246459960938 ;  /* 0x3f31721805051820 */ /* 0x010fe40000410000 */
[----:B------:R-:W-:Y:S02]  /*14720*/  @P2 FMUL.FTZ R8, R8, 0.69314718246459960938 ;  /* 0x3f31721808082820 */ /* 0x000fe40000410000 */
[----:B------:R-:W-:Y:S02]  /*14730*/  @P1 FMUL.FTZ R3, R3, c[0x0][0x2d0] ;  /* 0x0000b40003031a20 */ /* 0x000fe40000410000 */
[----:B------:R-:W-:-:S02]  /*14740*/  @P2 FMUL.FTZ R4, R4, c[0x0][0x2d0] ;  /* 0x0000b40004042a20 */ /* 0x000fc40000410000 */
[----:B------:R-:W-:Y:S01]  /*14750*/  @P1 FFMA.FTZ R22, R3, R71, R5 ;  /* 0x0000004703161223 */ /* 0x000fe20000010005 */
[----:B------:R-:W-:Y:S01]  /*14760*/  @P0 MOV R3, 0x3f317218 ;  /* 0x3f31721800030802 */ /* 0x000fe20000000f00 */
[----:B------:R-:W-:Y:S01]  /*14770*/  @P2 FFMA.FTZ R21, R4, R72, R8 ;  /* 0x0000004804152223 */ /* 0x000fe20000010008 */
[----:B------:R-:W-:Y:S01]  /*14780*/  MOV R4, 0x1 ;  /* 0x0000000100047802 */ /* 0x000fe20000000f00 */
[----:B------:R-:W-:Y:S02]  /*14790*/  @P3 FMUL.FTZ R9, R9, 0.69314718246459960938 ;  /* 0x3f31721809093820 */ /* 0x000fe40000410000 */
[----:B-1----:R-:W-:Y:S02]  /*147a0*/  @P0 FMUL.FTZ R2, R2, 0.69314718246459960938 ;  /* 0x3f31721802020820 */ /* 0x002fe40000410000 */
[----:B------:R-:W-:Y:S02]  /*147b0*/  @P0 FMUL.FTZ R3, R3, c[0x0][0x2d0] ;  /* 0x0000b40003030a20 */ /* 0x000fe40000410000 */
        /* <DEDUP_REMOVED lines=16> */
[----:B------:R-:W-:Y:S01]  /*148c0*/  PRMT R0, R4, 0x7610, R0 ;  /* 0x0000761004007816 */ /* 0x000fe20000000000 */
[----:B------:R-:W-:Y:S02]  /*148d0*/  @P3 FFMA.FTZ R20, R7, R73, R9 ;  /* 0x0000004907143223 */ /* 0x000fe40000010009 */
[----:B------:R-:W-:Y:S02]  /*148e0*/  @P0 FFMA.FTZ R19, R3, R70, R2 ;  /* 0x0000004603130223 */ /* 0x000fe40000010002 */
.L_x_1111:
[----:B------:R3:W5:Y:S01]  /*148f0*/  LDL R7, [R1+0x5c] ;  /* 0x00005c0001077983 */ /* 0x0007620000100800 */
[----:B------:R-:W-:Y:S03]  /*14900*/  BSSY B0, `(.L_x_1146) ;  /* 0x0000012000007945 */ /* 0x000fe60003800000 */
[----:B------:R-:W4:Y:S02]  /*14910*/  S2R R6, SR_TID.X ;  /* 0x0000000000067919 */ /* 0x000f240000002100 */
[----:B----4-:R-:W-:-:S13]  /*14920*/  LOP3.LUT P0, RZ, R6, 0x7f, RZ, 0xc0, !PT ;  /* 0x0000007f06ff7812 */ /* 0x010fda000780c0ff */
[----:B------:R-:W-:Y:S05]  /*14930*/  @P0 BRA `(.L_x_1147) ;  /* 0x000000e000000947 */ /* 0x000fea0003800000 */
[----:B---3--:R-:W3:Y:S01]  /*14940*/  S2R R4, SR_LANEID ;  /* 0x0000000000047919 */ /* 0x008ee20000000000 */
[----:B------:R-:W-:Y:S01]  /*14950*/  VOTEU.ANY UR4, UPT, PT ;  /* 0x0000000000047886 */ /* 0x000fe200038e0100 */
[----:B------:R-:W-:Y:S01]  /*14960*/  IMAD.MOV.U32 R5, RZ, RZ, c[0x0][0x584] ;  /* 0x00016100ff057624 */ /* 0x000fe200078e00ff */
[----:B--2---:R-:W3:Y:S08]  /*14970*/  FLO.U32 R3, UR4 ;  /* 0x0000000400037d00 */ /* 0x004ef000080e0000 */
[----:B------:R-:W2:Y:S01]  /*14980*/  POPC R2, UR4 ;  /* 0x0000000400027d09 */ /* 0x000ea20008000000 */
[----:B---3--:R-:W-:Y:S01]  /*14990*/  ISETP.EQ.U32.AND P0, PT, R3, R4, PT ;  /* 0x000000040300720c */ /* 0x008fe20003f02070 */
[----:B------:R-:W-:-:S12]  /*149a0*/  IMAD.MOV.U32 R4, RZ, RZ, c[0x0][0x580] ;  /* 0x00016000ff047624 */ /* 0x000fd800078e00ff */
[----:B--2---:R2:W3:Y:S04]  /*149b0*/  @P0 ATOMG.E.ADD.STRONG.GPU PT, R2, [R4.64], R2 ;  /* 0x00000002040209a8 */ /* 0x0044e800081ee1c8 */
[----:B--2---:R-:W2:Y:S04]  /*149c0*/  S2R R4, SR_LTMASK ;  /* 0x0000000000047919 */ /* 0x004ea80000003900 */
[----:B---3--:R2:W3:Y:S02]  /*149d0*/  SHFL.IDX PT, R3, R2, R3, 0x1f ;  /* 0x00001f0302037589 */ /* 0x0084e400000e0000 */
[----:B--2---:R-:W-:-:S06]  /*149e0*/  LOP3.LUT R2, R4, UR4, RZ, 0xc0, !PT ;  /* 0x0000000404027c12 */ /* 0x004fcc000f8ec0ff */
[----:B------:R-:W3:Y:S02]  /*149f0*/  POPC R2, R2 ;  /* 0x0000000200027309 */ /* 0x000ee40000000000 */
[----:B---3-5:R-:W-:-:S05]  /*14a00*/  IADD3 R7, R3, c[0x0][0xc], R2 ;  /* 0x0000030003077a10 */ /* 0x028fca0007ffe002 */
[----:B------:R2:W-:Y:S02]  /*14a10*/  STL [R1+0x5c], R7 ;  /* 0x00005c0701007387 */ /* 0x0005e40000100800 */
.L_x_1147:
[----:B---3--:R-:W-:Y:S05]  /*14a20*/  BSYNC B0 ;  /* 0x0000000000007941 */ /* 0x008fea0003800000 */
.L_x_1146:
[----:B------:R-:W-:Y:S01]  /*14a30*/  PRMT R0, R0, 0x9910, RZ ;  /* 0x0000991000007816 */ /* 0x000fe200000000ff */
[----:B------:R-:W-:Y:S01]  /*14a40*/  BSSY B1, `(.L_x_1148) ;  /* 0x0000142000017945 */ /* 0x000fe20003800000 */
[----:B-----5:R-:W-:Y:S02]  /*14a50*/  IMAD.MOV.U32 R26, RZ, RZ, R7 ;  /* 0x000000ffff1a7224 */ /* 0x020fe400078e0007 */
[----:B------:R-:W-:-:S13]  /*14a60*/  ISETP.NE.AND P0, PT, R0, RZ, PT ;  /* 0x000000ff0000720c */ /* 0x000fda0003f05270 */
[----:B------:R-:W-:Y:S05]  /*14a70*/  @!P0 BRA `(.L_x_1149) ;  /* 0x0000112000008947 */ /* 0x000fea0003800000 */
[----:B------:R-:W-:Y:S01]  /*14a80*/  WARPSYNC 0xffffffff ;  /* 0xffffffff00007948 */ /* 0x000fe20003800000 */
[----:B------:R-:W-:Y:S06]  /*14a90*/  BAR.SYNC.DEFER_BLOCKING 0x1, 0x80 ;  /* 0x0042000000007b1d */ /* 0x000fec0000010000 */
[----:B------:R-:W-:Y:S05]  /*14aa0*/  BRA.CONV ~URZ, `(.L_x_1150) ;  /* 0x000000737f007947 */ /* 0x000fea000b800000 */
[----:B------:R-:W-:Y:S01]  /*14ab0*/  SHF.R.S32.HI R10, RZ, 0x1f, R6 ;  /* 0x0000001fff0a7819 */ /* 0x000fe20000011406 */
[----:B------:R-:W-:Y:S01]  /*14ac0*/  IMAD.MOV.U32 R8, RZ, RZ, RZ ;  /* 0x000000ffff087224 */ /* 0x000fe200078e00ff */
[----:B------:R-:W-:Y:S01]  /*14ad0*/  MOV R9, 0x14b20 ;  /* 0x00014b2000097802 */ /* 0x000fe20000000f00 */
[----:B--2---:R-:W-:Y:S01]  /*14ae0*/  IMAD.MOV.U32 R7, RZ, RZ, 0x1f ;  /* 0x0000001fff077424 */ /* 0x004fe200078e00ff */
[----:B------:R-:W-:-:S04]  /*14af0*/  LEA.HI R10, R10, R6, RZ, 0x7 ;  /* 0x000000060a0a7211 */ /* 0x000fc800078f38ff */
[----:B------:R-:W-:Y:S02]  /*14b00*/  SHF.R.S32.HI R10, RZ, 0x7, R10 ;  /* 0x00000007ff0a7819 */ /* 0x000fe4000001140a */
[----:B-1----:R-:W-:Y:S05]  /*14b10*/  CALL.REL.NOINC `($__internal_17_$__cuda_sm70_shflsync_idx_p) ;  /* 0x00001ef000007944 */ /* 0x002fea0003c00000 */
.L_x_1150:
[----:B--2---:R-:W2:Y:S04]  /*14b20*/  LDL R3, [R1+0x60] ;  /* 0x0000600001037983 */ /* 0x004ea80000100800 */
[----:B------:R-:W3:Y:S04]  /*14b30*/  LDL.LU R5, [R1+0x44] ;  /* 0x0000440001057983 */ /* 0x000ee80000300800 */
[----:B------:R-:W4:Y:S04]  /*14b40*/  LDL.LU R12, [R1+0x50] ;  /* 0x00005000010c7983 */ /* 0x000f280000300800 */
[----:B------:R-:W5:Y:S04]  /*14b50*/  LDL.LU R14, [R1+0x54] ;  /* 0x00005400010e7983 */ /* 0x000f680000300800 */
[----:B------:R-:W2:Y:S01]  /*14b60*/  LDL.LU R17, [R1+0x58] ;  /* 0x0000580001117983 */ /* 0x000ea20000300800 */
[----:B------:R-:W-:-:S03]  /*14b70*/  IMAD.MOV.U32 R0, RZ, RZ, 0x1 ;  /* 0x00000001ff007424 */ /* 0x000fc600078e00ff */
[----:B-1----:R-:W5:Y:S02]  /*14b80*/  LDL R16, [R1+0x68] ;  /* 0x0000680001107983 */ /* 0x002f640000100800 */
[----:B------:R-:W-:Y:S02]  /*14b90*/  ISETP.NE.AND P0, PT, R0, c[0x0][0x4e8], PT ;  /* 0x00013a0000007a0c */ /* 0x000fe40003f05270 */
[----:B------:R-:W5:Y:S04]  /*14ba0*/  LDL R27, [R1+0x40] ;  /* 0x00004000011b7983 */ /* 0x000f680000100800 */
[----:B------:R-:W1:Y:S01]  /*14bb0*/  S2R R18, SR_TID.X ;  /* 0x0000000000127919 */ /* 0x000e620000002100 */
[----:B------:R-:W-:Y:S02]  /*14bc0*/  ULDC UR5, c[0x0][0x4e8] ;  /* 0x00013a0000057ab9 */ /* 0x000fe40000000800 */
[----:B------:R-:W-:-:S02]  /*14bd0*/  ULDC UR4, c[0x0][0x388] ;  /* 0x0000e20000047ab9 */ /* 0x000fc40000000800 */
[----:B------:R-:W-:Y:S01]  /*14be0*/  UIMAD UR4, UR5, UR4, URZ ;  /* 0x00000004050472a4 */ /* 0x000fe2000f8e023f */
[----:B-1----:R-:W-:-:S04]  /*14bf0*/  SHF.R.S32.HI R15, RZ, 0x1f, R18 ;  /* 0x0000001fff0f7819 */ /* 0x002fc80000011412 */
[----:B------:R-:W-:-:S04]  /*14c00*/  LEA.HI R15, R15, R18, RZ, 0x5 ;  /* 0x000000120f0f7211 */ /* 0x000fc800078f28ff */
[----:B------:R-:W-:-:S05]  /*14c10*/  LOP3.LUT R15, R15, 0xffffffe0, RZ, 0xc0, !PT ;  /* 0xffffffe00f0f7812 */ /* 0x000fca00078ec0ff */
[----:B------:R-:W-:-:S05]  /*14c20*/  IMAD.IADD R15, R18, 0x1, -R15 ;  /* 0x00000001120f7824 */ /* 0x000fca00078e0a0f */
[----:B------:R-:W-:Y:S01]  /*14c30*/  LOP3.LUT P1, RZ, R15, 0x3, RZ, 0xc0, !PT ;  /* 0x000000030fff7812 */ /* 0x000fe2000782c0ff */
[----:B------:R-:W-:Y:S01]  /*14c40*/  BSSY B0, `(.L_x_1151) ;  /* 0x0000086000007945 */ /* 0x000fe20003800000 */
[----:B---3--:R-:W-:Y:S01]  /*14c50*/  SHF.R.S32.HI R2, RZ, 0x1f, R5 ;  /* 0x0000001fff027819 */ /* 0x008fe20000011405 */
[----:B------:R-:W-:-:S04]  /*14c60*/  IMAD.WIDE.U32 R6, R5, c[0x0][0x4d0], RZ ;  /* 0x0001340005067a25 */ /* 0x000fc800078e00ff */
[----:B------:R-:W-:-:S04]  /*14c70*/  IMAD R4, R2, c[0x0][0x4d0], RZ ;  /* 0x0001340002047a24 */ /* 0x000fc800078e02ff */
[----:B------:R-:W-:Y:S02]  /*14c80*/  IMAD R8, R5, c[0x0][0x4d4], R4 ;  /* 0x0001350005087a24 */ /* 0x000fe400078e0204 */
[----:B--2---:R-:W-:Y:S02]  /*14c90*/  IMAD.IADD R0, R3, 0x1, R17 ;  /* 0x0000000103007824 */ /* 0x004fe400078e0211 */
[----:B------:R-:W-:Y:S01]  /*14ca0*/  IMAD R3, R2, c[0x0][0x438], RZ ;  /* 0x00010e0002037a24 */ /* 0x000fe200078e02ff */
[----:B----4-:R-:W-:Y:S01]  /*14cb0*/  SHF.R.S32.HI R2, RZ, 0x1f, R12 ;  /* 0x0000001fff027819 */ /* 0x010fe2000001140c */
[----:B------:R-:W-:-:S04]  /*14cc0*/  @P0 IMAD.HI.U32 R10, R0, c[0x0][0x4ec], RZ ;  /* 0x00013b00000a0a27 */ /* 0x000fc800078e00ff */
[----:B------:R-:W-:Y:S02]  /*14cd0*/  IMAD R9, R5, c[0x0][0x43c], R3 ;  /* 0x00010f0005097a24 */ /* 0x000fe400078e0203 */
[----:B------:R-:W-:Y:S02]  /*14ce0*/  IMAD.IADD R7, R7, 0x1, R8 ;  /* 0x0000000107077824 */ /* 0x000fe400078e0208 */
[----:B------:R-:W-:-:S04]  /*14cf0*/  IMAD.WIDE.U32 R4, R5, c[0x0][0x438], RZ ;  /* 0x00010e0005047a25 */ /* 0x000fc800078e00ff */
[C---:B------:R-:W-:Y:S02]  /*14d00*/  IMAD R8, R2.reuse, c[0x0][0x4d8], RZ ;  /* 0x0001360002087a24 */ /* 0x040fe400078e02ff */
[----:B------:R-:W-:Y:S01]  /*14d10*/  IMAD.MOV.U32 R3, RZ, RZ, R0 ;  /* 0x000000ffff037224 */ /* 0x000fe200078e0000 */
[----:B------:R-:W-:Y:S01]  /*14d20*/  @P0 SHF.R.U32.HI R3, RZ, c[0x0][0x4f0], R10 ;  /* 0x00013c00ff030a19 */ /* 0x000fe2000001160a */
[----:B------:R-:W-:Y:S02]  /*14d30*/  IMAD.IADD R5, R5, 0x1, R9 ;  /* 0x0000000105057824 */ /* 0x000fe400078e0209 */
[----:B------:R-:W-:Y:S02]  /*14d40*/  IMAD R2, R2, c[0x0][0x440], RZ ;  /* 0x0001100002027a24 */ /* 0x000fe400078e02ff */
[C---:B------:R-:W-:Y:S02]  /*14d50*/  IMAD R8, R12.reuse, c[0x0][0x4dc], R8 ;  /* 0x000137000c087a24 */ /* 0x040fe400078e0208 */
[----:B------:R-:W-:Y:S01]  /*14d60*/  IMAD.WIDE.U32 R6, R12, c[0x0][0x4d8], R6 ;  /* 0x000136000c067a25 */ /* 0x000fe200078e0006 */
[----:B-----5:R-:W-:-:S03]  /*14d70*/  SHF.R.S32.HI R9, RZ, 0x1f, R14 ;  /* 0x0000001fff097819 */ /* 0x020fc6000001140e */
[C---:B------:R-:W-:Y:S02]  /*14d80*/  IMAD R11, R12.reuse, c[0x0][0x444], R2 ;  /* 0x000111000c0b7a24 */ /* 0x040fe400078e0202 */
[----:B------:R-:W-:-:S04]  /*14d90*/  IMAD.WIDE.U32 R4, R12, c[0x0][0x440], R4 ;  /* 0x000110000c047a25 */ /* 0x000fc800078e0004 */
[----:B------:R-:W-:Y:S02]  /*14da0*/  IMAD.IADD R7, R7, 0x1, R8 ;  /* 0x0000000107077824 */ /* 0x000fe400078e0208 */
[----:B------:R-:W-:Y:S02]  /*14db0*/  IMAD.MOV R8, RZ, RZ, -R3 ;  /* 0x000000ffff087224 */ /* 0x000fe400078e0a03 */
[----:B------:R-:W-:Y:S02]  /*14dc0*/  IMAD.IADD R5, R5, 0x1, R11 ;  /* 0x0000000105057824 */ /* 0x000fe400078e020b */
[----:B------:R-:W-:Y:S02]  /*14dd0*/  IMAD R11, R9, c[0x0][0x4e0], RZ ;  /* 0x00013800090b7a24 */ /* 0x000fe400078e02ff */
[----:B------:R-:W-:Y:S02]  /*14de0*/  IMAD R8, R8, c[0x0][0x4e8], R0 ;  /* 0x00013a0008087a24 */ /* 0x000fe400078e0200 */
[----:B------:R-:W-:Y:S01]  /*14df0*/  IMAD.WIDE.U32 R6, R14, c[0x0][0x4e0], R6 ;  /* 0x000138000e067a25 */ /* 0x000fe200078e0006 */
[----:B------:R-:W-:-:S03]  /*14e00*/  SHF.R.S32.HI R12, RZ, 0x1f, R3 ;  /* 0x0000001fff0c7819 */ /* 0x000fc60000011403 */
[----:B------:R-:W-:Y:S01]  /*14e10*/  IMAD.MOV.U32 R2, RZ, RZ, R0 ;  /* 0x000000ffff027224 */ /* 0x000fe200078e0000 */
[----:B------:R-:W-:Y:S01]  /*14e20*/  @P0 SHF.R.U32.HI R2, RZ, c[0x0][0x4f0], R10 ;  /* 0x00013c00ff020a19 */ /* 0x000fe2000001160a */
[----:B------:R-:W-:Y:S01]  /*14e30*/  IMAD R11, R14, c[0x0][0x4e4], R11 ;  /* 0x000139000e0b7a24 */ /* 0x000fe200078e020b */
[----:B------:R-:W-:Y:S02]  /*14e40*/  SHF.R.S32.HI R10, RZ, 0x1f, R8 ;  /* 0x0000001fff0a7819 */ /* 0x000fe40000011408 */
[----:B------:R-:W-:Y:S01]  /*14e50*/  IADD3 R6, P0, R3, R6, RZ ;  /* 0x0000000603067210 */ /* 0x000fe20007f1e0ff */
[----:B------:R-:W-:Y:S02]  /*14e60*/  IMAD R9, R9, c[0x0][0x448], RZ ;  /* 0x0001120009097a24 */ /* 0x000fe400078e02ff */
[----:B------:R-:W-:Y:S01]  /*14e70*/  IMAD R3, R10, c[0x0][0x4c8], RZ ;  /* 0x000132000a037a24 */ /* 0x000fe200078e02ff */
[----:B------:R-:W-:Y:S01]  /*14e80*/  IADD3.X R7, R12, R7, R11, P0, !PT ;  /* 0x000000070c077210 */ /* 0x000fe200007fe40b */
[C---:B------:R-:W-:Y:S01]  /*14e90*/  IMAD R13, R14.reuse, c[0x0][0x44c], R9 ;  /* 0x000113000e0d7a24 */ /* 0x040fe200078e0209 */
[----:B------:R-:W-:Y:S01]  /*14ea0*/  SHF.R.S32.HI R9, RZ, 0x1f, R2 ;  /* 0x0000001fff097819 */ /* 0x000fe20000011402 */
[----:B------:R-:W-:-:S04]  /*14eb0*/  IMAD.WIDE.U32 R4, R14, c[0x0][0x448], R4 ;  /* 0x000112000e047a25 */ /* 0x000fc800078e0004 */
[----:B------:R-:W-:Y:S02]  /*14ec0*/  IMAD.MOV R14, RZ, RZ, -R2 ;  /* 0x000000ffff0e7224 */ /* 0x000fe400078e0a02 */
[C---:B------:R-:W-:Y:S02]  /*14ed0*/  IMAD R3, R8.reuse, c[0x0][0x4cc], R3 ;  /* 0x0001330008037a24 */ /* 0x040fe400078e0203 */
[----:B------:R-:W-:-:S04]  /*14ee0*/  IMAD.WIDE.U32 R6, R8, c[0x0][0x4c8], R6 ;  /* 0x0001320008067a25 */ /* 0x000fc800078e0006 */
[----:B------:R-:W-:Y:S02]  /*14ef0*/  IMAD R14, R14, c[0x0][0x4e8], R0 ;  /* 0x00013a000e0e7a24 */ /* 0x000fe400078e0200 */
[----:B------:R-:W-:Y:S02]  /*14f00*/  IMAD.IADD R5, R5, 0x1, R13 ;  /* 0x0000000105057824 */ /* 0x000fe400078e020d */
[----:B------:R-:W-:Y:S02]  /*14f10*/  IMAD R0, R9, c[0x0][0x430], RZ ;  /* 0x00010c0009007a24 */ /* 0x000fe400078e02ff */
[----:B------:R-:W-:Y:S01]  /*14f20*/  IMAD.IADD R7, R7, 0x1, R3 ;  /* 0x0000000107077824 */ /* 0x000fe200078e0203 */
[----:B------:R-:W-:Y:S01]  /*14f30*/  LEA R3, P0, R6, c[0x0][0x4a8], 0x2 ;  /* 0x00012a0006037a11 */ /* 0x000fe200078010ff */
[C---:B------:R-:W-:Y:S02]  /*14f40*/  IMAD R8, R2.reuse, c[0x0][0x434], R0 ;  /* 0x00010d0002087a24 */ /* 0x040fe400078e0200 */
[----:B------:R-:W-:Y:S01]  /*14f50*/  IMAD.WIDE.U32 R4, R2, c[0x0][0x430], R4 ;  /* 0x00010c0002047a25 */ /* 0x000fe200078e0004 */
[----:B------:R-:W-:Y:S01]  /*14f60*/  LEA.HI.X R2, R6, c[0x0][0x4ac], R7, 0x2, P0 ;  /* 0x00012b0006027a11 */ /* 0x000fe200000f1407 */
[----:B------:R-:W-:Y:S04]  /*14f70*/  SHFL.IDX PT, R12, R3, RZ, 0x1c1f ;  /* 0x001c1fff030c7589 */ /* 0x000fe800000e0000 */
[----:B------:R-:W1:Y:S01]  /*14f80*/  SHFL.IDX PT, R13, R2, RZ, 0x1c1f ;  /* 0x001c1fff020d7589 */ /* 0x000e6200000e0000 */
[----:B------:R-:W-:-:S02]  /*14f90*/  IMAD.IADD R0, R16, 0x1, R17 ;  /* 0x0000000110007824 */ /* 0x000fc400078e0211 */
[----:B------:R-:W-:Y:S01]  /*14fa0*/  IMAD.IADD R5, R5, 0x1, R8 ;  /* 0x0000000105057824 */ /* 0x000fe200078e0208 */
[----:B------:R-:W-:Y:S01]  /*14fb0*/  SHFL.IDX PT, R10, R3, 0x1, 0x1c1f ;  /* 0x003c1f00030a7f89 */ /* 0x000fe200000e0000 */
[----:B------:R-:W-:-:S03]  /*14fc0*/  SHF.R.S32.HI R16, RZ, 0x1f, R14 ;  /* 0x0000001fff107819 */ /* 0x000fc6000001140e */
[----:B------:R-:W2:Y:S01]  /*14fd0*/  SHFL.IDX PT, R11, R2, 0x1, 0x1c1f ;  /* 0x003c1f00020b7f89 */ /* 0x000ea200000e0000 */
[----:B------:R-:W-:-:S03]  /*14fe0*/  ISETP.GE.OR P3, PT, R0, UR4, P1 ;  /* 0x0000000400007c0c */ /* 0x000fc60008f66670 */
[----:B------:R-:W-:Y:S04]  /*14ff0*/  SHFL.IDX PT, R8, R3, 0x2, 0x1c1f ;  /* 0x005c1f0003087f89 */ /* 0x000fe800000e0000 */
[----:B------:R-:W3:Y:S04]  /*15000*/  SHFL.IDX PT, R9, R2, 0x2, 0x1c1f ;  /* 0x005c1f0002097f89 */ /* 0x000ee800000e0000 */
[----:B------:R-:W-:Y:S04]  /*15010*/  SHFL.IDX PT, R6, R3, 0x3, 0x1c1f ;  /* 0x007c1f0003067f89 */ /* 0x000fe800000e0000 */
[----:B------:R4:W5:Y:S01]  /*15020*/  SHFL.IDX PT, R7, R2, 0x3, 0x1c1f ;  /* 0x007c1f0002077f89 */ /* 0x00096200000e0000 */
[----:B------:R-:W-:-:S02]  /*15030*/  IADD3 R15, R0, 0x8, RZ ;  /* 0x00000008000f7810 */ /* 0x000fc40007ffe0ff */
[C---:B------:R-:W-:Y:S02]  /*15040*/  IADD3 R17, R0.reuse, 0x40, RZ ;  /* 0x0000004000117810 */ /* 0x040fe40007ffe0ff */
[----:B------:R-:W-:Y:S02]  /*15050*/  ISETP.GE.OR P5, PT, R15, UR4, P1 ;  /* 0x000000040f007c0c */ /* 0x000fe40008fa6670 */
[----:B------:R-:W-:Y:S01]  /*15060*/  ISETP.GE.OR P4, PT, R17, UR4, P1 ;  /* 0x0000000411007c0c */ /* 0x000fe20008f86670 */
[----:B-1----:R-:W-:Y:S01]  /*15070*/  @!P3 ST.E [R12.64], R20 ;  /* 0x000000140c00b985 */ /* 0x002fe2000c101908 */
[----:B------:R-:W-:Y:S01]  /*15080*/  ISETP.GE.AND P3, PT, R0, UR4, PT ;  /* 0x0000000400007c0c */ /* 0x000fe2000bf66270 */
[----:B----4-:R-:W-:Y:S01]  /*15090*/  IMAD R2, R16, c[0x0][0x428], RZ ;  /* 0x00010a0010027a24 */ /* 0x010fe200078e02ff */
[----:B------:R-:W-:-:S03]  /*150a0*/  IADD3 R16, R0, 0x48, RZ ;  /* 0x0000004800107810 */ /* 0x000fc60007ffe0ff */
[----:B------:R-:W-:Y:S01]  /*150b0*/  IMAD R18, R14, c[0x0][0x42c], R2 ;  /* 0x00010b000e127a24 */ /* 0x000fe200078e0202 */
[----:B------:R-:W-:Y:S01]  /*150c0*/  ISETP.GE.OR P1, PT, R16, UR4, P1 ;  /* 0x0000000410007c0c */ /* 0x000fe20008f26670 */
[----:B------:R-:W-:-:S04]  /*150d0*/  IMAD.WIDE.U32 R2, R14, c[0x0][0x428], R4 ;  /* 0x00010a000e027a25 */ /* 0x000fc800078e0004 */
[----:B------:R-:W-:Y:S01]  /*150e0*/  IMAD.IADD R3, R3, 0x1, R18 ;  /* 0x0000000103037824 */ /* 0x000fe200078e0212 */
[C---:B------:R-:W-:Y:S01]  /*150f0*/  LEA R23, P0, R2.reuse, c[0x0][0x400], 0x2 ;  /* 0x0001000002177a11 */ /* 0x040fe200078010ff */
[----:B--2---:R1:W-:Y:S03]  /*15100*/  @!P5 ST.E [R10.64], R21 ;  /* 0x000000150a00d985 */ /* 0x0043e6000c101908 */
[----:B------:R-:W-:Y:S01]  /*15110*/  LEA.HI.X R18, R2, c[0x0][0x404], R3, 0x2, P0 ;  /* 0x0001010002127a11 */ /* 0x000fe200000f1403 */
[----:B---3--:R2:W-:Y:S01]  /*15120*/  @!P4 ST.E [R8.64], R22 ;  /* 0x000000160800c985 */ /* 0x0085e2000c101908 */
[C---:B------:R-:W-:Y:S02]  /*15130*/  IADD3 R5, R27.reuse, 0x18, RZ ;  /* 0x000000181b057810 */ /* 0x040fe40007ffe0ff */
[C---:B------:R-:W-:Y:S01]  /*15140*/  IADD3 R0, R27.reuse, 0x20, RZ ;  /* 0x000000201b007810 */ /* 0x040fe20007ffe0ff */
[----:B-----5:R3:W-:Y:S01]  /*15150*/  @!P1 ST.E [R6.64], R19 ;  /* 0x0000001306009985 */ /* 0x0207e2000c101908 */
[----:B------:R-:W-:-:S02]  /*15160*/  IADD3 R4, R27, 0x28, RZ ;  /* 0x000000281b047810 */ /* 0x000fc40007ffe0ff */
[C---:B------:R-:W-:Y:S01]  /*15170*/  IADD3 R3, R27.reuse, 0x30, RZ ;  /* 0x000000301b037810 */ /* 0x040fe20007ffe0ff */
[----:B------:R4:W4:Y:S01]  /*15180*/  SHFL.IDX PT, R8, R23, RZ, 0x1c1f ;  /* 0x001c1fff17087589 */ /* 0x00092200000e0000 */
[----:B------:R-:W-:Y:S02]  /*15190*/  IADD3 R2, R27, 0x38, RZ ;  /* 0x000000381b027810 */ /* 0x000fe40007ffe0ff */
[----:B------:R-:W-:Y:S01]  /*151a0*/  ISETP.GE.AND P2, PT, R15, UR4, PT ;  /* 0x000000040f007c0c */ /* 0x000fe2000bf46270 */
[----:B------:R4:W4:Y:S01]  /*151b0*/  SHFL.IDX PT, R9, R18, RZ, 0x1c1f ;  /* 0x001c1fff12097589 */ /* 0x00092200000e0000 */
[----:B------:R-:W-:Y:S02]  /*151c0*/  ISETP.GE.AND P1, PT, R17, UR4, PT ;  /* 0x0000000411007c0c */ /* 0x000fe4000bf26270 */
[----:B------:R-:W-:Y:S02]  /*151d0*/  ISETP.GE.AND P0, PT, R16, UR4, PT ;  /* 0x0000000410007c0c */ /* 0x000fe4000bf06270 */
[----:B------:R-:W-:-:S02]  /*151e0*/  SHF.R.S32.HI R17, RZ, 0x1f, R27 ;  /* 0x0000001fff117819 */ /* 0x000fc4000001141b */
[----:B------:R-:W-:Y:S02]  /*151f0*/  SHF.R.S32.HI R24, RZ, 0x1f, R3 ;  /* 0x0000001fff187819 */ /* 0x000fe40000011403 */
[----:B------:R-:W-:Y:S02]  /*15200*/  SHF.R.S32.HI R25, RZ, 0x1f, R2 ;  /* 0x0000001fff197819 */ /* 0x000fe40000011402 */
[----:B-1----:R-:W-:Y:S02]  /*15210*/  SHF.R.S32.HI R21, RZ, 0x1f, R0 ;  /* 0x0000001fff157819 */ /* 0x002fe40000011400 */
[----:B--2---:R-:W-:Y:S02]  /*15220*/  SHF.R.S32.HI R22, RZ, 0x1f, R4 ;  /* 0x0000001fff167819 */ /* 0x004fe40000011404 */
[C---:B---3--:R-:W-:Y:S02]  /*15230*/  IADD3 R7, R27.reuse, 0x8, RZ ;  /* 0x000000081b077810 */ /* 0x048fe40007ffe0ff */
[----:B------:R-:W-:-:S02]  /*15240*/  IADD3 R6, R27, 0x10, RZ ;  /* 0x000000101b067810 */ /* 0x000fc40007ffe0ff */
[----:B------:R-:W-:Y:S02]  /*15250*/  SHF.R.S32.HI R16, RZ, 0x1f, R7 ;  /* 0x0000001fff107819 */ /* 0x000fe40000011407 */
[----:B------:R-:W-:Y:S02]  /*15260*/  SHF.R.S32.HI R20, RZ, 0x1f, R6 ;  /* 0x0000001fff147819 */ /* 0x000fe40000011406 */
[----:B------:R-:W-:Y:S01]  /*15270*/  SHF.R.S32.HI R19, RZ, 0x1f, R5 ;  /* 0x0000001fff137819 */ /* 0x000fe20000011405 */
[----:B------:R-:W-:Y:S05]  /*15280*/  @P3 BRA `(.L_x_1152) ;  /* 0x0000021000003947 */ /* 0x000fea0003800000 */
[----:B----4-:R-:W-:Y:S02]  /*15290*/  ISETP.GE.AND P3, PT, R27, c[0x0][0x3c8], PT ;  /* 0x0000f2001b007a0c */ /* 0x010fe40003f66270 */
[----:B------:R-:W-:Y:S02]  /*152a0*/  ISETP.GE.AND P5, PT, R7, c[0x0][0x3c8], PT ;  /* 0x0000f20007007a0c */ /* 0x000fe40003fa6270 */
[----:B------:R-:W-:-:S09]  /*152b0*/  ISETP.GE.AND P6, PT, R4, c[0x0][0x3c8], PT ;  /* 0x0000f20004007a0c */ /* 0x000fd20003fc6270 */
[----:B------:R-:W-:-:S04]  /*152c0*/  @!P3 LEA R10, P4, R27, R8, 0x2 ;  /* 0x000000081b0ab211 */ /* 0x000fc800078810ff */
[----:B------:R-:W-:Y:S02]  /*152d0*/  @!P3 LEA.HI.X R11, R27, R9, R17, 0x2, P4 ;  /* 0x000000091b0bb211 */ /* 0x000fe400020f1411 */
[----:B------:R-:W-:-:S03]  /*152e0*/  ISETP.GE.AND P4, PT, R6, c[0x0][0x3c8], PT ;  /* 0x0000f20006007a0c */ /* 0x000fc60003f86270 */
[----:B------:R1:W-:Y:S02]  /*152f0*/  @!P3 ST.E.64 [R10.64], R120 ;  /* 0x000000780a00b985 */ /* 0x0003e4000c101b08 */
[----:B-1----:R-:W-:-:S04]  /*15300*/  @!P5 LEA R10, P3, R7, R8, 0x2 ;  /* 0x00000008070ad211 */ /* 0x002fc800078610ff */
        /* <DEDUP_REMOVED lines=10> */
[----:B------:R1:W-:Y:S01]  /*153b0*/  @!P3 ST.E.64 [R10.64], R148 ;  /* 0x000000940a00b985 */ /* 0x0003e2000c101b08 */
[----:B------:R-:W-:-:S04]  /*153c0*/  @!P5 LEA R14, P3, R0, R8, 0x2 ;  /* 0x00000008000ed211 */ /* 0x000fc800078610ff */
[----:B------:R-:W-:Y:S02]  /*153d0*/  @!P5 LEA.HI.X R15, R0, R9, R21, 0x2, P3 ;  /* 0x00000009000fd211 */ /* 0x000fe400018f1415 */
[----:B------:R-:W-:Y:S02]  /*153e0*/  ISETP.GE.AND P5, PT, R3, c[0x0][0x3c8], PT ;  /* 0x0000f20003007a0c */ /* 0x000fe40003fa6270 */
[----:B------:R-:W-:-:S04]  /*153f0*/  @!P6 LEA R12, P3, R4, R8, 0x2 ;  /* 0x00000008040ce211 */ /* 0x000fc800078610ff */
[----:B------:R-:W-:-:S07]  /*15400*/  @!P6 LEA.HI.X R13, R4, R9, R22, 0x2, P3 ;  /* 0x00000009040de211 */ /* 0x000fce00018f1416 */
[----:B-1----:R-:W-:-:S04]  /*15410*/  @!P5 LEA R10, P3, R3, R8, 0x2 ;  /* 0x00000008030ad211 */ /* 0x002fc800078610ff */
[----:B------:R-:W-:Y:S02]  /*15420*/  @!P5 LEA.HI.X R11, R3, R9, R24, 0x2, P3 ;  /* 0x00000009030bd211 */ /* 0x000fe400018f1418 */
[----:B------:R-:W-:-:S04]  /*15430*/  @!P4 LEA R8, P3, R2, R8, 0x2 ;  /* 0x000000080208c211 */ /* 0x000fc800078610ff */
[----:B------:R-:W-:Y:S02]  /*15440*/  @!P4 LEA.HI.X R9, R2, R9, R25, 0x2, P3 ;  /* 0x000000090209c211 */ /* 0x000fe400018f1419 */
[----:B------:R-:W-:-:S13]  /*15450*/  ISETP.GE.AND P3, PT, R0, c[0x0][0x3c8], PT ;  /* 0x0000f20000007a0c */ /* 0x000fda0003f66270 */
[----:B------:R1:W-:Y:S04]  /*15460*/  @!P3 ST.E.64 [R14.64], R152 ;  /* 0x000000980e00b985 */ /* 0x0003e8000c101b08 */
[----:B------:R1:W-:Y:S04]  /*15470*/  @!P6 ST.E.64 [R12.64], R164 ;  /* 0x000000a40c00e985 */ /* 0x0003e8000c101b08 */
[----:B------:R1:W-:Y:S04]  /*15480*/  @!P5 ST.E.64 [R10.64], R168 ;  /* 0x000000a80a00d985 */ /* 0x0003e8000c101b08 */
[----:B------:R1:W-:Y:S02]  /*15490*/  @!P4 ST.E.64 [R8.64], R180 ;  /* 0x000000b40800c985 */ /* 0x0003e4000c101b08 */
.L_x_1152:
[----:B----4-:R-:W-:Y:S05]  /*154a0*/  BSYNC B0 ;  /* 0x0000000000007941 */ /* 0x010fea0003800000 */
.L_x_1151:
[----:B-1----:R1:W2:Y:S01]  /*154b0*/  SHFL.IDX PT, R9, R18, 0x1, 0x1c1f ;  /* 0x003c1f0012097f89 */ /* 0x0022a200000e0000 */
[----:B------:R-:W-:Y:S03]  /*154c0*/  BSSY B0, `(.L_x_1153) ;  /* 0x0000023000007945 */ /* 0x000fe60003800000 */
[----:B------:R1:W3:Y:S01]  /*154d0*/  SHFL.IDX PT, R8, R23, 0x1, 0x1c1f ;  /* 0x003c1f0017087f89 */ /* 0x0002e200000e0000 */
[----:B------:R-:W-:Y:S05]  /*154e0*/  @P2 BRA `(.L_x_1154) ;  /* 0x0000020000002947 */ /* 0x000fea0003800000 */
[----:B------:R-:W-:Y:S02]  /*154f0*/  ISETP.GE.AND P3, PT, R27, c[0x0][0x3c8], PT ;  /* 0x0000f2001b007a0c */ /* 0x000fe40003f66270 */
[----:B------:R-:W-:-:S02]  /*15500*/  ISETP.GE.AND P5, PT, R7, c[0x0][0x3c8], PT ;  /* 0x0000f20007007a0c */ /* 0x000fc40003fa6270 */
[----:B------:R-:W-:-:S09]  /*15510*/  ISETP.GE.AND P2, PT, R6, c[0x0][0x3c8], PT ;  /* 0x0000f20006007a0c */ /* 0x000fd20003f46270 */
[----:B---3--:R-:W-:-:S04]  /*15520*/  @!P3 LEA R10, P4, R27, R8, 0x2 ;  /* 0x000000081b0ab211 */ /* 0x008fc800078810ff */
        /* <DEDUP_REMOVED lines=9> */
[----:B---3--:R-:W-:-:S03]  /*155c0*/  @!P3 LEA R12, P4, R5, R8, 0x2 ;  /* 0x00000008050cb211 */ /* 0x008fc600078810ff */
[----:B------:R2:W-:Y:S01]  /*155d0*/  @!P2 ST.E.64 [R10.64], R138 ;  /* 0x0000008a0a00a985 */ /* 0x0005e2000c101b08 */
[----:B------:R-:W-:Y:S02]  /*155e0*/  @!P3 LEA.HI.X R13, R5, R9, R19, 0x2, P4 ;  /* 0x00000009050db211 */ /* 0x000fe400020f1413 */
[----:B------:R-:W-:-:S03]  /*155f0*/  ISETP.GE.AND P4, PT, R4, c[0x0][0x3c8], PT ;  /* 0x0000f20004007a0c */ /* 0x000fc60003f86270 */
[----:B------:R3:W-:Y:S01]  /*15600*/  @!P3 ST.E.64 [R12.64], R150 ;  /* 0x000000960c00b985 */ /* 0x0007e2000c101b08 */
[----:B------:R-:W-:Y:S02]  /*15610*/  ISETP.GE.AND P3, PT, R3, c[0x0][0x3c8], PT ;  /* 0x0000f20003007a0c */ /* 0x000fe40003f66270 */
[----:B--2---:R-:W-:-:S04]  /*15620*/  @!P5 LEA R10, P2, R0, R8, 0x2 ;  /* 0x00000008000ad211 */ /* 0x004fc800078410ff */
[----:B------:R-:W-:Y:S02]  /*15630*/  @!P5 LEA.HI.X R11, R0, R9, R21, 0x2, P2 ;  /* 0x00000009000bd211 */ /* 0x000fe400010f1415 */
[----:B------:R-:W-:-:S03]  /*15640*/  ISETP.GE.AND P2, PT, R2, c[0x0][0x3c8], PT ;  /* 0x0000f20002007a0c */ /* 0x000fc60003f46270 */
[----:B------:R2:W-:Y:S01]  /*15650*/  @!P5 ST.E.64 [R10.64], R154 ;  /* 0x0000009a0a00d985 */ /* 0x0005e2000c101b08 */
[----:B---3--:R-:W-:-:S04]  /*15660*/  @!P4 LEA R12, P5, R4, R8, 0x2 ;  /* 0x00000008040cc211 */ /* 0x008fc800078a10ff */
        /* <DEDUP_REMOVED lines=8> */
.L_x_1154:
[----:B------:R-:W-:Y:S05]  /*156f0*/  BSYNC B0 ;  /* 0x0000000000007941 */ /* 0x000fea0003800000 */
.L_x_1153:
[----:B--23--:R2:W3:Y:S01]  /*15700*/  SHFL.IDX PT, R9, R18, 0x2, 0x1c1f ;  /* 0x005c1f0012097f89 */ /* 0x00c4e200000e0000 */
[----:B------:R-:W-:Y:S03]  /*15710*/  BSSY B0, `(.L_x_1155) ;  /* 0x0000023000007945 */ /* 0x000fe60003800000 */
[----:B------:R2:W4:Y:S01]  /*15720*/  SHFL.IDX PT, R8, R23, 0x2, 0x1c1f ;  /* 0x005c1f0017087f89 */ /* 0x00052200000e0000 */
[----:B------:R-:W-:Y:S05]  /*15730*/  @P1 BRA `(.L_x_1156) ;  /* 0x0000020000001947 */ /* 0x000fea0003800000 */
[----:B------:R-:W-:Y:S02]  /*15740*/  ISETP.GE.AND P3, PT, R27, c[0x0][0x3c8], PT ;  /* 0x0000f2001b007a0c */ /* 0x000fe40003f66270 */
[----:B------:R-:W-:Y:S02]  /*15750*/  ISETP.GE.AND P5, PT, R7, c[0x0][0x3c8], PT ;  /* 0x0000f20007007a0c */ /* 0x000fe40003fa6270 */
[----:B------:R-:W-:Y:S02]  /*15760*/  ISETP.GE.AND P2, PT, R6, c[0x0][0x3c8], PT ;  /* 0x0000f20006007a0c */ /* 0x000fe40003f46270 */
[----:B------:R-:W-:-:S07]  /*15770*/  ISETP.GE.AND P1, PT, R5, c[0x0][0x3c8], PT ;  /* 0x0000f20005007a0c */ /* 0x000fce0003f26270 */
[----:B----4-:R-:W-:-:S04]  /*15780*/  @!P3 LEA R10, P4, R27, R8, 0x2 ;  /* 0x000000081b0ab211 */ /* 0x010fc800078810ff */
[----:B---3--:R-:W-:Y:S02]  /*15790*/  @!P3 LEA.HI.X R11, R27, R9, R17, 0x2, P4 ;  /* 0x000000091b0bb211 */ /* 0x008fe400020f1411 */
[----:B------:R-:W-:-:S03]  /*157a0*/  @!P5 LEA R14, P4, R7, R8, 0x2 ;  /* 0x00000008070ed211 */ /* 0x000fc600078810ff */
[----:B------:R3:W-:Y:S01]  /*157b0*/  @!P3 ST.E.64 [R10.64], R124 ;  /* 0x0000007c0a00b985 */ /* 0x0007e2000c101b08 */
[-C--:B------:R-:W-:Y:S02]  /*157c0*/  @!P5 LEA.HI.X R15, R7, R9.reuse, R16, 0x2, P4 ;  /* 0x00000009070fd211 */ /* 0x080fe400020f1410 */
[----:B------:R-:W-:Y:S02]  /*157d0*/  ISETP.GE.AND P4, PT, R0, c[0x0][0x3c8], PT ;  /* 0x0000f20000007a0c */ /* 0x000fe40003f86270 */
[C---:B------:R-:W-:Y:S01]  /*157e0*/  @!P2 LEA R12, P3, R6.reuse, R8, 0x2 ;  /* 0x00000008060ca211 */ /* 0x040fe200078610ff */
[----:B------:R4:W-:Y:S03]  /*157f0*/  @!P5 ST.E.64 [R14.64], R128 ;  /* 0x000000800e00d985 */ /* 0x0009e6000c101b08 */
[----:B------:R-:W-:Y:S02]  /*15800*/  @!P2 LEA.HI.X R13, R6, R9, R20, 0x2, P3 ;  /* 0x00000009060da211 */ /* 0x000fe400018f1414 */
[----:B------:R-:W-:-:S03]  /*15810*/  ISETP.GE.AND P3, PT, R4, c[0x0][0x3c8], PT ;  /* 0x0000f20004007a0c */ /* 0x000fc60003f66270 */
[----:B------:R5:W-:Y:S01]  /*15820*/  @!P2 ST.E.64 [R12.64], R140 ;  /* 0x0000008c0c00a985 */ /* 0x000be2000c101b08 */
[----:B------:R-:W-:Y:S02]  /*15830*/  ISETP.GE.AND P2, PT, R3, c[0x0][0x3c8], PT ;  /* 0x0000f20003007a0c */ /* 0x000fe40003f46270 */
[----:B---3--:R-:W-:-:S04]  /*15840*/  @!P1 LEA R10, P5, R5, R8, 0x2 ;  /* 0x00000008050a9211 */ /* 0x008fc800078a10ff */
[----:B------:R-:W-:Y:S02]  /*15850*/  @!P1 LEA.HI.X R11, R5, R9, R19, 0x2, P5 ;  /* 0x00000009050b9211 */ /* 0x000fe400028f1413 */
[----:B----4-:R-:W-:-:S03]  /*15860*/  @!P4 LEA R14, P5, R0, R8, 0x2 ;  /* 0x00000008000ec211 */ /* 0x010fc600078a10ff */
[----:B------:R3:W-:Y:S01]  /*15870*/  @!P1 ST.E.64 [R10.64], R144 ;  /* 0x000000900a009985 */ /* 0x0007e2000c101b08 */
[----:B------:R-:W-:Y:S02]  /*15880*/  ISETP.GE.AND P1, PT, R2, c[0x0][0x3c8], PT ;  /* 0x0000f20002007a0c */ /* 0x000fe40003f26270 */
[----:B------:R-:W-:Y:S02]  /*15890*/  @!P4 LEA.HI.X R15, R0, R9, R21, 0x2, P5 ;  /* 0x00000009000fc211 */ /* 0x000fe400028f1415 */
[----:B-----5:R-:W-:-:S03]  /*158a0*/  @!P3 LEA R12, P5, R4, R8, 0x2 ;  /* 0x00000008040cb211 */ /* 0x020fc600078a10ff */
[----:B------:R4:W-:Y:S01]  /*158b0*/  @!P4 ST.E.64 [R14.64], R156 ;  /* 0x0000009c0e00c985 */ /* 0x0009e2000c101b08 */
[----:B------:R-:W-:-:S05]  /*158c0*/  @!P3 LEA.HI.X R13, R4, R9, R22, 0x2, P5 ;  /* 0x00000009040db211 */ /* 0x000fca00028f1416 */
[----:B------:R4:W-:Y:S01]  /*158d0*/  @!P3 ST.E.64 [R12.64], R160 ;  /* 0x000000a00c00b985 */ /* 0x0009e2000c101b08 */
[----:B---3--:R-:W-:-:S04]  /*158e0*/  @!P2 LEA R10, P5, R3, R8, 0x2 ;  /* 0x00000008030aa211 */ /* 0x008fc800078a10ff */
[----:B------:R-:W-:Y:S02]  /*158f0*/  @!P2 LEA.HI.X R11, R3, R9, R24, 0x2, P5 ;  /* 0x00000009030ba211 */ /* 0x000fe400028f1418 */
[----:B------:R-:W-:-:S03]  /*15900*/  @!P1 LEA R8, P5, R2, R8, 0x2 ;  /* 0x0000000802089211 */ /* 0x000fc600078a10ff */
[----:B------:R4:W-:Y:S01]  /*15910*/  @!P2 ST.E.64 [R10.64], R172 ;  /* 0x000000ac0a00a985 */ /* 0x0009e2000c101b08 */
[----:B------:R-:W-:-:S05]  /*15920*/  @!P1 LEA.HI.X R9, R2, R9, R25, 0x2, P5 ;  /* 0x0000000902099211 */ /* 0x000fca00028f1419 */
[----:B------:R4:W-:Y:S04]  /*15930*/  @!P1 ST.E.64 [R8.64], R176 ;  /* 0x000000b008009985 */ /* 0x0009e8000c101b08 */
.L_x_1156:
[----:B------:R-:W-:Y:S05]  /*15940*/  BSYNC B0 ;  /* 0x0000000000007941 */ /* 0x000fea0003800000 */
.L_x_1155:
[----:B---34-:R3:W4:Y:S04]  /*15950*/  SHFL.IDX PT, R9, R18, 0x3, 0x1c1f ;  /* 0x007c1f0012097f89 */ /* 0x01872800000e0000 */
[----:B------:R3:W1:Y:S01]  /*15960*/  SHFL.IDX PT, R8, R23, 0x3, 0x1c1f ;  /* 0x007c1f0017087f89 */ /* 0x00066200000e0000 */
[----:B------:R-:W-:Y:S05]  /*15970*/  @P0 BRA `(.L_x_1157) ;  /* 0x000004e000000947 */ /* 0x000fea0003800000 */
[----:B------:R-:W-:Y:S02]  /*15980*/  ISETP.GE.AND P0, PT, R27, c[0x0][0x3c8], PT ;  /* 0x0000f2001b007a0c */ /* 0x000fe40003f06270 */
[----:B------:R-:W-:Y:S02]  /*15990*/  ISETP.GE.AND P5, PT, R7, c[0x0][0x3c8], PT ;  /* 0x0000f20007007a0c */ /* 0x000fe40003fa6270 */
[----:B------:R-:W-:Y:S02]  /*159a0*/  ISETP.GE.AND P4, PT, R6, c[0x0][0x3c8], PT ;  /* 0x0000f20006007a0c */ /* 0x000fe40003f86270 */
[----:B------:R-:W-:-:S07]  /*159b0*/  ISETP.GE.AND P3, PT, R5, c[0x0][0x3c8], PT ;  /* 0x0000f20005007a0c */ /* 0x000fce0003f66270 */
[-C--:B-1----:R-:W-:Y:S02]  /*159c0*/  @!P0 LEA R12, P2, R27, R8.reuse, 0x2 ;  /* 0x000000081b0c8211 */ /* 0x082fe400078410ff */
[----:B------:R-:W-:Y:S02]  /*159d0*/  @!P5 LEA R10, P1, R7, R8, 0x2 ;  /* 0x00000008070ad211 */ /* 0x000fe400078210ff */
[-C--:B----4-:R-:W-:Y:S02]  /*159e0*/  @!P0 LEA.HI.X R13, R27, R9.reuse, R17, 0x2, P2 ;  /* 0x000000091b0d8211 */ /* 0x090fe400010f1411 */
[----:B------:R-:W-:Y:S02]  /*159f0*/  ISETP.GE.AND P2, PT, R0, c[0x0][0x3c8], PT ;  /* 0x0000f20000007a0c */ /* 0x000fe40003f46270 */
[----:B------:R-:W-:Y:S01]  /*15a00*/  @!P5 LEA.HI.X R11, R7, R9, R16, 0x2, P1 ;  /* 0x00000009070bd211 */ /* 0x000fe200008f1410 */
[----:B------:R1:W-:Y:S01]  /*15a10*/  @!P0 ST.E.64 [R12.64], R126 ;  /* 0x0000007e0c008985 */ /* 0x0003e2000c101b08 */
[----:B------:R-:W-:-:S02]  /*15a20*/  ISETP.GE.AND P1, PT, R4, c[0x0][0x3c8], PT ;  /* 0x0000f20004007a0c */ /* 0x000fc40003f26270 */
[C---:B------:R-:W-:Y:S01]  /*15a30*/  @!P4 LEA R14, P0, R6.reuse, R8, 0x2 ;  /* 0x00000008060ec211 */ /* 0x040fe200078010ff */
[----:B------:R4:W-:Y:S03]  /*15a40*/  @!P5 ST.E.64 [R10.64], R130 ;  /* 0x000000820a00d985 */ /* 0x0009e6000c101b08 */
[----:B------:R-:W-:Y:S02]  /*15a50*/  @!P4 LEA.HI.X R15, R6, R9, R20, 0x2, P0 ;  /* 0x00000009060fc211 */ /* 0x000fe400000f1414 */
[----:B------:R-:W-:-:S03]  /*15a60*/  ISETP.GE.AND P0, PT, R3, c[0x0][0x3c8], PT ;  /* 0x0000f20003007a0c */ /* 0x000fc60003f06270 */
        /* <DEDUP_REMOVED lines=19> */
.L_x_1149:
[----:B------:R-:W3:Y:S02]  /*15ba0*/  S2R R4, SR_TID.X ;  /* 0x0000000000047919 */ /* 0x000ee40000002100 */
[----:B---3--:R-:W-:-:S13]  /*15bb0*/  ISETP.GT.AND P0, PT, R4, 0x7f, PT ;  /* 0x0000007f0400780c */ /* 0x008fda0003f04270 */
[----:B------:R-:W-:Y:S05]  /*15bc0*/  @P0 BRA `(.L_x_1157) ;  /* 0x0000029000000947 */ /* 0x000fea0003800000 */
[----:B--2---:R-:W2:Y:S01]  /*15bd0*/  LDL.LU R3, [R1+0x58] ;  /* 0x0000580001037983 */ /* 0x004ea20000300800 */
[----:B------:R-:W-:-:S05]  /*15be0*/  MOV R2, c[0x0][0x4e8] ;  /* 0x00013a0000027a02 */ /* 0x000fca0000000f00 */
[----:B------:R-:W-:Y:S01]  /*15bf0*/  IMAD R0, R2, c[0x0][0x388], RZ ;  /* 0x0000e20002007a24 */ /* 0x000fe200078e02ff */
[----:B--2---:R-:W-:-:S04]  /*15c00*/  IADD3 R4, R3, R4, RZ ;  /* 0x0000000403047210 */ /* 0x004fc80007ffe0ff */
[----:B------:R-:W-:-:S13]  /*15c10*/  ISETP.GE.AND P0, PT, R4, R0, PT ;  /* 0x000000000400720c */ /* 0x000fda0003f06270 */
[----:B------:R-:W-:Y:S05]  /*15c20*/  @P0 BRA `(.L_x_1157) ;  /* 0x0000023000000947 */ /* 0x000fea0003800000 */
[----:B------:R-:W2:Y:S04]  /*15c30*/  LDL.LU R3, [R1+0x44] ;  /* 0x0000440001037983 */ /* 0x000ea80000300800 */
[----:B------:R-:W3:Y:S04]  /*15c40*/  LDL.LU R9, [R1+0x50] ;  /* 0x0000500001097983 */ /* 0x000ee80000300800 */
[----:B------:R-:W4:Y:S01]  /*15c50*/  LDL.LU R8, [R1+0x54] ;  /* 0x0000540001087983 */ /* 0x000f220000300800 */
[----:B------:R-:W-:-:S13]  /*15c60*/  ISETP.NE.AND P0, PT, R2, 0x1, PT ;  /* 0x000000010200780c */ /* 0x000fda0003f05270 */
[----:B------:R-:W-:Y:S01]  /*15c70*/  @P0 IMAD.HI.U32 R7, R4, c[0x0][0x4ec], RZ ;  /* 0x00013b0004070a27 */ /* 0x000fe200078e00ff */
[----:B--2---:R-:W-:Y:S02]  /*15c80*/  SHF.R.S32.HI R0, RZ, 0x1f, R3 ;  /* 0x0000001fff007819 */ /* 0x004fe40000011403 */
[----:B---3--:R-:W-:-:S03]  /*15c90*/  SHF.R.S32.HI R6, RZ, 0x1f, R9 ;  /* 0x0000001fff067819 */ /* 0x008fc60000011409 */
[----:B------:R-:W-:-:S04]  /*15ca0*/  IMAD R0, R0, c[0x0][0x4d0], RZ ;  /* 0x0001340000007a24 */ /* 0x000fc800078e02ff */
[C---:B------:R-:W-:Y:S01]  /*15cb0*/  IMAD R5, R3.reuse, c[0x0][0x4d4], R0 ;  /* 0x0001350003057a24 */ /* 0x040fe200078e0200 */
[----:B------:R-:W-:Y:S01]  /*15cc0*/  MOV R0, R4 ;  /* 0x0000000400007202 */ /* 0x000fe20000000f00 */
[----:B------:R-:W-:Y:S01]  /*15cd0*/  IMAD.WIDE.U32 R2, R3, c[0x0][0x4d0], RZ ;  /* 0x0001340003027a25 */ /* 0x000fe200078e00ff */
[----:B------:R-:W-:-:S03]  /*15ce0*/  @P0 SHF.R.U32.HI R0, RZ, c[0x0][0x4f0], R7 ;  /* 0x00013c00ff000a19 */ /* 0x000fc60000011607 */
[----:B------:R-:W-:Y:S01]  /*15cf0*/  IMAD R6, R6, c[0x0][0x4d8], RZ ;  /* 0x0001360006067a24 */ /* 0x000fe200078e02ff */
[----:B------:R-:W-:Y:S02]  /*15d00*/  IADD3 R3, R3, R5, RZ ;  /* 0x0000000503037210 */ /* 0x000fe40007ffe0ff */
[----:B----4-:R-:W-:Y:S01]  /*15d10*/  SHF.R.S32.HI R5, RZ, 0x1f, R8 ;  /* 0x0000001fff057819 */ /* 0x010fe20000011408 */
[C---:B------:R-:W-:Y:S01]  /*15d20*/  IMAD R7, R9.reuse, c[0x0][0x4dc], R6 ;  /* 0x0001370009077a24 */ /* 0x040fe200078e0206 */
[----:B------:R-:W-:Y:S01]  /*15d30*/  IADD3 R6, -R0, RZ, RZ ;  /* 0x000000ff00067210 */ /* 0x000fe20007ffe1ff */
[----:B------:R-:W-:-:S04]  /*15d40*/  IMAD.WIDE.U32 R2, R9, c[0x0][0x4d8], R2 ;  /* 0x0001360009027a25 */ /* 0x000fc800078e0002 */
[----:B------:R-:W-:Y:S01]  /*15d50*/  IMAD R5, R5, c[0x0][0x4e0], RZ ;  /* 0x0001380005057a24 */ /* 0x000fe200078e02ff */
[----:B------:R-:W-:Y:S01]  /*15d60*/  IADD3 R3, R3, R7, RZ ;  /* 0x0000000703037210 */ /* 0x000fe20007ffe0ff */
[----:B------:R-:W-:Y:S01]  /*15d70*/  IMAD R4, R6, c[0x0][0x4e8], R4 ;  /* 0x00013a0006047a24 */ /* 0x000fe200078e0204 */
[----:B------:R-:W-:Y:S01]  /*15d80*/  SHF.R.S32.HI R7, RZ, 0x1f, R0 ;  /* 0x0000001fff077819 */ /* 0x000fe20000011400 */
[C---:B------:R-:W-:Y:S02]  /*15d90*/  IMAD R6, R8.reuse, c[0x0][0x4e4], R5 ;  /* 0x0001390008067a24 */ /* 0x040fe400078e0205 */
[----:B------:R-:W-:Y:S01]  /*15da0*/  IMAD.WIDE.U32 R2, R8, c[0x0][0x4e0], R2 ;  /* 0x0001380008027a25 */ /* 0x000fe200078e0002 */
[----:B------:R-:W-:-:S04]  /*15db0*/  SHF.R.S32.HI R5, RZ, 0x1f, R4 ;  /* 0x0000001fff057819 */ /* 0x000fc80000011404 */
[----:B------:R-:W-:Y:S01]  /*15dc0*/  IADD3 R2, P0, R0, R2, RZ ;  /* 0x0000000200027210 */ /* 0x000fe20007f1e0ff */
[----:B------:R-:W-:-:S03]  /*15dd0*/  IMAD R0, R5, c[0x0][0x4c8], RZ ;  /* 0x0001320005007a24 */ /* 0x000fc600078e02ff */
[----:B------:R-:W-:Y:S01]  /*15de0*/  IADD3.X R3, R7, R3, R6, P0, !PT ;  /* 0x0000000307037210 */ /* 0x000fe200007fe406 */
[----:B------:R-:W-:-:S04]  /*15df0*/  IMAD R0, R4, c[0x0][0x4cc], R0 ;  /* 0x0001330004007a24 */ /* 0x000fc800078e0200 */
[----:B------:R-:W-:-:S05]  /*15e00*/  IMAD.WIDE.U32 R2, R4, c[0x0][0x4c8], R2 ;  /* 0x0001320004027a25 */ /* 0x000fca00078e0002 */
[----:B------:R-:W-:Y:S02]  /*15e10*/  IADD3 R0, R3, R0, RZ ;  /* 0x0000000003007210 */ /* 0x000fe40007ffe0ff */
[----:B------:R-:W-:-:S04]  /*15e20*/  LEA R4, P0, R2, c[0x0][0x4a8], 0x2 ;  /* 0x00012a0002047a11 */ /* 0x000fc800078010ff */
[----:B------:R-:W-:Y:S02]  /*15e30*/  LEA.HI.X R5, R2, c[0x0][0x4ac], R0, 0x2, P0 ;  /* 0x00012b0002057a11 */ /* 0x000fe400000f1400 */
[----:B------:R-:W-:-:S05]  /*15e40*/  MOV R0, 0xff800000 ;  /* 0xff80000000007802 */ /* 0x000fca0000000f00 */
[----:B------:R2:W-:Y:S02]  /*15e50*/  STG.E [R4.64], R0 ;  /* 0x0000000004007986 */ /* 0x0005e4000c101908 */
.L_x_1157:
[----:B------:R-:W-:Y:S05]  /*15e60*/  BSYNC B1 ;  /* 0x0000000000017941 */ /* 0x000fea0003800000 */
.L_x_1148:
[----:B--2---:R-:W2:Y:S02]  /*15e70*/  LDL R0, [R1+0x64] ;  /* 0x0000640001007983 */ /* 0x004ea40000100800 */
[----:B--2---:R-:W-:-:S13]  /*15e80*/  ISETP.NE.AND P0, PT, R0, RZ, PT ;  /* 0x000000ff0000720c */ /* 0x004fda0003f05270 */
[----:B------:R-:W-:Y:S01]  /*15e90*/  @P0 WARPSYNC 0xffffffff ;  /* 0xffffffff00000948 */ /* 0x000fe20003800000 */
[----:B------:R-:W-:Y:S06]  /*15ea0*/  @P0 BAR.SYNC.DEFER_BLOCKING 0x5, 0x80 ;  /* 0x0142000000000b1d */ /* 0x000fec0000010000 */
[----:B------:R-:W2:Y:S04]  /*15eb0*/  @P0 LDS R0, [0xb100] ;  /* 0x00b10000ff000984 */ /* 0x000ea80000000800 */
[----:B--2---:R2:W-:Y:S04]  /*15ec0*/  @P0 STL [R1+0x5c], R0 ;  /* 0x00005c0001000387 */ /* 0x0045e80000100800 */
[----:B------:R-:W-:Y:S06]  /*15ed0*/  @P0 BAR.ARV 0x4, 0x80 ;  /* 0x0102000000000b1d */ /* 0x000fec0000002000 */
[----:B------:R-:W-:Y:S05]  /*15ee0*/  @P0 BRA `(.L_x_1158) ;  /* 0x0000009000000947 */ /* 0x000fea0003800000 */
[----:B------:R-:W-:Y:S05]  /*15ef0*/  BRA.DIV ~URZ, `(.L_x_1159) ;  /* 0x00000a627f007947 */ /* 0x000fea000b800000 */
[----:B--2---:R2:W3:Y:S02]  /*15f00*/  SHFL.IDX PT, R0, R26, RZ, 0x1f ;  /* 0x00001fff1a007589 */ /* 0x0044e400000e0000 */
.L_x_1176:
[----:B------:R-:W5:Y:S01]  /*15f10*/  S2R R2, SR_TID.X ;  /* 0x0000000000027919 */ /* 0x000f620000002100 */
[----:B------:R-:W-:Y:S03]  /*15f20*/  WARPSYNC 0xffffffff ;  /* 0xffffffff00007948 */ /* 0x000fe60003800000 */
[----:B------:R-:W-:Y:S06]  /*15f30*/  BAR.SYNC.DEFER_BLOCKING 0x4, 0x80 ;  /* 0x0102000000007b1d */ /* 0x000fec0000010000 */
[----:B---3--:R3:W-:Y:S01]  /*15f40*/  STL [R1+0x5c], R0 ;  /* 0x00005c0001007387 */ /* 0x0087e20000100800 */
[----:B-----5:R-:W-:-:S13]  /*15f50*/  LOP3.LUT P0, RZ, R2, 0x7f, RZ, 0xc0, !PT ;  /* 0x0000007f02ff7812 */ /* 0x020fda000780c0ff */
[----:B------:R3:W-:Y:S04]  /*15f60*/  @!P0 STS [0xb100], R26 ;  /* 0x00b1001aff008388 */ /* 0x0007e80000000800 */
[----:B------:R-:W-:Y:S06]  /*15f70*/  BAR.ARV 0x5, 0x80 ;  /* 0x0142000000007b1d */ /* 0x000fec0000002000 */
.L_x_1158:
[----:B--23--:R-:W2:Y:S02]  /*15f80*/  LDL R0, [R1+0x5c] ;  /* 0x00005c0001007983 */ /* 0x00cea40000100800 */
[----:B--2---:R-:W-:-:S13]  /*15f90*/  ISETP.GE.AND P0, PT, R0, c[0x0][0x538], PT ;  /* 0x00014e0000007a0c */ /* 0x004fda0003f06270 */
[----:B-1--4-:R-:W-:Y:S01]  /*15fa0*/  @P0 CALL.REL.NOINC `(.L_x_1160) ;  /* 0x0000001000000944 */ /* 0x012fe20003c00000 */
[----:B------:R-:W-:Y:S05]  /*15fb0*/  BRA `(.L_x_1161) ;  /* 0xfffea76000007947 */ /* 0x000fea000383ffff */
.L_x_1160:
[----:B------:R-:W-:Y:S05]  /*15fc0*/  EXIT ;  /* 0x000000000000794d */ /* 0x000fea0003800000 */
.L_x_1112:
[----:B------:R-:W-:Y:S01]  /*15fd0*/  IMAD.MOV.U32 R10, RZ, RZ, R2 ;  /* 0x000000ffff0a7224 */ /* 0x000fe200078e0002 */
[----:B-1----:R-:W-:Y:S01]  /*15fe0*/  MOV R8, RZ ;  /* 0x000000ff00087202 */ /* 0x002fe20000000f00 */
[----:B------:R-:W-:Y:S01]  /*15ff0*/  IMAD.MOV.U32 R7, RZ, RZ, 0x181f ;  /* 0x0000181fff077424 */ /* 0x000fe200078e00ff */
[----:B------:R-:W-:Y:S02]  /*16000*/  MOV R9, 0x16020 ;  /* 0x0001602000097802 */ /* 0x000fe40000000f00 */
[----:B------:R-:W-:Y:S05]  /*16010*/  CALL.REL.NOINC `($__internal_17_$__cuda_sm70_shflsync_idx_p) ;  /* 0x000009f000007944 */ /* 0x000fea0003c00000 */
[----:B------:R-:W-:Y:S01]  /*16020*/  MOV R5, R7 ;  /* 0x0000000700057202 */ /* 0x000fe20000000f00 */
[----:B------:R-:W-:Y:S05]  /*16030*/  BRA `(.L_x_1162) ;  /* 0xfffeb54000007947 */ /* 0x000fea000383ffff */
.L_x_1113:
[----:B------:R-:W-:Y:S01]  /*16040*/  IMAD.MOV.U32 R10, RZ, RZ, R3 ;  /* 0x000000ffff0a7224 */ /* 0x000fe200078e0003 */
[----:B-1----:R-:W-:Y:S01]  /*16050*/  MOV R8, RZ ;  /* 0x000000ff00087202 */ /* 0x002fe20000000f00 */
[----:B------:R-:W-:Y:S01]  /*16060*/  IMAD.MOV.U32 R7, RZ, RZ, 0x181f ;  /* 0x0000181fff077424 */ /* 0x000fe200078e00ff */
[----:B------:R-:W-:Y:S02]  /*16070*/  MOV R9, 0x16090 ;  /* 0x0001609000097802 */ /* 0x000fe40000000f00 */
[----:B--23--:R-:W-:Y:S05]  /*16080*/  CALL.REL.NOINC `($__internal_17_$__cuda_sm70_shflsync_idx_p) ;  /* 0x0000098000007944 */ /* 0x00cfea0003c00000 */
[----:B------:R-:W-:Y:S01]  /*16090*/  MOV R4, R7 ;  /* 0x0000000700047202 */ /* 0x000fe20000000f00 */
[----:B------:R-:W-:Y:S05]  /*160a0*/  BRA `(.L_x_1163) ;  /* 0xfffeb4f000007947 */ /* 0x000fea000383ffff */
.L_x_1116:
[----:B------:R-:W-:Y:S01]  /*160b0*/  IMAD.MOV.U32 R10, RZ, RZ, R2 ;  /* 0x000000ffff0a7224 */ /* 0x000fe200078e0002 */
[----:B------:R-:W-:Y:S01]  /*160c0*/  MOV R8, 0x1 ;  /* 0x0000000100087802 */ /* 0x000fe20000000f00 */
[----:B------:R-:W-:Y:S01]  /*160d0*/  IMAD.MOV.U32 R7, RZ, RZ, 0x181f ;  /* 0x0000181fff077424 */ /* 0x000fe200078e00ff */
[----:B------:R-:W-:-:S02]  /*160e0*/  MOV R9, 0x16100 ;  /* 0x0001610000097802 */ /* 0x000fc40000000f00 */
[----:B-1234-:R-:W-:Y:S05]  /*160f0*/  CALL.REL.NOINC `($__internal_17_$__cuda_sm70_shflsync_idx_p) ;  /* 0x0000091000007944 */ /* 0x01efea0003c00000 */
[----:B------:R-:W-:Y:S01]  /*16100*/  IMAD.MOV.U32 R6, RZ, RZ, R7 ;  /* 0x000000ffff067224 */ /* 0x000fe200078e0007 */
[----:B------:R-:W-:Y:S01]  /*16110*/  MOV R8, 0x1 ;  /* 0x0000000100087802 */ /* 0x000fe20000000f00 */
[----:B------:R-:W-:Y:S01]  /*16120*/  IMAD.MOV.U32 R10, RZ, RZ, R3 ;  /* 0x000000ffff0a7224 */ /* 0x000fe200078e0003 */
[----:B------:R-:W-:-:S02]  /*16130*/  MOV R7, 0x181f ;  /* 0x0000181f00077802 */ /* 0x000fc40000000f00 */
[----:B------:R-:W-:Y:S02]  /*16140*/  MOV R9, 0x16160 ;  /* 0x0001616000097802 */ /* 0x000fe40000000f00 */
[----:B------:R-:W-:Y:S05]  /*16150*/  CALL.REL.NOINC `($__internal_17_$__cuda_sm70_shflsync_idx_p) ;  /* 0x000008b000007944 */ /* 0x000fea0003c00000 */
[----:B------:R-:W-:Y:S01]  /*16160*/  MOV R4, R7 ;  /* 0x0000000700047202 */ /* 0x000fe20000000f00 */
[----:B------:R-:W-:Y:S05]  /*16170*/  BRA `(.L_x_1164) ;  /* 0xfffeb52000007947 */ /* 0x000fea000383ffff */
.L_x_1119:
[----:B------:R-:W-:Y:S01]  /*16180*/  IMAD.MOV.U32 R10, RZ, RZ, R2 ;  /* 0x000000ffff0a7224 */ /* 0x000fe200078e0002 */
[----:B------:R-:W-:Y:S01]  /*16190*/  MOV R8, 0x2 ;  /* 0x0000000200087802 */ /* 0x000fe20000000f00 */
[----:B------:R-:W-:Y:S01]  /*161a0*/  IMAD.MOV.U32 R7, RZ, RZ, 0x181f ;  /* 0x0000181fff077424 */ /* 0x000fe200078e00ff */
[----:B------:R-:W-:Y:S02]  /*161b0*/  MOV R9, 0x161d0 ;  /* 0x000161d000097802 */ /* 0x000fe40000000f00 */
[----:B-123--:R-:W-:Y:S05]  /*161c0*/  CALL.REL.NOINC `($__internal_17_$__cuda_sm70_shflsync_idx_p) ;  /* 0x0000084000007944 */ /* 0x00efea0003c00000 */
[----:B------:R-:W-:Y:S01]  /*161d0*/  MOV R6, R7 ;  /* 0x0000000700067202 */ /* 0x000fe20000000f00 */
[----:B------:R-:W-:Y:S05]  /*161e0*/  BRA `(.L_x_1165) ;  /* 0xfffeb59000007947 */ /* 0x000fea000383ffff */
.L_x_1120:
[----:B------:R-:W-:Y:S01]  /*161f0*/  IMAD.MOV.U32 R10, RZ, RZ, R3 ;  /* 0x000000ffff0a7224 */ /* 0x000fe200078e0003 */
[----:B------:R-:W-:Y:S01]  /*16200*/  MOV R8, 0x2 ;  /* 0x0000000200087802 */ /* 0x000fe20000000f00 */
[----:B------:R-:W-:Y:S01]  /*16210*/  IMAD.MOV.U32 R7, RZ, RZ, 0x181f ;  /* 0x0000181fff077424 */ /* 0x000fe200078e00ff */
[----:B------:R-:W-:Y:S02]  /*16220*/  MOV R9, 0x16240 ;  /* 0x0001624000097802 */ /* 0x000fe40000000f00 */
[----:B-1234-:R-:W-:Y:S05]  /*16230*/  CALL.REL.NOINC `($__internal_17_$__cuda_sm70_shflsync_idx_p) ;  /* 0x000007d000007944 */ /* 0x01efea0003c00000 */
[----:B------:R-:W-:Y:S01]  /*16240*/  MOV R4, R7 ;  /* 0x0000000700047202 */ /* 0x000fe20000000f00 */
[----:B------:R-:W-:Y:S05]  /*16250*/  BRA `(.L_x_1166) ;  /* 0xfffeb54000007947 */ /* 0x000fea000383ffff */
.L_x_1123:
        /* <DEDUP_REMOVED lines=13> */
.L_x_1126:
[----:B------:R-:W-:Y:S01]  /*16330*/  IMAD.MOV.U32 R10, RZ, RZ, R2 ;  /* 0x000000ffff0a7224 */ /* 0x000fe200078e0002 */
[----:B------:R-:W-:Y:S01]  /*16340*/  MOV R8, 0x4 ;  /* 0x0000000400087802 */ /* 0x000fe20000000f00 */
[----:B------:R-:W-:Y:S01]  /*16350*/  IMAD.MOV.U32 R7, RZ, RZ, 0x181f ;  /* 0x0000181fff077424 */ /* 0x000fe200078e00ff */
[----:B------:R-:W-:Y:S02]  /*16360*/  MOV R9, 0x16380 ;  /* 0x0001638000097802 */ /* 0x000fe40000000f00 */
[----:B-1234-:R-:W-:Y:S05]  /*16370*/  CALL.REL.NOINC `($__internal_17_$__cuda_sm70_shflsync_idx_p) ;  /* 0x0000069000007944 */ /* 0x01efea0003c00000 */
[----:B------:R-:W-:Y:S01]  /*16380*/  MOV R6, R7 ;  /* 0x0000000700067202 */ /* 0x000fe20000000f00 */
[----:B------:R-:W-:Y:S05]  /*16390*/  BRA `(.L_x_1168) ;  /* 0xfffeb5d000007947 */ /* 0x000fea000383ffff */
.L_x_1127:
[----:B------:R-:W-:Y:S01]  /*163a0*/  IMAD.MOV.U32 R10, RZ, RZ, R3 ;  /* 0x000000ffff0a7224 */ /* 0x000fe200078e0003 */
[----:B------:R-:W-:Y:S01]  /*163b0*/  MOV R8, 0x4 ;  /* 0x0000000400087802 */ /* 0x000fe20000000f00 */
[----:B------:R-:W-:Y:S01]  /*163c0*/  IMAD.MOV.U32 R7, RZ, RZ, 0x181f ;  /* 0x0000181fff077424 */ /* 0x000fe200078e00ff */
[----:B------:R-:W-:Y:S02]  /*163d0*/  MOV R9, 0x163f0 ;  /* 0x000163f000097802 */ /* 0x000fe40000000f00 */
[----:B-1234-:R-:W-:Y:S05]  /*163e0*/  CALL.REL.NOINC `($__internal_17_$__cuda_sm70_shflsync_idx_p) ;  /* 0x0000062000007944 */ /* 0x01efea0003c00000 */
[----:B------:R-:W-:Y:S01]  /*163f0*/  MOV R4, R7 ;  /* 0x0000000700047202 */ /* 0x000fe20000000f00 */
[----:B------:R-:W-:Y:S05]  /*16400*/  BRA `(.L_x_1169) ;  /* 0xfffeb58000007947 */ /* 0x000fea000383ffff */
.L_x_1130:
        /* <DEDUP_REMOVED lines=13> */
.L_x_1133:
[----:B------:R-:W-:Y:S01]  /*164e0*/  IMAD.MOV.U32 R10, RZ, RZ, R2 ;  /* 0x000000ffff0a7224 */ /* 0x000fe200078e0002 */
[----:B------:R-:W-:Y:S01]  /*164f0*/  MOV R8, 0x6 ;  /* 0x0000000600087802 */ /* 0x000fe20000000f00 */
[----:B------:R-:W-:Y:S01]  /*16500*/  IMAD.MOV.U32 R7, RZ, RZ, 0x181f ;  /* 0x0000181fff077424 */ /* 0x000fe200078e00ff */
[----:B------:R-:W-:Y:S02]  /*16510*/  MOV R9, 0x16530 ;  /* 0x0001653000097802 */ /* 0x000fe40000000f00 */
[----:B-1234-:R-:W-:Y:S05]  /*16520*/  CALL.REL.NOINC `($__internal_17_$__cuda_sm70_shflsync_idx_p) ;  /* 0x000004e000007944 */ /* 0x01efea0003c00000 */
[----:B------:R-:W-:Y:S01]  /*16530*/  MOV R6, R7 ;  /* 0x0000000700067202 */ /* 0x000fe20000000f00 */
[----:B------:R-:W-:Y:S05]  /*16540*/  BRA `(.L_x_1171) ;  /* 0xfffeb61000007947 */ /* 0x000fea000383ffff */
.L_x_1134:
[----:B------:R-:W-:Y:S01]  /*16550*/  IMAD.MOV.U32 R10, RZ, RZ, R3 ;  /* 0x000000ffff0a7224 */ /* 0x000fe200078e0003 */
[----:B------:R-:W-:Y:S01]  /*16560*/  MOV R8, 0x6 ;  /* 0x0000000600087802 */ /* 0x000fe20000000f00 */
[----:B------:R-:W-:Y:S01]  /*16570*/  IMAD.MOV.U32 R7, RZ, RZ, 0x181f ;  /* 0x0000181fff077424 */ /* 0x000fe200078e00ff */
[----:B------:R-:W-:Y:S02]  /*16580*/  MOV R9, 0x165a0 ;  /* 0x000165a000097802 */ /* 0x000fe40000000f00 */
[----:B-1234-:R-:W-:Y:S05]  /*16590*/  CALL.REL.NOINC `($__internal_17_$__cuda_sm70_shflsync_idx_p) ;  /* 0x0000047000007944 */ /* 0x01efea0003c00000 */
[----:B------:R-:W-:Y:S01]  /*165a0*/  MOV R4, R7 ;  /* 0x0000000700047202 */ /* 0x000fe20000000f00 */
[----:B------:R-:W-:Y:S05]  /*165b0*/  BRA `(.L_x_1172) ;  /* 0xfffeb5c000007947 */ /* 0x000fea000383ffff */
.L_x_1137:
        /* <DEDUP_REMOVED lines=13> */
.L_x_1144:
[----:B--2---:R1:W5:Y:S01]  /*16690*/  LDL R0, [R1+0x10] ;  /* 0x0000100001007983 */ /* 0x0043620000100800 */
[----:B------:R-:W-:Y:S02]  /*166a0*/  MOV R3, 0x2 ;  /* 0x0000000200037802 */ /* 0x000fe40000000f00 */
[----:B------:R-:W-:Y:S02]  /*166b0*/  MOV R8, 0x166d0 ;  /* 0x000166d000087802 */ /* 0x000fe40000000f00 */
[----:B-1---5:R-:W-:Y:S05]  /*166c0*/  CALL.REL.NOINC `($__internal_16_$__cuda_sm70_shflsync_bfly_p) ;  /* 0x0000030000007944 */ /* 0x022fea0003c00000 */
[----:B--2---:R-:W-:Y:S01]  /*166d0*/  MOV R2, R3 ;  /* 0x0000000300027202 */ /* 0x004fe20000000f00 */
[----:B-1----:R-:W-:Y:S05]  /*166e0*/  BRA `(.L_x_1174) ;  /* 0xffffda7000007947 */ /* 0x002fea000383ffff */
.L_x_1145:
[----:B------:R-:W-:Y:S01]  /*166f0*/  IMAD.MOV.U32 R0, RZ, RZ, R2 ;  /* 0x000000ffff007224 */ /* 0x000fe200078e0002 */
[----:B------:R-:W-:Y:S02]  /*16700*/  MOV R3, 0x1 ;  /* 0x0000000100037802 */ /* 0x000fe40000000f00 */
[----:B------:R-:W-:Y:S02]  /*16710*/  MOV R8, 0x16730 ;  /* 0x0001673000087802 */ /* 0x000fe40000000f00 */
[----:B-----5:R-:W-:Y:S05]  /*16720*/  CALL.REL.NOINC `($__internal_16_$__cuda_sm70_shflsync_bfly_p) ;  /* 0x000002a000007944 */ /* 0x020fea0003c00000 */
[----:B-1----:R1:W5:Y:S01]  /*16730*/  LDL R0, [R1+0x14] ;  /* 0x0000140001007983 */ /* 0x0023620000100800 */
[----:B--2---:R-:W-:Y:S01]  /*16740*/  FADD.FTZ R2, R2, R3 ;  /* 0x0000000302027221 */ /* 0x004fe20000010000 */
[----:B------:R-:W-:-:S02]  /*16750*/  MOV R3, 0x2 ;  /* 0x0000000200037802 */ /* 0x000fc40000000f00 */
[----:B------:R-:W-:Y:S02]  /*16760*/  MOV R8, 0x16780 ;  /* 0x0001678000087802 */ /* 0x000fe40000000f00 */
[----:B-1---5:R-:W-:Y:S05]  /*16770*/  CALL.REL.NOINC `($__internal_16_$__cuda_sm70_shflsync_bfly_p) ;  /* 0x0000025000007944 */ /* 0x022fea0003c00000 */
[----:B-1----:R-:W3:Y:S01]  /*16780*/  LDL.LU R0, [R1+0x14] ;  /* 0x0000140001007983 */ /* 0x002ee20000300800 */
[----:B------:R-:W-:Y:S01]  /*16790*/  MOV R8, 0x167e0 ;  /* 0x000167e000087802 */ /* 0x000fe20000000f00 */
[----:B--23--:R-:W-:Y:S01]  /*167a0*/  FADD.FTZ R4, R0, R3 ;  /* 0x0000000300047221 */ /* 0x00cfe20000010000 */
[----:B------:R-:W-:-:S04]  /*167b0*/  MOV R3, 0x1 ;  /* 0x0000000100037802 */ /* 0x000fc80000000f00 */
[----:B------:R-:W-:Y:S02]  /*167c0*/  MOV R0, R4 ;  /* 0x0000000400007202 */ /* 0x000fe40000000f00 */
[----:B------:R-:W-:Y:S05]  /*167d0*/  CALL.REL.NOINC `($__internal_16_$__cuda_sm70_shflsync_bfly_p) ;  /* 0x000001f000007944 */ /* 0x000fea0003c00000 */
[----:B-1----:R1:W5:Y:S01]  /*167e0*/  LDL R0, [R1+0x18] ;  /* 0x0000180001007983 */ /* 0x0023620000100800 */
[----:B--2---:R-:W-:Y:S01]  /*167f0*/  FADD.FTZ R4, R4, R3 ;  /* 0x0000000304047221 */ /* 0x004fe20000010000 */
[----:B------:R-:W-:Y:S02]  /*16800*/  MOV R3, 0x2 ;  /* 0x0000000200037802 */ /* 0x000fe40000000f00 */
        /* <DEDUP_REMOVED lines=19> */
[----:B--2---:R-:W-:Y:S01]  /*16940*/  MOV R8, R3 ;  /* 0x0000000300087202 */ /* 0x004fe20000000f00 */
[----:B-1----:R-:W-:Y:S05]  /*16950*/  BRA `(.L_x_1175) ;  /* 0xffffd93000007947 */ /* 0x002fea000383ffff */
.L_x_1159:
[----:B------:R-:W-:Y:S01]  /*16960*/  IMAD.MOV.U32 R10, RZ, RZ, R26 ;  /* 0x000000ffff0a7224 */ /* 0x000fe200078e001a */
[----:B-1----:R-:W-:Y:S01]  /*16970*/  MOV R8, RZ ;  /* 0x000000ff00087202 */ /* 0x002fe20000000f00 */
[----:B------:R-:W-:Y:S01]  /*16980*/  IMAD.MOV.U32 R7, RZ, RZ, 0x1f ;  /* 0x0000001fff077424 */ /* 0x000fe200078e00ff */
[----:B----4-:R-:W-:Y:S02]  /*16990*/  MOV R9, 0x169b0 ;  /* 0x000169b000097802 */ /* 0x010fe40000000f00 */
[----:B--23--:R-:W-:Y:S05]  /*169a0*/  CALL.REL.NOINC `($__internal_17_$__cuda_sm70_shflsync_idx_p) ;  /* 0x0000006000007944 */ /* 0x00cfea0003c00000 */
[----:B------:R-:W-:Y:S01]  /*169b0*/  MOV R0, R7 ;  /* 0x0000000700007202 */ /* 0x000fe20000000f00 */
[----:B------:R-:W-:Y:S05]  /*169c0*/  BRA `(.L_x_1176) ;  /* 0xfffff54000007947 */ /* 0x000fea000383ffff */
        .weak           $__internal_16_$__cuda_sm70_shflsync_bfly_p
        .type           $__internal_16_$__cuda_sm70_shflsync_bfly_p,@function
        .size           $__internal_16_$__cuda_sm70_shflsync_bfly_p,($__internal_17_$__cuda_sm70_shflsync_idx_p - $__internal_16_$__cuda_sm70_shflsync_bfly_p)
$__internal_16_$__cuda_sm70_shflsync_bfly_p:
[----:B------:R-:W-:Y:S01]  /*169d0*/  MOV R9, 0x0 ;  /* 0x0000000000097802 */ /* 0x000fe20000000f00 */
[----:B------:R-:W-:Y:S04]  /*169e0*/  WARPSYNC R7 ;  /* 0x0000000700007348 */ /* 0x000fe80003800000 */
[----:B------:R1:W2:Y:S01]  /*169f0*/  SHFL.BFLY PT, R3, R0, R3, R10 ;  /* 0x0c00000300037389 */ /* 0x0002a200000e000a */
[----:B------:R-:W-:Y:S05]  /*16a00*/  RET.REL.NODEC R8 `(_ZN7cutlass13device_kernelIN5flash19enable_sm80_to_sm89INS1_16FlashAttnFwdSm80INS1_25CollectiveMainloopFwdSm80ILi4ELi1ELb0EN4cute5tupleIJNS5_1CILi128EEENS7_ILi112EEENS7_ILi64EEEEEELi64ENS_10bfloat16_tEfNS_4arch4Sm80ELb1ELb0ELb1ELb0ELb0ELb0ELb1ELb1EEENS1_21CollectiveEpilogueFwdINS6_IJS8_SA_S9_EEENS6_IJNS7_ILi1EEESI_SI_EEESC_SE_Li128ELb0ELb1ELb1ELb0EEENS1_30DynamicPersistentTileSchedulerILi128ELi128ELb1ELb1ELb0EEEEEEEEEvNT_6ParamsE) ;  /* 0xfffe95f008007950 */ /* 0x000fea0003c3ffff */
        .weak           $__internal_17_$__cuda_sm70_shflsync_idx_p
        .type           $__internal_17_$__cuda_sm70_shflsync_idx_p,@function
        .size           $__internal_17_$__cuda_sm70_shflsync_idx_p,(.L_x_3250 - $__internal_17_$__cuda_sm70_shflsync_idx_p)
$__internal_17_$__cuda_sm70_shflsync_idx_p:
[----:B------:R-:W-:-:S04]  /*16a10*/  MOV R12, 0xffffffff ;  /* 0xffffffff000c7802 */ /* 0x000fc80000000f00 */
[----:B------:R-:W-:Y:S04]  /*16a20*/  WARPSYNC R12 ;  /* 0x0000000c00007348 */ /* 0x000fe80003800000 */
[----:B------:R1:W2:Y:S02]  /*16a30*/  SHFL.IDX PT, R7, R10, R8, R7 ;  /* 0x000000080a077389 */ /* 0x0002a400000e0007 */
[----:B-1----:R-:W-:Y:S02]  /*16a40*/  MOV R8, R9 ;  /* 0x0000000900087202 */ /* 0x002fe40000000f00 */
[----:B------:R-:W-:-:S04]  /*16a50*/  MOV R9, 0x0 ;  /* 0x0000000000097802 */ /* 0x000fc80000000f00 */
[----:B--2---:R-:W-:Y:S05]  /*16a60*/  RET.REL.NODEC R8 `(_ZN7cutlass13device_kernelIN5flash19enable_sm80_to_sm89INS1_16FlashAttnFwdSm80INS1_25CollectiveMainloopFwdSm80ILi4ELi1ELb0EN4cute5tupleIJNS5_1CILi128EEENS7_ILi112EEENS7_ILi64EEEEEELi64ENS_10bfloat16_tEfNS_4arch4Sm80ELb1ELb0ELb1ELb0ELb0ELb0ELb1ELb1EEENS1_21CollectiveEpilogueFwdINS6_IJS8_SA_S9_EEENS6_IJNS7_ILi1EEESI_SI_EEESC_SE_Li128ELb0ELb1ELb1ELb0EEENS1_30DynamicPersistentTileSchedulerILi128ELi128ELb1ELb1ELb0EEEEEEEEEvNT_6ParamsE) ;  /* 0xfffe959008007950 */ /* 0x004fea0003c3ffff */
.L_x_1177:
        /* <DEDUP_REMOVED lines=9> */
.L_x_3250:


//--------------------- .text._ZN7cutlass13device_kernelIN5flash19enable_sm80_to_sm89INS1_16FlashAttnFwdSm80INS1_25CollectiveMainloopFwdSm80ILi4ELi1ELb0EN4cute5tupleIJNS5_1CILi128EEENS7_ILi80EEENS7_ILi64EEEEEELi64ENS_10bfloat16_tEfNS_4arch4Sm80ELb1ELb0ELb1ELb1ELb0ELb0ELb1ELb1EEENS1_21CollectiveEpilogueFwdINS6_IJS8_SA_S9_EEENS6_IJNS7_ILi1EEESI_SI_EEESC_SE_Li128ELb1ELb1ELb1ELb0EEENS1_36VarlenDynamicPersistentTileSchedulerILi128ELi80ELi128ELi128ELb1ELb1ELb0ELb1ELb1ELb1EEEEEEEEEvNT_6ParamsE --------------------------
	.section	.text._ZN7cutlass13device_kernelIN5flash19enable_sm80_to_sm89INS1_16FlashAttnFwdSm80INS1_25CollectiveMainloopFwdSm80ILi4ELi1ELb0EN4cute5tupleIJNS5_1CILi128EEENS7_ILi80EEENS7_ILi64EEEEEELi64ENS_10bfloat16_tEfNS_4arch4Sm80ELb1ELb0ELb1ELb1ELb0ELb0ELb1ELb1EEENS1_21CollectiveEpilogueFwdINS6_IJS8_SA_S9_EEENS6_IJNS7_ILi1EEESI_SI_EEESC_SE_Li128ELb1ELb1ELb1ELb0EEENS1_36VarlenDynamicPersistentTileSchedulerILi128ELi80ELi128ELi128ELb1ELb1ELb0ELb1ELb1ELb1EEEEEEEEEvNT_6ParamsE,"ax",@progbits
	.sectioninfo	@"SHI_REGISTERS=255"
	.align	128
.text._ZN7cutlass13device_kernelIN5flash19enable_sm80_to_sm89INS1_16FlashAttnFwdSm80INS1_25CollectiveMainloopFwdSm80ILi4ELi1ELb0EN4cute5tupleIJNS5_1CILi128EEENS7_ILi80EEENS7_ILi64EEEEEELi64ENS_10bfloat16_tEfNS_4arch4Sm80ELb1ELb0ELb1ELb1ELb0ELb0ELb1ELb1EEENS1_21CollectiveEpilogueFwdINS6_IJS8_SA_S9_EEENS6_IJNS7_ILi1EEESI_SI_EEESC_SE_Li128ELb1ELb1ELb1ELb0EEENS1_36VarlenDynamicPersistentTileSchedulerILi128ELi80ELi128ELi128ELb1ELb1ELb0ELb1ELb1ELb1EEEEEEEEEvNT_6ParamsE:
        .type           _ZN7cutlass13device_kernelIN5flash19enable_sm80_to_sm89INS1_16FlashAttnFwdSm80INS1_25CollectiveMainloopFwdSm80ILi4ELi1ELb0EN4cute5tupleIJNS5_1CILi128EEENS7_ILi80EEENS7_ILi64EEEEEELi64ENS_10bfloat16_tEfNS_4arch4Sm80ELb1ELb0ELb1ELb1ELb0ELb0ELb1ELb1EEENS1_21CollectiveEpilogueFwdINS6_IJS8_SA_S9_EEENS6_IJNS7_ILi1EEESI_SI_EEESC_SE_Li128ELb1ELb1ELb1ELb0EEENS1_36VarlenDynamicPersistentTileSchedulerILi128ELi80ELi128ELi128ELb1ELb1ELb0ELb1ELb1ELb1EEEEEEEEEvNT_6ParamsE,@function
        .size           _ZN7cutlass13device_kernelIN5flash19enable_sm80_to_sm89INS1_16FlashAttnFwdSm80INS1_25CollectiveMainloopFwdSm80ILi4ELi1ELb0EN4cute5tupleIJNS5_1CILi128EEENS7_ILi80EEENS7_ILi64EEEEEELi64ENS_10bfloat16_tEfNS_4arch4Sm80ELb1ELb0ELb1ELb1ELb0ELb0ELb1ELb1EEENS1_21CollectiveEpilogueFwdINS6_IJS8_SA_S9_EEENS6_IJNS7_ILi1EEESI_SI_EEESC_SE_Li128ELb1ELb1ELb1ELb0EEENS1_36VarlenDynamicPersistentTileSchedulerILi128ELi80ELi128ELi128ELb1ELb1ELb0ELb1ELb1ELb1EEEEEEEEEvNT_6ParamsE,(.L_x_3253 - _ZN7cutlass13device_kernelIN5flash19enable_sm80_to_sm89INS1_16FlashAttnFwdSm80INS1_25CollectiveMainloopFwdSm80ILi4ELi1ELb0EN4cute5tupleIJNS5_1CILi128EEENS7_ILi80EEENS7_ILi64EEEEEELi64ENS_10bfloat16_tEfNS_4arch4Sm80ELb1ELb0ELb1ELb1ELb0ELb0ELb1ELb1EEENS1_21CollectiveEpilogueFwdINS6_IJS8_SA_S9_EEENS6_IJNS7_ILi1EEESI_SI_EEESC_SE_Li128ELb1ELb1ELb1ELb0EEENS1_36VarlenDynamicPersistentTileSchedulerILi128ELi80ELi128ELi128ELb1ELb1ELb0ELb1ELb1ELb1EEEEEEEEEvNT_6ParamsE)
        .other          _ZN7cutlass13device_kernelIN5flash19enable_sm80_to_sm89INS1_16FlashAttnFwdSm80INS1_25CollectiveMainloopFwdSm80ILi4ELi1ELb0EN4cute5tupleIJNS5_1CILi128EEENS7_ILi80EEENS7_ILi64EEEEEELi64ENS_10bfloat16_tEfNS_4arch4Sm80ELb1ELb0ELb1ELb1ELb0ELb0ELb1ELb1EEENS1_21CollectiveEpilogueFwdINS6_IJS8_SA_S9_EEENS6_IJNS7_ILi1EEESI_SI_EEESC_SE_Li128ELb1ELb1ELb1ELb0EEENS1_36VarlenDynamicPersistentTileSchedulerILi128ELi80ELi128ELi128ELb1ELb1ELb0ELb1ELb1ELb1EEEEEEEEEvNT_6ParamsE,@"STO_CUDA_ENTRY STV_DEFAULT"
_ZN7cutlass13device_kernelIN5flash19enable_sm80_to_sm89INS1_16FlashAttnFwdSm80INS1_25CollectiveMainloopFwdSm80ILi4ELi1ELb0EN4cute5tupleIJNS5_1CILi128EEENS7_ILi80EEENS7_ILi64EEEEEELi64ENS_10bfloat16_tEfNS_4arch4Sm80ELb1ELb0ELb1ELb1ELb0ELb0ELb1ELb1EEENS1_21CollectiveEpilogueFwdINS6_IJS8_SA_S9_EEENS6_IJNS7_ILi1EEESI_SI_EEESC_SE_Li128ELb1ELb1ELb1ELb0EEENS1_36VarlenDynamicPersistentTileSchedulerILi128ELi80ELi128ELi128ELb1ELb1ELb0ELb1ELb1ELb1EEEEEEEEEvNT_6ParamsE:
        /* <DEDUP_REMOVED lines=55> */
.L_x_1183:
        /* <DEDUP_REMOVED lines=17> */
.L_x_1301:
        /* <DEDUP_REMOVED lines=16> */
.L_x_1302:
[----:B--2---:R-:W-:-:S05]  /*0580*/  IMAD R0, R0, c[0x0][0x538], RZ ;  /* 0x00014e0000007a24 */ /* 0x004fca00078e02ff */
[----:B------:R-:W-:-:S04]  /*0590*/  IADD3 R6, R0, R6, RZ ;  /* 0x0000000600067210 */ /* 0x000fc80007ffe0ff */
[----:B------:R-:W-:-:S13]  /*05a0*/  ISETP.GT.AND P0, PT, R6, UR4, PT ;  /* 0x0000000406007c0c */ /* 0x000fda000bf04270 */
[----:B-1----:R-:W-:Y:S05]  /*05b0*/  @!P0 BRA `(.L_x_1183) ;  /* 0xfffffdb000008947 */ /* 0x002fea000383ffff */
.L_x_1179:
[----:B------:R-:W-:-:S05]  /*05c0*/  IADD3 R12, -R0, R6, RZ ;  /* 0x00000006000c7210 */ /* 0x000fca0007ffe1ff */
[----:B------:R-:W-:-:S05]  /*05d0*/  IMAD R0, R4, c[0x0][0x538], R12 ;  /* 0x00014e0004007a24 */ /* 0x000fca00078e020c */
[----:B------:R-:W-:Y:S01]  /*05e0*/  ISETP.GT.AND P0, PT, R0, UR4, PT ;  /* 0x0000000400007c0c */ /* 0x000fe2000bf04270 */
[----:B------:R-:W-:-:S12]  /*05f0*/  BRA.DIV ~URZ, `(.L_x_1184) ;  /* 0x000138f27f007947 */ /* 0x000fd8000b800000 */
[----:B------:R-:W-:-:S04]  /*0600*/  VOTE.ANY R11, PT, !P0 ;  /* 0x00000000000b7806 */ /* 0x000fc800040e0100 */
.L_x_1303:
[----:B------:R-:W1:Y:S02]  /*0610*/  POPC R0, R11 ;  /* 0x0000000b00007309 */ /* 0x000e640000000000 */
[----:B-1----:R-:W-:-:S05]  /*0620*/  IADD3 R2, R0, R7, RZ ;  /* 0x0000000700027210 */ /* 0x002fca0007ffe0ff */
[----:B------:R1:W-:Y:S01]  /*0630*/  STL [R1+0x64], R2 ;  /* 0x0000640201007387 */ /* 0x0003e20000100800 */
[----:B------:R-:W-:Y:S05]  /*0640*/  BRA.DIV ~URZ, `(.L_x_1185) ;  /* 0x000138f27f007947 */ /* 0x000fea000b800000 */
[----:B------:R2:W3:Y:S01]  /*0650*/  SHFL.IDX PT, R13, R10, R0, 0x1f ;  /* 0x00001f000a0d7589 */ /* 0x0004e200000e0000 */
[----:B------:R-:W-:-:S03]  /*0660*/  MOV R6, RZ ;  /* 0x000000ff00067202 */ /* 0x000fc60000000f00 */
[----:B------:R2:W4:Y:S04]  /*0670*/  SHFL.IDX PT, R10, R8, R0, 0x1f ;  /* 0x00001f00080a7589 */ /* 0x00052800000e0000 */
.L_x_1304:
[----:B------:R-:W-:Y:S01]  /*0680*/  ISETP.NE.AND P0, PT, R11, RZ, PT ;  /* 0x000000ff0b00720c */ /* 0x000fe20003f05270 */
[----:B------:R-:W-:-:S12]  /*0690*/  BSSY B0, `(.L_x_1186) ;  /* 0x0000005000007945 */ /* 0x000fd80003800000 */
[----:B------:R-:W-:Y:S05]  /*06a0*/  @!P0 BRA `(.L_x_1187) ;  /* 0x0000003000008947 */ /* 0x000fea0003800000 */
[----:B------:R-:W-:Y:S01]  /*06b0*/  IADD3 R5, R0, -0x1, RZ ;  /* 0xffffffff00057810 */ /* 0x000fe20007ffe0ff */
[----:B------:R-:W-:Y:S05]  /*06c0*/  BRA.DIV ~URZ, `(.L_x_1188) ;  /* 0x000139527f007947 */ /* 0x000fea000b800000 */
[----:B------:R1:W2:Y:S02]  /*06d0*/  SHFL.IDX PT, R6, R4, R5, 0x1f ;  /* 0x00001f0504067589 */ /* 0x0002a400000e0000 */
.L_x_1187:
[----:B------:R-:W-:Y:S05]  /*06e0*/  BSYNC B0 ;  /* 0x0000000000007941 */ /* 0x000fea0003800000 */
.L_x_1186:
        /* <DEDUP_REMOVED lines=69> */
.L_x_1190:
        /* <DEDUP_REMOVED lines=70> */
.L_x_1191:
[----:B------:R-:W-:Y:S05]  /*0fa0*/  BSYNC B0 ;  /* 0x0000000000007941 */ /* 0x000fea0003800000 */
.L_x_1189:
[----:B------:R-:W-:-:S04]  /*0fb0*/  LOP3.LUT R0, RZ, R0, RZ, 0x33, !PT ;  /* 0x00000000ff007212 */ /* 0x000fc800078e33ff */
[----:B------:R-:W-:-:S05]  /*0fc0*/  IADD3 R0, R0, R13, RZ ;  /* 0x0000000d00007210 */ /* 0x000fca0007ffe0ff */
[----:B------:R2:W-:Y:S01]  /*0fd0*/  STL [R1+0x5c], R0 ;  /* 0x00005c0001007387 */ /* 0x0005e20000100800 */
[----:B------:R-:W-:Y:S05]  /*0fe0*/  BRA `(.L_x_1192) ;  /* 0x0000006000007947 */ /* 0x000fea0003800000 */
.L_x_1180:
[----:B------:R-:W-:Y:S01]  /*0ff0*/  MOV R0, UR4 ;  /* 0x0000000400007c02 */ /* 0x000fe20008000f00 */
[----:B------:R-:W-:Y:S04]  /*1000*/  STL [R1+0x5c], RZ ;  /* 0x00005cff01007387 */ /* 0x000fe80000100800 */
[----:B------:R-:W-:Y:S04]  /*1010*/  STL [R1+0x60], RZ ;  /* 0x000060ff01007387 */ /* 0x000fe80000100800 */
[----:B------:R1:W-:Y:S02]  /*1020*/  STL [R1+0x58], R0 ;  /* 0x0000580001007387 */ /* 0x0003e40000100800 */
[----:B-1----:R-:W-:-:S05]  /*1030*/  MOV R0, c[0x0][0x53c] ;  /* 0x00014f0000007a02 */ /* 0x002fca0000000f00 */
[----:B------:R1:W-:Y:S02]  /*1040*/  STL [R1+0x64], R0 ;  /* 0x0000640001007387 */ /* 0x0003e40000100800 */
.L_x_1192:
        /* <DEDUP_REMOVED lines=8> */
.L_x_1178:
        /* <DEDUP_REMOVED lines=13> */
[----:B---3--:R-:W-:Y:S01]  /*11a0*/  IMAD.SHL.U32 R4, R18, 0x40, RZ ;  /* 0x0000004012047824 */ /* 0x008fe200078e00ff */
[----:B------:R-:W-:Y:S01]  /*11b0*/  SHF.R.S32.HI R7, RZ, 0x2, R13 ;  /* 0x00000002ff077819 */ /* 0x000fe2000001140d */
[----:B------:R-:W-:Y:S01]  /*11c0*/  IMAD.IADD R14, R3, 0x1, -R0 ;  /* 0x00000001030e7824 */ /* 0x000fe200078e0a00 */
[----:B------:R-:W-:Y:S01]  /*11d0*/  LOP3.LUT R0, R2, 0xfffffff0, RZ, 0xc0, !PT ;  /* 0xfffffff002007812 */ /* 0x000fe200078ec0ff */
[----:B------:R-:W-:Y:S01]  /*11e0*/  IMAD.IADD R9, R16, 0x1, -R9 ;  /* 0x0000000110097824 */ /* 0x000fe200078e0a09 */
[----:B------:R-:W-:-:S03]  /*11f0*/  SHF.R.S32.HI R3, RZ, 0x1f, R13 ;  /* 0x0000001fff037819 */ /* 0x000fc6000001140d */
[----:B------:R-:W-:Y:S01]  /*1200*/  IMAD.IADD R2, R16, 0x1, -R0 ;  /* 0x0000000110027824 */ /* 0x000fe200078e0a00 */
[----:B------:R-:W-:Y:S01]  /*1210*/  LEA.HI R3, R3, R7, RZ, 0x3 ;  /* 0x0000000703037211 */ /* 0x000fe200078f18ff */
[C---:B------:R-:W-:Y:S01]  /*1220*/  IMAD.SHL.U32 R20, R9.reuse, 0x8, RZ ;  /* 0x0000000809147824 */ /* 0x040fe200078e00ff */
        /* <DEDUP_REMOVED lines=86> */
[----:B------:R3:W-:Y:S01]  /*1790*/  STL [R1+0x4c], R3 ;  /* 0x00004c0301007387 */ /* 0x0007e20000100800 */
        /* <DEDUP_REMOVED lines=30> */
.L_x_1300:
        /* <DEDUP_REMOVED lines=11> */
[----:B------:R-:W-:Y:S01]  /*1a30*/  ISETP.NE.AND.EX P1, PT, RZ, c[0x0][0x34c], PT, P1 ;  /* 0x0000d300ff007a0c */ /* 0x000fe20003f25310 */
[----:B------:R-:W-:Y:S01]  /*1a40*/  IMAD.MOV.U32 R11, RZ, RZ, RZ ;  /* 0x000000ffff0b7224 */ /* 0x000fe200078e00ff */
[----:B--2---:R-:W-:Y:S01]  /*1a50*/  SHF.R.S32.HI R13, RZ, 0x1f, R23 ;  /* 0x0000001fff0d7819 */ /* 0x004fe20000011417 */
[----:B------:R1:W-:Y:S01]  /*1a60*/  STL [R1+0x50], R23 ;  /* 0x0000501701007387 */ /* 0x0003e20000100800 */
[----:B------:R-:W-:-:S04]  /*1a70*/  @P2 LEA R2, P0, R23, c[0x0][0x370], 0x2 ;  /* 0x0000dc0017022a11 */ /* 0x000fc800078010ff */
[----:B------:R-:W-:Y:S02]  /*1a80*/  @P2 LEA.HI.X R3, R23, c[0x0][0x374], R13, 0x2, P0 ;  /* 0x0000dd0017032a11 */ /* 0x000fe400000f140d */
[----:B------:R-:W-:-:S03]  /*1a90*/  ISETP.NE.U32.AND P0, PT, RZ, c[0x0][0x350], PT ;  /* 0x0000d400ff007a0c */ /* 0x000fc60003f05070 */
[----:B------:R2:W5:Y:S01]  /*1aa0*/  @P2 LDG.E R8, [R2.64] ;  /* 0x0000000802082981 */ /* 0x000562000c1e1900 */
[C---:B------:R-:W-:Y:S02]  /*1ab0*/  @P5 LEA R6, P2, R23.reuse, c[0x0][0x360], 0x2 ;  /* 0x0000d80017065a11 */ /* 0x040fe400078410ff */
[----:B------:R-:W-:Y:S02]  /*1ac0*/  ISETP.NE.AND.EX P0, PT, RZ, c[0x0][0x354], PT, P0 ;  /* 0x0000d500ff007a0c */ /* 0x000fe40003f05300 */
[C---:B------:R-:W-:Y:S02]  /*1ad0*/  @P5 LEA.HI.X R7, R23.reuse, c[0x0][0x364], R13, 0x2, P2 ;  /* 0x0000d90017075a11 */ /* 0x040fe400010f140d */
[----:B------:R-:W-:-:S03]  /*1ae0*/  LEA R4, P4, R23, c[0x0][0x348], 0x2 ;  /* 0x0000d20017047a11 */ /* 0x000fc600078810ff */
[----:B------:R-:W3:Y:S01]  /*1af0*/  @P5 LDG.E R0, [R6.64] ;  /* 0x0000000806005981 */ /* 0x000ee2000c1e1900 */
[----:B------:R-:W-:-:S05]  /*1b00*/  LEA.HI.X R5, R23, c[0x0][0x34c], R13, 0x2, P4 ;  /* 0x0000d30017057a11 */ /* 0x000fca00020f140d */
[----:B------:R1:W5:Y:S01]  /*1b10*/  @P1 LDG.E R11, [R4.64] ;  /* 0x00000008040b1981 */ /* 0x000362000c1e1900 */
[----:B--2---:R-:W-:-:S04]  /*1b20*/  LEA R2, P3, R23, c[0x0][0x350], 0x2 ;  /* 0x0000d40017027a11 */ /* 0x004fc800078610ff */
[----:B------:R-:W-:-:S05]  /*1b30*/  LEA.HI.X R3, R23, c[0x0][0x354], R13, 0x2, P3 ;  /* 0x0000d50017037a11 */ /* 0x000fca00018f140d */
[----:B------:R1:W5:Y:S01]  /*1b40*/  @P0 LDG.E R9, [R2.64] ;  /* 0x0000000802090981 */ /* 0x000362000c1e1900 */
[----:B----4-:R-:W-:-:S05]  /*1b50*/  LOP3.LUT R22, R10, 0xffff, RZ, 0xc0, !PT ;  /* 0x0000ffff0a167812 */ /* 0x010fca00078ec0ff */
[----:B------:R1:W-:Y:S01]  /*1b60*/  STL [R1+0x54], R22 ;  /* 0x0000541601007387 */ /* 0x0003e20000100800 */
[----:B------:R-:W-:Y:S03]  /*1b70*/  YIELD ;  /* 0x0000000000007946 */ /* 0x000fe60003800000 */
[----:B---3--:R1:W-:Y:S01]  /*1b80*/  @P5 STL [R1+0xc], R0 ;  /* 0x00000c0001005387 */ /* 0x0083e20000100800 */
        /* <DEDUP_REMOVED lines=8> */
.L_x_1193:
[----:B------:R-:W-:-:S04]  /*1c10*/  ISETP.NE.U32.AND P2, PT, RZ, c[0x0][0x368], PT ;  /* 0x0000da00ff007a0c */ /* 0x000fc80003f45070 */
[----:B------:R-:W-:-:S13]  /*1c20*/  ISETP.NE.AND.EX P2, PT, RZ, c[0x0][0x36c], PT, P2 ;  /* 0x0000db00ff007a0c */ /* 0x000fda0003f45320 */
[----:B------:R-:W-:Y:S05]  /*1c30*/  @!P2 BRA `(.L_x_1194) ;  /* 0x000000400000a947 */ /* 0x000fea0003800000 */
[----:B-1----:R-:W-:-:S04]  /*1c40*/  LEA R2, P2, R23, c[0x0][0x368], 0x2 ;  /* 0x0000da0017027a11 */ /* 0x002fc800078410ff */
[----:B------:R-:W-:-:S05]  /*1c50*/  LEA.HI.X R3, R23, c[0x0][0x36c], R13, 0x2, P2 ;  /* 0x0000db0017037a11 */ /* 0x000fca00010f140d */
[----:B------:R1:W5:Y:S01]  /*1c60*/  LDG.E R0, [R2.64] ;  /* 0x0000000802007981 */ /* 0x000362000c1e1900 */
[----:B------:R-:W-:Y:S05]  /*1c70*/  BRA `(.L_x_1195) ;  /* 0x0000005000007947 */ /* 0x000fea0003800000 */
.L_x_1194:
[----:B-1----:R-:W-:Y:S01]  /*1c80*/  MOV R0, c[0x0][0x1d0] ;  /* 0x0000740000007a02 */ /* 0x002fe20000000f00 */
[----:B------:R-:W-:Y:S05]  /*1c90*/  @!P0 BRA `(.L_x_1195) ;  /* 0x0000003000008947 */ /* 0x000fea0003800000 */
[----:B------:R-:W2:Y:S04]  /*1ca0*/  LDG.E R4, [R2.64] ;  /* 0x0000000802047981 */ /* 0x000ea8000c1e1900 */
[----:B------:R-:W2:Y:S02]  /*1cb0*/  LDG.E R0, [R2.64+0x4] ;  /* 0x0000040802007981 */ /* 0x000ea4000c1e1900 */
[----:B--2---:R-:W-:Y:S02]  /*1cc0*/  IADD3 R0, -R4, R0, RZ ;  /* 0x0000000004007210 */ /* 0x004fe40007ffe1ff */
.L_x_1195:
[----:B-1----:R-:W2:Y:S04]  /*1cd0*/  LDL R2, [R1+0xc] ;  /* 0x00000c0001027983 */ /* 0x002ea80000100800 */
[----:B------:R-:W3:Y:S01]  /*1ce0*/  LDL.LU R3, [R1+0x5c] ;  /* 0x00005c0001037983 */ /* 0x000ee20000300800 */
[--C-:B-----5:R-:W-:Y:S01]  /*1cf0*/  IMAD.IADD R4, R0, 0x1, -R8.reuse ;  /* 0x0000000100047824 */ /* 0x120fe200078e0a08 */
[----:B------:R-:W-:Y:S01]  /*1d00*/  BSSY B0, `(.L_x_1196) ;  /* 0x000003f000007945 */ /* 0x000fe20003800000 */
[----:B------:R-:W-:-:S02]  /*1d10*/  IMAD.IADD R14, R9, 0x1, R8 ;  /* 0x00000001090e7824 */ /* 0x000fc400078e0208 */
[----:B--2---:R-:W-:Y:S02]  /*1d20*/  IMAD.MOV.U32 R5, RZ, RZ, R2 ;  /* 0x000000ffff057224 */ /* 0x004fe400078e0002 */
[----:B------:R-:W-:Y:S02]  /*1d30*/  IMAD.MOV.U32 R2, RZ, RZ, c[0x0][0x2c4] ;  /* 0x0000b100ff027624 */ /* 0x000fe400078e00ff */
[----:B---3--:R-:W-:-:S03]  /*1d40*/  IMAD.SHL.U32 R18, R3, 0x80, RZ ;  /* 0x0000008003127824 */ /* 0x008fc600078e00ff */
[----:B------:R-:W-:Y:S02]  /*1d50*/  ISETP.NE.AND P4, PT, R2, 0x1, PT ;  /* 0x000000010200780c */ /* 0x000fe40003f85270 */
[----:B------:R-:W-:Y:S01]  /*1d60*/  IADD3 R2, R18, 0x7f, RZ ;  /* 0x0000007f12027810 */ /* 0x000fe20007ffe0ff */
[----:B------:R-:W-:Y:S04]  /*1d70*/  STL [R1+0x5c], R18 ;  /* 0x00005c1201007387 */ /* 0x000fe80000100800 */
[----:B------:R-:W-:Y:S01]  /*1d80*/  IMAD.MOV.U32 R0, RZ, RZ, R2 ;  /* 0x000000ffff007224 */ /* 0x000fe200078e0002 */
[----:B------:R1:W-:Y:S05]  /*1d90*/  STL [R1+0x10], R4 ;  /* 0x0000100401007387 */ /* 0x0003ea0000100800 */
[----:B------:R-:W-:Y:S01]  /*1da0*/  @P4 IMAD.HI.U32 R3, R2, c[0x0][0x2c8], RZ ;  /* 0x0000b20002034a27 */ /* 0x000fe200078e00ff */
[----:B------:R-:W-:-:S04]  /*1db0*/  IADD3 R2, R4, 0x50, -R5 ;  /* 0x0000005004027810 */ /* 0x000fc80007ffe805 */
[----:B------:R-:W-:Y:S02]  /*1dc0*/  @P4 SHF.R.U32.HI R0, RZ, c[0x0][0x2cc], R3 ;  /* 0x0000b300ff004a19 */ /* 0x000fe40000011603 */
[----:B------:R-:W-:-:S03]  /*1dd0*/  IADD3 R3, R4, 0x4f, RZ ;  /* 0x0000004f04037810 */ /* 0x000fc60007ffe0ff */
[----:B------:R-:W-:Y:S02]  /*1de0*/  IMAD.IADD R0, R2, 0x1, R0 ;  /* 0x0000000102007824 */ /* 0x000fe400078e0200 */
[----:B------:R-:W-:-:S04]  /*1df0*/  IMAD.HI R2, R3, 0x66666667, RZ ;  /* 0x6666666703027827 */ /* 0x000fc800078e02ff */
[----:B------:R-:W-:Y:S01]  /*1e00*/  IMAD.HI R0, R0, 0x66666667, RZ ;  /* 0x6666666700007827 */ /* 0x000fe200078e02ff */
[----:B-1----:R-:W-:-:S04]  /*1e10*/  SHF.R.U32.HI R4, RZ, 0x1f, R2 ;  /* 0x0000001fff047819 */ /* 0x002fc80000011602 */
[----:B------:R-:W-:Y:S02]  /*1e20*/  SHF.R.U32.HI R3, RZ, 0x1f, R0 ;  /* 0x0000001fff037819 */ /* 0x000fe40000011600 */
[----:B------:R-:W-:Y:S02]  /*1e30*/  LEA.HI.SX32 R4, R2, R4, 0x1b ;  /* 0x0000000402047211 */ /* 0x000fe400078fdaff */
[----:B------:R-:W-:Y:S02]  /*1e40*/  LOP3.LUT R2, R10, 0xff000000, RZ, 0xc0, !PT ;  /* 0xff0000000a027812 */ /* 0x000fe400078ec0ff */
[----:B------:R-:W-:Y:S02]  /*1e50*/  LEA.HI.SX32 R0, R0, R3, 0x1b ;  /* 0x0000000300007211 */ /* 0x000fe400078fdaff */
[----:B------:R-:W-:Y:S02]  /*1e60*/  LOP3.LUT R3, R10, 0xff0000, RZ, 0xc0, !PT ;  /* 0x00ff00000a037812 */ /* 0x000fe400078ec0ff */
[----:B------:R-:W-:-:S02]  /*1e70*/  SHF.R.U32.HI R2, RZ, 0x8, R2 ;  /* 0x00000008ff027819 */ /* 0x000fc40000011602 */
[----:B------:R-:W-:Y:S02]  /*1e80*/  IMNMX R6, R4, R0, PT ;  /* 0x0000000004067217 */ /* 0x000fe40003800200 */
[----:B------:R-:W-:Y:S01]  /*1e90*/  LEA.HI R3, R3, R2, RZ, 0x10 ;  /* 0x0000000203037211 */ /* 0x000fe200078f80ff */
[----:B------:R-:W-:Y:S01]  /*1ea0*/  IMAD.MOV.U32 R2, RZ, RZ, RZ ;  /* 0x000000ffff027224 */ /* 0x000fe200078e00ff */
[----:B------:R-:W-:Y:S02]  /*1eb0*/  ISETP.GE.AND P2, PT, R6, 0x1, PT ;  /* 0x000000010600780c */ /* 0x000fe40003f46270 */
        /* <DEDUP_REMOVED lines=35> */
.L_x_1197:
[----:B------:R-:W-:Y:S05]  /*20f0*/  BSYNC B0 ;  /* 0x0000000000007941 */ /* 0x000fea0003800000 */
.L_x_1196:
        /* <DEDUP_REMOVED lines=43> */
[----:B------:R-:W3:Y:S04]  /*23b0*/  LDL.64 R8, [R1+0x30] ;  /* 0x0000300001087983 */ /* 0x000ee80000100a00 */
[----:B------:R4:W3:Y:S01]  /*23c0*/  LDL.64 R20, [R1+0x30] ;  /* 0x0000300001147983 */ /* 0x0008e20000100a00 */
[----:B------:R-:W-:-:S04]  /*23d0*/  ISETP.NE.U32.AND P3, PT, RZ, c[0x0][0x340], PT ;  /* 0x0000d000ff007a0c */ /* 0x000fc80003f65070 */
[----:B------:R-:W-:-:S13]  /*23e0*/  ISETP.NE.AND.EX P3, PT, RZ, c[0x0][0x344], PT, P3 ;  /* 0x0000d100ff007a0c */ /* 0x000fda0003f65330 */
[----:B------:R-:W-:-:S05]  /*23f0*/  @P3 IMAD.WIDE R2, R23, R12, c[0x0][0x340] ;  /* 0x0000d00017023625 */ /* 0x000fca00078e020c */
[----:B-1----:R1:W5:Y:S01]  /*2400*/  @P3 LDG.E R15, [R2.64] ;  /* 0x00000008020f3981 */ /* 0x002362000c1e1900 */
[----:B------:R-:W-:Y:S02]  /*2410*/  SHF.R.S32.HI R0, RZ, 0x1f, R11 ;  /* 0x0000001fff007819 */ /* 0x000fe4000001140b */
[----:B------:R-:W-:Y:S02]  /*2420*/  SHF.R.S32.HI R7, RZ, 0x1f, R14 ;  /* 0x0000001fff077819 */ /* 0x000fe4000001140e */
[----:B------:R-:W-:Y:S01]  /*2430*/  IADD3 R84, R246, -0x1, RZ ;  /* 0xfffffffff6547810 */ /* 0x000fe20007ffe0ff */
[----:B------:R-:W-:-:S04]  /*2440*/  IMAD R0, R0, c[0x0][0x178], RZ ;  /* 0x00005e0000007a24 */ /* 0x000fc800078e02ff */
[C---:B------:R-:W-:Y:S02]  /*2450*/  IMAD R0, R11.reuse, c[0x0][0x17c], R0 ;  /* 0x00005f000b007a24 */ /* 0x040fe400078e0200 */
[----:B-1----:R-:W-:-:S05]  /*2460*/  IMAD.WIDE.U32 R2, R11, c[0x0][0x178], RZ ;  /* 0x00005e000b027a25 */ /* 0x002fca00078e00ff */
[----:B------:R-:W-:Y:S02]  /*2470*/  IADD3 R3, R3, R0, RZ ;  /* 0x0000000003037210 */ /* 0x000fe40007ffe0ff */
[----:B--2---:R-:W-:Y:S02]  /*2480*/  IADD3 R12, R4, R18, RZ ;  /* 0x00000012040c7210 */ /* 0x004fe40007ffe0ff */
[----:B------:R-:W1:Y:S02]  /*2490*/  S2R R4, SR_TID.X ;  /* 0x0000000000047919 */ /* 0x000e640000002100 */
[----:B------:R-:W-:Y:S01]  /*24a0*/  MOV R0, R12 ;  /* 0x0000000c00007202 */ /* 0x000fe20000000f00 */
[----:B------:R-:W-:Y:S01]  /*24b0*/  @P4 IMAD.HI.U32 R6, R12, c[0x0][0x2c8], RZ ;  /* 0x0000b2000c064a27 */ /* 0x000fe200078e00ff */
[----:B---3--:R-:W-:-:S04]  /*24c0*/  MOV R20, R8 ;  /* 0x0000000800147202 */ /* 0x008fc80000000f00 */
[----:B------:R-:W-:Y:S02]  /*24d0*/  @P4 SHF.R.U32.HI R0, RZ, c[0x0][0x2cc], R6 ;  /* 0x0000b300ff004a19 */ /* 0x000fe40000011606 */
[----:B------:R-:W-:Y:S02]  /*24e0*/  SEL R6, R13, RZ, !P1 ;  /* 0x000000ff0d067207 */ /* 0x000fe40004800000 */
[----:B------:R-:W-:-:S05]  /*24f0*/  SHF.R.S32.HI R21, RZ, 0x1f, R20 ;  /* 0x0000001fff157819 */ /* 0x000fca0000011414 */
[----:B------:R4:W-:Y:S01]  /*2500*/  STL [R1+0x34], R21 ;  /* 0x0000341501007387 */ /* 0x0009e20000100800 */
[----:B-1----:R-:W-:-:S04]  /*2510*/  SHF.R.S32.HI R17, RZ, 0x1f, R4 ;  /* 0x0000001fff117819 */ /* 0x002fc80000011404 */
[----:B------:R-:W-:Y:S01]  /*2520*/  LEA.HI R17, R17, R4, RZ, 0x3 ;  /* 0x0000000411117211 */ /* 0x000fe200078f18ff */
[C---:B------:R-:W-:Y:S01]  /*2530*/  IMAD.WIDE.U32 R4, R22.reuse, c[0x0][0x1b8], R2 ;  /* 0x00006e0016047a25 */ /* 0x040fe200078e0002 */
[----:B------:R-:W-:Y:S02]  /*2540*/  SEL R3, R23, RZ, !P1 ;  /* 0x000000ff17037207 */ /* 0x000fe40004800000 */
[----:B------:R-:W-:Y:S01]  /*2550*/  SHF.R.S32.HI R17, RZ, 0x3, R17 ;  /* 0x00000003ff117819 */ /* 0x000fe20000011411 */
[----:B------:R-:W-:-:S03]  /*2560*/  IMAD R5, R22, c[0x0][0x1bc], R5 ;  /* 0x00006f0016057a24 */ /* 0x000fc600078e0205 */
[----:B------:R-:W-:-:S04]  /*2570*/  IADD3 R2, P2, R17, R14, RZ ;  /* 0x0000000e11027210 */ /* 0x000fc80007f5e0ff */
[----:B------:R-:W-:Y:S01]  /*2580*/  LEA.HI.X.SX32 R10, R17, R7, 0x1, P2 ;  /* 0x00000007110a7211 */ /* 0x000fe200010f0eff */
[----:B------:R-:W-:Y:S01]  /*2590*/  IMAD R7, R6, c[0x0][0x1c0], RZ ;  /* 0x0000700006077a24 */ /* 0x000fe200078e02ff */
[----:B------:R-:W-:Y:S01]  /*25a0*/  ISETP.GE.AND P2, PT, R20, c[0x0][0x198], PT ;  /* 0x0000660014007a0c */ /* 0x000fe20003f46270 */
[----:B------:R-:W-:-:S04]  /*25b0*/  IMAD.WIDE.U32 R8, R2, c[0x0][0x1e0], R20 ;  /* 0x0000780002087a25 */ /* 0x000fc800078e0014 */
[----:B------:R-:W-:Y:S02]  /*25c0*/  IMAD R6, R10, c[0x0][0x1e0], RZ ;  /* 0x000078000a067a24 */ /* 0x000fe400078e02ff */
[C---:B------:R-:W-:Y:S02]  /*25d0*/  IMAD R11, R3.reuse, c[0x0][0x1c4], R7 ;  /* 0x00007100030b7a24 */ /* 0x040fe400078e0207 */
[----:B------:R-:W-:Y:S02]  /*25e0*/  IMAD R14, R2, c[0x0][0x1e4], R6 ;  /* 0x00007900020e7a24 */ /* 0x000fe400078e0206 */
[----:B------:R-:W-:Y:S01]  /*25f0*/  IMAD.WIDE.U32 R6, R3, c[0x0][0x1c0], R4 ;  /* 0x0000700003067a25 */ /* 0x000fe200078e0004 */
[----:B------:R-:W-:-:S03]  /*2600*/  SHF.R.S32.HI R4, RZ, 0x1f, R0 ;  /* 0x0000001fff047819 */ /* 0x000fc60000011400 */
[----:B------:R-:W-:Y:S01]  /*2610*/  IMAD R16, R10, c[0x0][0x208], RZ ;  /* 0x000082000a107a24 */ /* 0x000fe200078e02ff */
[----:B------:R-:W-:Y:S01]  /*2620*/  IADD3 R3, R7, R11, RZ ;  /* 0x0000000b07037210 */ /* 0x000fe20007ffe0ff */
[----:B------:R-:W-:Y:S02]  /*2630*/  IMAD.IADD R5, R9, 0x1, R14 ;  /* 0x0000000109057824 */ /* 0x000fe400078e020e */
[----:B------:R-:W-:-:S04]  /*2640*/  IMAD.WIDE.U32 R10, R2, c[0x0][0x208], R20 ;  /* 0x00008200020a7a25 */ /* 0x000fc800078e0014 */
[----:B------:R-:W-:Y:S01]  /*2650*/  IMAD R9, R2, c[0x0][0x20c], R16 ;  /* 0x0000830002097a24 */ /* 0x000fe200078e0210 */
[----:B------:R-:W-:Y:S01]  /*2660*/  MOV R2, R6 ;  /* 0x0000000600027202 */ /* 0x000fe20000000f00 */
[----:B------:R-:W-:Y:S01]  /*2670*/  IMAD R7, R4, c[0x0][0x1b0], RZ ;  /* 0x00006c0004077a24 */ /* 0x000fe200078e02ff */
[----:B------:R-:W-:Y:S01]  /*2680*/  MOV R4, R8 ;  /* 0x0000000800047202 */ /* 0x000fe20000000f00 */
[----:B------:R-:W-:Y:S02]  /*2690*/  IMAD.MOV R8, RZ, RZ, -R0 ;  /* 0x000000ffff087224 */ /* 0x000fe400078e0a00 */
[C---:B------:R-:W-:Y:S02]  /*26a0*/  IMAD R14, R0.reuse, c[0x0][0x1b4], R7 ;  /* 0x00006d00000e7a24 */ /* 0x040fe400078e0207 */
[----:B------:R-:W-:-:S04]  /*26b0*/  IMAD.WIDE.U32 R6, R0, c[0x0][0x1b0], R2 ;  /* 0x00006c0000067a25 */ /* 0x000fc800078e0002 */
[----:B------:R-:W-:Y:S01]  /*26c0*/  IMAD.WIDE.U32 R2, R22, c[0x0][0x1e8], R4 ;  /* 0x00007a0016027a25 */ /* 0x000fe200078e0004 */
[----:B------:R-:W-:Y:S02]  /*26d0*/  IADD3 R5, R11, R9, RZ ;  /* 0x000000090b057210 */ /* 0x000fe40007ffe0ff */
[----:B------:R-:W-:Y:S01]  /*26e0*/  MOV R4, R10 ;  /* 0x0000000a00047202 */ /* 0x000fe20000000f00 */
[----:B------:R-:W-:Y:S02]  /*26f0*/  IMAD R0, R8, c[0x0][0x2c4], R12 ;  /* 0x0000b10008007a24 */ /* 0x000fe400078e020c */
[C---:B------:R-:W-:Y:S01]  /*2700*/  IMAD R9, R22.reuse, c[0x0][0x1ec], R3 ;  /* 0x00007b0016097a24 */ /* 0x040fe200078e0203 */
[----:B------:R-:W-:Y:S01]  /*2710*/  IADD3 R3, R7, R14, RZ ;  /* 0x0000000e07037210 */ /* 0x000fe20007ffe0ff */
[----:B------:R-:W-:Y:S01]  /*2720*/  IMAD.MOV.U32 R8, RZ, RZ, R2 ;  /* 0x000000ffff087224 */ /* 0x000fe200078e0002 */
[----:B-----5:R-:W-:Y:S01]  /*2730*/  @P3 SHF.R.S32.HI R7, RZ, 0x1f, R15 ;  /* 0x0000001fff073819 */ /* 0x020fe2000001140f */
[----:B------:R-:W-:Y:S01]  /*2740*/  IMAD.WIDE.U32 R4, R22, c[0x0][0x210], R4 ;  /* 0x0000840016047a25 */ /* 0x000fe200078e0004 */
[----:B------:R-:W-:-:S02]  /*2750*/  SHF.R.S32.HI R10, RZ, 0x1f, R0 ;  /* 0x0000001fff0a7819 */ /* 0x000fc40000011400 */
[----:B------:R-:W-:Y:S01]  /*2760*/  @!P3 MOV R7, R13 ;  /* 0x0000000d0007b202 */ /* 0x000fe20000000f00 */
[----:B------:R-:W-:Y:S01]  /*2770*/  IMAD R5, R22, c[0x0][0x214], R5 ;  /* 0x0000850016057a24 */ /* 0x000fe200078e0205 */
[----:B------:R-:W-:Y:S01]  /*2780*/  MOV R2, R6 ;  /* 0x0000000600027202 */ /* 0x000fe20000000f00 */
[----:B------:R-:W-:Y:S01]  /*2790*/  IMAD R10, R10, c[0x0][0x1a8], RZ ;  /* 0x00006a000a0a7a24 */ /* 0x000fe200078e02ff */
[----:B------:R-:W-:Y:S02]  /*27a0*/  SEL R6, R7, RZ, !P0 ;  /* 0x000000ff07067207 */ /* 0x000fe40004000000 */
[----:B------:R-:W-:Y:S01]  /*27b0*/  @!P3 MOV R15, R23 ;  /* 0x00000017000fb202 */ /* 0x000fe20000000f00 */
[C---:B------:R-:W-:Y:S02]  /*27c0*/  IMAD R7, R0.reuse, c[0x0][0x1ac], R10 ;  /* 0x00006b0000077a24 */ /* 0x040fe400078e020a */
[----:B------:R-:W-:Y:S01]  /*27d0*/  IMAD.WIDE.U32 R2, R0, c[0x0][0x1a8], R2 ;  /* 0x00006a0000027a25 */ /* 0x000fe200078e0002 */
[----:B------:R-:W-:-:S03]  /*27e0*/  SEL R0, R15, RZ, !P0 ;  /* 0x000000ff0f007207 */ /* 0x000fc60004000000 */
[C---:B------:R-:W-:Y:S02]  /*27f0*/  IMAD R11, R6.reuse, c[0x0][0x1f0], RZ ;  /* 0x00007c00060b7a24 */ /* 0x040fe400078e02ff */
[----:B------:R-:W-:Y:S02]  /*2800*/  IMAD R6, R6, c[0x0][0x218], RZ ;  /* 0x0000860006067a24 */ /* 0x000fe400078e02ff */
[----:B------:R-:W-:Y:S01]  /*2810*/  IMAD.IADD R3, R3, 0x1, R7 ;  /* 0x0000000103037824 */ /* 0x000fe200078e0207 */
[----:B------:R-:W-:Y:S01]  /*2820*/  LEA R7, P0, R2, c[0x0][0x160], 0x1 ;  /* 0x0000580002077a11 */ /* 0x000fe200078008ff */
[C---:B------:R-:W-:Y:S02]  /*2830*/  IMAD R10, R0.reuse, c[0x0][0x21c], R6 ;  /* 0x00008700000a7a24 */ /* 0x040fe400078e0206 */
[----:B------:R-:W-:Y:S01]  /*2840*/  IMAD.WIDE.U32 R4, R0, c[0x0][0x218], R4 ;  /* 0x0000860000047a25 */ /* 0x000fe200078e0004 */
[----:B------:R-:W-:-:S03]  /*2850*/  LEA.HI.X R6, R2, c[0x0][0x164], R3, 0x1, P0 ;  /* 0x0000590002067a11 */ /* 0x000fc600000f0c03 */
[C---:B------:R-:W-:Y:S01]  /*2860*/  IMAD R11, R0.reuse, c[0x0][0x1f4], R11 ;  /* 0x00007d00000b7a24 */ /* 0x040fe200078e020b */
[----:B------:R-:W-:Y:S01]  /*2870*/  IADD3 R2, R5, R10, RZ ;  /* 0x0000000a05027210 */ /* 0x000fe20007ffe0ff */
[----:B------:R-:W-:Y:S01]  /*2880*/  IMAD.WIDE.U32 R8, R0, c[0x0][0x1f0], R8 ;  /* 0x00007c0000087a25 */ /* 0x000fe200078e0008 */
[----:B------:R-:W-:-:S04]  /*2890*/  IADD3 R0, R17, R18, RZ ;  /* 0x0000001211007210 */ /* 0x000fc80007ffe0ff */
[----:B------:R-:W-:Y:S01]  /*28a0*/  IADD3 R3, R9, R11, RZ ;  /* 0x0000000b09037210 */ /* 0x000fe20007ffe0ff */
[----:B------:R4:W-:Y:S04]  /*28b0*/  STL.64 [R1+0x38], R8 ;  /* 0x0000380801007387 */ /* 0x0009e80000100a00 */
[----:B------:R4:W-:Y:S04]  /*28c0*/  STL.64 [R1+0x40], R4 ;  /* 0x0000400401007387 */ /* 0x0009e80000100a00 */
[----:B------:R4:W-:Y:S04]  /*28d0*/  STL [R1+0x48], R2 ;  /* 0x0000480201007387 */ /* 0x0009e80000100800 */
[----:B------:R4:W-:Y:S01]  /*28e0*/  STL [R1+0x28], R3 ;  /* 0x0000280301007387 */ /* 0x0009e20000100800 */
[----:B------:R-:W-:Y:S05]  /*28f0*/  BRA.DIV ~URZ, `(.L_x_1199) ;  /* 0x000117827f007947 */ /* 0x000fea000b800000 */
[----:B----4-:R1:W2:Y:S02]  /*2900*/  SHFL.IDX PT, R8, R6, RZ, 0x181f ;  /* 0x00181fff06087589 */ /* 0x0102a400000e0000 */
.L_x_1305:
[----:B------:R-:W-:Y:S05]  /*2910*/  BRA.DIV ~URZ, `(.L_x_1200) ;  /* 0x000117d27f007947 */ /* 0x000fea000b800000 */
[----:B------:R3:W4:Y:S02]  /*2920*/  SHFL.IDX PT, R2, R7, RZ, 0x181f ;  /* 0x00181fff07027589 */ /* 0x00072400000e0000 */
.L_x_1306:
[----:B------:R-:W5:Y:S01]  /*2930*/  LDL R3, [R1+0xc] ;  /* 0x00000c0001037983 */ /* 0x000f620000100800 */
[----:B------:R-:W-:Y:S01]  /*2940*/  BSSY B0, `(.L_x_1201) ;  /* 0x000000b000007945 */ /* 0x000fe20003800000 */
[----:B-----5:R-:W-:-:S05]  /*2950*/  IMAD R4, R3, c[0x0][0x2c4], RZ ;  /* 0x0000b10003047a24 */ /* 0x020fca00078e02ff */
        /* <DEDUP_REMOVED lines=9> */
.L_x_1202:
[----:B------:R-:W-:Y:S05]  /*29f0*/  BSYNC B0 ;  /* 0x0000000000007941 */ /* 0x000fea0003800000 */
.L_x_1201:
[----:B------:R-:W-:Y:S05]  /*2a00*/  BRA.DIV ~URZ, `(.L_x_1203) ;  /* 0x000117527f007947 */ /* 0x000fea000b800000 */
[----:B--2---:R2:W1:Y:S04]  /*2a10*/  SHFL.IDX PT, R8, R6, 0x1, 0x181f ;  /* 0x00381f0006087f89 */ /* 0x00446800000e0000 */
[----:B----4-:R2:W4:Y:S02]  /*2a20*/  SHFL.IDX PT, R2, R7, 0x1, 0x181f ;  /* 0x00381f0007027f89 */ /* 0x01052400000e0000 */
.L_x_1307:
        /* <DEDUP_REMOVED lines=11> */
.L_x_1205:
[----:B------:R-:W-:Y:S05]  /*2ae0*/  BSYNC B0 ;  /* 0x0000000000007941 */ /* 0x000fea0003800000 */
.L_x_1204:
[----:B------:R-:W-:Y:S05]  /*2af0*/  BRA.DIV ~URZ, `(.L_x_1206) ;  /* 0x000117327f007947 */ /* 0x000fea000b800000 */
[----:B-1----:R1:W2:Y:S02]  /*2b00*/  SHFL.IDX PT, R8, R6, 0x2, 0x181f ;  /* 0x00581f0006087f89 */ /* 0x0022a400000e0000 */
.L_x_1308:
[----:B------:R-:W-:Y:S05]  /*2b10*/  BRA.DIV ~URZ, `(.L_x_1207) ;  /* 0x000117827f007947 */ /* 0x000fea000b800000 */
[----:B----4-:R4:W1:Y:S02]  /*2b20*/  SHFL.IDX PT, R2, R7, 0x2, 0x181f ;  /* 0x00581f0007027f89 */ /* 0x01086400000e0000 */
.L_x_1309:
        /* <DEDUP_REMOVED lines=11> */
.L_x_1209:
[----:B------:R-:W-:Y:S05]  /*2be0*/  BSYNC B0 ;  /* 0x0000000000007941 */ /* 0x000fea0003800000 */
.L_x_1208:
[----:B------:R-:W-:Y:S05]  /*2bf0*/  BRA.DIV ~URZ, `(.L_x_1210) ;  /* 0x000117127f007947 */ /* 0x000fea000b800000 */
[----:B--2---:R2:W3:Y:S04]  /*2c00*/  SHFL.IDX PT, R8, R6, 0x3, 0x181f ;  /* 0x00781f0006087f89 */ /* 0x0044e800000e0000 */
[----:B-1----:R2:W1:Y:S02]  /*2c10*/  SHFL.IDX PT, R2, R7, 0x3, 0x181f ;  /* 0x00781f0007027f89 */ /* 0x00246400000e0000 */
.L_x_1310:
        /* <DEDUP_REMOVED lines=11> */
.L_x_1212:
[----:B------:R-:W-:Y:S05]  /*2cd0*/  BSYNC B0 ;  /* 0x0000000000007941 */ /* 0x000fea0003800000 */
.L_x_1211:
[----:B------:R-:W-:Y:S05]  /*2ce0*/  BRA.DIV ~URZ, `(.L_x_1213) ;  /* 0x000116f27f007947 */ /* 0x000fea000b800000 */
[----:B---3--:R3:W2:Y:S02]  /*2cf0*/  SHFL.IDX PT, R8, R6, 0x4, 0x181f ;  /* 0x00981f0006087f89 */ /* 0x0086a400000e0000 */
.L_x_1311:
[----:B------:R-:W-:Y:S05]  /*2d00*/  BRA.DIV ~URZ, `(.L_x_1214) ;  /* 0x000117427f007947 */ /* 0x000fea000b800000 */
[----:B-1----:R1:W3:Y:S02]  /*2d10*/  SHFL.IDX PT, R2, R7, 0x4, 0x181f ;  /* 0x00981f0007027f89 */ /* 0x0022e400000e0000 */
.L_x_1312:
        /* <DEDUP_REMOVED lines=11> */
.L_x_1216:
[----:B------:R-:W-:Y:S05]  /*2dd0*/  BSYNC B0 ;  /* 0x0000000000007941 */ /* 0x000fea0003800000 */
.L_x_1215:
[----:B------:R-:W-:Y:S05]  /*2de0*/  BRA.DIV ~URZ, `(.L_x_1217) ;  /* 0x000116d27f007947 */ /* 0x000fea000b800000 */
[----:B--2---:R2:W1:Y:S04]  /*2df0*/  SHFL.IDX PT, R8, R6, 0x5, 0x181f ;  /* 0x00b81f0006087f89 */ /* 0x00446800000e0000 */
[----:B---3--:R2:W3:Y:S02]  /*2e00*/  SHFL.IDX PT, R2, R7, 0x5, 0x181f ;  /* 0x00b81f0007027f89 */ /* 0x0084e400000e0000 */
.L_x_1313:
        /* <DEDUP_REMOVED lines=11> */
.L_x_1219:
[----:B------:R-:W-:Y:S05]  /*2ec0*/  BSYNC B0 ;  /* 0x0000000000007941 */ /* 0x000fea0003800000 */
.L_x_1218:
[----:B------:R-:W-:Y:S05]  /*2ed0*/  BRA.DIV ~URZ, `(.L_x_1220) ;  /* 0x000116b27f007947 */ /* 0x000fea000b800000 */
[----:B-1----:R1:W2:Y:S02]  /*2ee0*/  SHFL.IDX PT, R8, R6, 0x6, 0x181f ;  /* 0x00d81f0006087f89 */ /* 0x0022a400000e0000 */
.L_x_1314:
[----:B------:R-:W-:Y:S05]  /*2ef0*/  BRA.DIV ~URZ, `(.L_x_1221) ;  /* 0x000117027f007947 */ /* 0x000fea000b800000 */
[----:B---3--:R3:W1:Y:S02]  /*2f00*/  SHFL.IDX PT, R2, R7, 0x6, 0x181f ;  /* 0x00d81f0007027f89 */ /* 0x00866400000e0000 */
.L_x_1315:
        /* <DEDUP_REMOVED lines=11> */
.L_x_1223:
[----:B------:R-:W-:Y:S05]  /*2fc0*/  BSYNC B0 ;  /* 0x0000000000007941 */ /* 0x000fea0003800000 */
.L_x_1222:
[----:B------:R-:W-:Y:S05]  /*2fd0*/  BRA.DIV ~URZ, `(.L_x_1224) ;  /* 0x000116927f007947 */ /* 0x000fea000b800000 */
[----:B-12---:R-:W1:Y:S04]  /*2fe0*/  SHFL.IDX PT, R6, R6, 0x7, 0x181f ;  /* 0x00f81f0006067f89 */ /* 0x006e6800000e0000 */
[----:B------:R2:W3:Y:S02]  /*2ff0*/  SHFL.IDX PT, R2, R7, 0x7, 0x181f ;  /* 0x00f81f0007027f89 */ /* 0x0004e400000e0000 */
.L_x_1316:
        /* <DEDUP_REMOVED lines=13> */
[----:B------:R-:W5:Y:S04]  /*30d0*/  LDL R5, [R1+0x28] ;  /* 0x0000280001057983 */ /* 0x000f680000100800 */
[----:B--2---:R-:W2:Y:S04]  /*30e0*/  LDL.64 R8, [R1+0x38] ;  /* 0x0000380001087983 */ /* 0x004ea80000100a00 */
[----:B----4-:R-:W4:Y:S04]  /*30f0*/  LDL R18, [R1+0x48] ;  /* 0x0000480001127983 */ /* 0x010f280000100800 */
[----:B------:R-:W4:Y:S04]  /*3100*/  LDL.64 R16, [R1+0x40] ;  /* 0x0000400001107983 */ /* 0x000f280000100a00 */
        /* <DEDUP_REMOVED lines=10> */
[----:B------:R-:W4:Y:S01]  /*31b0*/  LDL R249, [R1+0x24] ;  /* 0x0000240001f97983 */ /* 0x000f220000100800 */
[----:B------:R-:W-:-:S04]  /*31c0*/  SHF.R.S32.HI R7, RZ, 0x1f, R10 ;  /* 0x0000001fff077819 */ /* 0x000fc8000001140a */
[----:B------:R-:W-:-:S04]  /*31d0*/  LEA.HI R7, R7, R10, RZ, 0x3 ;  /* 0x0000000a07077211 */ /* 0x000fc800078f18ff */
[----:B------:R-:W-:Y:S01]  /*31e0*/  SHF.R.S32.HI R7, RZ, 0x3, R7 ;  /* 0x00000003ff077819 */ /* 0x000fe20000011407 */
[----:B------:R-:W-:-:S05]  /*31f0*/  IMAD R0, R84, c[0x0][0x1e4], R0 ;  /* 0x0000790054007a24 */ /* 0x000fca00078e0200 */
[----:B------:R-:W-:-:S05]  /*3200*/  IADD3 R0, R3, R0, RZ ;  /* 0x0000000003007210 */ /* 0x000fca0007ffe0ff */
[----:B------:R-:W-:Y:S01]  /*3210*/  IMAD R0, R0, 0x50, RZ ;  /* 0x0000005000007824 */ /* 0x000fe200078e02ff */
[----:B------:R-:W-:Y:S02]  /*3220*/  USHF.L.U32 UR7, UR4, 0x5, URZ ;  /* 0x0000000504077899 */ /* 0x000fe4000800063f */
[----:B------:R-:W-:Y:S01]  /*3230*/  USHF.L.U64.HI UR5, UR4, UR6, UR5 ;  /* 0x0000000604057299 */ /* 0x000fe20008010205 */
[----:B------:R-:W-:Y:S01]  /*3240*/  BAR.SYNC.DEFER_BLOCKING 0x0 ;  /* 0x0000000000007b1d */ /* 0x000fe20000010000 */
[----:B---3--:R-:W-:-:S04]  /*3250*/  IADD3 R12, R85, R250, -R7 ;  /* 0x000000fa550c7210 */ /* 0x008fc80007ffe807 */
[C---:B------:R-:W-:Y:S02]  /*3260*/  ISETP.GE.AND P5, PT, R12.reuse, 0x11, PT ;  /* 0x000000110c00780c */ /* 0x040fe40003fa6270 */
[----:B-----5:R-:W-:Y:S02]  /*3270*/  MOV R87, R5 ;  /* 0x0000000500577202 */ /* 0x020fe40000000f00 */
[----:B--2---:R-:W-:Y:S02]  /*3280*/  MOV R86, R8 ;  /* 0x0000000800567202 */ /* 0x004fe40000000f00 */
[----:B------:R-:W-:-:S03]  /*3290*/  ISETP.GE.AND P1, PT, R12, 0x1, PT ;  /* 0x000000010c00780c */ /* 0x000fc60003f26270 */
[----:B------:R-:W-:Y:S01]  /*32a0*/  IMAD.WIDE.U32 R2, R2, 0x50, R86 ;  /* 0x0000005002027825 */ /* 0x000fe200078e0056 */
[----:B------:R-:W-:-:S04]  /*32b0*/  ISETP.GE.AND P3, PT, R12, 0x21, PT ;  /* 0x000000210c00780c */ /* 0x000fc80003f66270 */
[----:B------:R-:W-:Y:S02]  /*32c0*/  IADD3 R3, R3, R0, RZ ;  /* 0x0000000003037210 */ /* 0x000fe40007ffe0ff */
[----:B------:R-:W-:-:S03]  /*32d0*/  @P5 LEA R0, P2, R142, R2, 0x4 ;  /* 0x000000028e005211 */ /* 0x000fc600078420ff */
[----:B------:R-:W-:Y:S02]  /*32e0*/  @P1 LEA R4, P0, R2, c[0x0][0x1c8], 0x1 ;  /* 0x0000720002041a11 */ /* 0x000fe400078008ff */
[----:B------:R-:W-:Y:S02]  /*32f0*/  @P5 LEA.HI.X R6, R142, R3, R148, 0x4, P2 ;  /* 0x000000038e065211 */ /* 0x000fe400010f2494 */
[----:B------:R-:W-:Y:S01]  /*3300*/  ISETP.GE.AND P2, PT, R12, 0x31, PT ;  /* 0x000000310c00780c */ /* 0x000fe20003f46270 */
[----:B------:R-:W-:Y:S01]  /*3310*/  IMAD.WIDE.U32 R8, R142, 0x20, RZ ;  /* 0x000000208e087825 */ /* 0x000fe200078e00ff */
[----:B------:R-:W-:Y:S02]  /*3320*/  @P1 LEA.HI.X R5, R2, c[0x0][0x1cc], R3, 0x1, P0 ;  /* 0x0000730002051a11 */ /* 0x000fe400000f0c03 */
[----:B------:R-:W-:-:S03]  /*3330*/  @P5 LEA R10, P0, R0, c[0x0][0x1c8], 0x1 ;  /* 0x00007200000a5a11 */ /* 0x000fc600078008ff */
[----:B------:R-:W-:Y:S01]  /*3340*/  @!PT LDS RZ, [RZ] ;  /* 0x00000000fffff984 */ /* 0x000fe20000000800 */
[----:B------:R-:W-:Y:S01]  /*3350*/  @!PT LDS RZ, [RZ] ;  /* 0x00000000fffff984 */ /* 0x000fe20000000800 */
[----:B------:R-:W-:Y:S01]  /*3360*/  @!PT LDS RZ, [RZ] ;  /* 0x00000000fffff984 */ /* 0x000fe20000000800 */
[----:B------:R1:W-:Y:S01]  /*3370*/  @P1 LDGSTS.E.BYPASS.LTC128B.128 [R213+0x2900], [R4.64], !P6 ;  /* 0x0290000004d51fae */ /* 0x0003e2000f101d48 */
[----:B------:R-:W-:Y:S02]  /*3380*/  @P5 LEA.HI.X R11, R0, c[0x0][0x1cc], R6, 0x1, P0 ;  /* 0x00007300000b5a11 */ /* 0x000fe400000f0c06 */
[----:B------:R-:W-:Y:S02]  /*3390*/  SHF.L.U32 R6, R148, 0x5, RZ ;  /* 0x0000000594067819 */ /* 0x000fe400000006ff */
[----:B------:R-:W-:Y:S01]  /*33a0*/  @P3 IADD3 R0, P0, R2, R8, RZ ;  /* 0x0000000802003210 */ /* 0x000fe20007f1e0ff */
[----:B------:R-:W-:Y:S01]  /*33b0*/  @P2 IMAD R7, R148, 0x30, RZ ;  /* 0x0000003094072824 */ /* 0x000fe200078e02ff */
[----:B------:R-:W-:Y:S01]  /*33c0*/  ISETP.GE.AND P1, PT, R12, 0x41, PT ;  /* 0x000000410c00780c */ /* 0x000fe20003f26270 */
[----:B------:R2:W-:Y:S01]  /*33d0*/  @P5 LDGSTS.E.BYPASS.LTC128B.128 [R213+0x3100], [R10.64], !P6 ;  /* 0x031000000ad55fae */ /* 0x0005e2000f101d48 */
        /* <DEDUP_REMOVED lines=15> */
[----:B------:R-:W-:Y:S01]  /*34d0*/  IMAD R0, R13, c[0x0][0x208], RZ ;  /* 0x000082000d007a24 */ /* 0x000fe200078e02ff */
[----:B------:R-:W-:-:S04]  /*34e0*/  DEPBAR.LE SB0, 0x1 ;  /* 0x000080400000791a */ /* 0x000fc80000000000 */
[----:B------:R-:W-:-:S04]  /*34f0*/  DEPBAR.LE SB0, 0x0 ;  /* 0x000080000000791a */ /* 0x000fc80000000000 */
[----:B------:R-:W-:Y:S01]  /*3500*/  BAR.SYNC.DEFER_BLOCKING 0x0 ;  /* 0x0000000000007b1d */ /* 0x000fe20000010000 */
[----:B-----5:R-:W-:-:S04]  /*3510*/  IMAD.WIDE.U32 R2, R84, c[0x0][0x208], RZ ;  /* 0x0000820054027a25 */ /* 0x020fc800078e00ff */
[----:B------:R-:W-:Y:S01]  /*3520*/  IMAD R0, R84, c[0x0][0x20c], R0 ;  /* 0x0000830054007a24 */ /* 0x000fe200078e0200 */
[----:B----4-:R-:W-:Y:S02]  /*3530*/  MOV R4, R16 ;  /* 0x0000001000047202 */ /* 0x010fe40000000f00 */
[----:B------:R-:W-:Y:S02]  /*3540*/  MOV R5, R18 ;  /* 0x0000001200057202 */ /* 0x000fe40000000f00 */
[----:B------:R-:W-:-:S03]  /*3550*/  IADD3 R0, R3, R0, RZ ;  /* 0x0000000003007210 */ /* 0x000fc60007ffe0ff */
[----:B------:R-:W-:Y:S01]  /*3560*/  IMAD.WIDE.U32 R2, R2, 0x50, R4 ;  /* 0x0000005002027825 */ /* 0x000fe200078e0004 */
[----:B------:R-:W-:Y:S04]  /*3570*/  LDSM.16.M88.4 R32, [R203] ;  /* 0x00000000cb20783b */ /* 0x000fe80000000200 */
[----:B------:R-:W4:Y:S01]  /*3580*/  LDSM.16.M88.4 R44, [R196] ;  /* 0x00000000c42c783b */ /* 0x000f220000000200 */
[----:B------:R-:W-:Y:S01]  /*3590*/  IMAD R0, R0, 0x50, RZ ;  /* 0x0000005000007824 */ /* 0x000fe200078e02ff */
[----:B---3--:R-:W-:Y:S02]  /*35a0*/  LEA R8, P0, R2, c[0x0][0x1f8], 0x1 ;  /* 0x00007e0002087a11 */ /* 0x008fe400078008ff */
[----:B------:R-:W3:Y:S02]  /*35b0*/  LDSM.16.M88.4 R28, [R203+0x2000] ;  /* 0x00200000cb1c783b */ /* 0x000ee40000000200 */
[----:B------:R-:W-:-:S02]  /*35c0*/  IADD3 R0, R3, R0, RZ ;  /* 0x0000000003007210 */ /* 0x000fc40007ffe0ff */
[----:B-1----:R-:W-:Y:S01]  /*35d0*/  IADD3 R6, P1, R8, UR7, RZ ;  /* 0x0000000708067c10 */ /* 0x002fe2000ff3e0ff */
[----:B------:R-:W-:Y:S01]  /*35e0*/  LDSM.16.M88.4 R24, [R206] ;  /* 0x00000000ce18783b */ /* 0x000fe20000000200 */
[----:B------:R-:W-:Y:S02]  /*35f0*/  LEA.HI.X R9, R2, c[0x0][0x1fc], R0, 0x1, P0 ;  /* 0x00007f0002097a11 */ /* 0x000fe400000f0c00 */
[----:B------:R-:W-:Y:S01]  /*3600*/  IADD3 R4, P0, R6, UR7, RZ ;  /* 0x0000000706047c10 */ /* 0x000fe2000ff1e0ff */
[----:B------:R-:W1:Y:S01]  /*3610*/  LDSM.16.M88.4 R48, [R207] ;  /* 0x00000000cf30783b */ /* 0x000e620000000200 */
        /* <DEDUP_REMOVED lines=9> */
[C---:B------:R-:W-:Y:S02]  /*36b0*/  ISETP.LT.OR P3, PT, R12.reuse, 0x21, P1 ;  /* 0x000000210c00780c */ /* 0x040fe40000f61670 */
[----:B------:R-:W-:Y:S01]  /*36c0*/  IADD3.X R3, R5, UR5, RZ, P2, !PT ;  /* 0x0000000505037c10 */ /* 0x000fe200097fe4ff */
[----:B------:R-:W-:Y:S01]  /*36d0*/  LDSM.16.M88.4 R104, [R196+0x2000] ;  /* 0x00200000c468783b */ /* 0x000fe20000000200 */
[----:B------:R-:W-:-:S02]  /*36e0*/  ISETP.LT.OR P2, PT, R12, 0x31, P1 ;  /* 0x000000310c00780c */ /* 0x000fc40000f41670 */
[----:B------:R-:W-:Y:S01]  /*36f0*/  ISETP.LT.OR P1, PT, R12, 0x41, P1 ;  /* 0x000000410c00780c */ /* 0x000fe20000f21670 */
[----:B------:R-:W5:Y:S04]  /*3700*/  LDSM.16.M88.4 R20, [R206+0x2000] ;  /* 0x00200000ce14783b */ /* 0x000f680000000200 */
[----:B------:R-:W-:Y:S04]  /*3710*/  LDSM.16.M88.4 R80, [R211] ;  /* 0x00000000d350783b */ /* 0x000fe80000000200 */
[----:B------:R-:W-:Y:S01]  /*3720*/  LDSM.16.M88.4 R92, [R210] ;  /* 0x00000000d25c783b */ /* 0x000fe20000000200 */
[----:B----4-:R-:W-:Y:S03]  /*3730*/  HMMA.16816.F32.BF16 R12, R32, R44, RZ ;  /* 0x0000002c200c723c */ /* 0x010fe600000418ff */
        /* <DEDUP_REMOVED lines=9> */
[----:B----4-:R-:W-:-:S04]  /*37d0*/  IADD3 R8, P0, R2, UR7, RZ ;  /* 0x0000000702087c10 */ /* 0x010fc8000ff1e0ff */
[----:B------:R-:W-:-:S05]  /*37e0*/  IADD3.X R9, R3, UR5, RZ, P0, !PT ;  /* 0x0000000503097c10 */ /* 0x000fca00087fe4ff */
[----:B------:R2:W-:Y:S04]  /*37f0*/  LDGSTS.E.BYPASS.LTC128B.128 [R213+0x2100], [R8.64], !P1 ;  /* 0x0210000008d57fae */ /* 0x0005e8000c901d48 */
[----:B------:R-:W-:Y:S04]  /*3800*/  LDSM.16.M88.4 R36, [R202] ;  /* 0x00000000ca24783b */ /* 0x000fe80000000200 */
[----:B------:R-:W4:Y:S01]  /*3810*/  LDSM.16.M88.4 R16, [R204] ;  /* 0x00000000cc10783b */ /* 0x000f220000000200 */
[----:B---3--:R-:W-:Y:S03]  /*3820*/  HMMA.16816.F32.BF16 R52, R28, R44, RZ ;  /* 0x0000002c1c34723c */ /* 0x008fe600000418ff */
[----:B------:R-:W-:Y:S04]  /*3830*/  LDSM.16.M88.4 R40, [R199] ;  /* 0x00000000c728783b */ /* 0x000fe80000000200 */
[----:B-1----:R-:W-:Y:S01]  /*3840*/  LDSM.16.M88.4 R4, [R205+0x2000] ;  /* 0x00200000cd04783b */ /* 0x002fe20000000200 */
[----:B------:R-:W-:Y:S03]  /*3850*/  HMMA.16816.F32.BF16 R56, R24, R48, R12 ;  /* 0x000000301838723c */ /* 0x000fe6000004180c */
[----:B------:R-:W1:Y:S04]  /*3860*/  LDSM.16.M88.4 R12, [R204+0x2000] ;  /* 0x00200000cc0c783b */ /* 0x000e680000000200 */
[----:B------:R-:W0:Y:S04]  /*3870*/  LDGDEPBAR ;  /* 0x00000000000079af */ /* 0x000e280000000000 */
[----:B--2---:R-:W2:Y:S01]  /*3880*/  LDSM.16.M88.4 R8, [R205] ;  /* 0x00000000cd08783b */ /* 0x004ea20000000200 */
[----:B------:R-:W-:Y:S08]  /*3890*/  HMMA.16816.F32.BF16 R64, R32, R46, RZ ;  /* 0x0000002e2040723c */ /* 0x000ff000000418ff */
[----:B-----5:R-:W-:Y:S08]  /*38a0*/  HMMA.16816.F32.BF16 R52, R20, R48, R52 ;  /* 0x000000301434723c */ /* 0x020ff00000041834 */
[----:B----4-:R-:W-:Y:S08]  /*38b0*/  HMMA.16816.F32.BF16 R60, R16, R36, R56 ;  /* 0x00000024103c723c */ /* 0x010ff00000041838 */
        /* <DEDUP_REMOVED lines=276> */
.L_x_1226:
[----:B--234-:R-:W-:Y:S05]  /*4a00*/  BSYNC B0 ;  /* 0x0000000000007941 */ /* 0x01cfea0003800000 */
.L_x_1225:
[----:B------:R-:W2:Y:S04]  /*4a10*/  LDL R248, [R1+0x5c] ;  /* 0x00005c0001f87983 */ /* 0x000ea80000100800 */
[----:B------:R-:W2:Y:S04]  /*4a20*/  LDL R247, [R1+0x88] ;  /* 0x0000880001f77983 */ /* 0x000ea80000100800 */
[----:B-1----:R-:W3:Y:S04]  /*4a30*/  LDL R5, [R1+0x4c] ;  /* 0x00004c0001057983 */ /* 0x002ee80000100800 */
[----:B------:R-:W4:Y:S04]  /*4a40*/  LDL R251, [R1+0xc] ;  /* 0x00000c0001fb7983 */ /* 0x000f280000100800 */
[----:B------:R-:W0:Y:S01]  /*4a50*/  LDGDEPBAR ;  /* 0x00000000000079af */ /* 0x000e220000000000 */
[----:B--2---:R-:W-:-:S04]  /*4a60*/  IMAD.IADD R0, R247, 0x1, R248 ;  /* 0x00000001f7007824 */ /* 0x004fc800078e02f8 */
[----:B------:R-:W-:-:S05]  /*4a70*/  @P4 IMAD.HI.U32 R2, R0, c[0x0][0x2c8], RZ ;  /* 0x0000b20000024a27 */ /* 0x000fca00078e00ff */
[----:B------:R-:W-:-:S05]  /*4a80*/  @P4 SHF.R.U32.HI R0, RZ, c[0x0][0x2cc], R2 ;  /* 0x0000b300ff004a19 */ /* 0x000fca0000011602 */
[----:B------:R-:W1:Y:S04]  /*4a90*/  SHFL.IDX PT, R3, R0, RZ, 0x1c1f ;  /* 0x001c1fff00037589 */ /* 0x000e6800000e0000 */
[----:B------:R-:W2:Y:S01]  /*4aa0*/  SHFL.IDX PT, R4, R0, 0x1, 0x1c1f ;  /* 0x003c1f0000047f89 */ /* 0x000ea200000e0000 */
[----:B------:R-:W-:-:S03]  /*4ab0*/  IMAD.IADD R2, R250, 0x1, R85 ;  /* 0x00000001fa027824 */ /* 0x000fc600078e0255 */
[----:B------:R-:W5:Y:S04]  /*4ac0*/  SHFL.IDX PT, R6, R0, 0x2, 0x1c1f ;  /* 0x005c1f0000067f89 */ /* 0x000f6800000e0000 */
[----:B------:R3:W1:Y:S02]  /*4ad0*/  SHFL.IDX PT, R7, R0, 0x3, 0x1c1f ;  /* 0x007c1f0000077f89 */ /* 0x00066400000e0000 */
[----:B---3--:R-:W-:Y:S01]  /*4ae0*/  IADD3 R0, -R5, 0x1, R2 ;  /* 0x0000000105007810 */ /* 0x008fe20007ffe102 */
[----:B------:R-:W-:-:S04]  /*4af0*/  IMAD.IADD R5, R2, 0x1, -R5 ;  /* 0x0000000102057824 */ /* 0x000fc800078e0a05 */
[----:B----4-:R-:W-:-:S04]  /*4b00*/  IMAD.IADD R0, R0, 0x1, -R251 ;  /* 0x0000000100007824 */ /* 0x010fc800078e0afb */
[C---:B-1----:R-:W-:Y:S02]  /*4b10*/  IMAD.IADD R2, R0.reuse, 0x1, R3 ;  /* 0x0000000100027824 */ /* 0x042fe400078e0203 */
[----:B--2---:R-:W-:-:S03]  /*4b20*/  IMAD.IADD R3, R0, 0x1, R4 ;  /* 0x0000000100037824 */ /* 0x004fc600078e0204 */
[----:B------:R-:W-:-:S04]  /*4b30*/  IMNMX R4, R5, R2, PT ;  /* 0x0000000205047217 */ /* 0x000fc80003800200 */
[C---:B------:R-:W-:Y:S02]  /*4b40*/  ISETP.GT.AND P3, PT, R4.reuse, RZ, PT ;  /* 0x000000ff0400720c */ /* 0x040fe40003f64270 */
[----:B------:R-:W-:Y:S02]  /*4b50*/  ISETP.GT.AND P2, PT, R4, 0x8, PT ;  /* 0x000000080400780c */ /* 0x000fe40003f44270 */
[----:B------:R-:W-:Y:S02]  /*4b60*/  FSEL R14, R134, -INF , P3 ;  /* 0xff800000860e7808 */ /* 0x000fe40001800000 */
[C---:B------:R-:W-:Y:S02]  /*4b70*/  ISETP.GT.AND P5, PT, R4.reuse, 0x1, PT ;  /* 0x000000010400780c */ /* 0x040fe40003fa4270 */
[C---:B------:R-:W-:Y:S02]  /*4b80*/  ISETP.GT.AND P1, PT, R4.reuse, 0x9, PT ;  /* 0x000000090400780c */ /* 0x040fe40003f24270 */
[----:B------:R-:W-:-:S02]  /*4b90*/  ISETP.GT.AND P0, PT, R4, 0x10, PT ;  /* 0x000000100400780c */ /* 0x000fc40003f04270 */
[----:B------:R-:W-:Y:S02]  /*4ba0*/  ISETP.GT.AND P3, PT, R4, 0x11, PT ;  /* 0x000000110400780c */ /* 0x000fe40003f64270 */
[----:B------:R-:W-:Y:S02]  /*4bb0*/  FSEL R25, R120, -INF , P2 ;  /* 0xff80000078197808 */ /* 0x000fe40001000000 */
[----:B------:R-:W-:Y:S02]  /*4bc0*/  FSEL R24, R133, -INF , P5 ;  /* 0xff80000085187808 */ /* 0x000fe40002800000 */
[----:B------:R-:W-:Y:S02]  /*4bd0*/  ISETP.GT.AND P2, PT, R4, 0x19, PT ;  /* 0x000000190400780c */ /* 0x000fe40003f44270 */
[----:B------:R-:W-:Y:S02]  /*4be0*/  FSEL R32, R119, -INF , P1 ;  /* 0xff80000077207808 */ /* 0x000fe40000800000 */
[----:B------:R-:W-:-:S02]  /*4bf0*/  FSEL R96, R113, -INF , P0 ;  /* 0xff80000071607808 */ /* 0x000fc40000000000 */
[----:B------:R-:W-:Y:S02]  /*4c00*/  FSEL R97, R112, -INF , P3 ;  /* 0xff80000070617808 */ /* 0x000fe40001800000 */
[C---:B------:R-:W-:Y:S02]  /*4c10*/  ISETP.GT.AND P5, PT, R4.reuse, 0x18, PT ;  /* 0x000000180400780c */ /* 0x040fe40003fa4270 */
[C---:B------:R-:W-:Y:S02]  /*4c20*/  ISETP.GT.AND P1, PT, R4.reuse, 0x20, PT ;  /* 0x000000200400780c */ /* 0x040fe40003f24270 */
[C---:B------:R-:W-:Y:S02]  /*4c30*/  ISETP.GT.AND P0, PT, R4.reuse, 0x21, PT ;  /* 0x000000210400780c */ /* 0x040fe40003f04270 */
[----:B------:R-:W-:Y:S02]  /*4c40*/  ISETP.GT.AND P3, PT, R4, 0x28, PT ;  /* 0x000000280400780c */ /* 0x000fe40003f64270 */
[----:B------:R-:W-:-:S02]  /*4c50*/  FSEL R100, R80, -INF , P2 ;  /* 0xff80000050647808 */ /* 0x000fc40001000000 */
[----:B------:R-:W-:Y:S02]  /*4c60*/  FSEL R98, R81, -INF , P5 ;  /* 0xff80000051627808 */ /* 0x000fe40002800000 */
[----:B------:R-:W-:Y:S02]  /*4c70*/  ISETP.GT.AND P2, PT, R4, 0x30, PT ;  /* 0x000000300400780c */ /* 0x000fe40003f44270 */
[----:B------:R-:W-:Y:S02]  /*4c80*/  FSEL R130, R130, -INF , P1 ;  /* 0xff80000082827808 */ /* 0x000fe40000800000 */
[----:B------:R-:W-:Y:S02]  /*4c90*/  FSEL R139, R139, -INF , P0 ;  /* 0xff8000008b8b7808 */ /* 0x000fe40000000000 */
[----:B------:R-:W-:Y:S02]  /*4ca0*/  FSEL R140, R140, -INF , P3 ;  /* 0xff8000008c8c7808 */ /* 0x000fe40001800000 */
[----:B------:R-:W-:-:S02]  /*4cb0*/  ISETP.GT.AND P5, PT, R4, 0x29, PT ;  /* 0x000000290400780c */ /* 0x000fc40003fa4270 */
[C---:B------:R-:W-:Y:S02]  /*4cc0*/  ISETP.GT.AND P1, PT, R4.reuse, 0x31, PT ;  /* 0x000000310400780c */ /* 0x040fe40003f24270 */
[C---:B------:R-:W-:Y:S02]  /*4cd0*/  ISETP.GT.AND P0, PT, R4.reuse, 0x38, PT ;  /* 0x000000380400780c */ /* 0x040fe40003f04270 */
[----:B------:R-:W-:Y:S02]  /*4ce0*/  ISETP.GT.AND P3, PT, R4, 0x39, PT ;  /* 0x000000390400780c */ /* 0x000fe40003f64270 */
[----:B------:R-:W-:Y:S02]  /*4cf0*/  IMNMX R3, R5, R3, PT ;  /* 0x0000000305037217 */ /* 0x000fe40003800200 */
[----:B------:R-:W-:Y:S02]  /*4d00*/  FSEL R142, R71, -INF , P2 ;  /* 0xff800000478e7808 */ /* 0x000fe40001000000 */
[----:B------:R-:W-:-:S02]  /*4d10*/  FSEL R141, R141, -INF , P5 ;  /* 0xff8000008d8d7808 */ /* 0x000fc40002800000 */
[----:B------:R-:W-:Y:S02]  /*4d20*/  ISETP.GT.AND P2, PT, R4, 0x41, PT ;  /* 0x000000410400780c */ /* 0x000fe40003f44270 */
[----:B------:R-:W-:Y:S02]  /*4d30*/  FSEL R148, R70, -INF , P1 ;  /* 0xff80000046947808 */ /* 0x000fe40000800000 */
[----:B------:R-:W-:Y:S02]  /*4d40*/  FSEL R149, R57, -INF , P0 ;  /* 0xff80000039957808 */ /* 0x000fe40000000000 */
[----:B------:R-:W-:Y:S01]  /*4d50*/  FSEL R182, R56, -INF , P3 ;  /* 0xff80000038b67808 */ /* 0x000fe20001800000 */
[----:B-----5:R-:W-:Y:S01]  /*4d60*/  IMAD.IADD R6, R0, 0x1, R6 ;  /* 0x0000000100067824 */ /* 0x020fe200078e0206 */
[C---:B------:R-:W-:Y:S02]  /*4d70*/  ISETP.GT.AND P5, PT, R4.reuse, 0x40, PT ;  /* 0x000000400400780c */ /* 0x040fe40003fa4270 */
[----:B------:R-:W-:-:S02]  /*4d80*/  ISETP.GT.AND P1, PT, R4, 0x48, PT ;  /* 0x000000480400780c */ /* 0x000fc40003f24270 */
[----:B------:R-:W-:Y:S02]  /*4d90*/  ISETP.GT.AND P0, PT, R4, 0x49, PT ;  /* 0x000000490400780c */ /* 0x000fe40003f04270 */
[----:B------:R-:W-:Y:S02]  /*4da0*/  ISETP.GT.AND P3, PT, R3, RZ, PT ;  /* 0x000000ff0300720c */ /* 0x000fe40003f64270 */
        /* <DEDUP_REMOVED lines=10> */
[----:B------:R-:W-:Y:S02]  /*4e50*/  IMNMX R2, R5, R6, PT ;  /* 0x0000000605027217 */ /* 0x000fe40003800200 */
[----:B------:R-:W-:Y:S02]  /*4e60*/  FSEL R27, R143, -INF , P5 ;  /* 0xff8000008f1b7808 */ /* 0x000fe40002800000 */
[----:B------:R-:W-:Y:S02]  /*4e70*/  FSEL R33, R123, -INF , P2 ;  /* 0xff8000007b217808 */ /* 0x000fe40001000000 */
[----:B------:R-:W-:Y:S02]  /*4e80*/  FSEL R37, R122, -INF , P1 ;  /* 0xff8000007a257808 */ /* 0x000fe40000800000 */
[----:B------:R-:W-:Y:S02]  /*4e90*/  FSEL R99, R116, -INF , P0 ;  /* 0xff80000074637808 */ /* 0x000fe40000000000 */
[----:B------:R-:W-:-:S02]  /*4ea0*/  FSEL R110, R115, -INF , P3 ;  /* 0xff800000736e7808 */ /* 0x000fc40001800000 */
[C---:B------:R-:W-:Y:S02]  /*4eb0*/  ISETP.GT.AND P5, PT, R2.reuse, RZ, PT ;  /* 0x000000ff0200720c */ /* 0x040fe40003fa4270 */
[C---:B------:R-:W-:Y:S02]  /*4ec0*/  ISETP.GT.AND P2, PT, R2.reuse, 0x1, PT ;  /* 0x000000010200780c */ /* 0x040fe40003f44270 */
[C---:B------:R-:W-:Y:S02]  /*4ed0*/  ISETP.GT.AND P1, PT, R2.reuse, 0x8, PT ;  /* 0x000000080200780c */ /* 0x040fe40003f24270 */
[C---:B------:R-:W-:Y:S02]  /*4ee0*/  ISETP.GT.AND P0, PT, R2.reuse, 0x9, PT ;  /* 0x000000090200780c */ /* 0x040fe40003f04270 */
[----:B------:R-:W-:Y:S01]  /*4ef0*/  ISETP.GT.AND P3, PT, R2, 0x10, PT ;  /* 0x000000100200780c */ /* 0x000fe20003f64270 */
[----:B------:R-:W-:Y:S01]  /*4f00*/  IMAD.IADD R0, R0, 0x1, R7 ;  /* 0x0000000100007824 */ /* 0x000fe200078e0207 */
[----:B------:R-:W-:-:S02]  /*4f10*/  FSEL R12, R135, -INF , P5 ;  /* 0xff800000870c7808 */ /* 0x000fc40002800000 */
[----:B------:R-:W-:Y:S02]  /*4f20*/  FSEL R13, R127, -INF , P2 ;  /* 0xff8000007f0d7808 */ /* 0x000fe40001000000 */
[----:B------:R-:W-:Y:S02]  /*4f30*/  FSEL R17, R121, -INF , P1 ;  /* 0xff80000079117808 */ /* 0x000fe40000800000 */
[----:B------:R-:W-:Y:S02]  /*4f40*/  FSEL R18, R118, -INF , P0 ;  /* 0xff80000076127808 */ /* 0x000fe40000000000 */
[----:B------:R-:W-:Y:S02]  /*4f50*/  FSEL R38, R114, -INF , P3 ;  /* 0xff80000072267808 */ /* 0x000fe40001800000 */
[----:B------:R-:W-:Y:S02]  /*4f60*/  FMNMX.FTZ R4, R14, R24, !PT ;  /* 0x000000180e047209 */ /* 0x000fe40007810000 */
[----:B------:R-:W-:-:S02]  /*4f70*/  ISETP.GT.AND P5, PT, R2, 0x11, PT ;  /* 0x000000110200780c */ /* 0x000fc40003fa4270 */
[C---:B------:R-:W-:Y:S02]  /*4f80*/  ISETP.GT.AND P2, PT, R2.reuse, 0x18, PT ;  /* 0x000000180200780c */ /* 0x040fe40003f44270 */
[C---:B------:R-:W-:Y:S02]  /*4f90*/  ISETP.GT.AND P1, PT, R2.reuse, 0x19, PT ;  /* 0x000000190200780c */ /* 0x040fe40003f24270 */
[C---:B------:R-:W-:Y:S02]  /*4fa0*/  ISETP.GT.AND P0, PT, R2.reuse, 0x20, PT ;  /* 0x000000200200780c */ /* 0x040fe40003f04270 */
[----:B------:R-:W-:Y:S02]  /*4fb0*/  ISETP.GT.AND P3, PT, R2, 0x21, PT ;  /* 0x000000210200780c */ /* 0x000fe40003f64270 */
[----:B------:R-:W-:Y:S02]  /*4fc0*/  IMNMX R0, R5, R0, PT ;  /* 0x0000000005007217 */ /* 0x000fe40003800200 */
[----:B------:R-:W-:-:S02]  /*4fd0*/  FMNMX.FTZ R5, R12, R13, !PT ;  /* 0x0000000d0c057209 */ /* 0x000fc40007810000 */
[----:B------:R-:W-:Y:S02]  /*4fe0*/  FMNMX.FTZ R4, R25, R4, !PT ;  /* 0x0000000419047209 */ /* 0x000fe40007810000 */
[----:B------:R-:W-:Y:S02]  /*4ff0*/  FSEL R39, R92, -INF , P5 ;  /* 0xff8000005c277808 */ /* 0x000fe40002800000 */
[----:B------:R-:W-:Y:S02]  /*5000*/  FSEL R75, R82, -INF , P2 ;  /* 0xff800000524b7808 */ /* 0x000fe40001000000 */
[----:B------:R-:W-:Y:S02]  /*5010*/  FSEL R76, R76, -INF , P1 ;  /* 0xff8000004c4c7808 */ /* 0x000fe40000800000 */
[----:B------:R-:W-:Y:S02]  /*5020*/  FSEL R129, R129, -INF , P0 ;  /* 0xff80000081817808 */ /* 0x000fe40000000000 */
[----:B------:R-:W-:-:S02]  /*5030*/  FSEL R132, R132, -INF , P3 ;  /* 0xff80000084847808 */ /* 0x000fc40001800000 */
[C---:B------:R-:W-:Y:S02]  /*5040*/  ISETP.GT.AND P5, PT, R2.reuse, 0x28, PT ;  /* 0x000000280200780c */ /* 0x040fe40003fa4270 */
[C---:B------:R-:W-:Y:S02]  /*5050*/  ISETP.GT.AND P2, PT, R2.reuse, 0x29, PT ;  /* 0x000000290200780c */ /* 0x040fe40003f44270 */
[C---:B------:R-:W-:Y:S02]  /*5060*/  ISETP.GT.AND P1, PT, R2.reuse, 0x30, PT ;  /* 0x000000300200780c */ /* 0x040fe40003f24270 */
[C---:B------:R-:W-:Y:S02]  /*5070*/  ISETP.GT.AND P0, PT, R2.reuse, 0x31, PT ;  /* 0x000000310200780c */ /* 0x040fe40003f04270 */
[----:B------:R-:W-:Y:S02]  /*5080*/  ISETP.GT.AND P3, PT, R2, 0x38, PT ;  /* 0x000000380200780c */ /* 0x000fe40003f64270 */
        /* <DEDUP_REMOVED lines=31> */
[----:B------:R-:W-:Y:S02]  /*5280*/  FSEL R222, R19, -INF , P1 ;  /* 0xff80000013de7808 */ /* 0x000fe40000800000 */
[C---:B------:R-:W-:Y:S02]  /*5290*/  ISETP.GT.AND P2, PT, R0.reuse, RZ, PT ;  /* 0x000000ff0000720c */ /* 0x040fe40003f44270 */
[----:B------:R-:W-:Y:S02]  /*52a0*/  ISETP.GT.AND P1, PT, R0, 0x1, PT ;  /* 0x000000010000780c */ /* 0x000fe40003f24270 */
[----:B------:R-:W-:Y:S02]  /*52b0*/  FMNMX.FTZ R2, R150, R2, !PT ;  /* 0x0000000296027209 */ /* 0x000fe40007810000 */
[----:B------:R-:W-:Y:S02]  /*52c0*/  FMNMX.FTZ R4, R148, R4, !PT ;  /* 0x0000000494047209 */ /* 0x000fe40007810000 */
[----:B------:R-:W-:-:S02]  /*52d0*/  FSEL R223, R16, -INF , P0 ;  /* 0xff80000010df7808 */ /* 0x000fc40000000000 */
[----:B------:R-:W-:Y:S02]  /*52e0*/  ISETP.GT.AND P0, PT, R0, 0x8, PT ;  /* 0x000000080000780c */ /* 0x000fe40003f04270 */
[----:B------:R-:W-:Y:S02]  /*52f0*/  FSEL R10, R147, -INF , P2 ;  /* 0xff800000930a7808 */ /* 0x000fe40001000000 */
[----:B------:R-:W-:Y:S02]  /*5300*/  FSEL R9, R155, -INF , P1 ;  /* 0xff8000009b097808 */ /* 0x000fe40000800000 */
[----:B------:R-:W-:Y:S02]  /*5310*/  FMNMX.FTZ R2, R152, R2, !PT ;  /* 0x0000000298027209 */ /* 0x000fe40007810000 */
[----:B------:R-:W-:Y:S02]  /*5320*/  FMNMX.FTZ R4, R149, R4, !PT ;  /* 0x0000000495047209 */ /* 0x000fe40007810000 */
[----:B------:R-:W-:-:S02]  /*5330*/  FSEL R228, R15, -INF , P3 ;  /* 0xff8000000fe47808 */ /* 0x000fc40001800000 */
[----:B------:R-:W-:Y:S02]  /*5340*/  FSEL R154, R40, -INF , P5 ;  /* 0xff800000289a7808 */ /* 0x000fe40002800000 */
[----:B------:R-:W-:Y:S01]  /*5350*/  ISETP.GT.AND P3, PT, R0, 0x9, PT ;  /* 0x000000090000780c */ /* 0x000fe20003f64270 */
[----:B------:R-:W-:Y:S01]  /*5360*/  LDSM.16.MT88.4 R40, [R200] ;  /* 0x00000000c828783b */ /* 0x000fe20000004200 */
        /* <DEDUP_REMOVED lines=25> */
[----:B------:R-:W-:Y:S01]  /*5500*/  FSEL R69, R90, -INF , P3 ;  /* 0xff8000005a457808 */ /* 0x000fe20001800000 */
[----:B------:R-:W1:Y:S01]  /*5510*/  SHFL.BFLY PT, R7, R4, 0x2, 0x1f ;  /* 0x0c401f0004077f89 */ /* 0x000e6200000e0000 */
[----:B------:R-:W-:Y:S02]  /*5520*/  FMNMX.FTZ R5, R35, R5, !PT ;  /* 0x0000000523057209 */ /* 0x000fe40007810000 */
[----:B------:R-:W-:-:S02]  /*5530*/  FMNMX.FTZ R2, R228, R2, !PT ;  /* 0x00000002e4027209 */ /* 0x000fc40007810000 */
[C---:B------:R-:W-:Y:S02]  /*5540*/  ISETP.GT.AND P1, PT, R0.reuse, 0x21, PT ;  /* 0x000000210000780c */ /* 0x040fe40003f24270 */
[----:B------:R-:W-:Y:S01]  /*5550*/  FSEL R109, R83, -INF , P2 ;  /* 0xff800000536d7808 */ /* 0x000fe20001000000 */
[----:B------:R-:W2:Y:S01]  /*5560*/  SHFL.BFLY PT, R8, R2, 0x2, 0x1f ;  /* 0x0c401f0002087f89 */ /* 0x000ea200000e0000 */
[----:B------:R-:W-:Y:S02]  /*5570*/  FMNMX.FTZ R5, R69, R5, !PT ;  /* 0x0000000545057209 */ /* 0x000fe40007810000 */
[----:B------:R-:W-:Y:S02]  /*5580*/  ISETP.GT.AND P0, PT, R0, 0x28, PT ;  /* 0x000000280000780c */ /* 0x000fe40003f04270 */
[----:B------:R-:W-:Y:S02]  /*5590*/  FSEL R108, R88, -INF , P1 ;  /* 0xff800000586c7808 */ /* 0x000fe40000800000 */
[----:B------:R-:W-:-:S02]  /*55a0*/  FMNMX.FTZ R5, R109, R5, !PT ;  /* 0x000000056d057209 */ /* 0x000fc40007810000 */
[----:B------:R-:W-:Y:S02]  /*55b0*/  ISETP.GT.AND P3, PT, R0, 0x29, PT ;  /* 0x000000290000780c */ /* 0x000fe40003f64270 */
[----:B------:R-:W-:Y:S02]  /*55c0*/  FSEL R111, R79, -INF , P0 ;  /* 0xff8000004f6f7808 */ /* 0x000fe40000000000 */
        /* <DEDUP_REMOVED lines=8> */
[----:B------:R-:W-:Y:S02]  /*5650*/  ISETP.GT.AND P0, PT, R0, 0x38, PT ;  /* 0x000000380000780c */ /* 0x000fe40003f04270 */
[----:B------:R-:W-:-:S02]  /*5660*/  FMNMX.FTZ R6, R26, R27, !PT ;  /* 0x0000001b1a067209 */ /* 0x000fc40007810000 */
[----:B------:R-:W-:Y:S02]  /*5670*/  FSEL R146, R146, -INF , P1 ;  /* 0xff80000092927808 */ /* 0x000fe40000800000 */
[----:B------:R-:W-:Y:S02]  /*5680*/  FMNMX.FTZ R5, R144, R5, !PT ;  /* 0x0000000590057209 */ /* 0x000fe40007810000 */
[----:B-1----:R-:W-:Y:S02]  /*5690*/  FMNMX.FTZ R7, R4, R7, !PT ;  /* 0x0000000704077209 */ /* 0x002fe40007810000 */
[----:B------:R-:W-:Y:S02]  /*56a0*/  FSEL R74, R91, -INF , P5 ;  /* 0xff8000005b4a7808 */ /* 0x000fe40002800000 */
[----:B------:R-:W-:Y:S02]  /*56b0*/  FSEL R145, R49, -INF , P0 ;  /* 0xff80000031917808 */ /* 0x000fe40000000000 */
[----:B------:R-:W-:-:S02]  /*56c0*/  FMNMX.FTZ R4, R33, R6, !PT ;  /* 0x0000000621047209 */ /* 0x000fc40007810000 */
[C---:B------:R-:W-:Y:S02]  /*56d0*/  ISETP.GT.AND P5, PT, R0.reuse, 0x39, PT ;  /* 0x000000390000780c */ /* 0x040fe40003fa4270 */
[C---:B------:R-:W-:Y:S02]  /*56e0*/  ISETP.GT.AND P3, PT, R0.reuse, 0x40, PT ;  /* 0x000000400000780c */ /* 0x040fe40003f64270 */
[C---:B------:R-:W-:Y:S02]  /*56f0*/  ISETP.GT.AND P2, PT, R0.reuse, 0x41, PT ;  /* 0x000000410000780c */ /* 0x040fe40003f44270 */
[C---:B------:R-:W-:Y:S02]  /*5700*/  ISETP.GT.AND P1, PT, R0.reuse, 0x48, PT ;  /* 0x000000480000780c */ /* 0x040fe40003f24270 */
[----:B------:R-:W-:Y:S02]  /*5710*/  ISETP.GT.AND P0, PT, R0, 0x49, PT ;  /* 0x000000490000780c */ /* 0x000fe40003f04270 */
[----:B------:R-:W-:-:S02]  /*5720*/  FMNMX.FTZ R0, R146, R5, !PT ;  /* 0x0000000592007209 */ /* 0x000fc40007810000 */
[----:B--2---:R-:W-:Y:S02]  /*5730*/  FMNMX.FTZ R5, R2, R8, !PT ;  /* 0x0000000802057209 */ /* 0x004fe40007810000 */
[----:B------:R-:W-:Y:S02]  /*5740*/  FMNMX.FTZ R2, R37, R4, !PT ;  /* 0x0000000425027209 */ /* 0x000fe40007810000 */
[----:B------:R-:W-:Y:S02]  /*5750*/  FSEL R147, R48, -INF , P5 ;  /* 0xff80000030937808 */ /* 0x000fe40002800000 */
[----:B------:R-:W-:Y:S02]  /*5760*/  FMNMX.FTZ R2, R99, R2, !PT ;  /* 0x0000000263027209 */ /* 0x000fe40007810000 */
[----:B------:R-:W-:Y:S02]  /*5770*/  FMNMX.FTZ R0, R145, R0, !PT ;  /* 0x0000000091007209 */ /* 0x000fe40007810000 */
[----:B------:R-:W-:-:S02]  /*5780*/  FSEL R188, R28, -INF , P3 ;  /* 0xff8000001cbc7808 */ /* 0x000fc40001800000 */
[----:B------:R-:W-:Y:S02]  /*5790*/  ISETP.GT.AND P3, PT, R3, 0x19, PT ;  /* 0x000000190300780c */ /* 0x000fe40003f64270 */
[----:B------:R-:W-:Y:S02]  /*57a0*/  FMNMX.FTZ R2, R110, R2, !PT ;  /* 0x000000026e027209 */ /* 0x000fe40007810000 */
[----:B------:R-:W-:Y:S02]  /*57b0*/  FMNMX.FTZ R0, R147, R0, !PT ;  /* 0x0000000093007209 */ /* 0x000fe40007810000 */
[----:B------:R-:W-:Y:S02]  /*57c0*/  FSEL R189, R23, -INF , P2 ;  /* 0xff80000017bd7808 */ /* 0x000fe40001000000 */
[----:B------:R-:W-:Y:S02]  /*57d0*/  ISETP.GT.AND P2, PT, R3, 0x20, PT ;  /* 0x000000200300780c */ /* 0x000fe40003f44270 */
[----:B------:R-:W-:-:S02]  /*57e0*/  FSEL R68, R124, -INF , P3 ;  /* 0xff8000007c447808 */ /* 0x000fc40001800000 */
[----:B------:R-:W-:Y:S02]  /*57f0*/  FMNMX.FTZ R2, R74, R2, !PT ;  /* 0x000000024a027209 */ /* 0x000fe40007810000 */
[----:B------:R-:W-:Y:S02]  /*5800*/  FMNMX.FTZ R0, R188, R0, !PT ;  /* 0x00000000bc007209 */ /* 0x000fe40007810000 */
[----:B------:R-:W-:Y:S02]  /*5810*/  FSEL R195, R22, -INF , P0 ;  /* 0xff80000016c37808 */ /* 0x000fe40000000000 */
[----:B------:R-:W-:Y:S02]  /*5820*/  ISETP.GT.AND P0, PT, R3, 0x21, PT ;  /* 0x000000210300780c */ /* 0x000fe40003f04270 */
[----:B------:R-:W-:Y:S02]  /*5830*/  FSEL R131, R131, -INF , P2 ;  /* 0xff80000083837808 */ /* 0x000fe40001000000 */
[----:B------:R-:W-:-:S02]  /*5840*/  FMNMX.FTZ R2, R68, R2, !PT ;  /* 0x0000000244027209 */ /* 0x000fc40007810000 */
[----:B------:R-:W-:Y:S02]  /*5850*/  FSEL R191, R21, -INF , P1 ;  /* 0xff80000015bf7808 */ /* 0x000fe40000800000 */
[----:B------:R-:W-:Y:S01]  /*5860*/  FMNMX.FTZ R0, R189, R0, !PT ;  /* 0x00000000bd007209 */ /* 0x000fe20007810000 */
[----:B------:R-:W-:Y:S01]  /*5870*/  SHFL.BFLY PT, R6, R7, 0x1, 0x1f ;  /* 0x0c201f0007067f89 */ /* 0x000fe200000e0000 */
[----:B------:R-:W-:Y:S02]  /*5880*/  ISETP.GT.AND P2, PT, R3, 0x28, PT ;  /* 0x000000280300780c */ /* 0x000fe40003f44270 */
[----:B------:R-:W-:Y:S01]  /*5890*/  FSEL R136, R136, -INF , P0 ;  /* 0xff80000088887808 */ /* 0x000fe20000000000 */
[----:B------:R-:W-:Y:S01]  /*58a0*/  SHFL.BFLY PT, R8, R5, 0x1, 0x1f ;  /* 0x0c201f0005087f89 */ /* 0x000fe200000e0000 */
[----:B------:R-:W-:Y:S02]  /*58b0*/  FMNMX.FTZ R2, R131, R2, !PT ;  /* 0x0000000283027209 */ /* 0x000fe40007810000 */
[----:B------:R-:W-:Y:S01]  /*58c0*/  FMNMX.FTZ R0, R191, R0, !PT ;  /* 0x00000000bf007209 */ /* 0x000fe20007810000 */
[----:B------:R-:W-:Y:S01]  /*58d0*/  LDSM.16.MT88.4 R20, [R201] ;  /* 0x00000000c914783b */ /* 0x000fe20000004200 */
[----:B------:R-:W-:-:S02]  /*58e0*/  ISETP.GT.AND P1, PT, R3, 0x29, PT ;  /* 0x000000290300780c */ /* 0x000fc40003f24270 */
[----:B------:R-:W-:Y:S02]  /*58f0*/  FSEL R137, R137, -INF , P2 ;  /* 0xff80000089897808 */ /* 0x000fe40001000000 */
[----:B------:R-:W-:Y:S02]  /*5900*/  FMNMX.FTZ R2, R136, R2, !PT ;  /* 0x0000000288027209 */ /* 0x000fe40007810000 */
[----:B------:R-:W-:Y:S02]  /*5910*/  FMNMX.FTZ R0, R195, R0, !PT ;  /* 0x00000000c3007209 */ /* 0x000fe40007810000 */
[----:B------:R-:W-:Y:S02]  /*5920*/  ISETP.GT.AND P0, PT, R3, 0x30, PT ;  /* 0x000000300300780c */ /* 0x000fe40003f04270 */
[----:B------:R-:W-:Y:S02]  /*5930*/  FSEL R138, R138, -INF , P1 ;  /* 0xff8000008a8a7808 */ /* 0x000fe40000800000 */
[----:B------:R-:W-:Y:S01]  /*5940*/  FMNMX.FTZ R2, R137, R2, !PT ;  /* 0x0000000289027209 */ /* 0x000fe20007810000 */
[----:B------:R-:W1:Y:S01]  /*5950*/  SHFL.BFLY PT, R4, R0, 0x2, 0x1f ;  /* 0x0c401f0000047f89 */ /* 0x000e6200000e0000 */
        /* <DEDUP_REMOVED lines=18> */
[----:B-1----:R-:W-:-:S02]  /*5a80*/  FMNMX.FTZ R0, R0, R4, !PT ;  /* 0x0000000400007209 */ /* 0x002fc40007810000 */
[----:B------:R-:W-:Y:S02]  /*5a90*/  ISETP.GT.AND P0, PT, R3, 0x49, PT ;  /* 0x000000490300780c */ /* 0x000fe40003f04270 */
[----:B------:R-:W-:Y:S02]  /*5aa0*/  FSEL R216, R29, -INF , P1 ;  /* 0xff8000001dd87808 */ /* 0x000fe40000800000 */
[----:B------:R-:W-:Y:S02]  /*5ab0*/  FMNMX.FTZ R4, R192, R2, !PT ;  /* 0x00000002c0047209 */ /* 0x000fe40007810000 */
[----:B------:R-:W-:Y:S02]  /*5ac0*/  FSEL R218, R30, -INF , P0 ;  /* 0xff8000001eda7808 */ /* 0x000fe40000000000 */
[----:B------:R-:W-:Y:S01]  /*5ad0*/  FMNMX.FTZ R4, R216, R4, !PT ;  /* 0x00000004d8047209 */ /* 0x000fe20007810000 */
[----:B------:R-:W-:Y:S01]  /*5ae0*/  LDSM.16.MT88.4 R28, [R198] ;  /* 0x00000000c61c783b */ /* 0x000fe20000004200 */
[----:B------:R-:W-:-:S02]  /*5af0*/  FMNMX.FTZ R73, R7, R6, !PT ;  /* 0x0000000607497209 */ /* 0x000fc40007810000 */
[----:B------:R-:W-:Y:S01]  /*5b00*/  FMNMX.FTZ R4, R218, R4, !PT ;  /* 0x00000004da047209 */ /* 0x000fe20007810000 */
[----:B------:R-:W1:Y:S01]  /*5b10*/  SHFL.BFLY PT, R7, R0, 0x1, 0x1f ;  /* 0x0c201f0000077f89 */ /* 0x000e6200000e0000 */
[----:B------:R-:W-:Y:S01]  /*5b20*/  FMNMX.FTZ R71, R5, R8, !PT ;  /* 0x0000000805477209 */ /* 0x000fe20007810000 */
[C---:B------:R-:W-:Y:S01]  /*5b30*/  FMUL.FTZ R3, R73.reuse, c[0x0][0x2d0] ;  /* 0x0000b40049037a20 */ /* 0x040fe20000410000 */
[----:B------:R-:W-:Y:S01]  /*5b40*/  FSETP.NEU.FTZ.AND P2, PT, R73, -INF , PT ;  /* 0xff8000004900780b */ /* 0x000fe20003f5d000 */
[----:B------:R-:W2:Y:S01]  /*5b50*/  SHFL.BFLY PT, R6, R4, 0x2, 0x1f ;  /* 0x0c401f0004067f89 */ /* 0x000ea200000e0000 */
[C---:B------:R-:W-:Y:S01]  /*5b60*/  FSETP.NEU.FTZ.AND P1, PT, R71.reuse, -INF , PT ;  /* 0xff8000004700780b */ /* 0x040fe20003f3d000 */
[----:B------:R-:W-:Y:S01]  /*5b70*/  FMUL.FTZ R2, R71, c[0x0][0x2d0] ;  /* 0x0000b40047027a20 */ /* 0x000fe20000410000 */
[----:B------:R-:W-:-:S04]  /*5b80*/  FSEL R3, R3, RZ, P2 ;  /* 0x000000ff03037208 */ /* 0x000fc80001000000 */
[----:B------:R-:W-:Y:S01]  /*5b90*/  FSEL R2, R2, RZ, P1 ;  /* 0x000000ff02027208 */ /* 0x000fe20000800000 */
[----:B------:R-:W-:-:S04]  /*5ba0*/  FFMA.FTZ R5, R14, c[0x0][0x2d0], -R3 ;  /* 0x0000b4000e057a23 */ /* 0x000fc80000010803 */
[----:B------:R3:W-:Y:S01]  /*5bb0*/  MUFU.EX2 R243, R5 ;  /* 0x0000000500f37308 */ /* 0x0007e20000000800 */
[----:B-1----:R-:W-:Y:S01]  /*5bc0*/  FMNMX.FTZ R70, R0, R7, !PT ;  /* 0x0000000700467209 */ /* 0x002fe20007810000 */
[----:B---3--:R-:W-:-:S06]  /*5bd0*/  FFMA.FTZ R5, R12, c[0x0][0x2d0], -R2 ;  /* 0x0000b4000c057a23 */ /* 0x008fcc0000010802 */
[----:B------:R1:W-:Y:S01]  /*5be0*/  MUFU.EX2 R242, R5 ;  /* 0x0000000500f27308 */ /* 0x0003e20000000800 */
[C---:B------:R-:W-:Y:S01]  /*5bf0*/  FMUL.FTZ R0, R70.reuse, c[0x0][0x2d0] ;  /* 0x0000b40046007a20 */ /* 0x040fe20000410000 */
[----:B------:R-:W-:Y:S02]  /*5c00*/  FSETP.NEU.FTZ.AND P0, PT, R70, -INF , PT ;  /* 0xff8000004600780b */ /* 0x000fe40003f1d000 */
[----:B--2---:R-:W-:Y:S02]  /*5c10*/  FMNMX.FTZ R4, R4, R6, !PT ;  /* 0x0000000604047209 */ /* 0x004fe40007810000 */
[----:B------:R-:W-:Y:S01]  /*5c20*/  FSEL R0, R0, RZ, P0 ;  /* 0x000000ff00007208 */ /* 0x000fe20000000000 */
[----:B-1----:R-:W-:-:S04]  /*5c30*/  FFMA.FTZ R5, R13, c[0x0][0x2d0], -R2 ;  /* 0x0000b4000d057a23 */ /* 0x002fc80000010802 */
[----:B------:R1:W2:Y:S01]  /*5c40*/  MUFU.EX2 R241, R5 ;  /* 0x0000000500f17308 */ /* 0x0002a20000000800 */
[----:B------:R-:W3:Y:S01]  /*5c50*/  SHFL.BFLY PT, R6, R4, 0x1, 0x1f ;  /* 0x0c201f0004067f89 */ /* 0x000ee200000e0000 */
[----:B-1----:R-:W-:-:S06]  /*5c60*/  FFMA.FTZ R5, R17, c[0x0][0x2d0], -R2 ;  /* 0x0000b40011057a23 */ /* 0x002fcc0000010802 */
[----:B------:R1:W-:Y:S02]  /*5c70*/  MUFU.EX2 R244, R5 ;  /* 0x0000000500f47308 */ /* 0x0003e40000000800 */
[----:B-1----:R-:W-:Y:S01]  /*5c80*/  FFMA.FTZ R5, R18, c[0x0][0x2d0], -R2 ;  /* 0x0000b40012057a23 */ /* 0x002fe20000010802 */
[----:B---3--:R-:W-:Y:S01]  /*5c90*/  FMNMX.FTZ R72, R4, R6, !PT ;  /* 0x0000000604487209 */ /* 0x008fe20007810000 */
[----:B------:R-:W1:Y:S04]  /*5ca0*/  LDSM.16.MT88.4 R16, [R197] ;  /* 0x00000000c510783b */ /* 0x000e680000004200 */
[----:B------:R3:W4:Y:S02]  /*5cb0*/  MUFU.EX2 R245, R5 ;  /* 0x0000000500f57308 */ /* 0x0007240000000800 */
[----:B---3--:R-:W-:-:S06]  /*5cc0*/  FFMA.FTZ R5, R10, c[0x0][0x2d0], -R0 ;  /* 0x0000b4000a057a23 */ /* 0x008fcc0000010800 */
[----:B------:R3:W-:Y:S02]  /*5cd0*/  MUFU.EX2 R238, R5 ;  /* 0x0000000500ee7308 */ /* 0x0007e40000000800 */
[----:B---3--:R-:W-:-:S06]  /*5ce0*/  FFMA.FTZ R5, R9, c[0x0][0x2d0], -R0 ;  /* 0x0000b40009057a23 */ /* 0x008fcc0000010800 */
[----:B------:R3:W5:Y:S01]  /*5cf0*/  MUFU.EX2 R237, R5 ;  /* 0x0000000500ed7308 */ /* 0x0007620000000800 */
[----:B------:R-:W-:Y:S02]  /*5d00*/  FFMA.FTZ R4, R25, c[0x0][0x2d0], -R3 ;  /* 0x0000b40019047a23 */ /* 0x000fe40000010803 */
[----:B---3--:R-:W-:-:S05]  /*5d10*/  FFMA.FTZ R5, R11, c[0x0][0x2d0], -R0 ;  /* 0x0000b4000b057a23 */ /* 0x008fca0000010800 */
[----:B------:R3:W-:Y:S01]  /*5d20*/  MUFU.EX2 R239, R5 ;  /* 0x0000000500ef7308 */ /* 0x0007e20000000800 */
[----:B------:R-:W-:Y:S01]  /*5d30*/  FSETP.NEU.FTZ.AND P0, PT, R72, -INF , PT ;  /* 0xff8000004800780b */ /* 0x000fe20003f1d000 */
[----:B---3--:R-:W-:-:S06]  /*5d40*/  FFMA.FTZ R5, R15, c[0x0][0x2d0], -R0 ;  /* 0x0000b4000f057a23 */ /* 0x008fcc0000010800 */
[----:B------:R3:W1:Y:S02]  /*5d50*/  MUFU.EX2 R240, R5 ;  /* 0x0000000500f07308 */ /* 0x0006640000000800 */
[----:B---3--:R-:W-:-:S06]  /*5d60*/  FFMA.FTZ R5, R24, c[0x0][0x2d0], -R3 ;  /* 0x0000b40018057a23 */ /* 0x008fcc0000010803 */
[----:B------:R3:W1:Y:S08]  /*5d70*/  MUFU.EX2 R231, R5 ;  /* 0x0000000500e77308 */ /* 0x0006700000000800 */
[----:B------:R1:W-:Y:S01]  /*5d80*/  MUFU.EX2 R230, R4 ;  /* 0x0000000400e67308 */ /* 0x0003e20000000800 */
[----:B---3--:R-:W-:-:S05]  /*5d90*/  FMUL.FTZ R5, R72, c[0x0][0x2d0] ;  /* 0x0000b40048057a20 */ /* 0x008fca0000410000 */
[----:B-1----:R-:W-:Y:S01]  /*5da0*/  FSEL R4, R5, RZ, P0 ;  /* 0x000000ff05047208 */ /* 0x002fe20000000000 */
[----:B------:R-:W-:-:S04]  /*5db0*/  FFMA.FTZ R5, R32, c[0x0][0x2d0], -R3 ;  /* 0x0000b40020057a23 */ /* 0x000fc80000010803 */
[----:B------:R1:W3:Y:S02]  /*5dc0*/  MUFU.EX2 R233, R5 ;  /* 0x0000000500e97308 */ /* 0x0002e40000000800 */
[----:B-1----:R-:W-:-:S06]  /*5dd0*/  FFMA.FTZ R5, R26, c[0x0][0x2d0], -R4 ;  /* 0x0000b4001a057a23 */ /* 0x002fcc0000010804 */
[----:B------:R1:W-:Y:S02]  /*5de0*/  MUFU.EX2 R227, R5 ;  /* 0x0000000500e37308 */ /* 0x0003e40000000800 */
[--C-:B-1----:R-:W-:Y:S01]  /*5df0*/  FFMA.FTZ R5, R27, c[0x0][0x2d0], -R4.reuse ;  /* 0x0000b4001b057a23 */ /* 0x102fe20000010804 */
[----:B--2---:R-:W-:Y:S01]  /*5e00*/  F2FP.BF16.PACK_AB R8, R241, R242 ;  /* 0x000000f2f108723e */ /* 0x004fe200000010ff */
[----:B------:R-:W1:Y:S04]  /*5e10*/  LDSM.16.MT88.4 R24, [R197+0x800] ;  /* 0x00080000c518783b */ /* 0x000e680000004200 */
[----:B------:R2:W1:Y:S02]  /*5e20*/  MUFU.EX2 R6, R5 ;  /* 0x0000000500067308 */ /* 0x0004640000000800 */
[----:B--2---:R-:W-:-:S06]  /*5e30*/  FFMA.FTZ R5, R33, c[0x0][0x2d0], -R4 ;  /* 0x0000b40021057a23 */ /* 0x004fcc0000010804 */
[----:B------:R2:W-:Y:S02]  /*5e40*/  MUFU.EX2 R7, R5 ;  /* 0x0000000500077308 */ /* 0x0005e40000000800 */
[----:B--2---:R-:W-:-:S06]  /*5e50*/  FFMA.FTZ R5, R37, c[0x0][0x2d0], -R4 ;  /* 0x0000b40025057a23 */ /* 0x004fcc0000010804 */
        /* <DEDUP_REMOVED lines=8> */
[----:B------:R2:W-:Y:S02]  /*5ee0*/  MUFU.EX2 R234, R5 ;  /* 0x0000000500ea7308 */ /* 0x0005e40000000800 */
[--C-:B--2---:R-:W-:Y:S01]  /*5ef0*/  FFMA.FTZ R5, R36, c[0x0][0x2d0], -R0.reuse ;  /* 0x0000b40024057a23 */ /* 0x104fe20000010800 */
[----:B----4-:R-:W-:Y:S01]  /*5f00*/  F2FP.BF16.PACK_AB R10, R245, R244 ;  /* 0x000000f4f50a723e */ /* 0x010fe200000010ff */
[----:B------:R-:W2:Y:S04]  /*5f10*/  LDSM.16.MT88.4 R36, [R201+0x800] ;  /* 0x00080000c924783b */ /* 0x000ea80000004200 */
[----:B------:R4:W-:Y:S02]  /*5f20*/  MUFU.EX2 R221, R5 ;  /* 0x0000000500dd7308 */ /* 0x0009e40000000800 */
[----:B----4-:R-:W-:-:S06]  /*5f30*/  FFMA.FTZ R5, R34, c[0x0][0x2d0], -R0 ;  /* 0x0000b40022057a23 */ /* 0x010fcc0000010800 */
[----:B------:R4:W1:Y:S02]  /*5f40*/  MUFU.EX2 R220, R5 ;  /* 0x0000000500dc7308 */ /* 0x0008640000000800 */
[--C-:B----4-:R-:W-:Y:S01]  /*5f50*/  FFMA.FTZ R5, R35, c[0x0][0x2d0], -R0.reuse ;  /* 0x0000b40023057a23 */ /* 0x110fe20000010800 */
[----:B-----5:R-:W-:Y:S01]  /*5f60*/  F2FP.BF16.PACK_AB R9, R237, R238 ;  /* 0x000000eeed09723e */ /* 0x020fe200000010ff */
[----:B------:R-:W-:Y:S04]  /*5f70*/  LDSM.16.MT88.4 R32, [R200+0x800] ;  /* 0x00080000c820783b */ /* 0x000fe80000004200 */
[----:B------:R4:W-:Y:S02]  /*5f80*/  MUFU.EX2 R226, R5 ;  /* 0x0000000500e27308 */ /* 0x0009e40000000800 */
[----:B----4-:R-:W-:-:S06]  /*5f90*/  FFMA.FTZ R5, R69, c[0x0][0x2d0], -R0 ;  /* 0x0000b40045057a23 */ /* 0x010fcc0000010800 */
[----:B------:R4:W5:Y:S02]  /*5fa0*/  MUFU.EX2 R225, R5 ;  /* 0x0000000500e17308 */ /* 0x0009640000000800 */
[----:B----4-:R-:W-:-:S06]  /*5fb0*/  FFMA.FTZ R5, R96, c[0x0][0x2d0], -R3 ;  /* 0x0000b40060057a23 */ /* 0x010fcc0000010803 */
[----:B------:R4:W-:Y:S02]  /*5fc0*/  MUFU.EX2 R215, R5 ;  /* 0x0000000500d77308 */ /* 0x0009e40000000800 */
[----:B----4-:R-:W-:-:S06]  /*5fd0*/  FFMA.FTZ R5, R97, c[0x0][0x2d0], -R3 ;  /* 0x0000b40061057a23 */ /* 0x010fcc0000010803 */
[----:B------:R4:W1:Y:S02]  /*5fe0*/  MUFU.EX2 R214, R5 ;  /* 0x0000000500d67308 */ /* 0x0008640000000800 */
[----:B----4-:R-:W-:-:S06]  /*5ff0*/  FFMA.FTZ R5, R98, c[0x0][0x2d0], -R3 ;  /* 0x0000b40062057a23 */ /* 0x010fcc0000010803 */
[----:B------:R4:W-:Y:S02]  /*6000*/  MUFU.EX2 R217, R5 ;  /* 0x0000000500d97308 */ /* 0x0009e40000000800 */
[----:B----4-:R-:W-:-:S06]  /*6010*/  FFMA.FTZ R5, R100, c[0x0][0x2d0], -R3 ;  /* 0x0000b40064057a23 */ /* 0x010fcc0000010803 */
[----:B------:R4:W-:Y:S02]  /*6020*/  MUFU.EX2 R212, R5 ;  /* 0x0000000500d47308 */ /* 0x0009e40000000800 */
[----:B----4-:R-:W-:-:S06]  /*6030*/  FFMA.FTZ R5, R99, c[0x0][0x2d0], -R4 ;  /* 0x0000b40063057a23 */ /* 0x010fcc0000010804 */
[----:B------:R4:W-:Y:S02]  /*6040*/  MUFU.EX2 R187, R5 ;  /* 0x0000000500bb7308 */ /* 0x0009e40000000800 */
[----:B----4-:R-:W-:-:S06]  /*6050*/  FFMA.FTZ R5, R110, c[0x0][0x2d0], -R4 ;  /* 0x0000b4006e057a23 */ /* 0x010fcc0000010804 */
[----:B------:R4:W1:Y:S02]  /*6060*/  MUFU.EX2 R185, R5 ;  /* 0x0000000500b97308 */ /* 0x0008640000000800 */
        /* <DEDUP_REMOVED lines=9> */
[----:B------:R4:W1:Y:S01]  /*6100*/  MUFU.EX2 R180, R5 ;  /* 0x0000000500b47308 */ /* 0x0008620000000800 */
[----:B------:R-:W-:Y:S02]  /*6110*/  F2FP.BF16.PACK_AB R11, R240, R239 ;  /* 0x000000eff00b723e */ /* 0x000fe400000010ff */
[----:B------:R-:W-:Y:S01]  /*6120*/  F2FP.BF16.PACK_AB R12, R231, R243 ;  /* 0x000000f3e70c723e */ /* 0x000fe200000010ff */
[----:B----4-:R-:W-:-:S04]  /*6130*/  FFMA.FTZ R5, R133, c[0x0][0x2d0], -R2 ;  /* 0x0000b40085057a23 */ /* 0x010fc80000010802 */
[----:B------:R4:W-:Y:S01]  /*6140*/  MUFU.EX2 R178, R5 ;  /* 0x0000000500b27308 */ /* 0x0009e20000000800 */
[----:B---3--:R-:W-:Y:S02]  /*6150*/  F2FP.BF16.PACK_AB R14, R233, R230 ;  /* 0x000000e6e90e723e */ /* 0x008fe400000010ff */
[----:B-1----:R-:W-:Y:S02]  /*6160*/  F2FP.BF16.PACK_AB R13, R6, R227 ;  /* 0x000000e3060d723e */ /* 0x002fe400000010ff */
[----:B------:R-:W-:Y:S01]  /*6170*/  F2FP.BF16.PACK_AB R15, R229, R7 ;  /* 0x00000007e50f723e */ /* 0x000fe200000010ff */
[----:B----4-:R-:W-:-:S04]  /*6180*/  FFMA.FTZ R5, R134, c[0x0][0x2d0], -R2 ;  /* 0x0000b40086057a23 */ /* 0x010fc80000010802 */
[----:B------:R1:W-:Y:S01]  /*6190*/  MUFU.EX2 R177, R5 ;  /* 0x0000000500b17308 */ /* 0x0003e20000000800 */
[----:B------:R-:W-:Y:S01]  /*61a0*/  HMMA.16816.F32.BF16 R84, R8, R16, RZ ;  /* 0x000000100854723c */ /* 0x000fe200000418ff */
[----:B-1----:R-:W-:-:S06]  /*61b0*/  FFMA.FTZ R5, R109, c[0x0][0x2d0], -R0 ;  /* 0x0000b4006d057a23 */ /* 0x002fcc0000010800 */
[----:B------:R1:W-:Y:S01]  /*61c0*/  MUFU.EX2 R176, R5 ;  /* 0x0000000500b07308 */ /* 0x0003e20000000800 */
[----:B------:R-:W-:Y:S08]  /*61d0*/  HMMA.16816.F32.BF16 R64, R8, R18, RZ ;  /* 0x000000120840723c */ /* 0x000ff000000418ff */
[----:B------:R-:W-:Y:S01]  /*61e0*/  HMMA.16816.F32.BF16 R92, R12, R16, RZ ;  /* 0x000000100c5c723c */ /* 0x000fe200000418ff */
[----:B-1----:R-:W-:-:S07]  /*61f0*/  FFMA.FTZ R5, R108, c[0x0][0x2d0], -R0 ;  /* 0x0000b4006c057a23 */ /* 0x002fce0000010800 */
[----:B------:R-:W-:Y:S01]  /*6200*/  HMMA.16816.F32.BF16 R112, R12, R18, RZ ;  /* 0x000000120c70723c */ /* 0x000fe200000418ff */
[----:B------:R-:W1:Y:S01]  /*6210*/  LDSM.16.MT88.4 R16, [R198+0x800] ;  /* 0x00080000c610783b */ /* 0x000e620000004200 */
[----:B------:R3:W4:Y:S02]  /*6220*/  MUFU.EX2 R175, R5 ;  /* 0x0000000500af7308 */ /* 0x0007240000000800 */
[----:B---3--:R-:W-:-:S06]  /*6230*/  FFMA.FTZ R5, R111, c[0x0][0x2d0], -R0 ;  /* 0x0000b4006f057a23 */ /* 0x008fcc0000010800 */
[----:B------:R3:W-:Y:S01]  /*6240*/  MUFU.EX2 R174, R5 ;  /* 0x0000000500ae7308 */ /* 0x0007e20000000800 */
[----:B------:R-:W-:Y:S01]  /*6250*/  HMMA.16816.F32.BF16 R80, R8, R20, RZ ;  /* 0x000000140850723c */ /* 0x000fe200000418ff */
[----:B---3--:R-:W-:-:S06]  /*6260*/  FFMA.FTZ R5, R128, c[0x0][0x2d0], -R0 ;  /* 0x0000b40080057a23 */ /* 0x008fcc0000010800 */
[----:B------:R3:W1:Y:S01]  /*6270*/  MUFU.EX2 R173, R5 ;  /* 0x0000000500ad7308 */ /* 0x0006620000000800 */
[C---:B------:R-:W-:Y:S08]  /*6280*/  HMMA.16816.F32.BF16 R56, R8.reuse, R28, RZ ;  /* 0x0000001c0838723c */ /* 0x040ff000000418ff */
[----:B------:R-:W-:Y:S01]  /*6290*/  HMMA.16816.F32.BF16 R48, R8, R40, RZ ;  /* 0x000000280830723c */ /* 0x000fe200000418ff */
[----:B---3--:R-:W-:-:S07]  /*62a0*/  FFMA.FTZ R5, R139, c[0x0][0x2d0], -R3 ;  /* 0x0000b4008b057a23 */ /* 0x008fce0000010803 */
[C---:B------:R-:W-:Y:S01]  /*62b0*/  HMMA.16816.F32.BF16 R60, R8.reuse, R22, RZ ;  /* 0x00000016083c723c */ /* 0x040fe200000418ff */
[----:B------:R3:W1:Y:S07]  /*62c0*/  MUFU.EX2 R169, R5 ;  /* 0x0000000500a97308 */ /* 0x00066e0000000800 */
[C---:B------:R-:W-:Y:S08]  /*62d0*/  HMMA.16816.F32.BF16 R52, R8.reuse, R30, RZ ;  /* 0x0000001e0834723c */ /* 0x040ff000000418ff */
[----:B------:R-:W-:Y:S01]  /*62e0*/  HMMA.16816.F32.BF16 R44, R8, R42, RZ ;  /* 0x0000002a082c723c */ /* 0x000fe200000418ff */
[----:B---3--:R-:W-:-:S04]  /*62f0*/  FFMA.FTZ R5, R140, c[0x0][0x2d0], -R3 ;  /* 0x0000b4008c057a23 */ /* 0x008fc80000010803 */
[----:B------:R3:W-:Y:S03]  /*6300*/  MUFU.EX2 R168, R5 ;  /* 0x0000000500a87308 */ /* 0x0007e60000000800 */
[----:B------:R-:W-:Y:S01]  /*6310*/  HMMA.16816.F32.BF16 R88, R12, R20, RZ ;  /* 0x000000140c58723c */ /* 0x000fe200000418ff */
[----:B------:R-:W-:-:S07]  /*6320*/  F2FP.BF16.PACK_AB R8, R236, R232 ;  /* 0x000000e8ec08723e */ /* 0x000fce00000010ff */
[----:B------:R-:W-:Y:S01]  /*6330*/  HMMA.16816.F32.BF16 R120, R12, R22, RZ ;  /* 0x000000160c78723c */ /* 0x000fe200000418ff */
[----:B---3--:R-:W-:-:S07]  /*6340*/  FFMA.FTZ R5, R141, c[0x0][0x2d0], -R3 ;  /* 0x0000b4008d057a23 */ /* 0x008fce0000010803 */
[----:B------:R-:W-:Y:S01]  /*6350*/  HMMA.16816.F32.BF16 R20, R12, R40, RZ ;  /* 0x000000280c14723c */ /* 0x000fe200000418ff */
[----:B------:R3:W-:Y:S01]  /*6360*/  MUFU.EX2 R167, R5 ;  /* 0x0000000500a77308 */ /* 0x0007e20000000800 */
[----:B------:R-:W-:Y:S02]  /*6370*/  F2FP.BF16.PACK_AB R9, R220, R221 ;  /* 0x000000dddc09723e */ /* 0x000fe400000010ff */
[----:B------:R-:W-:Y:S02]  /*6380*/  F2FP.BF16.PACK_AB R10, R234, R235 ;  /* 0x000000ebea0a723e */ /* 0x000fe400000010ff */
[----:B-----5:R-:W-:Y:S01]  /*6390*/  F2FP.BF16.PACK_AB R11, R225, R226 ;  /* 0x000000e2e10b723e */ /* 0x020fe200000010ff */
[----:B---3--:R-:W-:-:S04]  /*63a0*/  FFMA.FTZ R5, R142, c[0x0][0x2d0], -R3 ;  /* 0x0000b4008e057a23 */ /* 0x008fc80000010803 */
[----:B------:R3:W-:Y:S02]  /*63b0*/  MUFU.EX2 R166, R5 ;  /* 0x0000000500a67308 */ /* 0x0007e40000000800 */
[----:B------:R-:W-:Y:S01]  /*63c0*/  HMMA.16816.F32.BF16 R116, R8, R24, R84 ;  /* 0x000000180874723c */ /* 0x000fe20000041854 */
[----:B---3--:R-:W-:-:S05]  /*63d0*/  FFMA.FTZ R5, R131, c[0x0][0x2d0], -R4 ;  /* 0x0000b40083057a23 */ /* 0x008fca0000010804 */
[----:B------:R3:W-:Y:S02]  /*63e0*/  MUFU.EX2 R165, R5 ;  /* 0x0000000500a57308 */ /* 0x0007e40000000800 */
[C---:B--2---:R-:W-:Y:S08]  /*63f0*/  HMMA.16816.F32.BF16 R100, R8.reuse, R36, R80 ;  /* 0x000000240864723c */ /* 0x044ff00000041850 */
[----:B-1----:R-:W-:Y:S01]  /*6400*/  HMMA.16816.F32.BF16 R96, R8, R16, R56 ;  /* 0x000000100860723c */ /* 0x002fe20000041838 */
[----:B---3--:R-:W-:-:S07]  /*6410*/  FFMA.FTZ R5, R136, c[0x0][0x2d0], -R4 ;  /* 0x0000b40088057a23 */ /* 0x008fce0000010804 */
[C---:B------:R-:W-:Y:S01]  /*6420*/  HMMA.16816.F32.BF16 R84, R8.reuse, R32, R48 ;  /* 0x000000200854723c */ /* 0x040fe20000041830 */
[----:B------:R1:W2:Y:S07]  /*6430*/  MUFU.EX2 R164, R5 ;  /* 0x0000000500a47308 */ /* 0x0002ae0000000800 */
[C---:B------:R-:W-:Y:S08]  /*6440*/  HMMA.16816.F32.BF16 R80, R8.reuse, R26, R64 ;  /* 0x0000001a0850723c */ /* 0x040ff00000041840 */
[----:B------:R-:W-:Y:S01]  /*6450*/  HMMA.16816.F32.BF16 R60, R8, R38, R60 ;  /* 0x00000026083c723c */ /* 0x000fe2000004183c */
[----:B-1----:R-:W-:-:S07]  /*6460*/  FFMA.FTZ R5, R137, c[0x0][0x2d0], -R4 ;  /* 0x0000b40089057a23 */ /* 0x002fce0000010804 */
[C---:B------:R-:W-:Y:S01]  /*6470*/  HMMA.16816.F32.BF16 R56, R8.reuse, R18, R52 ;  /* 0x000000120838723c */ /* 0x040fe20000041834 */
[----:B------:R1:W-:Y:S07]  /*6480*/  MUFU.EX2 R162, R5 ;  /* 0x0000000500a27308 */ /* 0x0003ee0000000800 */
[----:B------:R-:W-:Y:S07]  /*6490*/  HMMA.16816.F32.BF16 R44, R8, R34, R44 ;  /* 0x00000022082c723c */ /* 0x000fee000004182c */
[----:B------:R-:W-:-:S02]  /*64a0*/  F2FP.BF16.PACK_AB R8, R214, R215 ;  /* 0x000000d7d608723e */ /* 0x000fc400000010ff */
[----:B------:R-:W-:Y:S02]  /*64b0*/  F2FP.BF16.PACK_AB R9, R185, R187 ;  /* 0x000000bbb909723e */ /* 0x000fe400000010ff */
[----:B------:R-:W-:Y:S02]  /*64c0*/  F2FP.BF16.PACK_AB R10, R212, R217 ;  /* 0x000000d9d40a723e */ /* 0x000fe400000010ff */
[----:B------:R-:W-:Y:S01]  /*64d0*/  F2FP.BF16.PACK_AB R11, R184, R186 ;  /* 0x000000bab80b723e */ /* 0x000fe200000010ff */
[----:B-1----:R-:W-:Y:S01]  /*64e0*/  FFMA.FTZ R5, R138, c[0x0][0x2d0], -R4 ;  /* 0x0000b4008a057a23 */ /* 0x002fe20000010804 */
[----:B------:R-:W-:Y:S03]  /*64f0*/  HMMA.16816.F32.BF16 R104, R12, R42, RZ ;  /* 0x0000002a0c68723c */ /* 0x000fe600000418ff */
[----:B------:R1:W3:Y:S05]  /*6500*/  MUFU.EX2 R161, R5 ;  /* 0x0000000500a17308 */ /* 0x0002ea0000000800 */
[C---:B------:R-:W-:Y:S08]  /*6510*/  HMMA.16816.F32.BF16 R52, R8.reuse, R24, R92 ;  /* 0x000000180834723c */ /* 0x040ff0000004185c */
[----:B------:R-:W-:Y:S01]  /*6520*/  HMMA.16816.F32.BF16 R40, R8, R26, R112 ;  /* 0x0000001a0828723c */ /* 0x000fe20000041870 */
[----:B-1----:R-:W-:-:S07]  /*6530*/  FFMA.FTZ R5, R148, c[0x0][0x2d0], -R3 ;  /* 0x0000b40094057a23 */ /* 0x002fce0000010803 */
[C---:B------:R-:W-:Y:S01]  /*6540*/  HMMA.16816.F32.BF16 R48, R8.reuse, R36, R88 ;  /* 0x000000240830723c */ /* 0x040fe20000041858 */
[----:B------:R1:W-:Y:S07]  /*6550*/  MUFU.EX2 R163, R5 ;  /* 0x0000000500a37308 */ /* 0x0003ee0000000800 */
[----:B------:R-:W-:Y:S01]  /*6560*/  HMMA.16816.F32.BF16 R24, R8, R38, R120 ;  /* 0x000000260818723c */ /* 0x000fe20000041878 */
[----:B------:R-:W5:Y:S07]  /*6570*/  LDSM.16.MT88.4 R36, [R200+0x1000] ;  /* 0x00100000c824783b */ /* 0x000f6e0000004200 */
[----:B------:R-:W-:Y:S01]  /*6580*/  HMMA.16816.F32.BF16 R76, R12, R28, RZ ;  /* 0x0000001c0c4c723c */ /* 0x000fe200000418ff */
[----:B-1----:R-:W-:-:S07]  /*6590*/  FFMA.FTZ R5, R149, c[0x0][0x2d0], -R3 ;  /* 0x0000b40095057a23 */ /* 0x002fce0000010803 */
[----:B------:R-:W-:Y:S01]  /*65a0*/  HMMA.16816.F32.BF16 R124, R12, R30, RZ ;  /* 0x0000001e0c7c723c */ /* 0x000fe200000418ff */
[----:B------:R-:W1:Y:S04]  /*65b0*/  LDSM.16.MT88.4 R12, [R197+0x1000] ;  /* 0x00100000c50c783b */ /* 0x000e680000004200 */
[----:B------:R-:W-:Y:S03]  /*65c0*/  LDSM.16.MT88.4 R28, [R198+0x1000] ;  /* 0x00100000c61c783b */ /* 0x000fe60000004200 */
[----:B------:R-:W-:Y:S01]  /*65d0*/  HMMA.16816.F32.BF16 R132, R8, R32, R20 ;  /* 0x000000200884723c */ /* 0x000fe20000041814 */
[----:B------:R-:W1:Y:S01]  /*65e0*/  LDSM.16.MT88.4 R20, [R201+0x1000] ;  /* 0x00100000c914783b */ /* 0x000e620000004200 */
[----:B------:R2:W-:Y:S02]  /*65f0*/  MUFU.EX2 R160, R5 ;  /* 0x0000000500a07308 */ /* 0x0005e40000000800 */
[----:B--2---:R-:W-:-:S06]  /*6600*/  FFMA.FTZ R5, R150, c[0x0][0x2d0], -R2 ;  /* 0x0000b40096057a23 */ /* 0x004fcc0000010802 */
[----:B------:R2:W-:Y:S01]  /*6610*/  MUFU.EX2 R159, R5 ;  /* 0x00000005009f7308 */ /* 0x0005e20000000800 */
[----:B------:R-:W-:Y:S01]  /*6620*/  HMMA.16816.F32.BF16 R76, R8, R16, R76 ;  /* 0x00000010084c723c */ /* 0x000fe2000004184c */
[----:B--2---:R-:W-:-:S06]  /*6630*/  FFMA.FTZ R5, R152, c[0x0][0x2d0], -R2 ;  /* 0x0000b40098057a23 */ /* 0x004fcc0000010802 */
[----:B------:R2:W1:Y:S01]  /*6640*/  MUFU.EX2 R158, R5 ;  /* 0x00000005009e7308 */ /* 0x0004620000000800 */
[----:B------:R-:W-:Y:S01]  /*6650*/  HMMA.16816.F32.BF16 R16, R8, R18, R124 ;  /* 0x000000120810723c */ /* 0x000fe2000004187c */
[----:B--2---:R-:W-:-:S06]  /*6660*/  FFMA.FTZ R5, R153, c[0x0][0x2d0], -R2 ;  /* 0x0000b40099057a23 */ /* 0x004fcc0000010802 */
[----:B------:R2:W-:Y:S01]  /*6670*/  MUFU.EX2 R157, R5 ;  /* 0x00000005009d7308 */ /* 0x0005e20000000800 */
[----:B------:R-:W-:Y:S01]  /*6680*/  HMMA.16816.F32.BF16 R64, R8, R34, R104 ;  /* 0x000000220840723c */ /* 0x000fe20000041868 */
[----:B--2---:R-:W-:-:S06]  /*6690*/  FFMA.FTZ R5, R154, c[0x0][0x2d0], -R2 ;  /* 0x0000b4009a057a23 */ /* 0x004fcc0000010802 */
[----:B------:R2:W-:Y:S01]  /*66a0*/  MUFU.EX2 R156, R5 ;  /* 0x00000005009c7308 */ /* 0x0005e20000000800 */
[----:B------:R-:W-:Y:S02]  /*66b0*/  F2FP.BF16.PACK_AB R8, R180, R179 ;  /* 0x000000b3b408723e */ /* 0x000fe400000010ff */
[----:B----4-:R-:W-:Y:S02]  /*66c0*/  F2FP.BF16.PACK_AB R9, R175, R176 ;  /* 0x000000b0af09723e */ /* 0x010fe400000010ff */
[----:B------:R-:W-:Y:S02]  /*66d0*/  F2FP.BF16.PACK_AB R10, R177, R178 ;  /* 0x000000b2b10a723e */ /* 0x000fe400000010ff */
[----:B------:R-:W-:Y:S01]  /*66e0*/  F2FP.BF16.PACK_AB R11, R173, R174 ;  /* 0x000000aead0b723e */ /* 0x000fe200000010ff */
[----:B--2---:R-:W-:-:S04]  /*66f0*/  FFMA.FTZ R5, R144, c[0x0][0x2d0], -R0 ;  /* 0x0000b40090057a23 */ /* 0x004fc80000010800 */
[----:B------:R2:W-:Y:S02]  /*6700*/  MUFU.EX2 R155, R5 ;  /* 0x00000005009b7308 */ /* 0x0005e40000000800 */
[C---:B-----5:R-:W-:Y:S08]  /*6710*/  HMMA.16816.F32.BF16 R140, R8.reuse, R36, R84 ;  /* 0x00000024088c723c */ /* 0x060ff00000041854 */
[----:B-1----:R-:W-:Y:S01]  /*6720*/  HMMA.16816.F32.BF16 R88, R8, R14, R80 ;  /* 0x0000000e0858723c */ /* 0x002fe20000041850 */
[----:B--2---:R-:W-:-:S07]  /*6730*/  FFMA.FTZ R5, R146, c[0x0][0x2d0], -R0 ;  /* 0x0000b40092057a23 */ /* 0x004fce0000010800 */
[C---:B------:R-:W-:Y:S01]  /*6740*/  HMMA.16816.F32.BF16 R84, R8.reuse, R22, R60 ;  /* 0x000000160854723c */ /* 0x040fe2000004183c */
[----:B------:R1:W2:Y:S07]  /*6750*/  MUFU.EX2 R154, R5 ;  /* 0x00000005009a7308 */ /* 0x0002ae0000000800 */
[C---:B------:R-:W-:Y:S01]  /*6760*/  HMMA.16816.F32.BF16 R92, R8.reuse, R12, R116 ;  /* 0x0000000c085c723c */ /* 0x040fe20000041874 */
[----:B------:R-:W-:Y:S07]  /*6770*/  LDSM.16.MT88.4 R116, [R201+0x2000] ;  /* 0x00200000c974783b */ /* 0x000fee0000004200 */
[----:B------:R-:W-:Y:S01]  /*6780*/  HMMA.16816.F32.BF16 R100, R8, R20, R100 ;  /* 0x000000140864723c */ /* 0x000fe20000041864 */
[----:B-1----:R-:W-:-:S04]  /*6790*/  FFMA.FTZ R5, R145, c[0x0][0x2d0], -R0 ;  /* 0x0000b40091057a23 */ /* 0x002fc80000010800 */
[----:B------:R1:W-:Y:S03]  /*67a0*/  MUFU.EX2 R152, R5 ;  /* 0x0000000500987308 */ /* 0x0003e60000000800 */
[C---:B------:R-:W-:Y:S08]  /*67b0*/  HMMA.16816.F32.BF16 R96, R8.reuse, R28, R96 ;  /* 0x0000001c0860723c */ /* 0x040ff00000041860 */
[C---:B------:R-:W-:Y:S08]  /*67c0*/  HMMA.16816.F32.BF16 R80, R8.reuse, R30, R56 ;  /* 0x0000001e0850723c */ /* 0x040ff00000041838 */
[----:B------:R-:W-:Y:S01]  /*67d0*/  HMMA.16816.F32.BF16 R60, R8, R38, R44 ;  /* 0x00000026083c723c */ /* 0x000fe2000004182c */
[----:B-1----:R-:W-:-:S06]  /*67e0*/  FFMA.FTZ R5, R147, c[0x0][0x2d0], -R0 ;  /* 0x0000b40093057a23 */ /* 0x002fcc0000010800 */
[----:B------:R-:W-:Y:S02]  /*67f0*/  F2FP.BF16.PACK_AB R8, R169, R181 ;  /* 0x000000b5a908723e */ /* 0x000fe400000010ff */
[----:B------:R-:W-:Y:S02]  /*6800*/  F2FP.BF16.PACK_AB R9, R164, R165 ;  /* 0x000000a5a409723e */ /* 0x000fe400000010ff */
[----:B------:R-:W-:Y:S02]  /*6810*/  F2FP.BF16.PACK_AB R10, R167, R168 ;  /* 0x000000a8a70a723e */ /* 0x000fe400000010ff */
[----:B---3--:R-:W-:Y:S01]  /*6820*/  F2FP.BF16.PACK_AB R11, R161, R162 ;  /* 0x000000a2a10b723e */ /* 0x008fe200000010ff */
[----:B------:R1:W3:Y:S06]  /*6830*/  MUFU.EX2 R153, R5 ;  /* 0x0000000500997308 */ /* 0x0002ec0000000800 */
[C---:B------:R-:W-:Y:S08]  /*6840*/  HMMA.16816.F32.BF16 R56, R8.reuse, R12, R52 ;  /* 0x0000000c0838723c */ /* 0x040ff00000041834 */
[----:B------:R-:W-:Y:S01]  /*6850*/  HMMA.16816.F32.BF16 R52, R8, R14, R40 ;  /* 0x0000000e0834723c */ /* 0x000fe20000041828 */
[----:B------:R-:W-:Y:S01]  /*6860*/  LDSM.16.MT88.4 R12, [R200+0x1800] ;  /* 0x00180000c80c783b */ /* 0x000fe20000004200 */
[----:B-1----:R-:W-:-:S06]  /*6870*/  FFMA.FTZ R5, R182, c[0x0][0x2d0], -R3 ;  /* 0x0000b400b6057a23 */ /* 0x002fcc0000010803 */
[C---:B------:R-:W-:Y:S01]  /*6880*/  HMMA.16816.F32.BF16 R40, R8.reuse, R28, R76 ;  /* 0x0000001c0828723c */ /* 0x040fe2000004184c */
[----:B------:R1:W-:Y:S07]  /*6890*/  MUFU.EX2 R79, R5 ;  /* 0x00000005004f7308 */ /* 0x0003ee0000000800 */
[----:B------:R-:W-:Y:S01]  /*68a0*/  HMMA.16816.F32.BF16 R48, R8, R20, R48 ;  /* 0x000000140830723c */ /* 0x000fe20000041830 */
[----:B-1----:R-:W-:-:S04]  /*68b0*/  FFMA.FTZ R5, R183, c[0x0][0x2d0], -R3 ;  /* 0x0000b400b7057a23 */ /* 0x002fc80000010803 */
[----:B------:R1:W-:Y:S03]  /*68c0*/  MUFU.EX2 R78, R5 ;  /* 0x00000005004e7308 */ /* 0x0003e60000000800 */
[C---:B------:R-:W-:Y:S01]  /*68d0*/  HMMA.16816.F32.BF16 R32, R8.reuse, R22, R24 ;  /* 0x000000160820723c */ /* 0x040fe20000041818 */
[----:B------:R-:W4:Y:S04]  /*68e0*/  LDSM.16.MT88.4 R24, [R197+0x1800] ;  /* 0x00180000c518783b */ /* 0x000f280000004200 */
[----:B------:R-:W5:Y:S03]  /*68f0*/  LDSM.16.MT88.4 R20, [R201+0x1800] ;  /* 0x00180000c914783b */ /* 0x000f660000004200 */
[----:B------:R-:W-:Y:S01]  /*6900*/  HMMA.16816.F32.BF16 R28, R8, R30, R16 ;  /* 0x0000001e081c723c */ /* 0x000fe20000041810 */
[----:B------:R-:W2:Y:S01]  /*6910*/  LDSM.16.MT88.4 R16, [R198+0x1800] ;  /* 0x00180000c610783b */ /* 0x000ea20000004200 */
[----:B-1----:R-:W-:-:S04]  /*6920*/  FFMA.FTZ R5, R190, c[0x0][0x2d0], -R3 ;  /* 0x0000b400be057a23 */ /* 0x002fc80000010803 */
[----:B------:R1:W-:Y:S02]  /*6930*/  MUFU.EX2 R76, R5 ;  /* 0x00000005004c7308 */ /* 0x0003e40000000800 */
[----:B-1----:R-:W-:-:S06]  /*6940*/  FFMA.FTZ R5, R194, c[0x0][0x2d0], -R3 ;  /* 0x0000b400c2057a23 */ /* 0x002fcc0000010803 */
[----:B------:R1:W-:Y:S02]  /*6950*/  MUFU.EX2 R77, R5 ;  /* 0x00000005004d7308 */ /* 0x0003e40000000800 */
[----:B-1----:R-:W-:-:S06]  /*6960*/  FFMA.FTZ R5, R151, c[0x0][0x2d0], -R4 ;  /* 0x0000b40097057a23 */ /* 0x002fcc0000010804 */
[----:B------:R1:W-:Y:S01]  /*6970*/  MUFU.EX2 R74, R5 ;  /* 0x00000005004a7308 */ /* 0x0003e20000000800 */
[----:B------:R-:W-:Y:S01]  /*6980*/  HMMA.16816.F32.BF16 R44, R8, R36, R132 ;  /* 0x00000024082c723c */ /* 0x000fe20000041884 */
[----:B------:R-:W-:Y:S01]  /*6990*/  FFMA.FTZ R3, R224, c[0x0][0x2d0], -R3 ;  /* 0x0000b400e0037a23 */ /* 0x000fe20000010803 */
[----:B------:R-:W-:Y:S01]  /*69a0*/  LDSM.16.MT88.4 R132, [R198+0x2000] ;  /* 0x00200000c684783b */ /* 0x000fe20000004200 */
[----:B-1----:R-:W-:-:S04]  /*69b0*/  FFMA.FTZ R5, R170, c[0x0][0x2d0], -R4 ;  /* 0x0000b400aa057a23 */ /* 0x002fc80000010804 */
[----:B------:R1:W1:Y:S01]  /*69c0*/  MUFU.EX2 R69, R5 ;  /* 0x0000000500457308 */ /* 0x0002620000000800 */
[----:B------:R-:W-:Y:S01]  /*69d0*/  HMMA.16816.F32.BF16 R36, R8, R38, R64 ;  /* 0x000000260824723c */ /* 0x000fe20000041840 */
[----:B-1----:R-:W-:-:S06]  /*69e0*/  FFMA.FTZ R5, R171, c[0x0][0x2d0], -R4 ;  /* 0x0000b400ab057a23 */ /* 0x002fcc0000010804 */
[----:B------:R1:W-:Y:S01]  /*69f0*/  MUFU.EX2 R68, R5 ;  /* 0x0000000500447308 */ /* 0x0003e20000000800 */
[----:B------:R-:W-:Y:S02]  /*6a00*/  F2FP.BF16.PACK_AB R8, R158, R159 ;  /* 0x0000009f9e08723e */ /* 0x000fe400000010ff */
[----:B--2---:R-:W-:Y:S01]  /*6a10*/  F2FP.BF16.PACK_AB R9, R154, R155 ;  /* 0x0000009b9a09723e */ /* 0x004fe200000010ff */
[----:B-1----:R-:W-:-:S04]  /*6a20*/  FFMA.FTZ R5, R172, c[0x0][0x2d0], -R4 ;  /* 0x0000b400ac057a23 */ /* 0x002fc80000010804 */
[----:B------:R-:W1:Y:S01]  /*6a30*/  MUFU.EX2 R67, R5 ;  /* 0x0000000500437308 */ /* 0x000e620000000800 */
[----:B------:R-:W-:Y:S02]  /*6a40*/  F2FP.BF16.PACK_AB R10, R156, R157 ;  /* 0x0000009d9c0a723e */ /* 0x000fe400000010ff */
[----:B---3--:R-:W-:-:S05]  /*6a50*/  F2FP.BF16.PACK_AB R11, R153, R152 ;  /* 0x00000098990b723e */ /* 0x008fca00000010ff */
[----:B------:R2:W-:Y:S02]  /*6a60*/  MUFU.EX2 R75, R3 ;  /* 0x00000003004b7308 */ /* 0x0005e40000000800 */
[C---:B----4-:R-:W-:Y:S08]  /*6a70*/  HMMA.16816.F32.BF16 R92, R8.reuse, R24, R92 ;  /* 0x00000018085c723c */ /* 0x050ff0000004185c */
[----:B------:R-:W-:Y:S01]  /*6a80*/  HMMA.16816.F32.BF16 R88, R8, R26, R88 ;  /* 0x0000001a0858723c */ /* 0x000fe20000041858 */
[----:B--2---:R-:W-:-:S07]  /*6a90*/  FFMA.FTZ R3, R219, c[0x0][0x2d0], -R2 ;  /* 0x0000b400db037a23 */ /* 0x004fce0000010802 */
[C---:B-----5:R-:W-:Y:S01]  /*6aa0*/  HMMA.16816.F32.BF16 R108, R8.reuse, R20, R100 ;  /* 0x00000014086c723c */ /* 0x060fe20000041864 */
[----:B------:R-:W2:Y:S01]  /*6ab0*/  LDSM.16.MT88.4 R100, [R197+0x2000] ;  /* 0x00200000c564783b */ /* 0x000ea20000004200 */
[----:B------:R3:W-:Y:S06]  /*6ac0*/  MUFU.EX2 R64, R3 ;  /* 0x0000000300407308 */ /* 0x0007ec0000000800 */
[C---:B------:R-:W-:Y:S08]  /*6ad0*/  HMMA.16816.F32.BF16 R84, R8.reuse, R22, R84 ;  /* 0x000000160854723c */ /* 0x040ff00000041854 */
[----:B------:R-:W-:Y:S01]  /*6ae0*/  HMMA.16816.F32.BF16 R124, R8, R16, R96 ;  /* 0x00000010087c723c */ /* 0x000fe20000041860 */
[----:B---3--:R-:W-:-:S07]  /*6af0*/  FFMA.FTZ R3, R222, c[0x0][0x2d0], -R2 ;  /* 0x0000b400de037a23 */ /* 0x008fce0000010802 */
[C---:B------:R-:W-:Y:S01]  /*6b00*/  HMMA.16816.F32.BF16 R80, R8.reuse, R18, R80 ;  /* 0x000000120850723c */ /* 0x040fe20000041850 */
[----:B------:R3:W-:Y:S07]  /*6b10*/  MUFU.EX2 R66, R3 ;  /* 0x0000000300427308 */ /* 0x0007ee0000000800 */
[C---:B------:R-:W-:Y:S08]  /*6b20*/  HMMA.16816.F32.BF16 R140, R8.reuse, R12, R140 ;  /* 0x0000000c088c723c */ /* 0x040ff0000004188c */
[----:B------:R-:W-:Y:S01]  /*6b30*/  HMMA.16816.F32.BF16 R60, R8, R14, R60 ;  /* 0x0000000e083c723c */ /* 0x000fe2000004183c */
[----:B---3--:R-:W-:-:S02]  /*6b40*/  FFMA.FTZ R3, R223, c[0x0][0x2d0], -R2 ;  /* 0x0000b400df037a23 */ /* 0x008fc40000010802 */
[----:B------:R-:W-:-:S04]  /*6b50*/  FFMA.FTZ R2, R228, c[0x0][0x2d0], -R2 ;  /* 0x0000b400e4027a23 */ /* 0x000fc80000010802 */
[----:B------:R-:W-:Y:S02]  /*6b60*/  F2FP.BF16.PACK_AB R8, R163, R166 ;  /* 0x000000a6a308723e */ /* 0x000fe400000010ff */
[----:B------:R-:W-:Y:S02]  /*6b70*/  F2FP.BF16.PACK_AB R9, R69, R74 ;  /* 0x0000004a4509723e */ /* 0x000fe400000010ff */
[----:B------:R-:W-:Y:S02]  /*6b80*/  F2FP.BF16.PACK_AB R10, R79, R160 ;  /* 0x000000a04f0a723e */ /* 0x000fe400000010ff */
[----:B-1----:R-:W-:-:S07]  /*6b90*/  F2FP.BF16.PACK_AB R11, R67, R68 ;  /* 0x00000044430b723e */ /* 0x002fce00000010ff */
[C---:B------:R-:W-:Y:S01]  /*6ba0*/  HMMA.16816.F32.BF16 R56, R8.reuse, R24, R56 ;  /* 0x000000180838723c */ /* 0x040fe20000041838 */
[----:B------:R1:W-:Y:S07]  /*6bb0*/  MUFU.EX2 R25, R2 ;  /* 0x0000000200197308 */ /* 0x0003ee0000000800 */
[----:B------:R-:W-:Y:S01]  /*6bc0*/  HMMA.16816.F32.BF16 R32, R8, R22, R32 ;  /* 0x000000160820723c */ /* 0x000fe20000041820 */
[----:B-1----:R-:W-:-:S04]  /*6bd0*/  FFMA.FTZ R2, R188, c[0x0][0x2d0], -R0 ;  /* 0x0000b400bc027a23 */ /* 0x002fc80000010800 */
[----:B------:R1:W-:Y:S03]  /*6be0*/  MUFU.EX2 R24, R2 ;  /* 0x0000000200187308 */ /* 0x0003e60000000800 */
[----:B------:R-:W-:Y:S01]  /*6bf0*/  HMMA.16816.F32.BF16 R48, R8, R20, R48 ;  /* 0x000000140830723c */ /* 0x000fe20000041830 */
[----:B-1----:R-:W-:-:S04]  /*6c00*/  FFMA.FTZ R2, R189, c[0x0][0x2d0], -R0 ;  /* 0x0000b400bd027a23 */ /* 0x002fc80000010800 */
[----:B------:R1:W-:Y:S03]  /*6c10*/  MUFU.EX2 R22, R2 ;  /* 0x0000000200167308 */ /* 0x0003e60000000800 */
[----:B------:R-:W-:Y:S01]  /*6c20*/  HMMA.16816.F32.BF16 R44, R8, R12, R44 ;  /* 0x0000000c082c723c */ /* 0x000fe2000004182c */
[--C-:B-1----:R-:W-:Y:S02]  /*6c30*/  FFMA.FTZ R2, R191, c[0x0][0x2d0], -R0.reuse ;  /* 0x0000b400bf027a23 */ /* 0x102fe40000010800 */
[----:B------:R-:W-:-:S04]  /*6c40*/  FFMA.FTZ R0, R195, c[0x0][0x2d0], -R0 ;  /* 0x0000b400c3007a23 */ /* 0x000fc80000010800 */
[----:B------:R1:W-:Y:S01]  /*6c50*/  MUFU.EX2 R20, R0 ;  /* 0x0000000000147308 */ /* 0x0003e20000000800 */
[----:B------:R-:W-:Y:S01]  /*6c60*/  HMMA.16816.F32.BF16 R52, R8, R26, R52 ;  /* 0x0000001a0834723c */ /* 0x000fe20000041834 */
[----:B-1----:R-:W-:-:S06]  /*6c70*/  FFMA.FTZ R0, R193, c[0x0][0x2d0], -R4 ;  /* 0x0000b400c1007a23 */ /* 0x002fcc0000010804 */
[----:B------:R1:W3:Y:S01]  /*6c80*/  MUFU.EX2 R12, R0 ;  /* 0x00000000000c7308 */ /* 0x0002e20000000800 */
[C---:B------:R-:W-:Y:S08]  /*6c90*/  HMMA.16816.F32.BF16 R40, R8.reuse, R16, R40 ;  /* 0x000000100828723c */ /* 0x040ff00000041828 */
[----:B------:R-:W-:Y:S01]  /*6ca0*/  HMMA.16816.F32.BF16 R28, R8, R18, R28 ;  /* 0x00000012081c723c */ /* 0x000fe2000004181c */
[----:B------:R4:W-:Y:S01]  /*6cb0*/  MUFU.EX2 R21, R2 ;  /* 0x0000000200157308 */ /* 0x0009e20000000800 */
[----:B------:R-:W5:Y:S01]  /*6cc0*/  LDSM.16.MT88.4 R16, [R200+0x2000] ;  /* 0x00200000c810783b */ /* 0x000f620000004200 */
[----:B-1----:R-:W-:-:S05]  /*6cd0*/  FFMA.FTZ R0, R192, c[0x0][0x2d0], -R4 ;  /* 0x0000b400c0007a23 */ /* 0x002fca0000010804 */
[----:B------:R-:W-:Y:S01]  /*6ce0*/  HMMA.16816.F32.BF16 R36, R8, R14, R36 ;  /* 0x0000000e0824723c */ /* 0x000fe20000041824 */
[----:B------:R1:W1:Y:S01]  /*6cf0*/  MUFU.EX2 R8, R0 ;  /* 0x0000000000087308 */ /* 0x0002620000000800 */
[----:B----4-:R-:W-:-:S04]  /*6d00*/  @P4 IMAD.HI.U32 R2, R248, c[0x0][0x2c8], RZ ;  /* 0x0000b200f8024a27 */ /* 0x010fc800078e00ff */
[----:B-1----:R-:W-:-:S04]  /*6d10*/  FFMA.FTZ R0, R216, c[0x0][0x2d0], -R4 ;  /* 0x0000b400d8007a23 */ /* 0x002fc80000010804 */
[----:B------:R1:W4:Y:S02]  /*6d20*/  MUFU.EX2 R9, R0 ;  /* 0x0000000000097308 */ /* 0x0003240000000800 */
[----:B-1----:R-:W-:-:S06]  /*6d30*/  FFMA.FTZ R0, R218, c[0x0][0x2d0], -R4 ;  /* 0x0000b400da007a23 */ /* 0x002fcc0000010804 */
[----:B------:R1:W-:Y:S02]  /*6d40*/  MUFU.EX2 R10, R0 ;  /* 0x00000000000a7308 */ /* 0x0003e40000000800 */
[----:B-1----:R-:W-:Y:S01]  /*6d50*/  IMAD.MOV.U32 R0, RZ, RZ, R248 ;  /* 0x000000ffff007224 */ /* 0x002fe200078e00f8 */
[----:B------:R-:W-:-:S04]  /*6d60*/  @P4 SHF.R.U32.HI R0, RZ, c[0x0][0x2cc], R2 ;  /* 0x0000b300ff004a19 */ /* 0x000fc80000011602 */
[----:B------:R-:W-:-:S05]  /*6d70*/  IADD3 R0, R0, R250, -R251 ;  /* 0x000000fa00007210 */ /* 0x000fca0007ffe8fb */
[----:B------:R-:W-:-:S05]  /*6d80*/  IMAD.HI R0, R0, 0x66666667, RZ ;  /* 0x6666666700007827 */ /* 0x000fca00078e02ff */
[----:B------:R-:W-:Y:S01]  /*6d90*/  SHF.R.U32.HI R2, RZ, 0x1f, R0 ;  /* 0x0000001fff027819 */ /* 0x000fe20000011600 */
[----:B------:R1:W1:Y:S03]  /*6da0*/  MUFU.EX2 R65, R3 ;  /* 0x0000000300417308 */ /* 0x0002660000000800 */
[----:B------:R-:W-:Y:S01]  /*6db0*/  LEA.HI.SX32 R11, R0, R2, 0x1b ;  /* 0x00000002000b7211 */ /* 0x000fe200078fdaff */
[----:B------:R-:W-:Y:S02]  /*6dc0*/  FADD.FTZ R2, R243, R231 ;  /* 0x000000e7f3027221 */ /* 0x000fe40000010000 */
[----:B------:R-:W-:Y:S02]  /*6dd0*/  FADD.FTZ R0, R227, R6 ;  /* 0x00000006e3007221 */ /* 0x000fe40000010000 */
[----:B------:R-:W-:Y:S02]  /*6de0*/  FADD.FTZ R6, R238, R237 ;  /* 0x000000edee067221 */ /* 0x000fe40000010000 */
[----:B------:R-:W-:-:S02]  /*6df0*/  FADD.FTZ R5, R230, R2 ;  /* 0x00000002e6057221 */ /* 0x000fc40000010000 */
[----:B------:R-:W-:Y:S02]  /*6e00*/  FADD.FTZ R4, R7, R0 ;  /* 0x0000000007047221 */ /* 0x000fe40000010000 */
[----:B-1----:R-:W-:Y:S02]  /*6e10*/  FADD.FTZ R3, R242, R241 ;  /* 0x000000f1f2037221 */ /* 0x002fe40000010000 */
        /* <DEDUP_REMOVED lines=55> */
[----:B---3--:R-:W-:Y:S02]  /*7190*/  FADD.FTZ R2, R12, R0 ;  /* 0x000000000c027221 */ /* 0x008fe40000010000 */
[----:B------:R-:W-:Y:S02]  /*71a0*/  FADD.FTZ R0, R64, R4 ;  /* 0x0000000440007221 */ /* 0x000fe40000010000 */
[----:B------:R-:W-:-:S02]  /*71b0*/  FADD.FTZ R4, R24, R5 ;  /* 0x0000000518047221 */ /* 0x000fc40000010000 */
[----:B------:R-:W-:Y:S02]  /*71c0*/  FADD.FTZ R3, R76, R3 ;  /* 0x000000034c037221 */ /* 0x000fe40000010000 */
[----:B------:R-:W-:Y:S02]  /*71d0*/  FADD.FTZ R2, R8, R2 ;  /* 0x0000000208027221 */ /* 0x000fe40000010000 */
[----:B------:R-:W-:Y:S02]  /*71e0*/  FADD.FTZ R0, R66, R0 ;  /* 0x0000000042007221 */ /* 0x000fe40000010000 */
[----:B------:R-:W-:Y:S02]  /*71f0*/  FADD.FTZ R4, R22, R4 ;  /* 0x0000000416047221 */ /* 0x000fe40000010000 */
[----:B------:R-:W-:Y:S02]  /*7200*/  FADD.FTZ R3, R77, R3 ;  /* 0x000000034d037221 */ /* 0x000fe40000010000 */
[----:B----4-:R-:W-:-:S02]  /*7210*/  FADD.FTZ R2, R9, R2 ;  /* 0x0000000209027221 */ /* 0x010fc40000010000 */
[----:B------:R-:W-:Y:S01]  /*7220*/  FADD.FTZ R0, R65, R0 ;  /* 0x0000000041007221 */ /* 0x000fe20000010000 */
[----:B------:R-:W-:Y:S01]  /*7230*/  IMNMX R13, R249, R11, !PT ;  /* 0x0000000bf90d7217 */ /* 0x000fe20007800200 */
[----:B------:R-:W-:Y:S02]  /*7240*/  FADD.FTZ R4, R21, R4 ;  /* 0x0000000415047221 */ /* 0x000fe40000010000 */
[----:B------:R-:W-:Y:S02]  /*7250*/  FADD.FTZ R5, R75, R3 ;  /* 0x000000034b057221 */ /* 0x000fe40000010000 */
[----:B------:R-:W-:Y:S02]  /*7260*/  FADD.FTZ R3, R10, R2 ;  /* 0x000000020a037221 */ /* 0x000fe40000010000 */
[----:B------:R-:W-:Y:S02]  /*7270*/  FADD.FTZ R2, R25, R0 ;  /* 0x0000000019027221 */ /* 0x000fe40000010000 */
[----:B------:R-:W-:Y:S01]  /*7280*/  FADD.FTZ R0, R20, R4 ;  /* 0x0000000414007221 */ /* 0x000fe20000010000 */
[----:B------:R1:W-:Y:S04]  /*7290*/  STL [R1+0x4], R13 ;  /* 0x0000040d01007387 */ /* 0x0003e80000100800 */
[----:B------:R1:W-:Y:S01]  /*72a0*/  STL [R1+0x14], R5 ;  /* 0x0000140501007387 */ /* 0x0003e20000100800 */
[----:B------:R-:W-:-:S03]  /*72b0*/  IADD3 R212, R246, -0x2, RZ ;  /* 0xfffffffef6d47810 */ /* 0x000fc60007ffe0ff */
[----:B------:R1:W-:Y:S04]  /*72c0*/  STL [R1+0x18], R3 ;  /* 0x0000180301007387 */ /* 0x0003e80000100800 */
[----:B------:R1:W-:Y:S04]  /*72d0*/  STL [R1+0x20], R0 ;  /* 0x0000200001007387 */ /* 0x0003e80000100800 */
[----:B------:R1:W-:Y:S01]  /*72e0*/  STL [R1+0x1c], R2 ;  /* 0x00001c0201007387 */ /* 0x0003e20000100800 */
[----:B------:R-:W-:Y:S02]  /*72f0*/  ISETP.GE.AND P0, PT, R212, R13, PT ;  /* 0x0000000dd400720c */ /* 0x000fe40003f06270 */
[----:B------:R-:W-:-:S02]  /*7300*/  F2FP.BF16.PACK_AB R144, R66, R64 ;  /* 0x000000404290723e */ /* 0x000fc400000010ff */
[----:B------:R-:W-:Y:S02]  /*7310*/  F2FP.BF16.PACK_AB R145, R22, R24 ;  /* 0x000000181691723e */ /* 0x000fe400000010ff */
[----:B------:R-:W-:Y:S02]  /*7320*/  F2FP.BF16.PACK_AB R146, R25, R65 ;  /* 0x000000411992723e */ /* 0x000fe400000010ff */
[----:B------:R-:W-:Y:S02]  /*7330*/  F2FP.BF16.PACK_AB R147, R20, R21 ;  /* 0x000000151493723e */ /* 0x000fe400000010ff */
[----:B------:R-:W-:Y:S02]  /*7340*/  F2FP.BF16.PACK_AB R148, R76, R78 ;  /* 0x0000004e4c94723e */ /* 0x000fe400000010ff */
[----:B------:R-:W-:Y:S02]  /*7350*/  F2FP.BF16.PACK_AB R149, R8, R12 ;  /* 0x0000000c0895723e */ /* 0x000fe400000010ff */
[----:B------:R-:W-:-:S02]  /*7360*/  F2FP.BF16.PACK_AB R150, R75, R77 ;  /* 0x0000004d4b96723e */ /* 0x000fc400000010ff */
[----:B------:R-:W-:Y:S01]  /*7370*/  F2FP.BF16.PACK_AB R151, R10, R9 ;  /* 0x000000090a97723e */ /* 0x000fe200000010ff */
[C---:B--2---:R-:W-:Y:S08]  /*7380*/  HMMA.16816.F32.BF16 R96, R144.reuse, R102, R88 ;  /* 0x000000669060723c */ /* 0x044ff00000041858 */
        /* <DEDUP_REMOVED lines=8> */
[----:B-----5:R-:W-:Y:S08]  /*7410*/  HMMA.16816.F32.BF16 R140, R144, R16, R140 ;  /* 0x00000010908c723c */ /* 0x020ff0000004188c */
[C---:B------:R-:W-:Y:S08]  /*7420*/  HMMA.16816.F32.BF16 R100, R148.reuse, R102, R52 ;  /* 0x000000669464723c */ /* 0x040ff00000041834 */
[C---:B------:R-:W-:Y:S08]  /*7430*/  HMMA.16816.F32.BF16 R116, R148.reuse, R118, R32 ;  /* 0x000000769474723c */ /* 0x040ff00000041820 */
[C---:B------:R-:W-:Y:S08]  /*7440*/  HMMA.16816.F32.BF16 R132, R148.reuse, R134, R28 ;  /* 0x000000869484723c */ /* 0x040ff0000004181c */
[----:B------:R-:W-:Y:S08]  /*7450*/  HMMA.16816.F32.BF16 R136, R148, R16, R44 ;  /* 0x000000109488723c */ /* 0x000ff0000004182c */
[-C--:B------:R-:W-:Y:S08]  /*7460*/  HMMA.16816.F32.BF16 R144, R144, R18.reuse, R60 ;  /* 0x000000129090723c */ /* 0x080ff0000004183c */
[----:B------:R-:W-:Y:S01]  /*7470*/  HMMA.16816.F32.BF16 R148, R148, R18, R36 ;  /* 0x000000129494723c */ /* 0x000fe20000041824 */
[----:B------:R-:W-:Y:S07]  /*7480*/  @!P0 BRA `(.L_x_1227) ;  /* 0x0000463000008947 */ /* 0x000fee0003800000 */
[----:B-1----:R-:W-:Y:S01]  /*7490*/  IMAD.IADD R0, R247, 0x1, R248 ;  /* 0x00000001f7007824 */ /* 0x002fe200078e02f8 */
[----:B------:R-:W-:Y:S01]  /*74a0*/  MOV R3, R73 ;  /* 0x0000004900037202 */ /* 0x000fe20000000f00 */
[----:B------:R-:W-:Y:S01]  /*74b0*/  IMAD.MOV.U32 R84, RZ, RZ, R72 ;  /* 0x000000ffff547224 */ /* 0x000fe200078e0048 */
[----:B------:R-:W-:Y:S01]  /*74c0*/  MOV R85, R71 ;  /* 0x0000004700557202 */ /* 0x000fe20000000f00 */
[----:B------:R-:W-:Y:S01]  /*74d0*/  IMAD.MOV.U32 R86, RZ, RZ, R70 ;  /* 0x000000ffff567224 */ /* 0x000fe200078e0046 */
[----:B------:R1:W-:Y:S01]  /*74e0*/  STL [R1], R0 ;  /* 0x0000000001007387 */ /* 0x0003e20000100800 */
[----:B------:R-:W-:Y:S01]  /*74f0*/  MOV R188, R212 ;  /* 0x000000d400bc7202 */ /* 0x000fe20000000f00 */
[----:B-1----:R-:W-:-:S05]  /*7500*/  @P4 IMAD.HI.U32 R0, R0, c[0x0][0x2c8], RZ ;  /* 0x0000b20000004a27 */ /* 0x002fca00078e00ff */
[----:B------:R-:W-:-:S05]  /*7510*/  @P4 SHF.R.U32.HI R0, RZ, c[0x0][0x2cc], R0 ;  /* 0x0000b300ff004a19 */ /* 0x000fca0000011600 */
[----:B------:R1:W-:Y:S02]  /*7520*/  @P4 STL [R1+0x8], R0 ;  /* 0x0000080001004387 */ /* 0x0003e40000100800 */
.L_x_1228:
[----:B--2---:R-:W2:Y:S01]  /*7530*/  LDL R218, [R1+0x24] ;  /* 0x0000240001da7983 */ /* 0x004ea20000100800 */
[----:B------:R-:W-:Y:S04]  /*7540*/  DEPBAR.LE SB0, 0x0 ;  /* 0x000080000000791a */ /* 0x000fe80000000000 */
[----:B------:R-:W3:Y:S01]  /*7550*/  LDL R2, [R1+0x48] ;  /* 0x0000480001027983 */ /* 0x000ee20000100800 */
[----:B------:R-:W-:Y:S03]  /*7560*/  WARPSYNC 0xffffffff ;  /* 0xffffffff00007948 */ /* 0x000fe60003800000 */
[----:B------:R-:W4:Y:S06]  /*7570*/  LDL.64 R178, [R1+0x40] ;  /* 0x0000400001b27983 */ /* 0x000f2c0000100a00 */
[----:B------:R-:W-:Y:S08]  /*7580*/  BAR.SYNC.DEFER_BLOCKING 0x0 ;  /* 0x0000000000007b1d */ /* 0x000ff00000010000 */
[----:B------:R-:W-:Y:S08]  /*7590*/  LDSM.16.M88.4 R80, [R203] ;  /* 0x00000000cb50783b */ /* 0x000ff00000000200 */
[----:B------:R-:W5:Y:S08]  /*75a0*/  LDSM.16.M88.4 R16, [R196] ;  /* 0x00000000c410783b */ /* 0x000f700000000200 */
        /* <DEDUP_REMOVED lines=8> */
[----:B------:R-:W2:Y:S08]  /*7630*/  LDSM.16.M88.4 R168, [R211] ;  /* 0x00000000d3a8783b */ /* 0x000eb00000000200 */
[----:B------:R-:W2:Y:S08]  /*7640*/  LDSM.16.M88.4 R172, [R210] ;  /* 0x00000000d2ac783b */ /* 0x000eb00000000200 */
[----:B------:R-:W4:Y:S04]  /*7650*/  LDL R217, [R1+0x8] ;  /* 0x0000080001d97983 */ /* 0x000f280000100800 */
[----:B------:R-:W4:Y:S04]  /*7660*/  LDL R216, [R1+0x4c] ;  /* 0x00004c0001d87983 */ /* 0x000f280000100800 */
[----:B------:R-:W4:Y:S04]  /*7670*/  LDL R215, [R1+0x10] ;  /* 0x0000100001d77983 */ /* 0x000f280000100800 */
[----:B------:R-:W4:Y:S01]  /*7680*/  LDL R195, [R1+0xc] ;  /* 0x00000c0001c37983 */ /* 0x000f220000100800 */
[-C--:B-----5:R-:W-:Y:S08]  /*7690*/  HMMA.16816.F32.BF16 R4, R80, R16.reuse, RZ ;  /* 0x000000105004723c */ /* 0x0a0ff000000418ff */
[C---:B-1----:R-:W-:Y:S08]  /*76a0*/  HMMA.16816.F32.BF16 R8, R76.reuse, R16, RZ ;  /* 0x000000104c08723c */ /* 0x042ff000000418ff */
        /* <DEDUP_REMOVED lines=20> */
[-C--:B------:R-:W-:Y:S07]  /*77f0*/  HMMA.16816.F32.BF16 R4, R156, R160.reuse, R4 ;  /* 0x000000a09c04723c */ /* 0x080fee0000041804 */
[----:B------:R-:W-:Y:S01]  /*7800*/  @!P2 SHF.R.S32.HI R0, RZ, 0x1f, R188 ;  /* 0x0000001fff00a819 */ /* 0x000fe200000114bc */
[C---:B------:R-:W-:Y:S04]  /*7810*/  HMMA.16816.F32.BF16 R8, R164.reuse, R160, R8 ;  /* 0x000000a0a408723c */ /* 0x040fe80000041808 */
[----:B------:R-:W-:Y:S03]  /*7820*/  @!P2 IMAD R0, R0, c[0x0][0x208], RZ ;  /* 0x000082000000aa24 */ /* 0x000fe600078e02ff */
[C---:B------:R-:W-:Y:S01]  /*7830*/  @!P2 IMAD.WIDE.U32 R160, R188.reuse, c[0x0][0x208], RZ ;  /* 0x00008200bca0aa25 */ /* 0x040fe200078e00ff */
[-C--:B------:R-:W-:Y:S04]  /*7840*/  HMMA.16816.F32.BF16 R12, R164, R162.reuse, R12 ;  /* 0x000000a2a40c723c */ /* 0x080fe8000004180c */
[----:B------:R-:W-:Y:S04]  /*7850*/  @!P2 IMAD R0, R188, c[0x0][0x20c], R0 ;  /* 0x00008300bc00aa24 */ /* 0x000fe800078e0200 */
[C---:B------:R-:W-:Y:S04]  /*7860*/  HMMA.16816.F32.BF16 R16, R156.reuse, R162, R16 ;  /* 0x000000a29c10723c */ /* 0x040fe80000041810 */
[----:B------:R-:W-:Y:S04]  /*7870*/  @!P2 IADD3 R0, R161, R0, RZ ;  /* 0x00000000a100a210 */ /* 0x000fe80007ffe0ff */
[-C--:B------:R-:W-:Y:S04]  /*7880*/  HMMA.16816.F32.BF16 R20, R156, R168.reuse, R20 ;  /* 0x000000a89c14723c */ /* 0x080fe80000041814 */
[----:B------:R-:W-:Y:S04]  /*7890*/  @!P2 IMAD R0, R0, 0x50, RZ ;  /* 0x000000500000a824 */ /* 0x000fe800078e02ff */
[C---:B------:R-:W-:Y:S07]  /*78a0*/  HMMA.16816.F32.BF16 R24, R164.reuse, R168, R24 ;  /* 0x000000a8a418723c */ /* 0x040fee0000041818 */
[----:B------:R-:W-:Y:S01]  /*78b0*/  @!P2 IMAD.MOV.U32 R169, RZ, RZ, c[0x0][0x208] ;  /* 0x00008200ffa9a624 */ /* 0x000fe200078e00ff */
[-C--:B------:R-:W-:Y:S08]  /*78c0*/  HMMA.16816.F32.BF16 R28, R164, R170.reuse, R28 ;  /* 0x000000aaa41c723c */ /* 0x080ff0000004181c */
[C---:B------:R-:W-:Y:S07]  /*78d0*/  HMMA.16816.F32.BF16 R32, R156.reuse, R170, R32 ;  /* 0x000000aa9c20723c */ /* 0x040fee0000041820 */
[----:B---3--:R-:W-:Y:S01]  /*78e0*/  @!P2 MOV R171, R2 ;  /* 0x0000000200aba202 */ /* 0x008fe20000000f00 */
[-C--:B------:R-:W-:Y:S04]  /*78f0*/  HMMA.16816.F32.BF16 R36, R156, R172.reuse, R36 ;  /* 0x000000ac9c24723c */ /* 0x080fe80000041824 */
[----:B----4-:R-:W-:Y:S01]  /*7900*/  @!P2 IMAD.MOV.U32 R170, RZ, RZ, R178 ;  /* 0x000000ffffaaa224 */ /* 0x010fe200078e00b2 */
[----:B------:R-:W-:Y:S03]  /*7910*/  @!P2 SHF.L.U32 R2, R169, 0x5, RZ ;  /* 0x00000005a902a819 */ /* 0x000fe600000006ff */
[C---:B------:R-:W-:Y:S04]  /*7920*/  HMMA.16816.F32.BF16 R40, R164.reuse, R172, R40 ;  /* 0x000000aca428723c */ /* 0x040fe80000041828 */
[----:B------:R-:W-:Y:S02]  /*7930*/  @!P2 IMAD.WIDE.U32 R170, R160, 0x50, R170 ;  /* 0x00000050a0aaa825 */ /* 0x000fe400078e00aa */
[----:B------:R-:W2:Y:S02]  /*7940*/  LDSM.16.M88.4 R160, [R208] ;  /* 0x00000000d0a0783b */ /* 0x000ea40000000200 */
[----:B------:R-:W-:Y:S01]  /*7950*/  @!P2 IMAD.MOV.U32 R172, RZ, RZ, 0x5 ;  /* 0x00000005ffaca424 */ /* 0x000fe200078e00ff */
[C---:B------:R-:W-:Y:S01]  /*7960*/  @!P2 LEA R168, P0, R170.reuse, c[0x0][0x1f8], 0x1 ;  /* 0x00007e00aaa8aa11 */ /* 0x040fe200078008ff */
[-C--:B------:R-:W-:Y:S03]  /*7970*/  HMMA.16816.F32.BF16 R44, R164, R174.reuse, R44 ;  /* 0x000000aea42c723c */ /* 0x080fe6000004182c */
[----:B------:R-:W-:Y:S02]  /*7980*/  @!P2 IADD3 R87, R171, R0, RZ ;  /* 0x00000000ab57a210 */ /* 0x000fe40007ffe0ff */
[----:B------:R-:W-:Y:S02]  /*7990*/  @!P2 SHF.L.U64.HI R0, R169, R172, c[0x0][0x20c] ;  /* 0x00008300a900a619 */ /* 0x000fe400000102ac */
[----:B------:R-:W-:Y:S01]  /*79a0*/  @!P2 LEA.HI.X R169, R170, c[0x0][0x1fc], R87, 0x1, P0 ;  /* 0x00007f00aaa9aa11 */ /* 0x000fe200000f0c57 */
[C---:B------:R-:W-:Y:S04]  /*79b0*/  HMMA.16816.F32.BF16 R48, R156.reuse, R174, R48 ;  /* 0x000000ae9c30723c */ /* 0x040fe80000041830 */
[----:B------:R-:W-:Y:S01]  /*79c0*/  @!PT LDS RZ, [RZ] ;  /* 0x00000000fffff984 */ /* 0x000fe20000000800 */
[----:B------:R-:W-:Y:S01]  /*79d0*/  @!PT LDS RZ, [RZ] ;  /* 0x00000000fffff984 */ /* 0x000fe20000000800 */
[----:B------:R-:W-:Y:S01]  /*79e0*/  @!PT LDS RZ, [RZ] ;  /* 0x00000000fffff984 */ /* 0x000fe20000000800 */
[----:B------:R3:W-:Y:S01]  /*79f0*/  @!P2 LDGSTS.E.BYPASS.LTC128B.128 [R213+0x100], [R168.64], !P6 ;  /* 0x00100000a8d5afae */ /* 0x0007e2000f101d48 */
[-C--:B------:R-:W-:Y:S03]  /*7a00*/  @!P2 IADD3 R176, P1, R168, R2.reuse, RZ ;  /* 0x00000002a8b0a210 */ /* 0x080fe60007f3e0ff */
[-C--:B-1----:R-:W-:Y:S04]  /*7a10*/  HMMA.16816.F32.BF16 R52, R156, R152.reuse, R52 ;  /* 0x000000989c34723c */ /* 0x082fe80000041834 */
[--C-:B------:R-:W-:Y:S01]  /*7a20*/  @!P2 IMAD.X R177, R169, 0x1, R0.reuse, P1 ;  /* 0x00000001a9b1a824 */ /* 0x100fe200008e0600 */
[----:B------:R-:W-:Y:S03]  /*7a30*/  @!P2 IADD3 R172, P0, R176, R2, RZ ;  /* 0x00000002b0aca210 */ /* 0x000fe60007f1e0ff */
[C---:B------:R-:W-:Y:S01]  /*7a40*/  HMMA.16816.F32.BF16 R56, R164.reuse, R152, R56 ;  /* 0x00000098a438723c */ /* 0x040fe20000041838 */
[----:B------:R1:W-:Y:S03]  /*7a50*/  @!P2 LDGSTS.E.BYPASS.LTC128B.128 [R213+0x900], [R176.64], !P6 ;  /* 0x00900000b0d5afae */ /* 0x0003e6000f101d48 */
[----:B------:R-:W-:Y:S02]  /*7a60*/  @!P2 IADD3.X R173, R177, R0, RZ, P0, !PT ;  /* 0x00000000b1ada210 */ /* 0x000fe400007fe4ff */
[-C--:B------:R-:W-:Y:S02]  /*7a70*/  @!P2 IADD3 R170, P1, R172, R2.reuse, RZ ;  /* 0x00000002acaaa210 */ /* 0x080fe40007f3e0ff */
[-C--:B------:R-:W-:Y:S01]  /*7a80*/  HMMA.16816.F32.BF16 R60, R164, R154.reuse, R60 ;  /* 0x0000009aa43c723c */ /* 0x080fe2000004183c */
[----:B------:R4:W-:Y:S03]  /*7a90*/  @!P2 LDGSTS.E.BYPASS.LTC128B.128 [R213+0x1100], [R172.64], !P6 ;  /* 0x01100000acd5afae */ /* 0x0009e6000f101d48 */
[----:B------:R-:W-:Y:S01]  /*7aa0*/  @!P2 IMAD.X R171, R173, 0x1, R0, P1 ;  /* 0x00000001adaba824 */ /* 0x000fe200008e0600 */
[----:B---3--:R-:W-:Y:S03]  /*7ab0*/  @!P2 IADD3 R168, P0, R170, R2, RZ ;  /* 0x00000002aaa8a210 */ /* 0x008fe60007f1e0ff */
[C---:B------:R-:W-:Y:S01]  /*7ac0*/  HMMA.16816.F32.BF16 R64, R156.reuse, R154, R64 ;  /* 0x0000009a9c40723c */ /* 0x040fe20000041840 */
[----:B------:R3:W-:Y:S03]  /*7ad0*/  @!P2 LDGSTS.E.BYPASS.LTC128B.128 [R213+0x1900], [R170.64], !P6 ;  /* 0x01900000aad5afae */ /* 0x0007e6000f101d48 */
[----:B------:R-:W-:Y:S04]  /*7ae0*/  @!P2 IADD3.X R169, R171, R0, RZ, P0, !PT ;  /* 0x00000000aba9a210 */ /* 0x000fe800007fe4ff */
[-C--:B--2---:R-:W-:Y:S01]  /*7af0*/  HMMA.16816.F32.BF16 R68, R156, R160.reuse, R68 ;  /* 0x000000a09c44723c */ /* 0x084fe20000041844 */
[----:B------:R3:W-:Y:S07]  /*7b00*/  @!P2 LDGSTS.E.BYPASS.LTC128B.128 [R213+0x2100], [R168.64], !P6 ;  /* 0x02100000a8d5afae */ /* 0x0007ee000f101d48 */
[C---:B------:R-:W-:Y:S01]  /*7b10*/  HMMA.16816.F32.BF16 R72, R164.reuse, R160, R72 ;  /* 0x000000a0a448723c */ /* 0x040fe20000041848 */
[----:B-1----:R-:W-:Y:S07]  /*7b20*/  LDSM.16.M88.4 R176, [R204+0x2000] ;  /* 0x00200000ccb0783b */ /* 0x002fee0000000200 */
[-C--:B------:R-:W-:Y:S01]  /*7b30*/  HMMA.16816.F32.BF16 R76, R164, R162.reuse, R76 ;  /* 0x000000a2a44c723c */ /* 0x080fe2000004184c */
[----:B----4-:R-:W-:Y:S07]  /*7b40*/  LDSM.16.M88.4 R172, [R202] ;  /* 0x00000000caac783b */ /* 0x010fee0000000200 */
[----:B------:R-:W-:Y:S01]  /*7b50*/  HMMA.16816.F32.BF16 R80, R156, R162, R80 ;  /* 0x000000a29c50723c */ /* 0x000fe20000041850 */
[----:B------:R-:W-:Y:S08]  /*7b60*/  LDSM.16.M88.4 R180, [R202+0x800] ;  /* 0x00080000cab4783b */ /* 0x000ff00000000200 */
[----:B---3--:R-:W1:Y:S08]  /*7b70*/  LDSM.16.M88.4 R168, [R204] ;  /* 0x00000000cca8783b */ /* 0x008e700000000200 */
[----:B------:R-:W2:Y:S08]  /*7b80*/  LDSM.16.M88.4 R152, [R202+0x1000] ;  /* 0x00100000ca98783b */ /* 0x000eb00000000200 */
[----:B------:R-:W3:Y:S08]  /*7b90*/  LDSM.16.M88.4 R164, [R202+0x1800] ;  /* 0x00180000caa4783b */ /* 0x000ef00000000200 */
        /* <DEDUP_REMOVED lines=8> */
[----:B------:R-:W5:Y:S07]  /*7c20*/  LDSM.16.M88.4 R172, [R205+0x2000] ;  /* 0x00200000cdac783b */ /* 0x000f6e0000000200 */
        /* <DEDUP_REMOVED lines=27> */
[----:B------:R1:W2:Y:S02]  /*7de0*/  MUFU.TANH R193, R0 ;  /* 0x0000000000c17308 */ /* 0x0002a40000002400 */
[----:B-1----:R-:W-:Y:S08]  /*7df0*/  FMUL.FTZ R0, R6, c[0x0][0x320] ;  /* 0x0000c80006007a20 */ /* 0x002ff00000410000 */
[----:B------:R1:W-:Y:S02]  /*7e00*/  MUFU.TANH R192, R0 ;  /* 0x0000000000c07308 */ /* 0x0003e40000002400 */
        /* <DEDUP_REMOVED lines=16> */
[----:B------:R3:W5:Y:S10]  /*7f10*/  MUFU.TANH R185, R0 ;  /* 0x0000000000b97308 */ /* 0x0007740000002400 */
[----:B------:R2:W-:Y:S01]  /*7f20*/  MUFU.TANH R166, R4 ;  /* 0x0000000400a67308 */ /* 0x0005e20000002400 */
[-C--:B-1----:R-:W-:Y:S08]  /*7f30*/  HMMA.16816.F32.BF16 R36, R156, R8.reuse, R36 ;  /* 0x000000089c24723c */ /* 0x082ff00000041824 */
[C---:B------:R-:W-:Y:S04]  /*7f40*/  HMMA.16816.F32.BF16 R40, R172.reuse, R8, R40 ;  /* 0x00000008ac28723c */ /* 0x040fe80000041828 */
[----:B---3--:R-:W-:Y:S04]  /*7f50*/  FMUL.FTZ R0, R13, c[0x0][0x320] ;  /* 0x0000c8000d007a20 */ /* 0x008fe80000410000 */
[-C--:B------:R-:W-:Y:S01]  /*7f60*/  HMMA.16816.F32.BF16 R44, R172, R10.reuse, R44 ;  /* 0x0000000aac2c723c */ /* 0x080fe2000004182c */
[----:B------:R1:W-:Y:S01]  /*7f70*/  MUFU.TANH R184, R0 ;  /* 0x0000000000b87308 */ /* 0x0003e20000002400 */
[----:B--2---:R-:W2:Y:S06]  /*7f80*/  LDSM.16.M88.4 R4, [R199+0x1800] ;  /* 0x00180000c704783b */ /* 0x004eac0000000200 */
[C---:B------:R-:W-:Y:S02]  /*7f90*/  HMMA.16816.F32.BF16 R48, R156.reuse, R10, R48 ;  /* 0x0000000a9c30723c */ /* 0x040fe40000041830 */
[----:B------:R-:W3:Y:S06]  /*7fa0*/  LDSM.16.M88.4 R8, [R199+0x2000] ;  /* 0x00200000c708783b */ /* 0x000eec0000000200 */
[----:B------:R-:W-:Y:S01]  /*7fb0*/  FMUL.FTZ R12, R43, c[0x0][0x320] ;  /* 0x0000c8002b0c7a20 */ /* 0x000fe20000410000 */
[----:B------:R-:W-:Y:S04]  /*7fc0*/  DEPBAR.LE SB0, 0x0 ;  /* 0x000080000000791a */ /* 0x000fe80000000000 */
[----:B------:R4:W-:Y:S01]  /*7fd0*/  MUFU.TANH R180, R12 ;  /* 0x0000000c00b47308 */ /* 0x0009e20000002400 */
[----:B------:R-:W-:Y:S02]  /*7fe0*/  BAR.SYNC.DEFER_BLOCKING 0x0 ;  /* 0x0000000000007b1d */ /* 0x000fe40000010000 */
[----:B------:R-:W-:Y:S02]  /*7ff0*/  FMUL.FTZ R2, R44, c[0x0][0x320] ;  /* 0x0000c8002c027a20 */ /* 0x000fe40000410000 */
[----:B-1----:R-:W-:Y:S05]  /*8000*/  FMUL.FTZ R0, R14, c[0x0][0x320] ;  /* 0x0000c8000e007a20 */ /* 0x002fea0000410000 */
[----:B------:R1:W-:Y:S10]  /*8010*/  MUFU.TANH R183, R0 ;  /* 0x0000000000b77308 */ /* 0x0003f40000002400 */
[----:B------:R3:W-:Y:S01]  /*8020*/  MUFU.TANH R182, R2 ;  /* 0x0000000200b67308 */ /* 0x0007e20000002400 */
[----:B----4-:R-:W-:Y:S01]  /*8030*/  FMUL.FTZ R12, R48, c[0x0][0x320] ;  /* 0x0000c800300c7a20 */ /* 0x010fe20000410000 */
[-C--:B--2---:R-:W-:Y:S05]  /*8040*/  HMMA.16816.F32.BF16 R52, R156, R4.reuse, R52 ;  /* 0x000000049c34723c */ /* 0x084fea0000041834 */
[----:B-1----:R-:W-:Y:S03]  /*8050*/  FMUL.FTZ R0, R15, c[0x0][0x320] ;  /* 0x0000c8000f007a20 */ /* 0x002fe60000410000 */
[C---:B------:R-:W-:Y:S01]  /*8060*/  HMMA.16816.F32.BF16 R56, R172.reuse, R4, R56 ;  /* 0x00000004ac38723c */ /* 0x040fe20000041838 */
[----:B------:R1:W2:Y:S07]  /*8070*/  MUFU.TANH R181, R0 ;  /* 0x0000000000b57308 */ /* 0x0002ae0000002400 */
[-C--:B------:R-:W-:Y:S04]  /*8080*/  HMMA.16816.F32.BF16 R60, R172, R6.reuse, R60 ;  /* 0x00000006ac3c723c */ /* 0x080fe8000004183c */
[----:B---3--:R-:W-:Y:S04]  /*8090*/  FMUL.FTZ R2, R51, c[0x0][0x320] ;  /* 0x0000c80033027a20 */ /* 0x008fe80000410000 */
[----:B------:R-:W-:Y:S01]  /*80a0*/  FMUL.FTZ R4, R53, c[0x0][0x320] ;  /* 0x0000c80035047a20 */ /* 0x000fe20000410000 */
[----:B------:R-:W-:Y:S01]  /*80b0*/  MUFU.TANH R155, R2 ;  /* 0x00000002009b7308 */ /* 0x000fe20000002400 */
[C---:B------:R-:W-:Y:S08]  /*80c0*/  HMMA.16816.F32.BF16 R64, R156.reuse, R6, R64 ;  /* 0x000000069c40723c */ /* 0x040ff00000041840 */
[-C--:B------:R-:W-:Y:S04]  /*80d0*/  HMMA.16816.F32.BF16 R68, R156, R8.reuse, R68 ;  /* 0x000000089c44723c */ /* 0x080fe80000041844 */
[----:B-1----:R-:W-:Y:S04]  /*80e0*/  FMUL.FTZ R0, R16, c[0x0][0x320] ;  /* 0x0000c80010007a20 */ /* 0x002fe80000410000 */
[----:B------:R1:W-:Y:S01]  /*80f0*/  MUFU.TANH R178, R0 ;  /* 0x0000000000b27308 */ /* 0x0003e20000002400 */
[C---:B------:R-:W-:Y:S07]  /*8100*/  HMMA.16816.F32.BF16 R72, R172.reuse, R8, R72 ;  /* 0x00000008ac48723c */ /* 0x040fee0000041848 */
[----:B------:R-:W-:Y:S01]  /*8110*/  FMUL.FTZ R8, R55, c[0x0][0x320] ;  /* 0x0000c80037087a20 */ /* 0x000fe20000410000 */
[-C--:B------:R-:W-:Y:S03]  /*8120*/  HMMA.16816.F32.BF16 R76, R172, R10.reuse, R76 ;  /* 0x0000000aac4c723c */ /* 0x080fe6000004184c */
[----:B------:R3:W-:Y:S01]  /*8130*/  MUFU.TANH R51, R8 ;  /* 0x0000000800337308 */ /* 0x0007e20000002400 */
[----:B------:R-:W-:Y:S04]  /*8140*/  FMUL.FTZ R9, R59, c[0x0][0x320] ;  /* 0x0000c8003b097a20 */ /* 0x000fe80000410000 */
[----:B------:R-:W-:Y:S04]  /*8150*/  HMMA.16816.F32.BF16 R80, R156, R10, R80 ;  /* 0x0000000a9c50723c */ /* 0x000fe80000041850 */
[----:B-1----:R-:W-:Y:S04]  /*8160*/  FMUL.FTZ R0, R17, c[0x0][0x320] ;  /* 0x0000c80011007a20 */ /* 0x002fe80000410000 */
[----:B------:R1:W4:Y:S01]  /*8170*/  MUFU.TANH R13, R0 ;  /* 0x00000000000d7308 */ /* 0x0003220000002400 */
[----:B---3--:R-:W-:Y:S09]  /*8180*/  FMUL.FTZ R8, R58, c[0x0][0x320] ;  /* 0x0000c8003a087a20 */ /* 0x008ff20000410000 */
[----:B------:R-:W-:Y:S06]  /*8190*/  MUFU.TANH R59, R8 ;  /* 0x00000008003b7308 */ /* 0x000fec0000002400 */
[----:B------:R-:W-:Y:S02]  /*81a0*/  FMUL.FTZ R43, R83, c[0x0][0x320] ;  /* 0x0000c800532b7a20 */ /* 0x000fe40000410000 */
[----:B-1----:R-:W-:Y:S04]  /*81b0*/  FMUL.FTZ R0, R18, c[0x0][0x320] ;  /* 0x0000c80012007a20 */ /* 0x002fe80000410000 */
        /* <DEDUP_REMOVED lines=9> */
[----:B-1----:R-:W-:Y:S08]  /*8250*/  FMUL.FTZ R0, R23, c[0x0][0x320] ;  /* 0x0000c80017007a20 */ /* 0x002ff00000410000 */
[----:B------:R1:W-:Y:S02]  /*8260*/  MUFU.TANH R169, R0 ;  /* 0x0000000000a97308 */ /* 0x0003e40000002400 */
[----:B-1----:R-:W-:Y:S08]  /*8270*/  FMUL.FTZ R0, R24, c[0x0][0x320] ;  /* 0x0000c80018007a20 */ /* 0x002ff00000410000 */
[----:B------:R1:W-:Y:S02]  /*8280*/  MUFU.TANH R167, R0 ;  /* 0x0000000000a77308 */ /* 0x0003e40000002400 */
        /* <DEDUP_REMOVED lines=11> */
[----:B------:R1:W1:Y:S02]  /*8340*/  MUFU.TANH R26, R0 ;  /* 0x00000000001a7308 */ /* 0x0002640000002400 */
[----:B-1----:R-:W-:Y:S08]  /*8350*/  FMUL.FTZ R0, R33, c[0x0][0x320] ;  /* 0x0000c80021007a20 */ /* 0x002ff00000410000 */
[----:B------:R1:W-:Y:S10]  /*8360*/  MUFU.TANH R33, R4 ;  /* 0x0000000400217308 */ /* 0x0003f40000002400 */
[----:B------:R2:W-:Y:S01]  /*8370*/  MUFU.TANH R25, R0 ;  /* 0x0000000000197308 */ /* 0x0005e20000002400 */
[----:B-1----:R-:W-:Y:S02]  /*8380*/  FMUL.FTZ R4, R54, c[0x0][0x320] ;  /* 0x0000c80036047a20 */ /* 0x002fe40000410000 */
[----:B--2---:R-:W-:Y:S07]  /*8390*/  FMUL.FTZ R0, R34, c[0x0][0x320] ;  /* 0x0000c80022007a20 */ /* 0x004fee0000410000 */
        /* <DEDUP_REMOVED lines=12> */
[----:B------:R-:W-:Y:S10]  /*8460*/  MUFU.TANH R40, R12 ;  /* 0x0000000c00287308 */ /* 0x000ff40000002400 */
[----:B------:R1:W1:Y:S02]  /*8470*/  MUFU.TANH R32, R0 ;  /* 0x0000000000207308 */ /* 0x0002640000002400 */
        /* <DEDUP_REMOVED lines=14> */
[----:B-1----:R1:W2:Y:S02]  /*8560*/  LDL R0, [R1] ;  /* 0x0000000001007983 */ /* 0x0022a40000100800 */
[----:B--2---:R-:W-:Y:S05]  /*8570*/  @P4 IMAD.MOV.U32 R0, RZ, RZ, R217 ;  /* 0x000000ffff004224 */ /* 0x004fea00078e00d9 */
[----:B------:R-:W2:Y:S08]  /*8580*/  SHFL.IDX PT, R2, R0, RZ, 0x1c1f ;  /* 0x001c1fff00027589 */ /* 0x000eb000000e0000 */
[----:B------:R-:W1:Y:S08]  /*8590*/  SHFL.IDX PT, R6, R0, 0x1, 0x1c1f ;  /* 0x003c1f0000067f89 */ /* 0x000e7000000e0000 */
[----:B------:R-:W1:Y:S08]  /*85a0*/  SHFL.IDX PT, R12, R0, 0x2, 0x1c1f ;  /* 0x005c1f00000c7f89 */ /* 0x000e7000000e0000 */
[----:B------:R1:W2:Y:S02]  /*85b0*/  SHFL.IDX PT, R7, R0, 0x3, 0x1c1f ;  /* 0x007c1f0000077f89 */ /* 0x0002a400000e0000 */
[----:B-1----:R-:W-:Y:S02]  /*85c0*/  FMUL.FTZ R0, R52, c[0x0][0x320] ;  /* 0x0000c80034007a20 */ /* 0x002fe40000410000 */
[----:B------:R-:W-:Y:S10]  /*85d0*/  MUFU.TANH R52, R4 ;  /* 0x0000000400347308 */ /* 0x000ff40000002400 */
[----:B------:R1:W1:Y:S02]  /*85e0*/  MUFU.TANH R38, R0 ;  /* 0x0000000000267308 */ /* 0x0002640000002400 */
[----:B-1----:R-:W-:Y:S05]  /*85f0*/  IMAD R0, R188, -0x50, RZ ;  /* 0xffffffb0bc007824 */ /* 0x002fea00078e02ff */
[----:B------:R-:W-:Y:S02]  /*8600*/  IADD3 R0, -R216, 0x1, R0 ;  /* 0x00000001d8007810 */ /* 0x000fe40007ffe100 */
[----:B------:R-:W3:Y:S02]  /*8610*/  LDL.64 R216, [R1+0x38] ;  /* 0x0000380001d87983 */ /* 0x000ee40000100a00 */
[----:B------:R-:W-:Y:S04]  /*8620*/  IADD3 R5, -R195, R0, R215 ;  /* 0x00000000c3057210 */ /* 0x000fe80007ffe1d7 */
[C---:B--2---:R-:W-:Y:S01]  /*8630*/  IADD3 R4, R5.reuse, R2, RZ ;  /* 0x0000000205047210 */ /* 0x044fe20007ffe0ff */
[C---:B------:R-:W-:Y:S01]  /*8640*/  IMAD.IADD R2, R5.reuse, 0x1, R6 ;  /* 0x0000000105027824 */ /* 0x040fe200078e0206 */
[C---:B------:R-:W-:Y:S01]  /*8650*/  IADD3 R0, R5.reuse, R12, RZ ;  /* 0x0000000c05007210 */ /* 0x040fe20007ffe0ff */
[----:B------:R-:W-:Y:S01]  /*8660*/  IMAD.IADD R5, R5, 0x1, R7 ;  /* 0x0000000105057824 */ /* 0x000fe200078e0207 */
[----:B------:R-:W-:Y:S01]  /*8670*/  ISETP.GT.AND P5, PT, R4, 0x1, PT ;  /* 0x000000010400780c */ /* 0x000fe20003fa4270 */
[----:B------:R-:W-:Y:S01]  /*8680*/  FMUL.FTZ R7, R57, c[0x0][0x320] ;  /* 0x0000c80039077a20 */ /* 0x000fe20000410000 */
[----:B------:R-:W2:Y:S01]  /*8690*/  LDL R215, [R1+0x28] ;  /* 0x0000280001d77983 */ /* 0x000ea20000100800 */
[----:B------:R-:W-:Y:S01]  /*86a0*/  FMUL.FTZ R6, R56, c[0x0][0x320] ;  /* 0x0000c80038067a20 */ /* 0x000fe20000410000 */
[----:B------:R-:W-:Y:S01]  /*86b0*/  FSEL R11, R193, -INF , P5 ;  /* 0xff800000c10b7808 */ /* 0x000fe20002800000 */
[----:B------:R1:W-:Y:S01]  /*86c0*/  MUFU.TANH R55, R7 ;  /* 0x0000000700377308 */ /* 0x0003e20000002400 */
[----:B------:R-:W-:Y:S02]  /*86d0*/  ISETP.GT.AND P5, PT, R5, RZ, PT ;  /* 0x000000ff0500720c */ /* 0x000fe40003fa4270 */
[----:B------:R-:W-:Y:S02]  /*86e0*/  ISETP.GT.AND P2, PT, R2, 0x1, PT ;  /* 0x000000010200780c */ /* 0x000fe40003f44270 */
[----:B------:R-:W-:Y:S02]  /*86f0*/  FSEL R22, R187, -INF , P5 ;  /* 0xff800000bb167808 */ /* 0x000fe40002800000 */
[----:B------:R-:W-:Y:S02]  /*8700*/  FSEL R15, R191, -INF , P2 ;  /* 0xff800000bf0f7808 */ /* 0x000fe40001000000 */
[----:B------:R-:W-:Y:S01]  /*8710*/  ISETP.GT.AND P2, PT, R0, 0x8, PT ;  /* 0x000000080000780c */ /* 0x000fe20003f44270 */
[----:B------:R1:W-:Y:S01]  /*8720*/  MUFU.TANH R53, R6 ;  /* 0x0000000600357308 */ /* 0x0003e20000002400 */
[----:B------:R-:W-:Y:S02]  /*8730*/  ISETP.GT.AND P5, PT, R5, 0x9, PT ;  /* 0x000000090500780c */ /* 0x000fe40003fa4270 */
[----:B-----5:R-:W-:Y:S02]  /*8740*/  FSEL R20, R185, -INF , P2 ;  /* 0xff800000b9147808 */ /* 0x020fe40001000000 */
[----:B------:R-:W-:Y:S02]  /*8750*/  ISETP.GT.AND P2, PT, R4, 0x9, PT ;  /* 0x000000090400780c */ /* 0x000fe40003f44270 */
[----:B------:R-:W-:Y:S02]  /*8760*/  FSEL R27, R181, -INF , P5 ;  /* 0xff800000b51b7808 */ /* 0x000fe40002800000 */
[----:B----4-:R-:W-:Y:S01]  /*8770*/  FSEL R13, R13, -INF , P2 ;  /* 0xff8000000d0d7808 */ /* 0x010fe20001000000 */
[----:B------:R-:W-:Y:S01]  /*8780*/  MUFU.TANH R181, R9 ;  /* 0x0000000900b57308 */ /* 0x000fe20000002400 */
[----:B------:R-:W-:Y:S02]  /*8790*/  ISETP.GT.AND P2, PT, R2, 0x10, PT ;  /* 0x000000100200780c */ /* 0x000fe40003f44270 */
[C---:B------:R-:W-:Y:S01]  /*87a0*/  ISETP.GT.AND P5, PT, R4.reuse, 0x10, PT ;  /* 0x000000100400780c */ /* 0x040fe20003fa4270 */
[----:B-1----:R-:W-:Y:S01]  /*87b0*/  FMUL.FTZ R7, R65, c[0x0][0x320] ;  /* 0x0000c80041077a20 */ /* 0x002fe20000410000 */
[----:B------:R-:W-:Y:S02]  /*87c0*/  ISETP.GT.AND P0, PT, R4, RZ, PT ;  /* 0x000000ff0400720c */ /* 0x000fe40003f04270 */
[----:B------:R-:W-:Y:S02]  /*87d0*/  ISETP.GT.AND P3, PT, R2, RZ, PT ;  /* 0x000000ff0200720c */ /* 0x000fe40003f64270 */
[----:B------:R-:W-:Y:S01]  /*87e0*/  ISETP.GT.AND P1, PT, R0, RZ, PT ;  /* 0x000000ff0000720c */ /* 0x000fe20003f24270 */
[----:B------:R1:W-:Y:S01]  /*87f0*/  MUFU.TANH R37, R7 ;  /* 0x0000000700257308 */ /* 0x0003e20000002400 */
[----:B------:R-:W-:Y:S02]  /*8800*/  FSEL R30, R170, -INF , P2 ;  /* 0xff800000aa1e7808 */ /* 0x000fe40001000000 */
[C---:B------:R-:W-:Y:S01]  /*8810*/  ISETP.GT.AND P2, PT, R5.reuse, 0x11, PT ;  /* 0x000000110500780c */ /* 0x040fe20003f44270 */
[----:B------:R-:W-:Y:S01]  /*8820*/  FMUL.FTZ R6, R60, c[0x0][0x320] ;  /* 0x0000c8003c067a20 */ /* 0x000fe20000410000 */
[----:B------:R-:W-:Y:S02]  /*8830*/  FSEL R14, R192, -INF , P3 ;  /* 0xff800000c00e7808 */ /* 0x000fe40001800000 */
[C---:B------:R-:W-:Y:S02]  /*8840*/  ISETP.GT.AND P3, PT, R5.reuse, 0x1, PT ;  /* 0x000000010500780c */ /* 0x040fe40003f64270 */
[----:B------:R-:W-:Y:S01]  /*8850*/  FSEL R18, R190, -INF , P1 ;  /* 0xff800000be127808 */ /* 0x000fe20000800000 */
[----:B------:R4:W-:Y:S01]  /*8860*/  MUFU.TANH R54, R6 ;  /* 0x0000000600367308 */ /* 0x0009e20000002400 */
[----:B------:R-:W-:Y:S02]  /*8870*/  FSEL R47, R164, -INF , P2 ;  /* 0xff800000a42f7808 */ /* 0x000fe40001000000 */
[----:B------:R-:W-:Y:S02]  /*8880*/  ISETP.GT.AND P2, PT, R4, 0x18, PT ;  /* 0x000000180400780c */ /* 0x000fe40003f44270 */
[----:B------:R-:W-:Y:S02]  /*8890*/  FSEL R29, R176, -INF , P5 ;  /* 0xff800000b01d7808 */ /* 0x000fe40002800000 */
[----:B------:R-:W-:Y:S02]  /*88a0*/  FSEL R26, R26, -INF , P2 ;  /* 0xff8000001a1a7808 */ /* 0x000fe40001000000 */
[----:B------:R-:W-:Y:S02]  /*88b0*/  ISETP.GT.AND P2, PT, R4, 0x21, PT ;  /* 0x000000210400780c */ /* 0x000fe40003f44270 */
[----:B------:R-:W-:Y:S02]  /*88c0*/  ISETP.GT.AND P5, PT, R0, 0x11, PT ;  /* 0x000000110000780c */ /* 0x000fe40003fa4270 */
[----:B------:R-:W-:Y:S01]  /*88d0*/  FSEL R57, R36, -INF , P2 ;  /* 0xff80000024397808 */ /* 0x000fe20001000000 */
[----:B-1----:R-:W-:Y:S01]  /*88e0*/  FMUL.FTZ R7, R66, c[0x0][0x320] ;  /* 0x0000c80042077a20 */ /* 0x002fe20000410000 */
[----:B------:R-:W-:Y:S02]  /*88f0*/  FSEL R23, R186, -INF , P3 ;  /* 0xff800000ba177808 */ /* 0x000fe40001800000 */
[----:B------:R-:W-:Y:S01]  /*8900*/  ISETP.GT.AND P1, PT, R0, 0x9, PT ;  /* 0x000000090000780c */ /* 0x000fe20003f24270 */
[----:B------:R1:W-:Y:S01]  /*8910*/  MUFU.TANH R50, R7 ;  /* 0x0000000700327308 */ /* 0x0003e20000002400 */
[----:B------:R-:W-:Y:S02]  /*8920*/  FSEL R42, R166, -INF , P5 ;  /* 0xff800000a62a7808 */ /* 0x000fe40002800000 */
[----:B------:R-:W-:Y:S02]  /*8930*/  ISETP.GT.AND P5, PT, R5, 0x18, PT ;  /* 0x000000180500780c */ /* 0x000fe40003fa4270 */
[----:B------:R-:W-:Y:S01]  /*8940*/  FSEL R10, R194, -INF , P0 ;  /* 0xff800000c20a7808 */ /* 0x000fe20000000000 */
[----:B----4-:R-:W-:Y:S01]  /*8950*/  FMUL.FTZ R6, R61, c[0x0][0x320] ;  /* 0x0000c8003d067a20 */ /* 0x010fe20000410000 */
[----:B------:R-:W-:Y:S02]  /*8960*/  FSEL R21, R184, -INF , P1 ;  /* 0xff800000b8157808 */ /* 0x000fe40000800000 */
[----:B------:R-:W-:Y:S01]  /*8970*/  FSEL R48, R161, -INF , P5 ;  /* 0xff800000a1307808 */ /* 0x000fe20002800000 */
[----:B------:R4:W-:Y:S01]  /*8980*/  MUFU.TANH R58, R6 ;  /* 0x00000006003a7308 */ /* 0x0009e20000002400 */
[----:B------:R-:W-:Y:S02]  /*8990*/  ISETP.GT.AND P5, PT, R2, 0x19, PT ;  /* 0x000000190200780c */ /* 0x000fe40003fa4270 */
[----:B------:R-:W-:Y:S02]  /*89a0*/  ISETP.GT.AND P3, PT, R4, 0x8, PT ;  /* 0x000000080400780c */ /* 0x000fe40003f64270 */
[----:B------:R-:W-:Y:S02]  /*89b0*/  FSEL R35, R35, -INF , P5 ;  /* 0xff80000023237808 */ /* 0x000fe40002800000 */
[----:B------:R-:W-:Y:S02]  /*89c0*/  ISETP.GT.AND P5, PT, R0, 0x20, PT ;  /* 0x000000200000780c */ /* 0x000fe40003fa4270 */
[----:B------:R-:W-:Y:S02]  /*89d0*/  FSEL R12, R178, -INF , P3 ;  /* 0xff800000b20c7808 */ /* 0x000fe40001800000 */
[----:B------:R-:W-:Y:S02]  /*89e0*/  FSEL R166, R32, -INF , P5 ;  /* 0xff80000020a67808 */ /* 0x000fe40002800000 */
[----:B------:R-:W-:Y:S01]  /*89f0*/  ISETP.GT.AND P1, PT, R2, 0x8, PT ;  /* 0x000000080200780c */ /* 0x000fe20003f24270 */
[----:B-1----:R-:W-:Y:S01]  /*8a00*/  FMUL.FTZ R7, R68, c[0x0][0x320] ;  /* 0x0000c80044077a20 */ /* 0x002fe20000410000 */
[----:B------:R-:W-:Y:S02]  /*8a10*/  ISETP.GT.AND P0, PT, R0, 0x1, PT ;  /* 0x000000010000780c */ /* 0x000fe40003f04270 */
[----:B------:R-:W-:Y:S01]  /*8a20*/  FSEL R16, R16, -INF , P1 ;  /* 0xff80000010107808 */ /* 0x000fe20000800000 */
[----:B------:R1:W-:Y:S01]  /*8a30*/  MUFU.TANH R36, R7 ;  /* 0x0000000700247308 */ /* 0x0003e20000002400 */
[----:B------:R-:W-:Y:S02]  /*8a40*/  ISETP.GT.AND P3, PT, R4, 0x11, PT ;  /* 0x000000110400780c */ /* 0x000fe40003f64270 */
[----:B------:R-:W-:Y:S02]  /*8a50*/  ISETP.GT.AND P1, PT, R2, 0x11, PT ;  /* 0x000000110200780c */ /* 0x000fe40003f24270 */
[----:B------:R-:W-:Y:S01]  /*8a60*/  FSEL R19, R189, -INF , P0 ;  /* 0xff800000bd137808 */ /* 0x000fe20000000000 */
[----:B----4-:R-:W-:Y:S01]  /*8a70*/  FMUL.FTZ R6, R64, c[0x0][0x320] ;  /* 0x0000c80040067a20 */ /* 0x010fe20000410000 */
[----:B------:R-:W-:Y:S02]  /*8a80*/  FSEL R28, R171, -INF , P3 ;  /* 0xff800000ab1c7808 */ /* 0x000fe40001800000 */
[----:B------:R-:W-:Y:S01]  /*8a90*/  ISETP.GT.AND P2, PT, R4, 0x28, PT ;  /* 0x000000280400780c */ /* 0x000fe20003f44270 */
[----:B------:R4:W5:Y:S01]  /*8aa0*/  MUFU.TANH R8, R6 ;  /* 0x0000000600087308 */ /* 0x0009620000002400 */
[----:B------:R-:W-:Y:S02]  /*8ab0*/  FSEL R31, R169, -INF , P1 ;  /* 0xff800000a91f7808 */ /* 0x000fe40000800000 */
[C---:B------:R-:W-:Y:S02]  /*8ac0*/  ISETP.GT.AND P0, PT, R5.reuse, 0x8, PT ;  /* 0x000000080500780c */ /* 0x040fe40003f04270 */
[----:B------:R-:W-:Y:S02]  /*8ad0*/  ISETP.GT.AND P3, PT, R5, 0x10, PT ;  /* 0x000000100500780c */ /* 0x000fe40003f64270 */
[----:B------:R-:W-:Y:S02]  /*8ae0*/  ISETP.GT.AND P1, PT, R0, 0x18, PT ;  /* 0x000000180000780c */ /* 0x000fe40003f24270 */
[----:B------:R-:W-:Y:S02]  /*8af0*/  FSEL R46, R165, -INF , P3 ;  /* 0xff800000a52e7808 */ /* 0x000fe40001800000 */
[----:B------:R-:W-:Y:S02]  /*8b00*/  ISETP.GT.AND P3, PT, R5, 0x19, PT ;  /* 0x000000190500780c */ /* 0x000fe40003f64270 */
[----:B------:R-:W-:Y:S01]  /*8b10*/  FSEL R44, R163, -INF , P1 ;  /* 0xff800000a32c7808 */ /* 0x000fe20000800000 */
[----:B-1----:R-:W-:Y:S01]  /*8b20*/  FMUL.FTZ R7, R69, c[0x0][0x320] ;  /* 0x0000c80045077a20 */ /* 0x002fe20000410000 */
[----:B------:R-:W-:Y:S02]  /*8b30*/  FSEL R49, R160, -INF , P3 ;  /* 0xff800000a0317808 */ /* 0x000fe40001800000 */
[----:B------:R-:W-:Y:S01]  /*8b40*/  FSEL R60, R40, -INF , P2 ;  /* 0xff800000283c7808 */ /* 0x000fe20001000000 */
[----:B------:R1:W1:Y:S01]  /*8b50*/  MUFU.TANH R32, R7 ;  /* 0x0000000700207308 */ /* 0x0002620000002400 */
[----:B------:R-:W-:Y:S01]  /*8b60*/  ISETP.GT.AND P1, PT, R4, 0x19, PT ;  /* 0x000000190400780c */ /* 0x000fe20003f24270 */
[----:B------:R-:W-:Y:S01]  /*8b70*/  FMUL.FTZ R40, R82, c[0x0][0x320] ;  /* 0x0000c80052287a20 */ /* 0x000fe20000410000 */
[----:B------:R-:W-:Y:S02]  /*8b80*/  FSEL R24, R183, -INF , P0 ;  /* 0xff800000b7187808 */ /* 0x000fe40000000000 */
[----:B------:R-:W-:Y:S02]  /*8b90*/  ISETP.GT.AND P0, PT, R2, 0x9, PT ;  /* 0x000000090200780c */ /* 0x000fe40003f04270 */
[----:B----4-:R-:W-:Y:S02]  /*8ba0*/  FMNMX.FTZ R6, R10, R3, !PT ;  /* 0x000000030a067209 */ /* 0x010fe40007810000 */
[----:B------:R-:W-:Y:S02]  /*8bb0*/  FSEL R17, R17, -INF , P0 ;  /* 0xff80000011117808 */ /* 0x000fe40000000000 */
[----:B------:R-:W-:Y:S02]  /*8bc0*/  FMNMX.FTZ R6, R11, R6, !PT ;  /* 0x000000060b067209 */ /* 0x000fe40007810000 */
[----:B------:R-:W-:Y:S02]  /*8bd0*/  ISETP.GT.AND P0, PT, R0, 0x10, PT ;  /* 0x000000100000780c */ /* 0x000fe40003f04270 */
[----:B------:R-:W-:Y:S02]  /*8be0*/  FMNMX.FTZ R6, R12, R6, !PT ;  /* 0x000000060c067209 */ /* 0x000fe40007810000 */
[----:B------:R-:W-:Y:S02]  /*8bf0*/  ISETP.GT.AND P3, PT, R4, 0x20, PT ;  /* 0x000000200400780c */ /* 0x000fe40003f64270 */
[----:B------:R-:W-:Y:S02]  /*8c00*/  FMNMX.FTZ R6, R13, R6, !PT ;  /* 0x000000060d067209 */ /* 0x000fe40007810000 */
[----:B------:R-:W-:Y:S02]  /*8c10*/  FSEL R25, R25, -INF , P1 ;  /* 0xff80000019197808 */ /* 0x000fe40000800000 */
[----:B------:R-:W-:Y:S01]  /*8c20*/  FMNMX.FTZ R6, R29, R6, !PT ;  /* 0x000000061d067209 */ /* 0x000fe20007810000 */
[----:B-1----:R-:W-:Y:S01]  /*8c30*/  FMUL.FTZ R7, R80, c[0x0][0x320] ;  /* 0x0000c80050077a20 */ /* 0x002fe20000410000 */
[----:B------:R-:W-:Y:S02]  /*8c40*/  FSEL R41, R167, -INF , P0 ;  /* 0xff800000a7297808 */ /* 0x000fe40000000000 */
[----:B------:R-:W-:Y:S01]  /*8c50*/  FSEL R56, R153, -INF , P3 ;  /* 0xff80000099387808 */ /* 0x000fe20001800000 */
[----:B------:R1:W4:Y:S01]  /*8c60*/  MUFU.TANH R9, R7 ;  /* 0x0000000700097308 */ /* 0x0003220000002400 */
[----:B------:R-:W-:Y:S02]  /*8c70*/  FMNMX.FTZ R6, R28, R6, !PT ;  /* 0x000000061c067209 */ /* 0x000fe40007810000 */
[----:B------:R-:W-:Y:S02]  /*8c80*/  ISETP.GT.AND P0, PT, R0, 0x19, PT ;  /* 0x000000190000780c */ /* 0x000fe40003f04270 */
[----:B------:R-:W-:Y:S02]  /*8c90*/  FMNMX.FTZ R6, R26, R6, !PT ;  /* 0x000000061a067209 */ /* 0x000fe40007810000 */
[----:B------:R-:W-:Y:S02]  /*8ca0*/  ISETP.GT.AND P1, PT, R2, 0x20, PT ;  /* 0x000000200200780c */ /* 0x000fe40003f24270 */
[----:B------:R-:W-:Y:S02]  /*8cb0*/  FMNMX.FTZ R6, R25, R6, !PT ;  /* 0x0000000619067209 */ /* 0x000fe40007810000 */
[----:B------:R-:W-:Y:S02]  /*8cc0*/  FSEL R45, R162, -INF , P0 ;  /* 0xff800000a22d7808 */ /* 0x000fe40000000000 */
[----:B------:R-:W-:Y:S02]  /*8cd0*/  ISETP.GT.AND P0, PT, R2, 0x18, PT ;  /* 0x000000180200780c */ /* 0x000fe40003f04270 */
[----:B------:R-:W-:Y:S02]  /*8ce0*/  FMNMX.FTZ R6, R56, R6, !PT ;  /* 0x0000000638067209 */ /* 0x000fe40007810000 */
[----:B------:R-:W-:Y:S02]  /*8cf0*/  FSEL R34, R34, -INF , P0 ;  /* 0xff80000022227808 */ /* 0x000fe40000000000 */
[----:B------:R-:W-:Y:S02]  /*8d00*/  ISETP.GT.AND P3, PT, R0, 0x21, PT ;  /* 0x000000210000780c */ /* 0x000fe40003f64270 */
[----:B------:R-:W-:Y:S02]  /*8d10*/  FSEL R160, R152, -INF , P1 ;  /* 0xff80000098a07808 */ /* 0x000fe40000800000 */
[----:B------:R-:W-:Y:S01]  /*8d20*/  ISETP.GT.AND P0, PT, R2, 0x21, PT ;  /* 0x000000210200780c */ /* 0x000fe20003f04270 */
[----:B-1----:R-:W-:Y:S01]  /*8d30*/  FMUL.FTZ R7, R81, c[0x0][0x320] ;  /* 0x0000c80051077a20 */ /* 0x002fe20000410000 */
[----:B------:R-:W-:Y:S02]  /*8d40*/  ISETP.GT.AND P1, PT, R4, 0x29, PT ;  /* 0x000000290400780c */ /* 0x000fe40003f24270 */
[----:B------:R-:W-:Y:S02]  /*8d50*/  FMNMX.FTZ R6, R57, R6, !PT ;  /* 0x0000000639067209 */ /* 0x000fe40007810000 */
[----:B------:R-:W-:Y:S01]  /*8d60*/  FSEL R167, R87, -INF , P3 ;  /* 0xff80000057a77808 */ /* 0x000fe20001800000 */
[----:B------:R-:W1:Y:S01]  /*8d70*/  MUFU.TANH R7, R7 ;  /* 0x0000000700077308 */ /* 0x000e620000002400 */
[----:B------:R-:W-:Y:S02]  /*8d80*/  FMNMX.FTZ R6, R60, R6, !PT ;  /* 0x000000063c067209 */ /* 0x000fe40007810000 */
[----:B------:R-:W-:Y:S02]  /*8d90*/  FSEL R162, R154, -INF , P0 ;  /* 0xff8000009aa27808 */ /* 0x000fe40000000000 */
[C---:B------:R-:W-:Y:S02]  /*8da0*/  ISETP.GT.AND P0, PT, R4.reuse, 0x30, PT ;  /* 0x000000300400780c */ /* 0x040fe40003f04270 */
[C---:B------:R-:W-:Y:S02]  /*8db0*/  ISETP.GT.AND P5, PT, R4.reuse, 0x31, PT ;  /* 0x000000310400780c */ /* 0x040fe40003fa4270 */
[C---:B------:R-:W-:Y:S02]  /*8dc0*/  ISETP.GT.AND P3, PT, R4.reuse, 0x38, PT ;  /* 0x000000380400780c */ /* 0x040fe40003f64270 */
[----:B------:R-:W-:Y:S02]  /*8dd0*/  FSEL R158, R39, -INF , P1 ;  /* 0xff800000279e7808 */ /* 0x000fe40000800000 */
[C---:B------:R-:W-:Y:S02]  /*8de0*/  ISETP.GT.AND P2, PT, R4.reuse, 0x39, PT ;  /* 0x000000390400780c */ /* 0x040fe40003f44270 */
[----:B------:R-:W-:Y:S02]  /*8df0*/  ISETP.GT.AND P1, PT, R4, 0x40, PT ;  /* 0x000000400400780c */ /* 0x000fe40003f24270 */
[----:B------:R-:W-:Y:S01]  /*8e00*/  FSEL R174, R38, -INF , P0 ;  /* 0xff80000026ae7808 */ /* 0x000fe20000000000 */
[----:B------:R-:W-:Y:S01]  /*8e10*/  FMUL.FTZ R38, R71, c[0x0][0x320] ;  /* 0x0000c80047267a20 */ /* 0x000fe20000410000 */
[----:B------:R-:W-:Y:S02]  /*8e20*/  ISETP.GT.AND P0, PT, R4, 0x41, PT ;  /* 0x000000410400780c */ /* 0x000fe40003f04270 */
[----:B------:R-:W-:Y:S01]  /*8e30*/  FSEL R176, R33, -INF , P5 ;  /* 0xff80000021b07808 */ /* 0x000fe20002800000 */
[----:B------:R-:W-:Y:S01]  /*8e40*/  FMUL.FTZ R33, R70, c[0x0][0x320] ;  /* 0x0000c80046217a20 */ /* 0x000fe20000410000 */
[----:B------:R-:W-:Y:S02]  /*8e50*/  ISETP.GT.AND P5, PT, R4, 0x48, PT ;  /* 0x000000480400780c */ /* 0x000fe40003fa4270 */
[----:B-----5:R-:W-:Y:S01]  /*8e60*/  FSEL R178, R8, -INF , P3 ;  /* 0xff80000008b27808 */ /* 0x020fe20001800000 */
[----:B------:R-:W-:Y:S01]  /*8e70*/  FMUL.FTZ R8, R67, c[0x0][0x320] ;  /* 0x0000c80043087a20 */ /* 0x000fe20000410000 */
[----:B------:R-:W-:Y:S02]  /*8e80*/  ISETP.GT.AND P3, PT, R4, 0x49, PT ;  /* 0x000000490400780c */ /* 0x000fe40003f64270 */
[----:B------:R-:W-:Y:S01]  /*8e90*/  FMNMX.FTZ R4, R158, R6, !PT ;  /* 0x000000069e047209 */ /* 0x000fe20007810000 */
[----:B------:R5:W2:Y:S01]  /*8ea0*/  MUFU.TANH R39, R8 ;  /* 0x0000000800277308 */ /* 0x000aa20000002400 */
[----:B------:R-:W-:Y:S02]  /*8eb0*/  FSEL R175, R37, -INF , P2 ;  /* 0xff80000025af7808 */ /* 0x000fe40001000000 */
[----:B------:R-:W-:Y:S02]  /*8ec0*/  FMNMX.FTZ R4, R174, R4, !PT ;  /* 0x00000004ae047209 */ /* 0x000fe40007810000 */
[----:B------:R-:W-:Y:S02]  /*8ed0*/  FSEL R247, R36, -INF , P1 ;  /* 0xff80000024f77808 */ /* 0x000fe40000800000 */
[----:B------:R-:W-:Y:S02]  /*8ee0*/  FMNMX.FTZ R4, R176, R4, !PT ;  /* 0x00000004b0047209 */ /* 0x000fe40007810000 */
[----:B------:R-:W-:Y:S01]  /*8ef0*/  FSEL R248, R32, -INF , P0 ;  /* 0xff80000020f87808 */ /* 0x000fe20000000000 */
[----:B------:R-:W2:Y:S01]  /*8f00*/  MUFU.TANH R37, R33 ;  /* 0x0000002100257308 */ /* 0x000ea20000002400 */
[----:B------:R-:W-:Y:S02]  /*8f10*/  FMNMX.FTZ R4, R178, R4, !PT ;  /* 0x00000004b2047209 */ /* 0x000fe40007810000 */
[----:B----4-:R-:W-:Y:S01]  /*8f20*/  FSEL R251, R9, -INF , P5 ;  /* 0xff80000009fb7808 */ /* 0x010fe20002800000 */
[----:B------:R-:W-:Y:S01]  /*8f30*/  FMUL.FTZ R9, R63, c[0x0][0x320] ;  /* 0x0000c8003f097a20 */ /* 0x000fe20000410000 */
[----:B------:R-:W-:Y:S02]  /*8f40*/  FMNMX.FTZ R4, R175, R4, !PT ;  /* 0x00000004af047209 */ /* 0x000fe40007810000 */
[----:B-1----:R-:W-:Y:S02]  /*8f50*/  FSEL R249, R7, -INF , P3 ;  /* 0xff80000007f97808 */ /* 0x002fe40001800000 */
[----:B------:R-:W-:Y:S01]  /*8f60*/  FMNMX.FTZ R4, R247, R4, !PT ;  /* 0x00000004f7047209 */ /* 0x000fe20007810000 */
[----:B------:R-:W-:Y:S01]  /*8f70*/  MUFU.TANH R33, R43 ;  /* 0x0000002b00217308 */ /* 0x000fe20000002400 */
[----:B------:R-:W-:Y:S02]  /*8f80*/  FMNMX.FTZ R6, R14, R84, !PT ;  /* 0x000000540e067209 */ /* 0x000fe40007810000 */
[----:B------:R-:W-:Y:S01]  /*8f90*/  FMNMX.FTZ R4, R248, R4, !PT ;  /* 0x00000004f8047209 */ /* 0x000fe20007810000 */
[----:B-----5:R-:W-:Y:S01]  /*8fa0*/  FMUL.FTZ R8, R62, c[0x0][0x320] ;  /* 0x0000c8003e087a20 */ /* 0x020fe20000410000 */
[----:B------:R-:W-:Y:S02]  /*8fb0*/  FMNMX.FTZ R6, R15, R6, !PT ;  /* 0x000000060f067209 */ /* 0x000fe40007810000 */
[----:B------:R-:W-:Y:S02]  /*8fc0*/  FMNMX.FTZ R4, R251, R4, !PT ;  /* 0x00000004fb047209 */ /* 0x000fe40007810000 */
[----:B------:R-:W-:Y:S01]  /*8fd0*/  FMNMX.FTZ R6, R16, R6, !PT ;  /* 0x0000000610067209 */ /* 0x000fe20007810000 */
[----:B------:R-:W-:Y:S01]  /*8fe0*/  MUFU.TANH R32, R38 ;  /* 0x0000002600207308 */ /* 0x000fe20000002400 */
[----:B------:R-:W-:Y:S02]  /*8ff0*/  FMNMX.FTZ R4, R249, R4, !PT ;  /* 0x00000004f9047209 */ /* 0x000fe40007810000 */
[----:B------:R-:W-:Y:S02]  /*9000*/  FMNMX.FTZ R6, R17, R6, !PT ;  /* 0x0000000611067209 */ /* 0x000fe40007810000 */
[----:B------:R-:W-:Y:S01]  /*9010*/  ISETP.GT.AND P3, PT, R2, 0x28, PT ;  /* 0x000000280200780c */ /* 0x000fe20003f64270 */
[----:B------:R-:W1:Y:S01]  /*9020*/  SHFL.BFLY PT, R7, R4, 0x2, 0x1f ;  /* 0x0c401f0004077f89 */ /* 0x000e6200000e0000 */
[----:B------:R-:W-:Y:S02]  /*9030*/  FMNMX.FTZ R6, R30, R6, !PT ;  /* 0x000000061e067209 */ /* 0x000fe40007810000 */
[----:B------:R-:W-:Y:S01]  /*9040*/  ISETP.GT.AND P2, PT, R5, 0x20, PT ;  /* 0x000000200500780c */ /* 0x000fe20003f44270 */
[----:B------:R4:W5:Y:S01]  /*9050*/  MUFU.TANH R36, R40 ;  /* 0x0000002800247308 */ /* 0x0009620000002400 */
[----:B------:R-:W-:Y:S02]  /*9060*/  FMNMX.FTZ R6, R31, R6, !PT ;  /* 0x000000061f067209 */ /* 0x000fe40007810000 */
[----:B------:R-:W-:Y:S02]  /*9070*/  ISETP.GT.AND P1, PT, R5, 0x21, PT ;  /* 0x000000210500780c */ /* 0x000fe40003f24270 */
[----:B------:R-:W-:Y:S02]  /*9080*/  FMNMX.FTZ R6, R34, R6, !PT ;  /* 0x0000000622067209 */ /* 0x000fe40007810000 */
[----:B------:R-:W-:Y:S02]  /*9090*/  ISETP.GT.AND P5, PT, R0, 0x29, PT ;  /* 0x000000290000780c */ /* 0x000fe40003fa4270 */
[----:B------:R-:W-:Y:S02]  /*90a0*/  FMNMX.FTZ R6, R35, R6, !PT ;  /* 0x0000000623067209 */ /* 0x000fe40007810000 */
[----:B------:R-:W-:Y:S02]  /*90b0*/  FSEL R164, R179, -INF , P2 ;  /* 0xff800000b3a47808 */ /* 0x000fe40001000000 */
[----:B------:R-:W-:Y:S02]  /*90c0*/  FMNMX.FTZ R6, R160, R6, !PT ;  /* 0x00000006a0067209 */ /* 0x000fe40007810000 */
[----:B------:R-:W-:Y:S02]  /*90d0*/  ISETP.GT.AND P2, PT, R2, 0x29, PT ;  /* 0x000000290200780c */ /* 0x000fe40003f44270 */
[----:B------:R-:W-:Y:S02]  /*90e0*/  FSEL R156, R168, -INF , P3 ;  /* 0xff800000a89c7808 */ /* 0x000fe40001800000 */
[----:B------:R-:W-:Y:S02]  /*90f0*/  FMNMX.FTZ R6, R162, R6, !PT ;  /* 0x00000006a2067209 */ /* 0x000fe40007810000 */
[----:B-1----:R-:W-:Y:S01]  /*9100*/  FMNMX.FTZ R4, R4, R7, !PT ;  /* 0x0000000704047209 */ /* 0x002fe20007810000 */
[----:B------:R-:W-:Y:S01]  /*9110*/  FMUL.FTZ R7, R72, c[0x0][0x320] ;  /* 0x0000c80048077a20 */ /* 0x000fe20000410000 */
[----:B------:R-:W-:Y:S01]  /*9120*/  FSEL R165, R180, -INF , P1 ;  /* 0xff800000b4a57808 */ /* 0x000fe20000800000 */
[----:B----4-:R-:W-:Y:S01]  /*9130*/  FMUL.FTZ R40, R79, c[0x0][0x320] ;  /* 0x0000c8004f287a20 */ /* 0x010fe20000410000 */
[----:B------:R-:W-:Y:S01]  /*9140*/  ISETP.GT.AND P1, PT, R2, 0x30, PT ;  /* 0x000000300200780c */ /* 0x000fe20003f24270 */
[----:B------:R1:W4:Y:S01]  /*9150*/  MUFU.TANH R43, R7 ;  /* 0x00000007002b7308 */ /* 0x0003220000002400 */
[----:B------:R-:W-:Y:S02]  /*9160*/  ISETP.GT.AND P0, PT, R0, 0x28, PT ;  /* 0x000000280000780c */ /* 0x000fe40003f04270 */
[----:B------:R-:W-:Y:S02]  /*9170*/  FSEL R163, R177, -INF , P5 ;  /* 0xff800000b1a37808 */ /* 0x000fe40002800000 */
[----:B------:R-:W-:Y:S02]  /*9180*/  FMNMX.FTZ R6, R156, R6, !PT ;  /* 0x000000069c067209 */ /* 0x000fe40007810000 */
[----:B------:R-:W-:Y:S02]  /*9190*/  FSEL R157, R155, -INF , P2 ;  /* 0xff8000009b9d7808 */ /* 0x000fe40001000000 */
[----:B------:R-:W-:Y:S02]  /*91a0*/  ISETP.GT.AND P5, PT, R2, 0x38, PT ;  /* 0x000000380200780c */ /* 0x000fe40003fa4270 */
[----:B------:R-:W-:Y:S02]  /*91b0*/  FSEL R161, R182, -INF , P0 ;  /* 0xff800000b6a17808 */ /* 0x000fe40000000000 */
[----:B------:R-:W-:Y:S02]  /*91c0*/  ISETP.GT.AND P0, PT, R2, 0x31, PT ;  /* 0x000000310200780c */ /* 0x000fe40003f04270 */
[----:B------:R-:W-:Y:S02]  /*91d0*/  FSEL R172, R52, -INF , P1 ;  /* 0xff80000034ac7808 */ /* 0x000fe40000800000 */
[C---:B------:R-:W-:Y:S02]  /*91e0*/  ISETP.GT.AND P3, PT, R2.reuse, 0x39, PT ;  /* 0x000000390200780c */ /* 0x040fe40003f64270 */
[C---:B------:R-:W-:Y:S02]  /*91f0*/  ISETP.GT.AND P2, PT, R2.reuse, 0x40, PT ;  /* 0x000000400200780c */ /* 0x040fe40003f44270 */
[C---:B------:R-:W-:Y:S02]  /*9200*/  ISETP.GT.AND P1, PT, R2.reuse, 0x41, PT ;  /* 0x000000410200780c */ /* 0x040fe40003f24270 */
[----:B------:R-:W-:Y:S01]  /*9210*/  FSEL R173, R51, -INF , P0 ;  /* 0xff80000033ad7808 */ /* 0x000fe20000000000 */
[----:B-1----:R-:W-:Y:S01]  /*9220*/  FMUL.FTZ R7, R73, c[0x0][0x320] ;  /* 0x0000c80049077a20 */ /* 0x002fe20000410000 */
[----:B------:R-:W-:Y:S01]  /*9230*/  MUFU.TANH R51, R8 ;  /* 0x0000000800337308 */ /* 0x000fe20000002400 */
[----:B------:R-:W-:Y:S02]  /*9240*/  ISETP.GT.AND P0, PT, R2, 0x48, PT ;  /* 0x000000480200780c */ /* 0x000fe40003f04270 */
[----:B------:R-:W-:Y:S02]  /*9250*/  FSEL R194, R50, -INF , P5 ;  /* 0xff80000032c27808 */ /* 0x000fe40002800000 */
[----:B------:R-:W-:Y:S02]  /*9260*/  ISETP.GT.AND P5, PT, R2, 0x49, PT ;  /* 0x000000490200780c */ /* 0x000fe40003fa4270 */
[----:B------:R-:W-:Y:S02]  /*9270*/  FMNMX.FTZ R2, R157, R6, !PT ;  /* 0x000000069d027209 */ /* 0x000fe40007810000 */
[----:B------:R-:W-:Y:S01]  /*9280*/  FMNMX.FTZ R6, R18, R85, !PT ;  /* 0x0000005512067209 */ /* 0x000fe20007810000 */
[----:B------:R1:W-:Y:S01]  /*9290*/  MUFU.TANH R50, R9 ;  /* 0x0000000900327308 */ /* 0x0003e20000002400 */
[----:B--2---:R-:W-:Y:S02]  /*92a0*/  FSEL R195, R39, -INF , P3 ;  /* 0xff80000027c37808 */ /* 0x004fe40001800000 */
[----:B------:R-:W-:Y:S02]  /*92b0*/  FMNMX.FTZ R6, R19, R6, !PT ;  /* 0x0000000613067209 */ /* 0x000fe40007810000 */
[----:B------:R-:W-:Y:S02]  /*92c0*/  FSEL R245, R37, -INF , P2 ;  /* 0xff80000025f57808 */ /* 0x000fe40001000000 */
[----:B------:R-:W-:Y:S02]  /*92d0*/  FMNMX.FTZ R6, R20, R6, !PT ;  /* 0x0000000614067209 */ /* 0x000fe40007810000 */
[----:B-----5:R-:W-:Y:S01]  /*92e0*/  FSEL R250, R36, -INF , P0 ;  /* 0xff80000024fa7808 */ /* 0x020fe20000000000 */
[----:B------:R2:W5:Y:S01]  /*92f0*/  MUFU.TANH R39, R7 ;  /* 0x0000000700277308 */ /* 0x0005620000002400 */
[----:B------:R-:W-:Y:S02]  /*9300*/  FMNMX.FTZ R6, R21, R6, !PT ;  /* 0x0000000615067209 */ /* 0x000fe40007810000 */
[----:B------:R-:W-:Y:S02]  /*9310*/  FMNMX.FTZ R2, R172, R2, !PT ;  /* 0x00000002ac027209 */ /* 0x000fe40007810000 */
[----:B------:R-:W-:Y:S01]  /*9320*/  FSEL R246, R32, -INF , P1 ;  /* 0xff80000020f67808 */ /* 0x000fe20000800000 */
[----:B------:R-:W-:Y:S01]  /*9330*/  FMUL.FTZ R32, R76, c[0x0][0x320] ;  /* 0x0000c8004c207a20 */ /* 0x000fe20000410000 */
[----:B------:R-:W-:Y:S02]  /*9340*/  FMNMX.FTZ R6, R41, R6, !PT ;  /* 0x0000000629067209 */ /* 0x000fe40007810000 */
[----:B------:R-:W-:Y:S01]  /*9350*/  FMNMX.FTZ R2, R173, R2, !PT ;  /* 0x00000002ad027209 */ /* 0x000fe20007810000 */
[----:B------:R3:W3:Y:S01]  /*9360*/  MUFU.TANH R38, R32 ;  /* 0x0000002000267308 */ /* 0x0006e20000002400 */
[----:B------:R-:W-:Y:S02]  /*9370*/  FMNMX.FTZ R6, R42, R6, !PT ;  /* 0x000000062a067209 */ /* 0x000fe40007810000 */
[----:B------:R-:W-:Y:S01]  /*9380*/  FMNMX.FTZ R2, R194, R2, !PT ;  /* 0x00000002c2027209 */ /* 0x000fe20007810000 */
[----:B-1----:R-:W1:Y:S01]  /*9390*/  SHFL.BFLY PT, R9, R4, 0x1, 0x1f ;  /* 0x0c201f0004097f89 */ /* 0x002e6200000e0000 */
[----:B------:R-:W-:Y:S02]  /*93a0*/  FMNMX.FTZ R6, R44, R6, !PT ;  /* 0x000000062c067209 */ /* 0x000fe40007810000 */
[----:B------:R-:W-:Y:S02]  /*93b0*/  FMNMX.FTZ R2, R195, R2, !PT ;  /* 0x00000002c3027209 */ /* 0x000fe40007810000 */
[----:B------:R-:W-:Y:S02]  /*93c0*/  FMNMX.FTZ R6, R45, R6, !PT ;  /* 0x000000062d067209 */ /* 0x000fe40007810000 */
[----:B------:R-:W-:Y:S02]  /*93d0*/  FMNMX.FTZ R2, R245, R2, !PT ;  /* 0x00000002f5027209 */ /* 0x000fe40007810000 */
[----:B------:R-:W-:Y:S02]  /*93e0*/  FMNMX.FTZ R6, R166, R6, !PT ;  /* 0x00000006a6067209 */ /* 0x000fe40007810000 */
[----:B--2---:R-:W-:Y:S02]  /*93f0*/  FMNMX.FTZ R7, R22, R86, !PT ;  /* 0x0000005616077209 */ /* 0x004fe40007810000 */
[----:B------:R-:W-:Y:S02]  /*9400*/  FMNMX.FTZ R2, R246, R2, !PT ;  /* 0x00000002f6027209 */ /* 0x000fe40007810000 */
[----:B------:R-:W-:Y:S02]  /*9410*/  FMNMX.FTZ R7, R23, R7, !PT ;  /* 0x0000000717077209 */ /* 0x000fe40007810000 */
[C---:B------:R-:W-:Y:S02]  /*9420*/  ISETP.GT.AND P2, PT, R0.reuse, 0x30, PT ;  /* 0x000000300000780c */ /* 0x040fe40003f44270 */
[C---:B------:R-:W-:Y:S01]  /*9430*/  ISETP.GT.AND P1, PT, R0.reuse, 0x31, PT ;  /* 0x000000310000780c */ /* 0x040fe20003f24270 */
[----:B---3--:R-:W-:Y:S01]  /*9440*/  FMUL.FTZ R32, R77, c[0x0][0x320] ;  /* 0x0000c8004d207a20 */ /* 0x008fe20000410000 */
[----:B------:R-:W-:Y:S02]  /*9450*/  ISETP.GT.AND P0, PT, R0, 0x38, PT ;  /* 0x000000380000780c */ /* 0x000fe40003f04270 */
[----:B------:R-:W-:Y:S01]  /*9460*/  FMNMX.FTZ R6, R167, R6, !PT ;  /* 0x00000006a7067209 */ /* 0x000fe20007810000 */
[----:B------:R2:W3:Y:S01]  /*9470*/  MUFU.TANH R36, R32 ;  /* 0x0000002000247308 */ /* 0x0004e20000002400 */
[----:B------:R-:W-:Y:S02]  /*9480*/  ISETP.GT.AND P3, PT, R5, 0x28, PT ;  /* 0x000000280500780c */ /* 0x000fe40003f64270 */
[----:B------:R-:W-:Y:S01]  /*9490*/  FSEL R252, R33, -INF , P5 ;  /* 0xff80000021fc7808 */ /* 0x000fe20002800000 */
[----:B------:R-:W-:Y:S01]  /*94a0*/  FMUL.FTZ R33, R75, c[0x0][0x320] ;  /* 0x0000c8004b217a20 */ /* 0x000fe20000410000 */
[----:B------:R-:W-:Y:S02]  /*94b0*/  FMNMX.FTZ R2, R250, R2, !PT ;  /* 0x00000002fa027209 */ /* 0x000fe40007810000 */
[----:B------:R-:W-:Y:S02]  /*94c0*/  FSEL R171, R53, -INF , P2 ;  /* 0xff80000035ab7808 */ /* 0x000fe40001000000 */
[----:B------:R-:W-:Y:S01]  /*94d0*/  FSEL R192, R55, -INF , P1 ;  /* 0xff80000037c07808 */ /* 0x000fe20000800000 */
[----:B------:R-:W-:Y:S01]  /*94e0*/  MUFU.TANH R33, R33 ;  /* 0x0000002100217308 */ /* 0x000fe20000002400 */
[----:B------:R-:W-:Y:S02]  /*94f0*/  FSEL R193, R54, -INF , P0 ;  /* 0xff80000036c17808 */ /* 0x000fe40000000000 */
[C---:B------:R-:W-:Y:S02]  /*9500*/  ISETP.GT.AND P2, PT, R0.reuse, 0x41, PT ;  /* 0x000000410000780c */ /* 0x040fe40003f44270 */
[C---:B------:R-:W-:Y:S02]  /*9510*/  ISETP.GT.AND P1, PT, R0.reuse, 0x48, PT ;  /* 0x000000480000780c */ /* 0x040fe40003f24270 */
[C---:B------:R-:W-:Y:S02]  /*9520*/  ISETP.GT.AND P0, PT, R0.reuse, 0x49, PT ;  /* 0x000000490000780c */ /* 0x040fe40003f04270 */
[----:B------:R-:W-:Y:S02]  /*9530*/  ISETP.GT.AND P5, PT, R0, 0x39, PT ;  /* 0x000000390000780c */ /* 0x000fe40003fa4270 */
[----:B------:R-:W-:Y:S02]  /*9540*/  FMNMX.FTZ R6, R161, R6, !PT ;  /* 0x00000006a1067209 */ /* 0x000fe40007810000 */
[----:B------:R-:W-:Y:S01]  /*9550*/  FSEL R159, R212, -INF , P3 ;  /* 0xff800000d49f7808 */ /* 0x000fe20001800000 */
[----:B--2---:R-:W-:Y:S01]  /*9560*/  FMUL.FTZ R32, R78, c[0x0][0x320] ;  /* 0x0000c8004e207a20 */ /* 0x004fe20000410000 */
[----:B------:R-:W-:Y:S02]  /*9570*/  ISETP.GT.AND P3, PT, R0, 0x40, PT ;  /* 0x000000400000780c */ /* 0x000fe40003f64270 */
[----:B------:R-:W-:Y:S01]  /*9580*/  FMNMX.FTZ R0, R24, R7, !PT ;  /* 0x0000000718007209 */ /* 0x000fe20007810000 */
[----:B------:R-:W-:Y:S01]  /*9590*/  FMUL.FTZ R7, R74, c[0x0][0x320] ;  /* 0x0000c8004a077a20 */ /* 0x000fe20000410000 */
[----:B------:R-:W-:Y:S01]  /*95a0*/  FMNMX.FTZ R2, R252, R2, !PT ;  /* 0x00000002fc027209 */ /* 0x000fe20007810000 */
[----:B------:R-:W-:Y:S01]  /*95b0*/  MUFU.TANH R32, R32 ;  /* 0x0000002000207308 */ /* 0x000fe20000002400 */
[----:B------:R-:W-:Y:S02]  /*95c0*/  FMNMX.FTZ R6, R163, R6, !PT ;  /* 0x00000006a3067209 */ /* 0x000fe40007810000 */
[----:B------:R-:W-:Y:S01]  /*95d0*/  FMNMX.FTZ R0, R27, R0, !PT ;  /* 0x000000001b007209 */ /* 0x000fe20007810000 */
[----:B------:R-:W2:Y:S01]  /*95e0*/  SHFL.BFLY PT, R8, R2, 0x2, 0x1f ;  /* 0x0c401f0002087f89 */ /* 0x000ea200000e0000 */
[----:B------:R-:W-:Y:S02]  /*95f0*/  FMNMX.FTZ R6, R171, R6, !PT ;  /* 0x00000006ab067209 */ /* 0x000fe40007810000 */
[----:B------:R-:W-:Y:S02]  /*9600*/  FMNMX.FTZ R0, R46, R0, !PT ;  /* 0x000000002e007209 */ /* 0x000fe40007810000 */
[----:B-1----:R-:W-:Y:S01]  /*9610*/  FMNMX.FTZ R73, R4, R9, !PT ;  /* 0x0000000904497209 */ /* 0x002fe20007810000 */
[----:B------:R1:W1:Y:S01]  /*9620*/  MUFU.TANH R37, R7 ;  /* 0x0000000700257308 */ /* 0x0002620000002400 */
[----:B------:R-:W-:Y:S02]  /*9630*/  FMNMX.FTZ R4, R47, R0, !PT ;  /* 0x000000002f047209 */ /* 0x000fe40007810000 */
[----:B------:R-:W-:Y:S02]  /*9640*/  FMNMX.FTZ R0, R192, R6, !PT ;  /* 0x00000006c0007209 */ /* 0x000fe40007810000 */
[----:B------:R-:W-:Y:S02]  /*9650*/  FSEL R170, R58, -INF , P5 ;  /* 0xff8000003aaa7808 */ /* 0x000fe40002800000 */
[----:B------:R-:W-:Y:S02]  /*9660*/  FMNMX.FTZ R0, R193, R0, !PT ;  /* 0x00000000c1007209 */ /* 0x000fe40007810000 */
[----:B------:R-:W-:Y:S01]  /*9670*/  FMNMX.FTZ R4, R48, R4, !PT ;  /* 0x0000000430047209 */ /* 0x000fe20007810000 */
[----:B------:R-:W1:Y:S01]  /*9680*/  MUFU.TANH R9, R40 ;  /* 0x0000002800097308 */ /* 0x000e620000002400 */
[----:B----4-:R-:W-:Y:S02]  /*9690*/  FSEL R225, R43, -INF , P3 ;  /* 0xff8000002be17808 */ /* 0x010fe40001800000 */
[----:B------:R-:W-:Y:S02]  /*96a0*/  FMNMX.FTZ R0, R170, R0, !PT ;  /* 0x00000000aa007209 */ /* 0x000fe40007810000 */
[----:B------:R-:W-:Y:S02]  /*96b0*/  FMNMX.FTZ R4, R49, R4, !PT ;  /* 0x0000000431047209 */ /* 0x000fe40007810000 */
[----:B-----5:R-:W-:Y:S02]  /*96c0*/  FSEL R230, R39, -INF , P2 ;  /* 0xff80000027e67808 */ /* 0x020fe40001000000 */
[----:B------:R-:W-:Y:S02]  /*96d0*/  FMNMX.FTZ R0, R225, R0, !PT ;  /* 0x00000000e1007209 */ /* 0x000fe40007810000 */
[----:B------:R-:W-:Y:S02]  /*96e0*/  FMNMX.FTZ R4, R164, R4, !PT ;  /* 0x00000004a4047209 */ /* 0x000fe40007810000 */
[----:B------:R-:W-:Y:S02]  /*96f0*/  FSEL R232, R38, -INF , P1 ;  /* 0xff80000026e87808 */ /* 0x000fe40000800000 */
[----:B------:R-:W-:Y:S02]  /*9700*/  FMNMX.FTZ R0, R230, R0, !PT ;  /* 0x00000000e6007209 */ /* 0x000fe40007810000 */
[----:B------:R-:W-:Y:S02]  /*9710*/  ISETP.GT.AND P5, PT, R5, 0x29, PT ;  /* 0x000000290500780c */ /* 0x000fe40003fa4270 */
[----:B------:R-:W-:Y:S02]  /*9720*/  FMNMX.FTZ R4, R165, R4, !PT ;  /* 0x00000004a5047209 */ /* 0x000fe40007810000 */
[----:B--2---:R-:W-:Y:S02]  /*9730*/  FMNMX.FTZ R2, R2, R8, !PT ;  /* 0x0000000802027209 */ /* 0x004fe40007810000 */
[----:B---3--:R-:W-:Y:S02]  /*9740*/  FSEL R234, R36, -INF , P0 ;  /* 0xff80000024ea7808 */ /* 0x008fe40000000000 */
[----:B------:R-:W-:Y:S01]  /*9750*/  FMNMX.FTZ R0, R232, R0, !PT ;  /* 0x00000000e8007209 */ /* 0x000fe20007810000 */
[----:B------:R-:W2:Y:S01]  /*9760*/  SHFL.BFLY PT, R8, R2, 0x1, 0x1f ;  /* 0x0c201f0002087f89 */ /* 0x000ea200000e0000 */
[----:B------:R-:W-:Y:S02]  /*9770*/  FSEL R155, R214, -INF , P5 ;  /* 0xff800000d69b7808 */ /* 0x000fe40002800000 */
[----:B------:R-:W-:Y:S02]  /*9780*/  ISETP.GT.AND P3, PT, R5, 0x30, PT ;  /* 0x000000300500780c */ /* 0x000fe40003f64270 */
[----:B------:R-:W-:Y:S01]  /*9790*/  FMNMX.FTZ R6, R159, R4, !PT ;  /* 0x000000049f067209 */ /* 0x000fe20007810000 */
[----:B------:R-:W-:Y:S01]  /*97a0*/  FMUL.FTZ R4, R73, c[0x0][0x2d0] ;  /* 0x0000b40049047a20 */ /* 0x000fe20000410000 */
[----:B------:R-:W-:Y:S02]  /*97b0*/  FMNMX.FTZ R0, R234, R0, !PT ;  /* 0x00000000ea007209 */ /* 0x000fe40007810000 */
[----:B------:R-:W-:Y:S02]  /*97c0*/  ISETP.GT.AND P2, PT, R5, 0x31, PT ;  /* 0x000000310500780c */ /* 0x000fe40003f44270 */
[----:B------:R-:W-:Y:S01]  /*97d0*/  FSEL R168, R59, -INF , P3 ;  /* 0xff8000003ba87808 */ /* 0x000fe20001800000 */
[----:B-1----:R-:W1:Y:S01]  /*97e0*/  SHFL.BFLY PT, R7, R0, 0x2, 0x1f ;  /* 0x0c401f0000077f89 */ /* 0x002e6200000e0000 */
[----:B------:R-:W-:Y:S02]  /*97f0*/  FSETP.NEU.FTZ.AND P3, PT, R73, -INF , PT ;  /* 0xff8000004900780b */ /* 0x000fe40003f7d000 */
[----:B------:R-:W-:Y:S02]  /*9800*/  FMNMX.FTZ R6, R155, R6, !PT ;  /* 0x000000069b067209 */ /* 0x000fe40007810000 */
[----:B------:R-:W-:Y:S02]  /*9810*/  FSEL R75, R4, RZ, P3 ;  /* 0x000000ff044b7208 */ /* 0x000fe40001800000 */
[----:B------:R-:W-:Y:S02]  /*9820*/  ISETP.GT.AND P1, PT, R5, 0x38, PT ;  /* 0x000000380500780c */ /* 0x000fe40003f24270 */
[----:B------:R-:W-:Y:S02]  /*9830*/  FSEL R169, R181, -INF , P2 ;  /* 0xff800000b5a97808 */ /* 0x000fe40001000000 */
[----:B------:R-:W-:Y:S01]  /*9840*/  FMNMX.FTZ R4, R168, R6, !PT ;  /* 0x00000006a8047209 */ /* 0x000fe20007810000 */
[--C-:B------:R-:W-:Y:S01]  /*9850*/  FFMA.FTZ R6, R10, c[0x0][0x2d0], -R75.reuse ;  /* 0x0000b4000a067a23 */ /* 0x100fe2000001084b */
[----:B------:R-:W-:Y:S02]  /*9860*/  FSEL R189, R51, -INF , P1 ;  /* 0xff80000033bd7808 */ /* 0x000fe40000800000 */
[----:B------:R-:W-:Y:S01]  /*9870*/  ISETP.GT.AND P0, PT, R5, 0x39, PT ;  /* 0x000000390500780c */ /* 0x000fe20003f04270 */
[----:B------:R3:W-:Y:S01]  /*9880*/  MUFU.EX2 R190, R6 ;  /* 0x0000000600be7308 */ /* 0x0007e20000000800 */
[----:B------:R-:W-:Y:S02]  /*9890*/  FMNMX.FTZ R4, R169, R4, !PT ;  /* 0x00000004a9047209 */ /* 0x000fe40007810000 */
[----:B------:R-:W-:Y:S02]  /*98a0*/  ISETP.GT.AND P1, PT, R5, 0x40, PT ;  /* 0x000000400500780c */ /* 0x000fe40003f24270 */
[----:B------:R-:W-:Y:S02]  /*98b0*/  FSEL R191, R50, -INF , P0 ;  /* 0xff80000032bf7808 */ /* 0x000fe40000000000 */
[----:B------:R-:W-:Y:S02]  /*98c0*/  FMNMX.FTZ R4, R189, R4, !PT ;  /* 0x00000004bd047209 */ /* 0x000fe40007810000 */
[----:B------:R-:W-:Y:S02]  /*98d0*/  FSEL R226, R37, -INF , P1 ;  /* 0xff80000025e27808 */ /* 0x000fe40000800000 */
[----:B------:R-:W-:Y:S02]  /*98e0*/  ISETP.GT.AND P0, PT, R5, 0x41, PT ;  /* 0x000000410500780c */ /* 0x000fe40003f04270 */
[----:B------:R-:W-:Y:S02]  /*98f0*/  FMNMX.FTZ R4, R191, R4, !PT ;  /* 0x00000004bf047209 */ /* 0x000fe40007810000 */
[----:B------:R-:W-:Y:S02]  /*9900*/  FSEL R229, R33, -INF , P0 ;  /* 0xff80000021e57808 */ /* 0x000fe40000000000 */
[----:B------:R-:W-:Y:S02]  /*9910*/  ISETP.GT.AND P1, PT, R5, 0x48, PT ;  /* 0x000000480500780c */ /* 0x000fe40003f24270 */
[----:B------:R-:W-:Y:S02]  /*9920*/  FMNMX.FTZ R4, R226, R4, !PT ;  /* 0x00000004e2047209 */ /* 0x000fe40007810000 */
[----:B--2---:R-:W-:Y:S02]  /*9930*/  FMNMX.FTZ R72, R2, R8, !PT ;  /* 0x0000000802487209 */ /* 0x004fe40007810000 */
[----:B------:R-:W-:Y:S01]  /*9940*/  FSEL R240, R32, -INF , P1 ;  /* 0xff80000020f07808 */ /* 0x000fe20000800000 */
[--C-:B---3--:R-:W-:Y:S01]  /*9950*/  FFMA.FTZ R6, R11, c[0x0][0x2d0], -R75.reuse ;  /* 0x0000b4000b067a23 */ /* 0x108fe2000001084b */
[----:B------:R-:W-:Y:S02]  /*9960*/  ISETP.GT.AND P0, PT, R5, 0x49, PT ;  /* 0x000000490500780c */ /* 0x000fe40003f04270 */
[----:B------:R-:W-:Y:S01]  /*9970*/  FMNMX.FTZ R5, R229, R4, !PT ;  /* 0x00000004e5057209 */ /* 0x000fe20007810000 */
[----:B------:R2:W3:Y:S01]  /*9980*/  MUFU.EX2 R186, R6 ;  /* 0x0000000600ba7308 */ /* 0x0004e20000000800 */
[----:B-1----:R-:W-:Y:S02]  /*9990*/  FMNMX.FTZ R4, R0, R7, !PT ;  /* 0x0000000700047209 */ /* 0x002fe40007810000 */
[----:B------:R-:W-:Y:S01]  /*99a0*/  FMNMX.FTZ R0, R240, R5, !PT ;  /* 0x00000005f0007209 */ /* 0x000fe20007810000 */
[C---:B------:R-:W-:Y:S01]  /*99b0*/  FMUL.FTZ R5, R72.reuse, c[0x0][0x2d0] ;  /* 0x0000b40048057a20 */ /* 0x040fe20000410000 */
[----:B------:R-:W-:Y:S01]  /*99c0*/  FSETP.NEU.FTZ.AND P2, PT, R72, -INF , PT ;  /* 0xff8000004800780b */ /* 0x000fe20003f5d000 */
[----:B------:R-:W1:Y:S01]  /*99d0*/  SHFL.BFLY PT, R7, R4, 0x1, 0x1f ;  /* 0x0c201f0004077f89 */ /* 0x000e6200000e0000 */
[----:B------:R-:W-:Y:S02]  /*99e0*/  FSEL R74, R9, -INF , P0 ;  /* 0xff800000094a7808 */ /* 0x000fe40000000000 */
[----:B------:R-:W-:Y:S02]  /*99f0*/  FSEL R152, R5, RZ, P2 ;  /* 0x000000ff05987208 */ /* 0x000fe40001000000 */
[----:B------:R-:W-:Y:S02]  /*9a00*/  FMNMX.FTZ R0, R74, R0, !PT ;  /* 0x000000004a007209 */ /* 0x000fe40007810000 */
[----:B------:R-:W-:Y:S01]  /*9a10*/  ISETP.GT.AND P5, PT, R188, R218, PT ;  /* 0x000000dabc00720c */ /* 0x000fe20003fa4270 */
[----:B------:R-:W-:Y:S01]  /*9a20*/  FFMA.FTZ R5, R14, c[0x0][0x2d0], -R152 ;  /* 0x0000b4000e057a23 */ /* 0x000fe20000010898 */
[----:B------:R-:W-:Y:S01]  /*9a30*/  IADD3 R212, R188, -0x1, RZ ;  /* 0xffffffffbcd47810 */ /* 0x000fe20007ffe0ff */
[----:B------:R-:W4:Y:S02]  /*9a40*/  SHFL.BFLY PT, R2, R0, 0x2, 0x1f ;  /* 0x0c401f0000027f89 */ /* 0x000f2400000e0000 */
[----:B------:R5:W-:Y:S01]  /*9a50*/  MUFU.EX2 R243, R5 ;  /* 0x0000000500f37308 */ /* 0x000be20000000800 */
[--C-:B--2---:R-:W-:Y:S01]  /*9a60*/  FFMA.FTZ R6, R12, c[0x0][0x2d0], -R75.reuse ;  /* 0x0000b4000c067a23 */ /* 0x104fe2000001084b */
[----:B---3--:R-:W-:Y:S06]  /*9a70*/  F2FP.BF16.PACK_AB R76, R186, R190 ;  /* 0x000000beba4c723e */ /* 0x008fec00000010ff */
[----:B------:R-:W-:Y:S01]  /*9a80*/  @P5 IMAD.MOV.U32 R11, RZ, RZ, c[0x0][0x1e0] ;  /* 0x00007800ff0b5624 */ /* 0x000fe200078e00ff */
[----:B------:R-:W-:Y:S01]  /*9a90*/  @P5 MOV R10, c[0x0][0x1e4] ;  /* 0x00007900000a5a02 */ /* 0x000fe20000000f00 */
[----:B------:R2:W-:Y:S01]  /*9aa0*/  MUFU.EX2 R185, R6 ;  /* 0x0000000600b97308 */ /* 0x0005e20000000800 */
[----:B------:R-:W-:Y:S01]  /*9ab0*/  FFMA.FTZ R12, R29, c[0x0][0x2d0], -R75 ;  /* 0x0000b4001d0c7a23 */ /* 0x000fe2000001084b */
[----:B-1----:R-:W-:Y:S02]  /*9ac0*/  FMNMX.FTZ R71, R4, R7, !PT ;  /* 0x0000000704477209 */ /* 0x002fe40007810000 */
[----:B------:R-:W-:Y:S02]  /*9ad0*/  @P5 SHF.L.U64.HI R10, R11, 0x5, R10 ;  /* 0x000000050b0a5819 */ /* 0x000fe4000001020a */
[C---:B------:R-:W-:Y:S01]  /*9ae0*/  FSETP.NEU.FTZ.AND P1, PT, R71.reuse, -INF , PT ;  /* 0xff8000004700780b */ /* 0x040fe20003f3d000 */
[----:B------:R-:W-:Y:S01]  /*9af0*/  FMUL.FTZ R4, R71, c[0x0][0x2d0] ;  /* 0x0000b40047047a20 */ /* 0x000fe20000410000 */
[----:B------:R-:W-:Y:S02]  /*9b00*/  @P5 SHF.L.U32 R11, R11, 0x5, RZ ;  /* 0x000000050b0b5819 */ /* 0x000fe400000006ff */
[----:B------:R-:W-:Y:S01]  /*9b10*/  MUFU.EX2 R233, R12 ;  /* 0x0000000c00e97308 */ /* 0x000fe20000000800 */
[----:B----4-:R-:W-:Y:S01]  /*9b20*/  FMNMX.FTZ R0, R0, R2, !PT ;  /* 0x0000000200007209 */ /* 0x010fe20007810000 */
[--C-:B-----5:R-:W-:Y:S01]  /*9b30*/  FFMA.FTZ R5, R15, c[0x0][0x2d0], -R152.reuse ;  /* 0x0000b4000f057a23 */ /* 0x120fe20000010898 */
[----:B------:R-:W-:Y:S03]  /*9b40*/  FSEL R153, R4, RZ, P1 ;  /* 0x000000ff04997208 */ /* 0x000fe60000800000 */
[----:B------:R-:W1:Y:S04]  /*9b50*/  SHFL.BFLY PT, R2, R0, 0x1, 0x1f ;  /* 0x0c201f0000027f89 */ /* 0x000e6800000e0000 */
[----:B------:R3:W4:Y:S01]  /*9b60*/  MUFU.EX2 R244, R5 ;  /* 0x0000000500f47308 */ /* 0x0007220000000800 */
[--C-:B------:R-:W-:Y:S02]  /*9b70*/  FFMA.FTZ R7, R18, c[0x0][0x2d0], -R153.reuse ;  /* 0x0000b40012077a23 */ /* 0x100fe40000010899 */
[----:B------:R-:W-:Y:S02]  /*9b80*/  FFMA.FTZ R8, R19, c[0x0][0x2d0], -R153 ;  /* 0x0000b40013087a23 */ /* 0x000fe40000010899 */
[----:B--2---:R-:W-:Y:S05]  /*9b90*/  FFMA.FTZ R6, R13, c[0x0][0x2d0], -R75 ;  /* 0x0000b4000d067a23 */ /* 0x004fea000001084b */
[----:B------:R2:W-:Y:S10]  /*9ba0*/  MUFU.EX2 R231, R7 ;  /* 0x0000000700e77308 */ /* 0x0005f40000000800 */
[----:B------:R5:W5:Y:S01]  /*9bb0*/  MUFU.EX2 R187, R6 ;  /* 0x0000000600bb7308 */ /* 0x000b620000000800 */
[----:B-1----:R-:W-:Y:S01]  /*9bc0*/  FMNMX.FTZ R70, R0, R2, !PT ;  /* 0x0000000200467209 */ /* 0x002fe20007810000 */
[--C-:B------:R-:W-:Y:S02]  /*9bd0*/  FFMA.FTZ R0, R20, c[0x0][0x2d0], -R153.reuse ;  /* 0x0000b40014007a23 */ /* 0x100fe40000010899 */
[----:B---3--:R-:W-:Y:S01]  /*9be0*/  FFMA.FTZ R5, R16, c[0x0][0x2d0], -R152 ;  /* 0x0000b40010057a23 */ /* 0x008fe20000010898 */
[----:B----4-:R-:W-:Y:S01]  /*9bf0*/  F2FP.BF16.PACK_AB R77, R244, R243 ;  /* 0x000000f3f44d723e */ /* 0x010fe200000010ff */
[----:B------:R-:W-:Y:S04]  /*9c00*/  FFMA.FTZ R2, R21, c[0x0][0x2d0], -R153 ;  /* 0x0000b40015027a23 */ /* 0x000fe80000010899 */
[----:B------:R-:W1:Y:S01]  /*9c10*/  MUFU.EX2 R238, R8 ;  /* 0x0000000800ee7308 */ /* 0x000e620000000800 */
[----:B--2---:R-:W-:Y:S09]  /*9c20*/  @P5 MOV R7, R215 ;  /* 0x000000d700075202 */ /* 0x004ff20000000f00 */
[----:B------:R2:W-:Y:S01]  /*9c30*/  MUFU.EX2 R43, R5 ;  /* 0x00000005002b7308 */ /* 0x0005e20000000800 */
[----:B-----5:R-:W-:Y:S02]  /*9c40*/  @P5 SHF.R.S32.HI R6, RZ, 0x1f, R212 ;  /* 0x0000001fff065819 */ /* 0x020fe400000114d4 */
[----:B------:R-:W-:Y:S03]  /*9c50*/  F2FP.BF16.PACK_AB R78, R187, R185 ;  /* 0x000000b9bb4e723e */ /* 0x000fe600000010ff */
[----:B------:R-:W-:Y:S04]  /*9c60*/  @P5 IMAD R6, R6, c[0x0][0x1e0], RZ ;  /* 0x0000780006065a24 */ /* 0x000fe800078e02ff */
[----:B------:R3:W-:Y:S01]  /*9c70*/  MUFU.EX2 R237, R0 ;  /* 0x0000000000ed7308 */ /* 0x0007e20000000800 */
[----:B------:R-:W-:Y:S01]  /*9c80*/  @P5 IMAD R6, R212, c[0x0][0x1e4], R6 ;  /* 0x00007900d4065a24 */ /* 0x000fe200078e0206 */
[----:B-1----:R-:W-:Y:S08]  /*9c90*/  F2FP.BF16.PACK_AB R64, R238, R231 ;  /* 0x000000e7ee40723e */ /* 0x002ff000000010ff */
[----:B------:R1:W4:Y:S01]  /*9ca0*/  MUFU.EX2 R242, R2 ;  /* 0x0000000200f27308 */ /* 0x0003220000000800 */
[----:B--2---:R-:W-:Y:S09]  /*9cb0*/  FFMA.FTZ R5, R17, c[0x0][0x2d0], -R152 ;  /* 0x0000b40011057a23 */ /* 0x004ff20000010898 */
[----:B------:R2:W5:Y:S01]  /*9cc0*/  MUFU.EX2 R40, R5 ;  /* 0x0000000500287308 */ /* 0x0005620000000800 */
[----:B---3--:R-:W-:Y:S02]  /*9cd0*/  FMUL.FTZ R0, R70, c[0x0][0x2d0] ;  /* 0x0000b40046007a20 */ /* 0x008fe40000410000 */
[----:B-1----:R-:W-:Y:S01]  /*9ce0*/  FFMA.FTZ R2, R28, c[0x0][0x2d0], -R75 ;  /* 0x0000b4001c027a23 */ /* 0x002fe2000001084b */
[----:B----4-:R-:W-:Y:S06]  /*9cf0*/  F2FP.BF16.PACK_AB R66, R242, R237 ;  /* 0x000000edf242723e */ /* 0x010fec00000010ff */
[----:B------:R1:W-:Y:S01]  /*9d00*/  MUFU.EX2 R236, R2 ;  /* 0x0000000200ec7308 */ /* 0x0003e20000000800 */
[----:B--2---:R-:W-:Y:S01]  /*9d10*/  @P5 IMAD.WIDE.U32 R4, R212, c[0x0][0x1e0], RZ ;  /* 0x00007800d4045a25 */ /* 0x004fe200078e00ff */
[----:B-----5:R-:W-:Y:S04]  /*9d20*/  F2FP.BF16.PACK_AB R79, R40, R43 ;  /* 0x0000002b284f723e */ /* 0x020fe800000010ff */
[----:B------:R-:W-:Y:S01]  /*9d30*/  @P5 IADD3 R5, R5, R6, RZ ;  /* 0x0000000605055210 */ /* 0x000fe20007ffe0ff */
[----:B------:R-:W-:Y:S04]  /*9d40*/  @P5 IMAD.MOV.U32 R6, RZ, RZ, R216 ;  /* 0x000000ffff065224 */ /* 0x000fe800078e00d8 */
[----:B------:R-:W-:Y:S04]  /*9d50*/  @P5 IMAD.WIDE.U32 R6, R4, 0x50, R6 ;  /* 0x0000005004065825 */ /* 0x000fe800078e0006 */
[----:B------:R-:W-:Y:S01]  /*9d60*/  @P5 IMAD R5, R5, 0x50, RZ ;  /* 0x0000005005055824 */ /* 0x000fe200078e02ff */
[----:B------:R-:W-:Y:S03]  /*9d70*/  @P5 LEA R4, P0, R6, c[0x0][0x1c8], 0x1 ;  /* 0x0000720006045a11 */ /* 0x000fe600078008ff */
[----:B------:R-:W-:Y:S02]  /*9d80*/  @P5 IMAD.IADD R5, R7, 0x1, R5 ;  /* 0x0000000107055824 */ /* 0x000fe400078e0205 */
[----:B-1----:R-:W-:Y:S03]  /*9d90*/  FFMA.FTZ R2, R30, c[0x0][0x2d0], -R152 ;  /* 0x0000b4001e027a23 */ /* 0x002fe60000010898 */
[----:B------:R-:W-:Y:S01]  /*9da0*/  @P5 LEA.HI.X R5, R6, c[0x0][0x1cc], R5, 0x1, P0 ;  /* 0x0000730006055a11 */ /* 0x000fe200000f0c05 */
[----:B------:R-:W-:Y:S01]  /*9db0*/  MUFU.EX2 R227, R2 ;  /* 0x0000000200e37308 */ /* 0x000fe20000000800 */
[----:B------:R-:W-:Y:S03]  /*9dc0*/  @P5 IADD3 R6, P0, R4, R11, RZ ;  /* 0x0000000b04065210 */ /* 0x000fe60007f1e0ff */
[----:B------:R1:W-:Y:S02]  /*9dd0*/  @P5 LDGSTS.E.BYPASS.LTC128B.128 [R213+0x2900], [R4.64], !P6 ;  /* 0x0290000004d55fae */ /* 0x0003e4000f101d48 */
[----:B------:R-:W-:Y:S01]  /*9de0*/  @P5 IMAD.X R7, R5, 0x1, R10, P0 ;  /* 0x0000000105075824 */ /* 0x000fe200000e060a */
[----:B------:R-:W-:Y:S04]  /*9df0*/  FSETP.NEU.FTZ.AND P0, PT, R70, -INF , PT ;  /* 0xff8000004600780b */ /* 0x000fe80003f1d000 */
[----:B------:R-:W-:Y:S01]  /*9e00*/  FSEL R154, R0, RZ, P0 ;  /* 0x000000ff009a7208 */ /* 0x000fe20000000000 */
[----:B------:R2:W-:Y:S04]  /*9e10*/  @P5 LDGSTS.E.BYPASS.LTC128B.128 [R213+0x3100], [R6.64], !P6 ;  /* 0x0310000006d55fae */ /* 0x0005e8000f101d48 */
[--C-:B------:R-:W-:Y:S04]  /*9e20*/  FFMA.FTZ R0, R22, c[0x0][0x2d0], -R154.reuse ;  /* 0x0000b40016007a23 */ /* 0x100fe8000001089a */
[----:B------:R3:W-:Y:S02]  /*9e30*/  MUFU.EX2 R223, R0 ;  /* 0x0000000000df7308 */ /* 0x0007e40000000800 */
[--C-:B---3--:R-:W-:Y:S08]  /*9e40*/  FFMA.FTZ R0, R23, c[0x0][0x2d0], -R154.reuse ;  /* 0x0000b40017007a23 */ /* 0x108ff0000001089a */
        /* <DEDUP_REMOVED lines=8> */
[----:B------:R3:W-:Y:S02]  /*9ed0*/  MUFU.EX2 R239, R0 ;  /* 0x0000000000ef7308 */ /* 0x0007e40000000800 */
[----:B---3--:R-:W-:Y:S08]  /*9ee0*/  FFMA.FTZ R0, R25, c[0x0][0x2d0], -R75 ;  /* 0x0000b40019007a23 */ /* 0x008ff0000001084b */
[----:B------:R3:W-:Y:S02]  /*9ef0*/  MUFU.EX2 R241, R0 ;  /* 0x0000000000f17308 */ /* 0x0007e40000000800 */
[----:B---3--:R-:W-:Y:S02]  /*9f00*/  FSEL R0, R73, RZ, P3 ;  /* 0x000000ff49007208 */ /* 0x008fe40001800000 */
[-C--:B------:R-:W-:Y:S03]  /*9f10*/  @P5 IADD3 R8, P3, R6, R11.reuse, RZ ;  /* 0x0000000b06085210 */ /* 0x080fe60007f7e0ff */
[----:B------:R-:W-:Y:S01]  /*9f20*/  FADD.FTZ R2, -R0, R3 ;  /* 0x0000000300027221 */ /* 0x000fe20000010100 */
[----:B------:R-:W-:Y:S02]  /*9f30*/  FSEL R0, R72, RZ, P2 ;  /* 0x000000ff48007208 */ /* 0x000fe40001000000 */
[-C--:B------:R-:W-:Y:S01]  /*9f40*/  @P5 IADD3.X R9, R7, R10.reuse, RZ, P3, !PT ;  /* 0x0000000a07095210 */ /* 0x080fe20001ffe4ff */
[----:B------:R-:W-:Y:S01]  /*9f50*/  FMUL.FTZ R2, R2, c[0x0][0x2d0] ;  /* 0x0000b40002027a20 */ /* 0x000fe20000410000 */
[-C--:B-1----:R-:W-:Y:S01]  /*9f60*/  @P5 IADD3 R4, P2, R8, R11.reuse, RZ ;  /* 0x0000000b08045210 */ /* 0x082fe20007f5e0ff */
[----:B------:R-:W-:Y:S02]  /*9f70*/  FADD.FTZ R0, -R0, R84 ;  /* 0x0000005400007221 */ /* 0x000fe40000010100 */
[----:B------:R1:W3:Y:S01]  /*9f80*/  MUFU.EX2 R69, R2 ;  /* 0x0000000200457308 */ /* 0x0002e20000000800 */
[----:B------:R4:W-:Y:S01]  /*9f90*/  @P5 LDGSTS.E.BYPASS.LTC128B.128 [R213+0x3900], [R8.64], !P6 ;  /* 0x0390000008d55fae */ /* 0x0009e2000f101d48 */
[----:B------:R-:W-:Y:S01]  /*9fa0*/  FMUL.FTZ R0, R0, c[0x0][0x2d0] ;  /* 0x0000b40000007a20 */ /* 0x000fe20000410000 */
[----:B--2---:R-:W-:Y:S01]  /*9fb0*/  @P5 IADD3 R6, P3, R4, R11, RZ ;  /* 0x0000000b04065210 */ /* 0x004fe20007f7e0ff */
[----:B------:R-:W-:Y:S05]  /*9fc0*/  @P5 IMAD.X R5, R9, 0x1, R10, P2 ;  /* 0x0000000109055824 */ /* 0x000fea00010e060a */
[----:B------:R2:W-:Y:S01]  /*9fd0*/  @P5 LDGSTS.E.BYPASS.LTC128B.128 [R213+0x4100], [R4.64], !P6 ;  /* 0x0410000004d55fae */ /* 0x0005e2000f101d48 */
[----:B------:R5:W2:Y:S01]  /*9fe0*/  MUFU.EX2 R68, R0 ;  /* 0x0000000000447308 */ /* 0x000aa20000000800 */
[----:B------:R-:W-:Y:S06]  /*9ff0*/  @P5 IADD3.X R7, R5, R10, RZ, P3, !PT ;  /* 0x0000000a05075210 */ /* 0x000fec0001ffe4ff */
[----:B------:R4:W-:Y:S01]  /*a000*/  @P5 LDGSTS.E.BYPASS.LTC128B.128 [R213+0x4900], [R6.64], !P6 ;  /* 0x0490000006d55fae */ /* 0x0009e2000f101d48 */
[----:B-1----:R-:W-:Y:S07]  /*a010*/  FSEL R2, R71, RZ, P1 ;  /* 0x000000ff47027208 */ /* 0x002fee0000800000 */
[----:B------:R-:W1:Y:S01]  /*a020*/  LDSM.16.MT88.4 R20, [R197] ;  /* 0x00000000c514783b */ /* 0x000e620000004200 */
[C---:B---3--:R-:W-:Y:S02]  /*a030*/  FMUL.FTZ R16, R69.reuse, R100 ;  /* 0x0000006445107220 */ /* 0x048fe40000410000 */
[C---:B------:R-:W-:Y:S02]  /*a040*/  FMUL.FTZ R17, R69.reuse, R101 ;  /* 0x0000006545117220 */ /* 0x040fe40000410000 */
[C---:B------:R-:W-:Y:S02]  /*a050*/  FMUL.FTZ R32, R69.reuse, R116 ;  /* 0x0000007445207220 */ /* 0x040fe40000410000 */
[C---:B------:R-:W-:Y:S01]  /*a060*/  FMUL.FTZ R33, R69.reuse, R117 ;  /* 0x0000007545217220 */ /* 0x040fe20000410000 */
[----:B------:R-:W3:Y:S01]  /*a070*/  LDSM.16.MT88.4 R36, [R201] ;  /* 0x00000000c924783b */ /* 0x000ee20000004200 */
[----:B-----5:R-:W-:Y:S01]  /*a080*/  FADD.FTZ R0, -R2, R85 ;  /* 0x0000005502007221 */ /* 0x020fe20000010100 */
[----:B------:R-:W-:Y:S01]  /*a090*/  FSEL R2, R70, RZ, P0 ;  /* 0x000000ff46027208 */ /* 0x000fe20000000000 */
[C---:B--2---:R-:W-:Y:S02]  /*a0a0*/  FMUL.FTZ R4, R69.reuse, R88 ;  /* 0x0000005845047220 */ /* 0x044fe40000410000 */
[----:B------:R-:W-:Y:S02]  /*a0b0*/  FMUL.FTZ R0, R0, c[0x0][0x2d0] ;  /* 0x0000b40000007a20 */ /* 0x000fe40000410000 */
[----:B------:R-:W-:Y:S01]  /*a0c0*/  FMUL.FTZ R5, R69, R89 ;  /* 0x0000005945057220 */ /* 0x000fe20000410000 */
[----:B------:R-:W2:Y:S01]  /*a0d0*/  LDSM.16.MT88.4 R52, [R198] ;  /* 0x00000000c634783b */ /* 0x000ea20000004200 */
[----:B------:R5:W3:Y:S01]  /*a0e0*/  MUFU.EX2 R3, R0 ;  /* 0x0000000000037308 */ /* 0x000ae20000000800 */
[C---:B------:R-:W-:Y:S02]  /*a0f0*/  FMUL.FTZ R18, R68.reuse, R102 ;  /* 0x0000006644127220 */ /* 0x040fe40000410000 */
[C---:B----4-:R-:W-:Y:S02]  /*a100*/  FMUL.FTZ R6, R68.reuse, R90 ;  /* 0x0000005a44067220 */ /* 0x050fe40000410000 */
[C---:B------:R-:W-:Y:S02]  /*a110*/  FMUL.FTZ R7, R68.reuse, R91 ;  /* 0x0000005b44077220 */ /* 0x040fe40000410000 */
[----:B------:R-:W4:Y:S01]  /*a120*/  LDSM.16.MT88.4 R80, [R200] ;  /* 0x00000000c850783b */ /* 0x000f220000004200 */
[C---:B------:R-:W-:Y:S02]  /*a130*/  FMUL.FTZ R19, R68.reuse, R103 ;  /* 0x0000006744137220 */ /* 0x040fe40000410000 */
[C---:B------:R-:W-:Y:S02]  /*a140*/  FMUL.FTZ R50, R68.reuse, R134 ;  /* 0x0000008644327220 */ /* 0x040fe40000410000 */
[----:B------:R-:W-:Y:S03]  /*a150*/  FMUL.FTZ R51, R68, R135 ;  /* 0x0000008744337220 */ /* 0x000fe60000410000 */
[----:B------:R-:W-:Y:S01]  /*a160*/  LDSM.16.MT88.4 R88, [R201+0x800] ;  /* 0x00080000c958783b */ /* 0x000fe20000004200 */
[-C--:B-1----:R-:W-:Y:S07]  /*a170*/  HMMA.16816.F32.BF16 R4, R76, R20.reuse, R4 ;  /* 0x000000144c04723c */ /* 0x082fee0000041804 */
[----:B------:R-:W-:Y:S01]  /*a180*/  LDSM.16.MT88.4 R100, [R197+0x2000] ;  /* 0x00200000c564783b */ /* 0x000fe20000004200 */
[----:B-----5:R-:W-:Y:S04]  /*a190*/  FADD.FTZ R0, -R2, R86 ;  /* 0x0000005602007221 */ /* 0x020fe80000010100 */
[--C-:B------:R-:W-:Y:S02]  /*a1a0*/  FFMA.FTZ R2, R31, c[0x0][0x2d0], -R152.reuse ;  /* 0x0000b4001f027a23 */ /* 0x100fe40000010898 */
[----:B------:R-:W-:Y:S01]  /*a1b0*/  FMUL.FTZ R0, R0, c[0x0][0x2d0] ;  /* 0x0000b40000007a20 */ /* 0x000fe20000410000 */
[----:B------:R-:W1:Y:S01]  /*a1c0*/  LDSM.16.MT88.4 R84, [R197+0x800] ;  /* 0x00080000c554783b */ /* 0x000e620000004200 */
[----:B------:R5:W-:Y:S01]  /*a1d0*/  MUFU.EX2 R222, R2 ;  /* 0x0000000200de7308 */ /* 0x000be20000000800 */
[C---:B---3--:R-:W-:Y:S02]  /*a1e0*/  FMUL.FTZ R8, R3.reuse, R92 ;  /* 0x0000005c03087220 */ /* 0x048fe40000410000 */
[C---:B------:R-:W-:Y:S02]  /*a1f0*/  FMUL.FTZ R9, R3.reuse, R93 ;  /* 0x0000005d03097220 */ /* 0x040fe40000410000 */
[C---:B------:R-:W-:Y:S01]  /*a200*/  FMUL.FTZ R24, R3.reuse, R108 ;  /* 0x0000006c03187220 */ /* 0x040fe20000410000 */
[----:B------:R-:W-:Y:S01]  /*a210*/  MOV R108, R190 ;  /* 0x000000be006c7202 */ /* 0x000fe20000000f00 */
[C---:B------:R-:W-:Y:S01]  /*a220*/  FMUL.FTZ R12, R3.reuse, R96 ;  /* 0x00000060030c7220 */ /* 0x040fe20000410000 */
[----:B------:R-:W0:Y:S01]  /*a230*/  LDGDEPBAR ;  /* 0x00000000000079af */ /* 0x000e220000000000 */
[C---:B------:R-:W-:Y:S01]  /*a240*/  FMUL.FTZ R13, R3.reuse, R97 ;  /* 0x00000061030d7220 */ /* 0x040fe20000410000 */
[----:B------:R-:W3:Y:S01]  /*a250*/  MUFU.EX2 R0, R0 ;  /* 0x0000000000007308 */ /* 0x000ee20000000800 */
[----:B------:R-:W-:Y:S01]  /*a260*/  MOV R97, R186 ;  /* 0x000000ba00617202 */ /* 0x000fe20000000f00 */
[----:B------:R-:W-:Y:S02]  /*a270*/  IMAD.MOV.U32 R96, RZ, RZ, R185 ;  /* 0x000000ffff607224 */ /* 0x000fe400078e00b9 */
[C---:B------:R-:W-:Y:S02]  /*a280*/  FMUL.FTZ R25, R3.reuse, R109 ;  /* 0x0000006d03197220 */ /* 0x040fe40000410000 */
[C---:B------:R-:W-:Y:S02]  /*a290*/  FMUL.FTZ R28, R3.reuse, R112 ;  /* 0x00000070031c7220 */ /* 0x040fe40000410000 */
[C---:B------:R-:W-:Y:S02]  /*a2a0*/  FMUL.FTZ R29, R3.reuse, R113 ;  /* 0x00000071031d7220 */ /* 0x040fe40000410000 */
[----:B------:R-:W-:Y:S02]  /*a2b0*/  FMUL.FTZ R61, R3, R145 ;  /* 0x00000091033d7220 */ /* 0x000fe40000410000 */
[--C-:B-----5:R-:W-:Y:S02]  /*a2c0*/  FFMA.FTZ R2, R34, c[0x0][0x2d0], -R152.reuse ;  /* 0x0000b40022027a23 */ /* 0x120fe40000010898 */
[----:B------:R-:W-:Y:S02]  /*a2d0*/  FMUL.FTZ R34, R68, R118 ;  /* 0x0000007644227220 */ /* 0x000fe40000410000 */
[----:B------:R5:W-:Y:S01]  /*a2e0*/  MUFU.EX2 R221, R2 ;  /* 0x0000000200dd7308 */ /* 0x000be20000000800 */
[C---:B---3--:R-:W-:Y:S02]  /*a2f0*/  FMUL.FTZ R10, R0.reuse, R94 ;  /* 0x0000005e000a7220 */ /* 0x048fe40000410000 */
[C---:B------:R-:W-:Y:S02]  /*a300*/  FMUL.FTZ R11, R0.reuse, R95 ;  /* 0x0000005f000b7220 */ /* 0x040fe40000410000 */
[----:B------:R-:W3:Y:S01]  /*a310*/  LDSM.16.MT88.4 R92, [R198+0x800] ;  /* 0x00080000c65c783b */ /* 0x000ee20000004200 */
[C---:B------:R-:W-:Y:S02]  /*a320*/  FMUL.FTZ R14, R0.reuse, R98 ;  /* 0x00000062000e7220 */ /* 0x040fe40000410000 */
[C---:B------:R-:W-:Y:S02]  /*a330*/  FMUL.FTZ R15, R0.reuse, R99 ;  /* 0x00000063000f7220 */ /* 0x040fe40000410000 */
[C---:B------:R-:W-:Y:S04]  /*a340*/  HMMA.16816.F32.BF16 R8, R64.reuse, R20, R8 ;  /* 0x000000144008723c */ /* 0x040fe80000041808 */
[C---:B------:R-:W-:Y:S02]  /*a350*/  FMUL.FTZ R26, R0.reuse, R110 ;  /* 0x0000006e001a7220 */ /* 0x040fe40000410000 */
[----:B------:R-:W-:Y:S02]  /*a360*/  FMUL.FTZ R27, R0, R111 ;  /* 0x0000006f001b7220 */ /* 0x000fe40000410000 */
[-C--:B------:R-:W-:Y:S04]  /*a370*/  HMMA.16816.F32.BF16 R12, R64, R22.reuse, R12 ;  /* 0x00000016400c723c */ /* 0x080fe8000004180c */
[----:B-----5:R-:W-:Y:S02]  /*a380*/  FFMA.FTZ R2, R35, c[0x0][0x2d0], -R152 ;  /* 0x0000b40023027a23 */ /* 0x020fe40000010898 */
[----:B------:R-:W-:Y:S01]  /*a390*/  FMUL.FTZ R21, R69, R105 ;  /* 0x0000006945157220 */ /* 0x000fe20000410000 */
[----:B------:R-:W-:Y:S01]  /*a3a0*/  MOV R105, R40 ;  /* 0x0000002800697202 */ /* 0x000fe20000000f00 */
[C---:B------:R-:W-:Y:S01]  /*a3b0*/  HMMA.16816.F32.BF16 R16, R76.reuse, R22, R16 ;  /* 0x000000164c10723c */ /* 0x040fe20000041810 */
[----:B------:R5:W-:Y:S03]  /*a3c0*/  MUFU.EX2 R220, R2 ;  /* 0x0000000200dc7308 */ /* 0x000be60000000800 */
[----:B------:R-:W-:Y:S02]  /*a3d0*/  FMUL.FTZ R40, R3, R124 ;  /* 0x0000007c03287220 */ /* 0x000fe40000410000 */
[----:B------:R-:W-:Y:S02]  /*a3e0*/  FMUL.FTZ R20, R69, R104 ;  /* 0x0000006845147220 */ /* 0x000fe40000410000 */
[C---:B------:R-:W-:Y:S04]  /*a3f0*/  FMUL.FTZ R22, R68.reuse, R106 ;  /* 0x0000006a44167220 */ /* 0x040fe80000410000 */
[----:B------:R-:W-:Y:S02]  /*a400*/  IMAD.MOV.U32 R106, RZ, RZ, R187 ;  /* 0x000000ffff6a7224 */ /* 0x000fe400078e00bb */
[C---:B------:R-:W-:Y:S02]  /*a410*/  FMUL.FTZ R23, R68.reuse, R107 ;  /* 0x0000006b44177220 */ /* 0x040fe40000410000 */
[----:B------:R-:W3:Y:S01]  /*a420*/  LDL.LU R107, [R1+0x14] ;  /* 0x00001400016b7983 */ /* 0x000ee20000300800 */
[----:B------:R-:W-:Y:S02]  /*a430*/  FMUL.FTZ R35, R68, R119 ;  /* 0x0000007744237220 */ /* 0x000fe40000410000 */
[C---:B------:R-:W-:Y:S01]  /*a440*/  FMUL.FTZ R30, R0.reuse, R114 ;  /* 0x00000072001e7220 */ /* 0x040fe20000410000 */
[----:B------:R-:W-:Y:S01]  /*a450*/  LDSM.16.MT88.4 R116, [R201+0x2000] ;  /* 0x00200000c974783b */ /* 0x000fe20000004200 */
[-C--:B------:R-:W-:Y:S03]  /*a460*/  HMMA.16816.F32.BF16 R20, R76, R36.reuse, R20 ;  /* 0x000000244c14723c */ /* 0x080fe60000041814 */
[C---:B------:R-:W-:Y:S02]  /*a470*/  FMUL.FTZ R31, R0.reuse, R115 ;  /* 0x00000073001f7220 */ /* 0x040fe40000410000 */
[--C-:B-----5:R-:W-:Y:S02]  /*a480*/  FFMA.FTZ R2, R41, c[0x0][0x2d0], -R153.reuse ;  /* 0x0000b40029027a23 */ /* 0x120fe40000010899 */
[----:B------:R-:W5:Y:S01]  /*a490*/  LDL.LU R104, [R1+0x18] ;  /* 0x0000180001687983 */ /* 0x000f620000300800 */
[C---:B------:R-:W-:Y:S01]  /*a4a0*/  HMMA.16816.F32.BF16 R24, R64.reuse, R36, R24 ;  /* 0x000000244018723c */ /* 0x040fe20000041818 */
[----:B------:R1:W-:Y:S02]  /*a4b0*/  MUFU.EX2 R219, R2 ;  /* 0x0000000200db7308 */ /* 0x0003e40000000800 */
[----:B------:R-:W3:Y:S01]  /*a4c0*/  LDL.LU R99, [R1+0x1c] ;  /* 0x00001c0001637983 */ /* 0x000ee20000300800 */
[----:B------:R-:W-:Y:S02]  /*a4d0*/  FMUL.FTZ R41, R3, R125 ;  /* 0x0000007d03297220 */ /* 0x000fe40000410000 */
[C---:B------:R-:W-:Y:S01]  /*a4e0*/  FMUL.FTZ R59, R0.reuse, R143 ;  /* 0x0000008f003b7220 */ /* 0x040fe20000410000 */
[----:B------:R-:W5:Y:S01]  /*a4f0*/  LDL.LU R98, [R1+0x20] ;  /* 0x0000200001627983 */ /* 0x000f620000300800 */
[-C--:B------:R-:W-:Y:S04]  /*a500*/  HMMA.16816.F32.BF16 R28, R64, R38.reuse, R28 ;  /* 0x00000026401c723c */ /* 0x080fe8000004181c */
[C---:B------:R-:W-:Y:S02]  /*a510*/  FMUL.FTZ R36, R69.reuse, R120 ;  /* 0x0000007845247220 */ /* 0x040fe40000410000 */
[C---:B------:R-:W-:Y:S01]  /*a520*/  FMUL.FTZ R37, R69.reuse, R121 ;  /* 0x0000007945257220 */ /* 0x040fe20000410000 */
[----:B------:R-:W-:Y:S01]  /*a530*/  MOV R121, R106 ;  /* 0x0000006a00797202 */ /* 0x000fe20000000f00 */
[C---:B------:R-:W-:Y:S04]  /*a540*/  HMMA.16816.F32.BF16 R32, R76.reuse, R38, R32 ;  /* 0x000000264c20723c */ /* 0x040fe80000041820 */
[C---:B------:R-:W-:Y:S02]  /*a550*/  FMUL.FTZ R58, R0.reuse, R142 ;  /* 0x0000008e003a7220 */ /* 0x040fe40000410000 */
[----:B------:R-:W-:Y:S02]  /*a560*/  FMUL.FTZ R62, R0, R146 ;  /* 0x00000092003e7220 */ /* 0x000fe40000410000 */
[----:B------:R-:W-:Y:S02]  /*a570*/  FMUL.FTZ R39, R68, R123 ;  /* 0x0000007b44277220 */ /* 0x000fe40000410000 */
[----:B------:R-:W5:Y:S02]  /*a580*/  LDL R123, [R1+0x4] ;  /* 0x00000400017b7983 */ /* 0x000f640000100800 */
[----:B-1----:R-:W-:Y:S02]  /*a590*/  FFMA.FTZ R2, R42, c[0x0][0x2d0], -R153 ;  /* 0x0000b4002a027a23 */ /* 0x002fe40000010899 */
[----:B------:R-:W-:Y:S01]  /*a5a0*/  FMUL.FTZ R38, R68, R122 ;  /* 0x0000007a44267220 */ /* 0x000fe20000410000 */
[----:B------:R-:W-:Y:S01]  /*a5b0*/  MOV R122, R43 ;  /* 0x0000002b007a7202 */ /* 0x000fe20000000f00 */
[----:B------:R1:W1:Y:S01]  /*a5c0*/  MUFU.EX2 R218, R2 ;  /* 0x0000000200da7308 */ /* 0x0002620000000800 */
[C---:B------:R-:W-:Y:S02]  /*a5d0*/  FMUL.FTZ R42, R0.reuse, R126 ;  /* 0x0000007e002a7220 */ /* 0x040fe40000410000 */
[C---:B------:R-:W-:Y:S02]  /*a5e0*/  FMUL.FTZ R43, R0.reuse, R127 ;  /* 0x0000007f002b7220 */ /* 0x040fe40000410000 */
[-C--:B--2---:R-:W-:Y:S03]  /*a5f0*/  HMMA.16816.F32.BF16 R36, R76, R52.reuse, R36 ;  /* 0x000000344c24723c */ /* 0x084fe60000041824 */
[----:B------:R-:W-:Y:S02]  /*a600*/  FMUL.FTZ R63, R0, R147 ;  /* 0x00000093003f7220 */ /* 0x000fe40000410000 */
[----:B------:R-:W-:Y:S03]  /*a610*/  IMAD.MOV.U32 R120, RZ, RZ, R105 ;  /* 0x000000ffff787224 */ /* 0x000fe600078e0069 */
[C---:B------:R-:W-:Y:S07]  /*a620*/  HMMA.16816.F32.BF16 R40, R64.reuse, R52, R40 ;  /* 0x000000344028723c */ /* 0x040fee0000041828 */
[C---:B------:R-:W-:Y:S02]  /*a630*/  FMUL.FTZ R53, R69.reuse, R137 ;  /* 0x0000008945357220 */ /* 0x040fe40000410000 */
[----:B------:R-:W-:Y:S03]  /*a640*/  FMUL.FTZ R52, R69, R136 ;  /* 0x0000008845347220 */ /* 0x000fe60000410000 */
[--C-:B-1----:R-:W-:Y:S02]  /*a650*/  FFMA.FTZ R2, R44, c[0x0][0x2d0], -R153.reuse ;  /* 0x0000b4002c027a23 */ /* 0x102fe40000010899 */
[----:B------:R-:W-:Y:S02]  /*a660*/  FMUL.FTZ R44, R3, R128 ;  /* 0x00000080032c7220 */ /* 0x000fe40000410000 */
[----:B------:R1:W-:Y:S02]  /*a670*/  MUFU.EX2 R217, R2 ;  /* 0x0000000200d97308 */ /* 0x0003e40000000800 */
[----:B-1----:R-:W-:Y:S02]  /*a680*/  FFMA.FTZ R2, R45, c[0x0][0x2d0], -R153 ;  /* 0x0000b4002d027a23 */ /* 0x002fe40000010899 */
[----:B------:R-:W-:Y:S06]  /*a690*/  FMUL.FTZ R45, R3, R129 ;  /* 0x00000081032d7220 */ /* 0x000fec0000410000 */
[----:B------:R1:W-:Y:S02]  /*a6a0*/  MUFU.EX2 R216, R2 ;  /* 0x0000000200d87308 */ /* 0x0003e40000000800 */
[--C-:B-1----:R-:W-:Y:S02]  /*a6b0*/  FFMA.FTZ R2, R46, c[0x0][0x2d0], -R154.reuse ;  /* 0x0000b4002e027a23 */ /* 0x102fe4000001089a */
[C---:B------:R-:W-:Y:S06]  /*a6c0*/  FMUL.FTZ R46, R0.reuse, R130 ;  /* 0x00000082002e7220 */ /* 0x040fec0000410000 */
[----:B------:R1:W-:Y:S02]  /*a6d0*/  MUFU.EX2 R215, R2 ;  /* 0x0000000200d77308 */ /* 0x0003e40000000800 */
[--C-:B-1----:R-:W-:Y:S02]  /*a6e0*/  FFMA.FTZ R2, R47, c[0x0][0x2d0], -R154.reuse ;  /* 0x0000b4002f027a23 */ /* 0x102fe4000001089a */
[----:B------:R-:W-:Y:S06]  /*a6f0*/  FMUL.FTZ R47, R0, R131 ;  /* 0x00000083002f7220 */ /* 0x000fec0000410000 */
[----:B------:R1:W2:Y:S01]  /*a700*/  MUFU.EX2 R214, R2 ;  /* 0x0000000200d67308 */ /* 0x0002a20000000800 */
[-C--:B------:R-:W-:Y:S03]  /*a710*/  HMMA.16816.F32.BF16 R44, R64, R54.reuse, R44 ;  /* 0x00000036402c723c */ /* 0x080fe6000004182c */
[--C-:B-1----:R-:W-:Y:S02]  /*a720*/  FFMA.FTZ R2, R48, c[0x0][0x2d0], -R154.reuse ;  /* 0x0000b40030027a23 */ /* 0x102fe4000001089a */
[----:B------:R-:W-:Y:S04]  /*a730*/  FMUL.FTZ R48, R69, R132 ;  /* 0x0000008445307220 */ /* 0x000fe80000410000 */
[----:B------:R1:W-:Y:S03]  /*a740*/  MUFU.EX2 R124, R2 ;  /* 0x00000002007c7308 */ /* 0x0003e60000000800 */
[----:B-1----:R-:W-:Y:S02]  /*a750*/  FFMA.FTZ R2, R49, c[0x0][0x2d0], -R154 ;  /* 0x0000b40031027a23 */ /* 0x002fe4000001089a */
[----:B------:R-:W-:Y:S05]  /*a760*/  FMUL.FTZ R49, R69, R133 ;  /* 0x0000008545317220 */ /* 0x000fea0000410000 */
[----:B------:R1:W1:Y:S01]  /*a770*/  MUFU.EX2 R131, R2 ;  /* 0x0000000200837308 */ /* 0x0002620000000800 */
[----:B------:R-:W-:Y:S01]  /*a780*/  LDSM.16.MT88.4 R132, [R198+0x2000] ;  /* 0x00200000c684783b */ /* 0x000fe20000004200 */
[C---:B------:R-:W-:Y:S07]  /*a790*/  HMMA.16816.F32.BF16 R48, R76.reuse, R54, R48 ;  /* 0x000000364c30723c */ /* 0x040fee0000041830 */
[C---:B------:R-:W-:Y:S02]  /*a7a0*/  FMUL.FTZ R54, R68.reuse, R138 ;  /* 0x0000008a44367220 */ /* 0x040fe40000410000 */
[----:B------:R-:W-:Y:S07]  /*a7b0*/  FMUL.FTZ R55, R68, R139 ;  /* 0x0000008b44377220 */ /* 0x000fee0000410000 */
[-C--:B----4-:R-:W-:Y:S03]  /*a7c0*/  HMMA.16816.F32.BF16 R52, R76, R80.reuse, R52 ;  /* 0x000000504c34723c */ /* 0x090fe60000041834 */
[--C-:B-1----:R-:W-:Y:S02]  /*a7d0*/  FFMA.FTZ R2, R56, c[0x0][0x2d0], -R75.reuse ;  /* 0x0000b40038027a23 */ /* 0x102fe4000001084b */
[----:B------:R-:W-:Y:S02]  /*a7e0*/  FMUL.FTZ R56, R3, R140 ;  /* 0x0000008c03387220 */ /* 0x000fe40000410000 */
[----:B------:R1:W-:Y:S02]  /*a7f0*/  MUFU.EX2 R130, R2 ;  /* 0x0000000200827308 */ /* 0x0003e40000000800 */
[--C-:B-1----:R-:W-:Y:S03]  /*a800*/  FFMA.FTZ R2, R57, c[0x0][0x2d0], -R75.reuse ;  /* 0x0000b40039027a23 */ /* 0x102fe6000001084b */
[C---:B------:R-:W-:Y:S05]  /*a810*/  FMUL.FTZ R57, R3.reuse, R141 ;  /* 0x0000008d03397220 */ /* 0x040fea0000410000 */
[----:B------:R1:W4:Y:S02]  /*a820*/  MUFU.EX2 R190, R2 ;  /* 0x0000000200be7308 */ /* 0x0003240000000800 */
[C---:B------:R-:W-:Y:S07]  /*a830*/  HMMA.16816.F32.BF16 R56, R64.reuse, R80, R56 ;  /* 0x000000504038723c */ /* 0x040fee0000041838 */
[----:B------:R-:W-:Y:S02]  /*a840*/  F2FP.BF16.PACK_AB R80, R218, R219 ;  /* 0x000000dbda50723e */ /* 0x000fe400000010ff */
[----:B--2---:R-:W-:Y:S03]  /*a850*/  F2FP.BF16.PACK_AB R81, R214, R215 ;  /* 0x000000d7d651723e */ /* 0x004fe600000010ff */
[--C-:B-1----:R-:W-:Y:S02]  /*a860*/  FFMA.FTZ R2, R60, c[0x0][0x2d0], -R75.reuse ;  /* 0x0000b4003c027a23 */ /* 0x102fe4000001084b */
[----:B------:R-:W-:Y:S02]  /*a870*/  FMUL.FTZ R60, R3, R144 ;  /* 0x00000090033c7220 */ /* 0x000fe40000410000 */
[----:B------:R1:W-:Y:S05]  /*a880*/  MUFU.EX2 R187, R2 ;  /* 0x0000000200bb7308 */ /* 0x0003ea0000000800 */
[-C--:B------:R-:W-:Y:S07]  /*a890*/  HMMA.16816.F32.BF16 R60, R64, R82.reuse, R60 ;  /* 0x00000052403c723c */ /* 0x080fee000004183c */
[C---:B------:R-:W-:Y:S02]  /*a8a0*/  FMUL.FTZ R64, R69.reuse, R148 ;  /* 0x0000009445407220 */ /* 0x040fe40000410000 */
[C---:B------:R-:W-:Y:S03]  /*a8b0*/  FMUL.FTZ R65, R69.reuse, R149 ;  /* 0x0000009545417220 */ /* 0x040fe60000410000 */
[C---:B------:R-:W-:Y:S02]  /*a8c0*/  FMUL.FTZ R66, R68.reuse, R150 ;  /* 0x0000009644427220 */ /* 0x040fe40000410000 */
[----:B------:R-:W-:Y:S02]  /*a8d0*/  FMUL.FTZ R67, R68, R151 ;  /* 0x0000009744437220 */ /* 0x000fe40000410000 */
[----:B---3--:R-:W-:Y:S02]  /*a8e0*/  FFMA.FTZ R69, R69, R107, R108 ;  /* 0x0000006b45457223 */ /* 0x008fe4000001006c */
[----:B-1----:R-:W-:Y:S03]  /*a8f0*/  FFMA.FTZ R2, R158, c[0x0][0x2d0], -R75 ;  /* 0x0000b4009e027a23 */ /* 0x002fe6000001084b */
[----:B------:R-:W-:Y:S01]  /*a900*/  HMMA.16816.F32.BF16 R64, R76, R82, R64 ;  /* 0x000000524c40723c */ /* 0x000fe20000041840 */
[----:B------:R1:W2:Y:S06]  /*a910*/  MUFU.EX2 R186, R2 ;  /* 0x0000000200ba7308 */ /* 0x0002ac0000000800 */
[----:B------:R-:W-:Y:S02]  /*a920*/  F2FP.BF16.PACK_AB R76, R236, R233 ;  /* 0x000000e9ec4c723e */ /* 0x000fe400000010ff */
[----:B------:R-:W-:Y:S03]  /*a930*/  F2FP.BF16.PACK_AB R78, R241, R239 ;  /* 0x000000eff14e723e */ /* 0x000fe600000010ff */
[----:B------:R-:W-:Y:S02]  /*a940*/  F2FP.BF16.PACK_AB R77, R222, R227 ;  /* 0x000000e3de4d723e */ /* 0x000fe400000010ff */
[----:B------:R-:W-:Y:S02]  /*a950*/  F2FP.BF16.PACK_AB R79, R220, R221 ;  /* 0x000000dddc4f723e */ /* 0x000fe400000010ff */
[----:B------:R-:W-:Y:S02]  /*a960*/  F2FP.BF16.PACK_AB R82, R216, R217 ;  /* 0x000000d9d852723e */ /* 0x000fe400000010ff */
[----:B------:R-:W-:Y:S02]  /*a970*/  F2FP.BF16.PACK_AB R83, R131, R124 ;  /* 0x0000007c8353723e */ /* 0x000fe400000010ff */
[----:B-----5:R-:W-:Y:S01]  /*a980*/  ISETP.GT.AND P0, PT, R188, R123, PT ;  /* 0x0000007bbc00720c */ /* 0x020fe20003f04270 */
[-C--:B------:R-:W-:Y:S03]  /*a990*/  HMMA.16816.F32.BF16 R4, R76, R84.reuse, R4 ;  /* 0x000000544c04723c */ /* 0x080fe60000041804 */
[----:B------:R-:W-:Y:S01]  /*a9a0*/  MOV R188, R212 ;  /* 0x000000d400bc7202 */ /* 0x000fe20000000f00 */
[--C-:B-1----:R-:W-:Y:S04]  /*a9b0*/  FFMA.FTZ R2, R160, c[0x0][0x2d0], -R152.reuse ;  /* 0x0000b400a0027a23 */ /* 0x102fe80000010898 */
[C---:B------:R-:W-:Y:S01]  /*a9c0*/  HMMA.16816.F32.BF16 R8, R80.reuse, R84, R8 ;  /* 0x000000545008723c */ /* 0x040fe20000041808 */
[----:B------:R1:W-:Y:S07]  /*a9d0*/  MUFU.EX2 R129, R2 ;  /* 0x0000000200817308 */ /* 0x0003ee0000000800 */
[-C--:B------:R-:W-:Y:S08]  /*a9e0*/  HMMA.16816.F32.BF16 R12, R80, R86.reuse, R12 ;  /* 0x00000056500c723c */ /* 0x080ff0000004180c */
[C---:B------:R-:W-:Y:S01]  /*a9f0*/  HMMA.16816.F32.BF16 R16, R76.reuse, R86, R16 ;  /* 0x000000564c10723c */ /* 0x040fe20000041810 */
[----:B------:R-:W3:Y:S07]  /*aa00*/  LDSM.16.MT88.4 R84, [R200+0x800] ;  /* 0x00080000c854783b */ /* 0x000eee0000004200 */
[-C--:B------:R-:W-:Y:S04]  /*aa10*/  HMMA.16816.F32.BF16 R20, R76, R88.reuse, R20 ;  /* 0x000000584c14723c */ /* 0x080fe80000041814 */
[--C-:B-1----:R-:W-:Y:S04]  /*aa20*/  FFMA.FTZ R2, R162, c[0x0][0x2d0], -R152.reuse ;  /* 0x0000b400a2027a23 */ /* 0x102fe80000010898 */
[C---:B------:R-:W-:Y:S01]  /*aa30*/  HMMA.16816.F32.BF16 R24, R80.reuse, R88, R24 ;  /* 0x000000585018723c */ /* 0x040fe20000041818 */
[----:B------:R1:W5:Y:S06]  /*aa40*/  MUFU.EX2 R185, R2 ;  /* 0x0000000200b97308 */ /* 0x00036c0000000800 */
[--C-:B------:R-:W-:Y:S01]  /*aa50*/  FFMA.FTZ R88, R163, c[0x0][0x2d0], -R153.reuse ;  /* 0x0000b400a3587a23 */ /* 0x100fe20000010899 */
[-C--:B------:R-:W-:Y:S03]  /*aa60*/  HMMA.16816.F32.BF16 R28, R80, R90.reuse, R28 ;  /* 0x0000005a501c723c */ /* 0x080fe6000004181c */
[----:B------:R2:W-:Y:S05]  /*aa70*/  MUFU.EX2 R180, R88 ;  /* 0x0000005800b47308 */ /* 0x0005ea0000000800 */
[C---:B------:R-:W-:Y:S08]  /*aa80*/  HMMA.16816.F32.BF16 R32, R76.reuse, R90, R32 ;  /* 0x0000005a4c20723c */ /* 0x040ff00000041820 */
[-C--:B------:R-:W-:Y:S04]  /*aa90*/  HMMA.16816.F32.BF16 R36, R76, R92.reuse, R36 ;  /* 0x0000005c4c24723c */ /* 0x080fe80000041824 */
[--C-:B-1----:R-:W-:Y:S04]  /*aaa0*/  FFMA.FTZ R2, R156, c[0x0][0x2d0], -R152.reuse ;  /* 0x0000b4009c027a23 */ /* 0x102fe80000010898 */
[C---:B------:R-:W-:Y:S01]  /*aab0*/  HMMA.16816.F32.BF16 R40, R80.reuse, R92, R40 ;  /* 0x0000005c5028723c */ /* 0x040fe20000041828 */
[----:B------:R1:W-:Y:S01]  /*aac0*/  MUFU.EX2 R184, R2 ;  /* 0x0000000200b87308 */ /* 0x0003e20000000800 */
[----:B--2---:R-:W2:Y:S06]  /*aad0*/  LDSM.16.MT88.4 R88, [R197+0x1000] ;  /* 0x00100000c558783b */ /* 0x004eac0000004200 */
[-C--:B------:R-:W-:Y:S08]  /*aae0*/  HMMA.16816.F32.BF16 R44, R80, R94.reuse, R44 ;  /* 0x0000005e502c723c */ /* 0x080ff0000004182c */
[C---:B------:R-:W-:Y:S01]  /*aaf0*/  HMMA.16816.F32.BF16 R48, R76.reuse, R94, R48 ;  /* 0x0000005e4c30723c */ /* 0x040fe20000041830 */
[----:B------:R-:W-:Y:S07]  /*ab00*/  LDSM.16.MT88.4 R92, [R198+0x1000] ;  /* 0x00100000c65c783b */ /* 0x000fee0000004200 */
[-C--:B---3--:R-:W-:Y:S04]  /*ab10*/  HMMA.16816.F32.BF16 R52, R76, R84.reuse, R52 ;  /* 0x000000544c34723c */ /* 0x088fe80000041834 */
[----:B-1----:R-:W-:Y:S04]  /*ab20*/  FFMA.FTZ R2, R157, c[0x0][0x2d0], -R152 ;  /* 0x0000b4009d027a23 */ /* 0x002fe80000010898 */
[C---:B------:R-:W-:Y:S01]  /*ab30*/  HMMA.16816.F32.BF16 R56, R80.reuse, R84, R56 ;  /* 0x000000545038723c */ /* 0x040fe20000041838 */
[----:B------:R1:W3:Y:S07]  /*ab40*/  MUFU.EX2 R183, R2 ;  /* 0x0000000200b77308 */ /* 0x0002ee0000000800 */
[-C--:B------:R-:W-:Y:S08]  /*ab50*/  HMMA.16816.F32.BF16 R60, R80, R86.reuse, R60 ;  /* 0x00000056503c723c */ /* 0x080ff0000004183c */
[----:B------:R-:W-:Y:S01]  /*ab60*/  HMMA.16816.F32.BF16 R64, R76, R86, R64 ;  /* 0x000000564c40723c */ /* 0x000fe20000041840 */
[----:B------:R-:W2:Y:S06]  /*ab70*/  LDSM.16.MT88.4 R84, [R201+0x1000] ;  /* 0x00100000c954783b */ /* 0x000eac0000004200 */
[----:B----4-:R-:W-:Y:S01]  /*ab80*/  F2FP.BF16.PACK_AB R76, R190, R130 ;  /* 0x00000082be4c723e */ /* 0x010fe200000010ff */
[--C-:B-1----:R-:W-:Y:S01]  /*ab90*/  FFMA.FTZ R2, R166, c[0x0][0x2d0], -R153.reuse ;  /* 0x0000b400a6027a23 */ /* 0x102fe20000010899 */
[----:B------:R-:W-:Y:S03]  /*aba0*/  F2FP.BF16.PACK_AB R78, R186, R187 ;  /* 0x000000bbba4e723e */ /* 0x000fe600000010ff */
[----:B------:R1:W-:Y:S01]  /*abb0*/  MUFU.EX2 R128, R2 ;  /* 0x0000000200807308 */ /* 0x0003e20000000800 */
[----:B-----5:R-:W-:Y:S02]  /*abc0*/  F2FP.BF16.PACK_AB R77, R185, R129 ;  /* 0x00000081b94d723e */ /* 0x020fe400000010ff */
[----:B---3--:R-:W-:Y:S07]  /*abd0*/  F2FP.BF16.PACK_AB R79, R183, R184 ;  /* 0x000000b8b74f723e */ /* 0x008fee00000010ff */
[-C--:B--2---:R-:W-:Y:S03]  /*abe0*/  HMMA.16816.F32.BF16 R4, R76, R88.reuse, R4 ;  /* 0x000000584c04723c */ /* 0x084fe60000041804 */
[--C-:B-1----:R-:W-:Y:S04]  /*abf0*/  FFMA.FTZ R2, R167, c[0x0][0x2d0], -R153.reuse ;  /* 0x0000b400a7027a23 */ /* 0x102fe80000010899 */
[----:B------:R1:W2:Y:S02]  /*ac00*/  MUFU.EX2 R181, R2 ;  /* 0x0000000200b57308 */ /* 0x0002a40000000800 */
[----:B-1----:R-:W-:Y:S03]  /*ac10*/  FFMA.FTZ R2, R161, c[0x0][0x2d0], -R153 ;  /* 0x0000b400a1027a23 */ /* 0x002fe60000010899 */
[----:B--2---:R-:W-:Y:S05]  /*ac20*/  F2FP.BF16.PACK_AB R80, R181, R128 ;  /* 0x00000080b550723e */ /* 0x004fea00000010ff */
        /* <DEDUP_REMOVED lines=19> */
[-C--:B------:R-:W-:Y:S01]  /*ad60*/  HMMA.16816.F32.BF16 R20, R76, R84.reuse, R20 ;  /* 0x000000544c14723c */ /* 0x080fe20000041814 */
[----:B------:R1:W3:Y:S07]  /*ad70*/  MUFU.EX2 R177, R2 ;  /* 0x0000000200b17308 */ /* 0x0002ee0000000800 */
[C---:B------:R-:W-:Y:S07]  /*ad80*/  HMMA.16816.F32.BF16 R24, R80.reuse, R84, R24 ;  /* 0x000000545018723c */ /* 0x040fee0000041818 */
[----:B------:R-:W-:Y:S01]  /*ad90*/  FFMA.FTZ R84, R193, c[0x0][0x2d0], -R153 ;  /* 0x0000b400c1547a23 */ /* 0x000fe20000010899 */
[-C--:B------:R-:W-:Y:S08]  /*ada0*/  HMMA.16816.F32.BF16 R28, R80, R86.reuse, R28 ;  /* 0x00000056501c723c */ /* 0x080ff0000004181c */
[C---:B------:R-:W-:Y:S04]  /*adb0*/  HMMA.16816.F32.BF16 R32, R76.reuse, R86, R32 ;  /* 0x000000564c20723c */ /* 0x040fe80000041820 */
[--C-:B-1----:R-:W-:Y:S04]  /*adc0*/  FFMA.FTZ R2, R178, c[0x0][0x2d0], -R75.reuse ;  /* 0x0000b400b2027a23 */ /* 0x102fe8000001084b */
[-C--:B------:R-:W-:Y:S01]  /*add0*/  HMMA.16816.F32.BF16 R36, R76, R92.reuse, R36 ;  /* 0x0000005c4c24723c */ /* 0x080fe20000041824 */
[----:B------:R1:W-:Y:S07]  /*ade0*/  MUFU.EX2 R178, R2 ;  /* 0x0000000200b27308 */ /* 0x0003ee0000000800 */
[C---:B------:R-:W-:Y:S08]  /*adf0*/  HMMA.16816.F32.BF16 R40, R80.reuse, R92, R40 ;  /* 0x0000005c5028723c */ /* 0x040ff00000041828 */
[-C--:B------:R-:W-:Y:S08]  /*ae00*/  HMMA.16816.F32.BF16 R44, R80, R94.reuse, R44 ;  /* 0x0000005e502c723c */ /* 0x080ff0000004182c */
[C---:B------:R-:W-:Y:S01]  /*ae10*/  HMMA.16816.F32.BF16 R48, R76.reuse, R94, R48 ;  /* 0x0000005e4c30723c */ /* 0x040fe20000041830 */
[----:B------:R-:W-:Y:S03]  /*ae20*/  LDSM.16.MT88.4 R92, [R198+0x1800] ;  /* 0x00180000c65c783b */ /* 0x000fe60000004200 */
[----:B-1----:R-:W-:Y:S04]  /*ae30*/  FFMA.FTZ R2, R175, c[0x0][0x2d0], -R75 ;  /* 0x0000b400af027a23 */ /* 0x002fe8000001084b */
[----:B------:R1:W4:Y:S01]  /*ae40*/  MUFU.EX2 R176, R2 ;  /* 0x0000000200b07308 */ /* 0x0003220000000800 */
[-C--:B--2---:R-:W-:Y:S08]  /*ae50*/  HMMA.16816.F32.BF16 R52, R76, R88.reuse, R52 ;  /* 0x000000584c34723c */ /* 0x084ff00000041834 */
[C---:B------:R-:W-:Y:S08]  /*ae60*/  HMMA.16816.F32.BF16 R56, R80.reuse, R88, R56 ;  /* 0x000000585038723c */ /* 0x040ff00000041838 */
[-C--:B------:R-:W-:Y:S04]  /*ae70*/  HMMA.16816.F32.BF16 R60, R80, R90.reuse, R60 ;  /* 0x0000005a503c723c */ /* 0x080fe8000004183c */
[--C-:B-1----:R-:W-:Y:S04]  /*ae80*/  FFMA.FTZ R2, R172, c[0x0][0x2d0], -R152.reuse ;  /* 0x0000b400ac027a23 */ /* 0x102fe80000010898 */
[----:B------:R-:W-:Y:S01]  /*ae90*/  HMMA.16816.F32.BF16 R64, R76, R90, R64 ;  /* 0x0000005a4c40723c */ /* 0x000fe20000041840 */
[----:B------:R-:W-:Y:S01]  /*aea0*/  LDSM.16.MT88.4 R88, [R201+0x1800] ;  /* 0x00180000c958783b */ /* 0x000fe20000004200 */
[----:B------:R1:W-:Y:S05]  /*aeb0*/  MUFU.EX2 R175, R2 ;  /* 0x0000000200af7308 */ /* 0x0003ea0000000800 */
[----:B---3--:R-:W-:Y:S02]  /*aec0*/  F2FP.BF16.PACK_AB R76, R177, R136 ;  /* 0x00000088b14c723e */ /* 0x008fe400000010ff */
[----:B----4-:R-:W-:Y:S03]  /*aed0*/  F2FP.BF16.PACK_AB R78, R176, R178 ;  /* 0x000000b2b04e723e */ /* 0x010fe600000010ff */
[--C-:B-1----:R-:W-:Y:S04]  /*aee0*/  FFMA.FTZ R2, R173, c[0x0][0x2d0], -R152.reuse ;  /* 0x0000b400ad027a23 */ /* 0x102fe80000010898 */
        /* <DEDUP_REMOVED lines=8> */
[----:B------:R1:W-:Y:S10]  /*af70*/  MUFU.EX2 R171, R84 ;  /* 0x0000005400ab7308 */ /* 0x0003f40000000800 */
[----:B------:R2:W-:Y:S01]  /*af80*/  MUFU.EX2 R143, R2 ;  /* 0x00000002008f7308 */ /* 0x0005e20000000800 */
[----:B-1----:R-:W1:Y:S01]  /*af90*/  LDSM.16.MT88.4 R84, [R197+0x1800] ;  /* 0x00180000c554783b */ /* 0x002e620000004200 */
[--C-:B--2---:R-:W-:Y:S08]  /*afa0*/  FFMA.FTZ R2, R192, c[0x0][0x2d0], -R153.reuse ;  /* 0x0000b400c0027a23 */ /* 0x104ff00000010899 */
[----:B------:R2:W3:Y:S02]  /*afb0*/  MUFU.EX2 R142, R2 ;  /* 0x00000002008e7308 */ /* 0x0004e40000000800 */
[----:B--2---:R-:W-:Y:S01]  /*afc0*/  FFMA.FTZ R2, R170, c[0x0][0x2d0], -R153 ;  /* 0x0000b400aa027a23 */ /* 0x004fe20000010899 */
[----:B---3--:R-:W-:Y:S01]  /*afd0*/  F2FP.BF16.PACK_AB R80, R142, R143 ;  /* 0x0000008f8e50723e */ /* 0x008fe200000010ff */
[-C--:B-1----:R-:W-:Y:S06]  /*afe0*/  HMMA.16816.F32.BF16 R4, R76, R84.reuse, R4 ;  /* 0x000000544c04723c */ /* 0x082fec0000041804 */
        /* <DEDUP_REMOVED lines=19> */
[-C--:B------:R-:W-:Y:S01]  /*b120*/  HMMA.16816.F32.BF16 R20, R76, R88.reuse, R20 ;  /* 0x000000584c14723c */ /* 0x080fe20000041814 */
        /* <DEDUP_REMOVED lines=13> */
[----:B-1----:R-:W-:Y:S04]  /*b200*/  FFMA.FTZ R2, R245, c[0x0][0x2d0], -R152 ;  /* 0x0000b400f5027a23 */ /* 0x002fe80000010898 */
[----:B------:R1:W-:Y:S01]  /*b210*/  MUFU.EX2 R163, R2 ;  /* 0x0000000200a37308 */ /* 0x0003e20000000800 */
[-C--:B--2---:R-:W-:Y:S03]  /*b220*/  HMMA.16816.F32.BF16 R52, R76, R84.reuse, R52 ;  /* 0x000000544c34723c */ /* 0x084fe60000041834 */
[----:B---3--:R-:W-:Y:S05]  /*b230*/  F2FP.BF16.PACK_AB R150, R164, R165 ;  /* 0x000000a5a496723e */ /* 0x008fea00000010ff */
[C---:B------:R-:W-:Y:S07]  /*b240*/  HMMA.16816.F32.BF16 R56, R80.reuse, R84, R56 ;  /* 0x000000545038723c */ /* 0x040fee0000041838 */
[----:B------:R-:W-:Y:S01]  /*b250*/  IMAD.MOV.U32 R84, RZ, RZ, R72 ;  /* 0x000000ffff547224 */ /* 0x000fe200078e0048 */
[-C--:B------:R-:W-:Y:S04]  /*b260*/  HMMA.16816.F32.BF16 R60, R80, R86.reuse, R60 ;  /* 0x00000056503c723c */ /* 0x080fe8000004183c */
[----:B------:R-:W-:Y:S01]  /*b270*/  MOV R85, R71 ;  /* 0x0000004700557202 */ /* 0x000fe20000000f00 */
[--C-:B-1----:R-:W-:Y:S03]  /*b280*/  FFMA.FTZ R2, R246, c[0x0][0x2d0], -R152.reuse ;  /* 0x0000b400f6027a23 */ /* 0x102fe60000010898 */
[----:B------:R-:W-:Y:S01]  /*b290*/  HMMA.16816.F32.BF16 R64, R76, R86, R64 ;  /* 0x000000564c40723c */ /* 0x000fe20000041840 */
[----:B------:R1:W2:Y:S06]  /*b2a0*/  MUFU.EX2 R161, R2 ;  /* 0x0000000200a17308 */ /* 0x0002ac0000000800 */
[----:B------:R-:W-:Y:S01]  /*b2b0*/  MOV R86, R70 ;  /* 0x0000004600567202 */ /* 0x000fe20000000f00 */
[--C-:B-1----:R-:W-:Y:S01]  /*b2c0*/  FFMA.FTZ R2, R250, c[0x0][0x2d0], -R152.reuse ;  /* 0x0000b400fa027a23 */ /* 0x102fe20000010898 */
[----:B--2---:R-:W-:Y:S03]  /*b2d0*/  F2FP.BF16.PACK_AB R149, R161, R163 ;  /* 0x000000a3a195723e */ /* 0x004fe600000010ff */
[----:B------:R-:W-:Y:S01]  /*b2e0*/  FFMA.FTZ R152, R252, c[0x0][0x2d0], -R152 ;  /* 0x0000b400fc987a23 */ /* 0x000fe20000010898 */
[----:B------:R1:W-:Y:S10]  /*b2f0*/  MUFU.EX2 R162, R2 ;  /* 0x0000000200a27308 */ /* 0x0003f40000000800 */
[----:B------:R-:W2:Y:S01]  /*b300*/  MUFU.EX2 R160, R152 ;  /* 0x0000009800a07308 */ /* 0x000ea20000000800 */
[--C-:B-1----:R-:W-:Y:S09]  /*b310*/  FFMA.FTZ R2, R225, c[0x0][0x2d0], -R153.reuse ;  /* 0x0000b400e1027a23 */ /* 0x102ff20000010899 */
[----:B------:R1:W-:Y:S01]  /*b320*/  MUFU.EX2 R158, R2 ;  /* 0x00000002009e7308 */ /* 0x0003e20000000800 */
[----:B--2---:R-:W-:Y:S07]  /*b330*/  F2FP.BF16.PACK_AB R151, R160, R162 ;  /* 0x000000a2a097723e */ /* 0x004fee00000010ff */
[-C--:B------:R-:W-:Y:S01]  /*b340*/  HMMA.16816.F32.BF16 R88, R148, R100.reuse, R4 ;  /* 0x000000649458723c */ /* 0x080fe20000041804 */
[----:B------:R-:W2:Y:S04]  /*b350*/  LDSM.16.MT88.4 R4, [R200+0x2000] ;  /* 0x00200000c804783b */ /* 0x000ea80000004200 */
[--C-:B-1----:R-:W-:Y:S04]  /*b360*/  FFMA.FTZ R2, R230, c[0x0][0x2d0], -R153.reuse ;  /* 0x0000b400e6027a23 */ /* 0x102fe80000010899 */
[----:B------:R1:W3:Y:S03]  /*b370*/  MUFU.EX2 R159, R2 ;  /* 0x00000002009f7308 */ /* 0x0002e60000000800 */
[--C-:B-1----:R-:W-:Y:S01]  /*b380*/  FFMA.FTZ R2, R232, c[0x0][0x2d0], -R153.reuse ;  /* 0x0000b400e8027a23 */ /* 0x102fe20000010899 */
[----:B---3--:R-:W-:Y:S01]  /*b390*/  F2FP.BF16.PACK_AB R144, R159, R158 ;  /* 0x0000009e9f90723e */ /* 0x008fe200000010ff */
[----:B------:R-:W-:Y:S05]  /*b3a0*/  FFMA.FTZ R153, R234, c[0x0][0x2d0], -R153 ;  /* 0x0000b400ea997a23 */ /* 0x000fea0000010899 */
[----:B------:R1:W-:Y:S10]  /*b3b0*/  MUFU.EX2 R157, R2 ;  /* 0x00000002009d7308 */ /* 0x0003f40000000800 */
[----:B------:R-:W3:Y:S01]  /*b3c0*/  MUFU.EX2 R156, R153 ;  /* 0x00000099009c7308 */ /* 0x000ee20000000800 */
[--C-:B-1----:R-:W-:Y:S09]  /*b3d0*/  FFMA.FTZ R2, R226, c[0x0][0x2d0], -R154.reuse ;  /* 0x0000b400e2027a23 */ /* 0x102ff2000001089a */
[----:B------:R1:W-:Y:S01]  /*b3e0*/  MUFU.EX2 R155, R2 ;  /* 0x00000002009b7308 */ /* 0x0003e20000000800 */
[----:B---3--:R-:W-:Y:S01]  /*b3f0*/  F2FP.BF16.PACK_AB R146, R156, R157 ;  /* 0x0000009d9c92723e */ /* 0x008fe200000010ff */
[--C-:B-1----:R-:W-:Y:S08]  /*b400*/  FFMA.FTZ R2, R229, c[0x0][0x2d0], -R154.reuse ;  /* 0x0000b400e5027a23 */ /* 0x102ff0000001089a */
[----:B------:R1:W3:Y:S02]  /*b410*/  MUFU.EX2 R153, R2 ;  /* 0x0000000200997308 */ /* 0x0002e40000000800 */
[--C-:B-1----:R-:W-:Y:S01]  /*b420*/  FFMA.FTZ R2, R240, c[0x0][0x2d0], -R154.reuse ;  /* 0x0000b400f0027a23 */ /* 0x102fe2000001089a */
[----:B---3--:R-:W-:Y:S01]  /*b430*/  F2FP.BF16.PACK_AB R145, R153, R155 ;  /* 0x0000009b9991723e */ /* 0x008fe200000010ff */
[----:B------:R-:W-:Y:S06]  /*b440*/  FFMA.FTZ R154, R74, c[0x0][0x2d0], -R154 ;  /* 0x0000b4004a9a7a23 */ /* 0x000fec000001089a */
[----:B------:R1:W-:Y:S10]  /*b450*/  MUFU.EX2 R152, R2 ;  /* 0x0000000200987308 */ /* 0x0003f40000000800 */
[----:B------:R-:W3:Y:S01]  /*b460*/  MUFU.EX2 R75, R154 ;  /* 0x0000009a004b7308 */ /* 0x000ee20000000800 */
[----:B-1----:R-:W-:Y:S02]  /*b470*/  FFMA.FTZ R2, R68, R104, R243 ;  /* 0x0000006844027223 */ /* 0x002fe400000100f3 */
[----:B------:R-:W-:Y:S02]  /*b480*/  FFMA.FTZ R68, R3, R99, R231 ;  /* 0x0000006303447223 */ /* 0x000fe400000100e7 */
[----:B------:R-:W-:Y:S02]  /*b490*/  FFMA.FTZ R3, R0, R98, R223 ;  /* 0x0000006200037223 */ /* 0x000fe400000100df */
[----:B------:R-:W-:Y:S02]  /*b4a0*/  FADD.FTZ R0, R97, R69 ;  /* 0x0000004561007221 */ /* 0x000fe40000010000 */
[----:B------:R-:W-:Y:S02]  /*b4b0*/  FADD.FTZ R69, R238, R68 ;  /* 0x00000044ee457221 */ /* 0x000fe40000010000 */
[----:B------:R-:W-:Y:S01]  /*b4c0*/  FADD.FTZ R68, R96, R0 ;  /* 0x0000000060447221 */ /* 0x000fe20000010000 */
[----:B---3--:R-:W-:Y:S01]  /*b4d0*/  F2FP.BF16.PACK_AB R147, R75, R152 ;  /* 0x000000984b93723e */ /* 0x008fe200000010ff */
        /* <DEDUP_REMOVED lines=89> */
[----:B------:R1:W-:Y:S04]  /*ba70*/  STL [R1+0x18], R3 ;  /* 0x0000180301007387 */ /* 0x0003e80000100800 */
[----:B------:R2:W-:Y:S04]  /*ba80*/  STL [R1+0x1c], R2 ;  /* 0x00001c0201007387 */ /* 0x0005e80000100800 */
[----:B------:R2:W-:Y:S01]  /*ba90*/  STL [R1+0x20], R0 ;  /* 0x0000200001007387 */ /* 0x0005e20000100800 */
[----:B-1----:R-:W-:Y:S01]  /*baa0*/  MOV R3, R73 ;  /* 0x0000004900037202 */ /* 0x002fe20000000f00 */
[----:B------:R-:W-:-:S05]  /*bab0*/  @P0 BRA `(.L_x_1228) ;  /* 0xffffba7000000947 */ /* 0x000fca000383ffff */
.L_x_1227:
[----:B-12---:R-:W2:Y:S02]  /*bac0*/  LDL R0, [R1+0x24] ;  /* 0x0000240001007983 */ /* 0x006ea40000100800 */
[----:B--2---:R-:W-:-:S13]  /*bad0*/  ISETP.GE.AND P0, PT, R212, R0, PT ;  /* 0x00000000d400720c */ /* 0x004fda0003f06270 */
[----:B------:R-:W-:Y:S05]  /*bae0*/  @!P0 BRA `(.L_x_1229) ;  /* 0x00003af000008947 */ /* 0x000fea0003800000 */
[----:B------:R-:W-:Y:S01]  /*baf0*/  IMAD.MOV.U32 R3, RZ, RZ, R72 ;  /* 0x000000ffff037224 */ /* 0x000fe200078e0048 */
[----:B------:R-:W-:Y:S01]  /*bb00*/  MOV R85, R70 ;  /* 0x0000004600557202 */ /* 0x000fe20000000f00 */
[----:B------:R-:W-:Y:S01]  /*bb10*/  IMAD.MOV.U32 R2, RZ, RZ, R73 ;  /* 0x000000ffff027224 */ /* 0x000fe200078e0049 */
[----:B------:R-:W-:Y:S02]  /*bb20*/  MOV R84, R71 ;  /* 0x0000004700547202 */ /* 0x000fe40000000f00 */
.L_x_1230:
[----:B------:R-:W2:Y:S01]  /*bb30*/  LDL R174, [R1+0x48] ;  /* 0x0000480001ae7983 */ /* 0x000ea20000100800 */
[----:B------:R-:W-:Y:S04]  /*bb40*/  DEPBAR.LE SB0, 0x0 ;  /* 0x000080000000791a */ /* 0x000fe80000000000 */
[----:B------:R-:W2:Y:S01]  /*bb50*/  LDL.64 R172, [R1+0x40] ;  /* 0x0000400001ac7983 */ /* 0x000ea20000100a00 */
        /* <DEDUP_REMOVED lines=20> */
[----:B------:R-:W1:Y:S08]  /*bca0*/  LDSM.16.M88.4 R160, [R207] ;  /* 0x00000000cfa0783b */ /* 0x000e700000000200 */
[----:B------:R-:W1:Y:S08]  /*bcb0*/  LDSM.16.M88.4 R164, [R206+0x2000] ;  /* 0x00200000cea4783b */ /* 0x000e700000000200 */
[----:B------:R-:W1:Y:S01]  /*bcc0*/  LDSM.16.M88.4 R168, [R211] ;  /* 0x00000000d3a8783b */ /* 0x000e620000000200 */
[----:B--2---:R-:W-:Y:S01]  /*bcd0*/  MOV R173, R174 ;  /* 0x000000ae00ad7202 */ /* 0x004fe20000000f00 */
[-C--:B-1----:R-:W-:Y:S04]  /*bce0*/  HMMA.16816.F32.BF16 R4, R80, R16.reuse, RZ ;  /* 0x000000105004723c */ /* 0x082fe800000418ff */
[----:B------:R-:W-:Y:S04]  /*bcf0*/  IMAD.WIDE.U32 R172, R86, 0x50, R172 ;  /* 0x0000005056ac7825 */ /* 0x000fe800078e00ac */
[C---:B---3--:R-:W-:Y:S04]  /*bd00*/  HMMA.16816.F32.BF16 R8, R76.reuse, R16, RZ ;  /* 0x000000104c08723c */ /* 0x048fe800000418ff */
[----:B------:R-:W-:Y:S02]  /*bd10*/  LEA R86, P0, R172, c[0x0][0x1f8], 0x1 ;  /* 0x00007e00ac567a11 */ /* 0x000fe400078008ff */
[----:B------:R-:W-:Y:S02]  /*bd20*/  IADD3 R0, R173, R0, RZ ;  /* 0x00000000ad007210 */ /* 0x000fe40007ffe0ff */
[-C--:B------:R-:W-:Y:S01]  /*bd30*/  HMMA.16816.F32.BF16 R12, R76, R18.reuse, RZ ;  /* 0x000000124c0c723c */ /* 0x080fe200000418ff */
[-C--:B------:R-:W-:Y:S03]  /*bd40*/  IADD3 R176, P1, R86, R179.reuse, RZ ;  /* 0x000000b356b07210 */ /* 0x080fe60007f3e0ff */
[----:B------:R-:W-:Y:S02]  /*bd50*/  LEA.HI.X R87, R172, c[0x0][0x1fc], R0, 0x1, P0 ;  /* 0x00007f00ac577a11 */ /* 0x000fe400000f0c00 */
[-C--:B------:R-:W-:Y:S02]  /*bd60*/  IADD3 R174, P0, R176, R179.reuse, RZ ;  /* 0x000000b3b0ae7210 */ /* 0x080fe40007f1e0ff */
[C---:B------:R-:W-:Y:S04]  /*bd70*/  HMMA.16816.F32.BF16 R16, R80.reuse, R18, RZ ;  /* 0x000000125010723c */ /* 0x040fe800000418ff */
[-C--:B------:R-:W-:Y:S02]  /*bd80*/  IADD3.X R177, R87, R178.reuse, RZ, P1, !PT ;  /* 0x000000b257b17210 */ /* 0x080fe40000ffe4ff */
[-C--:B------:R-:W-:Y:S02]  /*bd90*/  IADD3 R172, P1, R174, R179.reuse, RZ ;  /* 0x000000b3aeac7210 */ /* 0x080fe40007f3e0ff */
[-C--:B----4-:R-:W-:Y:S01]  /*bda0*/  HMMA.16816.F32.BF16 R20, R80, R32.reuse, RZ ;  /* 0x000000205014723c */ /* 0x090fe200000418ff */
[-C--:B------:R-:W-:Y:S04]  /*bdb0*/  IADD3.X R175, R177, R178.reuse, RZ, P0, !PT ;  /* 0x000000b2b1af7210 */ /* 0x080fe800007fe4ff */
[-C--:B------:R-:W-:Y:S03]  /*bdc0*/  IADD3.X R173, R175, R178.reuse, RZ, P1, !PT ;  /* 0x000000b2afad7210 */ /* 0x080fe60000ffe4ff */
        /* <DEDUP_REMOVED lines=20> */
[----:B------:R-:W2:Y:S07]  /*bf10*/  LDSM.16.M88.4 R160, [R209] ;  /* 0x00000000d1a0783b */ /* 0x000eae0000000200 */
[-C--:B------:R-:W-:Y:S08]  /*bf20*/  HMMA.16816.F32.BF16 R20, R156, R168.reuse, R20 ;  /* 0x000000a89c14723c */ /* 0x080ff00000041814 */
[C---:B------:R-:W-:Y:S08]  /*bf30*/  HMMA.16816.F32.BF16 R24, R164.reuse, R168, R24 ;  /* 0x000000a8a418723c */ /* 0x040ff00000041818 */
[-C--:B------:R-:W-:Y:S08]  /*bf40*/  HMMA.16816.F32.BF16 R28, R164, R170.reuse, R28 ;  /* 0x000000aaa41c723c */ /* 0x080ff0000004181c */
[C---:B------:R-:W-:Y:S01]  /*bf50*/  HMMA.16816.F32.BF16 R32, R156.reuse, R170, R32 ;  /* 0x000000aa9c20723c */ /* 0x040fe20000041820 */
[----:B------:R-:W3:Y:S07]  /*bf60*/  LDSM.16.M88.4 R168, [R208] ;  /* 0x00000000d0a8783b */ /* 0x000eee0000000200 */
        /* <DEDUP_REMOVED lines=12> */
[-C--:B--2---:R-:W-:Y:S04]  /*c030*/  HMMA.16816.F32.BF16 R52, R156, R160.reuse, R52 ;  /* 0x000000a09c34723c */ /* 0x084fe80000041834 */
[----:B------:R-:W-:Y:S04]  /*c040*/  IADD3.X R87, R173, R178, RZ, P0, !PT ;  /* 0x000000b2ad577210 */ /* 0x000fe800007fe4ff */
[C---:B------:R-:W-:Y:S01]  /*c050*/  HMMA.16816.F32.BF16 R56, R164.reuse, R160, R56 ;  /* 0x000000a0a438723c */ /* 0x040fe20000041838 */
[----:B------:R1:W-:Y:S07]  /*c060*/  LDGSTS.E.BYPASS.LTC128B.128 [R213+0x2100], [R86.64], !P6 ;  /* 0x0210000056d57fae */ /* 0x0003ee000f101d48 */
[-C--:B------:R-:W-:Y:S01]  /*c070*/  HMMA.16816.F32.BF16 R60, R164, R162.reuse, R60 ;  /* 0x000000a2a43c723c */ /* 0x080fe2000004183c */
[----:B----4-:R-:W-:Y:S07]  /*c080*/  LDSM.16.M88.4 R176, [R202] ;  /* 0x00000000cab0783b */ /* 0x010fee0000000200 */
[C---:B------:R-:W-:Y:S01]  /*c090*/  HMMA.16816.F32.BF16 R64, R156.reuse, R162, R64 ;  /* 0x000000a29c40723c */ /* 0x040fe20000041840 */
[----:B-----5:R-:W2:Y:S07]  /*c0a0*/  LDSM.16.M88.4 R172, [R204] ;  /* 0x00000000ccac783b */ /* 0x020eae0000000200 */
[-C--:B---3--:R-:W-:Y:S01]  /*c0b0*/  HMMA.16816.F32.BF16 R68, R156, R168.reuse, R68 ;  /* 0x000000a89c44723c */ /* 0x088fe20000041844 */
[----:B------:R-:W3:Y:S07]  /*c0c0*/  LDSM.16.M88.4 R180, [R204+0x2000] ;  /* 0x00200000ccb4783b */ /* 0x000eee0000000200 */
[C---:B------:R-:W-:Y:S01]  /*c0d0*/  HMMA.16816.F32.BF16 R72, R164.reuse, R168, R72 ;  /* 0x000000a8a448723c */ /* 0x040fe20000041848 */
[----:B------:R-:W4:Y:S07]  /*c0e0*/  LDSM.16.M88.4 R152, [R202+0x800] ;  /* 0x00080000ca98783b */ /* 0x000f2e0000000200 */
[-C--:B------:R-:W-:Y:S01]  /*c0f0*/  HMMA.16816.F32.BF16 R76, R164, R170.reuse, R76 ;  /* 0x000000aaa44c723c */ /* 0x080fe2000004184c */
[----:B------:R-:W5:Y:S07]  /*c100*/  LDSM.16.M88.4 R160, [R202+0x1000] ;  /* 0x00100000caa0783b */ /* 0x000f6e0000000200 */
[----:B------:R-:W-:Y:S01]  /*c110*/  HMMA.16816.F32.BF16 R80, R156, R170, R80 ;  /* 0x000000aa9c50723c */ /* 0x000fe20000041850 */
[----:B------:R-:W1:Y:S07]  /*c120*/  LDSM.16.M88.4 R184, [R202+0x1800] ;  /* 0x00180000cab8783b */ /* 0x000e6e0000000200 */
[-C--:B--2---:R-:W-:Y:S01]  /*c130*/  HMMA.16816.F32.BF16 R4, R172, R176.reuse, R4 ;  /* 0x000000b0ac04723c */ /* 0x084fe20000041804 */
[----:B------:R-:W2:Y:S07]  /*c140*/  LDSM.16.M88.4 R188, [R202+0x2000] ;  /* 0x00200000cabc783b */ /* 0x000eae0000000200 */
[C---:B---3--:R-:W-:Y:S01]  /*c150*/  HMMA.16816.F32.BF16 R8, R180.reuse, R176, R8 ;  /* 0x000000b0b408723c */ /* 0x048fe20000041808 */
[----:B------:R-:W-:Y:S07]  /*c160*/  LDSM.16.M88.4 R164, [R205] ;  /* 0x00000000cda4783b */ /* 0x000fee0000000200 */
[-C--:B------:R-:W-:Y:S01]  /*c170*/  HMMA.16816.F32.BF16 R12, R180, R178.reuse, R12 ;  /* 0x000000b2b40c723c */ /* 0x080fe2000004180c */
[----:B------:R-:W3:Y:S07]  /*c180*/  LDSM.16.M88.4 R192, [R199] ;  /* 0x00000000c7c0783b */ /* 0x000eee0000000200 */
[C---:B------:R-:W-:Y:S01]  /*c190*/  HMMA.16816.F32.BF16 R16, R172.reuse, R178, R16 ;  /* 0x000000b2ac10723c */ /* 0x040fe20000041810 */
[----:B------:R-:W0:Y:S07]  /*c1a0*/  LDGDEPBAR ;  /* 0x00000000000079af */ /* 0x000e2e0000000000 */
[-C--:B----4-:R-:W-:Y:S08]  /*c1b0*/  HMMA.16816.F32.BF16 R20, R172, R152.reuse, R20 ;  /* 0x00000098ac14723c */ /* 0x090ff00000041814 */
[C---:B------:R-:W-:Y:S08]  /*c1c0*/  HMMA.16816.F32.BF16 R24, R180.reuse, R152, R24 ;  /* 0x00000098b418723c */ /* 0x040ff00000041818 */
[-C--:B------:R-:W-:Y:S08]  /*c1d0*/  HMMA.16816.F32.BF16 R28, R180, R154.reuse, R28 ;  /* 0x0000009ab41c723c */ /* 0x080ff0000004181c */
[C---:B------:R-:W-:Y:S01]  /*c1e0*/  HMMA.16816.F32.BF16 R32, R172.reuse, R154, R32 ;  /* 0x0000009aac20723c */ /* 0x040fe20000041820 */
[----:B------:R-:W4:Y:S07]  /*c1f0*/  LDSM.16.M88.4 R152, [R205+0x2000] ;  /* 0x00200000cd98783b */ /* 0x000f2e0000000200 */
        /* <DEDUP_REMOVED lines=8> */
[-C--:B--2---:R-:W-:Y:S08]  /*c280*/  HMMA.16816.F32.BF16 R68, R172, R188.reuse, R68 ;  /* 0x000000bcac44723c */ /* 0x084ff00000041844 */
[C---:B------:R-:W-:Y:S08]  /*c290*/  HMMA.16816.F32.BF16 R72, R180.reuse, R188, R72 ;  /* 0x000000bcb448723c */ /* 0x040ff00000041848 */
[-C--:B------:R-:W-:Y:S08]  /*c2a0*/  HMMA.16816.F32.BF16 R76, R180, R190.reuse, R76 ;  /* 0x000000beb44c723c */ /* 0x080ff0000004184c */
[----:B------:R-:W-:Y:S08]  /*c2b0*/  HMMA.16816.F32.BF16 R80, R172, R190, R80 ;  /* 0x000000beac50723c */ /* 0x000ff00000041850 */
[-C--:B---3--:R-:W-:Y:S08]  /*c2c0*/  HMMA.16816.F32.BF16 R4, R164, R192.reuse, R4 ;  /* 0x000000c0a404723c */ /* 0x088ff00000041804 */
[C---:B----4-:R-:W-:Y:S08]  /*c2d0*/  HMMA.16816.F32.BF16 R8, R152.reuse, R192, R8 ;  /* 0x000000c09808723c */ /* 0x050ff00000041808 */
        /* <DEDUP_REMOVED lines=76> */
[----:B------:R-:W-:Y:S01]  /*c7a0*/  MUFU.TANH R154, R11 ;  /* 0x0000000b009a7308 */ /* 0x000fe20000002400 */
[----:B-1----:R-:W-:Y:S01]  /*c7b0*/  FMUL.FTZ R0, R19, c[0x0][0x320] ;  /* 0x0000c80013007a20 */ /* 0x002fe20000410000 */
[----:B--2---:R-:W-:Y:S08]  /*c7c0*/  FMNMX.FTZ R5, R16, R5, !PT ;  /* 0x0000000510057209 */ /* 0x004ff00007810000 */
        /* <DEDUP_REMOVED lines=9> */
[----:B--2---:R-:W-:Y:S01]  /*c860*/  FMNMX.FTZ R5, R21, R5, !PT ;  /* 0x0000000515057209 */ /* 0x004fe20007810000 */
[----:B------:R-:W2:Y:S06]  /*c870*/  LDL.64 R22, [R1+0x38] ;  /* 0x0000380001167983 */ /* 0x000eac0000100a00 */
[----:B------:R1:W3:Y:S02]  /*c880*/  MUFU.TANH R170, R0 ;  /* 0x0000000000aa7308 */ /* 0x0002e40000002400 */
[----:B-1----:R-:W-:Y:S01]  /*c890*/  FMUL.FTZ R0, R24, c[0x0][0x320] ;  /* 0x0000c80018007a20 */ /* 0x002fe20000410000 */
[----:B---3--:R-:W-:Y:S07]  /*c8a0*/  FMNMX.FTZ R5, R170, R5, !PT ;  /* 0x00000005aa057209 */ /* 0x008fee0007810000 */
        /* <DEDUP_REMOVED lines=13> */
[----:B------:R-:W-:Y:S01]  /*c980*/  MUFU.TANH R30, R7 ;  /* 0x00000007001e7308 */ /* 0x000fe20000002400 */
[----:B---3--:R-:W-:Y:S09]  /*c990*/  FMUL.FTZ R0, R32, c[0x0][0x320] ;  /* 0x0000c80020007a20 */ /* 0x008ff20000410000 */
[----:B------:R1:W-:Y:S02]  /*c9a0*/  MUFU.TANH R14, R0 ;  /* 0x00000000000e7308 */ /* 0x0003e40000002400 */
[----:B-1----:R-:W-:Y:S08]  /*c9b0*/  FMUL.FTZ R0, R33, c[0x0][0x320] ;  /* 0x0000c80021007a20 */ /* 0x002ff00000410000 */
[----:B------:R1:W-:Y:S02]  /*c9c0*/  MUFU.TANH R12, R0 ;  /* 0x00000000000c7308 */ /* 0x0003e40000002400 */
[----:B-1----:R-:W-:Y:S08]  /*c9d0*/  FMUL.FTZ R0, R34, c[0x0][0x320] ;  /* 0x0000c80022007a20 */ /* 0x002ff00000410000 */
[----:B------:R1:W-:Y:S10]  /*c9e0*/  MUFU.TANH R34, R6 ;  /* 0x0000000600227308 */ /* 0x0003f40000002400 */
[----:B------:R3:W4:Y:S01]  /*c9f0*/  MUFU.TANH R18, R0 ;  /* 0x0000000000127308 */ /* 0x0007220000002400 */
[----:B-1----:R-:W-:Y:S09]  /*ca00*/  FMUL.FTZ R6, R80, c[0x0][0x320] ;  /* 0x0000c80050067a20 */ /* 0x002ff20000410000 */
[----:B------:R1:W-:Y:S01]  /*ca10*/  MUFU.TANH R167, R6 ;  /* 0x0000000600a77308 */ /* 0x0003e20000002400 */
[----:B---3--:R-:W-:Y:S01]  /*ca20*/  FMUL.FTZ R0, R35, c[0x0][0x320] ;  /* 0x0000c80023007a20 */ /* 0x008fe20000410000 */
[----:B----4-:R-:W-:Y:S08]  /*ca30*/  FMNMX.FTZ R5, R18, R5, !PT ;  /* 0x0000000512057209 */ /* 0x010ff00007810000 */
[----:B------:R3:W4:Y:S10]  /*ca40*/  MUFU.TANH R17, R0 ;  /* 0x0000000000117308 */ /* 0x0007340000002400 */
[----:B------:R5:W-:Y:S01]  /*ca50*/  MUFU.TANH R35, R4 ;  /* 0x0000000400237308 */ /* 0x000be20000002400 */
[----:B-1----:R-:W-:Y:S09]  /*ca60*/  FMUL.FTZ R6, R81, c[0x0][0x320] ;  /* 0x0000c80051067a20 */ /* 0x002ff20000410000 */
[----:B------:R1:W-:Y:S01]  /*ca70*/  MUFU.TANH R27, R6 ;  /* 0x00000006001b7308 */ /* 0x0003e20000002400 */
[----:B---3--:R-:W-:Y:S01]  /*ca80*/  FMUL.FTZ R0, R36, c[0x0][0x320] ;  /* 0x0000c80024007a20 */ /* 0x008fe20000410000 */
[----:B----4-:R-:W-:Y:S01]  /*ca90*/  FMNMX.FTZ R5, R17, R5, !PT ;  /* 0x0000000511057209 */ /* 0x010fe20007810000 */
[----:B------:R-:W3:Y:S07]  /*caa0*/  LDL R36, [R1+0x28] ;  /* 0x0000280001247983 */ /* 0x000eee0000100800 */
[----:B------:R4:W-:Y:S01]  /*cab0*/  MUFU.TANH R179, R0 ;  /* 0x0000000000b37308 */ /* 0x0009e20000002400 */
[----:B-----5:R-:W-:Y:S04]  /*cac0*/  FMNMX.FTZ R4, R171, R84, !PT ;  /* 0x00000054ab047209 */ /* 0x020fe80007810000 */
[----:B------:R-:W-:Y:S04]  /*cad0*/  FMNMX.FTZ R4, R162, R4, !PT ;  /* 0x00000004a2047209 */ /* 0x000fe80007810000 */
[----:B------:R-:W-:Y:S01]  /*cae0*/  FMNMX.FTZ R4, R157, R4, !PT ;  /* 0x000000049d047209 */ /* 0x000fe20007810000 */
[----:B-1----:R-:W-:Y:S03]  /*caf0*/  FMUL.FTZ R6, R82, c[0x0][0x320] ;  /* 0x0000c80052067a20 */ /* 0x002fe60000410000 */
[----:B------:R-:W-:Y:S01]  /*cb00*/  FMNMX.FTZ R4, R87, R4, !PT ;  /* 0x0000000457047209 */ /* 0x000fe20007810000 */
[----:B------:R1:W-:Y:S03]  /*cb10*/  MUFU.TANH R29, R6 ;  /* 0x00000006001d7308 */ /* 0x0003e60000002400 */
[----:B------:R-:W-:Y:S01]  /*cb20*/  FMNMX.FTZ R4, R24, R4, !PT ;  /* 0x0000000418047209 */ /* 0x000fe20007810000 */
[----:B----4-:R-:W-:Y:S03]  /*cb30*/  FMUL.FTZ R0, R37, c[0x0][0x320] ;  /* 0x0000c80025007a20 */ /* 0x010fe60000410000 */
[----:B------:R-:W-:Y:S01]  /*cb40*/  FMNMX.FTZ R4, R176, R4, !PT ;  /* 0x00000004b0047209 */ /* 0x000fe20007810000 */
[----:B------:R-:W4:Y:S02]  /*cb50*/  LDL R37, [R1+0x24] ;  /* 0x0000240001257983 */ /* 0x000f240000100800 */
[----:B------:R5:W-:Y:S01]  /*cb60*/  MUFU.TANH R182, R0 ;  /* 0x0000000000b67308 */ /* 0x000be20000002400 */
[----:B------:R-:W-:Y:S04]  /*cb70*/  FMNMX.FTZ R4, R25, R4, !PT ;  /* 0x0000000419047209 */ /* 0x000fe80007810000 */
[----:B------:R-:W-:Y:S01]  /*cb80*/  FMNMX.FTZ R4, R26, R4, !PT ;  /* 0x000000041a047209 */ /* 0x000fe20007810000 */
[----:B-1----:R-:W-:Y:S04]  /*cb90*/  FMUL.FTZ R6, R83, c[0x0][0x320] ;  /* 0x0000c80053067a20 */ /* 0x002fe80000410000 */
[----:B------:R1:W-:Y:S01]  /*cba0*/  MUFU.TANH R41, R6 ;  /* 0x0000000600297308 */ /* 0x0003e20000002400 */
[----:B-----5:R-:W-:Y:S09]  /*cbb0*/  FMUL.FTZ R0, R38, c[0x0][0x320] ;  /* 0x0000c80026007a20 */ /* 0x020ff20000410000 */
[----:B------:R5:W2:Y:S01]  /*cbc0*/  MUFU.TANH R185, R0 ;  /* 0x0000000000b97308 */ /* 0x000aa20000002400 */
[----:B-1----:R-:W-:Y:S04]  /*cbd0*/  FMNMX.FTZ R6, R169, R85, !PT ;  /* 0x00000055a9067209 */ /* 0x002fe80007810000 */
[----:B------:R-:W-:Y:S04]  /*cbe0*/  FMNMX.FTZ R6, R168, R6, !PT ;  /* 0x00000006a8067209 */ /* 0x000fe80007810000 */
[----:B------:R-:W-:Y:S01]  /*cbf0*/  FMNMX.FTZ R7, R158, R6, !PT ;  /* 0x000000069e077209 */ /* 0x000fe20007810000 */
[----:B-----5:R-:W-:Y:S01]  /*cc00*/  FMUL.FTZ R0, R39, c[0x0][0x320] ;  /* 0x0000c80027007a20 */ /* 0x020fe20000410000 */
[----:B--2---:R-:W-:Y:S03]  /*cc10*/  FMNMX.FTZ R5, R185, R5, !PT ;  /* 0x00000005b9057209 */ /* 0x004fe60007810000 */
        /* <DEDUP_REMOVED lines=23> */
[----:B------:R1:W-:Y:S01]  /*cd90*/  MUFU.TANH R178, R0 ;  /* 0x0000000000b27308 */ /* 0x0003e20000002400 */
[C---:B----4-:R-:W-:Y:S02]  /*cda0*/  ISETP.GT.AND P0, PT, R212.reuse, R37, PT ;  /* 0x00000025d400720c */ /* 0x050fe40003f04270 */
[----:B------:R-:W-:Y:S01]  /*cdb0*/  IADD3 R212, R212, -0x1, RZ ;  /* 0xffffffffd4d47810 */ /* 0x000fe20007ffe0ff */
[----:B-1----:R-:W-:Y:S06]  /*cdc0*/  FMUL.FTZ R0, R50, c[0x0][0x320] ;  /* 0x0000c80032007a20 */ /* 0x002fec0000410000 */
        /* <DEDUP_REMOVED lines=18> */
[----:B------:R1:W2:Y:S02]  /*cef0*/  MUFU.TANH R216, R0 ;  /* 0x0000000000d87308 */ /* 0x0002a40000002400 */
[----:B-1----:R-:W-:Y:S01]  /*cf00*/  FMUL.FTZ R0, R60, c[0x0][0x320] ;  /* 0x0000c8003c007a20 */ /* 0x002fe20000410000 */
[----:B--2---:R-:W-:Y:S07]  /*cf10*/  MOV R155, R216 ;  /* 0x000000d8009b7202 */ /* 0x004fee0000000f00 */
        /* <DEDUP_REMOVED lines=17> */
[----:B------:R-:W4:Y:S01]  /*d030*/  SHFL.BFLY PT, R9, R6, 0x2, 0x1f ;  /* 0x0c401f0006097f89 */ /* 0x000f2200000e0000 */
[----:B-1----:R-:W-:Y:S04]  /*d040*/  FMUL.FTZ R0, R65, c[0x0][0x320] ;  /* 0x0000c80041007a20 */ /* 0x002fe80000410000 */
[----:B------:R1:W-:Y:S01]  /*d050*/  MUFU.TANH R245, R0 ;  /* 0x0000000000f57308 */ /* 0x0003e20000002400 */
[----:B--2---:R-:W-:Y:S02]  /*d060*/  FMNMX.FTZ R7, R181, R4, !PT ;  /* 0x00000004b5077209 */ /* 0x004fe40007810000 */
[----:B----4-:R-:W-:Y:S05]  /*d070*/  FMNMX.FTZ R6, R6, R9, !PT ;  /* 0x0000000906067209 */ /* 0x010fea0007810000 */
[----:B------:R-:W2:Y:S01]  /*d080*/  SHFL.BFLY PT, R9, R6, 0x1, 0x1f ;  /* 0x0c201f0006097f89 */ /* 0x000ea200000e0000 */
[----:B-1----:R-:W-:Y:S04]  /*d090*/  FMUL.FTZ R0, R66, c[0x0][0x320] ;  /* 0x0000c80042007a20 */ /* 0x002fe80000410000 */
[----:B------:R1:W4:Y:S02]  /*d0a0*/  MUFU.TANH R248, R0 ;  /* 0x0000000000f87308 */ /* 0x0003240000002400 */
[----:B-1----:R-:W-:Y:S01]  /*d0b0*/  FMUL.FTZ R0, R67, c[0x0][0x320] ;  /* 0x0000c80043007a20 */ /* 0x002fe20000410000 */
[----:B----4-:R-:W-:Y:S07]  /*d0c0*/  FMNMX.FTZ R5, R248, R5, !PT ;  /* 0x00000005f8057209 */ /* 0x010fee0007810000 */
[----:B------:R1:W4:Y:S02]  /*d0d0*/  MUFU.TANH R251, R0 ;  /* 0x0000000000fb7308 */ /* 0x0003240000002400 */
[----:B-1----:R-:W-:Y:S01]  /*d0e0*/  FMUL.FTZ R0, R68, c[0x0][0x320] ;  /* 0x0000c80044007a20 */ /* 0x002fe20000410000 */
[----:B----4-:R-:W-:Y:S07]  /*d0f0*/  FMNMX.FTZ R5, R251, R5, !PT ;  /* 0x00000005fb057209 */ /* 0x010fee0007810000 */
[----:B------:R1:W-:Y:S02]  /*d100*/  MUFU.TANH R193, R0 ;  /* 0x0000000000c17308 */ /* 0x0003e40000002400 */
[----:B-1----:R-:W-:Y:S08]  /*d110*/  FMUL.FTZ R0, R69, c[0x0][0x320] ;  /* 0x0000c80045007a20 */ /* 0x002ff00000410000 */
[----:B------:R1:W-:Y:S02]  /*d120*/  MUFU.TANH R215, R0 ;  /* 0x0000000000d77308 */ /* 0x0003e40000002400 */
[----:B-1----:R-:W-:Y:S08]  /*d130*/  FMUL.FTZ R0, R70, c[0x0][0x320] ;  /* 0x0000c80046007a20 */ /* 0x002ff00000410000 */
[----:B------:R1:W4:Y:S02]  /*d140*/  MUFU.TANH R40, R0 ;  /* 0x0000000000287308 */ /* 0x0003240000002400 */
[----:B-1----:R-:W-:Y:S01]  /*d150*/  FMUL.FTZ R0, R71, c[0x0][0x320] ;  /* 0x0000c80047007a20 */ /* 0x002fe20000410000 */
[----:B--2---:R-:W-:Y:S02]  /*d160*/  FMNMX.FTZ R71, R6, R9, !PT ;  /* 0x0000000906477209 */ /* 0x004fe40007810000 */
[----:B----4-:R-:W-:Y:S05]  /*d170*/  FMNMX.FTZ R5, R40, R5, !PT ;  /* 0x0000000528057209 */ /* 0x010fea0007810000 */
        /* <DEDUP_REMOVED lines=25> */
[----:B------:R-:W-:Y:S04]  /*d310*/  FMNMX.FTZ R0, R215, R0, !PT ;  /* 0x00000000d7007209 */ /* 0x000fe80007810000 */
        /* <DEDUP_REMOVED lines=8> */
[----:B------:R2:W4:Y:S03]  /*d3a0*/  MUFU.TANH R75, R7 ;  /* 0x00000007004b7308 */ /* 0x0005260000002400 */
[----:B------:R-:W-:Y:S04]  /*d3b0*/  FMNMX.FTZ R0, R250, R0, !PT ;  /* 0x00000000fa007209 */ /* 0x000fe80007810000 */
[----:B------:R-:W-:Y:S02]  /*d3c0*/  FMNMX.FTZ R0, R252, R0, !PT ;  /* 0x00000000fc007209 */ /* 0x000fe40007810000 */
[----:B-1----:R-:W-:Y:S02]  /*d3d0*/  FMNMX.FTZ R73, R4, R10, !PT ;  /* 0x0000000a04497209 */ /* 0x002fe40007810000 */
[----:B--2---:R-:W-:Y:S01]  /*d3e0*/  FMNMX.FTZ R7, R192, R0, !PT ;  /* 0x00000000c0077209 */ /* 0x004fe20007810000 */
[----:B------:R-:W-:Y:S02]  /*d3f0*/  FMUL.FTZ R0, R79, c[0x0][0x320] ;  /* 0x0000c8004f007a20 */ /* 0x000fe40000410000 */
[----:B------:R-:W-:Y:S01]  /*d400*/  FMUL.FTZ R78, R73, c[0x0][0x2d0] ;  /* 0x0000b400494e7a20 */ /* 0x000fe20000410000 */
[----:B------:R-:W-:Y:S01]  /*d410*/  FMNMX.FTZ R7, R155, R7, !PT ;  /* 0x000000079b077209 */ /* 0x000fe20007810000 */
[----:B------:R1:W2:Y:S01]  /*d420*/  MUFU.TANH R76, R0 ;  /* 0x00000000004c7308 */ /* 0x0002a20000002400 */
[----:B------:R-:W-:Y:S02]  /*d430*/  FMUL.FTZ R79, R72, c[0x0][0x2d0] ;  /* 0x0000b400484f7a20 */ /* 0x000fe40000410000 */
[----:B-1----:R-:W-:Y:S01]  /*d440*/  FMNMX.FTZ R0, R153, R7, !PT ;  /* 0x0000000799007209 */ /* 0x002fe20007810000 */
[----:B------:R-:W-:Y:S03]  /*d450*/  FFMA.FTZ R7, R20, c[0x0][0x2d0], -R78 ;  /* 0x0000b40014077a23 */ /* 0x000fe6000001084e */
[----:B------:R-:W-:Y:S03]  /*d460*/  FMNMX.FTZ R4, R152, R0, !PT ;  /* 0x0000000098047209 */ /* 0x000fe60007810000 */
[----:B------:R1:W-:Y:S01]  /*d470*/  MUFU.EX2 R225, R7 ;  /* 0x0000000700e17308 */ /* 0x0003e20000000800 */
[----:B------:R-:W-:Y:S01]  /*d480*/  FADD.FTZ R0, -R73, R2 ;  /* 0x0000000249007221 */ /* 0x000fe20000010100 */
[----:B------:R-:W-:Y:S03]  /*d490*/  FMNMX.FTZ R4, R33, R4, !PT ;  /* 0x0000000421047209 */ /* 0x000fe60007810000 */
[----:B------:R-:W-:Y:S01]  /*d4a0*/  FMUL.FTZ R2, R0, c[0x0][0x2d0] ;  /* 0x0000b40000027a20 */ /* 0x000fe20000410000 */
[----:B------:R-:W-:Y:S01]  /*d4b0*/  FMNMX.FTZ R0, R154, R4, !PT ;  /* 0x000000049a007209 */ /* 0x000fe20007810000 */
[--C-:B------:R-:W-:Y:S01]  /*d4c0*/  FFMA.FTZ R4, R160, c[0x0][0x2d0], -R78.reuse ;  /* 0x0000b400a0047a23 */ /* 0x100fe2000001084e */
[----:B------:R-:W-:Y:S02]  /*d4d0*/  MOV R160, R41 ;  /* 0x0000002900a07202 */ /* 0x000fe40000000f00 */
[----:B------:R5:W3:Y:S01]  /*d4e0*/  MUFU.EX2 R74, R2 ;  /* 0x00000002004a7308 */ /* 0x000ae20000000800 */
[----:B----4-:R-:W-:Y:S04]  /*d4f0*/  FMNMX.FTZ R0, R75, R0, !PT ;  /* 0x000000004b007209 */ /* 0x010fe80007810000 */
[----:B--2---:R-:W-:Y:S05]  /*d500*/  FMNMX.FTZ R0, R76, R0, !PT ;  /* 0x000000004c007209 */ /* 0x004fea0007810000 */
[----:B------:R-:W-:Y:S01]  /*d510*/  MUFU.EX2 R230, R4 ;  /* 0x0000000400e67308 */ /* 0x000fe20000000800 */
[----:B-1----:R-:W-:Y:S01]  /*d520*/  @P0 MOV R7, c[0x0][0x1e4] ;  /* 0x0000790000070a02 */ /* 0x002fe20000000f00 */
[----:B-----5:R-:W-:Y:S02]  /*d530*/  FADD.FTZ R2, -R72, R3 ;  /* 0x0000000348027221 */ /* 0x020fe40000010100 */
[----:B------:R-:W1:Y:S01]  /*d540*/  SHFL.BFLY PT, R3, R0, 0x2, 0x1f ;  /* 0x0c401f0000037f89 */ /* 0x000e6200000e0000 */
[----:B---3--:R-:W-:Y:S02]  /*d550*/  FMUL.FTZ R48, R74, R132 ;  /* 0x000000844a307220 */ /* 0x008fe40000410000 */
[----:B------:R-:W-:Y:S02]  /*d560*/  FMUL.FTZ R2, R2, c[0x0][0x2d0] ;  /* 0x0000b40002027a20 */ /* 0x000fe40000410000 */
[----:B------:R-:W-:Y:S02]  /*d570*/  FMUL.FTZ R49, R74, R133 ;  /* 0x000000854a317220 */ /* 0x000fe40000410000 */
[----:B------:R2:W3:Y:S01]  /*d580*/  MUFU.EX2 R69, R2 ;  /* 0x0000000200457308 */ /* 0x0004e20000000800 */
[----:B-1----:R-:W-:Y:S01]  /*d590*/  FMNMX.FTZ R0, R0, R3, !PT ;  /* 0x0000000300007209 */ /* 0x002fe20007810000 */
[----:B------:R-:W-:Y:S08]  /*d5a0*/  FFMA.FTZ R3, R13, c[0x0][0x2d0], -R78 ;  /* 0x0000b4000d037a23 */ /* 0x000ff0000001084e */
[----:B------:R1:W-:Y:S01]  /*d5b0*/  MUFU.EX2 R238, R3 ;  /* 0x0000000300ee7308 */ /* 0x0003e20000000800 */
[----:B--2---:R-:W-:Y:S02]  /*d5c0*/  FADD.FTZ R2, -R71, R84 ;  /* 0x0000005447027221 */ /* 0x004fe40000010100 */
[C---:B---3--:R-:W-:Y:S02]  /*d5d0*/  FMUL.FTZ R50, R69.reuse, R134 ;  /* 0x0000008645327220 */ /* 0x048fe40000410000 */
[----:B------:R-:W-:Y:S02]  /*d5e0*/  FMUL.FTZ R2, R2, c[0x0][0x2d0] ;  /* 0x0000b40002027a20 */ /* 0x000fe40000410000 */
[----:B------:R-:W-:Y:S03]  /*d5f0*/  FMUL.FTZ R51, R69, R135 ;  /* 0x0000008745337220 */ /* 0x000fe60000410000 */
[----:B------:R2:W3:Y:S01]  /*d600*/  MUFU.EX2 R68, R2 ;  /* 0x0000000200447308 */ /* 0x0004e20000000800 */
[--C-:B-1----:R-:W-:Y:S09]  /*d610*/  FFMA.FTZ R3, R163, c[0x0][0x2d0], -R79.reuse ;  /* 0x0000b400a3037a23 */ /* 0x102ff2000001084f */
[----:B------:R1:W-:Y:S01]  /*d620*/  MUFU.EX2 R231, R3 ;  /* 0x0000000300e77308 */ /* 0x0003e20000000800 */
[--C-:B--2---:R-:W-:Y:S02]  /*d630*/  FFMA.FTZ R2, R156, c[0x0][0x2d0], -R78.reuse ;  /* 0x0000b4009c027a23 */ /* 0x104fe4000001084e */
[C---:B---3--:R-:W-:Y:S07]  /*d640*/  FMUL.FTZ R13, R68.reuse, R97 ;  /* 0x00000061440d7220 */ /* 0x048fee0000410000 */
[----:B------:R2:W3:Y:S01]  /*d650*/  MUFU.EX2 R237, R2 ;  /* 0x0000000200ed7308 */ /* 0x0004e20000000800 */
[----:B------:R-:W-:Y:S02]  /*d660*/  FMUL.FTZ R156, R71, c[0x0][0x2d0] ;  /* 0x0000b400479c7a20 */ /* 0x000fe40000410000 */
[C---:B------:R-:W-:Y:S02]  /*d670*/  FMUL.FTZ R41, R68.reuse, R125 ;  /* 0x0000007d44297220 */ /* 0x040fe40000410000 */
[C---:B------:R-:W-:Y:S02]  /*d680*/  FMUL.FTZ R45, R68.reuse, R129 ;  /* 0x00000081442d7220 */ /* 0x040fe40000410000 */
[C---:B------:R-:W-:Y:S02]  /*d690*/  FMUL.FTZ R57, R68.reuse, R141 ;  /* 0x0000008d44397220 */ /* 0x040fe40000410000 */
[C---:B------:R-:W-:Y:S02]  /*d6a0*/  FMUL.FTZ R56, R68.reuse, R140 ;  /* 0x0000008c44387220 */ /* 0x040fe40000410000 */
[C---:B------:R-:W-:Y:S02]  /*d6b0*/  FMUL.FTZ R60, R68.reuse, R144 ;  /* 0x00000090443c7220 */ /* 0x040fe40000410000 */
[----:B------:R-:W-:Y:S02]  /*d6c0*/  FMUL.FTZ R61, R68, R145 ;  /* 0x00000091443d7220 */ /* 0x000fe40000410000 */
[--C-:B-1----:R-:W-:Y:S01]  /*d6d0*/  FFMA.FTZ R3, R161, c[0x0][0x2d0], -R79.reuse ;  /* 0x0000b400a1037a23 */ /* 0x102fe2000001084f */
[----:B------:R-:W-:Y:S03]  /*d6e0*/  MOV R161, R31 ;  /* 0x0000001f00a17202 */ /* 0x000fe60000000f00 */
[----:B------:R1:W4:Y:S01]  /*d6f0*/  MUFU.EX2 R233, R3 ;  /* 0x0000000300e97308 */ /* 0x0003220000000800 */
[----:B--2---:R-:W-:Y:S01]  /*d700*/  FFMA.FTZ R2, R86, c[0x0][0x2d0], -R78 ;  /* 0x0000b40056027a23 */ /* 0x004fe2000001084e */
[----:B---3--:R-:W-:Y:S08]  /*d710*/  F2FP.BF16.PACK_AB R80, R237, R230 ;  /* 0x000000e6ed50723e */ /* 0x008ff000000010ff */
[----:B------:R2:W3:Y:S01]  /*d720*/  MUFU.EX2 R236, R2 ;  /* 0x0000000200ec7308 */ /* 0x0004e20000000800 */
[--C-:B-1----:R-:W-:Y:S01]  /*d730*/  FFMA.FTZ R3, R16, c[0x0][0x2d0], -R79.reuse ;  /* 0x0000b40010037a23 */ /* 0x102fe2000001084f */
[----:B----4-:R-:W-:Y:S01]  /*d740*/  F2FP.BF16.PACK_AB R81, R233, R231 ;  /* 0x000000e7e951723e */ /* 0x010fe200000010ff */
[----:B------:R-:W-:Y:S01]  /*d750*/  FMUL.FTZ R16, R74, R100 ;  /* 0x000000644a107220 */ /* 0x000fe20000410000 */
[----:B------:R-:W-:Y:S06]  /*d760*/  MOV R100, R29 ;  /* 0x0000001d00647202 */ /* 0x000fec0000000f00 */
[----:B------:R1:W-:Y:S01]  /*d770*/  MUFU.EX2 R234, R3 ;  /* 0x0000000300ea7308 */ /* 0x0003e20000000800 */
[----:B------:R-:W-:Y:S01]  /*d780*/  FMUL.FTZ R29, R68, R113 ;  /* 0x00000071441d7220 */ /* 0x000fe20000410000 */
[----:B--2---:R-:W2:Y:S01]  /*d790*/  SHFL.BFLY PT, R2, R0, 0x1, 0x1f ;  /* 0x0c201f0000027f89 */ /* 0x004ea200000e0000 */
[----:B---3--:R-:W-:Y:S02]  /*d7a0*/  F2FP.BF16.PACK_AB R82, R238, R236 ;  /* 0x000000ecee52723e */ /* 0x008fe400000010ff */
[----:B--2---:R-:W-:Y:S01]  /*d7b0*/  FMNMX.FTZ R70, R0, R2, !PT ;  /* 0x0000000200467209 */ /* 0x004fe20007810000 */
[--C-:B------:R-:W-:Y:S01]  /*d7c0*/  FFMA.FTZ R2, R171, c[0x0][0x2d0], -R156.reuse ;  /* 0x0000b400ab027a23 */ /* 0x100fe2000001089c */
[----:B------:R-:W-:Y:S01]  /*d7d0*/  MOV R171, R193 ;  /* 0x000000c100ab7202 */ /* 0x000fe20000000f00 */
[----:B------:R-:W-:Y:S02]  /*d7e0*/  FFMA.FTZ R0, R15, c[0x0][0x2d0], -R79 ;  /* 0x0000b4000f007a23 */ /* 0x000fe4000001084f */
[----:B------:R2:W-:Y:S01]  /*d7f0*/  MUFU.EX2 R227, R2 ;  /* 0x0000000200e37308 */ /* 0x0005e20000000800 */
[----:B------:R-:W-:Y:S04]  /*d800*/  FMUL.FTZ R77, R70, c[0x0][0x2d0] ;  /* 0x0000b400464d7a20 */ /* 0x000fe80000410000 */
[--C-:B-1----:R-:W-:Y:S01]  /*d810*/  FFMA.FTZ R3, R158, c[0x0][0x2d0], -R77.reuse ;  /* 0x0000b4009e037a23 */ /* 0x102fe2000001084d */
[----:B------:R-:W-:Y:S01]  /*d820*/  MOV R158, R40 ;  /* 0x00000028009e7202 */ /* 0x000fe20000000f00 */
[----:B------:R-:W-:Y:S01]  /*d830*/  FFMA.FTZ R5, R159, c[0x0][0x2d0], -R77 ;  /* 0x0000b4009f057a23 */ /* 0x000fe2000001084d */
[----:B------:R-:W-:Y:S01]  /*d840*/  MOV R159, R33 ;  /* 0x00000021009f7202 */ /* 0x000fe20000000f00 */
[----:B------:R-:W-:Y:S01]  /*d850*/  FMUL.FTZ R33, R74, R117 ;  /* 0x000000754a217220 */ /* 0x000fe20000410000 */
[----:B------:R-:W-:Y:S01]  /*d860*/  MUFU.EX2 R174, R3 ;  /* 0x0000000300ae7308 */ /* 0x000fe20000000800 */
[----:B------:R-:W-:Y:S09]  /*d870*/  FMUL.FTZ R40, R68, R124 ;  /* 0x0000007c44287220 */ /* 0x000ff20000410000 */
[----:B------:R1:W3:Y:S01]  /*d880*/  MUFU.EX2 R175, R5 ;  /* 0x0000000500af7308 */ /* 0x0002e20000000800 */
[--C-:B--2---:R-:W-:Y:S01]  /*d890*/  FFMA.FTZ R2, R162, c[0x0][0x2d0], -R156.reuse ;  /* 0x0000b400a2027a23 */ /* 0x104fe2000001089c */
[----:B------:R-:W-:Y:S08]  /*d8a0*/  MOV R162, R27 ;  /* 0x0000001b00a27202 */ /* 0x000ff00000000f00 */
[----:B------:R2:W4:Y:S10]  /*d8b0*/  MUFU.EX2 R228, R2 ;  /* 0x0000000200e47308 */ /* 0x0005340000000800 */
[----:B------:R5:W5:Y:S01]  /*d8c0*/  MUFU.EX2 R235, R0 ;  /* 0x0000000000eb7308 */ /* 0x000b620000000800 */
[----:B-1----:R-:W-:Y:S02]  /*d8d0*/  @P0 MOV R5, R36 ;  /* 0x0000002400050202 */ /* 0x002fe40000000f00 */
[----:B---3--:R-:W-:Y:S01]  /*d8e0*/  F2FP.BF16.PACK_AB R67, R175, R174 ;  /* 0x000000aeaf43723e */ /* 0x008fe200000010ff */
[--C-:B--2---:R-:W-:Y:S01]  /*d8f0*/  FFMA.FTZ R2, R157, c[0x0][0x2d0], -R156.reuse ;  /* 0x0000b4009d027a23 */ /* 0x104fe2000001089c */
[----:B------:R-:W-:Y:S02]  /*d900*/  MOV R157, R30 ;  /* 0x0000001e009d7202 */ /* 0x000fe40000000f00 */
[----:B----4-:R-:W-:Y:S03]  /*d910*/  F2FP.BF16.PACK_AB R64, R228, R227 ;  /* 0x000000e3e440723e */ /* 0x010fe600000010ff */
[----:B------:R1:W-:Y:S01]  /*d920*/  MUFU.EX2 R229, R2 ;  /* 0x0000000200e57308 */ /* 0x0003e20000000800 */
[----:B-----5:R-:W-:Y:S01]  /*d930*/  FADD.FTZ R0, -R70, R85 ;  /* 0x0000005546007221 */ /* 0x020fe20000010100 */
[----:B------:R-:W-:Y:S03]  /*d940*/  F2FP.BF16.PACK_AB R83, R235, R234 ;  /* 0x000000eaeb53723e */ /* 0x000fe600000010ff */
[----:B------:R-:W-:Y:S06]  /*d950*/  FMUL.FTZ R0, R0, c[0x0][0x2d0] ;  /* 0x0000b40000007a20 */ /* 0x000fec0000410000 */
[----:B------:R-:W2:Y:S01]  /*d960*/  MUFU.EX2 R0, R0 ;  /* 0x0000000000007308 */ /* 0x000ea20000000800 */
[----:B-1----:R-:W-:Y:S09]  /*d970*/  FFMA.FTZ R2, R87, c[0x0][0x2d0], -R156 ;  /* 0x0000b40057027a23 */ /* 0x002ff2000001089c */
[----:B------:R1:W3:Y:S01]  /*d980*/  MUFU.EX2 R232, R2 ;  /* 0x0000000200e87308 */ /* 0x0002e20000000800 */
[C---:B--2---:R-:W-:Y:S02]  /*d990*/  FMUL.FTZ R11, R0.reuse, R95 ;  /* 0x0000005f000b7220 */ /* 0x044fe40000410000 */
[C---:B------:R-:W-:Y:S02]  /*d9a0*/  FMUL.FTZ R15, R0.reuse, R99 ;  /* 0x00000063000f7220 */ /* 0x040fe40000410000 */
[C---:B------:R-:W-:Y:S02]  /*d9b0*/  FMUL.FTZ R27, R0.reuse, R111 ;  /* 0x0000006f001b7220 */ /* 0x040fe40000410000 */
[C---:B------:R-:W-:Y:S02]  /*d9c0*/  FMUL.FTZ R30, R0.reuse, R114 ;  /* 0x00000072001e7220 */ /* 0x040fe40000410000 */
[C---:B------:R-:W-:Y:S02]  /*d9d0*/  FMUL.FTZ R31, R0.reuse, R115 ;  /* 0x00000073001f7220 */ /* 0x040fe40000410000 */
[----:B------:R-:W-:Y:S02]  /*d9e0*/  FMUL.FTZ R42, R0, R126 ;  /* 0x0000007e002a7220 */ /* 0x000fe40000410000 */
[--C-:B-1----:R-:W-:Y:S01]  /*d9f0*/  FFMA.FTZ R2, R169, c[0x0][0x2d0], -R77.reuse ;  /* 0x0000b400a9027a23 */ /* 0x102fe2000001084d */
[----:B------:R-:W-:Y:S01]  /*da00*/  MOV R169, R34 ;  /* 0x0000002200a97202 */ /* 0x000fe20000000f00 */
[C---:B------:R-:W-:Y:S01]  /*da10*/  FMUL.FTZ R34, R69.reuse, R118 ;  /* 0x0000007645227220 */ /* 0x040fe20000410000 */
[----:B---3--:R-:W-:Y:S01]  /*da20*/  F2FP.BF16.PACK_AB R66, R232, R229 ;  /* 0x000000e5e842723e */ /* 0x008fe200000010ff */
[----:B------:R1:W-:Y:S01]  /*da30*/  MUFU.EX2 R172, R2 ;  /* 0x0000000200ac7308 */ /* 0x0003e20000000800 */
[C---:B------:R-:W-:Y:S02]  /*da40*/  FMUL.FTZ R43, R0.reuse, R127 ;  /* 0x0000007f002b7220 */ /* 0x040fe40000410000 */
[C---:B------:R-:W-:Y:S02]  /*da50*/  FMUL.FTZ R46, R0.reuse, R130 ;  /* 0x00000082002e7220 */ /* 0x040fe40000410000 */
[C---:B------:R-:W-:Y:S02]  /*da60*/  FMUL.FTZ R47, R0.reuse, R131 ;  /* 0x00000083002f7220 */ /* 0x040fe40000410000 */
[C---:B------:R-:W-:Y:S02]  /*da70*/  FMUL.FTZ R59, R0.reuse, R143 ;  /* 0x0000008f003b7220 */ /* 0x040fe40000410000 */
[C---:B------:R-:W-:Y:S02]  /*da80*/  FMUL.FTZ R58, R0.reuse, R142 ;  /* 0x0000008e003a7220 */ /* 0x040fe40000410000 */
[C---:B------:R-:W-:Y:S02]  /*da90*/  FMUL.FTZ R62, R0.reuse, R146 ;  /* 0x00000092003e7220 */ /* 0x040fe40000410000 */
[----:B------:R-:W-:Y:S02]  /*daa0*/  FMUL.FTZ R63, R0, R147 ;  /* 0x00000093003f7220 */ /* 0x000fe40000410000 */
[----:B-1----:R-:W-:Y:S01]  /*dab0*/  FFMA.FTZ R2, R168, c[0x0][0x2d0], -R77 ;  /* 0x0000b400a8027a23 */ /* 0x002fe2000001084d */
[----:B------:R-:W-:Y:S01]  /*dac0*/  MOV R168, R35 ;  /* 0x0000002300a87202 */ /* 0x000fe20000000f00 */
[----:B------:R-:W-:Y:S02]  /*dad0*/  FMUL.FTZ R35, R69, R119 ;  /* 0x0000007745237220 */ /* 0x000fe40000410000 */
[----:B------:R1:W2:Y:S02]  /*dae0*/  MUFU.EX2 R173, R2 ;  /* 0x0000000200ad7308 */ /* 0x0002a40000000800 */
[----:B-1----:R-:W-:Y:S02]  /*daf0*/  @P0 SHF.R.S32.HI R2, RZ, 0x1f, R212 ;  /* 0x0000001fff020819 */ /* 0x002fe400000114d4 */
[----:B--2---:R-:W-:Y:S03]  /*db00*/  F2FP.BF16.PACK_AB R65, R173, R172 ;  /* 0x000000acad41723e */ /* 0x004fe600000010ff */
[----:B------:R-:W-:Y:S02]  /*db10*/  @P0 IMAD R4, R2, c[0x0][0x1e0], RZ ;  /* 0x0000780002040a24 */ /* 0x000fe400078e02ff */
[C---:B------:R-:W-:Y:S04]  /*db20*/  @P0 IMAD.WIDE.U32 R2, R212.reuse, c[0x0][0x1e0], RZ ;  /* 0x00007800d4020a25 */ /* 0x040fe800078e00ff */
[----:B------:R-:W-:Y:S01]  /*db30*/  @P0 IMAD R6, R212, c[0x0][0x1e4], R4 ;  /* 0x00007900d4060a24 */ /* 0x000fe200078e0204 */
[----:B------:R-:W-:Y:S04]  /*db40*/  @P0 MOV R4, R22 ;  /* 0x0000001600040202 */ /* 0x000fe80000000f00 */
[----:B------:R-:W-:Y:S01]  /*db50*/  @P0 IADD3 R3, R3, R6, RZ ;  /* 0x0000000603030210 */ /* 0x000fe20007ffe0ff */
[----:B------:R-:W-:Y:S02]  /*db60*/  FFMA.FTZ R6, R19, c[0x0][0x2d0], -R78 ;  /* 0x0000b40013067a23 */ /* 0x000fe4000001084e */
[----:B------:R-:W-:Y:S01]  /*db70*/  @P0 IMAD.WIDE.U32 R4, R2, 0x50, R4 ;  /* 0x0000005002040825 */ /* 0x000fe200078e0004 */
[----:B------:R-:W-:Y:S01]  /*db80*/  @P0 MOV R2, c[0x0][0x1e0] ;  /* 0x0000780000020a02 */ /* 0x000fe20000000f00 */
[----:B------:R1:W-:Y:S02]  /*db90*/  MUFU.EX2 R226, R6 ;  /* 0x0000000600e27308 */ /* 0x0003e40000000800 */
[----:B------:R-:W-:Y:S01]  /*dba0*/  FMUL.FTZ R19, R69, R103 ;  /* 0x0000006745137220 */ /* 0x000fe20000410000 */
[----:B------:R-:W-:Y:S02]  /*dbb0*/  @P0 LEA R8, P1, R4, c[0x0][0x1c8], 0x1 ;  /* 0x0000720004080a11 */ /* 0x000fe400078208ff */
[C---:B------:R-:W-:Y:S02]  /*dbc0*/  @P0 SHF.L.U64.HI R10, R2.reuse, 0x5, R7 ;  /* 0x00000005020a0819 */ /* 0x040fe40000010207 */
[----:B------:R-:W-:Y:S01]  /*dbd0*/  MOV R103, R192 ;  /* 0x000000c000677202 */ /* 0x000fe20000000f00 */
[----:B-1----:R-:W-:Y:S01]  /*dbe0*/  @P0 IMAD R6, R3, 0x50, RZ ;  /* 0x0000005003060824 */ /* 0x002fe200078e02ff */
[----:B------:R-:W-:Y:S04]  /*dbf0*/  @P0 SHF.L.U32 R3, R2, 0x5, RZ ;  /* 0x0000000502030819 */ /* 0x000fe800000006ff */
[----:B------:R-:W-:Y:S02]  /*dc00*/  @P0 IADD3 R5, R5, R6, RZ ;  /* 0x0000000605050210 */ /* 0x000fe40007ffe0ff */
[-C--:B------:R-:W-:Y:S02]  /*dc10*/  @P0 IADD3 R6, P3, R8, R3.reuse, RZ ;  /* 0x0000000308060210 */ /* 0x080fe40007f7e0ff */
[----:B------:R-:W-:Y:S01]  /*dc20*/  @P0 LEA.HI.X R9, R4, c[0x0][0x1cc], R5, 0x1, P1 ;  /* 0x0000730004090a11 */ /* 0x000fe200008f0c05 */
[--C-:B------:R-:W-:Y:S01]  /*dc30*/  FFMA.FTZ R5, R14, c[0x0][0x2d0], -R78.reuse ;  /* 0x0000b4000e057a23 */ /* 0x100fe2000001084e */
[-C--:B------:R-:W-:Y:S01]  /*dc40*/  @P0 IADD3 R4, P2, R6, R3.reuse, RZ ;  /* 0x0000000306040210 */ /* 0x080fe20007f5e0ff */
[----:B------:R-:W-:Y:S01]  /*dc50*/  FMUL.FTZ R14, R0, R98 ;  /* 0x00000062000e7220 */ /* 0x000fe20000410000 */
[-C--:B------:R-:W-:Y:S01]  /*dc60*/  @P0 IADD3.X R7, R9, R10.reuse, RZ, P3, !PT ;  /* 0x0000000a09070210 */ /* 0x080fe20001ffe4ff */
[----:B------:R1:W-:Y:S01]  /*dc70*/  MUFU.EX2 R224, R5 ;  /* 0x0000000500e07308 */ /* 0x0003e20000000800 */
[----:B------:R2:W-:Y:S01]  /*dc80*/  @P0 LDGSTS.E.BYPASS.LTC128B.128 [R213+0x2900], [R8.64], !P6 ;  /* 0x0290000008d50fae */ /* 0x0005e2000f101d48 */
[-C--:B------:R-:W-:Y:S07]  /*dc90*/  @P0 IADD3 R2, P1, R4, R3.reuse, RZ ;  /* 0x0000000304020210 */ /* 0x080fee0007f3e0ff */
[----:B------:R3:W-:Y:S01]  /*dca0*/  @P0 LDGSTS.E.BYPASS.LTC128B.128 [R213+0x3100], [R6.64], !P6 ;  /* 0x0310000006d50fae */ /* 0x0007e2000f101d48 */
[-C--:B-1----:R-:W-:Y:S02]  /*dcb0*/  @P0 IADD3.X R5, R7, R10.reuse, RZ, P2, !PT ;  /* 0x0000000a07050210 */ /* 0x082fe400017fe4ff */
[----:B--2---:R-:W-:Y:S05]  /*dcc0*/  @P0 IADD3 R8, P2, R2, R3, RZ ;  /* 0x0000000302080210 */ /* 0x004fea0007f5e0ff */
[----:B------:R1:W-:Y:S01]  /*dcd0*/  @P0 LDGSTS.E.BYPASS.LTC128B.128 [R213+0x3900], [R4.64], !P6 ;  /* 0x0390000004d50fae */ /* 0x0003e2000f101d48 */
[----:B------:R-:W-:Y:S01]  /*dce0*/  @P0 IADD3.X R3, R5, R10, RZ, P1, !PT ;  /* 0x0000000a05030210 */ /* 0x000fe20000ffe4ff */
[----:B------:R-:W-:Y:S02]  /*dcf0*/  FFMA.FTZ R9, R12, c[0x0][0x2d0], -R78 ;  /* 0x0000b4000c097a23 */ /* 0x000fe4000001084e */
[----:B------:R-:W-:Y:S02]  /*dd00*/  FMUL.FTZ R12, R68, R96 ;  /* 0x00000060440c7220 */ /* 0x000fe40000410000 */
[----:B------:R2:W-:Y:S01]  /*dd10*/  MUFU.EX2 R223, R9 ;  /* 0x0000000900df7308 */ /* 0x0005e20000000800 */
[C---:B---3--:R-:W-:Y:S01]  /*dd20*/  FMUL.FTZ R6, R69.reuse, R90 ;  /* 0x0000005a45067220 */ /* 0x048fe20000410000 */
[----:B------:R3:W-:Y:S01]  /*dd30*/  @P0 LDGSTS.E.BYPASS.LTC128B.128 [R213+0x4100], [R2.64], !P6 ;  /* 0x0410000002d50fae */ /* 0x0007e2000f101d48 */
[----:B------:R-:W-:Y:S02]  /*dd40*/  FMUL.FTZ R7, R69, R91 ;  /* 0x0000005b45077220 */ /* 0x000fe40000410000 */
[--C-:B-1----:R-:W-:Y:S02]  /*dd50*/  FFMA.FTZ R4, R21, c[0x0][0x2d0], -R79.reuse ;  /* 0x0000b40015047a23 */ /* 0x102fe4000001084f */
[----:B------:R-:W-:Y:S01]  /*dd60*/  FMUL.FTZ R5, R74, R89 ;  /* 0x000000594a057220 */ /* 0x000fe20000410000 */
[----:B--2---:R-:W-:Y:S02]  /*dd70*/  @P0 IADD3.X R9, R3, R10, RZ, P2, !PT ;  /* 0x0000000a03090210 */ /* 0x004fe400017fe4ff */
[----:B------:R1:W-:Y:S01]  /*dd80*/  MUFU.EX2 R219, R4 ;  /* 0x0000000400db7308 */ /* 0x0003e20000000800 */
[----:B------:R-:W-:Y:S02]  /*dd90*/  FMUL.FTZ R10, R0, R94 ;  /* 0x0000005e000a7220 */ /* 0x000fe40000410000 */
[--C-:B---3--:R-:W-:Y:S01]  /*dda0*/  FFMA.FTZ R2, R170, c[0x0][0x2d0], -R79.reuse ;  /* 0x0000b400aa027a23 */ /* 0x108fe2000001084f */
[----:B------:R-:W-:Y:S01]  /*ddb0*/  MOV R170, R215 ;  /* 0x000000d700aa7202 */ /* 0x000fe20000000f00 */
[----:B------:R2:W-:Y:S01]  /*ddc0*/  @P0 LDGSTS.E.BYPASS.LTC128B.128 [R213+0x4900], [R8.64], !P6 ;  /* 0x0490000008d50fae */ /* 0x0005e2000f101d48 */
[--C-:B------:R-:W-:Y:S04]  /*ddd0*/  FFMA.FTZ R3, R249, c[0x0][0x2d0], -R79.reuse ;  /* 0x0000b400f9037a23 */ /* 0x100fe8000001084f */
[----:B------:R3:W-:Y:S03]  /*dde0*/  MUFU.EX2 R220, R2 ;  /* 0x0000000200dc7308 */ /* 0x0007e60000000800 */
[----:B------:R-:W4:Y:S08]  /*ddf0*/  LDSM.16.MT88.4 R20, [R197] ;  /* 0x00000000c514783b */ /* 0x000f300000004200 */
[----:B------:R-:W5:Y:S01]  /*de00*/  LDSM.16.MT88.4 R36, [R201] ;  /* 0x00000000c924783b */ /* 0x000f620000004200 */
[----:B-1----:R-:W-:Y:S07]  /*de10*/  FMUL.FTZ R4, R74, R88 ;  /* 0x000000584a047220 */ /* 0x002fee0000410000 */
[----:B------:R-:W1:Y:S01]  /*de20*/  LDSM.16.MT88.4 R52, [R198] ;  /* 0x00000000c634783b */ /* 0x000e620000004200 */
[----:B--2---:R-:W-:Y:S02]  /*de30*/  FMUL.FTZ R8, R68, R92 ;  /* 0x0000005c44087220 */ /* 0x004fe40000410000 */
[--C-:B---3--:R-:W-:Y:S02]  /*de40*/  FFMA.FTZ R2, R18, c[0x0][0x2d0], -R79.reuse ;  /* 0x0000b40012027a23 */ /* 0x108fe4000001084f */
[----:B------:R-:W-:Y:S03]  /*de50*/  FMUL.FTZ R9, R68, R93 ;  /* 0x0000005d44097220 */ /* 0x000fe60000410000 */
[----:B------:R-:W2:Y:S01]  /*de60*/  LDSM.16.MT88.4 R84, [R200] ;  /* 0x00000000c854783b */ /* 0x000ea20000004200 */
[----:B------:R3:W-:Y:S01]  /*de70*/  MUFU.EX2 R221, R2 ;  /* 0x0000000200dd7308 */ /* 0x0007e20000000800 */
[----:B------:R-:W-:Y:S01]  /*de80*/  FMUL.FTZ R18, R69, R102 ;  /* 0x0000006645127220 */ /* 0x000fe20000410000 */
[----:B------:R-:W-:Y:S05]  /*de90*/  MOV R102, R191 ;  /* 0x000000bf00667202 */ /* 0x000fea0000000f00 */
[----:B------:R-:W1:Y:S01]  /*dea0*/  LDSM.16.MT88.4 R88, [R197+0x800] ;  /* 0x00080000c558783b */ /* 0x000e620000004200 */
[-C--:B----4-:R-:W-:Y:S07]  /*deb0*/  HMMA.16816.F32.BF16 R4, R80, R20.reuse, R4 ;  /* 0x000000145004723c */ /* 0x090fee0000041804 */
[----:B------:R-:W4:Y:S01]  /*dec0*/  LDSM.16.MT88.4 R92, [R201+0x800] ;  /* 0x00080000c95c783b */ /* 0x000f220000004200 */
[C---:B------:R-:W-:Y:S07]  /*ded0*/  HMMA.16816.F32.BF16 R8, R64.reuse, R20, R8 ;  /* 0x000000144008723c */ /* 0x040fee0000041808 */
[----:B------:R-:W1:Y:S01]  /*dee0*/  LDSM.16.MT88.4 R96, [R198+0x800] ;  /* 0x00080000c660783b */ /* 0x000e620000004200 */
[----:B---3--:R-:W-:Y:S04]  /*def0*/  FFMA.FTZ R2, R17, c[0x0][0x2d0], -R79 ;  /* 0x0000b40011027a23 */ /* 0x008fe8000001084f */
[C---:B------:R-:W-:Y:S01]  /*df00*/  FMUL.FTZ R17, R74.reuse, R101 ;  /* 0x000000654a117220 */ /* 0x040fe20000410000 */
[----:B------:R-:W-:Y:S01]  /*df10*/  MOV R101, R189 ;  /* 0x000000bd00657202 */ /* 0x000fe20000000f00 */
[-C--:B------:R-:W-:Y:S01]  /*df20*/  HMMA.16816.F32.BF16 R12, R64, R22.reuse, R12 ;  /* 0x00000016400c723c */ /* 0x080fe2000004180c */
[----:B------:R3:W-:Y:S01]  /*df30*/  MUFU.EX2 R222, R2 ;  /* 0x0000000200de7308 */ /* 0x0007e20000000800 */
[----:B------:R-:W-:Y:S01]  /*df40*/  LDSM.16.MT88.4 R132, [R198+0x2000] ;  /* 0x00200000c684783b */ /* 0x000fe20000004200 */
[C---:B------:R-:W-:Y:S01]  /*df50*/  FMUL.FTZ R21, R74.reuse, R105 ;  /* 0x000000694a157220 */ /* 0x040fe20000410000 */
[----:B------:R-:W-:Y:S01]  /*df60*/  MOV R105, R214 ;  /* 0x000000d600697202 */ /* 0x000fe20000000f00 */
[----:B------:R-:W-:Y:S01]  /*df70*/  FMUL.FTZ R20, R74, R104 ;  /* 0x000000684a147220 */ /* 0x000fe20000410000 */
[----:B------:R-:W-:Y:S02]  /*df80*/  MOV R104, R188 ;  /* 0x000000bc00687202 */ /* 0x000fe40000000f00 */
[C---:B------:R-:W-:Y:S02]  /*df90*/  HMMA.16816.F32.BF16 R16, R80.reuse, R22, R16 ;  /* 0x000000165010723c */ /* 0x040fe40000041810 */
[----:B------:R-:W0:Y:S05]  /*dfa0*/  LDGDEPBAR ;  /* 0x00000000000079af */ /* 0x000e2a0000000000 */
[C---:B------:R-:W-:Y:S02]  /*dfb0*/  FMUL.FTZ R22, R69.reuse, R106 ;  /* 0x0000006a45167220 */ /* 0x040fe40000410000 */
[----:B------:R-:W-:Y:S07]  /*dfc0*/  FMUL.FTZ R23, R69, R107 ;  /* 0x0000006b45177220 */ /* 0x000fee0000410000 */
[-C--:B-----5:R-:W-:Y:S03]  /*dfd0*/  HMMA.16816.F32.BF16 R20, R80, R36.reuse, R20 ;  /* 0x000000245014723c */ /* 0x0a0fe60000041814 */
[--C-:B---3--:R-:W-:Y:S02]  /*dfe0*/  FFMA.FTZ R2, R24, c[0x0][0x2d0], -R156.reuse ;  /* 0x0000b40018027a23 */ /* 0x108fe4000001089c */
[----:B------:R-:W-:Y:S02]  /*dff0*/  FMUL.FTZ R24, R68, R108 ;  /* 0x0000006c44187220 */ /* 0x000fe40000410000 */
[----:B------:R3:W-:Y:S02]  /*e000*/  MUFU.EX2 R218, R2 ;  /* 0x0000000200da7308 */ /* 0x0007e40000000800 */
[--C-:B---3--:R-:W-:Y:S03]  /*e010*/  FFMA.FTZ R2, R176, c[0x0][0x2d0], -R156.reuse ;  /* 0x0000b400b0027a23 */ /* 0x108fe6000001089c */
[----:B------:R-:W-:Y:S01]  /*e020*/  MOV R176, R32 ;  /* 0x0000002000b07202 */ /* 0x000fe20000000f00 */
[----:B------:R-:W-:Y:S04]  /*e030*/  FMUL.FTZ R32, R74, R116 ;  /* 0x000000744a207220 */ /* 0x000fe80000410000 */
[----:B------:R3:W5:Y:S01]  /*e040*/  MUFU.EX2 R217, R2 ;  /* 0x0000000200d97308 */ /* 0x0007620000000800 */
[----:B------:R-:W-:Y:S01]  /*e050*/  LDSM.16.MT88.4 R116, [R201+0x2000] ;  /* 0x00200000c974783b */ /* 0x000fe20000004200 */
[--C-:B---3--:R-:W-:Y:S02]  /*e060*/  FFMA.FTZ R2, R25, c[0x0][0x2d0], -R156.reuse ;  /* 0x0000b40019027a23 */ /* 0x108fe4000001089c */
[----:B------:R-:W-:Y:S06]  /*e070*/  FMUL.FTZ R25, R68, R109 ;  /* 0x0000006d44197220 */ /* 0x000fec0000410000 */
[----:B------:R3:W-:Y:S02]  /*e080*/  MUFU.EX2 R216, R2 ;  /* 0x0000000200d87308 */ /* 0x0007e40000000800 */
[----:B---3--:R-:W-:Y:S02]  /*e090*/  FFMA.FTZ R2, R26, c[0x0][0x2d0], -R156 ;  /* 0x0000b4001a027a23 */ /* 0x008fe4000001089c */
[----:B------:R-:W-:Y:S06]  /*e0a0*/  FMUL.FTZ R26, R0, R110 ;  /* 0x0000006e001a7220 */ /* 0x000fec0000410000 */
[----:B------:R3:W-:Y:S01]  /*e0b0*/  MUFU.EX2 R215, R2 ;  /* 0x0000000200d77308 */ /* 0x0007e20000000800 */
[C---:B------:R-:W-:Y:S07]  /*e0c0*/  HMMA.16816.F32.BF16 R24, R64.reuse, R36, R24 ;  /* 0x000000244018723c */ /* 0x040fee0000041818 */
[C---:B------:R-:W-:Y:S02]  /*e0d0*/  FMUL.FTZ R36, R74.reuse, R120 ;  /* 0x000000784a247220 */ /* 0x040fe40000410000 */
[----:B------:R-:W-:Y:S03]  /*e0e0*/  FMUL.FTZ R37, R74, R121 ;  /* 0x000000794a257220 */ /* 0x000fe60000410000 */
[--C-:B---3--:R-:W-:Y:S01]  /*e0f0*/  FFMA.FTZ R2, R177, c[0x0][0x2d0], -R77.reuse ;  /* 0x0000b400b1027a23 */ /* 0x108fe2000001084d */
[----:B------:R-:W-:Y:S03]  /*e100*/  MOV R177, R190 ;  /* 0x000000be00b17202 */ /* 0x000fe60000000f00 */
[----:B------:R3:W-:Y:S02]  /*e110*/  MUFU.EX2 R166, R2 ;  /* 0x0000000200a67308 */ /* 0x0007e40000000800 */
[--C-:B---3--:R-:W-:Y:S08]  /*e120*/  FFMA.FTZ R2, R180, c[0x0][0x2d0], -R77.reuse ;  /* 0x0000b400b4027a23 */ /* 0x108ff0000001084d */
[----:B------:R3:W1:Y:S02]  /*e130*/  MUFU.EX2 R165, R2 ;  /* 0x0000000200a57308 */ /* 0x0006640000000800 */
[--C-:B---3--:R-:W-:Y:S02]  /*e140*/  FFMA.FTZ R2, R28, c[0x0][0x2d0], -R77.reuse ;  /* 0x0000b4001c027a23 */ /* 0x108fe4000001084d */
[----:B------:R-:W-:Y:S06]  /*e150*/  FMUL.FTZ R28, R68, R112 ;  /* 0x00000070441c7220 */ /* 0x000fec0000410000 */
[----:B------:R3:W-:Y:S01]  /*e160*/  MUFU.EX2 R164, R2 ;  /* 0x0000000200a47308 */ /* 0x0007e20000000800 */
[-C--:B------:R-:W-:Y:S08]  /*e170*/  HMMA.16816.F32.BF16 R28, R64, R38.reuse, R28 ;  /* 0x00000026401c723c */ /* 0x080ff0000004181c */
[C---:B------:R-:W-:Y:S07]  /*e180*/  HMMA.16816.F32.BF16 R32, R80.reuse, R38, R32 ;  /* 0x000000265020723c */ /* 0x040fee0000041820 */
[C---:B------:R-:W-:Y:S02]  /*e190*/  FMUL.FTZ R38, R69.reuse, R122 ;  /* 0x0000007a45267220 */ /* 0x040fe40000410000 */
[----:B------:R-:W-:Y:S03]  /*e1a0*/  FMUL.FTZ R39, R69, R123 ;  /* 0x0000007b45277220 */ /* 0x000fe60000410000 */
[----:B---3--:R-:W-:Y:S04]  /*e1b0*/  FFMA.FTZ R2, R181, c[0x0][0x2d0], -R77 ;  /* 0x0000b400b5027a23 */ /* 0x008fe8000001084d */
[-C--:B-1----:R-:W-:Y:S01]  /*e1c0*/  HMMA.16816.F32.BF16 R36, R80, R52.reuse, R36 ;  /* 0x000000345024723c */ /* 0x082fe20000041824 */
[----:B------:R1:W3:Y:S07]  /*e1d0*/  MUFU.EX2 R163, R2 ;  /* 0x0000000200a37308 */ /* 0x0002ee0000000800 */
        /* <DEDUP_REMOVED lines=18> */
[----:B-----5:R-:W-:Y:S01]  /*e300*/  F2FP.BF16.PACK_AB R84, R217, R218 ;  /* 0x000000dad954723e */ /* 0x020fe200000010ff */
[-C--:B------:R-:W-:Y:S04]  /*e310*/  HMMA.16816.F32.BF16 R60, R64, R86.reuse, R60 ;  /* 0x00000056403c723c */ /* 0x080fe8000004183c */
[----:B------:R-:W-:Y:S03]  /*e320*/  F2FP.BF16.PACK_AB R85, R165, R166 ;  /* 0x000000a6a555723e */ /* 0x000fe600000010ff */
[C---:B------:R-:W-:Y:S02]  /*e330*/  FMUL.FTZ R64, R74.reuse, R148 ;  /* 0x000000944a407220 */ /* 0x040fe40000410000 */
        /* <DEDUP_REMOVED lines=12> */
[----:B------:R1:W5:Y:S01]  /*e400*/  MUFU.EX2 R191, R2 ;  /* 0x0000000200bf7308 */ /* 0x0003620000000800 */
[----:B---3--:R-:W-:Y:S03]  /*e410*/  F2FP.BF16.PACK_AB R87, R163, R164 ;  /* 0x000000a4a357723e */ /* 0x008fe600000010ff */
[-C--:B------:R-:W-:Y:S08]  /*e420*/  HMMA.16816.F32.BF16 R4, R80, R88.reuse, R4 ;  /* 0x000000585004723c */ /* 0x080ff00000041804 */
[C---:B------:R-:W-:Y:S08]  /*e430*/  HMMA.16816.F32.BF16 R8, R84.reuse, R88, R8 ;  /* 0x000000585408723c */ /* 0x040ff00000041808 */
[-C--:B------:R-:W-:Y:S04]  /*e440*/  HMMA.16816.F32.BF16 R12, R84, R90.reuse, R12 ;  /* 0x0000005a540c723c */ /* 0x080fe8000004180c */
[--C-:B-1----:R-:W-:Y:S02]  /*e450*/  FFMA.FTZ R2, R183, c[0x0][0x2d0], -R79.reuse ;  /* 0x0000b400b7027a23 */ /* 0x102fe4000001084f */
[----:B------:R1:W-:Y:S02]  /*e460*/  MUFU.EX2 R183, R3 ;  /* 0x0000000300b77308 */ /* 0x0003e40000000800 */
[C---:B------:R-:W-:Y:S01]  /*e470*/  HMMA.16816.F32.BF16 R16, R80.reuse, R90, R16 ;  /* 0x0000005a5010723c */ /* 0x040fe20000041810 */
[----:B------:R-:W3:Y:S07]  /*e480*/  LDSM.16.MT88.4 R88, [R200+0x800] ;  /* 0x00080000c858783b */ /* 0x000eee0000004200 */
[-C--:B----4-:R-:W-:Y:S01]  /*e490*/  HMMA.16816.F32.BF16 R20, R80, R92.reuse, R20 ;  /* 0x0000005c5014723c */ /* 0x090fe20000041814 */
[----:B------:R4:W-:Y:S07]  /*e4a0*/  MUFU.EX2 R190, R2 ;  /* 0x0000000200be7308 */ /* 0x0009ee0000000800 */
[C---:B------:R-:W-:Y:S04]  /*e4b0*/  HMMA.16816.F32.BF16 R24, R84.reuse, R92, R24 ;  /* 0x0000005c5418723c */ /* 0x040fe80000041818 */
[--C-:B-1----:R-:W-:Y:S01]  /*e4c0*/  FFMA.FTZ R3, R101, c[0x0][0x2d0], -R156.reuse ;  /* 0x0000b40065037a23 */ /* 0x102fe2000001089c */
[----:B------:R-:W-:Y:S03]  /*e4d0*/  MOV R101, R162 ;  /* 0x000000a200657202 */ /* 0x000fe60000000f00 */
[-C--:B------:R-:W-:Y:S04]  /*e4e0*/  HMMA.16816.F32.BF16 R28, R84, R94.reuse, R28 ;  /* 0x0000005e541c723c */ /* 0x080fe8000004181c */
[----:B------:R-:W-:Y:S04]  /*e4f0*/  MOV R162, R154 ;  /* 0x0000009a00a27202 */ /* 0x000fe80000000f00 */
[C---:B------:R-:W-:Y:S01]  /*e500*/  HMMA.16816.F32.BF16 R32, R80.reuse, R94, R32 ;  /* 0x0000005e5020723c */ /* 0x040fe20000041820 */
[----:B------:R-:W1:Y:S03]  /*e510*/  LDSM.16.MT88.4 R92, [R197+0x1000] ;  /* 0x00100000c55c783b */ /* 0x000e660000004200 */
[----:B----4-:R-:W-:Y:S04]  /*e520*/  FFMA.FTZ R2, R184, c[0x0][0x2d0], -R79 ;  /* 0x0000b400b8027a23 */ /* 0x010fe8000001084f */
[-C--:B------:R-:W-:Y:S01]  /*e530*/  HMMA.16816.F32.BF16 R36, R80, R96.reuse, R36 ;  /* 0x000000605024723c */ /* 0x080fe20000041824 */
[----:B------:R4:W1:Y:S07]  /*e540*/  MUFU.EX2 R189, R2 ;  /* 0x0000000200bd7308 */ /* 0x00086e0000000800 */
[C---:B------:R-:W-:Y:S08]  /*e550*/  HMMA.16816.F32.BF16 R40, R84.reuse, R96, R40 ;  /* 0x000000605428723c */ /* 0x040ff00000041828 */
[-C--:B------:R-:W-:Y:S08]  /*e560*/  HMMA.16816.F32.BF16 R44, R84, R98.reuse, R44 ;  /* 0x00000062542c723c */ /* 0x080ff0000004182c */
[C---:B------:R-:W-:Y:S01]  /*e570*/  HMMA.16816.F32.BF16 R48, R80.reuse, R98, R48 ;  /* 0x000000625030723c */ /* 0x040fe20000041830 */
[----:B------:R-:W-:Y:S03]  /*e580*/  LDSM.16.MT88.4 R96, [R198+0x1000] ;  /* 0x00100000c660783b */ /* 0x000fe60000004200 */
[--C-:B----4-:R-:W-:Y:S04]  /*e590*/  FFMA.FTZ R2, R187, c[0x0][0x2d0], -R156.reuse ;  /* 0x0000b400bb027a23 */ /* 0x110fe8000001089c */
[-C--:B---3--:R-:W-:Y:S01]  /*e5a0*/  HMMA.16816.F32.BF16 R52, R80, R88.reuse, R52 ;  /* 0x000000585034723c */ /* 0x088fe20000041834 */
[----:B------:R3:W-:Y:S07]  /*e5b0*/  MUFU.EX2 R188, R2 ;  /* 0x0000000200bc7308 */ /* 0x0007ee0000000800 */
[C---:B------:R-:W-:Y:S08]  /*e5c0*/  HMMA.16816.F32.BF16 R56, R84.reuse, R88, R56 ;  /* 0x000000585438723c */ /* 0x040ff00000041838 */
[-C--:B------:R-:W-:Y:S08]  /*e5d0*/  HMMA.16816.F32.BF16 R60, R84, R90.reuse, R60 ;  /* 0x0000005a543c723c */ /* 0x080ff0000004183c */
[----:B------:R-:W-:Y:S01]  /*e5e0*/  HMMA.16816.F32.BF16 R64, R80, R90, R64 ;  /* 0x0000005a5040723c */ /* 0x000fe20000041840 */
[----:B------:R-:W4:Y:S03]  /*e5f0*/  LDSM.16.MT88.4 R88, [R201+0x1000] ;  /* 0x00100000c958783b */ /* 0x000f260000004200 */
[--C-:B---3--:R-:W-:Y:S03]  /*e600*/  FFMA.FTZ R2, R239, c[0x0][0x2d0], -R156.reuse ;  /* 0x0000b400ef027a23 */ /* 0x108fe6000001089c */
[----:B------:R-:W-:Y:S01]  /*e610*/  F2FP.BF16.PACK_AB R80, R195, R214 ;  /* 0x000000d6c350723e */ /* 0x000fe200000010ff */
[----:B------:R3:W3:Y:S01]  /*e620*/  MUFU.EX2 R187, R2 ;  /* 0x0000000200bb7308 */ /* 0x0006e20000000800 */
[----:B--2---:R-:W-:Y:S03]  /*e630*/  F2FP.BF16.PACK_AB R82, R193, R194 ;  /* 0x000000c2c152723e */ /* 0x004fe600000010ff */
[----:B-----5:R-:W-:Y:S02]  /*e640*/  F2FP.BF16.PACK_AB R81, R191, R192 ;  /* 0x000000c0bf51723e */ /* 0x020fe400000010ff */
[----:B-1----:R-:W-:Y:S07]  /*e650*/  F2FP.BF16.PACK_AB R83, R189, R190 ;  /* 0x000000bebd53723e */ /* 0x002fee00000010ff */
[-C--:B------:R-:W-:Y:S03]  /*e660*/  HMMA.16816.F32.BF16 R4, R80, R92.reuse, R4 ;  /* 0x0000005c5004723c */ /* 0x080fe60000041804 */
[--C-:B---3--:R-:W-:Y:S01]  /*e670*/  FFMA.FTZ R2, R240, c[0x0][0x2d0], -R77.reuse ;  /* 0x0000b400f0027a23 */ /* 0x108fe2000001084d */
[----:B------:R-:W-:Y:S03]  /*e680*/  F2FP.BF16.PACK_AB R84, R187, R188 ;  /* 0x000000bcbb54723e */ /* 0x000fe600000010ff */
        /* <DEDUP_REMOVED lines=21> */
[-C--:B----4-:R-:W-:Y:S01]  /*e7e0*/  HMMA.16816.F32.BF16 R20, R80, R88.reuse, R20 ;  /* 0x000000585014723c */ /* 0x090fe20000041814 */
[----:B------:R1:W3:Y:S07]  /*e7f0*/  MUFU.EX2 R184, R2 ;  /* 0x0000000200b87308 */ /* 0x0002ee0000000800 */
[C---:B------:R-:W-:Y:S08]  /*e800*/  HMMA.16816.F32.BF16 R24, R84.reuse, R88, R24 ;  /* 0x000000585418723c */ /* 0x040ff00000041818 */
[-C--:B------:R-:W-:Y:S08]  /*e810*/  HMMA.16816.F32.BF16 R28, R84, R90.reuse, R28 ;  /* 0x0000005a541c723c */ /* 0x080ff0000004181c */
[C---:B------:R-:W-:Y:S01]  /*e820*/  HMMA.16816.F32.BF16 R32, R80.reuse, R90, R32 ;  /* 0x0000005a5020723c */ /* 0x040fe20000041820 */
[----:B------:R-:W4:Y:S03]  /*e830*/  LDSM.16.MT88.4 R88, [R197+0x1800] ;  /* 0x00180000c558783b */ /* 0x000f260000004200 */
[--C-:B-1----:R-:W-:Y:S04]  /*e840*/  FFMA.FTZ R2, R105, c[0x0][0x2d0], -R79.reuse ;  /* 0x0000b40069027a23 */ /* 0x102fe8000001084f */
[-C--:B------:R-:W-:Y:S01]  /*e850*/  HMMA.16816.F32.BF16 R36, R80, R96.reuse, R36 ;  /* 0x000000605024723c */ /* 0x080fe20000041824 */
[----:B------:R1:W5:Y:S07]  /*e860*/  MUFU.EX2 R143, R2 ;  /* 0x00000002008f7308 */ /* 0x00036e0000000800 */
[C---:B------:R-:W-:Y:S08]  /*e870*/  HMMA.16816.F32.BF16 R40, R84.reuse, R96, R40 ;  /* 0x000000605428723c */ /* 0x040ff00000041828 */
[-C--:B------:R-:W-:Y:S08]  /*e880*/  HMMA.16816.F32.BF16 R44, R84, R98.reuse, R44 ;  /* 0x00000062542c723c */ /* 0x080ff0000004182c */
[C---:B------:R-:W-:Y:S01]  /*e890*/  HMMA.16816.F32.BF16 R48, R80.reuse, R98, R48 ;  /* 0x000000625030723c */ /* 0x040fe20000041830 */
[----:B------:R-:W-:Y:S03]  /*e8a0*/  LDSM.16.MT88.4 R96, [R198+0x1800] ;  /* 0x00180000c660783b */ /* 0x000fe60000004200 */
        /* <DEDUP_REMOVED lines=19> */
[-C--:B----4-:R-:W-:Y:S03]  /*e9e0*/  HMMA.16816.F32.BF16 R4, R80, R88.reuse, R4 ;  /* 0x000000585004723c */ /* 0x090fe60000041804 */
[----:B-1----:R-:W-:Y:S06]  /*e9f0*/  FFMA.FTZ R2, R177, c[0x0][0x2d0], -R156 ;  /* 0x0000b400b1027a23 */ /* 0x002fec000001089c */
[----:B------:R1:W-:Y:S10]  /*ea00*/  MUFU.EX2 R177, R3 ;  /* 0x0000000300b17308 */ /* 0x0003f40000000800 */
[----:B------:R3:W4:Y:S01]  /*ea10*/  MUFU.EX2 R178, R2 ;  /* 0x0000000200b27308 */ /* 0x0007220000000800 */
[----:B-1----:R-:W-:Y:S09]  /*ea20*/  FFMA.FTZ R3, R170, c[0x0][0x2d0], -R78 ;  /* 0x0000b400aa037a23 */ /* 0x002ff2000001084e */
[----:B------:R1:W-:Y:S01]  /*ea30*/  MUFU.EX2 R170, R3 ;  /* 0x0000000300aa7308 */ /* 0x0003e20000000800 */
[--C-:B---3--:R-:W-:Y:S01]  /*ea40*/  FFMA.FTZ R2, R103, c[0x0][0x2d0], -R77.reuse ;  /* 0x0000b40067027a23 */ /* 0x108fe2000001084d */
[----:B----4-:R-:W-:Y:S08]  /*ea50*/  F2FP.BF16.PACK_AB R84, R178, R142 ;  /* 0x0000008eb254723e */ /* 0x010ff000000010ff */
[----:B------:R3:W-:Y:S01]  /*ea60*/  MUFU.EX2 R140, R2 ;  /* 0x00000002008c7308 */ /* 0x0007e20000000800 */
[----:B-1----:R-:W4:Y:S04]  /*ea70*/  LDL.LU R3, [R1+0x14] ;  /* 0x0000140001037983 */ /* 0x002f280000300800 */
[----:B------:R-:W5:Y:S04]  /*ea80*/  LDL.LU R106, [R1+0x18] ;  /* 0x00001800016a7983 */ /* 0x000f680000300800 */
[----:B------:R-:W5:Y:S01]  /*ea90*/  LDL.LU R105, [R1+0x1c] ;  /* 0x00001c0001697983 */ /* 0x000f620000300800 */
[--C-:B---3--:R-:W-:Y:S03]  /*eaa0*/  FFMA.FTZ R2, R155, c[0x0][0x2d0], -R77.reuse ;  /* 0x0000b4009b027a23 */ /* 0x108fe6000001084d */
[----:B------:R-:W3:Y:S01]  /*eab0*/  LDL.LU R104, [R1+0x20] ;  /* 0x0000200001687983 */ /* 0x000ee20000300800 */
[----:B------:R1:W1:Y:S02]  /*eac0*/  MUFU.EX2 R155, R2 ;  /* 0x00000002009b7308 */ /* 0x0002640000000800 */
[----:B-1----:R-:W-:Y:S01]  /*ead0*/  FFMA.FTZ R2, R102, c[0x0][0x2d0], -R156 ;  /* 0x0000b40066027a23 */ /* 0x002fe2000001089c */
[----:B------:R-:W-:Y:S02]  /*eae0*/  MOV R102, R176 ;  /* 0x000000b000667202 */ /* 0x000fe40000000f00 */
[----:B------:R-:W-:Y:S05]  /*eaf0*/  F2FP.BF16.PACK_AB R85, R155, R140 ;  /* 0x0000008c9b55723e */ /* 0x000fea00000010ff */
[----:B------:R1:W1:Y:S02]  /*eb00*/  MUFU.EX2 R176, R2 ;  /* 0x0000000200b07308 */ /* 0x0002640000000800 */
[--C-:B-1----:R-:W-:Y:S01]  /*eb10*/  FFMA.FTZ R2, R153, c[0x0][0x2d0], -R77.reuse ;  /* 0x0000b40099027a23 */ /* 0x102fe2000001084d */
[----:B------:R-:W-:Y:S07]  /*eb20*/  F2FP.BF16.PACK_AB R86, R177, R176 ;  /* 0x000000b0b156723e */ /* 0x000fee00000010ff */
[----:B------:R1:W-:Y:S02]  /*eb30*/  MUFU.EX2 R153, R2 ;  /* 0x0000000200997308 */ /* 0x0003e40000000800 */
[----:B-1----:R-:W-:Y:S08]  /*eb40*/  FFMA.FTZ R2, R152, c[0x0][0x2d0], -R77 ;  /* 0x0000b40098027a23 */ /* 0x002ff0000001084d */
[----:B------:R1:W1:Y:S02]  /*eb50*/  MUFU.EX2 R154, R2 ;  /* 0x00000002009a7308 */ /* 0x0002640000000800 */
[--C-:B-1----:R-:W-:Y:S01]  /*eb60*/  FFMA.FTZ R2, R171, c[0x0][0x2d0], -R78.reuse ;  /* 0x0000b400ab027a23 */ /* 0x102fe2000001084e */
[----:B------:R-:W-:Y:S07]  /*eb70*/  F2FP.BF16.PACK_AB R87, R154, R153 ;  /* 0x000000999a57723e */ /* 0x000fee00000010ff */
[----:B------:R1:W1:Y:S01]  /*eb80*/  MUFU.EX2 R171, R2 ;  /* 0x0000000200ab7308 */ /* 0x0002620000000800 */
[C---:B------:R-:W-:Y:S08]  /*eb90*/  HMMA.16816.F32.BF16 R8, R84.reuse, R88, R8 ;  /* 0x000000585408723c */ /* 0x040ff00000041808 */
[-C--:B------:R-:W-:Y:S08]  /*eba0*/  HMMA.16816.F32.BF16 R12, R84, R90.reuse, R12 ;  /* 0x0000005a540c723c */ /* 0x080ff0000004180c */
[C---:B------:R-:W-:Y:S01]  /*ebb0*/  HMMA.16816.F32.BF16 R16, R80.reuse, R90, R16 ;  /* 0x0000005a5010723c */ /* 0x040fe20000041810 */
[----:B------:R-:W2:Y:S03]  /*ebc0*/  LDSM.16.MT88.4 R88, [R200+0x1800] ;  /* 0x00180000c858783b */ /* 0x000ea60000004200 */
[--C-:B-1----:R-:W-:Y:S01]  /*ebd0*/  FFMA.FTZ R2, R158, c[0x0][0x2d0], -R79.reuse ;  /* 0x0000b4009e027a23 */ /* 0x102fe2000001084f */
[----:B------:R-:W-:Y:S02]  /*ebe0*/  MOV R158, R168 ;  /* 0x000000a8009e7202 */ /* 0x000fe40000000f00 */
[----:B------:R-:W-:Y:S01]  /*ebf0*/  F2FP.BF16.PACK_AB R148, R170, R171 ;  /* 0x000000abaa94723e */ /* 0x000fe200000010ff */
[-C--:B--2---:R-:W-:Y:S01]  /*ec00*/  HMMA.16816.F32.BF16 R20, R80, R92.reuse, R20 ;  /* 0x0000005c5014723c */ /* 0x084fe20000041814 */
[----:B------:R1:W-:Y:S07]  /*ec10*/  MUFU.EX2 R168, R2 ;  /* 0x0000000200a87308 */ /* 0x0003ee0000000800 */
[C---:B------:R-:W-:Y:S08]  /*ec20*/  HMMA.16816.F32.BF16 R24, R84.reuse, R92, R24 ;  /* 0x0000005c5418723c */ /* 0x040ff00000041818 */
[-C--:B------:R-:W-:Y:S08]  /*ec30*/  HMMA.16816.F32.BF16 R28, R84, R94.reuse, R28 ;  /* 0x0000005e541c723c */ /* 0x080ff0000004181c */
[C---:B------:R-:W-:Y:S04]  /*ec40*/  HMMA.16816.F32.BF16 R32, R80.reuse, R94, R32 ;  /* 0x0000005e5020723c */ /* 0x040fe80000041820 */
[--C-:B-1----:R-:W-:Y:S01]  /*ec50*/  FFMA.FTZ R2, R102, c[0x0][0x2d0], -R79.reuse ;  /* 0x0000b40066027a23 */ /* 0x102fe2000001084f */
[----:B------:R-:W-:Y:S02]  /*ec60*/  MOV R102, R159 ;  /* 0x0000009f00667202 */ /* 0x000fe40000000f00 */
[----:B------:R-:W-:Y:S01]  /*ec70*/  MOV R159, R169 ;  /* 0x000000a9009f7202 */ /* 0x000fe20000000f00 */
        /* <DEDUP_REMOVED lines=8> */
[-C--:B------:R-:W-:Y:S08]  /*ed00*/  HMMA.16816.F32.BF16 R52, R80, R88.reuse, R52 ;  /* 0x000000585034723c */ /* 0x080ff00000041834 */
[C---:B------:R-:W-:Y:S08]  /*ed10*/  HMMA.16816.F32.BF16 R56, R84.reuse, R88, R56 ;  /* 0x000000585438723c */ /* 0x040ff00000041838 */
[-C--:B------:R-:W-:Y:S04]  /*ed20*/  HMMA.16816.F32.BF16 R60, R84, R90.reuse, R60 ;  /* 0x0000005a543c723c */ /* 0x080fe8000004183c */
[----:B-1----:R-:W-:Y:S01]  /*ed30*/  FFMA.FTZ R2, R101, c[0x0][0x2d0], -R78 ;  /* 0x0000b40065027a23 */ /* 0x002fe2000001084e */
[----:B------:R-:W-:Y:S03]  /*ed40*/  MOV R101, R162 ;  /* 0x000000a200657202 */ /* 0x000fe60000000f00 */
[----:B------:R-:W-:Y:S01]  /*ed50*/  HMMA.16816.F32.BF16 R64, R80, R90, R64 ;  /* 0x0000005a5040723c */ /* 0x000fe20000041840 */
[----:B------:R1:W2:Y:S03]  /*ed60*/  MUFU.EX2 R162, R2 ;  /* 0x0000000200a27308 */ /* 0x0002a60000000800 */
[----:B------:R-:W-:Y:S02]  /*ed70*/  MOV R85, R70 ;  /* 0x0000004600557202 */ /* 0x000fe40000000f00 */
[----:B------:R-:W-:Y:S01]  /*ed80*/  MOV R84, R71 ;  /* 0x0000004700547202 */ /* 0x000fe20000000f00 */
[--C-:B-1----:R-:W-:Y:S01]  /*ed90*/  FFMA.FTZ R2, R100, c[0x0][0x2d0], -R79.reuse ;  /* 0x0000b40064027a23 */ /* 0x102fe2000001084f */
[----:B------:R-:W-:Y:S04]  /*eda0*/  MOV R100, R157 ;  /* 0x0000009d00647202 */ /* 0x000fe80000000f00 */
[----:B------:R-:W-:Y:S02]  /*edb0*/  MOV R157, R161 ;  /* 0x000000a1009d7202 */ /* 0x000fe40000000f00 */
[----:B------:R1:W-:Y:S01]  /*edc0*/  MUFU.EX2 R161, R2 ;  /* 0x0000000200a17308 */ /* 0x0003e20000000800 */
[----:B--2---:R-:W-:Y:S01]  /*edd0*/  F2FP.BF16.PACK_AB R150, R162, R167 ;  /* 0x000000a7a296723e */ /* 0x004fe200000010ff */
[----:B-1----:R-:W-:Y:S02]  /*ede0*/  FFMA.FTZ R2, R160, c[0x0][0x2d0], -R79 ;  /* 0x0000b400a0027a23 */ /* 0x002fe4000001084f */
[----:B----4-:R-:W-:Y:S06]  /*edf0*/  FFMA.FTZ R3, R74, R3, R230 ;  /* 0x000000034a037223 */ /* 0x010fec00000100e6 */
[----:B------:R1:W2:Y:S01]  /*ee00*/  MUFU.EX2 R160, R2 ;  /* 0x0000000200a07308 */ /* 0x0002a20000000800 */
[----:B------:R-:W-:Y:S02]  /*ee10*/  FADD.FTZ R3, R237, R3 ;  /* 0x00000003ed037221 */ /* 0x000fe40000010000 */
[----:B-----5:R-:W-:Y:S02]  /*ee20*/  FFMA.FTZ R68, R68, R105, R227 ;  /* 0x0000006944447223 */ /* 0x020fe400000100e3 */
[----:B------:R-:W-:Y:S02]  /*ee30*/  FADD.FTZ R3, R236, R3 ;  /* 0x00000003ec037221 */ /* 0x000fe40000010000 */
[----:B---3--:R-:W-:Y:S02]  /*ee40*/  FFMA.FTZ R0, R0, R104, R172 ;  /* 0x0000006800007223 */ /* 0x008fe400000100ac */
[----:B------:R-:W-:Y:S02]  /*ee50*/  FADD.FTZ R3, R238, R3 ;  /* 0x00000003ee037221 */ /* 0x000fe40000010000 */
[----:B------:R-:W-:Y:S02]  /*ee60*/  FADD.FTZ R0, R173, R0 ;  /* 0x00000000ad007221 */ /* 0x000fe40000010000 */
        /* <DEDUP_REMOVED lines=13> */
[----:B-1----:R-:W-:Y:S02]  /*ef40*/  FFMA.FTZ R2, R100, c[0x0][0x2d0], -R156 ;  /* 0x0000b40064027a23 */ /* 0x002fe4000001089c */
[----:B------:R-:W1:Y:S06]  /*ef50*/  LDSM.16.MT88.4 R100, [R197+0x2000] ;  /* 0x00200000c564783b */ /* 0x000e6c0000004200 */
[----:B------:R2:W3:Y:S02]  /*ef60*/  MUFU.EX2 R156, R2 ;  /* 0x00000002009c7308 */ /* 0x0004e40000000800 */
[--C-:B--2---:R-:W-:Y:S01]  /*ef70*/  FFMA.FTZ R2, R75, c[0x0][0x2d0], -R77.reuse ;  /* 0x0000b4004b027a23 */ /* 0x104fe2000001084d */
[----:B---3--:R-:W-:Y:S01]  /*ef80*/  F2FP.BF16.PACK_AB R146, R156, R157 ;  /* 0x0000009d9c92723e */ /* 0x008fe200000010ff */
[----:B------:R-:W-:Y:S06]  /*ef90*/  FFMA.FTZ R77, R76, c[0x0][0x2d0], -R77 ;  /* 0x0000b4004c4d7a23 */ /* 0x000fec000001084d */
[----:B------:R2:W-:Y:S10]  /*efa0*/  MUFU.EX2 R78, R2 ;  /* 0x00000002004e7308 */ /* 0x0005f40000000800 */
[----:B------:R-:W3:Y:S01]  /*efb0*/  MUFU.EX2 R75, R77 ;  /* 0x0000004d004b7308 */ /* 0x000ee20000000800 */
[-C--:B-1----:R-:W-:Y:S07]  /*efc0*/  HMMA.16816.F32.BF16 R88, R148, R100.reuse, R4 ;  /* 0x000000649458723c */ /* 0x082fee0000041804 */
[----:B------:R-:W-:Y:S02]  /*efd0*/  FADD.FTZ R4, R228, R68 ;  /* 0x00000044e4047221 */ /* 0x000fe40000010000 */
[----:B--2---:R-:W-:Y:S04]  /*efe0*/  FFMA.FTZ R2, R69, R106, R231 ;  /* 0x0000006a45027223 */ /* 0x004fe800000100e7 */
[----:B------:R-:W-:Y:S04]  /*eff0*/  FADD.FTZ R2, R233, R2 ;  /* 0x00000002e9027221 */ /* 0x000fe80000010000 */
[----:B------:R-:W-:Y:S01]  /*f000*/  FADD.FTZ R2, R234, R2 ;  /* 0x00000002ea027221 */ /* 0x000fe20000010000 */
[----:B---3--:R-:W-:Y:S03]  /*f010*/  F2FP.BF16.PACK_AB R147, R75, R78 ;  /* 0x0000004e4b93723e */ /* 0x008fe600000010ff */
[----:B------:R-:W-:Y:S04]  /*f020*/  FADD.FTZ R2, R235, R2 ;  /* 0x00000002eb027221 */ /* 0x000fe80000010000 */
[C---:B------:R-:W-:Y:S07]  /*f030*/  HMMA.16816.F32.BF16 R92, R144.reuse, R100, R8 ;  /* 0x00000064905c723c */ /* 0x040fee0000041808 */
[----:B------:R-:W-:Y:S01]  /*f040*/  FADD.FTZ R8, R229, R4 ;  /* 0x00000004e5087221 */ /* 0x000fe20000010000 */
[-C--:B------:R-:W-:Y:S01]  /*f050*/  HMMA.16816.F32.BF16 R96, R144, R102.reuse, R12 ;  /* 0x000000669060723c */ /* 0x080fe2000004180c */
[----:B------:R-:W1:Y:S03]  /*f060*/  LDSM.16.MT88.4 R4, [R200+0x2000] ;  /* 0x00200000c804783b */ /* 0x000e660000004200 */
        /* <DEDUP_REMOVED lines=80> */
[----:B------:R1:W-:Y:S01]  /*f570*/  STL [R1+0x18], R3 ;  /* 0x0000180301007387 */ /* 0x0003e20000100800 */
[----:B------:R-:W-:Y:S03]  /*f580*/  FADD.FTZ R0, R75, R0 ;  /* 0x000000004b007221 */ /* 0x000fe60000010000 */
[----:B------:R2:W-:Y:S04]  /*f590*/  STL [R1+0x1c], R2 ;  /* 0x00001c0201007387 */ /* 0x0005e80000100800 */
[----:B------:R3:W-:Y:S01]  /*f5a0*/  STL [R1+0x20], R0 ;  /* 0x0000200001007387 */ /* 0x0007e20000100800 */
[----:B-1----:R-:W-:Y:S02]  /*f5b0*/  MOV R3, R72 ;  /* 0x0000004800037202 */ /* 0x002fe40000000f00 */
[----:B--2---:R-:W-:Y:S01]  /*f5c0*/  MOV R2, R73 ;  /* 0x0000004900027202 */ /* 0x004fe20000000f00 */
[----:B------:R-:W-:-:S05]  /*f5d0*/  @P0 BRA `(.L_x_1230) ;  /* 0xffffc55000000947 */ /* 0x000fca000383ffff */
.L_x_1229:
[----:B------:R-:W-:Y:S02]  /*f5e0*/  MOV R9, 0x1f ;  /* 0x0000001f00097802 */ /* 0x000fe40000000f00 */
[----:B------:R-:W-:Y:S01]  /*f5f0*/  MOV R8, 0xffffffff ;  /* 0xffffffff00087802 */ /* 0x000fe20000000f00 */
[----:B------:R-:W-:Y:S05]  /*f600*/  BRA.DIV ~URZ, `(.L_x_1231) ;  /* 0x000051327f007947 */ /* 0x000fea000b800000 */
[----:B------:R-:W2:Y:S04]  /*f610*/  LDL R2, [R1+0x14] ;  /* 0x0000140001027983 */ /* 0x000ea80000100800 */
[----:B--23--:R1:W2:Y:S02]  /*f620*/  SHFL.BFLY PT, R0, R2, 0x2, 0x1f ;  /* 0x0c401f0002007f89 */ /* 0x00c2a400000e0000 */
.L_x_1317:
        /* <DEDUP_REMOVED lines=19> */
.L_x_1318:
[----:B------:R-:W-:Y:S01]  /*f760*/  FSETP.NE.FTZ.AND P3, PT, R4, RZ, PT ;  /* 0x000000ff0400720b */ /* 0x000fe20003f75000 */
[----:B------:R-:W-:Y:S01]  /*f770*/  CS2R R2, SRZ ;  /* 0x0000000000027805 */ /* 0x000fe2000001ff00 */
[----:B------:R-:W-:Y:S02]  /*f780*/  MOV R0, RZ ;  /* 0x000000ff00007202 */ /* 0x000fe40000000f00 */
[----:B------:R-:W-:Y:S02]  /*f790*/  FSETP.NE.FTZ.AND P2, PT, R5, RZ, PT ;  /* 0x000000ff0500720b */ /* 0x000fe40003f55000 */
[----:B------:R-:W-:Y:S02]  /*f7a0*/  FSETP.NE.FTZ.AND P1, PT, R6, RZ, PT ;  /* 0x000000ff0600720b */ /* 0x000fe40003f35000 */
[----:B------:R-:W-:Y:S02]  /*f7b0*/  MOV R26, 0xff800000 ;  /* 0xff800000001a7802 */ /* 0x000fe40000000f00 */
[----:B------:R-:W-:-:S02]  /*f7c0*/  MOV R24, 0xff800000 ;  /* 0xff80000000187802 */ /* 0x000fc40000000f00 */
[----:B------:R-:W-:Y:S01]  /*f7d0*/  MOV R25, 0xff800000 ;  /* 0xff80000000197802 */ /* 0x000fe20000000f00 */
[----:B------:R-:W1:Y:S01]  /*f7e0*/  @P3 MUFU.RCP R0, R4 ;  /* 0x0000000400003308 */ /* 0x000e620000001000 */
[----:B------:R-:W-:-:S05]  /*f7f0*/  MOV R19, 0xff800000 ;  /* 0xff80000000137802 */ /* 0x000fca0000000f00 */
[----:B------:R-:W-:Y:S02]  /*f800*/  @P1 MOV R10, 0x3f317218 ;  /* 0x3f317218000a1802 */ /* 0x000fe40000000f00 */
[----:B------:R2:W-:Y:S01]  /*f810*/  @P3 MUFU.LG2 R9, R4 ;  /* 0x0000000400093308 */ /* 0x0005e20000000c00 */
[----:B-1----:R-:W-:-:S07]  /*f820*/  FMUL.FTZ R74, R0, R100 ;  /* 0x00000064004a7220 */ /* 0x002fce0000410000 */
[----:B------:R-:W-:Y:S01]  /*f830*/  @P2 MUFU.RCP R3, R5 ;  /* 0x0000000500032308 */ /* 0x000fe20000001000 */
[C---:B------:R-:W-:Y:S02]  /*f840*/  FMUL.FTZ R75, R0.reuse, R101 ;  /* 0x00000065004b7220 */ /* 0x040fe40000410000 */
[C---:B------:R-:W-:Y:S02]  /*f850*/  FMUL.FTZ R68, R0.reuse, R88 ;  /* 0x0000005800447220 */ /* 0x040fe40000410000 */
[----:B------:R-:W-:Y:S02]  /*f860*/  FMUL.FTZ R69, R0, R89 ;  /* 0x0000005900457220 */ /* 0x000fe40000410000 */
[----:B--2-4-:R-:W-:Y:S01]  /*f870*/  FADD.FTZ R4, R8, R7 ;  /* 0x0000000708047221 */ /* 0x014fe20000010000 */
[----:B------:R-:W-:Y:S01]  /*f880*/  @P1 MUFU.RCP R2, R6 ;  /* 0x0000000600021308 */ /* 0x000fe20000001000 */
[C---:B------:R-:W-:Y:S02]  /*f890*/  FMUL.FTZ R76, R0.reuse, R104 ;  /* 0x00000068004c7220 */ /* 0x040fe40000410000 */
[----:B------:R-:W-:Y:S01]  /*f8a0*/  FMUL.FTZ R77, R0, R105 ;  /* 0x00000069004d7220 */ /* 0x000fe20000410000 */
[----:B------:R-:W-:Y:S01]  /*f8b0*/  FSETP.NE.FTZ.AND P0, PT, R4, RZ, PT ;  /* 0x000000ff0400720b */ /* 0x000fe20003f15000 */
[----:B------:R-:W-:-:S02]  /*f8c0*/  FMUL.FTZ R78, R0, R116 ;  /* 0x00000074004e7220 */ /* 0x000fc40000410000 */
[C---:B------:R-:W-:Y:S01]  /*f8d0*/  FMUL.FTZ R79, R0.reuse, R117 ;  /* 0x00000075004f7220 */ /* 0x040fe20000410000 */
[----:B------:R1:W2:Y:S01]  /*f8e0*/  @P2 MUFU.LG2 R7, R5 ;  /* 0x0000000500072308 */ /* 0x0002a20000000c00 */
        /* <DEDUP_REMOVED lines=8> */
[----:B-1----:R-:W-:Y:S01]  /*f970*/  @P2 MOV R5, 0x3f317218 ;  /* 0x3f31721800052802 */ /* 0x002fe20000000f00 */
[----:B------:R-:W1:Y:S01]  /*f980*/  @P1 MUFU.LG2 R0, R6 ;  /* 0x0000000600001308 */ /* 0x000e620000000c00 */
[----:B--2---:R-:W-:Y:S02]  /*f990*/  @P2 FMUL.FTZ R8, R7, 0.69314718246459960938 ;  /* 0x3f31721807082820 */ /* 0x004fe40000410000 */
[C---:B------:R-:W-:Y:S02]  /*f9a0*/  FMUL.FTZ R84, R3.reuse, R90 ;  /* 0x0000005a03547220 */ /* 0x040fe40000410000 */
[----:B------:R-:W-:-:S02]  /*f9b0*/  FMUL.FTZ R85, R3, R91 ;  /* 0x0000005b03557220 */ /* 0x000fc40000410000 */
[C---:B------:R-:W-:Y:S02]  /*f9c0*/  FMUL.FTZ R86, R3.reuse, R102 ;  /* 0x0000006603567220 */ /* 0x040fe40000410000 */
[C---:B------:R-:W-:Y:S02]  /*f9d0*/  FMUL.FTZ R87, R3.reuse, R103 ;  /* 0x0000006703577220 */ /* 0x040fe40000410000 */
[C---:B------:R-:W-:Y:S02]  /*f9e0*/  FMUL.FTZ R88, R3.reuse, R106 ;  /* 0x0000006a03587220 */ /* 0x040fe40000410000 */
[C---:B------:R-:W-:Y:S02]  /*f9f0*/  FMUL.FTZ R89, R3.reuse, R107 ;  /* 0x0000006b03597220 */ /* 0x040fe40000410000 */
[C---:B------:R-:W-:Y:S02]  /*fa00*/  FMUL.FTZ R90, R3.reuse, R118 ;  /* 0x00000076035a7220 */ /* 0x040fe40000410000 */
[----:B-1----:R-:W-:Y:S01]  /*fa10*/  @P1 FMUL.FTZ R7, R0, 0.69314718246459960938 ;  /* 0x3f31721800071820 */ /* 0x002fe20000410000 */
[----:B------:R-:W-:Y:S01]  /*fa20*/  MOV R0, RZ ;  /* 0x000000ff00007202 */ /* 0x000fe20000000f00 */
        /* <DEDUP_REMOVED lines=27> */
[----:B------:R2:W3:Y:S01]  /*fbe0*/  @P0 MUFU.LG2 R2, R4 ;  /* 0x0000000400020308 */ /* 0x0004e20000000c00 */
[----:B------:R-:W-:Y:S02]  /*fbf0*/  @P3 FMUL.FTZ R6, R3, c[0x0][0x2d0] ;  /* 0x0000b40003063a20 */ /* 0x000fe40000410000 */
[----:B------:R-:W-:Y:S02]  /*fc00*/  @P1 FMUL.FTZ R3, R10, c[0x0][0x2d0] ;  /* 0x0000b4000a031a20 */ /* 0x000fe40000410000 */
[----:B------:R-:W-:Y:S02]  /*fc10*/  @P3 FMUL.FTZ R9, R9, 0.69314718246459960938 ;  /* 0x3f31721809093820 */ /* 0x000fe40000410000 */
[----:B------:R-:W-:Y:S01]  /*fc20*/  @P1 FFMA.FTZ R26, R3, R71, R7 ;  /* 0x00000047031a1223 */ /* 0x000fe20000010007 */
[----:B------:R-:W-:Y:S01]  /*fc30*/  @P0 MOV R3, 0x3f317218 ;  /* 0x3f31721800030802 */ /* 0x000fe20000000f00 */
[----:B------:R-:W-:Y:S02]  /*fc40*/  @P2 FMUL.FTZ R5, R5, c[0x0][0x2d0] ;  /* 0x0000b40005052a20 */ /* 0x000fe40000410000 */
[----:B-1----:R-:W-:-:S02]  /*fc50*/  FMUL.FTZ R34, R0, R94 ;  /* 0x0000005e00227220 */ /* 0x002fc40000410000 */
[----:B------:R-:W-:Y:S02]  /*fc60*/  @P0 FMUL.FTZ R3, R3, c[0x0][0x2d0] ;  /* 0x0000b40003030a20 */ /* 0x000fe40000410000 */
[----:B------:R-:W-:Y:S01]  /*fc70*/  FMUL.FTZ R35, R0, R95 ;  /* 0x0000005f00237220 */ /* 0x000fe20000410000 */
[----:B--2---:R-:W-:Y:S01]  /*fc80*/  MOV R4, 0x1 ;  /* 0x0000000100047802 */ /* 0x004fe20000000f00 */
[----:B---3--:R-:W-:Y:S02]  /*fc90*/  @P0 FMUL.FTZ R2, R2, 0.69314718246459960938 ;  /* 0x3f31721802020820 */ /* 0x008fe40000410000 */
        /* <DEDUP_REMOVED lines=17> */
[----:B------:R-:W-:Y:S02]  /*fdb0*/  @P0 FFMA.FTZ R19, R3, R70, R2 ;  /* 0x0000004603130223 */ /* 0x000fe40000010002 */
.L_x_1198:
        /* <DEDUP_REMOVED lines=19> */
.L_x_1234:
[----:B--2---:R-:W-:Y:S05]  /*fef0*/  BSYNC B0 ;  /* 0x0000000000007941 */ /* 0x004fea0003800000 */
.L_x_1233:
        /* <DEDUP_REMOVED lines=105> */
.L_x_1237:
        /* <DEDUP_REMOVED lines=67> */
[----:B----4-:R-:W-:-:S05]  /*109c0*/  IMAD.IADD R5, R16, 0x1, R71 ;  /* 0x0000000110057824 */ /* 0x010fca00078e0247 */
        /* <DEDUP_REMOVED lines=61> */
.L_x_1319:
[----:B------:R-:W-:Y:S05]  /*10da0*/  BRA.DIV ~URZ, `(.L_x_1240) ;  /* 0x00003cc27f007947 */ /* 0x000fea000b800000 */
[----:B------:R3:W4:Y:S02]  /*10db0*/  SHFL.IDX PT, R2, R7, RZ, 0x181f ;  /* 0x00181fff07027589 */ /* 0x00072400000e0000 */
.L_x_1320:
        /* <DEDUP_REMOVED lines=9> */
.L_x_1321:
        /* <DEDUP_REMOVED lines=8> */
.L_x_1322:
[----:B------:R-:W-:Y:S05]  /*10ed0*/  BRA.DIV ~URZ, `(.L_x_1243) ;  /* 0x00003d427f007947 */ /* 0x000fea000b800000 */
[----:B-1----:R1:W2:Y:S02]  /*10ee0*/  SHFL.IDX PT, R2, R7, 0x2, 0x181f ;  /* 0x00581f0007027f89 */ /* 0x0022a400000e0000 */
.L_x_1323:
        /* <DEDUP_REMOVED lines=9> */
.L_x_1324:
        /* <DEDUP_REMOVED lines=8> */
.L_x_1325:
[----:B------:R-:W-:Y:S05]  /*11000*/  BRA.DIV ~URZ, `(.L_x_1246) ;  /* 0x00003dc27f007947 */ /* 0x000fea000b800000 */
[----:B--2---:R2:W1:Y:S02]  /*11010*/  SHFL.IDX PT, R2, R7, 0x4, 0x181f ;  /* 0x00981f0007027f89 */ /* 0x00446400000e0000 */
.L_x_1326:
        /* <DEDUP_REMOVED lines=9> */
.L_x_1327:
        /* <DEDUP_REMOVED lines=8> */
.L_x_1328:
[----:B------:R-:W-:Y:S05]  /*11130*/  BRA.DIV ~URZ, `(.L_x_1249) ;  /* 0x00003e427f007947 */ /* 0x000fea000b800000 */
[----:B--2---:R2:W3:Y:S02]  /*11140*/  SHFL.IDX PT, R2, R7, 0x6, 0x181f ;  /* 0x00d81f0007027f89 */ /* 0x0044e400000e0000 */
.L_x_1329:
        /* <DEDUP_REMOVED lines=9> */
.L_x_1330:
        /* <DEDUP_REMOVED lines=8> */
.L_x_1238:
        /* <DEDUP_REMOVED lines=34> */
.L_x_1331:
[----:B------:R-:W-:Y:S05]  /*11480*/  BRA.DIV ~URZ, `(.L_x_1253) ;  /* 0x00003ca27f007947 */ /* 0x000fea000b800000 */
[----:B------:R3:W4:Y:S02]  /*11490*/  SHFL.IDX PT, R2, R21, RZ, 0x1c1f ;  /* 0x001c1fff15027589 */ /* 0x00072400000e0000 */
.L_x_1332:
        /* <DEDUP_REMOVED lines=20> */
[----:B------:R-:W-:-:S09]  /*115e0*/  ISETP.GE.AND P6, PT, R11, c[0x0][0x3c8], PT ;  /* 0x0000f2000b007a0c */ /* 0x000fd20003fc6270 */
        /* <DEDUP_REMOVED lines=18> */
[----:B------:R-:W-:-:S03]  /*11710*/  ISETP.GE.AND P2, PT, R4, c[0x0][0x3c8], PT ;  /* 0x0000f20004007a0c */ /* 0x000fc60003f46270 */
[----:B------:R2:W-:Y:S01]  /*11720*/  @!P1 ST.E.64 [R14.64], R66 ;  /* 0x000000420e009985 */ /* 0x0005e2000c101b08 */
[----:B----4-:R-:W-:-:S04]  /*11730*/  @!P6 LEA R16, P1, R7, R2, 0x2 ;  /* 0x000000020710e211 */ /* 0x010fc800078210ff */
        /* <DEDUP_REMOVED lines=8> */
.L_x_1255:
[----:B------:R-:W-:Y:S05]  /*117c0*/  BSYNC B0 ;  /* 0x0000000000007941 */ /* 0x000fea0003800000 */
.L_x_1254:
[----:B------:R-:W-:Y:S05]  /*117d0*/  BRA.DIV ~URZ, `(.L_x_1256) ;  /* 0x000039c27f007947 */ /* 0x000fea000b800000 */
[----:B--2---:R2:W1:Y:S04]  /*117e0*/  SHFL.IDX PT, R12, R13, 0x1, 0x1c1f ;  /* 0x003c1f000d0c7f89 */ /* 0x00446800000e0000 */
[----:B----4-:R2:W4:Y:S02]  /*117f0*/  SHFL.IDX PT, R2, R21, 0x1, 0x1c1f ;  /* 0x003c1f0015027f89 */ /* 0x01052400000e0000 */
.L_x_1333:
[----:B------:R-:W-:Y:S01]  /*11800*/  BSSY B0, `(.L_x_1257) ;  /* 0x0000023000007945 */ /* 0x000fe20003800000 */
[----:B------:R-:W-:Y:S05]  /*11810*/  @P0 BRA `(.L_x_1258) ;  /* 0x0000021000000947 */ /* 0x000fea0003800000 */
[----:B------:R-:W5:Y:S01]  /*11820*/  LDL R3, [R1+0x4c] ;  /* 0x00004c0001037983 */ /* 0x000f620000100800 */
[----:B------:R-:W-:Y:S02]  /*11830*/  ISETP.GE.AND P6, PT, R0, c[0x0][0x3c8], PT ;  /* 0x0000f20000007a0c */ /* 0x000fe40003fc6270 */
[----:B------:R-:W-:Y:S02]  /*11840*/  ISETP.GE.AND P1, PT, R11, c[0x0][0x3c8], PT ;  /* 0x0000f2000b007a0c */ /* 0x000fe40003f26270 */
[----:B------:R-:W-:-:S02]  /*11850*/  ISETP.GE.AND P0, PT, R10, c[0x0][0x3c8], PT ;  /* 0x0000f2000a007a0c */ /* 0x000fc40003f06270 */
[----:B-----5:R-:W-:-:S13]  /*11860*/  ISETP.GE.AND P2, PT, R3, c[0x0][0x3c8], PT ;  /* 0x0000f20003007a0c */ /* 0x020fda0003f46270 */
[----:B----4-:R-:W-:-:S04]  /*11870*/  @!P2 LEA R14, P3, R3, R2, 0x2 ;  /* 0x00000002030ea211 */ /* 0x010fc800078610ff */
[----:B-1----:R-:W-:Y:S02]  /*11880*/  @!P2 LEA.HI.X R15, R3, R12, R20, 0x2, P3 ;  /* 0x0000000c030fa211 */ /* 0x002fe400018f1414 */
[----:B------:R-:W-:-:S03]  /*11890*/  @!P6 LEA R18, P3, R0, R2, 0x2 ;  /* 0x000000020012e211 */ /* 0x000fc600078610ff */
[----:B------:R1:W-:Y:S01]  /*118a0*/  @!P2 ST.E.64 [R14.64], R84 ;  /* 0x000000540e00a985 */ /* 0x0003e2000c101b08 */
[----:B------:R-:W-:Y:S02]  /*118b0*/  @!P6 LEA.HI.X R19, R0, R12, R22, 0x2, P3 ;  /* 0x0000000c0013e211 */ /* 0x000fe400018f1416 */
[----:B------:R-:W-:Y:S02]  /*118c0*/  ISETP.GE.AND P3, PT, R8, c[0x0][0x3c8], PT ;  /* 0x0000f20008007a0c */ /* 0x000fe40003f66270 */
[C---:B------:R-:W-:Y:S01]  /*118d0*/  @!P1 LEA R16, P2, R11.reuse, R2, 0x2 ;  /* 0x000000020b109211 */ /* 0x040fe200078410ff */
[----:B------:R4:W-:Y:S03]  /*118e0*/  @!P6 ST.E.64 [R18.64], R86 ;  /* 0x000000561200e985 */ /* 0x0009e6000c101b08 */
[----:B------:R-:W-:Y:S02]  /*118f0*/  @!P1 LEA.HI.X R17, R11, R12, R24, 0x2, P2 ;  /* 0x0000000c0b119211 */ /* 0x000fe400010f1418 */
[----:B------:R-:W-:-:S03]  /*11900*/  ISETP.GE.AND P2, PT, R7, c[0x0][0x3c8], PT ;  /* 0x0000f20007007a0c */ /* 0x000fc60003f46270 */
[----:B------:R5:W-:Y:S01]  /*11910*/  @!P1 ST.E.64 [R16.64], R88 ;  /* 0x0000005810009985 */ /* 0x000be2000c101b08 */
[----:B------:R-:W-:Y:S02]  /*11920*/  ISETP.GE.AND P1, PT, R6, c[0x0][0x3c8], PT ;  /* 0x0000f20006007a0c */ /* 0x000fe40003f26270 */
[----:B-1----:R-:W-:-:S04]  /*11930*/  @!P0 LEA R14, P6, R10, R2, 0x2 ;  /* 0x000000020a0e8211 */ /* 0x002fc800078c10ff */
        /* <DEDUP_REMOVED lines=15> */
.L_x_1258:
[----:B------:R-:W-:Y:S05]  /*11a30*/  BSYNC B0 ;  /* 0x0000000000007941 */ /* 0x000fea0003800000 */
.L_x_1257:
[----:B------:R-:W-:Y:S05]  /*11a40*/  BRA.DIV ~URZ, `(.L_x_1259) ;  /* 0x000038227f007947 */ /* 0x000fea000b800000 */
[----:B-1----:R1:W2:Y:S02]  /*11a50*/  SHFL.IDX PT, R12, R13, 0x2, 0x1c1f ;  /* 0x005c1f000d0c7f89 */ /* 0x0022a400000e0000 */
.L_x_1334:
[----:B------:R-:W-:Y:S05]  /*11a60*/  BRA.DIV ~URZ, `(.L_x_1260) ;  /* 0x000038727f007947 */ /* 0x000fea000b800000 */
[----:B----4-:R4:W1:Y:S02]  /*11a70*/  SHFL.IDX PT, R2, R21, 0x2, 0x1c1f ;  /* 0x005c1f0015027f89 */ /* 0x01086400000e0000 */
.L_x_1335:
[----:B------:R-:W-:Y:S01]  /*11a80*/  BSSY B0, `(.L_x_1261) ;  /* 0x0000023000007945 */ /* 0x000fe20003800000 */
[----:B------:R-:W-:Y:S05]  /*11a90*/  @P4 BRA `(.L_x_1262) ;  /* 0x0000021000004947 */ /* 0x000fea0003800000 */
[----:B------:R-:W5:Y:S01]  /*11aa0*/  LDL R3, [R1+0x4c] ;  /* 0x00004c0001037983 */ /* 0x000f620000100800 */
[----:B------:R-:W-:Y:S02]  /*11ab0*/  ISETP.GE.AND P1, PT, R0, c[0x0][0x3c8], PT ;  /* 0x0000f20000007a0c */ /* 0x000fe40003f26270 */
[----:B------:R-:W-:Y:S02]  /*11ac0*/  ISETP.GE.AND P0, PT, R11, c[0x0][0x3c8], PT ;  /* 0x0000f2000b007a0c */ /* 0x000fe40003f06270 */
[----:B------:R-:W-:-:S09]  /*11ad0*/  ISETP.GE.AND P4, PT, R10, c[0x0][0x3c8], PT ;  /* 0x0000f2000a007a0c */ /* 0x000fd20003f86270 */
[----:B-1----:R-:W-:-:S04]  /*11ae0*/  @!P1 LEA R14, P6, R0, R2, 0x2 ;  /* 0x00000002000e9211 */ /* 0x002fc800078c10ff */
[----:B--2---:R-:W-:Y:S02]  /*11af0*/  @!P1 LEA.HI.X R15, R0, R12, R22, 0x2, P6 ;  /* 0x0000000c000f9211 */ /* 0x004fe400030f1416 */
[----:B-----5:R-:W-:-:S13]  /*11b00*/  ISETP.GE.AND P3, PT, R3, c[0x0][0x3c8], PT ;  /* 0x0000f20003007a0c */ /* 0x020fda0003f66270 */
[----:B------:R-:W-:-:S04]  /*11b10*/  @!P3 LEA R16, P2, R3, R2, 0x2 ;  /* 0x000000020310b211 */ /* 0x000fc800078410ff */
[----:B------:R-:W-:Y:S02]  /*11b20*/  @!P3 LEA.HI.X R17, R3, R12, R20, 0x2, P2 ;  /* 0x0000000c0311b211 */ /* 0x000fe400010f1414 */
[----:B------:R-:W-:-:S03]  /*11b30*/  @!P0 LEA R18, P2, R11, R2, 0x2 ;  /* 0x000000020b128211 */ /* 0x000fc600078410ff */
[----:B------:R-:W-:Y:S01]  /*11b40*/  @!P3 ST.E.64 [R16.64], R48 ;  /* 0x000000301000b985 */ /* 0x000fe2000c101b08 */
[----:B------:R-:W-:Y:S02]  /*11b50*/  ISETP.GE.AND P3, PT, R8, c[0x0][0x3c8], PT ;  /* 0x0000f20008007a0c */ /* 0x000fe40003f66270 */
[----:B------:R-:W-:Y:S01]  /*11b60*/  @!P0 LEA.HI.X R19, R11, R12, R24, 0x2, P2 ;  /* 0x0000000c0b138211 */ /* 0x000fe200010f1418 */
[----:B------:R1:W-:Y:S01]  /*11b70*/  @!P1 ST.E.64 [R14.64], R38 ;  /* 0x000000260e009985 */ /* 0x0003e2000c101b08 */
[----:B------:R-:W-:Y:S02]  /*11b80*/  ISETP.GE.AND P2, PT, R7, c[0x0][0x3c8], PT ;  /* 0x0000f20007007a0c */ /* 0x000fe40003f46270 */
[----:B------:R-:W-:Y:S01]  /*11b90*/  ISETP.GE.AND P1, PT, R6, c[0x0][0x3c8], PT ;  /* 0x0000f20006007a0c */ /* 0x000fe20003f26270 */
[----:B------:R2:W-:Y:S01]  /*11ba0*/  @!P0 ST.E.64 [R18.64], R40 ;  /* 0x0000002812008985 */ /* 0x0005e2000c101b08 */
[----:B------:R-:W-:Y:S02]  /*11bb0*/  ISETP.GE.AND P0, PT, R4, c[0x0][0x3c8], PT ;  /* 0x0000f20004007a0c */ /* 0x000fe40003f06270 */
[----:B-1----:R-:W-:-:S04]  /*11bc0*/  @!P4 LEA R14, P6, R10, R2, 0x2 ;  /* 0x000000020a0ec211 */ /* 0x002fc800078c10ff */
[----:B------:R-:W-:Y:S02]  /*11bd0*/  @!P4 LEA.HI.X R15, R10, R12, R23, 0x2, P6 ;  /* 0x0000000c0a0fc211 */ /* 0x000fe400030f1417 */
[----:B--2---:R-:W-:-:S03]  /*11be0*/  @!P3 LEA R18, P6, R8, R2, 0x2 ;  /* 0x000000020812b211 */ /* 0x004fc600078c10ff */
[----:B------:R1:W-:Y:S01]  /*11bf0*/  @!P4 ST.E.64 [R14.64], R42 ;  /* 0x0000002a0e00c985 */ /* 0x0003e2000c101b08 */
[C---:B------:R-:W-:Y:S02]  /*11c00*/  @!P2 LEA R16, P4, R7.reuse, R2, 0x2 ;  /* 0x000000020710a211 */ /* 0x040fe400078810ff */
[-C--:B------:R-:W-:Y:S02]  /*11c10*/  @!P3 LEA.HI.X R19, R8, R12.reuse, R25, 0x2, P6 ;  /* 0x0000000c0813b211 */ /* 0x080fe400030f1419 */
[----:B------:R-:W-:-:S03]  /*11c20*/  @!P2 LEA.HI.X R17, R7, R12, R26, 0x2, P4 ;  /* 0x0000000c0711a211 */ /* 0x000fc600020f141a */
        /* <DEDUP_REMOVED lines=8> */
.L_x_1262:
[----:B------:R-:W-:Y:S05]  /*11cb0*/  BSYNC B0 ;  /* 0x0000000000007941 */ /* 0x000fea0003800000 */
.L_x_1261:
[----:B------:R-:W-:Y:S05]  /*11cc0*/  BRA.DIV ~URZ, `(.L_x_1263) ;  /* 0x000036827f007947 */ /* 0x000fea000b800000 */
[----:B--2---:R2:W3:Y:S04]  /*11cd0*/  SHFL.IDX PT, R12, R13, 0x3, 0x1c1f ;  /* 0x007c1f000d0c7f89 */ /* 0x0044e800000e0000 */
[----:B-1----:R2:W1:Y:S02]  /*11ce0*/  SHFL.IDX PT, R2, R21, 0x3, 0x1c1f ;  /* 0x007c1f0015027f89 */ /* 0x00246400000e0000 */
.L_x_1336:
[----:B------:R-:W-:Y:S05]  /*11cf0*/  @P5 BRA `(.L_x_1251) ;  /* 0x00000ea000005947 */ /* 0x000fea0003800000 */
[----:B------:R-:W5:Y:S01]  /*11d00*/  LDL R3, [R1+0x4c] ;  /* 0x00004c0001037983 */ /* 0x000f620000100800 */
[----:B------:R-:W-:Y:S02]  /*11d10*/  ISETP.GE.AND P5, PT, R0, c[0x0][0x3c8], PT ;  /* 0x0000f20000007a0c */ /* 0x000fe40003fa6270 */
[----:B------:R-:W-:-:S02]  /*11d20*/  ISETP.GE.AND P4, PT, R11, c[0x0][0x3c8], PT ;  /* 0x0000f2000b007a0c */ /* 0x000fc40003f86270 */
[----:B------:R-:W-:Y:S02]  /*11d30*/  ISETP.GE.AND P3, PT, R10, c[0x0][0x3c8], PT ;  /* 0x0000f2000a007a0c */ /* 0x000fe40003f66270 */
[----:B------:R-:W-:Y:S02]  /*11d40*/  ISETP.GE.AND P2, PT, R8, c[0x0][0x3c8], PT ;  /* 0x0000f20008007a0c */ /* 0x000fe40003f46270 */
[----:B-----5:R-:W-:-:S13]  /*11d50*/  ISETP.GE.AND P0, PT, R3, c[0x0][0x3c8], PT ;  /* 0x0000f20003007a0c */ /* 0x020fda0003f06270 */
[----:B-1----:R-:W-:-:S04]  /*11d60*/  @!P0 LEA R14, P1, R3, R2, 0x2 ;  /* 0x00000002030e8211 */ /* 0x002fc800078210ff */
[----:B---3--:R-:W-:Y:S02]  /*11d70*/  @!P0 LEA.HI.X R15, R3, R12, R20, 0x2, P1 ;  /* 0x0000000c030f8211 */ /* 0x008fe400008f1414 */
[CC--:B------:R-:W-:Y:S02]  /*11d80*/  @!P5 LEA R20, P6, R0.reuse, R2.reuse, 0x2 ;  /* 0x000000020014d211 */ /* 0x0c0fe400078c10ff */
[----:B------:R-:W-:Y:S01]  /*11d90*/  ISETP.GE.AND P1, PT, R7, c[0x0][0x3c8], PT ;  /* 0x0000f20007007a0c */ /* 0x000fe20003f26270 */
[----:B------:R1:W-:Y:S01]  /*11da0*/  @!P0 ST.E.64 [R14.64], R34 ;  /* 0x000000220e008985 */ /* 0x0003e2000c101b08 */
[----:B------:R-:W-:Y:S02]  /*11db0*/  @!P4 LEA R18, P0, R11, R2, 0x2 ;  /* 0x000000020b12c211 */ /* 0x000fe400078010ff */
[----:B--2-4-:R-:W-:Y:S02]  /*11dc0*/  @!P5 LEA.HI.X R21, R0, R12, R22, 0x2, P6 ;  /* 0x0000000c0015d211 */ /* 0x014fe400030f1416 */
[----:B------:R-:W-:-:S02]  /*11dd0*/  @!P3 LEA R16, P6, R10, R2, 0x2 ;  /* 0x000000020a10b211 */ /* 0x000fc400078c10ff */
[-C--:B------:R-:W-:Y:S01]  /*11de0*/  @!P4 LEA.HI.X R19, R11, R12.reuse, R24, 0x2, P0 ;  /* 0x0000000c0b13c211 */ /* 0x080fe200000f1418 */
[----:B------:R2:W-:Y:S01]  /*11df0*/  @!P5 ST.E.64 [R20.64], R60 ;  /* 0x0000003c1400d985 */ /* 0x0005e2000c101b08 */
[----:B------:R-:W-:Y:S02]  /*11e00*/  ISETP.GE.AND P0, PT, R6, c[0x0][0x3c8], PT ;  /* 0x0000f20006007a0c */ /* 0x000fe40003f06270 */
[----:B------:R-:W-:Y:S01]  /*11e10*/  @!P3 LEA.HI.X R17, R10, R12, R23, 0x2, P6 ;  /* 0x0000000c0a11b211 */ /* 0x000fe200030f1417 */
        /* <DEDUP_REMOVED lines=17> */
.L_x_1236:
        /* <DEDUP_REMOVED lines=21> */
.L_x_1264:
        /* <DEDUP_REMOVED lines=57> */
.L_x_1266:
[----:B------:R-:W-:Y:S05]  /*12410*/  BSYNC B0 ;  /* 0x0000000000007941 */ /* 0x000fea0003800000 */
.L_x_1265:
        /* <DEDUP_REMOVED lines=46> */
.L_x_1337:
[----:B------:R-:W-:Y:S05]  /*12700*/  BRA.DIV ~URZ, `(.L_x_1268) ;  /* 0x00002d827f007947 */ /* 0x000fea000b800000 */
[----:B------:R3:W4:Y:S02]  /*12710*/  SHFL.IDX PT, R2, R7, RZ, 0x181f ;  /* 0x00181fff07027589 */ /* 0x00072400000e0000 */
.L_x_1338:
        /* <DEDUP_REMOVED lines=9> */
.L_x_1339:
        /* <DEDUP_REMOVED lines=8> */
.L_x_1340:
[----:B------:R-:W-:Y:S05]  /*12830*/  BRA.DIV ~URZ, `(.L_x_1271) ;  /* 0x00002e027f007947 */ /* 0x000fea000b800000 */
[----:B-1----:R1:W2:Y:S02]  /*12840*/  SHFL.IDX PT, R2, R7, 0x2, 0x181f ;  /* 0x00581f0007027f89 */ /* 0x0022a400000e0000 */
.L_x_1341:
        /* <DEDUP_REMOVED lines=9> */
.L_x_1342:
        /* <DEDUP_REMOVED lines=8> */
.L_x_1343:
[----:B------:R-:W-:Y:S05]  /*12960*/  BRA.DIV ~URZ, `(.L_x_1274) ;  /* 0x00002e827f007947 */ /* 0x000fea000b800000 */
[----:B--2---:R2:W1:Y:S02]  /*12970*/  SHFL.IDX PT, R2, R7, 0x4, 0x181f ;  /* 0x00981f0007027f89 */ /* 0x00446400000e0000 */
.L_x_1344:
        /* <DEDUP_REMOVED lines=9> */
.L_x_1345:
        /* <DEDUP_REMOVED lines=8> */
.L_x_1346:
[----:B------:R-:W-:Y:S05]  /*12a90*/  BRA.DIV ~URZ, `(.L_x_1277) ;  /* 0x00002f027f007947 */ /* 0x000fea000b800000 */
[----:B--2---:R2:W3:Y:S02]  /*12aa0*/  SHFL.IDX PT, R2, R7, 0x6, 0x181f ;  /* 0x00d81f0007027f89 */ /* 0x0044e400000e0000 */
.L_x_1347:
        /* <DEDUP_REMOVED lines=9> */
.L_x_1348:
[----:B------:R-:W5:Y:S01]  /*12b40*/  LDL.64 R8, [R1+0x30] ;  /* 0x0000300001087983 */ /* 0x000f620000100a00 */
[----:B------:R-:W-:-:S04]  /*12b50*/  IADD3 R0, R0, 0x70, RZ ;  /* 0x0000007000007810 */ /* 0x000fc80007ffe0ff */
[----:B------:R-:W-:-:S13]  /*12b60*/  ISETP.GE.OR P1, PT, R0, R4, P0 ;  /* 0x000000040000720c */ /* 0x000fda0000726670 */
[----:B----45:R-:W-:-:S04]  /*12b70*/  @!P1 LEA R2, P0, R8, R2, 0x1 ;  /* 0x0000000208029211 */ /* 0x030fc800078008ff */
[----:B---3--:R-:W-:-:S05]  /*12b80*/  @!P1 LEA.HI.X R3, R8, R6, R18, 0x1, P0 ;  /* 0x0000000608039211 */ /* 0x008fca00000f0c12 */
[----:B------:R3:W-:Y:S04]  /*12b90*/  @!P1 ST.E.128 [R2.64], RZ ;  /* 0x000000ff02009985 */ /* 0x0007e8000c101d08 */
.L_x_1251:
[----:B------:R-:W-:Y:S05]  /*12ba0*/  BSYNC B1 ;  /* 0x0000000000017941 */ /* 0x000fea0003800000 */
.L_x_1235:
        /* <DEDUP_REMOVED lines=15> */
.L_x_1349:
[----:B------:R-:W-:Y:S05]  /*12ca0*/  BRA.DIV ~URZ, `(.L_x_1281) ;  /* 0x00002ea27f007947 */ /* 0x000fea000b800000 */
[----:B------:R3:W1:Y:S02]  /*12cb0*/  SHFL.IDX PT, R8, R70, 0x1, 0x1f ;  /* 0x00201f0046087f89 */ /* 0x00066400000e0000 */
.L_x_1350:
        /* <DEDUP_REMOVED lines=19> */
.L_x_1351:
        /* <DEDUP_REMOVED lines=16> */
.L_x_1352:
[----:B----4-:R-:W-:Y:S01]  /*12ef0*/  IMAD R0, R0, c[0x0][0x538], RZ ;  /* 0x00014e0000007a24 */ /* 0x010fe200078e02ff */
[----:B------:R-:W-:Y:S04]  /*12f00*/  BSSY B1, `(.L_x_1284) ;  /* 0x00000ce000017945 */ /* 0x000fe80003800000 */
[----:B-1----:R-:W-:-:S04]  /*12f10*/  IADD3 R8, R0, R8, RZ ;  /* 0x0000000800087210 */ /* 0x002fc80007ffe0ff */
[----:B--2---:R-:W-:-:S13]  /*12f20*/  ISETP.GT.AND P6, PT, R8, R10, PT ;  /* 0x0000000a0800720c */ /* 0x004fda0003fc4270 */
[----:B------:R-:W-:Y:S05]  /*12f30*/  @P6 BRA `(.L_x_1285) ;  /* 0x0000025000006947 */ /* 0x000fea0003800000 */
.L_x_1289:
        /* <DEDUP_REMOVED lines=17> */
.L_x_1353:
        /* <DEDUP_REMOVED lines=16> */
.L_x_1354:
[----:B--2---:R-:W-:-:S05]  /*13150*/  IMAD R0, R0, c[0x0][0x538], RZ ;  /* 0x00014e0000007a24 */ /* 0x004fca00078e02ff */
[----:B------:R-:W-:-:S04]  /*13160*/  IADD3 R8, R0, R8, RZ ;  /* 0x0000000800087210 */ /* 0x000fc80007ffe0ff */
[----:B------:R-:W-:-:S13]  /*13170*/  ISETP.GT.AND P6, PT, R8, R10, PT ;  /* 0x0000000a0800720c */ /* 0x000fda0003fc4270 */
[----:B-1----:R-:W-:Y:S05]  /*13180*/  @!P6 BRA `(.L_x_1289) ;  /* 0xfffffdb00000e947 */ /* 0x002fea000383ffff */
.L_x_1285:
[----:B------:R-:W-:-:S05]  /*13190*/  IADD3 R12, -R0, R8, RZ ;  /* 0x00000008000c7210 */ /* 0x000fca0007ffe1ff */
[----:B------:R-:W-:-:S05]  /*131a0*/  IMAD R0, R4, c[0x0][0x538], R12 ;  /* 0x00014e0004007a24 */ /* 0x000fca00078e020c */
[----:B------:R-:W-:Y:S01]  /*131b0*/  ISETP.GT.AND P0, PT, R0, R10, PT ;  /* 0x0000000a0000720c */ /* 0x000fe20003f04270 */
[----:B------:R-:W-:-:S12]  /*131c0*/  BRA.DIV ~URZ, `(.L_x_1290) ;  /* 0x00002de27f007947 */ /* 0x000fd8000b800000 */
[----:B------:R-:W-:-:S03]  /*131d0*/  VOTE.ANY R8, PT, !P0 ;  /* 0x0000000000087806 */ /* 0x000fc600040e0100 */
.L_x_1355:
[----:B------:R-:W2:Y:S01]  /*131e0*/  LDL.LU R2, [R1+0x64] ;  /* 0x0000640001027983 */ /* 0x000ea20000300800 */
[----:B------:R-:W2:Y:S02]  /*131f0*/  POPC R0, R8 ;  /* 0x0000000800007309 */ /* 0x000ea40000000000 */
[----:B--2---:R-:W-:-:S05]  /*13200*/  IADD3 R2, R0, R2, RZ ;  /* 0x0000000200027210 */ /* 0x004fca0007ffe0ff */
[----:B------:R1:W-:Y:S01]  /*13210*/  STL [R1+0x64], R2 ;  /* 0x0000640201007387 */ /* 0x0003e20000100800 */
[----:B------:R-:W-:Y:S05]  /*13220*/  BRA.DIV ~URZ, `(.L_x_1291) ;  /* 0x00002dd27f007947 */ /* 0x000fea000b800000 */
[----:B------:R2:W4:Y:S04]  /*13230*/  SHFL.IDX PT, R11, R6, R0, 0x1f ;  /* 0x00001f00060b7589 */ /* 0x00052800000e0000 */
[----:B------:R2:W1:Y:S02]  /*13240*/  SHFL.IDX PT, R7, R7, R0, 0x1f ;  /* 0x00001f0007077589 */ /* 0x00046400000e0000 */
.L_x_1356:
[----:B------:R-:W-:Y:S01]  /*13250*/  ISETP.NE.AND P0, PT, R8, RZ, PT ;  /* 0x000000ff0800720c */ /* 0x000fe20003f05270 */
[----:B------:R-:W-:-:S12]  /*13260*/  BSSY B0, `(.L_x_1292) ;  /* 0x0000005000007945 */ /* 0x000fd80003800000 */
[----:B------:R-:W-:Y:S05]  /*13270*/  @!P0 BRA `(.L_x_1293) ;  /* 0x0000003000008947 */ /* 0x000fea0003800000 */
[----:B--2---:R-:W-:Y:S01]  /*13280*/  IADD3 R0, R0, -0x1, RZ ;  /* 0xffffffff00007810 */ /* 0x004fe20007ffe0ff */
[----:B------:R-:W-:Y:S05]  /*13290*/  BRA.DIV ~URZ, `(.L_x_1294) ;  /* 0x00002e327f007947 */ /* 0x000fea000b800000 */
[----:B------:R2:W3:Y:S02]  /*132a0*/  SHFL.IDX PT, R13, R4, R0, 0x1f ;  /* 0x00001f00040d7589 */ /* 0x0004e400000e0000 */
.L_x_1293:
[----:B------:R-:W-:Y:S05]  /*132b0*/  BSYNC B0 ;  /* 0x0000000000007941 */ /* 0x000fea0003800000 */
.L_x_1292:
        /* <DEDUP_REMOVED lines=68> */
.L_x_1296:
        /* <DEDUP_REMOVED lines=68> */
.L_x_1297:
[----:B------:R-:W-:Y:S05]  /*13b40*/  BSYNC B0 ;  /* 0x0000000000007941 */ /* 0x000fea0003800000 */
.L_x_1295:
[----:B------:R-:W-:-:S04]  /*13b50*/  LOP3.LUT R2, RZ, R2, RZ, 0x33, !PT ;  /* 0x00000002ff027212 */ /* 0x000fc800078e33ff */
[----:B-1----:R-:W-:-:S05]  /*13b60*/  IADD3 R0, R2, R11, RZ ;  /* 0x0000000b02007210 */ /* 0x002fca0007ffe0ff */
[----:B------:R1:W-:Y:S01]  /*13b70*/  STL [R1+0x5c], R0 ;  /* 0x00005c0001007387 */ /* 0x0003e20000100800 */
[----:B------:R-:W-:Y:S05]  /*13b80*/  BRA `(.L_x_1298) ;  /* 0x0000005000007947 */ /* 0x000fea0003800000 */
.L_x_1286:
[----:B------:R-:W-:Y:S01]  /*13b90*/  MOV R0, c[0x0][0x53c] ;  /* 0x00014f0000007a02 */ /* 0x000fe20000000f00 */
[----:B------:R1:W-:Y:S04]  /*13ba0*/  STL [R1+0x58], R10 ;  /* 0x0000580a01007387 */ /* 0x0003e80000100800 */
[----:B------:R1:W-:Y:S04]  /*13bb0*/  STL [R1+0x5c], RZ ;  /* 0x00005cff01007387 */ /* 0x0003e80000100800 */
[----:B------:R1:W-:Y:S04]  /*13bc0*/  STL [R1+0x60], RZ ;  /* 0x000060ff01007387 */ /* 0x0003e80000100800 */
[----:B------:R1:W-:Y:S02]  /*13bd0*/  STL [R1+0x64], R0 ;  /* 0x0000640001007387 */ /* 0x0003e40000100800 */
.L_x_1298:
[----:B------:R-:W-:Y:S05]  /*13be0*/  BSYNC B1 ;  /* 0x0000000000017941 */ /* 0x000fea0003800000 */
.L_x_1284:
        /* <DEDUP_REMOVED lines=9> */
.L_x_1279:
[----:B-1----:R-:W3:Y:S02]  /*13c80*/  LDL R0, [R1+0x64] ;  /* 0x0000640001007983 */ /* 0x002ee40000100800 */
[----:B---3--:R-:W-:-:S13]  /*13c90*/  ISETP.GE.AND P0, PT, R0, c[0x0][0x53c], PT ;  /* 0x00014f0000007a0c */ /* 0x008fda0003f06270 */
[----:B--2-4-:R-:W-:Y:S01]  /*13ca0*/  @P0 CALL.REL.NOINC `(.L_x_1299) ;  /* 0x0000001000000944 */ /* 0x014fe20003c00000 */
[----:B------:R-:W-:Y:S05]  /*13cb0*/  BRA `(.L_x_1300) ;  /* 0xfffedcc000007947 */ /* 0x000fea000383ffff */
.L_x_1299:
[----:B------:R-:W-:Y:S05]  /*13cc0*/  EXIT ;  /* 0x000000000000794d */ /* 0x000fea0003800000 */
.L_x_1181:
[----:B------:R-:W-:Y:S01]  /*13cd0*/  IMAD.MOV.U32 R0, RZ, RZ, R5 ;  /* 0x000000ffff007224 */ /* 0x000fe200078e0005 */
[----:B------:R-:W-:Y:S02]  /*13ce0*/  MOV R2, 0x1 ;  /* 0x0000000100027802 */ /* 0x000fe40000000f00 */
[----:B------:R-:W-:Y:S02]  /*13cf0*/  MOV R3, 0x13d10 ;  /* 0x00013d1000037802 */ /* 0x000fe40000000f00 */
[----:B------:R-:W-:Y:S05]  /*13d00*/  CALL.REL.NOINC `($__internal_20_$__cuda_sm70_shflsync_up_p) ;  /* 0x000024c000007944 */ /* 0x000fea0003c00000 */
[----:B------:R-:W-:Y:S01]  /*13d10*/  MOV R0, R4 ;  /* 0x0000000400007202 */ /* 0x000fe20000000f00 */
[----:B------:R-:W-:Y:S05]  /*13d20*/  BRA `(.L_x_1301) ;  /* 0xfffec75000007947 */ /* 0x000fea000383ffff */
.L_x_1182:
[----:B------:R-:W-:Y:S01]  /*13d30*/  IMAD.MOV.U32 R0, RZ, RZ, R5 ;  /* 0x000000ffff007224 */ /* 0x000fe200078e0005 */
[----:B------:R-:W-:Y:S02]  /*13d40*/  MOV R2, 0x2 ;  /* 0x0000000200027802 */ /* 0x000fe40000000f00 */
[----:B------:R-:W-:Y:S02]  /*13d50*/  MOV R3, 0x13d70 ;  /* 0x00013d7000037802 */ /* 0x000fe40000000f00 */
[----:B------:R-:W-:Y:S05]  /*13d60*/  CALL.REL.NOINC `($__internal_20_$__cuda_sm70_shflsync_up_p) ;  /* 0x0000246000007944 */ /* 0x000fea0003c00000 */
[----:B------:R-:W-:Y:S01]  /*13d70*/  SEL R0, R4, RZ, P4 ;  /* 0x000000ff04007207 */ /* 0x000fe20002000000 */
[----:B------:R-:W-:Y:S01]  /*13d80*/  IMAD.MOV.U32 R2, RZ, RZ, 0x4 ;  /* 0x00000004ff027424 */ /* 0x000fe200078e00ff */
[----:B------:R-:W-:-:S03]  /*13d90*/  MOV R3, 0x13dc0 ;  /* 0x00013dc000037802 */ /* 0x000fc60000000f00 */
[----:B------:R-:W-:Y:S02]  /*13da0*/  IMAD.IADD R0, R5, 0x1, R0 ;  /* 0x0000000105007824 */ /* 0x000fe400078e0200 */
        /* <DEDUP_REMOVED lines=13> */
[----:B------:R-:W-:Y:S02]  /*13e80*/  MOV R3, 0x1f ;  /* 0x0000001f00037802 */ /* 0x000fe40000000f00 */
[----:B------:R-:W-:Y:S01]  /*13e90*/  MOV R2, 0x13ed0 ;  /* 0x00013ed000027802 */ /* 0x000fe20000000f00 */
[----:B------:R-:W-:-:S04]  /*13ea0*/  IMAD.IADD R4, R0, 0x1, R4 ;  /* 0x0000000100047824 */ /* 0x000fc800078e0204 */
[----:B------:R-:W-:Y:S02]  /*13eb0*/  IMAD.MOV.U32 R9, RZ, RZ, R4 ;  /* 0x000000ffff097224 */ /* 0x000fe400078e0004 */
[----:B------:R-:W-:Y:S05]  /*13ec0*/  CALL.REL.NOINC `($__internal_19_$__cuda_sm70_shflsync_idx_p) ;  /* 0x000022b000007944 */ /* 0x000fea0003c00000 */
[----:B------:R-:W-:Y:S01]  /*13ed0*/  MOV R0, R5 ;  /* 0x0000000500007202 */ /* 0x000fe20000000f00 */
[----:B------:R-:W-:Y:S05]  /*13ee0*/  BRA `(.L_x_1302) ;  /* 0xfffec69000007947 */ /* 0x000fea000383ffff */
.L_x_1184:
[----:B------:R-:W-:Y:S02]  /*13ef0*/  SEL R0, RZ, 0x1, P0 ;  /* 0x00000001ff007807 */ /* 0x000fe40000000000 */
[----:B------:R-:W-:Y:S02]  /*13f00*/  MOV R2, 0x13f20 ;  /* 0x00013f2000027802 */ /* 0x000fe40000000f00 */
[----:B------:R-:W-:Y:S05]  /*13f10*/  CALL.REL.NOINC `($__internal_21_$__cuda_sm70_votesync_ballot) ;  /* 0x0000232000007944 */ /* 0x000fea0003c00000 */
[----:B------:R-:W-:Y:S01]  /*13f20*/  MOV R11, R0 ;  /* 0x00000000000b7202 */ /* 0x000fe20000000f00 */
[----:B------:R-:W-:Y:S05]  /*13f30*/  BRA `(.L_x_1303) ;  /* 0xfffec6d000007947 */ /* 0x000fea000383ffff */
.L_x_1185:
[----:B------:R-:W-:Y:S01]  /*13f40*/  IMAD.MOV.U32 R9, RZ, RZ, R10 ;  /* 0x000000ffff097224 */ /* 0x000fe200078e000a */
[----:B------:R-:W-:Y:S01]  /*13f50*/  MOV R5, R0 ;  /* 0x0000000000057202 */ /* 0x000fe20000000f00 */
[----:B------:R-:W-:Y:S01]  /*13f60*/  IMAD.MOV.U32 R3, RZ, RZ, 0x1f ;  /* 0x0000001fff037424 */ /* 0x000fe200078e00ff */
[----:B-1----:R-:W-:Y:S02]  /*13f70*/  MOV R2, 0x13f90 ;  /* 0x00013f9000027802 */ /* 0x002fe40000000f00 */
[----:B------:R-:W-:Y:S05]  /*13f80*/  CALL.REL.NOINC `($__internal_19_$__cuda_sm70_shflsync_idx_p) ;  /* 0x000021f000007944 */ /* 0x000fea0003c00000 */
[----:B------:R-:W-:Y:S01]  /*13f90*/  IMAD.MOV.U32 R13, RZ, RZ, R5 ;  /* 0x000000ffff0d7224 */ /* 0x000fe200078e0005 */
[----:B------:R-:W-:Y:S01]  /*13fa0*/  MOV R9, R8 ;  /* 0x0000000800097202 */ /* 0x000fe20000000f00 */
[----:B------:R-:W-:Y:S01]  /*13fb0*/  IMAD.MOV.U32 R6, RZ, RZ, RZ ;  /* 0x000000ffff067224 */ /* 0x000fe200078e00ff */
[----:B------:R-:W-:Y:S01]  /*13fc0*/  MOV R5, R0 ;  /* 0x0000000000057202 */ /* 0x000fe20000000f00 */
[----:B------:R-:W-:Y:S01]  /*13fd0*/  IMAD.MOV.U32 R3, RZ, RZ, 0x1f ;  /* 0x0000001fff037424 */ /* 0x000fe200078e00ff */
[----:B------:R-:W-:-:S02]  /*13fe0*/  MOV R2, 0x14000 ;  /* 0x0001400000027802 */ /* 0x000fc40000000f00 */
[----:B------:R-:W-:Y:S05]  /*13ff0*/  CALL.REL.NOINC `($__internal_19_$__cuda_sm70_shflsync_idx_p) ;  /* 0x0000218000007944 */ /* 0x000fea0003c00000 */
[----:B------:R-:W-:Y:S01]  /*14000*/  MOV R10, R5 ;  /* 0x00000005000a7202 */ /* 0x000fe20000000f00 */
[----:B------:R-:W-:Y:S05]  /*14010*/  BRA `(.L_x_1304) ;  /* 0xfffec66000007947 */ /* 0x000fea000383ffff */
.L_x_1188:
[----:B------:R-:W-:Y:S01]  /*14020*/  IMAD.MOV.U32 R9, RZ, RZ, R4 ;  /* 0x000000ffff097224 */ /* 0x000fe200078e0004 */
[----:B------:R-:W-:-:S02]  /*14030*/  MOV R3, 0x1f ;  /* 0x0000001f00037802 */ /* 0x000fc40000000f00 */
[----:B-1----:R-:W-:Y:S02]  /*14040*/  MOV R2, 0x14060 ;  /* 0x0001406000027802 */ /* 0x002fe40000000f00 */
[----:B--234-:R-:W-:Y:S05]  /*14050*/  CALL.REL.NOINC `($__internal_19_$__cuda_sm70_shflsync_idx_p) ;  /* 0x0000212000007944 */ /* 0x01cfea0003c00000 */
[----:B------:R-:W-:Y:S01]  /*14060*/  MOV R6, R5 ;  /* 0x0000000500067202 */ /* 0x000fe20000000f00 */
[----:B------:R-:W-:Y:S05]  /*14070*/  BRA `(.L_x_1187) ;  /* 0xfffec66000007947 */ /* 0x000fea000383ffff */
.L_x_1199:
[----:B----4-:R-:W-:Y:S01]  /*14080*/  IMAD.MOV.U32 R9, RZ, RZ, R6 ;  /* 0x000000ffff097224 */ /* 0x010fe200078e0006 */
[----:B------:R-:W-:Y:S01]  /*14090*/  MOV R5, RZ ;  /* 0x000000ff00057202 */ /* 0x000fe20000000f00 */
[----:B------:R-:W-:Y:S01]  /*140a0*/  IMAD.MOV.U32 R3, RZ, RZ, 0x181f ;  /* 0x0000181fff037424 */ /* 0x000fe200078e00ff */
[----:B------:R-:W-:Y:S02]  /*140b0*/  MOV R2, 0x140d0 ;  /* 0x000140d000027802 */ /* 0x000fe40000000f00 */
[----:B------:R-:W-:Y:S05]  /*140c0*/  CALL.REL.NOINC `($__internal_19_$__cuda_sm70_shflsync_idx_p) ;  /* 0x000020b000007944 */ /* 0x000fea0003c00000 */
[----:B------:R-:W-:Y:S01]  /*140d0*/  MOV R8, R5 ;  /* 0x0000000500087202 */ /* 0x000fe20000000f00 */
[----:B------:R-:W-:Y:S05]  /*140e0*/  BRA `(.L_x_1305) ;  /* 0xfffee82000007947 */ /* 0x000fea000383ffff */
.L_x_1200:
[----:B------:R-:W-:Y:S01]  /*140f0*/  IMAD.MOV.U32 R9, RZ, RZ, R7 ;  /* 0x000000ffff097224 */ /* 0x000fe200078e0007 */
[----:B------:R-:W-:Y:S01]  /*14100*/  MOV R5, RZ ;  /* 0x000000ff00057202 */ /* 0x000fe20000000f00 */
[----:B------:R-:W-:Y:S01]  /*14110*/  IMAD.MOV.U32 R3, RZ, RZ, 0x181f ;  /* 0x0000181fff037424 */ /* 0x000fe200078e00ff */
[----:B------:R-:W-:Y:S02]  /*14120*/  MOV R2, 0x14140 ;  /* 0x0001414000027802 */ /* 0x000fe40000000f00 */
[----:B-12---:R-:W-:Y:S05]  /*14130*/  CALL.REL.NOINC `($__internal_19_$__cuda_sm70_shflsync_idx_p) ;  /* 0x0000204000007944 */ /* 0x006fea0003c00000 */
[----:B------:R-:W-:Y:S01]  /*14140*/  MOV R2, R5 ;  /* 0x0000000500027202 */ /* 0x000fe20000000f00 */
[----:B------:R-:W-:Y:S05]  /*14150*/  BRA `(.L_x_1306) ;  /* 0xfffee7d000007947 */ /* 0x000fea000383ffff */
.L_x_1203:
[----:B------:R-:W-:Y:S01]  /*14160*/  IMAD.MOV.U32 R9, RZ, RZ, R6 ;  /* 0x000000ffff097224 */ /* 0x000fe200078e0006 */
[----:B------:R-:W-:Y:S01]  /*14170*/  MOV R5, 0x1 ;  /* 0x0000000100057802 */ /* 0x000fe20000000f00 */
[----:B--2---:R-:W-:Y:S01]  /*14180*/  IMAD.MOV.U32 R3, RZ, RZ, 0x181f ;  /* 0x0000181fff037424 */ /* 0x004fe200078e00ff */
[----:B----4-:R-:W-:-:S02]  /*14190*/  MOV R2, 0x141b0 ;  /* 0x000141b000027802 */ /* 0x010fc40000000f00 */
[----:B-1-3--:R-:W-:Y:S05]  /*141a0*/  CALL.REL.NOINC `($__internal_19_$__cuda_sm70_shflsync_idx_p) ;  /* 0x00001fd000007944 */ /* 0x00afea0003c00000 */
[----:B------:R-:W-:Y:S01]  /*141b0*/  IMAD.MOV.U32 R8, RZ, RZ, R5 ;  /* 0x000000ffff087224 */ /* 0x000fe200078e0005 */
[----:B------:R-:W-:Y:S01]  /*141c0*/  MOV R5, 0x1 ;  /* 0x0000000100057802 */ /* 0x000fe20000000f00 */
[----:B------:R-:W-:Y:S01]  /*141d0*/  IMAD.MOV.U32 R9, RZ, RZ, R7 ;  /* 0x000000ffff097224 */ /* 0x000fe200078e0007 */
[----:B------:R-:W-:-:S02]  /*141e0*/  MOV R3, 0x181f ;  /* 0x0000181f00037802 */ /* 0x000fc40000000f00 */
[----:B------:R-:W-:Y:S02]  /*141f0*/  MOV R2, 0x14210 ;  /* 0x0001421000027802 */ /* 0x000fe40000000f00 */
[----:B------:R-:W-:Y:S05]  /*14200*/  CALL.REL.NOINC `($__internal_19_$__cuda_sm70_shflsync_idx_p) ;  /* 0x00001f7000007944 */ /* 0x000fea0003c00000 */
[----:B------:R-:W-:Y:S01]  /*14210*/  MOV R2, R5 ;  /* 0x0000000500027202 */ /* 0x000fe20000000f00 */
[----:B------:R-:W-:Y:S05]  /*14220*/  BRA `(.L_x_1307) ;  /* 0xfffee80000007947 */ /* 0x000fea000383ffff */
.L_x_1206:
[----:B------:R-:W-:Y:S01]  /*14230*/  IMAD.MOV.U32 R9, RZ, RZ, R6 ;  /* 0x000000ffff097224 */ /* 0x000fe200078e0006 */
[----:B------:R-:W-:Y:S01]  /*14240*/  MOV R5, 0x2 ;  /* 0x0000000200057802 */ /* 0x000fe20000000f00 */
[----:B-1----:R-:W-:Y:S01]  /*14250*/  IMAD.MOV.U32 R3, RZ, RZ, 0x181f ;  /* 0x0000181fff037424 */ /* 0x002fe200078e00ff */
[----:B----4-:R-:W-:Y:S02]  /*14260*/  MOV R2, 0x14280 ;  /* 0x0001428000027802 */ /* 0x010fe40000000f00 */
[----:B--23--:R-:W-:Y:S05]  /*14270*/  CALL.REL.NOINC `($__internal_19_$__cuda_sm70_shflsync_idx_p) ;  /* 0x00001f0000007944 */ /* 0x00cfea0003c00000 */
[----:B------:R-:W-:Y:S01]  /*14280*/  MOV R8, R5 ;  /* 0x0000000500087202 */ /* 0x000fe20000000f00 */
[----:B------:R-:W-:Y:S05]  /*14290*/  BRA `(.L_x_1308) ;  /* 0xfffee87000007947 */ /* 0x000fea000383ffff */
.L_x_1207:
[----:B------:R-:W-:Y:S01]  /*142a0*/  IMAD.MOV.U32 R9, RZ, RZ, R7 ;  /* 0x000000ffff097224 */ /* 0x000fe200078e0007 */
[----:B------:R-:W-:Y:S01]  /*142b0*/  MOV R5, 0x2 ;  /* 0x0000000200057802 */ /* 0x000fe20000000f00 */
[----:B------:R-:W-:Y:S01]  /*142c0*/  IMAD.MOV.U32 R3, RZ, RZ, 0x181f ;  /* 0x0000181fff037424 */ /* 0x000fe200078e00ff */
[----:B----4-:R-:W-:Y:S02]  /*142d0*/  MOV R2, 0x142f0 ;  /* 0x000142f000027802 */ /* 0x010fe40000000f00 */
[----:B-123--:R-:W-:Y:S05]  /*142e0*/  CALL.REL.NOINC `($__internal_19_$__cuda_sm70_shflsync_idx_p) ;  /* 0x00001e9000007944 */ /* 0x00efea0003c00000 */
[----:B------:R-:W-:Y:S01]  /*142f0*/  MOV R2, R5 ;  /* 0x0000000500027202 */ /* 0x000fe20000000f00 */
[----:B------:R-:W-:Y:S05]  /*14300*/  BRA `(.L_x_1309) ;  /* 0xfffee82000007947 */ /* 0x000fea000383ffff */
.L_x_1210:
[----:B------:R-:W-:Y:S01]  /*14310*/  IMAD.MOV.U32 R9, RZ, RZ, R6 ;  /* 0x000000ffff097224 */ /* 0x000fe200078e0006 */
[----:B------:R-:W-:Y:S01]  /*14320*/  MOV R5, 0x3 ;  /* 0x0000000300057802 */ /* 0x000fe20000000f00 */
[----:B-1----:R-:W-:Y:S01]  /*14330*/  IMAD.MOV.U32 R3, RZ, RZ, 0x181f ;  /* 0x0000181fff037424 */ /* 0x002fe200078e00ff */
[----:B------:R-:W-:-:S02]  /*14340*/  MOV R2, 0x14360 ;  /* 0x0001436000027802 */ /* 0x000fc40000000f00 */
[----:B--234-:R-:W-:Y:S05]  /*14350*/  CALL.REL.NOINC `($__internal_19_$__cuda_sm70_shflsync_idx_p) ;  /* 0x00001e2000007944 */ /* 0x01cfea0003c00000 */
        /* <DEDUP_REMOVED lines=8> */
.L_x_1213:
[----:B------:R-:W-:Y:S01]  /*143e0*/  IMAD.MOV.U32 R9, RZ, RZ, R6 ;  /* 0x000000ffff097224 */ /* 0x000fe200078e0006 */
[----:B------:R-:W-:Y:S01]  /*143f0*/  MOV R5, 0x4 ;  /* 0x0000000400057802 */ /* 0x000fe20000000f00 */
[----:B-1----:R-:W-:Y:S01]  /*14400*/  IMAD.MOV.U32 R3, RZ, RZ, 0x181f ;  /* 0x0000181fff037424 */ /* 0x002fe200078e00ff */
[----:B------:R-:W-:Y:S02]  /*14410*/  MOV R2, 0x14430 ;  /* 0x0001443000027802 */ /* 0x000fe40000000f00 */
[----:B--234-:R-:W-:Y:S05]  /*14420*/  CALL.REL.NOINC `($__internal_19_$__cuda_sm70_shflsync_idx_p) ;  /* 0x00001d5000007944 */ /* 0x01cfea0003c00000 */
[----:B------:R-:W-:Y:S01]  /*14430*/  MOV R8, R5 ;  /* 0x0000000500087202 */ /* 0x000fe20000000f00 */
[----:B------:R-:W-:Y:S05]  /*14440*/  BRA `(.L_x_1311) ;  /* 0xfffee8b000007947 */ /* 0x000fea000383ffff */
.L_x_1214:
[----:B------:R-:W-:Y:S01]  /*14450*/  IMAD.MOV.U32 R9, RZ, RZ, R7 ;  /* 0x000000ffff097224 */ /* 0x000fe200078e0007 */
[----:B------:R-:W-:Y:S01]  /*14460*/  MOV R5, 0x4 ;  /* 0x0000000400057802 */ /* 0x000fe20000000f00 */
[----:B-1----:R-:W-:Y:S01]  /*14470*/  IMAD.MOV.U32 R3, RZ, RZ, 0x181f ;  /* 0x0000181fff037424 */ /* 0x002fe200078e00ff */
[----:B------:R-:W-:Y:S02]  /*14480*/  MOV R2, 0x144a0 ;  /* 0x000144a000027802 */ /* 0x000fe40000000f00 */
[----:B--234-:R-:W-:Y:S05]  /*14490*/  CALL.REL.NOINC `($__internal_19_$__cuda_sm70_shflsync_idx_p) ;  /* 0x00001ce000007944 */ /* 0x01cfea0003c00000 */
[----:B------:R-:W-:Y:S01]  /*144a0*/  MOV R2, R5 ;  /* 0x0000000500027202 */ /* 0x000fe20000000f00 */
[----:B------:R-:W-:Y:S05]  /*144b0*/  BRA `(.L_x_1312) ;  /* 0xfffee86000007947 */ /* 0x000fea000383ffff */
.L_x_1217:
[----:B------:R-:W-:Y:S01]  /*144c0*/  IMAD.MOV.U32 R9, RZ, RZ, R6 ;  /* 0x000000ffff097224 */ /* 0x000fe200078e0006 */
[----:B------:R-:W-:Y:S01]  /*144d0*/  MOV R5, 0x5 ;  /* 0x0000000500057802 */ /* 0x000fe20000000f00 */
[----:B--2---:R-:W-:Y:S01]  /*144e0*/  IMAD.MOV.U32 R3, RZ, RZ, 0x181f ;  /* 0x0000181fff037424 */ /* 0x004fe200078e00ff */
[----:B---3--:R-:W-:-:S02]  /*144f0*/  MOV R2, 0x14510 ;  /* 0x0001451000027802 */ /* 0x008fc40000000f00 */
[----:B-1--4-:R-:W-:Y:S05]  /*14500*/  CALL.REL.NOINC `($__internal_19_$__cuda_sm70_shflsync_idx_p) ;  /* 0x00001c7000007944 */ /* 0x012fea0003c00000 */
        /* <DEDUP_REMOVED lines=8> */
.L_x_1220:
[----:B------:R-:W-:Y:S01]  /*14590*/  IMAD.MOV.U32 R9, RZ, RZ, R6 ;  /* 0x000000ffff097224 */ /* 0x000fe200078e0006 */
[----:B------:R-:W-:Y:S01]  /*145a0*/  MOV R5, 0x6 ;  /* 0x0000000600057802 */ /* 0x000fe20000000f00 */
[----:B-1----:R-:W-:Y:S01]  /*145b0*/  IMAD.MOV.U32 R3, RZ, RZ, 0x181f ;  /* 0x0000181fff037424 */ /* 0x002fe200078e00ff */
[----:B---3--:R-:W-:Y:S02]  /*145c0*/  MOV R2, 0x145e0 ;  /* 0x000145e000027802 */ /* 0x008fe40000000f00 */
[----:B--2-4-:R-:W-:Y:S05]  /*145d0*/  CALL.REL.NOINC `($__internal_19_$__cuda_sm70_shflsync_idx_p) ;  /* 0x00001ba000007944 */ /* 0x014fea0003c00000 */
[----:B------:R-:W-:Y:S01]  /*145e0*/  MOV R8, R5 ;  /* 0x0000000500087202 */ /* 0x000fe20000000f00 */
[----:B------:R-:W-:Y:S05]  /*145f0*/  BRA `(.L_x_1314) ;  /* 0xfffee8f000007947 */ /* 0x000fea000383ffff */
.L_x_1221:
[----:B------:R-:W-:Y:S01]  /*14600*/  IMAD.MOV.U32 R9, RZ, RZ, R7 ;  /* 0x000000ffff097224 */ /* 0x000fe200078e0007 */
[----:B------:R-:W-:Y:S01]  /*14610*/  MOV R5, 0x6 ;  /* 0x0000000600057802 */ /* 0x000fe20000000f00 */
[----:B------:R-:W-:Y:S01]  /*14620*/  IMAD.MOV.U32 R3, RZ, RZ, 0x181f ;  /* 0x0000181fff037424 */ /* 0x000fe200078e00ff */
[----:B---3--:R-:W-:Y:S02]  /*14630*/  MOV R2, 0x14650 ;  /* 0x0001465000027802 */ /* 0x008fe40000000f00 */
[----:B-12-4-:R-:W-:Y:S05]  /*14640*/  CALL.REL.NOINC `($__internal_19_$__cuda_sm70_shflsync_idx_p) ;  /* 0x00001b3000007944 */ /* 0x016fea0003c00000 */
[----:B------:R-:W-:Y:S01]  /*14650*/  MOV R2, R5 ;  /* 0x0000000500027202 */ /* 0x000fe20000000f00 */
[----:B------:R-:W-:Y:S05]  /*14660*/  BRA `(.L_x_1315) ;  /* 0xfffee8a000007947 */ /* 0x000fea000383ffff */
.L_x_1224:
        /* <DEDUP_REMOVED lines=13> */
.L_x_1231:
[----:B---3--:R1:W5:Y:S01]  /*14740*/  LDL R0, [R1+0x14] ;  /* 0x0000140001007983 */ /* 0x0083620000100800 */
[----:B------:R-:W-:Y:S02]  /*14750*/  MOV R3, 0x2 ;  /* 0x0000000200037802 */ /* 0x000fe40000000f00 */
[----:B------:R-:W-:Y:S02]  /*14760*/  MOV R2, 0x14780 ;  /* 0x0001478000027802 */ /* 0x000fe40000000f00 */
[----:B-1---5:R-:W-:Y:S05]  /*14770*/  CALL.REL.NOINC `($__internal_18_$__cuda_sm70_shflsync_bfly_p) ;  /* 0x000019c000007944 */ /* 0x022fea0003c00000 */
[----:B------:R-:W-:Y:S05]  /*14780*/  BRA `(.L_x_1317) ;  /* 0xffffaea000007947 */ /* 0x000fea000383ffff */
.L_x_1232:
[----:B------:R-:W-:Y:S01]  /*14790*/  IMAD.MOV.U32 R0, RZ, RZ, R4 ;  /* 0x000000ffff007224 */ /* 0x000fe200078e0004 */
[----:B------:R-:W-:Y:S02]  /*147a0*/  MOV R3, 0x1 ;  /* 0x0000000100037802 */ /* 0x000fe40000000f00 */
[----:B------:R-:W-:Y:S02]  /*147b0*/  MOV R2, 0x147d0 ;  /* 0x000147d000027802 */ /* 0x000fe40000000f00 */
[----:B------:R-:W-:Y:S05]  /*147c0*/  CALL.REL.NOINC `($__internal_18_$__cuda_sm70_shflsync_bfly_p) ;  /* 0x0000197000007944 */ /* 0x000fea0003c00000 */
[----:B------:R-:W-:Y:S02]  /*147d0*/  FADD.FTZ R4, R4, R0 ;  /* 0x0000000004047221 */ /* 0x000fe40000010000 */
[----:B------:R1:W5:Y:S01]  /*147e0*/  LDL R0, [R1+0x18] ;  /* 0x0000180001007983 */ /* 0x0003620000100800 */
[----:B------:R-:W-:-:S02]  /*147f0*/  MOV R3, 0x2 ;  /* 0x0000000200037802 */ /* 0x000fc40000000f00 */
[----:B------:R-:W-:Y:S02]  /*14800*/  MOV R2, 0x14820 ;  /* 0x0001482000027802 */ /* 0x000fe40000000f00 */
[----:B-1---5:R-:W-:Y:S05]  /*14810*/  CALL.REL.NOINC `($__internal_18_$__cuda_sm70_shflsync_bfly_p) ;  /* 0x0000192000007944 */ /* 0x022fea0003c00000 */
[----:B------:R-:W2:Y:S01]  /*14820*/  LDL.LU R2, [R1+0x18] ;  /* 0x0000180001027983 */ /* 0x000ea20000300800 */
[----:B------:R-:W-:Y:S01]  /*14830*/  MOV R3, 0x1 ;  /* 0x0000000100037802 */ /* 0x000fe20000000f00 */
[----:B--2---:R-:W-:Y:S01]  /*14840*/  FADD.FTZ R5, R2, R0 ;  /* 0x0000000002057221 */ /* 0x004fe20000010000 */
[----:B------:R-:W-:-:S04]  /*14850*/  MOV R2, 0x14880 ;  /* 0x0001488000027802 */ /* 0x000fc80000000f00 */
[----:B------:R-:W-:Y:S02]  /*14860*/  MOV R0, R5 ;  /* 0x0000000500007202 */ /* 0x000fe40000000f00 */
[----:B------:R-:W-:Y:S05]  /*14870*/  CALL.REL.NOINC `($__internal_18_$__cuda_sm70_shflsync_bfly_p) ;  /* 0x000018c000007944 */ /* 0x000fea0003c00000 */
[----:B------:R-:W-:Y:S02]  /*14880*/  FADD.FTZ R5, R5, R0 ;  /* 0x0000000005057221 */ /* 0x000fe40000010000 */
[----:B------:R1:W5:Y:S01]  /*14890*/  LDL R0, [R1+0x1c] ;  /* 0x00001c0001007983 */ /* 0x0003620000100800 */
[----:B------:R-:W-:Y:S02]  /*148a0*/  MOV R3, 0x2 ;  /* 0x0000000200037802 */ /* 0x000fe40000000f00 */
        /* <DEDUP_REMOVED lines=19> */
[----:B------:R-:W-:Y:S01]  /*149e0*/  MOV R8, R0 ;  /* 0x0000000000087202 */ /* 0x000fe20000000f00 */
[----:B------:R-:W-:Y:S05]  /*149f0*/  BRA `(.L_x_1318) ;  /* 0xffffad6000007947 */ /* 0x000fea000383ffff */
.L_x_1239:
[----:B-1234-:R-:W-:Y:S01]  /*14a00*/  IMAD.MOV.U32 R9, RZ, RZ, R6 ;  /* 0x000000ffff097224 */ /* 0x01efe200078e0006 */
[----:B------:R-:W-:Y:S01]  /*14a10*/  MOV R5, RZ ;  /* 0x000000ff00057202 */ /* 0x000fe20000000f00 */
[----:B------:R-:W-:Y:S01]  /*14a20*/  IMAD.MOV.U32 R3, RZ, RZ, 0x181f ;  /* 0x0000181fff037424 */ /* 0x000fe200078e00ff */
[----:B------:R-:W-:Y:S02]  /*14a30*/  MOV R2, 0x14a50 ;  /* 0x00014a5000027802 */ /* 0x000fe40000000f00 */
[----:B------:R-:W-:Y:S05]  /*14a40*/  CALL.REL.NOINC `($__internal_19_$__cuda_sm70_shflsync_idx_p) ;  /* 0x0000173000007944 */ /* 0x000fea0003c00000 */
[----:B------:R-:W-:Y:S01]  /*14a50*/  MOV R8, R5 ;  /* 0x0000000500087202 */ /* 0x000fe20000000f00 */
[----:B------:R-:W-:Y:S05]  /*14a60*/  BRA `(.L_x_1319) ;  /* 0xffffc33000007947 */ /* 0x000fea000383ffff */
.L_x_1240:
[----:B------:R-:W-:Y:S01]  /*14a70*/  IMAD.MOV.U32 R9, RZ, RZ, R7 ;  /* 0x000000ffff097224 */ /* 0x000fe200078e0007 */
[----:B------:R-:W-:Y:S01]  /*14a80*/  MOV R5, RZ ;  /* 0x000000ff00057202 */ /* 0x000fe20000000f00 */
[----:B------:R-:W-:Y:S01]  /*14a90*/  IMAD.MOV.U32 R3, RZ, RZ, 0x181f ;  /* 0x0000181fff037424 */ /* 0x000fe200078e00ff */
[----:B------:R-:W-:Y:S02]  /*14aa0*/  MOV R2, 0x14ac0 ;  /* 0x00014ac000027802 */ /* 0x000fe40000000f00 */
[----:B-12---:R-:W-:Y:S05]  /*14ab0*/  CALL.REL.NOINC `($__internal_19_$__cuda_sm70_shflsync_idx_p) ;  /* 0x000016c000007944 */ /* 0x006fea0003c00000 */
[----:B------:R-:W-:Y:S01]  /*14ac0*/  MOV R2, R5 ;  /* 0x0000000500027202 */ /* 0x000fe20000000f00 */
[----:B------:R-:W-:Y:S05]  /*14ad0*/  BRA `(.L_x_1320) ;  /* 0xffffc2e000007947 */ /* 0x000fea000383ffff */
.L_x_1241:
[----:B------:R-:W-:Y:S01]  /*14ae0*/  IMAD.MOV.U32 R9, RZ, RZ, R6 ;  /* 0x000000ffff097224 */ /* 0x000fe200078e0006 */
[----:B------:R-:W-:Y:S01]  /*14af0*/  MOV R5, 0x1 ;  /* 0x0000000100057802 */ /* 0x000fe20000000f00 */
[----:B--2---:R-:W-:Y:S01]  /*14b00*/  IMAD.MOV.U32 R3, RZ, RZ, 0x181f ;  /* 0x0000181fff037424 */ /* 0x004fe200078e00ff */
[----:B------:R-:W-:-:S02]  /*14b10*/  MOV R2, 0x14b30 ;  /* 0x00014b3000027802 */ /* 0x000fc40000000f00 */
        /* <DEDUP_REMOVED lines=9> */
.L_x_1242:
[----:B------:R-:W-:Y:S01]  /*14bb0*/  IMAD.MOV.U32 R9, RZ, RZ, R6 ;  /* 0x000000ffff097224 */ /* 0x000fe200078e0006 */
[----:B------:R-:W-:Y:S01]  /*14bc0*/  MOV R5, 0x2 ;  /* 0x0000000200057802 */ /* 0x000fe20000000f00 */
[----:B-1----:R-:W-:Y:S01]  /*14bd0*/  IMAD.MOV.U32 R3, RZ, RZ, 0x181f ;  /* 0x0000181fff037424 */ /* 0x002fe200078e00ff */
[----:B------:R-:W-:Y:S02]  /*14be0*/  MOV R2, 0x14c00 ;  /* 0x00014c0000027802 */ /* 0x000fe40000000f00 */
[----:B---34-:R-:W-:Y:S05]  /*14bf0*/  CALL.REL.NOINC `($__internal_19_$__cuda_sm70_shflsync_idx_p) ;  /* 0x0000158000007944 */ /* 0x018fea0003c00000 */
[----:B------:R-:W-:Y:S01]  /*14c00*/  MOV R8, R5 ;  /* 0x0000000500087202 */ /* 0x000fe20000000f00 */
[----:B------:R-:W-:Y:S05]  /*14c10*/  BRA `(.L_x_1322) ;  /* 0xffffc2b000007947 */ /* 0x000fea000383ffff */
.L_x_1243:
[----:B------:R-:W-:Y:S01]  /*14c20*/  IMAD.MOV.U32 R9, RZ, RZ, R7 ;  /* 0x000000ffff097224 */ /* 0x000fe200078e0007 */
[----:B------:R-:W-:Y:S01]  /*14c30*/  MOV R5, 0x2 ;  /* 0x0000000200057802 */ /* 0x000fe20000000f00 */
[----:B-1----:R-:W-:Y:S01]  /*14c40*/  IMAD.MOV.U32 R3, RZ, RZ, 0x181f ;  /* 0x0000181fff037424 */ /* 0x002fe200078e00ff */
[----:B------:R-:W-:Y:S02]  /*14c50*/  MOV R2, 0x14c70 ;  /* 0x00014c7000027802 */ /* 0x000fe40000000f00 */
[----:B--234-:R-:W-:Y:S05]  /*14c60*/  CALL.REL.NOINC `($__internal_19_$__cuda_sm70_shflsync_idx_p) ;  /* 0x0000151000007944 */ /* 0x01cfea0003c00000 */
[----:B------:R-:W-:Y:S01]  /*14c70*/  MOV R2, R5 ;  /* 0x0000000500027202 */ /* 0x000fe20000000f00 */
[----:B------:R-:W-:Y:S05]  /*14c80*/  BRA `(.L_x_1323) ;  /* 0xffffc26000007947 */ /* 0x000fea000383ffff */
.L_x_1244:
[----:B------:R-:W-:Y:S01]  /*14c90*/  IMAD.MOV.U32 R9, RZ, RZ, R6 ;  /* 0x000000ffff097224 */ /* 0x000fe200078e0006 */
[----:B------:R-:W-:Y:S01]  /*14ca0*/  MOV R5, 0x3 ;  /* 0x0000000300057802 */ /* 0x000fe20000000f00 */
[----:B--2---:R-:W-:Y:S01]  /*14cb0*/  IMAD.MOV.U32 R3, RZ, RZ, 0x181f ;  /* 0x0000181fff037424 */ /* 0x004fe200078e00ff */
[----:B------:R-:W-:-:S02]  /*14cc0*/  MOV R2, 0x14ce0 ;  /* 0x00014ce000027802 */ /* 0x000fc40000000f00 */
[----:B-1-34-:R-:W-:Y:S05]  /*14cd0*/  CALL.REL.NOINC `($__internal_19_$__cuda_sm70_shflsync_idx_p) ;  /* 0x000014a000007944 */ /* 0x01afea0003c00000 */
        /* <DEDUP_REMOVED lines=8> */
.L_x_1245:
[----:B------:R-:W-:Y:S01]  /*14d60*/  IMAD.MOV.U32 R9, RZ, RZ, R6 ;  /* 0x000000ffff097224 */ /* 0x000fe200078e0006 */
[----:B------:R-:W-:Y:S01]  /*14d70*/  MOV R5, 0x4 ;  /* 0x0000000400057802 */ /* 0x000fe20000000f00 */
[----:B--2---:R-:W-:Y:S01]  /*14d80*/  IMAD.MOV.U32 R3, RZ, RZ, 0x181f ;  /* 0x0000181fff037424 */ /* 0x004fe200078e00ff */
[----:B------:R-:W-:Y:S02]  /*14d90*/  MOV R2, 0x14db0 ;  /* 0x00014db000027802 */ /* 0x000fe40000000f00 */
[----:B-1-34-:R-:W-:Y:S05]  /*14da0*/  CALL.REL.NOINC `($__internal_19_$__cuda_sm70_shflsync_idx_p) ;  /* 0x000013d000007944 */ /* 0x01afea0003c00000 */
[----:B------:R-:W-:Y:S01]  /*14db0*/  MOV R8, R5 ;  /* 0x0000000500087202 */ /* 0x000fe20000000f00 */
[----:B------:R-:W-:Y:S05]  /*14dc0*/  BRA `(.L_x_1325) ;  /* 0xffffc23000007947 */ /* 0x000fea000383ffff */
.L_x_1246:
[----:B------:R-:W-:Y:S01]  /*14dd0*/  IMAD.MOV.U32 R9, RZ, RZ, R7 ;  /* 0x000000ffff097224 */ /* 0x000fe200078e0007 */
[----:B------:R-:W-:Y:S01]  /*14de0*/  MOV R5, 0x4 ;  /* 0x0000000400057802 */ /* 0x000fe20000000f00 */
[----:B--2---:R-:W-:Y:S01]  /*14df0*/  IMAD.MOV.U32 R3, RZ, RZ, 0x181f ;  /* 0x0000181fff037424 */ /* 0x004fe200078e00ff */
[----:B------:R-:W-:Y:S02]  /*14e00*/  MOV R2, 0x14e20 ;  /* 0x00014e2000027802 */ /* 0x000fe40000000f00 */
[----:B-1-34-:R-:W-:Y:S05]  /*14e10*/  CALL.REL.NOINC `($__internal_19_$__cuda_sm70_shflsync_idx_p) ;  /* 0x0000136000007944 */ /* 0x01afea0003c00000 */
[----:B------:R-:W-:Y:S01]  /*14e20*/  MOV R2, R5 ;  /* 0x0000000500027202 */ /* 0x000fe20000000f00 */
[----:B------:R-:W-:Y:S05]  /*14e30*/  BRA `(.L_x_1326) ;  /* 0xffffc1e000007947 */ /* 0x000fea000383ffff */
.L_x_1247:
        /* <DEDUP_REMOVED lines=13> */
.L_x_1248:
[----:B------:R-:W-:Y:S01]  /*14f10*/  IMAD.MOV.U32 R9, RZ, RZ, R6 ;  /* 0x000000ffff097224 */ /* 0x000fe200078e0006 */
[----:B------:R-:W-:Y:S01]  /*14f20*/  MOV R5, 0x6 ;  /* 0x0000000600057802 */ /* 0x000fe20000000f00 */
[----:B--2---:R-:W-:Y:S01]  /*14f30*/  IMAD.MOV.U32 R3, RZ, RZ, 0x181f ;  /* 0x0000181fff037424 */ /* 0x004fe200078e00ff */
[----:B------:R-:W-:Y:S02]  /*14f40*/  MOV R2, 0x14f60 ;  /* 0x00014f6000027802 */ /* 0x000fe40000000f00 */
[----:B-1--4-:R-:W-:Y:S05]  /*14f50*/  CALL.REL.NOINC `($__internal_19_$__cuda_sm70_shflsync_idx_p) ;  /* 0x0000122000007944 */ /* 0x012fea0003c00000 */
[----:B------:R-:W-:Y:S01]  /*14f60*/  MOV R8, R5 ;  /* 0x0000000500087202 */ /* 0x000fe20000000f00 */
[----:B------:R-:W-:Y:S05]  /*14f70*/  BRA `(.L_x_1328) ;  /* 0xffffc1b000007947 */ /* 0x000fea000383ffff */
.L_x_1249:
[----:B------:R-:W-:Y:S01]  /*14f80*/  IMAD.MOV.U32 R9, RZ, RZ, R7 ;  /* 0x000000ffff097224 */ /* 0x000fe200078e0007 */
[----:B------:R-:W-:Y:S01]  /*14f90*/  MOV R5, 0x6 ;  /* 0x0000000600057802 */ /* 0x000fe20000000f00 */
[----:B--2---:R-:W-:Y:S01]  /*14fa0*/  IMAD.MOV.U32 R3, RZ, RZ, 0x181f ;  /* 0x0000181fff037424 */ /* 0x004fe200078e00ff */
[----:B------:R-:W-:Y:S02]  /*14fb0*/  MOV R2, 0x14fd0 ;  /* 0x00014fd000027802 */ /* 0x000fe40000000f00 */
[----:B-1-34-:R-:W-:Y:S05]  /*14fc0*/  CALL.REL.NOINC `($__internal_19_$__cuda_sm70_shflsync_idx_p) ;  /* 0x000011b000007944 */ /* 0x01afea0003c00000 */
[----:B------:R-:W-:Y:S01]  /*14fd0*/  MOV R2, R5 ;  /* 0x0000000500027202 */ /* 0x000fe20000000f00 */
[----:B------:R-:W-:Y:S05]  /*14fe0*/  BRA `(.L_x_1329) ;  /* 0xffffc16000007947 */ /* 0x000fea000383ffff */
.L_x_1250:
[----:B------:R-:W-:Y:S01]  /*14ff0*/  IMAD.MOV.U32 R9, RZ, RZ, R6 ;  /* 0x000000ffff097224 */ /* 0x000fe200078e0006 */
[----:B------:R-:W-:Y:S01]  /*15000*/  MOV R5, 0x7 ;  /* 0x0000000700057802 */ /* 0x000fe20000000f00 */
[----:B-1----:R-:W-:Y:S01]  /*15010*/  IMAD.MOV.U32 R3, RZ, RZ, 0x181f ;  /* 0x0000181fff037424 */ /* 0x002fe200078e00ff */
[----:B------:R-:W-:-:S02]  /*15020*/  MOV R2, 0x15040 ;  /* 0x0001504000027802 */ /* 0x000fc40000000f00 */
[----:B--2-4-:R-:W-:Y:S05]  /*15030*/  CALL.REL.NOINC `($__internal_19_$__cuda_sm70_shflsync_idx_p) ;  /* 0x0000114000007944 */ /* 0x014fea0003c00000 */
        /* <DEDUP_REMOVED lines=8> */
.L_x_1252:
[----:B------:R-:W-:Y:S01]  /*150c0*/  IMAD.MOV.U32 R9, RZ, RZ, R13 ;  /* 0x000000ffff097224 */ /* 0x000fe200078e000d */
[----:B------:R-:W-:Y:S01]  /*150d0*/  MOV R5, RZ ;  /* 0x000000ff00057202 */ /* 0x000fe20000000f00 */
[----:B------:R-:W-:Y:S01]  /*150e0*/  IMAD.MOV.U32 R3, RZ, RZ, 0x1c1f ;  /* 0x00001c1fff037424 */ /* 0x000fe200078e00ff */
[----:B------:R-:W-:Y:S02]  /*150f0*/  MOV R2, 0x15110 ;  /* 0x0001511000027802 */ /* 0x000fe40000000f00 */
[----:B------:R-:W-:Y:S05]  /*15100*/  CALL.REL.NOINC `($__internal_19_$__cuda_sm70_shflsync_idx_p) ;  /* 0x0000107000007944 */ /* 0x000fea0003c00000 */
[----:B------:R-:W-:Y:S01]  /*15110*/  MOV R12, R5 ;  /* 0x00000005000c7202 */ /* 0x000fe20000000f00 */
[----:B------:R-:W-:Y:S05]  /*15120*/  BRA `(.L_x_1331) ;  /* 0xffffc35000007947 */ /* 0x000fea000383ffff */
.L_x_1253:
[----:B------:R-:W-:Y:S01]  /*15130*/  IMAD.MOV.U32 R9, RZ, RZ, R21 ;  /* 0x000000ffff097224 */ /* 0x000fe200078e0015 */
[----:B------:R-:W-:Y:S01]  /*15140*/  MOV R5, RZ ;  /* 0x000000ff00057202 */ /* 0x000fe20000000f00 */
[----:B------:R-:W-:Y:S01]  /*15150*/  IMAD.MOV.U32 R3, RZ, RZ, 0x1c1f ;  /* 0x00001c1fff037424 */ /* 0x000fe200078e00ff */
[----:B------:R-:W-:Y:S02]  /*15160*/  MOV R2, 0x15180 ;  /* 0x0001518000027802 */ /* 0x000fe40000000f00 */
[----:B-12---:R-:W-:Y:S05]  /*15170*/  CALL.REL.NOINC `($__internal_19_$__cuda_sm70_shflsync_idx_p) ;  /* 0x0000100000007944 */ /* 0x006fea0003c00000 */
[----:B------:R-:W-:Y:S01]  /*15180*/  MOV R2, R5 ;  /* 0x0000000500027202 */ /* 0x000fe20000000f00 */
[----:B------:R-:W-:Y:S05]  /*15190*/  BRA `(.L_x_1332) ;  /* 0xffffc30000007947 */ /* 0x000fea000383ffff */
.L_x_1256:
[----:B------:R-:W-:Y:S01]  /*151a0*/  IMAD.MOV.U32 R9, RZ, RZ, R13 ;  /* 0x000000ffff097224 */ /* 0x000fe200078e000d */
[----:B------:R-:W-:Y:S01]  /*151b0*/  MOV R5, 0x1 ;  /* 0x0000000100057802 */ /* 0x000fe20000000f00 */
[----:B----4-:R-:W-:Y:S01]  /*151c0*/  IMAD.MOV.U32 R3, RZ, RZ, 0x1c1f ;  /* 0x00001c1fff037424 */ /* 0x010fe200078e00ff */
[----:B------:R-:W-:-:S02]  /*151d0*/  MOV R2, 0x151f0 ;  /* 0x000151f000027802 */ /* 0x000fc40000000f00 */
[----:B-123--:R-:W-:Y:S05]  /*151e0*/  CALL.REL.NOINC `($__internal_19_$__cuda_sm70_shflsync_idx_p) ;  /* 0x00000f9000007944 */ /* 0x00efea0003c00000 */
        /* <DEDUP_REMOVED lines=8> */
.L_x_1259:
[----:B------:R-:W-:Y:S01]  /*15270*/  IMAD.MOV.U32 R9, RZ, RZ, R13 ;  /* 0x000000ffff097224 */ /* 0x000fe200078e000d */
[----:B------:R-:W-:Y:S01]  /*15280*/  MOV R5, 0x2 ;  /* 0x0000000200057802 */ /* 0x000fe20000000f00 */
[----:B----4-:R-:W-:Y:S01]  /*15290*/  IMAD.MOV.U32 R3, RZ, RZ, 0x1c1f ;  /* 0x00001c1fff037424 */ /* 0x010fe200078e00ff */
[----:B------:R-:W-:Y:S02]  /*152a0*/  MOV R2, 0x152c0 ;  /* 0x000152c000027802 */ /* 0x000fe40000000f00 */
[----:B-123--:R-:W-:Y:S05]  /*152b0*/  CALL.REL.NOINC `($__internal_19_$__cuda_sm70_shflsync_idx_p) ;  /* 0x00000ec000007944 */ /* 0x00efea0003c00000 */
[----:B------:R-:W-:Y:S01]  /*152c0*/  MOV R12, R5 ;  /* 0x00000005000c7202 */ /* 0x000fe20000000f00 */
[----:B------:R-:W-:Y:S05]  /*152d0*/  BRA `(.L_x_1334) ;  /* 0xffffc78000007947 */ /* 0x000fea000383ffff */
.L_x_1260:
[----:B------:R-:W-:Y:S01]  /*152e0*/  IMAD.MOV.U32 R9, RZ, RZ, R21 ;  /* 0x000000ffff097224 */ /* 0x000fe200078e0015 */
[----:B------:R-:W-:Y:S01]  /*152f0*/  MOV R5, 0x2 ;  /* 0x0000000200057802 */ /* 0x000fe20000000f00 */
[----:B----4-:R-:W-:Y:S01]  /*15300*/  IMAD.MOV.U32 R3, RZ, RZ, 0x1c1f ;  /* 0x00001c1fff037424 */ /* 0x010fe200078e00ff */
[----:B------:R-:W-:Y:S02]  /*15310*/  MOV R2, 0x15330 ;  /* 0x0001533000027802 */ /* 0x000fe40000000f00 */
[----:B-123--:R-:W-:Y:S05]  /*15320*/  CALL.REL.NOINC `($__internal_19_$__cuda_sm70_shflsync_idx_p) ;  /* 0x00000e5000007944 */ /* 0x00efea0003c00000 */
[----:B------:R-:W-:Y:S01]  /*15330*/  MOV R2, R5 ;  /* 0x0000000500027202 */ /* 0x000fe20000000f00 */
[----:B------:R-:W-:Y:S05]  /*15340*/  BRA `(.L_x_1335) ;  /* 0xffffc73000007947 */ /* 0x000fea000383ffff */
.L_x_1263:
[----:B------:R-:W-:Y:S01]  /*15350*/  IMAD.MOV.U32 R9, RZ, RZ, R13 ;  /* 0x000000ffff097224 */ /* 0x000fe200078e000d */
[----:B------:R-:W-:Y:S01]  /*15360*/  MOV R5, 0x3 ;  /* 0x0000000300057802 */ /* 0x000fe20000000f00 */
[----:B--2---:R-:W-:Y:S01]  /*15370*/  IMAD.MOV.U32 R3, RZ, RZ, 0x1c1f ;  /* 0x00001c1fff037424 */ /* 0x004fe200078e00ff */
[----:B-1----:R-:W-:-:S02]  /*15380*/  MOV R2, 0x153a0 ;  /* 0x000153a000027802 */ /* 0x002fc40000000f00 */
[----:B---34-:R-:W-:Y:S05]  /*15390*/  CALL.REL.NOINC `($__internal_19_$__cuda_sm70_shflsync_idx_p) ;  /* 0x00000de000007944 */ /* 0x018fea0003c00000 */
        /* <DEDUP_REMOVED lines=8> */
.L_x_1267:
[----:B------:R-:W-:Y:S01]  /*15420*/  IMAD.MOV.U32 R9, RZ, RZ, R6 ;  /* 0x000000ffff097224 */ /* 0x000fe200078e0006 */
[----:B------:R-:W-:Y:S01]  /*15430*/  MOV R5, RZ ;  /* 0x000000ff00057202 */ /* 0x000fe20000000f00 */
[----:B------:R-:W-:Y:S01]  /*15440*/  IMAD.MOV.U32 R3, RZ, RZ, 0x181f ;  /* 0x0000181fff037424 */ /* 0x000fe200078e00ff */
[----:B------:R-:W-:Y:S02]  /*15450*/  MOV R2, 0x15470 ;  /* 0x0001547000027802 */ /* 0x000fe40000000f00 */
[----:B------:R-:W-:Y:S05]  /*15460*/  CALL.REL.NOINC `($__internal_19_$__cuda_sm70_shflsync_idx_p) ;  /* 0x00000d1000007944 */ /* 0x000fea0003c00000 */
[----:B------:R-:W-:Y:S01]  /*15470*/  MOV R8, R5 ;  /* 0x0000000500087202 */ /* 0x000fe20000000f00 */
[----:B------:R-:W-:Y:S05]  /*15480*/  BRA `(.L_x_1337) ;  /* 0xffffd27000007947 */ /* 0x000fea000383ffff */
.L_x_1268:
[----:B------:R-:W-:Y:S01]  /*15490*/  IMAD.MOV.U32 R9, RZ, RZ, R7 ;  /* 0x000000ffff097224 */ /* 0x000fe200078e0007 */
[----:B------:R-:W-:Y:S01]  /*154a0*/  MOV R5, RZ ;  /* 0x000000ff00057202 */ /* 0x000fe20000000f00 */
[----:B------:R-:W-:Y:S01]  /*154b0*/  IMAD.MOV.U32 R3, RZ, RZ, 0x181f ;  /* 0x0000181fff037424 */ /* 0x000fe200078e00ff */
[----:B------:R-:W-:Y:S02]  /*154c0*/  MOV R2, 0x154e0 ;  /* 0x000154e000027802 */ /* 0x000fe40000000f00 */
[----:B-12---:R-:W-:Y:S05]  /*154d0*/  CALL.REL.NOINC `($__internal_19_$__cuda_sm70_shflsync_idx_p) ;  /* 0x00000ca000007944 */ /* 0x006fea0003c00000 */
[----:B------:R-:W-:Y:S01]  /*154e0*/  MOV R2, R5 ;  /* 0x0000000500027202 */ /* 0x000fe20000000f00 */
[----:B------:R-:W-:Y:S05]  /*154f0*/  BRA `(.L_x_1338) ;  /* 0xffffd22000007947 */ /* 0x000fea000383ffff */
.L_x_1269:
        /* <DEDUP_REMOVED lines=13> */
.L_x_1270:
[----:B------:R-:W-:Y:S01]  /*155d0*/  IMAD.MOV.U32 R9, RZ, RZ, R6 ;  /* 0x000000ffff097224 */ /* 0x000fe200078e0006 */
[----:B------:R-:W-:Y:S01]  /*155e0*/  MOV R5, 0x2 ;  /* 0x0000000200057802 */ /* 0x000fe20000000f00 */
[----:B-1----:R-:W-:Y:S01]  /*155f0*/  IMAD.MOV.U32 R3, RZ, RZ, 0x181f ;  /* 0x0000181fff037424 */ /* 0x002fe200078e00ff */
[----:B------:R-:W-:Y:S02]  /*15600*/  MOV R2, 0x15620 ;  /* 0x0001562000027802 */ /* 0x000fe40000000f00 */
[----:B---34-:R-:W-:Y:S05]  /*15610*/  CALL.REL.NOINC `($__internal_19_$__cuda_sm70_shflsync_idx_p) ;  /* 0x00000b6000007944 */ /* 0x018fea0003c00000 */
[----:B------:R-:W-:Y:S01]  /*15620*/  MOV R8, R5 ;  /* 0x0000000500087202 */ /* 0x000fe20000000f00 */
[----:B------:R-:W-:Y:S05]  /*15630*/  BRA `(.L_x_1340) ;  /* 0xffffd1f000007947 */ /* 0x000fea000383ffff */
.L_x_1271:
[----:B------:R-:W-:Y:S01]  /*15640*/  IMAD.MOV.U32 R9, RZ, RZ, R7 ;  /* 0x000000ffff097224 */ /* 0x000fe200078e0007 */
[----:B------:R-:W-:Y:S01]  /*15650*/  MOV R5, 0x2 ;  /* 0x0000000200057802 */ /* 0x000fe20000000f00 */
[----:B-1----:R-:W-:Y:S01]  /*15660*/  IMAD.MOV.U32 R3, RZ, RZ, 0x181f ;  /* 0x0000181fff037424 */ /* 0x002fe200078e00ff */
[----:B------:R-:W-:Y:S02]  /*15670*/  MOV R2, 0x15690 ;  /* 0x0001569000027802 */ /* 0x000fe40000000f00 */
[----:B--234-:R-:W-:Y:S05]  /*15680*/  CALL.REL.NOINC `($__internal_19_$__cuda_sm70_shflsync_idx_p) ;  /* 0x00000af000007944 */ /* 0x01cfea0003c00000 */
[----:B------:R-:W-:Y:S01]  /*15690*/  MOV R2, R5 ;  /* 0x0000000500027202 */ /* 0x000fe20000000f00 */
[----:B------:R-:W-:Y:S05]  /*156a0*/  BRA `(.L_x_1341) ;  /* 0xffffd1a000007947 */ /* 0x000fea000383ffff */
.L_x_1272:
        /* <DEDUP_REMOVED lines=13> */
.L_x_1273:
[----:B------:R-:W-:Y:S01]  /*15780*/  IMAD.MOV.U32 R9, RZ, RZ, R6 ;  /* 0x000000ffff097224 */ /* 0x000fe200078e0006 */
[----:B------:R-:W-:Y:S01]  /*15790*/  MOV R5, 0x4 ;  /* 0x0000000400057802 */ /* 0x000fe20000000f00 */
[----:B--2---:R-:W-:Y:S01]  /*157a0*/  IMAD.MOV.U32 R3, RZ, RZ, 0x181f ;  /* 0x0000181fff037424 */ /* 0x004fe200078e00ff */
[----:B------:R-:W-:Y:S02]  /*157b0*/  MOV R2, 0x157d0 ;  /* 0x000157d000027802 */ /* 0x000fe40000000f00 */
[----:B-1-34-:R-:W-:Y:S05]  /*157c0*/  CALL.REL.NOINC `($__internal_19_$__cuda_sm70_shflsync_idx_p) ;  /* 0x000009b000007944 */ /* 0x01afea0003c00000 */
[----:B------:R-:W-:Y:S01]  /*157d0*/  MOV R8, R5 ;  /* 0x0000000500087202 */ /* 0x000fe20000000f00 */
[----:B------:R-:W-:Y:S05]  /*157e0*/  BRA `(.L_x_1343) ;  /* 0xffffd17000007947 */ /* 0x000fea000383ffff */
.L_x_1274:
[----:B------:R-:W-:Y:S01]  /*157f0*/  IMAD.MOV.U32 R9, RZ, RZ, R7 ;  /* 0x000000ffff097224 */ /* 0x000fe200078e0007 */
[----:B------:R-:W-:Y:S01]  /*15800*/  MOV R5, 0x4 ;  /* 0x0000000400057802 */ /* 0x000fe20000000f00 */
[----:B--2---:R-:W-:Y:S01]  /*15810*/  IMAD.MOV.U32 R3, RZ, RZ, 0x181f ;  /* 0x0000181fff037424 */ /* 0x004fe200078e00ff */
[----:B------:R-:W-:Y:S02]  /*15820*/  MOV R2, 0x15840 ;  /* 0x0001584000027802 */ /* 0x000fe40000000f00 */
[----:B-1-34-:R-:W-:Y:S05]  /*15830*/  CALL.REL.NOINC `($__internal_19_$__cuda_sm70_shflsync_idx_p) ;  /* 0x0000094000007944 */ /* 0x01afea0003c00000 */
[----:B------:R-:W-:Y:S01]  /*15840*/  MOV R2, R5 ;  /* 0x0000000500027202 */ /* 0x000fe20000000f00 */
[----:B------:R-:W-:Y:S05]  /*15850*/  BRA `(.L_x_1344) ;  /* 0xffffd12000007947 */ /* 0x000fea000383ffff */
.L_x_1275:
        /* <DEDUP_REMOVED lines=13> */
.L_x_1276:
[----:B------:R-:W-:Y:S01]  /*15930*/  IMAD.MOV.U32 R9, RZ, RZ, R6 ;  /* 0x000000ffff097224 */ /* 0x000fe200078e0006 */
[----:B------:R-:W-:Y:S01]  /*15940*/  MOV R5, 0x6 ;  /* 0x0000000600057802 */ /* 0x000fe20000000f00 */
[----:B--2---:R-:W-:Y:S01]  /*15950*/  IMAD.MOV.U32 R3, RZ, RZ, 0x181f ;  /* 0x0000181fff037424 */ /* 0x004fe200078e00ff */
[----:B------:R-:W-:Y:S02]  /*15960*/  MOV R2, 0x15980 ;  /* 0x0001598000027802 */ /* 0x000fe40000000f00 */
[----:B-1--4-:R-:W-:Y:S05]  /*15970*/  CALL.REL.NOINC `($__internal_19_$__cuda_sm70_shflsync_idx_p) ;  /* 0x0000080000007944 */ /* 0x012fea0003c00000 */
[----:B------:R-:W-:Y:S01]  /*15980*/  MOV R8, R5 ;  /* 0x0000000500087202 */ /* 0x000fe20000000f00 */
[----:B------:R-:W-:Y:S05]  /*15990*/  BRA `(.L_x_1346) ;  /* 0xffffd0f000007947 */ /* 0x000fea000383ffff */
.L_x_1277:
[----:B------:R-:W-:Y:S01]  /*159a0*/  IMAD.MOV.U32 R9, RZ, RZ, R7 ;  /* 0x000000ffff097224 */ /* 0x000fe200078e0007 */
[----:B------:R-:W-:Y:S01]  /*159b0*/  MOV R5, 0x6 ;  /* 0x0000000600057802 */ /* 0x000fe20000000f00 */
[----:B--2---:R-:W-:Y:S01]  /*159c0*/  IMAD.MOV.U32 R3, RZ, RZ, 0x181f ;  /* 0x0000181fff037424 */ /* 0x004fe200078e00ff */
[----:B------:R-:W-:Y:S02]  /*159d0*/  MOV R2, 0x159f0 ;  /* 0x000159f000027802 */ /* 0x000fe40000000f00 */
[----:B-1-34-:R-:W-:Y:S05]  /*159e0*/  CALL.REL.NOINC `($__internal_19_$__cuda_sm70_shflsync_idx_p) ;  /* 0x0000079000007944 */ /* 0x01afea0003c00000 */
[----:B------:R-:W-:Y:S01]  /*159f0*/  MOV R2, R5 ;  /* 0x0000000500027202 */ /* 0x000fe20000000f00 */
[----:B------:R-:W-:Y:S05]  /*15a00*/  BRA `(.L_x_1347) ;  /* 0xffffd0a000007947 */ /* 0x000fea000383ffff */
.L_x_1278:
        /* <DEDUP_REMOVED lines=13> */
.L_x_1280:
[----:B------:R-:W-:Y:S01]  /*15ae0*/  IMAD.MOV.U32 R9, RZ, RZ, R70 ;  /* 0x000000ffff097224 */ /* 0x000fe200078e0046 */
[----:B------:R-:W-:Y:S01]  /*15af0*/  MOV R5, RZ ;  /* 0x000000ff00057202 */ /* 0x000fe20000000f00 */
[----:B----4-:R-:W-:Y:S01]  /*15b00*/  IMAD.MOV.U32 R3, RZ, RZ, 0x1f ;  /* 0x0000001fff037424 */ /* 0x010fe200078e00ff */
[----:B------:R-:W-:Y:S02]  /*15b10*/  MOV R2, 0x15b30 ;  /* 0x00015b3000027802 */ /* 0x000fe40000000f00 */
[----:B------:R-:W-:Y:S05]  /*15b20*/  CALL.REL.NOINC `($__internal_19_$__cuda_sm70_shflsync_idx_p) ;  /* 0x0000065000007944 */ /* 0x000fea0003c00000 */
[----:B------:R-:W-:Y:S01]  /*15b30*/  MOV R10, R5 ;  /* 0x00000005000a7202 */ /* 0x000fe20000000f00 */
[----:B------:R-:W-:Y:S05]  /*15b40*/  BRA `(.L_x_1349) ;  /* 0xffffd15000007947 */ /* 0x000fea000383ffff */
.L_x_1281:
[----:B------:R-:W-:Y:S01]  /*15b50*/  IMAD.MOV.U32 R9, RZ, RZ, R70 ;  /* 0x000000ffff097224 */ /* 0x000fe200078e0046 */
[----:B------:R-:W-:Y:S01]  /*15b60*/  MOV R5, 0x1 ;  /* 0x0000000100057802 */ /* 0x000fe20000000f00 */
[----:B----4-:R-:W-:Y:S01]  /*15b70*/  IMAD.MOV.U32 R3, RZ, RZ, 0x1f ;  /* 0x0000001fff037424 */ /* 0x010fe200078e00ff */
[----:B------:R-:W-:Y:S02]  /*15b80*/  MOV R2, 0x15ba0 ;  /* 0x00015ba000027802 */ /* 0x000fe40000000f00 */
[----:B-12---:R-:W-:Y:S05]  /*15b90*/  CALL.REL.NOINC `($__internal_19_$__cuda_sm70_shflsync_idx_p) ;  /* 0x000005e000007944 */ /* 0x006fea0003c00000 */
[----:B------:R-:W-:Y:S01]  /*15ba0*/  MOV R8, R5 ;  /* 0x0000000500087202 */ /* 0x000fe20000000f00 */
[----:B------:R-:W-:Y:S05]  /*15bb0*/  BRA `(.L_x_1350) ;  /* 0xffffd10000007947 */ /* 0x000fea000383ffff */
.L_x_1282:
[----:B------:R-:W-:Y:S02]  /*15bc0*/  MOV R2, 0x1 ;  /* 0x0000000100027802 */ /* 0x000fe40000000f00 */
[----:B------:R-:W-:-:S02]  /*15bd0*/  MOV R3, 0x15bf0 ;  /* 0x00015bf000037802 */ /* 0x000fc40000000f00 */
[----:B-123--:R-:W-:Y:S05]  /*15be0*/  CALL.REL.NOINC `($__internal_20_$__cuda_sm70_shflsync_up_p) ;  /* 0x000005e000007944 */ /* 0x00efea0003c00000 */
[----:B------:R-:W-:Y:S05]  /*15bf0*/  BRA `(.L_x_1351) ;  /* 0xffffd1f000007947 */ /* 0x000fea000383ffff */
.L_x_1283:
[----:B------:R-:W-:Y:S02]  /*15c00*/  MOV R2, 0x2 ;  /* 0x0000000200027802 */ /* 0x000fe40000000f00 */
[----:B------:R-:W-:-:S02]  /*15c10*/  MOV R3, 0x15c30 ;  /* 0x00015c3000037802 */ /* 0x000fc40000000f00 */
[----:B-12---:R-:W-:Y:S05]  /*15c20*/  CALL.REL.NOINC `($__internal_20_$__cuda_sm70_shflsync_up_p) ;  /* 0x000005a000007944 */ /* 0x006fea0003c00000 */
        /* <DEDUP_REMOVED lines=24> */
.L_x_1287:
[----:B------:R-:W-:Y:S02]  /*15db0*/  MOV R2, 0x1 ;  /* 0x0000000100027802 */ /* 0x000fe40000000f00 */
[----:B------:R-:W-:Y:S02]  /*15dc0*/  MOV R3, 0x15de0 ;  /* 0x00015de000037802 */ /* 0x000fe40000000f00 */
[----:B------:R-:W-:Y:S05]  /*15dd0*/  CALL.REL.NOINC `($__internal_20_$__cuda_sm70_shflsync_up_p) ;  /* 0x000003f000007944 */ /* 0x000fea0003c00000 */
[----:B------:R-:W-:Y:S01]  /*15de0*/  MOV R2, R4 ;  /* 0x0000000400027202 */ /* 0x000fe20000000f00 */
[----:B------:R-:W-:Y:S05]  /*15df0*/  BRA `(.L_x_1353) ;  /* 0xffffd25000007947 */ /* 0x000fea000383ffff */
.L_x_1288:
        /* <DEDUP_REMOVED lines=27> */
.L_x_1290:
[----:B------:R-:W-:Y:S02]  /*15fb0*/  SEL R0, RZ, 0x1, P0 ;  /* 0x00000001ff007807 */ /* 0x000fe40000000000 */
[----:B------:R-:W-:Y:S02]  /*15fc0*/  MOV R2, 0x15fe0 ;  /* 0x00015fe000027802 */ /* 0x000fe40000000f00 */
[----:B---3--:R-:W-:Y:S05]  /*15fd0*/  CALL.REL.NOINC `($__internal_21_$__cuda_sm70_votesync_ballot) ;  /* 0x0000026000007944 */ /* 0x008fea0003c00000 */
[----:B------:R-:W-:Y:S01]  /*15fe0*/  MOV R8, R0 ;  /* 0x0000000000087202 */ /* 0x000fe20000000f00 */
[----:B------:R-:W-:Y:S05]  /*15ff0*/  BRA `(.L_x_1355) ;  /* 0xffffd1e000007947 */ /* 0x000fea000383ffff */
.L_x_1291:
[----:B------:R-:W-:Y:S01]  /*16000*/  IMAD.MOV.U32 R9, RZ, RZ, R6 ;  /* 0x000000ffff097224 */ /* 0x000fe200078e0006 */
[----:B------:R-:W-:Y:S01]  /*16010*/  MOV R5, R0 ;  /* 0x0000000000057202 */ /* 0x000fe20000000f00 */
[----:B------:R-:W-:Y:S01]  /*16020*/  IMAD.MOV.U32 R3, RZ, RZ, 0x1f ;  /* 0x0000001fff037424 */ /* 0x000fe200078e00ff */
[----:B-1----:R-:W-:Y:S02]  /*16030*/  MOV R2, 0x16050 ;  /* 0x0001605000027802 */ /* 0x002fe40000000f00 */
[----:B---3--:R-:W-:Y:S05]  /*16040*/  CALL.REL.NOINC `($__internal_19_$__cuda_sm70_shflsync_idx_p) ;  /* 0x0000013000007944 */ /* 0x008fea0003c00000 */
[----:B------:R-:W-:Y:S01]  /*16050*/  IMAD.MOV.U32 R11, RZ, RZ, R5 ;  /* 0x000000ffff0b7224 */ /* 0x000fe200078e0005 */
[----:B------:R-:W-:Y:S01]  /*16060*/  MOV R5, R0 ;  /* 0x0000000000057202 */ /* 0x000fe20000000f00 */
[----:B------:R-:W-:Y:S01]  /*16070*/  IMAD.MOV.U32 R9, RZ, RZ, R7 ;  /* 0x000000ffff097224 */ /* 0x000fe200078e0007 */
[----:B------:R-:W-:-:S02]  /*16080*/  MOV R3, 0x1f ;  /* 0x0000001f00037802 */ /* 0x000fc40000000f00 */
[----:B------:R-:W-:Y:S02]  /*16090*/  MOV R2, 0x160b0 ;  /* 0x000160b000027802 */ /* 0x000fe40000000f00 */
[----:B------:R-:W-:Y:S05]  /*160a0*/  CALL.REL.NOINC `($__internal_19_$__cuda_sm70_shflsync_idx_p) ;  /* 0x000000d000007944 */ /* 0x000fea0003c00000 */
[----:B------:R-:W-:Y:S01]  /*160b0*/  MOV R7, R5 ;  /* 0x0000000500077202 */ /* 0x000fe20000000f00 */
[----:B------:R-:W-:Y:S05]  /*160c0*/  BRA `(.L_x_1356) ;  /* 0xffffd18000007947 */ /* 0x000fea000383ffff */
.L_x_1294:
[----:B------:R-:W-:Y:S01]  /*160d0*/  IMAD.MOV.U32 R9, RZ, RZ, R4 ;  /* 0x000000ffff097224 */ /* 0x000fe200078e0004 */
[----:B------:R-:W-:Y:S01]  /*160e0*/  MOV R5, R0 ;  /* 0x0000000000057202 */ /* 0x000fe20000000f00 */
[----:B------:R-:W-:Y:S01]  /*160f0*/  IMAD.MOV.U32 R3, RZ, RZ, 0x1f ;  /* 0x0000001fff037424 */ /* 0x000fe200078e00ff */
[----:B-1----:R-:W-:Y:S02]  /*16100*/  MOV R2, 0x16120 ;  /* 0x0001612000027802 */ /* 0x002fe40000000f00 */
[----:B---34-:R-:W-:Y:S05]  /*16110*/  CALL.REL.NOINC `($__internal_19_$__cuda_sm70_shflsync_idx_p) ;  /* 0x0000006000007944 */ /* 0x018fea0003c00000 */
[----:B------:R-:W-:Y:S01]  /*16120*/  MOV R13, R5 ;  /* 0x00000005000d7202 */ /* 0x000fe20000000f00 */
[----:B------:R-:W-:Y:S05]  /*16130*/  BRA `(.L_x_1293) ;  /* 0xffffd17000007947 */ /* 0x000fea000383ffff */
        .weak           $__internal_18_$__cuda_sm70_shflsync_bfly_p
        .type           $__internal_18_$__cuda_sm70_shflsync_bfly_p,@function
        .size           $__internal_18_$__cuda_sm70_shflsync_bfly_p,($__internal_19_$__cuda_sm70_shflsync_idx_p - $__internal_18_$__cuda_sm70_shflsync_bfly_p)
$__internal_18_$__cuda_sm70_shflsync_bfly_p:
[----:B------:R-:W-:Y:S04]  /*16140*/  WARPSYNC R8 ;  /* 0x0000000800007348 */ /* 0x000fe80003800000 */
[----:B------:R1:W2:Y:S02]  /*16150*/  SHFL.BFLY PT, R0, R0, R3, R9 ;  /* 0x0c00000300007389 */ /* 0x0002a400000e0009 */
[----:B-1----:R-:W-:-:S04]  /*16160*/  MOV R3, 0x0 ;  /* 0x0000000000037802 */ /* 0x002fc80000000f00 */
[----:B--2---:R-:W-:Y:S05]  /*16170*/  RET.REL.NODEC R2 `(_ZN7cutlass13device_kernelIN5flash19enable_sm80_to_sm89INS1_16FlashAttnFwdSm80INS1_25CollectiveMainloopFwdSm80ILi4ELi1ELb0EN4cute5tupleIJNS5_1CILi128EEENS7_ILi80EEENS7_ILi64EEEEEELi64ENS_10bfloat16_tEfNS_4arch4Sm80ELb1ELb0ELb1ELb1ELb0ELb0ELb1ELb1EEENS1_21CollectiveEpilogueFwdINS6_IJS8_SA_S9_EEENS6_IJNS7_ILi1EEESI_SI_EEESC_SE_Li128ELb1ELb1ELb1ELb0EEENS1_36VarlenDynamicPersistentTileSchedulerILi128ELi80ELi128ELi128ELb1ELb1ELb0ELb1ELb1ELb1EEEEEEEEEvNT_6ParamsE) ;  /* 0xfffe9e8002007950 */ /* 0x004fea0003c3ffff */
        .weak           $__internal_19_$__cuda_sm70_shflsync_idx_p
        .type           $__internal_19_$__cuda_sm70_shflsync_idx_p,@function
        .size           $__internal_19_$__cuda_sm70_shflsync_idx_p,($__internal_20_$__cuda_sm70_shflsync_up_p - $__internal_19_$__cuda_sm70_shflsync_idx_p)
$__internal_19_$__cuda_sm70_shflsync_idx_p:
[----:B------:R-:W-:-:S04]  /*16180*/  MOV R16, 0xffffffff ;  /* 0xffffffff00107802 */ /* 0x000fc80000000f00 */
[----:B------:R-:W-:Y:S04]  /*16190*/  WARPSYNC R16 ;  /* 0x0000001000007348 */ /* 0x000fe80003800000 */
[----:B------:R1:W2:Y:S02]  /*161a0*/  SHFL.IDX PT, R5, R9, R5, R3 ;  /* 0x0000000509057389 */ /* 0x0002a400000e0003 */
[----:B-1----:R-:W-:-:S04]  /*161b0*/  MOV R3, 0x0 ;  /* 0x0000000000037802 */ /* 0x002fc80000000f00 */
[----:B--2---:R-:W-:Y:S05]  /*161c0*/  RET.REL.NODEC R2 `(_ZN7cutlass13device_kernelIN5flash19enable_sm80_to_sm89INS1_16FlashAttnFwdSm80INS1_25CollectiveMainloopFwdSm80ILi4ELi1ELb0EN4cute5tupleIJNS5_1CILi128EEENS7_ILi80EEENS7_ILi64EEEEEELi64ENS_10bfloat16_tEfNS_4arch4Sm80ELb1ELb0ELb1ELb1ELb0ELb0ELb1ELb1EEENS1_21CollectiveEpilogueFwdINS6_IJS8_SA_S9_EEENS6_IJNS7_ILi1EEESI_SI_EEESC_SE_Li128ELb1ELb1ELb1ELb0EEENS1_36VarlenDynamicPersistentTileSchedulerILi128ELi80ELi128ELi128ELb1ELb1ELb0ELb1ELb1ELb1EEEEEEEEEvNT_6ParamsE) ;  /* 0xfffe9e3002007950 */ /* 0x004fea0003c3ffff */
        .weak           $__internal_20_$__cuda_sm70_shflsync_up_p
        .type           $__internal_20_$__cuda_sm70_shflsync_up_p,@function
        .size           $__internal_20_$__cuda_sm70_shflsync_up_p,($__internal_21_$__cuda_sm70_votesync_ballot - $__internal_20_$__cuda_sm70_shflsync_up_p)
$__internal_20_$__cuda_sm70_shflsync_up_p:
[----:B------:R-:W-:Y:S02]  /*161d0*/  IMAD.MOV.U32 R4, RZ, RZ, RZ ;  /* 0x000000ffff047224 */ /* 0x000fe400078e00ff */
[----:B------:R-:W-:-:S04]  /*161e0*/  IMAD.MOV.U32 R9, RZ, RZ, -0x1 ;  /* 0xffffffffff097424 */ /* 0x000fc800078e00ff */
[----:B------:R-:W-:Y:S04]  /*161f0*/  WARPSYNC R9 ;  /* 0x0000000900007348 */ /* 0x000fe80003800000 */
[----:B------:R1:W2:Y:S02]  /*16200*/  SHFL.UP PT, R4, R0, R2, R4 ;  /* 0x0400000200047389 */ /* 0x0002a400000e0004 */
[----:B-1----:R-:W-:Y:S02]  /*16210*/  MOV R2, R3 ;  /* 0x0000000300027202 */ /* 0x002fe40000000f00 */
[----:B------:R-:W-:-:S04]  /*16220*/  MOV R3, 0x0 ;  /* 0x0000000000037802 */ /* 0x000fc80000000f00 */
[----:B--2---:R-:W-:Y:S05]  /*16230*/  RET.REL.NODEC R2 `(_ZN7cutlass13device_kernelIN5flash19enable_sm80_to_sm89INS1_16FlashAttnFwdSm80INS1_25CollectiveMainloopFwdSm80ILi4ELi1ELb0EN4cute5tupleIJNS5_1CILi128EEENS7_ILi80EEENS7_ILi64EEEEEELi64ENS_10bfloat16_tEfNS_4arch4Sm80ELb1ELb0ELb1ELb1ELb0ELb0ELb1ELb1EEENS1_21CollectiveEpilogueFwdINS6_IJS8_SA_S9_EEENS6_IJNS7_ILi1EEESI_SI_EEESC_SE_Li128ELb1ELb1ELb1ELb0EEENS1_36VarlenDynamicPersistentTileSchedulerILi128ELi80ELi128ELi128ELb1ELb1ELb0ELb1ELb1ELb1EEEEEEEEEvNT_6ParamsE) ;  /* 0xfffe9dc002007950 */ /* 0x004fea0003c3ffff */
        .weak           $__internal_21_$__cuda_sm70_votesync_ballot
        .type           $__internal_21_$__cuda_sm70_votesync_ballot,@function
        .size           $__internal_21_$__cuda_sm70_votesync_ballot,(.L_x_3253 - $__internal_21_$__cuda_sm70_votesync_ballot)
$__internal_21_$__cuda_sm70_votesync_ballot:
[----:B------:R-:W-:Y:S01]  /*16240*/  ISETP.NE.U32.AND P0, PT, R0, 0x1, PT ;  /* 0x000000010000780c */ /* 0x000fe20003f05070 */
[----:B------:R-:W-:-:S04]  /*16250*/  IMAD.MOV.U32 R3, RZ, RZ, -0x1 ;  /* 0xffffffffff037424 */ /* 0x000fc800078e00ff */
[----:B------:R-:W-:Y:S08]  /*16260*/  WARPSYNC R3 ;  /* 0x0000000300007348 */ /* 0x000ff00003800000 */
[----:B------:R-:W-:-:S04]  /*16270*/  VOTE.ANY R0, PT, !P0 ;  /* 0x0000000000007806 */ /* 0x000fc800040e0100 */
[----:B------:R-:W-:Y:S01]  /*16280*/  LOP3.LUT R0, R0, R3, RZ, 0xc0, !PT ;  /* 0x0000000300007212 */ /* 0x000fe200078ec0ff */
[----:B------:R-:W-:-:S04]  /*16290*/  IMAD.MOV.U32 R3, RZ, RZ, 0x0 ;  /* 0x00000000ff037424 */ /* 0x000fc800078e00ff */
[----:B------:R-:W-:Y:S05]  /*162a0*/  RET.REL.NODEC R2 `(_ZN7cutlass13device_kernelIN5flash19enable_sm80_to_sm89INS1_16FlashAttnFwdSm80INS1_25CollectiveMainloopFwdSm80ILi4ELi1ELb0EN4cute5tupleIJNS5_1CILi128EEENS7_ILi80EEENS7_ILi64EEEEEELi64ENS_10bfloat16_tEfNS_4arch4Sm80ELb1ELb0ELb1ELb1ELb0ELb0ELb1ELb1EEENS1_21CollectiveEpilogueFwdINS6_IJS8_SA_S9_EEENS6_IJNS7_ILi1EEESI_SI_EEESC_SE_Li128ELb1ELb1ELb1ELb0EEENS1_36VarlenDynamicPersistentTileSchedulerILi128ELi80ELi128ELi128ELb1ELb1ELb0ELb1ELb1ELb1EEEEEEEEEvNT_6ParamsE) ;  /* 0xfffe9d5002007950 */ /* 0x000fea0003c3ffff */
.L_x_1357:
        /* <DEDUP_REMOVED lines=13> */
.L_x_3253:


//--------------------- .text._ZN7cutlass13device_kernelIN5flash19enable_sm80_to_sm89INS1_16FlashAttnFwdSm80INS1_25CollectiveMainloopFwdSm80ILi4ELi1ELb0EN4cute5tupleIJNS5_1CILi128EEENS7_ILi80EEENS7_ILi64EEEEEELi64ENS_10bfloat16_tEfNS_4arch4Sm80ELb1ELb0ELb1ELb1ELb0ELb1ELb1ELb1EEENS1_21CollectiveEpilogueFwdINS6_IJS8_SA_S9_EEENS6_IJNS7_ILi1EEESI_SI_EEESC_SE_Li128ELb1ELb1ELb1ELb0EEENS1_36VarlenDynamicPersistentTileSchedulerILi128ELi80ELi128ELi128ELb1ELb1ELb0ELb1ELb1ELb1EEEEEEEEEvNT_6ParamsE --------------------------
	.section	.text._ZN7cutlass13device_kernelIN5flash19enable_sm80_to_sm89INS1_16FlashAttnFwdSm80INS1_25CollectiveMainloopFwdSm80ILi4ELi1ELb0EN4cute5tupleIJNS5_1CILi128EEENS7_ILi80EEENS7_ILi64EEEEEELi64ENS_10bfloat16_tEfNS_4arch4Sm80ELb1ELb0ELb1ELb1ELb0ELb1ELb1ELb1EEENS1_21CollectiveEpilogueFwdINS6_IJS8_SA_S9_EEENS6_IJNS7_ILi1EEESI_SI_EEESC_SE_Li128ELb1ELb1ELb1ELb0EEENS1_36VarlenDynamicPersistentTileSchedulerILi128ELi80ELi128ELi128ELb1ELb1ELb0ELb1ELb1ELb1EEEEEEEEEvNT_6ParamsE,"ax",@progbits
	.sectioninfo	@"SHI_REGISTERS=255"
	.align	128
.text._ZN7cutlass13device_kernelIN5flash19enable_sm80_to_sm89INS1_16FlashAttnFwdSm80INS1_25CollectiveMainloopFwdSm80ILi4ELi1ELb0EN4cute5tupleIJNS5_1CILi128EEENS7_ILi80EEENS7_ILi64EEEEEELi64ENS_10bfloat16_tEfNS_4arch4Sm80ELb1ELb0ELb1ELb1ELb0ELb1ELb1ELb1EEENS1_21CollectiveEpilogueFwdINS6_IJS8_SA_S9_EEENS6_IJNS7_ILi1EEESI_SI_EEESC_SE_Li128ELb1ELb1ELb1ELb0EEENS1_36VarlenDynamicPersistentTileSchedulerILi128ELi80ELi128ELi128ELb1ELb1ELb0ELb1ELb1ELb1EEEEEEEEEvNT_6ParamsE:
        .type           _ZN7cutlass13device_kernelIN5flash19enable_sm80_to_sm89INS1_16FlashAttnFwdSm80INS1_25CollectiveMainloopFwdSm80ILi4ELi1ELb0EN4cute5tupleIJNS5_1CILi128EEENS7_ILi80EEENS7_ILi64EEEEEELi64ENS_10bfloat16_tEfNS_4arch4Sm80ELb1ELb0ELb1ELb1ELb0ELb1ELb1ELb1EEENS1_21CollectiveEpilogueFwdINS6_IJS8_SA_S9_EEENS6_IJNS7_ILi1EEESI_SI_EEESC_SE_Li128ELb1ELb1ELb1ELb0EEENS1_36VarlenDynamicPersistentTileSchedulerILi128ELi80ELi128ELi128ELb1ELb1ELb0ELb1ELb1ELb1EEEEEEEEEvNT_6ParamsE,@function
        .size           _ZN7cutlass13device_kernelIN5flash19enable_sm80_to_sm89INS1_16FlashAttnFwdSm80INS1_25CollectiveMainloopFwdSm80ILi4ELi1ELb0EN4cute5tupleIJNS5_1CILi128EEENS7_ILi80EEENS7_ILi64EEEEEELi64ENS_10bfloat16_tEfNS_4arch4Sm80ELb1ELb0ELb1ELb1ELb0ELb1ELb1ELb1EEENS1_21CollectiveEpilogueFwdINS6_IJS8_SA_S9_EEENS6_IJNS7_ILi1EEESI_SI_EEESC_SE_Li128ELb1ELb1ELb1ELb0EEENS1_36VarlenDynamicPersistentTileSchedulerILi128ELi80ELi128ELi128ELb1ELb1ELb0ELb1ELb1ELb1EEEEEEEEEvNT_6ParamsE,(.L_x_3258 - _ZN7cutlass13device_kernelIN5flash19enable_sm80_to_sm89INS1_16FlashAttnFwdSm80INS1_25CollectiveMainloopFwdSm80ILi4ELi1ELb0EN4cute5tupleIJNS5_1CILi128EEENS7_ILi80EEENS7_ILi64EEEEEELi64ENS_10bfloat16_tEfNS_4arch4Sm80ELb1ELb0ELb1ELb1ELb0ELb1ELb1ELb1EEENS1_21CollectiveEpilogueFwdINS6_IJS8_SA_S9_EEENS6_IJNS7_ILi1EEESI_SI_EEESC_SE_Li128ELb1ELb1ELb1ELb0EEENS1_36VarlenDynamicPersistentTileSchedulerILi128ELi80ELi128ELi128ELb1ELb1ELb0ELb1ELb1ELb1EEEEEEEEEvNT_6ParamsE)
        .other          _ZN7cutlass13device_kernelIN5flash19enable_sm80_to_sm89INS1_16FlashAttnFwdSm80INS1_25CollectiveMainloopFwdSm80ILi4ELi1ELb0EN4cute5tupleIJNS5_1CILi128EEENS7_ILi80EEENS7_ILi64EEEEEELi64ENS_10bfloat16_tEfNS_4arch4Sm80ELb1ELb0ELb1ELb1ELb0ELb1ELb1ELb1EEENS1_21CollectiveEpilogueFwdINS6_IJS8_SA_S9_EEENS6_IJNS7_ILi1EEESI_SI_EEESC_SE_Li128ELb1ELb1ELb1ELb0EEENS1_36VarlenDynamicPersistentTileSchedulerILi128ELi80ELi128ELi128ELb1ELb1ELb0ELb1ELb1ELb1EEEEEEEEEvNT_6ParamsE,@"STO_CUDA_ENTRY STV_DEFAULT"
_ZN7cutlass13device_kernelIN5flash19enable_sm80_to_sm89INS1_16FlashAttnFwdSm80INS1_25CollectiveMainloopFwdSm80ILi4ELi1ELb0EN4cute5tupleIJNS5_1CILi128EEENS7_ILi80EEENS7_ILi64EEEEEELi64ENS_10bfloat16_tEfNS_4arch4Sm80ELb1ELb0ELb1ELb1ELb0ELb1ELb1ELb1EEENS1_21CollectiveEpilogueFwdINS6_IJS8_SA_S9_EEENS6_IJNS7_ILi1EEESI_SI_EEESC_SE_Li128ELb1ELb1ELb1ELb0EEENS1_36VarlenDynamicPersistentTileSchedulerILi128ELi80ELi128ELi128ELb1ELb1ELb0ELb1ELb1ELb1EEEEEEEEEvNT_6ParamsE:
        /* <DEDUP_REMOVED lines=54> */
.L_x_1363:
        /* <DEDUP_REMOVED lines=16> */
.L_x_1557:
        /* <DEDUP_REMOVED lines=16> */
.L_x_1558:
[----:B--2---:R-:W-:-:S05]  /*0560*/  IMAD R0, R0, c[0x0][0x538], RZ ;  /* 0x00014e0000007a24 */ /* 0x004fca00078e02ff */
[----:B------:R-:W-:-:S04]  /*0570*/  IADD3 R6, R0, R6, RZ ;  /* 0x0000000600067210 */ /* 0x000fc80007ffe0ff */
[----:B------:R-:W-:-:S13]  /*0580*/  ISETP.GT.AND P0, PT, R6, UR4, PT ;  /* 0x0000000406007c0c */ /* 0x000fda000bf04270 */
[----:B-1----:R-:W-:Y:S05]  /*0590*/  @!P0 BRA `(.L_x_1363) ;  /* 0xfffffdc000008947 */ /* 0x002fea000383ffff */
.L_x_1359:
[----:B------:R-:W-:-:S05]  /*05a0*/  IADD3 R12, -R0, R6, RZ ;  /* 0x00000006000c7210 */ /* 0x000fca0007ffe1ff */
[----:B------:R-:W-:-:S05]  /*05b0*/  IMAD R0, R4, c[0x0][0x538], R12 ;  /* 0x00014e0004007a24 */ /* 0x000fca00078e020c */
[----:B------:R-:W-:Y:S01]  /*05c0*/  ISETP.GT.AND P0, PT, R0, UR4, PT ;  /* 0x0000000400007c0c */ /* 0x000fe2000bf04270 */
[----:B------:R-:W-:-:S12]  /*05d0*/  BRA.DIV ~URZ, `(.L_x_1364) ;  /* 0x0001e0827f007947 */ /* 0x000fd8000b800000 */
[----:B------:R-:W-:-:S04]  /*05e0*/  VOTE.ANY R6, PT, !P0 ;  /* 0x0000000000067806 */ /* 0x000fc800040e0100 */
.L_x_1559:
[----:B------:R-:W1:Y:S02]  /*05f0*/  POPC R0, R6 ;  /* 0x0000000600007309 */ /* 0x000e640000000000 */
[----:B-1----:R-:W-:-:S05]  /*0600*/  IADD3 R2, R0, R7, RZ ;  /* 0x0000000700027210 */ /* 0x002fca0007ffe0ff */
[----:B------:R1:W-:Y:S01]  /*0610*/  STL [R1+0x54], R2 ;  /* 0x0000540201007387 */ /* 0x0003e20000100800 */
[----:B------:R-:W-:Y:S05]  /*0620*/  BRA.DIV ~URZ, `(.L_x_1365) ;  /* 0x0001e0827f007947 */ /* 0x000fea000b800000 */
[----:B------:R2:W3:Y:S01]  /*0630*/  SHFL.IDX PT, R13, R9, R0, 0x1f ;  /* 0x00001f00090d7589 */ /* 0x0004e200000e0000 */
[----:B------:R-:W-:-:S03]  /*0640*/  MOV R5, RZ ;  /* 0x000000ff00057202 */ /* 0x000fc60000000f00 */
[----:B------:R2:W4:Y:S04]  /*0650*/  SHFL.IDX PT, R9, R8, R0, 0x1f ;  /* 0x00001f0008097589 */ /* 0x00052800000e0000 */
.L_x_1560:
[----:B------:R-:W-:Y:S01]  /*0660*/  ISETP.NE.AND P0, PT, R6, RZ, PT ;  /* 0x000000ff0600720c */ /* 0x000fe20003f05270 */
[----:B------:R-:W-:-:S12]  /*0670*/  BSSY B0, `(.L_x_1366) ;  /* 0x0000005000007945 */ /* 0x000fd80003800000 */
[----:B------:R-:W-:Y:S05]  /*0680*/  @!P0 BRA `(.L_x_1367) ;  /* 0x0000003000008947 */ /* 0x000fea0003800000 */
[----:B------:R-:W-:Y:S01]  /*0690*/  IADD3 R10, R0, -0x1, RZ ;  /* 0xffffffff000a7810 */ /* 0x000fe20007ffe0ff */
[----:B------:R-:W-:Y:S05]  /*06a0*/  BRA.DIV ~URZ, `(.L_x_1368) ;  /* 0x0001e0e27f007947 */ /* 0x000fea000b800000 */
[----:B------:R1:W2:Y:S02]  /*06b0*/  SHFL.IDX PT, R5, R4, R10, 0x1f ;  /* 0x00001f0a04057589 */ /* 0x0002a400000e0000 */
.L_x_1367:
[----:B------:R-:W-:Y:S05]  /*06c0*/  BSYNC B0 ;  /* 0x0000000000007941 */ /* 0x000fea0003800000 */
.L_x_1366:
        /* <DEDUP_REMOVED lines=69> */
.L_x_1370:
        /* <DEDUP_REMOVED lines=70> */
.L_x_1371:
[----:B------:R-:W-:Y:S05]  /*0f80*/  BSYNC B0 ;  /* 0x0000000000007941 */ /* 0x000fea0003800000 */
.L_x_1369:
[----:B------:R-:W-:-:S04]  /*0f90*/  LOP3.LUT R0, RZ, R0, RZ, 0x33, !PT ;  /* 0x00000000ff007212 */ /* 0x000fc800078e33ff */
[----:B------:R-:W-:-:S05]  /*0fa0*/  IADD3 R0, R0, R13, RZ ;  /* 0x0000000d00007210 */ /* 0x000fca0007ffe0ff */
[----:B------:R2:W-:Y:S01]  /*0fb0*/  STL [R1+0x4c], R0 ;  /* 0x00004c0001007387 */ /* 0x0005e20000100800 */
[----:B------:R-:W-:Y:S05]  /*0fc0*/  BRA `(.L_x_1372) ;  /* 0x0000006000007947 */ /* 0x000fea0003800000 */
.L_x_1360:
[----:B------:R-:W-:Y:S01]  /*0fd0*/  MOV R0, UR4 ;  /* 0x0000000400007c02 */ /* 0x000fe20008000f00 */
[----:B------:R-:W-:Y:S04]  /*0fe0*/  STL [R1+0x4c], RZ ;  /* 0x00004cff01007387 */ /* 0x000fe80000100800 */
[----:B------:R-:W-:Y:S04]  /*0ff0*/  STL [R1+0x50], RZ ;  /* 0x000050ff01007387 */ /* 0x000fe80000100800 */
[----:B------:R1:W-:Y:S02]  /*1000*/  STL [R1+0x48], R0 ;  /* 0x0000480001007387 */ /* 0x0003e40000100800 */
[----:B-1----:R-:W-:-:S05]  /*1010*/  MOV R0, c[0x0][0x53c] ;  /* 0x00014f0000007a02 */ /* 0x002fca0000000f00 */
[----:B------:R1:W-:Y:S02]  /*1020*/  STL [R1+0x54], R0 ;  /* 0x0000540001007387 */ /* 0x0003e40000100800 */
.L_x_1372:
        /* <DEDUP_REMOVED lines=8> */
.L_x_1358:
        /* <DEDUP_REMOVED lines=8> */
[----:B---3--:R-:W-:Y:S02]  /*1130*/  LOP3.LUT R4, R14, 0xfffffff8, RZ, 0xc0, !PT ;  /* 0xfffffff80e047812 */ /* 0x008fe400078ec0ff */
[----:B------:R-:W-:Y:S01]  /*1140*/  LEA.HI R7, R15, R16, RZ, 0x4 ;  /* 0x000000100f077211 */ /* 0x000fe200078f20ff */
[----:B------:R-:W-:Y:S01]  /*1150*/  IMAD.SHL.U32 R3, R3, 0x40, RZ ;  /* 0x0000004003037824 */ /* 0x000fe200078e00ff */
[----:B------:R-:W-:Y:S01]  /*1160*/  LOP3.LUT R2, R0, 0xfffffffc, RZ, 0xc0, !PT ;  /* 0xfffffffc00027812 */ /* 0x000fe200078ec0ff */
[----:B------:R-:W-:Y:S01]  /*1170*/  IMAD.IADD R0, R16, 0x1, -R4 ;  /* 0x0000000110007824 */ /* 0x000fe200078e0a04 */
[----:B------:R-:W-:-:S02]  /*1180*/  SHF.R.S32.HI R8, RZ, 0x4, R7 ;  /* 0x00000004ff087819 */ /* 0x000fc40000011407 */
[----:B------:R-:W-:Y:S01]  /*1190*/  LOP3.LUT R3, R3, 0x1c0, RZ, 0xc0, !PT ;  /* 0x000001c003037812 */ /* 0x000fe200078ec0ff */
[----:B------:R-:W-:Y:S01]  /*11a0*/  IMAD.IADD R2, R16, 0x1, -R2 ;  /* 0x0000000110027824 */ /* 0x000fe200078e0a02 */
[----:B------:R-:W-:Y:S01]  /*11b0*/  LEA.HI R5, R7, R8, RZ, 0x1 ;  /* 0x0000000807057211 */ /* 0x000fe200078f08ff */
[----:B------:R-:W-:Y:S01]  /*11c0*/  IMAD.SHL.U32 R6, R0, 0x8, RZ ;  /* 0x0000000800067824 */ /* 0x000fe200078e00ff */
[----:B------:R-:W-:Y:S02]  /*11d0*/  SHF.R.U32.HI R4, RZ, 0x3, R3 ;  /* 0x00000003ff047819 */ /* 0x000fe40000011603 */
[----:B------:R-:W-:Y:S02]  /*11e0*/  LEA.HI R11, R2, R2, RZ, 0x1 ;  /* 0x00000002020b7211 */ /* 0x000fe400078f08ff */
[----:B------:R-:W-:Y:S02]  /*11f0*/  LOP3.LUT R5, R5, 0xfffffffe, RZ, 0xc0, !PT ;  /* 0xfffffffe05057812 */ /* 0x000fe400078ec0ff */
[----:B------:R-:W-:-:S02]  /*1200*/  LOP3.LUT R6, R3, 0x38, R6, 0xf8, !PT ;  /* 0x0000003803067812 */ /* 0x000fc400078ef806 */
[----:B------:R-:W-:Y:S01]  /*1210*/  LOP3.LUT R3, R11, 0x1ffffffe, RZ, 0xc0, !PT ;  /* 0x1ffffffe0b037812 */ /* 0x000fe200078ec0ff */
[----:B------:R-:W-:Y:S01]  /*1220*/  IMAD.IADD R12, R8, 0x1, -R5 ;  /* 0x00000001080c7824 */ /* 0x000fe200078e0a05 */
[----:B------:R-:W-:Y:S02]  /*1230*/  LEA.HI R5, R15, R16, RZ, 0x5 ;  /* 0x000000100f057211 */ /* 0x000fe400078f28ff */
[----:B------:R-:W-:Y:S01]  /*1240*/  LOP3.LUT R218, R6, R4, RZ, 0x3c, !PT ;  /* 0x0000000406da7212 */ /* 0x000fe200078e3cff */
[----:B------:R-:W-:Y:S01]  /*1250*/  IMAD.IADD R13, R2, 0x1, -R3 ;  /* 0x00000001020d7824 */ /* 0x000fe200078e0a03 */
[----:B------:R-:W-:Y:S02]  /*1260*/  LOP3.LUT R3, R7, 0xfffffff0, RZ, 0xc0, !PT ;  /* 0xfffffff007037812 */ /* 0x000fe400078ec0ff */
[----:B------:R-:W-:Y:S02]  /*1270*/  LOP3.LUT R2, R5, 0xffffffe0, RZ, 0xc0, !PT ;  /* 0xffffffe005027812 */ /* 0x000fe400078ec0ff */
[----:B------:R-:W-:Y:S01]  /*1280*/  SHF.R.S32.HI R9, RZ, 0x5, R5 ;  /* 0x00000005ff097819 */ /* 0x000fe20000011405 */
[C---:B------:R-:W-:Y:S01]  /*1290*/  IMAD.IADD R4, R16.reuse, 0x1, -R3 ;  /* 0x0000000110047824 */ /* 0x040fe200078e0a03 */
[----:B------:R-:W-:Y:S01]  /*12a0*/  SHF.R.S32.HI R6, RZ, 0x1f, R5 ;  /* 0x0000001fff067819 */ /* 0x000fe20000011405 */
[----:B------:R-:W-:Y:S01]  /*12b0*/  IMAD.IADD R5, R16, 0x1, -R2 ;  /* 0x0000000110057824 */ /* 0x000fe200078e0a02 */
[----:B------:R-:W-:-:S02]  /*12c0*/  LOP3.LUT P1, RZ, R0, 0x2, RZ, 0xc0, !PT ;  /* 0x0000000200ff7812 */ /* 0x000fc4000782c0ff */
[C---:B------:R-:W-:Y:S01]  /*12d0*/  LOP3.LUT P0, RZ, R0.reuse, 0x4, RZ, 0xc0, !PT ;  /* 0x0000000400ff7812 */ /* 0x040fe2000780c0ff */
[----:B------:R-:W-:Y:S01]  /*12e0*/  IMAD.SHL.U32 R0, R0, 0x40, RZ ;  /* 0x0000004000007824 */ /* 0x000fe200078e00ff */
[----:B------:R-:W-:Y:S02]  /*12f0*/  SHF.R.S32.HI R10, RZ, 0x1f, R4 ;  /* 0x0000001fff0a7819 */ /* 0x000fe40000011404 */
[----:B------:R-:W-:Y:S02]  /*1300*/  LEA.HI R3, R6, R9, RZ, 0x2 ;  /* 0x0000000906037211 */ /* 0x000fe400078f10ff */
[----:B------:R-:W-:Y:S02]  /*1310*/  SHF.R.S32.HI R6, RZ, 0x1f, R5 ;  /* 0x0000001fff067819 */ /* 0x000fe40000011405 */
[----:B------:R-:W-:Y:S02]  /*1320*/  LEA.HI R10, R10, R4, RZ, 0x3 ;  /* 0x000000040a0a7211 */ /* 0x000fe400078f18ff */
[----:B------:R-:W-:-:S02]  /*1330*/  LOP3.LUT R2, R0, 0x1c0, RZ, 0xc0, !PT ;  /* 0x000001c000027812 */ /* 0x000fc400078ec0ff */
[----:B------:R-:W-:Y:S02]  /*1340*/  LOP3.LUT R3, R3, 0xffffffc, RZ, 0xc0, !PT ;  /* 0x0ffffffc03037812 */ /* 0x000fe400078ec0ff */
[----:B------:R-:W-:Y:S02]  /*1350*/  LEA.HI R0, R6, R5, RZ, 0x2 ;  /* 0x0000000506007211 */ /* 0x000fe400078f10ff */
[----:B------:R-:W-:Y:S01]  /*1360*/  LOP3.LUT R7, R10, 0xfffffff8, RZ, 0xc0, !PT ;  /* 0xfffffff80a077812 */ /* 0x000fe200078ec0ff */
[----:B------:R-:W-:Y:S01]  /*1370*/  IMAD.IADD R3, R9, 0x1, -R3 ;  /* 0x0000000109037824 */ /* 0x000fe200078e0a03 */
[----:B------:R-:W-:Y:S02]  /*1380*/  LOP3.LUT R8, R2, 0x8, R14, 0xf8, !PT ;  /* 0x0000000802087812 */ /* 0x000fe400078ef80e */
[----:B------:R-:W-:Y:S01]  /*1390*/  SHF.R.U32.HI R6, RZ, 0x3, R2 ;  /* 0x00000003ff067819 */ /* 0x000fe20000011602 */
[----:B------:R-:W-:Y:S01]  /*13a0*/  IMAD.IADD R4, R4, 0x1, -R7 ;  /* 0x0000000104047824 */ /* 0x000fe200078e0a07 */
[----:B------:R-:W-:-:S02]  /*13b0*/  SHF.R.S32.HI R2, RZ, 0x2, R0 ;  /* 0x00000002ff027819 */ /* 0x000fc40000011400 */
[----:B------:R-:W-:Y:S02]  /*13c0*/  LOP3.LUT R0, R0, 0x7ffffffc, RZ, 0xc0, !PT ;  /* 0x7ffffffc00007812 */ /* 0x000fe400078ec0ff */
[----:B------:R-:W-:Y:S01]  /*13d0*/  LOP3.LUT R7, R8, R6, RZ, 0x3c, !PT ;  /* 0x0000000608077212 */ /* 0x000fe200078e3cff */
[----:B------:R-:W-:Y:S01]  /*13e0*/  IMAD R8, R3, 0x10, R2 ;  /* 0x0000001003087824 */ /* 0x000fe200078e0202 */
[----:B------:R-:W-:Y:S01]  /*13f0*/  LEA.HI R3, R15, R16, RZ, 0x6 ;  /* 0x000000100f037211 */ /* 0x000fe200078f30ff */
[----:B------:R-:W-:Y:S01]  /*1400*/  IMAD.SHL.U32 R2, R11, 0x20, RZ ;  /* 0x000000200b027824 */ /* 0x000fe200078e00ff */
[C---:B------:R-:W-:Y:S01]  /*1410*/  LOP3.LUT P3, RZ, R4.reuse, 0x2, RZ, 0xc0, !PT ;  /* 0x0000000204ff7812 */ /* 0x040fe2000786c0ff */
[----:B------:R-:W-:Y:S01]  /*1420*/  IMAD.IADD R11, R5, 0x1, -R0 ;  /* 0x00000001050b7824 */ /* 0x000fe200078e0a00 */
[C---:B------:R-:W-:Y:S01]  /*1430*/  LOP3.LUT P2, RZ, R4.reuse, 0x4, RZ, 0xc0, !PT ;  /* 0x0000000404ff7812 */ /* 0x040fe2000784c0ff */
[----:B------:R-:W-:Y:S01]  /*1440*/  IMAD.SHL.U32 R0, R4, 0x40, RZ ;  /* 0x0000004004007824 */ /* 0x000fe200078e00ff */
[----:B------:R-:W-:Y:S01]  /*1450*/  LOP3.LUT R2, R2, 0xffffffc0, RZ, 0xc0, !PT ;  /* 0xffffffc002027812 */ /* 0x000fe200078ec0ff */
[----:B------:R-:W-:-:S02]  /*1460*/  IMAD.SHL.U32 R5, R3, 0x8, RZ ;  /* 0x0000000803057824 */ /* 0x000fc400078e00ff */
[----:B------:R-:W-:Y:S01]  /*1470*/  IMAD.SHL.U32 R3, R12, 0x8, RZ ;  /* 0x000000080c037824 */ /* 0x000fe200078e00ff */
[----:B------:R-:W-:Y:S01]  /*1480*/  LOP3.LUT R0, R0, 0x1c0, RZ, 0xc0, !PT ;  /* 0x000001c000007812 */ /* 0x000fe200078ec0ff */
[----:B------:R-:W-:Y:S01]  /*1490*/  IMAD R6, R13, 0x8, R2 ;  /* 0x000000080d067824 */ /* 0x000fe200078e0202 */
[----:B------:R-:W-:Y:S01]  /*14a0*/  LOP3.LUT R218, R218, 0x7ffffe00, R5, 0xf8, !PT ;  /* 0x7ffffe00dada7812 */ /* 0x000fe200078ef805 */
[----:B------:R-:W-:Y:S01]  /*14b0*/  IMAD.SHL.U32 R5, R10, 0x40, RZ ;  /* 0x000000400a057824 */ /* 0x000fe200078e00ff */
[----:B------:R-:W-:Y:S01]  /*14c0*/  LOP3.LUT R3, R0, 0x8, R3, 0xf8, !PT ;  /* 0x0000000800037812 */ /* 0x000fe200078ef803 */
[----:B------:R-:W-:Y:S01]  /*14d0*/  IMAD.SHL.U32 R4, R9, 0x400, RZ ;  /* 0x0000040009047824 */ /* 0x000fe200078e00ff */
[----:B------:R-:W-:Y:S01]  /*14e0*/  SHF.R.U32.HI R2, RZ, 0x3, R0 ;  /* 0x00000003ff027819 */ /* 0x000fe20000011600 */
[----:B------:R-:W-:Y:S02]  /*14f0*/  IMAD R0, R12, 0x200, R7 ;  /* 0x000002000c007824 */ /* 0x000fe400078e0207 */
[----:B------:R-:W-:Y:S01]  /*1500*/  IMAD.SHL.U32 R218, R218, 0x2, RZ ;  /* 0x00000002dada7824 */ /* 0x000fe200078e00ff */
[----:B------:R-:W-:-:S02]  /*1510*/  LOP3.LUT R2, R3, R2, RZ, 0x3c, !PT ;  /* 0x0000000203027212 */ /* 0x000fc400078e3cff */
[----:B------:R-:W-:Y:S01]  /*1520*/  LOP3.LUT R3, R5, 0xfffffe00, RZ, 0xc0, !PT ;  /* 0xfffffe0005037812 */ /* 0x000fe200078ec0ff */
[----:B------:R-:W-:Y:S01]  /*1530*/  IMAD.IADD R5, R8, 0x1, R6 ;  /* 0x0000000108057824 */ /* 0x000fe200078e0206 */
[----:B------:R-:W-:Y:S01]  /*1540*/  LEA R200, R0, 0x2900, 0x1 ;  /* 0x0000290000c87811 */ /* 0x000fe200078e08ff */
[----:B------:R-:W-:Y:S01]  /*1550*/  IMAD.MOV.U32 R6, RZ, RZ, 0x40 ;  /* 0x00000040ff067424 */ /* 0x000fe200078e00ff */
[----:B------:R-:W-:Y:S02]  /*1560*/  IADD3 R4, R2, R3, R4 ;  /* 0x0000000302047210 */ /* 0x000fe40007ffe004 */
[----:B------:R1:W-:Y:S01]  /*1570*/  STL [R1+0x60], R5 ;  /* 0x0000600501007387 */ /* 0x0003e20000100800 */
[----:B------:R-:W-:Y:S02]  /*1580*/  IADD3 R211, R200, 0x20, RZ ;  /* 0x00000020c8d37810 */ /* 0x000fe40007ffe0ff */
[----:B------:R-:W-:Y:S02]  /*1590*/  LEA R207, R4, 0x5100, 0x1 ;  /* 0x0000510004cf7811 */ /* 0x000fe400078e08ff */
[----:B------:R-:W-:-:S02]  /*15a0*/  SEL R0, R6, 0xffffffc0, !P0 ;  /* 0xffffffc006007807 */ /* 0x000fc40004000000 */
[----:B------:R-:W-:-:S03]  /*15b0*/  @P1 IADD3 R211, R200, -0x20, RZ ;  /* 0xffffffe0c8d31810 */ /* 0x000fc60007ffe0ff */
[----:B------:R-:W-:Y:S01]  /*15c0*/  IMAD.IADD R206, R200, 0x1, R0 ;  /* 0x00000001c8ce7824 */ /* 0x000fe200078e0200 */
[C---:B------:R-:W-:Y:S01]  /*15d0*/  IADD3 R215, R211.reuse, 0x800, RZ ;  /* 0x00000800d3d77810 */ /* 0x040fe20007ffe0ff */
[----:B------:R-:W-:Y:S01]  /*15e0*/  IMAD.IADD R203, R0, 0x1, R211 ;  /* 0x0000000100cb7824 */ /* 0x000fe200078e02d3 */
[C---:B------:R-:W-:Y:S02]  /*15f0*/  IADD3 R214, R211.reuse, 0x1000, RZ ;  /* 0x00001000d3d67810 */ /* 0x040fe40007ffe0ff */
[C---:B------:R-:W-:Y:S02]  /*1600*/  IADD3 R213, R211.reuse, 0x1800, RZ ;  /* 0x00001800d3d57810 */ /* 0x040fe40007ffe0ff */
[----:B------:R-:W-:Y:S02]  /*1610*/  IADD3 R212, R211, 0x2000, RZ ;  /* 0x00002000d3d47810 */ /* 0x000fe40007ffe0ff */
[----:B-1----:R-:W-:Y:S01]  /*1620*/  LOP3.LUT R5, R2, R3, RZ, 0xfc, !PT ;  /* 0x0000000302057212 */ /* 0x002fe200078efcff */
[----:B------:R-:W-:-:S02]  /*1630*/  IMAD.SHL.U32 R3, R11, 0x2, RZ ;  /* 0x000000020b037824 */ /* 0x000fc400078e00ff */
[----:B------:R-:W-:Y:S01]  /*1640*/  IMAD.MOV.U32 R2, RZ, RZ, 0x20 ;  /* 0x00000020ff027424 */ /* 0x000fe200078e00ff */
[----:B------:R-:W-:Y:S02]  /*1650*/  LEA R201, R5, 0x100, 0x1 ;  /* 0x0000010005c97811 */ /* 0x000fe400078e08ff */
[----:B------:R1:W-:Y:S02]  /*1660*/  STL [R1+0x40], R3 ;  /* 0x0000400301007387 */ /* 0x0003e40000100800 */
[----:B------:R-:W-:-:S05]  /*1670*/  SEL R2, R2, 0xffffffe0, !P3 ;  /* 0xffffffe002027807 */ /* 0x000fca0005800000 */
[----:B------:R-:W-:Y:S02]  /*1680*/  IMAD.IADD R210, R207, 0x1, R2 ;  /* 0x00000001cfd27824 */ /* 0x000fe400078e0202 */
[----:B------:R-:W-:Y:S01]  /*1690*/  IMAD.IADD R205, R2, 0x1, R201 ;  /* 0x0000000102cd7824 */ /* 0x000fe200078e02c9 */
[----:B-1----:R-:W-:-:S05]  /*16a0*/  SEL R3, R6, 0xffffffc0, !P2 ;  /* 0xffffffc006037807 */ /* 0x002fca0005000000 */
[----:B------:R-:W-:Y:S02]  /*16b0*/  IMAD.IADD R208, R207, 0x1, R3 ;  /* 0x00000001cfd07824 */ /* 0x000fe400078e0203 */
[----:B------:R-:W-:Y:S02]  /*16c0*/  IMAD.IADD R202, R3, 0x1, R201 ;  /* 0x0000000103ca7824 */ /* 0x000fe400078e02c9 */
[C---:B------:R-:W-:Y:S02]  /*16d0*/  IMAD.IADD R209, R2.reuse, 0x1, R208 ;  /* 0x0000000102d17824 */ /* 0x040fe400078e02d0 */
[----:B------:R-:W-:Y:S02]  /*16e0*/  IMAD.IADD R204, R2, 0x1, R202 ;  /* 0x0000000102cc7824 */ /* 0x000fe400078e02ca */
.L_x_1556:
[----:B------:R-:W2:Y:S01]  /*16f0*/  LDL R0, [R1+0x54] ;  /* 0x0000540001007983 */ /* 0x000ea20000100800 */
[----:B------:R-:W-:Y:S01]  /*1700*/  IMAD.MOV.U32 R174, RZ, RZ, 0x4 ;  /* 0x00000004ffae7424 */ /* 0x000fe200078e00ff */
[----:B------:R-:W-:Y:S02]  /*1710*/  ISETP.NE.U32.AND P4, PT, RZ, c[0x0][0x360], PT ;  /* 0x0000d800ff007a0c */ /* 0x000fe40003f85070 */
[----:B------:R-:W3:Y:S02]  /*1720*/  LDL R9, [R1+0x50] ;  /* 0x0000500001097983 */ /* 0x000ee40000100800 */
[----:B------:R-:W-:Y:S01]  /*1730*/  ISETP.NE.AND.EX P4, PT, RZ, c[0x0][0x364], PT, P4 ;  /* 0x0000d900ff007a0c */ /* 0x000fe20003f85340 */
[----:B--2---:R-:W-:-:S05]  /*1740*/  IMAD.WIDE R2, R0, R174, c[0x0][0x588] ;  /* 0x0001620000027625 */ /* 0x004fca00078e02ae */
        /* <DEDUP_REMOVED lines=8> */
[----:B------:R-:W-:-:S02]  /*17d0*/  IMAD.MOV.U32 R159, RZ, RZ, RZ ;  /* 0x000000ffff9f7224 */ /* 0x000fc400078e00ff */
[----:B------:R-:W-:Y:S01]  /*17e0*/  IMAD.MOV.U32 R13, RZ, RZ, RZ ;  /* 0x000000ffff0d7224 */ /* 0x000fe200078e00ff */
[----:B--2---:R-:W-:Y:S01]  /*17f0*/  SHF.R.S32.HI R138, RZ, 0x1f, R37 ;  /* 0x0000001fff8a7819 */ /* 0x004fe20000011425 */
[----:B------:R1:W-:Y:S01]  /*1800*/  STL [R1+0x58], R37 ;  /* 0x0000582501007387 */ /* 0x0003e20000100800 */
[C---:B------:R-:W-:Y:S02]  /*1810*/  @P4 LEA R2, P0, R37.reuse, c[0x0][0x360], 0x2 ;  /* 0x0000d80025024a11 */ /* 0x040fe400078010ff */
[C---:B------:R-:W-:Y:S02]  /*1820*/  @P2 LEA R4, P1, R37.reuse, c[0x0][0x370], 0x2 ;  /* 0x0000dc0025042a11 */ /* 0x040fe400078210ff */
[C-C-:B------:R-:W-:Y:S02]  /*1830*/  @P4 LEA.HI.X R3, R37.reuse, c[0x0][0x364], R138.reuse, 0x2, P0 ;  /* 0x0000d90025034a11 */ /* 0x140fe400000f148a */
[----:B------:R-:W-:-:S03]  /*1840*/  @P2 LEA.HI.X R5, R37, c[0x0][0x374], R138, 0x2, P1 ;  /* 0x0000dd0025052a11 */ /* 0x000fc600008f148a */
[----:B------:R2:W4:Y:S01]  /*1850*/  @P4 LDG.E R0, [R2.64] ;  /* 0x0000000802004981 */ /* 0x000522000c1e1900 */
[----:B------:R-:W-:-:S03]  /*1860*/  ISETP.NE.U32.AND P0, PT, RZ, c[0x0][0x350], PT ;  /* 0x0000d400ff007a0c */ /* 0x000fc60003f05070 */
[----:B------:R1:W5:Y:S01]  /*1870*/  @P2 LDG.E R161, [R4.64] ;  /* 0x0000000804a12981 */ /* 0x000362000c1e1900 */
[----:B------:R-:W-:Y:S02]  /*1880*/  ISETP.NE.AND.EX P6, PT, RZ, c[0x0][0x354], PT, P0 ;  /* 0x0000d500ff007a0c */ /* 0x000fe40003fc5300 */
[----:B------:R-:W-:-:S04]  /*1890*/  LEA R6, P2, R37, c[0x0][0x348], 0x2 ;  /* 0x0000d20025067a11 */ /* 0x000fc800078410ff */
[----:B------:R-:W-:-:S05]  /*18a0*/  LEA.HI.X R7, R37, c[0x0][0x34c], R138, 0x2, P2 ;  /* 0x0000d30025077a11 */ /* 0x000fca00010f148a */
[----:B------:R3:W5:Y:S01]  /*18b0*/  @P3 LDG.E R159, [R6.64] ;  /* 0x00000008069f3981 */ /* 0x000762000c1e1900 */
[C---:B--2---:R-:W-:Y:S02]  /*18c0*/  LEA R2, P0, R37.reuse, c[0x0][0x358], 0x2 ;  /* 0x0000d60025027a11 */ /* 0x044fe400078010ff */
[C---:B-1----:R-:W-:Y:S02]  /*18d0*/  LEA R4, P1, R37.reuse, c[0x0][0x350], 0x2 ;  /* 0x0000d40025047a11 */ /* 0x042fe400078210ff */
[C-C-:B------:R-:W-:Y:S02]  /*18e0*/  LEA.HI.X R3, R37.reuse, c[0x0][0x35c], R138.reuse, 0x2, P0 ;  /* 0x0000d70025037a11 */ /* 0x140fe400000f148a */
[----:B------:R-:W-:-:S03]  /*18f0*/  LEA.HI.X R5, R37, c[0x0][0x354], R138, 0x2, P1 ;  /* 0x0000d50025057a11 */ /* 0x000fc600008f148a */
[----:B------:R1:W5:Y:S04]  /*1900*/  @P5 LDG.E R13, [R2.64] ;  /* 0x00000008020d5981 */ /* 0x000368000c1e1900 */
[----:B------:R1:W5:Y:S01]  /*1910*/  @P6 LDG.E R160, [R4.64] ;  /* 0x0000000804a06981 */ /* 0x000362000c1e1900 */
[----:B---3--:R-:W-:-:S05]  /*1920*/  LOP3.LUT R36, R9, 0xffff, RZ, 0xc0, !PT ;  /* 0x0000ffff09247812 */ /* 0x008fca00078ec0ff */
[----:B------:R1:W-:Y:S01]  /*1930*/  STL [R1+0x5c], R36 ;  /* 0x00005c2401007387 */ /* 0x0003e20000100800 */
[----:B------:R-:W-:Y:S01]  /*1940*/  YIELD ;  /* 0x0000000000007946 */ /* 0x000fe20003800000 */
[----:B------:R-:W-:Y:S02]  /*1950*/  P2R R14, PR, RZ, 0x40 ;  /* 0x00000040ff0e7803 */ /* 0x000fe40000000000 */
[----:B----4-:R1:W-:Y:S01]  /*1960*/  @P4 STL [R1+0x8], R0 ;  /* 0x0000080001004387 */ /* 0x0103e20000100800 */
        /* <DEDUP_REMOVED lines=8> */
.L_x_1373:
[----:B------:R-:W-:-:S04]  /*19f0*/  ISETP.NE.U32.AND P0, PT, RZ, c[0x0][0x368], PT ;  /* 0x0000da00ff007a0c */ /* 0x000fc80003f05070 */
[----:B------:R-:W-:-:S13]  /*1a00*/  ISETP.NE.AND.EX P0, PT, RZ, c[0x0][0x36c], PT, P0 ;  /* 0x0000db00ff007a0c */ /* 0x000fda0003f05300 */
[----:B------:R-:W-:Y:S05]  /*1a10*/  @!P0 BRA `(.L_x_1374) ;  /* 0x0000004000008947 */ /* 0x000fea0003800000 */
[----:B-1----:R-:W-:-:S04]  /*1a20*/  LEA R4, P0, R37, c[0x0][0x368], 0x2 ;  /* 0x0000da0025047a11 */ /* 0x002fc800078010ff */
[----:B------:R-:W-:-:S05]  /*1a30*/  LEA.HI.X R5, R37, c[0x0][0x36c], R138, 0x2, P0 ;  /* 0x0000db0025057a11 */ /* 0x000fca00000f148a */
[----:B------:R1:W5:Y:S01]  /*1a40*/  LDG.E R12, [R4.64] ;  /* 0x00000008040c7981 */ /* 0x000362000c1e1900 */
[----:B------:R-:W-:Y:S05]  /*1a50*/  BRA `(.L_x_1375) ;  /* 0x0000005000007947 */ /* 0x000fea0003800000 */
.L_x_1374:
[----:B------:R-:W-:Y:S01]  /*1a60*/  MOV R12, c[0x0][0x1d0] ;  /* 0x00007400000c7a02 */ /* 0x000fe20000000f00 */
[----:B------:R-:W-:Y:S05]  /*1a70*/  @!P6 BRA `(.L_x_1375) ;  /* 0x000000300000e947 */ /* 0x000fea0003800000 */
[----:B------:R-:W2:Y:S04]  /*1a80*/  LDG.E R6, [R4.64] ;  /* 0x0000000804067981 */ /* 0x000ea8000c1e1900 */
[----:B-1----:R-:W2:Y:S02]  /*1a90*/  LDG.E R0, [R4.64+0x4] ;  /* 0x0000040804007981 */ /* 0x002ea4000c1e1900 */
[----:B--2---:R-:W-:Y:S02]  /*1aa0*/  IADD3 R12, -R6, R0, RZ ;  /* 0x00000000060c7210 */ /* 0x004fe40007ffe1ff */
.L_x_1375:
[----:B-1----:R-:W2:Y:S04]  /*1ab0*/  LDL R4, [R1+0x8] ;  /* 0x0000080001047983 */ /* 0x002ea80000100800 */
[----:B------:R-:W3:Y:S04]  /*1ac0*/  LDL.LU R0, [R1+0x4c] ;  /* 0x00004c0001007983 */ /* 0x000ee80000300800 */
[----:B------:R1:W4:Y:S01]  /*1ad0*/  @P5 LDG.E R5, [R2.64] ;  /* 0x0000000802055981 */ /* 0x000322000c1e1900 */
[----:B------:R-:W-:-:S04]  /*1ae0*/  ISETP.NE.U32.AND P0, PT, RZ, c[0x0][0x378], PT ;  /* 0x0000de00ff007a0c */ /* 0x000fc80003f05070 */
[----:B------:R-:W-:Y:S01]  /*1af0*/  ISETP.NE.AND.EX P1, PT, RZ, c[0x0][0x37c], PT, P0 ;  /* 0x0000df00ff007a0c */ /* 0x000fe20003f25300 */
[----:B--2---:R-:W-:Y:S02]  /*1b00*/  IMAD.MOV.U32 R7, RZ, RZ, R4 ;  /* 0x000000ffff077224 */ /* 0x004fe400078e0004 */
[----:B------:R1:W4:Y:S01]  /*1b10*/  @P5 LDG.E R4, [R2.64+0x4] ;  /* 0x0000040802045981 */ /* 0x000322000c1e1900 */
[----:B-----5:R-:W-:Y:S02]  /*1b20*/  IMAD.MOV.U32 R137, RZ, RZ, R12 ;  /* 0x000000ffff897224 */ /* 0x020fe400078e000c */
[----:B------:R-:W-:Y:S02]  /*1b30*/  IMAD.MOV.U32 R6, RZ, RZ, c[0x0][0x2c4] ;  /* 0x0000b100ff067624 */ /* 0x000fe400078e00ff */
[----:B------:R-:W-:-:S05]  /*1b40*/  IMAD.IADD R8, R12, 0x1, -R161 ;  /* 0x000000010c087824 */ /* 0x000fca00078e0aa1 */
[----:B-1----:R-:W-:-:S04]  /*1b50*/  @P1 LEA R2, P0, R37, c[0x0][0x378], 0x2 ;  /* 0x0000de0025021a11 */ /* 0x002fc800078010ff */
[----:B------:R-:W-:Y:S02]  /*1b60*/  @P1 LEA.HI.X R3, R37, c[0x0][0x37c], R138, 0x2, P0 ;  /* 0x0000df0025031a11 */ /* 0x000fe400000f148a */
[----:B------:R-:W-:-:S03]  /*1b70*/  ISETP.NE.AND P0, PT, R6, 0x1, PT ;  /* 0x000000010600780c */ /* 0x000fc60003f05270 */
[----:B------:R3:W5:Y:S02]  /*1b80*/  @P1 LDG.E R137, [R2.64] ;  /* 0x0000000802891981 */ /* 0x000764000c1e1900 */
[----:B---3--:R-:W-:Y:S02]  /*1b90*/  IMAD.SHL.U32 R2, R0, 0x80, RZ ;  /* 0x0000008000027824 */ /* 0x008fe400078e00ff */
[----:B------:R-:W-:-:S03]  /*1ba0*/  IMAD.MOV.U32 R0, RZ, RZ, c[0x0][0x228] ;  /* 0x00008a00ff007624 */ /* 0x000fc600078e00ff */
[----:B------:R1:W-:Y:S02]  /*1bb0*/  STL [R1+0x44], R2 ;  /* 0x0000440201007387 */ /* 0x0003e40000100800 */
[----:B-1----:R-:W-:-:S05]  /*1bc0*/  IADD3 R2, R2, 0x7f, RZ ;  /* 0x0000007f02027810 */ /* 0x002fca0007ffe0ff */
[----:B------:R-:W-:-:S05]  /*1bd0*/  @P0 IMAD.HI.U32 R3, R2, c[0x0][0x2c8], RZ ;  /* 0x0000b20002030a27 */ /* 0x000fca00078e00ff */
[----:B------:R-:W-:Y:S01]  /*1be0*/  @P0 SHF.R.U32.HI R2, RZ, c[0x0][0x2cc], R3 ;  /* 0x0000b300ff020a19 */ /* 0x000fe20000011603 */
[----:B------:R-:W-:Y:S01]  /*1bf0*/  BSSY B0, `(.L_x_1376) ;  /* 0x0000037000007945 */ /* 0x000fe20003800000 */
[----:B----4-:R-:W-:-:S04]  /*1c00*/  @P5 IMAD.IADD R0, R4, 0x1, -R5 ;  /* 0x0000000104005824 */ /* 0x010fc800078e0a05 */
[----:B------:R-:W-:-:S05]  /*1c10*/  IMAD.IADD R6, R8, 0x1, R0 ;  /* 0x0000000108067824 */ /* 0x000fca00078e0200 */
[C---:B------:R-:W-:Y:S02]  /*1c20*/  IADD3 R172, R6.reuse, 0x50, -R7 ;  /* 0x0000005006ac7810 */ /* 0x040fe40007ffe807 */
[----:B------:R-:W-:Y:S02]  /*1c30*/  IADD3 R4, R6, 0x4f, RZ ;  /* 0x0000004f06047810 */ /* 0x000fe40007ffe0ff */
[----:B------:R-:W-:Y:S01]  /*1c40*/  LOP3.LUT R5, R9, 0xff000000, RZ, 0xc0, !PT ;  /* 0xff00000009057812 */ /* 0x000fe200078ec0ff */
[----:B------:R-:W-:Y:S01]  /*1c50*/  IMAD.IADD R3, R172, 0x1, R2 ;  /* 0x00000001ac037824 */ /* 0x000fe200078e0202 */
[----:B------:R1:W-:Y:S01]  /*1c60*/  STL [R1+0xc], R6 ;  /* 0x00000c0601007387 */ /* 0x0003e20000100800 */
[----:B------:R-:W-:Y:S01]  /*1c70*/  IMAD.HI R2, R4, 0x66666667, RZ ;  /* 0x6666666704027827 */ /* 0x000fe200078e02ff */
[----:B------:R-:W-:-:S04]  /*1c80*/  SHF.R.U32.HI R7, RZ, 0x8, R5 ;  /* 0x00000008ff077819 */ /* 0x000fc80000011605 */
[----:B------:R-:W-:-:S04]  /*1c90*/  SHF.R.U32.HI R4, RZ, 0x1f, R2 ;  /* 0x0000001fff047819 */ /* 0x000fc80000011602 */
[----:B------:R-:W-:Y:S01]  /*1ca0*/  LEA.HI.SX32 R171, R2, R4, 0x1b ;  /* 0x0000000402ab7211 */ /* 0x000fe200078fdaff */
[----:B-1----:R-:W-:Y:S01]  /*1cb0*/  IMAD.HI R6, R3, 0x66666667, RZ ;  /* 0x6666666703067827 */ /* 0x002fe200078e02ff */
[----:B------:R-:W-:-:S04]  /*1cc0*/  LOP3.LUT R3, R9, 0xff0000, RZ, 0xc0, !PT ;  /* 0x00ff000009037812 */ /* 0x000fc800078ec0ff */
[----:B------:R-:W-:Y:S02]  /*1cd0*/  LEA.HI R3, R3, R7, RZ, 0x10 ;  /* 0x0000000703037211 */ /* 0x000fe400078f80ff */
[----:B------:R-:W-:Y:S02]  /*1ce0*/  SHF.R.U32.HI R5, RZ, 0x1f, R6 ;  /* 0x0000001fff057819 */ /* 0x000fe40000011606 */
[----:B------:R-:W-:Y:S02]  /*1cf0*/  SHF.R.U32.HI R9, RZ, 0x10, R3 ;  /* 0x00000010ff097819 */ /* 0x000fe40000011603 */
[----:B------:R-:W-:Y:S02]  /*1d00*/  LOP3.LUT R15, R3, 0xff, RZ, 0xc0, !PT ;  /* 0x000000ff030f7812 */ /* 0x000fe400078ec0ff */
[----:B------:R-:W-:Y:S01]  /*1d10*/  LEA.HI.SX32 R2, R6, R5, 0x1b ;  /* 0x0000000506027211 */ /* 0x000fe200078fdaff */
[----:B------:R1:W-:Y:S03]  /*1d20*/  STL [R1+0x4c], R9 ;  /* 0x00004c0901007387 */ /* 0x0003e60000100800 */
[----:B------:R-:W-:Y:S01]  /*1d30*/  IMNMX R6, R171, R2, PT ;  /* 0x00000002ab067217 */ /* 0x000fe20003800200 */
[----:B------:R1:W-:Y:S03]  /*1d40*/  STL [R1+0x50], R15 ;  /* 0x0000500f01007387 */ /* 0x0003e60000100800 */
[----:B------:R-:W-:-:S02]  /*1d50*/  ISETP.GE.AND P0, PT, R6, 0x1, PT ;  /* 0x000000010600780c */ /* 0x000fc40003f06270 */
[----:B------:R-:W-:Y:S01]  /*1d60*/  ISETP.NE.AND P1, PT, R9, RZ, PT ;  /* 0x000000ff0900720c */ /* 0x000fe20003f25270 */
[----:B------:R-:W-:-:S03]  /*1d70*/  IMAD.MOV.U32 R2, RZ, RZ, RZ ;  /* 0x000000ffff027224 */ /* 0x000fc600078e00ff */
[----:B------:R-:W-:-:S07]  /*1d80*/  SEL R136, R9, c[0x0][0x338], P1 ;  /* 0x0000ce0009887a07 */ /* 0x000fce0000800000 */
[----:B------:R-:W-:Y:S05]  /*1d90*/  @!P0 BRA `(.L_x_1377) ;  /* 0x000001c000008947 */ /* 0x000fea0003800000 */
[----:B------:R-:W-:Y:S02]  /*1da0*/  IABS R3, R136 ;  /* 0x0000008800037213 */ /* 0x000fe40000000000 */
[----:B------:R-:W-:Y:S02]  /*1db0*/  IADD3 R7, R136, -0x1, R6 ;  /* 0xffffffff88077810 */ /* 0x000fe40007ffe006 */
[----:B------:R-:W2:Y:S02]  /*1dc0*/  I2F.RP R2, R3 ;  /* 0x0000000300027306 */ /* 0x000ea40000209400 */
[----:B------:R-:W-:-:S06]  /*1dd0*/  IABS R11, R7 ;  /* 0x00000007000b7213 */ /* 0x000fcc0000000000 */
[----:B--2---:R-:W2:Y:S02]  /*1de0*/  MUFU.RCP R2, R2 ;  /* 0x0000000200027308 */ /* 0x004ea40000001000 */
[----:B--2---:R-:W-:-:S06]  /*1df0*/  IADD3 R2, R2, 0xffffffe, RZ ;  /* 0x0ffffffe02027810 */ /* 0x004fcc0007ffe0ff */
[----:B------:R-:W2:Y:S02]  /*1e00*/  F2I.FTZ.U32.TRUNC.NTZ R5, R2 ;  /* 0x0000000200057305 */ /* 0x000ea4000021f000 */
[----:B--2---:R-:W-:-:S04]  /*1e10*/  IMAD.MOV R2, RZ, RZ, -R5 ;  /* 0x000000ffff027224 */ /* 0x004fc800078e0a05 */
[----:B------:R-:W-:Y:S01]  /*1e20*/  IMAD.MOV.U32 R4, RZ, RZ, R2 ;  /* 0x000000ffff047224 */ /* 0x000fe200078e0002 */
[----:B------:R-:W-:-:S03]  /*1e30*/  IABS R2, R136 ;  /* 0x0000008800027213 */ /* 0x000fc60000000000 */
[----:B-1----:R-:W-:Y:S02]  /*1e40*/  IMAD R9, R4, R3, RZ ;  /* 0x0000000304097224 */ /* 0x002fe400078e02ff */
        /* <DEDUP_REMOVED lines=17> */
.L_x_1377:
[----:B------:R-:W-:Y:S05]  /*1f60*/  BSYNC B0 ;  /* 0x0000000000007941 */ /* 0x000fea0003800000 */
.L_x_1376:
[----:B------:R-:W-:Y:S01]  /*1f70*/  IMAD R3, R15, R2, RZ ;  /* 0x000000020f037224 */ /* 0x000fe200078e02ff */
[----:B------:R-:W2:Y:S01]  /*1f80*/  S2R R10, SR_TID.X ;  /* 0x00000000000a7919 */ /* 0x000ea20000002100 */
[----:B-1----:R-:W-:Y:S02]  /*1f90*/  IMAD.MOV.U32 R9, RZ, RZ, 0x40 ;  /* 0x00000040ff097424 */ /* 0x002fe400078e00ff */
        /* <DEDUP_REMOVED lines=12> */
[CC--:B------:R-:W-:Y:S02]  /*2060*/  LEA.HI R6, R7.reuse, R10.reuse, RZ, 0x3 ;  /* 0x0000000a07067211 */ /* 0x0c0fe400078f18ff */
[----:B------:R-:W-:Y:S02]  /*2070*/  SHF.R.S32.HI R82, RZ, 0x2, R5 ;  /* 0x00000002ff527819 */ /* 0x000fe40000011405 */
[----:B------:R-:W-:Y:S02]  /*2080*/  LEA.HI R7, R7, R10, RZ, 0x5 ;  /* 0x0000000a07077211 */ /* 0x000fe400078f28ff */
[----:B------:R-:W-:Y:S02]  /*2090*/  @P0 IADD3 R2, R2, 0x4f, RZ ;  /* 0x0000004f02020810 */ /* 0x000fe40007ffe0ff */
[----:B------:R-:W-:-:S02]  /*20a0*/  IADD3 R140, R82, 0x20, RZ ;  /* 0x00000020528c7810 */ /* 0x000fc40007ffe0ff */
[----:B------:R-:W-:Y:S01]  /*20b0*/  IADD3 R141, R82, 0x40, RZ ;  /* 0x00000040528d7810 */ /* 0x000fe20007ffe0ff */
[----:B------:R-:W-:Y:S01]  /*20c0*/  @P0 IMAD.HI R2, R2, 0x66666667, RZ ;  /* 0x6666666702020827 */ /* 0x000fe200078e02ff */
[----:B------:R-:W-:Y:S02]  /*20d0*/  SHF.R.S32.HI R139, RZ, 0x3, R6 ;  /* 0x00000003ff8b7819 */ /* 0x000fe40000011406 */
[----:B------:R-:W-:Y:S02]  /*20e0*/  LOP3.LUT R6, R6, 0xfffffff8, RZ, 0xc0, !PT ;  /* 0xfffffff806067812 */ /* 0x000fe400078ec0ff */
[----:B------:R-:W-:Y:S02]  /*20f0*/  @P0 SHF.R.U32.HI R3, RZ, 0x1f, R2 ;  /* 0x0000001fff030819 */ /* 0x000fe40000011602 */
[----:B------:R-:W-:Y:S01]  /*2100*/  SHF.R.S32.HI R8, RZ, 0x1f, R141 ;  /* 0x0000001fff087819 */ /* 0x000fe2000001148d */
[----:B------:R-:W-:Y:S01]  /*2110*/  IMAD.IADD R165, R10, 0x1, -R6 ;  /* 0x000000010aa57824 */ /* 0x000fe200078e0a06 */
[----:B------:R-:W-:Y:S01]  /*2120*/  @P0 LEA.HI.SX32 R4, R2, R3, 0x1b ;  /* 0x0000000302040211 */ /* 0x000fe200078fdaff */
[----:B------:R-:W-:Y:S01]  /*2130*/  IMAD.SHL.U32 R6, R140, 0x40, RZ ;  /* 0x000000408c067824 */ /* 0x000fe200078e00ff */
[----:B------:R-:W-:Y:S01]  /*2140*/  SHF.R.S32.HI R2, RZ, 0x1f, R5 ;  /* 0x0000001fff027819 */ /* 0x000fe20000011405 */
[----:B------:R-:W-:Y:S01]  /*2150*/  IMAD.SHL.U32 R134, R165, 0x8, RZ ;  /* 0x00000008a5867824 */ /* 0x000fe200078e00ff */
[----:B------:R-:W-:-:S02]  /*2160*/  LOP3.LUT R3, R5, 0xfffffffc, RZ, 0xc0, !PT ;  /* 0xfffffffc05037812 */ /* 0x000fc400078ec0ff */
[----:B------:R-:W-:Y:S02]  /*2170*/  LEA.HI R2, R2, R82, RZ, 0x3 ;  /* 0x0000005202027211 */ /* 0x000fe400078f18ff */
[----:B------:R-:W-:Y:S01]  /*2180*/  SHF.R.S32.HI R5, RZ, 0x5, R7 ;  /* 0x00000005ff057819 */ /* 0x000fe20000011407 */
[----:B------:R-:W-:Y:S01]  /*2190*/  IMAD.IADD R164, R10, 0x1, -R3 ;  /* 0x000000010aa47824 */ /* 0x000fe200078e0a03 */
[----:B------:R-:W-:Y:S02]  /*21a0*/  LOP3.LUT R2, R2, 0xfffffff8, RZ, 0xc0, !PT ;  /* 0xfffffff802027812 */ /* 0x000fe400078ec0ff */
[----:B------:R-:W-:Y:S01]  /*21b0*/  SHF.R.S32.HI R3, RZ, 0x1f, R140 ;  /* 0x0000001fff037819 */ /* 0x000fe2000001148c */
[----:B------:R-:W-:Y:S01]  /*21c0*/  IMAD.SHL.U32 R28, R164, 0x8, RZ ;  /* 0x00000008a41c7824 */ /* 0x000fe200078e00ff */
[----:B------:R-:W-:Y:S01]  /*21d0*/  ISETP.GT.AND P1, PT, R4, R129, PT ;  /* 0x000000810400720c */ /* 0x000fe20003f24270 */
[----:B------:R-:W-:Y:S01]  /*21e0*/  IMAD.IADD R2, R82, 0x1, -R2 ;  /* 0x0000000152027824 */ /* 0x000fe200078e0a02 */
[----:B------:R-:W-:Y:S01]  /*21f0*/  LEA.HI R7, R3, R140, RZ, 0x3 ;  /* 0x0000008c03077211 */ /* 0x000fe200078f18ff */
[----:B------:R-:W-:Y:S01]  /*2200*/  IMAD.SHL.U32 R158, R5, 0x200, RZ ;  /* 0x00000200059e7824 */ /* 0x000fe200078e00ff */
[----:B------:R-:W-:Y:S01]  /*2210*/  LEA.HI R3, R8, R141, RZ, 0x3 ;  /* 0x0000008d08037211 */ /* 0x000fe200078f18ff */
[----:B------:R-:W-:Y:S01]  /*2220*/  IMAD.SHL.U32 R5, R141, 0x40, RZ ;  /* 0x000000408d057824 */ /* 0x000fe200078e00ff */
[C---:B------:R-:W-:Y:S01]  /*2230*/  LOP3.LUT P0, RZ, R2.reuse, 0x4, RZ, 0xc0, !PT ;  /* 0x0000000402ff7812 */ /* 0x040fe2000780c0ff */
[----:B------:R-:W-:Y:S01]  /*2240*/  IMAD.SHL.U32 R2, R2, 0x40, RZ ;  /* 0x0000004002027824 */ /* 0x000fe200078e00ff */
[----:B------:R-:W-:Y:S01]  /*2250*/  LOP3.LUT R151, R6, 0x1c0, RZ, 0xc0, !PT ;  /* 0x000001c006977812 */ /* 0x000fe200078ec0ff */
[----:B------:R-:W-:Y:S01]  /*2260*/  IMAD.SHL.U32 R24, R164, 0x4, RZ ;  /* 0x00000004a4187824 */ /* 0x000fe200078e00ff */
[----:B------:R-:W-:Y:S01]  /*2270*/  LOP3.LUT R152, R5, 0x1c0, RZ, 0xc0, !PT ;  /* 0x000001c005987812 */ /* 0x000fe200078ec0ff */
[----:B------:R-:W-:Y:S01]  /*2280*/  IMAD.SHL.U32 R5, R3, 0x40, RZ ;  /* 0x0000004003057824 */ /* 0x000fe200078e00ff */
[----:B------:R-:W-:Y:S01]  /*2290*/  LOP3.LUT R150, R2, 0x1c0, RZ, 0xc0, !PT ;  /* 0x000001c002967812 */ /* 0x000fe200078ec0ff */
[----:B------:R-:W-:Y:S01]  /*22a0*/  IMAD.SHL.U32 R6, R7, 0x40, RZ ;  /* 0x0000004007067824 */ /* 0x000fe200078e00ff */
[----:B------:R-:W-:-:S02]  /*22b0*/  SEL R3, R9, 0xffffffc0, !P0 ;  /* 0xffffffc009037807 */ /* 0x000fc40004000000 */
[----:B------:R-:W-:Y:S02]  /*22c0*/  SHF.R.U32.HI R157, RZ, 0x3, R150 ;  /* 0x00000003ff9d7819 */ /* 0x000fe40000011696 */
[--C-:B------:R-:W-:Y:S02]  /*22d0*/  LOP3.LUT R2, R150, 0x18, R28.reuse, 0xf8, !PT ;  /* 0x0000001896027812 */ /* 0x100fe400078ef81c */
[----:B------:R-:W-:Y:S02]  /*22e0*/  SHF.R.S32.HI R188, RZ, 0x1f, R139 ;  /* 0x0000001fffbc7819 */ /* 0x000fe4000001148b */
[----:B------:R-:W-:Y:S02]  /*22f0*/  LOP3.LUT R2, R158, R2, R157, 0xf6, !PT ;  /* 0x000000029e027212 */ /* 0x000fe400078ef69d */
[----:B------:R-:W-:Y:S02]  /*2300*/  SHF.R.S32.HI R29, RZ, 0x1f, R28 ;  /* 0x0000001fff1d7819 */ /* 0x000fe4000001141c */
[----:B------:R-:W-:-:S02]  /*2310*/  LEA R80, R2, 0x100, 0x1 ;  /* 0x0000010002507811 */ /* 0x000fc400078e08ff */
[----:B------:R-:W-:Y:S02]  /*2320*/  SHF.R.S32.HI R25, RZ, 0x1f, R24 ;  /* 0x0000001fff197819 */ /* 0x000fe40000011418 */
[----:B------:R-:W-:Y:S01]  /*2330*/  IADD3 R26, R24, 0x10, RZ ;  /* 0x00000010181a7810 */ /* 0x000fe20007ffe0ff */
[----:B------:R-:W-:Y:S01]  /*2340*/  IMAD.IADD R81, R3, 0x1, R80 ;  /* 0x0000000103517824 */ /* 0x000fe200078e0250 */
[----:B------:R-:W-:Y:S02]  /*2350*/  SHF.R.S32.HI R135, RZ, 0x1f, R134 ;  /* 0x0000001fff877819 */ /* 0x000fe40000011486 */
[----:B------:R-:W-:Y:S02]  /*2360*/  SHF.R.U32.HI R189, RZ, 0x3, R151 ;  /* 0x00000003ffbd7819 */ /* 0x000fe40000011697 */
[----:B------:R-:W-:Y:S02]  /*2370*/  SHF.R.U32.HI R190, RZ, 0x3, R152 ;  /* 0x00000003ffbe7819 */ /* 0x000fe40000011698 */
[----:B------:R-:W-:-:S02]  /*2380*/  LOP3.LUT R162, R6, 0xfffffe00, RZ, 0xc0, !PT ;  /* 0xfffffe0006a27812 */ /* 0x000fc400078ec0ff */
        /* <DEDUP_REMOVED lines=18> */
[----:B------:R-:W-:-:S02]  /*24b0*/  ISETP.GE.AND P6, PT, R134, c[0x0][0x1d4], PT ;  /* 0x0000750086007a0c */ /* 0x000fc40003fc6270 */
[----:B------:R-:W-:Y:S01]  /*24c0*/  SHF.L.U64.HI R174, R35, R174, c[0x0][0x23c] ;  /* 0x00008f0023ae7619 */ /* 0x000fe200000102ae */
[----:B------:R-:W-:Y:S01]  /*24d0*/  IMAD R5, R123, c[0x0][0x23c], R5 ;  /* 0x00008f007b057a24 */ /* 0x000fe200078e0205 */
[----:B------:R-:W-:Y:S01]  /*24e0*/  SHF.R.S32.HI R34, RZ, 0x1f, R82 ;  /* 0x0000001fff227819 */ /* 0x000fe20000011452 */
[----:B------:R-:W-:Y:S01]  /*24f0*/  IMAD R8, R33, -0x50, R113 ;  /* 0xffffffb021087824 */ /* 0x000fe200078e0271 */
[----:B------:R-:W-:Y:S01]  /*2500*/  IADD3 R27, R12, R160, RZ ;  /* 0x000000a00c1b7210 */ /* 0x000fe20007ffe0ff */
[----:B------:R-:W-:Y:S01]  /*2510*/  IMAD R4, R30, c[0x0][0x24c], R4 ;  /* 0x000093001e047a24 */ /* 0x000fe200078e0204 */
[----:B------:R-:W-:Y:S01]  /*2520*/  ISETP.NE.AND P5, PT, R14, RZ, PT ;  /* 0x000000ff0e00720c */ /* 0x000fe20003fa5270 */
[----:B------:R-:W-:Y:S01]  /*2530*/  IMAD.IADD R173, R149, 0x1, R173 ;  /* 0x0000000195ad7824 */ /* 0x000fe200078e02ad */
[C---:B------:R-:W-:Y:S01]  /*2540*/  ISETP.GE.AND P0, PT, R8.reuse, 0x1, PT ;  /* 0x000000010800780c */ /* 0x040fe20003f06270 */
[----:B------:R-:W-:Y:S01]  /*2550*/  IMAD.SHL.U32 R179, R35, 0x10, RZ ;  /* 0x0000001023b37824 */ /* 0x000fe200078e00ff */
[----:B------:R-:W-:Y:S01]  /*2560*/  ISETP.GE.AND P3, PT, R8, 0x11, PT ;  /* 0x000000110800780c */ /* 0x000fe20003f66270 */
[----:B-1----:R-:W-:Y:S01]  /*2570*/  IMAD.WIDE.U32 R2, R123, c[0x0][0x238], R134 ;  /* 0x00008e007b027a25 */ /* 0x002fe200078e0086 */
[----:B------:R-:W-:-:S02]  /*2580*/  SHF.R.S32.HI R32, RZ, 0x1f, R27 ;  /* 0x0000001fff207819 */ /* 0x000fc4000001141b */
[----:B------:R-:W-:Y:S01]  /*2590*/  IADD3 R102, R28, 0x20, RZ ;  /* 0x000000201c667810 */ /* 0x000fe20007ffe0ff */
[----:B------:R-:W-:Y:S01]  /*25a0*/  IMAD.IADD R3, R3, 0x1, R5 ;  /* 0x0000000103037824 */ /* 0x000fe200078e0205 */
[----:B------:R-:W-:Y:S01]  /*25b0*/  MOV R191, c[0x0][0x27c] ;  /* 0x00009f0000bf7a02 */ /* 0x000fe20000000f00 */
[----:B------:R-:W-:Y:S01]  /*25c0*/  IMAD R13, R34, c[0x0][0x290], RZ ;  /* 0x0000a400220d7a24 */ /* 0x000fe200078e02ff */
[----:B------:R-:W-:Y:S01]  /*25d0*/  MOV R170, 0x5 ;  /* 0x0000000500aa7802 */ /* 0x000fe20000000f00 */
[----:B------:R-:W-:Y:S01]  /*25e0*/  IMAD.WIDE.U32 R2, R36, c[0x0][0x240], R2 ;  /* 0x0000900024027a25 */ /* 0x000fe200078e0002 */
[----:B------:R-:W-:-:S03]  /*25f0*/  P2R R133, PR, RZ, 0x40 ;  /* 0x00000040ff857803 */ /* 0x000fc60000000000 */
[----:B------:R-:W-:Y:S02]  /*2600*/  IMAD R3, R36, c[0x0][0x244], R3 ;  /* 0x0000910024037a24 */ /* 0x000fe400078e0203 */
[----:B------:R-:W-:Y:S02]  /*2610*/  IMAD R22, R82, c[0x0][0x294], R13 ;  /* 0x0000a50052167a24 */ /* 0x000fe400078e020d */
[----:B------:R-:W-:Y:S01]  /*2620*/  IMAD.WIDE.U32 R116, R30, c[0x0][0x248], R2 ;  /* 0x000092001e747a25 */ /* 0x000fe200078e0002 */
[----:B------:R-:W-:-:S03]  /*2630*/  SHF.R.S32.HI R3, RZ, 0x1f, R33 ;  /* 0x0000001fff037819 */ /* 0x000fc60000011421 */
[----:B------:R-:W-:Y:S01]  /*2640*/  IMAD R2, R173, R33, RZ ;  /* 0x00000021ad027224 */ /* 0x000fe200078e02ff */
[----:B------:R-:W-:Y:S01]  /*2650*/  IADD3 R115, R117, R4, RZ ;  /* 0x0000000475737210 */ /* 0x000fe20007ffe0ff */
[----:B------:R-:W-:Y:S01]  /*2660*/  IMAD.WIDE.U32 R10, R27, c[0x0][0x1e0], RZ ;  /* 0x000078001b0a7a25 */ /* 0x000fe200078e00ff */
[----:B------:R-:W-:-:S03]  /*2670*/  MOV R114, R116 ;  /* 0x0000007400727202 */ /* 0x000fc60000000f00 */
[-C--:B------:R-:W-:Y:S02]  /*2680*/  IMAD R4, R3, R148.reuse, R2 ;  /* 0x0000009403047224 */ /* 0x080fe400078e0202 */
[----:B------:R-:W-:-:S04]  /*2690*/  IMAD.WIDE.U32 R2, R33, R148, R114 ;  /* 0x0000009421027225 */ /* 0x000fc800078e0072 */
[----:B------:R-:W-:Y:S01]  /*26a0*/  IMAD.WIDE.U32 R184, R82, c[0x0][0x1e0], RZ ;  /* 0x0000780052b87a25 */ /* 0x000fe200078e00ff */
[----:B------:R-:W-:Y:S02]  /*26b0*/  IADD3 R3, R3, R4, RZ ;  /* 0x0000000403037210 */ /* 0x000fe40007ffe0ff */
[C---:B------:R-:W-:Y:S01]  /*26c0*/  @P0 LEA R6, P2, R2.reuse, c[0x0][0x220], 0x1 ;  /* 0x0000880002060a11 */ /* 0x040fe200078408ff */
[----:B------:R-:W-:Y:S01]  /*26d0*/  IMAD.MOV.U32 R153, RZ, RZ, c[0x0][0x280] ;  /* 0x0000a000ff997624 */ /* 0x000fe200078e00ff */
[----:B------:R-:W-:Y:S01]  /*26e0*/  @P3 IADD3 R5, P1, R179, R2, RZ ;  /* 0x00000002b3053210 */ /* 0x000fe20007f3e0ff */
[----:B------:R-:W-:Y:S01]  /*26f0*/  IMAD.MOV.U32 R154, RZ, RZ, c[0x0][0x290] ;  /* 0x0000a400ff9a7624 */ /* 0x000fe200078e00ff */
[----:B------:R-:W-:Y:S01]  /*2700*/  @P0 LEA.HI.X R7, R2, c[0x0][0x224], R3, 0x1, P2 ;  /* 0x0000890002070a11 */ /* 0x000fe200010f0c03 */
[----:B------:R-:W-:Y:S01]  /*2710*/  IMAD.SHL.U32 R177, R153, 0x20, RZ ;  /* 0x0000002099b17824 */ /* 0x000fe200078e00ff */
[C---:B------:R-:W-:Y:S01]  /*2720*/  ISETP.GE.AND P2, PT, R8.reuse, 0x21, PT ;  /* 0x000000210800780c */ /* 0x040fe20003f46270 */
[----:B------:R-:W-:Y:S01]  /*2730*/  @P3 IMAD.X R9, R3, 0x1, R174, P1 ;  /* 0x0000000103093824 */ /* 0x000fe200008e06ae */
[----:B------:R-:W-:Y:S01]  /*2740*/  @P3 LEA R4, P1, R5, c[0x0][0x220], 0x1 ;  /* 0x0000880005043a11 */ /* 0x000fe200078208ff */
[----:B------:R-:W-:Y:S01]  /*2750*/  @!PT LDS RZ, [RZ] ;  /* 0x00000000fffff984 */ /* 0x000fe20000000800 */
[----:B------:R-:W-:Y:S01]  /*2760*/  @!PT LDS RZ, [RZ] ;  /* 0x00000000fffff984 */ /* 0x000fe20000000800 */
[----:B------:R-:W-:Y:S01]  /*2770*/  @!PT LDS RZ, [RZ] ;  /* 0x00000000fffff984 */ /* 0x000fe20000000800 */
[----:B------:R1:W-:Y:S01]  /*2780*/  @P0 LDGSTS.E.BYPASS.LTC128B.128 [R218+0x2900], [R6.64], !P6 ;  /* 0x0290000006da0fae */ /* 0x0003e2000f101d48 */
[----:B------:R-:W-:-:S02]  /*2790*/  ISETP.GE.AND P0, PT, R8, 0x31, PT ;  /* 0x000000310800780c */ /* 0x000fc40003f06270 */
[----:B------:R-:W-:Y:S02]  /*27a0*/  @P3 LEA.HI.X R5, R5, c[0x0][0x224], R9, 0x1, P1 ;  /* 0x0000890005053a11 */ /* 0x000fe400008f0c09 */
[----:B------:R-:W-:Y:S01]  /*27b0*/  ISETP.GE.AND P1, PT, R8, 0x41, PT ;  /* 0x000000410800780c */ /* 0x000fe20003f26270 */
[----:B------:R-:W-:Y:S01]  /*27c0*/  IMAD.WIDE.U32 R8, R82, c[0x0][0x290], R24 ;  /* 0x0000a40052087a25 */ /* 0x000fe200078e0018 */
[-C--:B------:R-:W-:Y:S01]  /*27d0*/  SHF.L.U64.HI R155, R153, R170.reuse, c[0x0][0x284] ;  /* 0x0000a100999b7619 */ /* 0x080fe200000102aa */
[----:B------:R3:W-:Y:S01]  /*27e0*/  @P3 LDGSTS.E.BYPASS.LTC128B.128 [R218+0x3100], [R4.64], !P6 ;  /* 0x0310000004da3fae */ /* 0x0007e2000f101d48 */
[C---:B------:R-:W-:Y:S02]  /*27f0*/  SHF.L.U64.HI R156, R154.reuse, R170, c[0x0][0x294] ;  /* 0x0000a5009a9c7619 */ /* 0x040fe400000102aa */
[----:B------:R-:W-:Y:S02]  /*2800*/  @P2 LEA R12, P3, R35, R2, 0x5 ;  /* 0x00000002230c2211 */ /* 0x000fe400078628ff */
[----:B------:R-:W-:-:S02]  /*2810*/  SHF.L.U32 R178, R154, 0x5, RZ ;  /* 0x000000059ab27819 */ /* 0x000fc400000006ff */
[----:B------:R-:W-:-:S05]  /*2820*/  @P0 MOV R15, c[0x0][0x23c] ;  /* 0x00008f00000f0a02 */ /* 0x000fca0000000f00 */
[----:B------:R-:W-:Y:S01]  /*2830*/  @P0 IMAD R16, R15, 0x30, RZ ;  /* 0x000000300f100824 */ /* 0x000fe200078e02ff */
[----:B------:R-:W-:Y:S01]  /*2840*/  IADD3 R15, R9, R22, RZ ;  /* 0x00000016090f7210 */ /* 0x000fe20007ffe0ff */
[----:B-1----:R-:W-:-:S04]  /*2850*/  IMAD.WIDE.U32 R6, R82, c[0x0][0x280], R24 ;  /* 0x0000a00052067a25 */ /* 0x002fc800078e0018 */
[----:B---3--:R-:W-:Y:S02]  /*2860*/  IMAD R4, R34, c[0x0][0x280], RZ ;  /* 0x0000a00022047a24 */ /* 0x008fe400078e02ff */
[----:B------:R-:W-:Y:S02]  /*2870*/  @P2 IMAD.MOV.U32 R5, RZ, RZ, c[0x0][0x23c] ;  /* 0x00008f00ff052624 */ /* 0x000fe400078e00ff */
[----:B------:R-:W-:Y:S02]  /*2880*/  IMAD R21, R82, c[0x0][0x284], R4 ;  /* 0x0000a10052157a24 */ /* 0x000fe400078e0204 */
[----:B------:R-:W-:Y:S01]  /*2890*/  IMAD R4, R32, c[0x0][0x1e0], RZ ;  /* 0x0000780020047a24 */ /* 0x000fe200078e02ff */
[----:B------:R-:W-:Y:S02]  /*28a0*/  @P2 LEA.HI.X R13, R35, R3, R5, 0x5, P3 ;  /* 0x00000003230d2211 */ /* 0x000fe400018f2c05 */
[----:B------:R-:W-:Y:S01]  /*28b0*/  @P2 LEA R18, P3, R12, c[0x0][0x220], 0x1 ;  /* 0x000088000c122a11 */ /* 0x000fe200078608ff */
[----:B------:R-:W-:-:S02]  /*28c0*/  IMAD R14, R27, c[0x0][0x1e4], R4 ;  /* 0x000079001b0e7a24 */ /* 0x000fc400078e0204 */
[----:B------:R-:W-:Y:S01]  /*28d0*/  @P0 IMAD.WIDE.U32 R4, R35, 0x30, R2 ;  /* 0x0000003023040825 */ /* 0x000fe200078e0002 */
[----:B------:R-:W-:-:S03]  /*28e0*/  @P2 LEA.HI.X R19, R12, c[0x0][0x224], R13, 0x1, P3 ;  /* 0x000089000c132a11 */ /* 0x000fc600018f0c0d */
[----:B------:R-:W-:Y:S01]  /*28f0*/  IMAD.IADD R13, R7, 0x1, R21 ;  /* 0x00000001070d7824 */ /* 0x000fe200078e0215 */
[----:B------:R-:W-:Y:S01]  /*2900*/  @P0 IADD3 R5, R5, R16, RZ ;  /* 0x0000001005050210 */ /* 0x000fe20007ffe0ff */
[----:B------:R-:W-:Y:S01]  /*2910*/  IMAD.MOV.U32 R12, RZ, RZ, R6 ;  /* 0x000000ffff0c7224 */ /* 0x000fe200078e0006 */
[C---:B------:R-:W-:Y:S01]  /*2920*/  @P0 LEA R16, P3, R4.reuse, c[0x0][0x220], 0x1 ;  /* 0x0000880004100a11 */ /* 0x040fe200078608ff */
[----:B------:R1:W-:Y:S01]  /*2930*/  @P2 LDGSTS.E.BYPASS.LTC128B.128 [R218+0x3900], [R18.64], !P6 ;  /* 0x0390000012da2fae */ /* 0x0003e2000f101d48 */
[----:B------:R-:W-:Y:S01]  /*2940*/  IMAD.IADD R7, R11, 0x1, R14 ;  /* 0x000000010b077824 */ /* 0x000fe200078e020e */
[----:B------:R-:W-:Y:S01]  /*2950*/  MOV R14, R8 ;  /* 0x00000008000e7202 */ /* 0x000fe20000000f00 */
[----:B------:R-:W-:Y:S01]  /*2960*/  IMAD.MOV.U32 R6, RZ, RZ, R10 ;  /* 0x000000ffff067224 */ /* 0x000fe200078e000a */
[----:B------:R-:W-:Y:S01]  /*2970*/  @P0 LEA.HI.X R17, R4, c[0x0][0x224], R5, 0x1, P3 ;  /* 0x0000890004110a11 */ /* 0x000fe200018f0c05 */
[----:B------:R-:W-:Y:S01]  /*2980*/  IMAD.WIDE.U32 R4, R82, c[0x0][0x280], R28 ;  /* 0x0000a00052047a25 */ /* 0x000fe200078e001c */
[----:B------:R-:W-:-:S02]  /*2990*/  @P1 LEA R20, P3, R35, R2, 0x6 ;  /* 0x0000000223141211 */ /* 0x000fc400078630ff */
[----:B------:R-:W-:Y:S01]  /*29a0*/  @P1 MOV R2, c[0x0][0x23c] ;  /* 0x00008f0000021a02 */ /* 0x000fe20000000f00 */
[----:B------:R3:W-:Y:S01]  /*29b0*/  @P0 LDGSTS.E.BYPASS.LTC128B.128 [R218+0x4100], [R16.64], !P6 ;  /* 0x0410000010da0fae */ /* 0x0007e2000f101d48 */
[----:B------:R-:W-:Y:S01]  /*29c0*/  IMAD.WIDE.U32 R10, R82, c[0x0][0x290], R28 ;  /* 0x0000a400520a7a25 */ /* 0x000fe200078e001c */
[----:B------:R-:W-:Y:S02]  /*29d0*/  ISETP.GE.AND P0, PT, R102, c[0x0][0x1d4], PT ;  /* 0x0000750066007a0c */ /* 0x000fe40003f06270 */
[----:B------:R-:W-:Y:S01]  /*29e0*/  @P1 LEA.HI.X R3, R35, R3, R2, 0x6, P3 ;  /* 0x0000000323031211 */ /* 0x000fe200018f3402 */
[----:B------:R-:W-:Y:S01]  /*29f0*/  IMAD.WIDE.U32 R8, R36, c[0x0][0x1e8], R6 ;  /* 0x00007a0024087a25 */ /* 0x000fe200078e0006 */
[C---:B------:R-:W-:Y:S02]  /*2a00*/  @P1 LEA R2, P3, R20.reuse, c[0x0][0x220], 0x1 ;  /* 0x0000880014021a11 */ /* 0x040fe400078608ff */
[----:B------:R-:W-:Y:S01]  /*2a10*/  P2R R91, PR, RZ, 0x1 ;  /* 0x00000001ff5b7803 */ /* 0x000fe20000000000 */
[----:B------:R-:W-:Y:S01]  /*2a20*/  IMAD.IADD R7, R21, 0x1, R5 ;  /* 0x0000000115077824 */ /* 0x000fe200078e0205 */
[----:B------:R-:W-:Y:S01]  /*2a30*/  @P1 LEA.HI.X R3, R20, c[0x0][0x224], R3, 0x1, P3 ;  /* 0x0000890014031a11 */ /* 0x000fe200018f0c03 */
[----:B------:R-:W-:Y:S01]  /*2a40*/  IMAD R9, R36, c[0x0][0x1ec], R9 ;  /* 0x00007b0024097a24 */ /* 0x000fe200078e0209 */
[----:B------:R-:W-:Y:S01]  /*2a50*/  IADD3 R5, R22, R11, RZ ;  /* 0x0000000b16057210 */ /* 0x000fe20007ffe0ff */
[----:B------:R-:W-:Y:S01]  /*2a60*/  IMAD.MOV.U32 R6, RZ, RZ, R4 ;  /* 0x000000ffff067224 */ /* 0x000fe200078e0004 */
[----:B------:R-:W-:Y:S01]  /*2a70*/  MOV R4, R10 ;  /* 0x0000000a00047202 */ /* 0x000fe20000000f00 */
[----:B------:R4:W-:Y:S01]  /*2a80*/  @P1 LDGSTS.E.BYPASS.LTC128B.128 [R218+0x4900], [R2.64], !P6 ;  /* 0x0490000002da1fae */ /* 0x0009e2000f101d48 */
[----:B-----5:R-:W-:Y:S01]  /*2a90*/  IMAD.WIDE.U32 R98, R137, c[0x0][0x290], R14 ;  /* 0x0000a40089627a25 */ /* 0x020fe200078e000e */
[----:B------:R-:W-:-:S02]  /*2aa0*/  ISETP.GE.AND P6, PT, R28, c[0x0][0x1d4], PT ;  /* 0x000075001c007a0c */ /* 0x000fc40003fc6270 */
[----:B------:R-:W0:Y:S01]  /*2ab0*/  LDGDEPBAR ;  /* 0x00000000000079af */ /* 0x000e220000000000 */
[C---:B------:R-:W-:Y:S01]  /*2ac0*/  IMAD.WIDE.U32 R100, R137.reuse, c[0x0][0x280], R12 ;  /* 0x0000a00089647a25 */ /* 0x040fe200078e000c */
[----:B------:R-:W-:Y:S03]  /*2ad0*/  WARPSYNC 0xffffffff ;  /* 0xffffffff00007948 */ /* 0x000fe60003800000 */
[----:B------:R-:W-:-:S04]  /*2ae0*/  IMAD.WIDE.U32 R96, R137, c[0x0][0x280], R6 ;  /* 0x0000a00089607a25 */ /* 0x000fc800078e0006 */
[----:B------:R-:W-:-:S04]  /*2af0*/  IMAD.WIDE.U32 R94, R137, c[0x0][0x290], R4 ;  /* 0x0000a400895e7a25 */ /* 0x000fc800078e0004 */
[----:B------:R-:W-:Y:S01]  /*2b00*/  IMAD.SHL.U32 R10, R191, 0x2, RZ ;  /* 0x00000002bf0a7824 */ /* 0x000fe200078e00ff */
[----:B----4-:R-:W-:Y:S01]  /*2b10*/  SHF.R.S32.HI R2, RZ, 0x1f, R137 ;  /* 0x0000001fff027819 */ /* 0x010fe20000011489 */
[----:B------:R-:W-:-:S04]  /*2b20*/  IMAD R3, R34, c[0x0][0x1e0], RZ ;  /* 0x0000780022037a24 */ /* 0x000fc800078e02ff */
[C---:B------:R-:W-:Y:S02]  /*2b30*/  IMAD R11, R2.reuse, c[0x0][0x280], RZ ;  /* 0x0000a000020b7a24 */ /* 0x040fe400078e02ff */
[----:B-1----:R-:W-:Y:S02]  /*2b40*/  IMAD R18, R2, c[0x0][0x290], RZ ;  /* 0x0000a40002127a24 */ /* 0x002fe400078e02ff */
[----:B---3--:R-:W-:Y:S02]  /*2b50*/  IMAD R17, R82, c[0x0][0x1e4], R3 ;  /* 0x0000790052117a24 */ /* 0x008fe400078e0203 */
        /* <DEDUP_REMOVED lines=18> */
[----:B------:R-:W-:Y:S01]  /*2c80*/  ISETP.GE.AND P0, PT, R28, c[0x0][0x27c], PT ;  /* 0x00009f001c007a0c */ /* 0x000fe20003f06270 */
[C---:B------:R-:W-:Y:S01]  /*2c90*/  IMAD.WIDE.U32 R2, R36.reuse, c[0x0][0x260], R134 ;  /* 0x0000980024027a25 */ /* 0x040fe200078e0086 */
[----:B------:R-:W-:Y:S01]  /*2ca0*/  BAR.SYNC.DEFER_BLOCKING 0x0 ;  /* 0x0000000000007b1d */ /* 0x000fe20000010000 */
[----:B------:R-:W-:Y:S02]  /*2cb0*/  SHF.L.U32 R175, R153, 0x6, RZ ;  /* 0x0000000699af7819 */ /* 0x000fe400000006ff */
[----:B------:R-:W-:Y:S01]  /*2cc0*/  IMAD.WIDE.U32 R6, R36, c[0x0][0x210], R28 ;  /* 0x0000840024067a25 */ /* 0x000fe200078e001c */
[----:B------:R-:W-:Y:S02]  /*2cd0*/  IADD3 R131, P1, R82, R27, RZ ;  /* 0x0000001b52837210 */ /* 0x000fe40007f3e0ff */
[----:B------:R-:W-:Y:S01]  /*2ce0*/  ULDC.U8 UR4, c[0x0][0x298] ;  /* 0x0000a60000047ab9 */ /* 0x000fe20000000000 */
[----:B------:R-:W-:Y:S01]  /*2cf0*/  IMAD.MOV.U32 R4, RZ, RZ, R2 ;  /* 0x000000ffff047224 */ /* 0x000fe200078e0002 */
[----:B------:R-:W-:Y:S01]  /*2d00*/  ISETP.GE.AND P2, PT, R191, 0x1, PT ;  /* 0x00000001bf00780c */ /* 0x000fe20003f46270 */
        /* <DEDUP_REMOVED lines=10> */
[----:B------:R-:W-:Y:S01]  /*2db0*/  P2R R128, PR, RZ, 0x1 ;  /* 0x00000001ff807803 */ /* 0x000fe20000000000 */
        /* <DEDUP_REMOVED lines=11> */
[----:B------:R-:W-:-:S02]  /*2e70*/  IADD3 R90, R87, R9, RZ ;  /* 0x00000009575a7210 */ /* 0x000fc40007ffe0ff */
[----:B------:R-:W-:Y:S01]  /*2e80*/  SHF.R.S32.HI R106, RZ, 0x1f, R104 ;  /* 0x0000001fff6a7819 */ /* 0x000fe20000011468 */
[----:B------:R-:W-:Y:S02]  /*2e90*/  IMAD R3, R6, c[0x0][0x1e0], RZ ;  /* 0x0000780006037a24 */ /* 0x000fe400078e02ff */
        /* <DEDUP_REMOVED lines=36> */
[----:B------:R-:W-:Y:S01]  /*30e0*/  IMAD.WIDE.U32 R144, R144, c[0x0][0x280], RZ ;  /* 0x0000a00090907a25 */ /* 0x000fe200078e00ff */
[----:B------:R-:W-:-:S02]  /*30f0*/  LOP3.LUT R3, R2, R189, RZ, 0x3c, !PT ;  /* 0x000000bd02037212 */ /* 0x000fc400078e3cff */
[----:B------:R-:W-:Y:S01]  /*3100*/  LOP3.LUT R2, R4, R190, RZ, 0x3c, !PT ;  /* 0x000000be04027212 */ /* 0x000fe200078e3cff */
[----:B------:R-:W-:Y:S01]  /*3110*/  IMAD.IADD R4, R158, 0x1, R5 ;  /* 0x000000019e047824 */ /* 0x000fe200078e0205 */
[----:B------:R-:W-:Y:S01]  /*3120*/  IADD3 R3, R162, R3, RZ ;  /* 0x00000003a2037210 */ /* 0x000fe20007ffe0ff */
[----:B------:R-:W-:Y:S01]  /*3130*/  IMAD R8, R11, c[0x0][0x21c], R8 ;  /* 0x000087000b087a24 */ /* 0x000fe200078e0208 */
[----:B------:R-:W-:Y:S01]  /*3140*/  IADD3 R168, R145, R168, RZ ;  /* 0x000000a891a87210 */ /* 0x000fe20007ffe0ff */
[----:B------:R-:W-:Y:S01]  /*3150*/  IMAD.IADD R2, R163, 0x1, R2 ;  /* 0x00000001a3027824 */ /* 0x000fe200078e0202 */
[----:B------:R-:W-:Y:S01]  /*3160*/  IADD3 R166, R143, R166, RZ ;  /* 0x000000a68fa67210 */ /* 0x000fe20007ffe0ff */
[----:B------:R-:W-:Y:S01]  /*3170*/  IMAD.X R130, R32, 0x1, R34, P1 ;  /* 0x0000000120827824 */ /* 0x000fe200008e0622 */
        /* <DEDUP_REMOVED lines=8> */
.L_x_1413:
        /* <DEDUP_REMOVED lines=11> */
[CC--:B------:R-:W-:Y:S04]  /*32b0*/  IADD3 R2, P1, R111.reuse, R64.reuse, RZ ;  /* 0x000000406f027210 */ /* 0x0c0fe80007f3e0ff */
[----:B------:R-:W-:Y:S01]  /*32c0*/  LEA R54, P0, R2, c[0x0][0x1c8], 0x1 ;  /* 0x0000720002367a11 */ /* 0x000fe200078008ff */
[----:B------:R-:W-:Y:S05]  /*32d0*/  IMAD.X R4, R68, 0x1, R107, P1 ;  /* 0x0000000144047824 */ /* 0x000fea00008e066b */
[----:B------:R-:W-:Y:S02]  /*32e0*/  LEA.HI.X R55, R2, c[0x0][0x1cc], R4, 0x1, P0 ;  /* 0x0000730002377a11 */ /* 0x000fe400000f0c04 */
[----:B------:R-:W-:Y:S04]  /*32f0*/  IADD3 R2, P1, P0, R111, R64, R187 ;  /* 0x000000406f027210 */ /* 0x000fe8000783e0bb */
[----:B------:R-:W-:Y:S01]  /*3300*/  IADD3.X R4, R107, R68, R169, P1, P0 ;  /* 0x000000446b047210 */ /* 0x000fe20000fe04a9 */
[----:B------:R-:W-:Y:S01]  /*3310*/  BSSY B2, `(.L_x_1379) ;  /* 0x00003a3000027945 */ /* 0x000fe20003800000 */
        /* <DEDUP_REMOVED lines=45> */
.L_x_1383:
[----:B------:R-:W-:Y:S05]  /*35f0*/  BSYNC B0 ;  /* 0x0000000000007941 */ /* 0x000fea0003800000 */
.L_x_1382:
        /* <DEDUP_REMOVED lines=39> */
.L_x_1385:
[----:B------:R-:W-:Y:S05]  /*3870*/  BSYNC B0 ;  /* 0x0000000000007941 */ /* 0x000fea0003800000 */
.L_x_1384:
        /* <DEDUP_REMOVED lines=37> */
.L_x_1387:
[----:B------:R-:W-:Y:S05]  /*3ad0*/  BSYNC B0 ;  /* 0x0000000000007941 */ /* 0x000fea0003800000 */
.L_x_1386:
        /* <DEDUP_REMOVED lines=68> */
.L_x_1391:
[----:B------:R-:W-:Y:S05]  /*3f20*/  BSYNC B0 ;  /* 0x0000000000007941 */ /* 0x000fea0003800000 */
.L_x_1390:
        /* <DEDUP_REMOVED lines=55> */
.L_x_1389:
[----:B------:R-:W-:Y:S05]  /*42a0*/  BSYNC B1 ;  /* 0x0000000000017941 */ /* 0x000fea0003800000 */
.L_x_1388:
        /* <DEDUP_REMOVED lines=56> */
.L_x_1395:
[----:B------:R-:W-:Y:S05]  /*4630*/  BSYNC B0 ;  /* 0x0000000000007941 */ /* 0x000fea0003800000 */
.L_x_1394:
        /* <DEDUP_REMOVED lines=55> */
.L_x_1393:
[----:B------:R-:W-:Y:S05]  /*49b0*/  BSYNC B1 ;  /* 0x0000000000017941 */ /* 0x000fea0003800000 */
.L_x_1392:
        /* <DEDUP_REMOVED lines=55> */
.L_x_1398:
[----:B------:R-:W-:Y:S05]  /*4d30*/  BSYNC B0 ;  /* 0x0000000000007941 */ /* 0x000fea0003800000 */
.L_x_1397:
        /* <DEDUP_REMOVED lines=56> */
.L_x_1381:
        /* <DEDUP_REMOVED lines=195> */
.L_x_1400:
[----:B---3--:R-:W-:Y:S05]  /*5cf0*/  BSYNC B0 ;  /* 0x0000000000007941 */ /* 0x008fea0003800000 */
.L_x_1399:
        /* <DEDUP_REMOVED lines=115> */
.L_x_1402:
[----:B------:R-:W-:Y:S05]  /*6430*/  BSYNC B0 ;  /* 0x0000000000007941 */ /* 0x000fea0003800000 */
.L_x_1401:
[----:B------:R-:W-:Y:S05]  /*6440*/  IADD3 R61, P1, R180, R64, RZ ;  /* 0x00000040b43d7210 */ /* 0x000fea0007f3e0ff */
[----:B------:R-:W-:Y:S01]  /*6450*/  IMAD.X R60, R68, 0x1, R126, P1 ;  /* 0x00000001443c7824 */ /* 0x000fe200008e067e */
[----:B------:R-:W-:Y:S11]  /*6460*/  ISETP.GE.OR P1, PT, R141, R66, P6 ;  /* 0x000000428d00720c */ /* 0x000ff60003726670 */
[----:B------:R-:W-:Y:S02]  /*6470*/  @!UPT UIADD3 URZ, URZ, URZ, URZ ;  /* 0x0000003f3f3ff290 */ /* 0x000fe4000fffe03f */
        /* <DEDUP_REMOVED lines=112> */
.L_x_1380:
        /* <DEDUP_REMOVED lines=11> */
.L_x_1404:
[----:B------:R-:W-:Y:S05]  /*6c30*/  BSYNC B0 ;  /* 0x0000000000007941 */ /* 0x000fea0003800000 */
.L_x_1403:
        /* <DEDUP_REMOVED lines=8> */
.L_x_1406:
[----:B------:R-:W-:Y:S05]  /*6cc0*/  BSYNC B0 ;  /* 0x0000000000007941 */ /* 0x000fea0003800000 */
.L_x_1405:
[----:B------:R-:W-:Y:S11]  /*6cd0*/  ISETP.GE.AND P0, PT, R141, R2, PT ;  /* 0x000000028d00720c */ /* 0x000ff60003f06270 */
[----:B------:R-:W-:Y:S02]  /*6ce0*/  @!UPT UIADD3 URZ, URZ, URZ, URZ ;  /* 0x0000003f3f3ff290 */ /* 0x000fe4000fffe03f */
[----:B------:R-:W-:-:S05]  /*6cf0*/  @P0 BRA `(.L_x_1396) ;  /* 0x0000004000000947 */ /* 0x000fca0003800000 */
[----:B-1----:R-:W1:Y:S04]  /*6d00*/  @!P6 LDS.128 R8, [R80+0x4800] ;  /* 0x004800005008e984 */ /* 0x002e680000000c00 */
[----:B------:R-:W2:Y:S04]  /*6d10*/  @!P1 LDS.128 R4, [R81+0x4800] ;  /* 0x0048000051049984 */ /* 0x000ea80000000c00 */
[----:B-1----:R1:W-:Y:S04]  /*6d20*/  @!P6 STG.E.128 [R62.64], R8 ;  /* 0x000000083e00e986 */ /* 0x0023e8000c101d08 */
[----:B--2---:R1:W-:Y:S02]  /*6d30*/  @!P1 STG.E.128 [R62.64+0x40], R4 ;  /* 0x000040043e009986 */ /* 0x0043e4000c101d08 */
.L_x_1396:
[----:B------:R-:W-:Y:S05]  /*6d40*/  BSYNC B2 ;  /* 0x0000000000027941 */ /* 0x000fea0003800000 */
.L_x_1379:
[----:B-12---:R-:W-:Y:S01]  /*6d50*/  IMAD R15, R33, -0x50, RZ ;  /* 0xffffffb0210f7824 */ /* 0x006fe200078e02ff */
[----:B------:R-:W-:Y:S01]  /*6d60*/  BSSY B0, `(.L_x_1407) ;  /* 0x000005e000007945 */ /* 0x000fe20003800000 */
[----:B------:R-:W-:Y:S02]  /*6d70*/  IMAD R2, R89, 0x50, RZ ;  /* 0x0000005059027824 */ /* 0x000fe400078e02ff */
[----:B-----5:R-:W-:Y:S02]  /*6d80*/  IMAD.IADD R4, R113, 0x1, R15 ;  /* 0x0000000171047824 */ /* 0x020fe400078e020f */
[----:B------:R-:W-:Y:S03]  /*6d90*/  IMAD.WIDE.U32 R16, R33, 0x50, RZ ;  /* 0x0000005021107825 */ /* 0x000fe600078e00ff */
[C---:B------:R-:W-:Y:S01]  /*6da0*/  ISETP.GE.AND P4, PT, R4.reuse, 0x11, PT ;  /* 0x000000110400780c */ /* 0x040fe20003f86270 */
[----:B------:R-:W-:Y:S01]  /*6db0*/  IMAD.IADD R17, R17, 0x1, R2 ;  /* 0x0000000111117824 */ /* 0x000fe200078e0202 */
[C---:B------:R-:W-:Y:S02]  /*6dc0*/  ISETP.GE.AND P3, PT, R4.reuse, 0x1, PT ;  /* 0x000000010400780c */ /* 0x040fe40003f66270 */
        /* <DEDUP_REMOVED lines=54> */
[----:B------:R-:W-:Y:S11]  /*7130*/  ISETP.NE.AND P5, PT, R133, RZ, PT ;  /* 0x000000ff8500720c */ /* 0x000ff60003fa5270 */
[----:B------:R-:W-:Y:S02]  /*7140*/  @!UPT UIADD3 URZ, URZ, URZ, URZ ;  /* 0x0000003f3f3ff290 */ /* 0x000fe4000fffe03f */
        /* <DEDUP_REMOVED lines=26> */
[----:B------:R-:W-:Y:S11]  /*72f0*/  ISETP.GE.AND P0, PT, R102, c[0x0][0x1d4], PT ;  /* 0x0000750066007a0c */ /* 0x000ff60003f06270 */
[----:B------:R-:W-:Y:S02]  /*7300*/  @!UPT UIADD3 URZ, URZ, URZ, URZ ;  /* 0x0000003f3f3ff290 */ /* 0x000fe4000fffe03f */
[----:B------:R-:W2:Y:S04]  /*7310*/  @!P0 LDS.128 R12, [R81] ;  /* 0x00000000510c8984 */ /* 0x000ea80000000c00 */
[----:B-1----:R1:W-:Y:S04]  /*7320*/  @!P1 STG.E.128 [R2.64], R16 ;  /* 0x0000001002009986 */ /* 0x0023e8000c101d08 */
[----:B--2---:R1:W-:Y:S02]  /*7330*/  @!P0 STG.E.128 [R2.64+0x40], R12 ;  /* 0x0000400c02008986 */ /* 0x0043e4000c101d08 */
.L_x_1408:
[----:B-1----:R-:W-:Y:S05]  /*7340*/  BSYNC B0 ;  /* 0x0000000000007941 */ /* 0x002fea0003800000 */
.L_x_1407:
[----:B------:R-:W-:Y:S01]  /*7350*/  ISETP.GE.AND P0, PT, R140, R7, PT ;  /* 0x000000078c00720c */ /* 0x000fe20003f06270 */
[----:B------:R-:W-:Y:S01]  /*7360*/  @!UPT UIADD3 URZ, URZ, URZ, URZ ;  /* 0x0000003f3f3ff290 */ /* 0x000fe2000fffe03f */
[----:B------:R-:W-:Y:S11]  /*7370*/  BSSY B0, `(.L_x_1409) ;  /* 0x0000013000007945 */ /* 0x000ff60003800000 */
        /* <DEDUP_REMOVED lines=13> */
[----:B------:R-:W-:Y:S11]  /*7450*/  ISETP.GE.AND P0, PT, R102, c[0x0][0x1d4], PT ;  /* 0x0000750066007a0c */ /* 0x000ff60003f06270 */
[----:B------:R-:W-:Y:S02]  /*7460*/  @!UPT UIADD3 URZ, URZ, URZ, URZ ;  /* 0x0000003f3f3ff290 */ /* 0x000fe4000fffe03f */
[----:B------:R-:W2:Y:S04]  /*7470*/  @!P0 LDS.128 R12, [R81+0x1000] ;  /* 0x00100000510c8984 */ /* 0x000ea80000000c00 */
[----:B-1----:R1:W-:Y:S04]  /*7480*/  @!P1 STG.E.128 [R2.64], R16 ;  /* 0x0000001002009986 */ /* 0x0023e8000c101d08 */
[----:B--2---:R1:W-:Y:S02]  /*7490*/  @!P0 STG.E.128 [R2.64+0x40], R12 ;  /* 0x0000400c02008986 */ /* 0x0043e4000c101d08 */
.L_x_1410:
[----:B------:R-:W-:Y:S05]  /*74a0*/  BSYNC B0 ;  /* 0x0000000000007941 */ /* 0x000fea0003800000 */
.L_x_1409:
[----:B------:R-:W-:Y:S01]  /*74b0*/  ISETP.GE.AND P0, PT, R141, R7, PT ;  /* 0x000000078d00720c */ /* 0x000fe20003f06270 */
[----:B------:R-:W-:Y:S01]  /*74c0*/  @!UPT UIADD3 URZ, URZ, URZ, URZ ;  /* 0x0000003f3f3ff290 */ /* 0x000fe2000fffe03f */
[----:B------:R-:W-:Y:S11]  /*74d0*/  BSSY B0, `(.L_x_1411) ;  /* 0x0000013000007945 */ /* 0x000ff60003800000 */
        /* <DEDUP_REMOVED lines=18> */
.L_x_1412:
[----:B------:R-:W-:Y:S05]  /*7600*/  BSYNC B0 ;  /* 0x0000000000007941 */ /* 0x000fea0003800000 */
.L_x_1411:
        /* <DEDUP_REMOVED lines=33> */
.L_x_1378:
[----:B-1----:R-:W2:Y:S01]  /*7820*/  LDL.LU R2, [R1+0x24] ;  /* 0x0000240001027983 */ /* 0x002ea20000300800 */
[----:B------:R-:W-:-:S03]  /*7830*/  IMAD.MOV.U32 R0, RZ, RZ, c[0x0][0x2c4] ;  /* 0x0000b100ff007624 */ /* 0x000fc600078e00ff */
[----:B------:R-:W3:Y:S02]  /*7840*/  LDL R16, [R1+0x44] ;  /* 0x0000440001107983 */ /* 0x000ee40000100800 */
[----:B------:R-:W-:Y:S01]  /*7850*/  ISETP.NE.AND P3, PT, R0, 0x1, PT ;  /* 0x000000010000780c */ /* 0x000fe20003f65270 */
[----:B------:R-:W-:Y:S01]  /*7860*/  BSSY B0, `(.L_x_1414) ;  /* 0x000002c000007945 */ /* 0x000fe20003800000 */
[----:B------:R-:W-:Y:S01]  /*7870*/  IMAD.IADD R10, R160, 0x1, R161 ;  /* 0x00000001a00a7824 */ /* 0x000fe200078e02a1 */
[----:B--2---:R-:W-:-:S10]  /*7880*/  LOP3.LUT R2, R2, 0xfffffffd, RZ, 0xc0, !PT ;  /* 0xfffffffd02027812 */ /* 0x004fd400078ec0ff */
[----:B------:R-:W-:Y:S02]  /*7890*/  @P3 LOP3.LUT R2, R2, 0x2, RZ, 0xfc, !PT ;  /* 0x0000000202023812 */ /* 0x000fe400078efcff */
[----:B---3--:R-:W-:-:S03]  /*78a0*/  IADD3 R0, R16, 0x7f, RZ ;  /* 0x0000007f10007810 */ /* 0x008fc60007ffe0ff */
[----:B------:R1:W-:Y:S02]  /*78b0*/  STL [R1+0x24], R2 ;  /* 0x0000240201007387 */ /* 0x0003e40000100800 */
[----:B-1----:R-:W-:-:S05]  /*78c0*/  @P3 IMAD.HI.U32 R2, R0, c[0x0][0x2c8], RZ ;  /* 0x0000b20000023a27 */ /* 0x002fca00078e00ff */
[----:B------:R-:W-:-:S05]  /*78d0*/  @P3 SHF.R.U32.HI R0, RZ, c[0x0][0x2cc], R2 ;  /* 0x0000b300ff003a19 */ /* 0x000fca0000011602 */
[----:B------:R-:W-:-:S04]  /*78e0*/  IMAD.IADD R0, R172, 0x1, R0 ;  /* 0x00000001ac007824 */ /* 0x000fc800078e0200 */
[----:B------:R-:W-:-:S05]  /*78f0*/  IMAD.HI R0, R0, 0x66666667, RZ ;  /* 0x6666666700007827 */ /* 0x000fca00078e02ff */
[----:B------:R-:W-:-:S04]  /*7900*/  SHF.R.U32.HI R2, RZ, 0x1f, R0 ;  /* 0x0000001fff027819 */ /* 0x000fc80000011600 */
[----:B------:R-:W-:-:S04]  /*7910*/  LEA.HI.SX32 R0, R0, R2, 0x1b ;  /* 0x0000000200007211 */ /* 0x000fc800078fdaff */
[----:B------:R-:W-:-:S04]  /*7920*/  IMNMX R6, R171, R0, PT ;  /* 0x00000000ab067217 */ /* 0x000fc80003800200 */
[----:B------:R-:W-:Y:S01]  /*7930*/  ISETP.GE.AND P0, PT, R6, 0x1, PT ;  /* 0x000000010600780c */ /* 0x000fe20003f06270 */
[----:B------:R-:W-:-:S12]  /*7940*/  IMAD.MOV.U32 R0, RZ, RZ, RZ ;  /* 0x000000ffff007224 */ /* 0x000fd800078e00ff */
        /* <DEDUP_REMOVED lines=29> */
.L_x_1415:
[----:B------:R-:W-:Y:S05]  /*7b20*/  BSYNC B0 ;  /* 0x0000000000007941 */ /* 0x000fea0003800000 */
.L_x_1414:
        /* <DEDUP_REMOVED lines=48> */
[----:B------:R-:W-:-:S04]  /*7e30*/  LEA R0, R165, R139, 0x4 ;  /* 0x0000008ba5007211 */ /* 0x000fc800078e20ff */
[----:B------:R-:W-:-:S05]  /*7e40*/  IADD3 R12, R0, R16, RZ ;  /* 0x00000010000c7210 */ /* 0x000fca0007ffe0ff */
[----:B------:R-:W-:-:S04]  /*7e50*/  @P3 IMAD.HI.U32 R5, R12, c[0x0][0x2c8], RZ ;  /* 0x0000b2000c053a27 */ /* 0x000fc800078e00ff */
[----:B-12---:R-:W-:-:S05]  /*7e60*/  @P1 IMAD.WIDE R2, R17, R2, c[0x0][0x340] ;  /* 0x0000d00011021625 */ /* 0x006fca00078e0202 */
[----:B------:R1:W2:Y:S01]  /*7e70*/  @P1 LDG.E R13, [R2.64] ;  /* 0x00000008020d1981 */ /* 0x0002a2000c1e1900 */
[----:B------:R-:W-:Y:S01]  /*7e80*/  IMAD.MOV.U32 R0, RZ, RZ, R12 ;  /* 0x000000ffff007224 */ /* 0x000fe200078e000c */
[----:B------:R-:W-:Y:S02]  /*7e90*/  @P3 SHF.R.U32.HI R0, RZ, c[0x0][0x2cc], R5 ;  /* 0x0000b300ff003a19 */ /* 0x000fe40000011605 */
[----:B------:R-:W-:Y:S02]  /*7ea0*/  MOV R6, R134 ;  /* 0x0000008600067202 */ /* 0x000fe40000000f00 */
[----:B------:R-:W-:Y:S02]  /*7eb0*/  MOV R7, R135 ;  /* 0x0000008700077202 */ /* 0x000fe40000000f00 */
[----:B-1----:R-:W-:Y:S02]  /*7ec0*/  SHF.R.S32.HI R3, RZ, 0x1f, R159 ;  /* 0x0000001fff037819 */ /* 0x002fe4000001149f */
[----:B------:R-:W-:-:S03]  /*7ed0*/  IADD3 R2, P0, R139, R10, RZ ;  /* 0x0000000a8b027210 */ /* 0x000fc60007f1e0ff */
[----:B------:R-:W-:Y:S01]  /*7ee0*/  IMAD R4, R3, c[0x0][0x178], RZ ;  /* 0x00005e0003047a24 */ /* 0x000fe200078e02ff */
[----:B------:R-:W-:-:S03]  /*7ef0*/  LEA.HI.X.SX32 R3, R10, R188, 0x1, P0 ;  /* 0x000000bc0a037211 */ /* 0x000fc600000f0eff */
[C---:B------:R-:W-:Y:S02]  /*7f00*/  IMAD R8, R159.reuse, c[0x0][0x17c], R4 ;  /* 0x00005f009f087a24 */ /* 0x040fe400078e0204 */
[----:B------:R-:W-:Y:S01]  /*7f10*/  IMAD.WIDE.U32 R4, R159, c[0x0][0x178], RZ ;  /* 0x00005e009f047a25 */ /* 0x000fe200078e00ff */
[----:B------:R-:W-:-:S03]  /*7f20*/  ISETP.NE.U32.AND P0, PT, RZ, c[0x0][0x348], PT ;  /* 0x0000d200ff007a0c */ /* 0x000fc60003f05070 */
[C---:B------:R-:W-:Y:S02]  /*7f30*/  IMAD R15, R3.reuse, c[0x0][0x1e0], RZ ;  /* 0x00007800030f7a24 */ /* 0x040fe400078e02ff */
[----:B------:R-:W-:Y:S02]  /*7f40*/  IMAD R14, R3, c[0x0][0x208], RZ ;  /* 0x00008200030e7a24 */ /* 0x000fe400078e02ff */
[----:B------:R-:W-:Y:S01]  /*7f50*/  IMAD.IADD R3, R5, 0x1, R8 ;  /* 0x0000000105037824 */ /* 0x000fe200078e0208 */
[----:B------:R-:W-:Y:S01]  /*7f60*/  ISETP.NE.AND.EX P0, PT, RZ, c[0x0][0x34c], PT, P0 ;  /* 0x0000d300ff007a0c */ /* 0x000fe20003f05300 */
[----:B------:R-:W-:-:S04]  /*7f70*/  IMAD.WIDE.U32 R10, R2, c[0x0][0x1e0], R6 ;  /* 0x00007800020a7a25 */ /* 0x000fc800078e0006 */
[----:B------:R-:W-:-:S04]  /*7f80*/  IMAD.WIDE.U32 R8, R2, c[0x0][0x208], R6 ;  /* 0x0000820002087a25 */ /* 0x000fc800078e0006 */
[C---:B------:R-:W-:Y:S02]  /*7f90*/  IMAD R6, R2.reuse, c[0x0][0x1e4], R15 ;  /* 0x0000790002067a24 */ /* 0x040fe400078e020f */
[----:B------:R-:W-:Y:S01]  /*7fa0*/  IMAD R5, R2, c[0x0][0x20c], R14 ;  /* 0x0000830002057a24 */ /* 0x000fe200078e020e */
[----:B------:R-:W-:Y:S02]  /*7fb0*/  MOV R2, R4 ;  /* 0x0000000400027202 */ /* 0x000fe40000000f00 */
[----:B------:R-:W-:Y:S01]  /*7fc0*/  SEL R4, R138, RZ, !P0 ;  /* 0x000000ff8a047207 */ /* 0x000fe20004000000 */
[----:B------:R-:W-:Y:S02]  /*7fd0*/  IMAD.IADD R5, R9, 0x1, R5 ;  /* 0x0000000109057824 */ /* 0x000fe400078e0205 */
[----:B---3--:R-:W-:Y:S01]  /*7fe0*/  IMAD.WIDE.U32 R2, R18, c[0x0][0x1b8], R2 ;  /* 0x00006e0012027a25 */ /* 0x008fe200078e0002 */
[----:B------:R-:W-:Y:S02]  /*7ff0*/  IADD3 R7, R11, R6, RZ ;  /* 0x000000060b077210 */ /* 0x000fe40007ffe0ff */
[----:B------:R-:W-:Y:S01]  /*8000*/  SEL R9, R17, RZ, !P0 ;  /* 0x000000ff11097207 */ /* 0x000fe20004000000 */
[----:B------:R-:W-:Y:S01]  /*8010*/  IMAD R11, R4, c[0x0][0x1c0], RZ ;  /* 0x00007000040b7a24 */ /* 0x000fe200078e02ff */
[----:B------:R-:W-:Y:S01]  /*8020*/  MOV R6, R10 ;  /* 0x0000000a00067202 */ /* 0x000fe20000000f00 */
[----:B------:R-:W-:Y:S01]  /*8030*/  IMAD R3, R18, c[0x0][0x1bc], R3 ;  /* 0x00006f0012037a24 */ /* 0x000fe200078e0203 */
[----:B------:R-:W-:Y:S01]  /*8040*/  MOV R4, R8 ;  /* 0x0000000800047202 */ /* 0x000fe20000000f00 */
[----:B------:R-:W-:-:S02]  /*8050*/  IMAD R14, R9, c[0x0][0x1c4], R11 ;  /* 0x00007100090e7a24 */ /* 0x000fc400078e020b */
[----:B------:R-:W-:Y:S01]  /*8060*/  IMAD.WIDE.U32 R8, R9, c[0x0][0x1c0], R2 ;  /* 0x0000700009087a25 */ /* 0x000fe200078e0002 */
[----:B------:R-:W-:-:S03]  /*8070*/  SHF.R.S32.HI R11, RZ, 0x1f, R0 ;  /* 0x0000001fff0b7819 */ /* 0x000fc60000011400 */
[----:B------:R-:W-:-:S04]  /*8080*/  IMAD.WIDE.U32 R2, R18, c[0x0][0x1e8], R6 ;  /* 0x00007a0012027a25 */ /* 0x000fc800078e0006 */
[----:B------:R-:W-:Y:S02]  /*8090*/  IMAD.MOV R10, RZ, RZ, -R0 ;  /* 0x000000ffff0a7224 */ /* 0x000fe400078e0a00 */
[C---:B------:R-:W-:Y:S01]  /*80a0*/  IMAD.WIDE.U32 R6, R18.reuse, c[0x0][0x210], R4 ;  /* 0x0000840012067a25 */ /* 0x040fe200078e0004 */
[----:B------:R-:W-:Y:S02]  /*80b0*/  MOV R4, R2 ;  /* 0x0000000200047202 */ /* 0x000fe40000000f00 */
[----:B------:R-:W-:Y:S01]  /*80c0*/  MOV R2, R8 ;  /* 0x0000000800027202 */ /* 0x000fe20000000f00 */
[----:B------:R-:W-:Y:S01]  /*80d0*/  IMAD R5, R18, c[0x0][0x1ec], R3 ;  /* 0x00007b0012057a24 */ /* 0x000fe200078e0203 */
[----:B------:R-:W-:Y:S01]  /*80e0*/  IADD3 R3, R9, R14, RZ ;  /* 0x0000000e09037210 */ /* 0x000fe20007ffe0ff */
[----:B------:R-:W-:Y:S02]  /*80f0*/  IMAD R10, R10, c[0x0][0x2c4], R12 ;  /* 0x0000b1000a0a7a24 */ /* 0x000fe400078e020c */
[----:B------:R-:W-:Y:S01]  /*8100*/  IMAD R11, R11, c[0x0][0x1b0], RZ ;  /* 0x00006c000b0b7a24 */ /* 0x000fe200078e02ff */
[----:B------:R-:W-:Y:S01]  /*8110*/  ISETP.NE.U32.AND P0, PT, RZ, c[0x0][0x350], PT ;  /* 0x0000d400ff007a0c */ /* 0x000fe20003f05070 */
[----:B------:R-:W-:-:S02]  /*8120*/  IMAD R9, R18, c[0x0][0x214], R7 ;  /* 0x0000850012097a24 */ /* 0x000fc400078e0207 */
[C---:B------:R-:W-:Y:S02]  /*8130*/  IMAD R7, R0.reuse, c[0x0][0x1b4], R11 ;  /* 0x00006d0000077a24 */ /* 0x040fe400078e020b */
[----:B------:R-:W-:Y:S01]  /*8140*/  IMAD.WIDE.U32 R2, R0, c[0x0][0x1b0], R2 ;  /* 0x00006c0000027a25 */ /* 0x000fe200078e0002 */
[----:B------:R-:W-:-:S03]  /*8150*/  ISETP.NE.AND.EX P0, PT, RZ, c[0x0][0x354], PT, P0 ;  /* 0x0000d500ff007a0c */ /* 0x000fc60003f05300 */
[----:B------:R-:W-:Y:S01]  /*8160*/  IMAD.MOV.U32 R8, RZ, RZ, R6 ;  /* 0x000000ffff087224 */ /* 0x000fe200078e0006 */
[----:B------:R-:W-:Y:S02]  /*8170*/  SHF.R.S32.HI R6, RZ, 0x1f, R10 ;  /* 0x0000001fff067819 */ /* 0x000fe4000001140a */
[----:B------:R-:W-:-:S03]  /*8180*/  IADD3 R3, R3, R7, RZ ;  /* 0x0000000703037210 */ /* 0x000fc60007ffe0ff */
[----:B------:R-:W-:Y:S02]  /*8190*/  IMAD R7, R6, c[0x0][0x1a8], RZ ;  /* 0x00006a0006077a24 */ /* 0x000fe400078e02ff */
[----:B------:R-:W-:-:S04]  /*81a0*/  IMAD.WIDE.U32 R2, R10, c[0x0][0x1a8], R2 ;  /* 0x00006a000a027a25 */ /* 0x000fc800078e0002 */
[----:B------:R-:W-:-:S04]  /*81b0*/  IMAD R7, R10, c[0x0][0x1ac], R7 ;  /* 0x00006b000a077a24 */ /* 0x000fc800078e0207 */
[----:B------:R-:W-:Y:S01]  /*81c0*/  IMAD.IADD R3, R3, 0x1, R7 ;  /* 0x0000000103037824 */ /* 0x000fe200078e0207 */
[----:B------:R-:W-:Y:S02]  /*81d0*/  ISETP.GE.AND P2, PT, R134, c[0x0][0x198], PT ;  /* 0x0000660086007a0c */ /* 0x000fe40003f46270 */
[----:B------:R-:W-:Y:S02]  /*81e0*/  IADD3 R116, R246, -0x1, RZ ;  /* 0xfffffffff6747810 */ /* 0x000fe40007ffe0ff */
[----:B--2---:R-:W-:Y:S02]  /*81f0*/  @P1 SHF.R.S32.HI R0, RZ, 0x1f, R13 ;  /* 0x0000001fff001819 */ /* 0x004fe4000001140d */
[----:B------:R-:W-:Y:S02]  /*8200*/  @!P1 MOV R0, R138 ;  /* 0x0000008a00009202 */ /* 0x000fe40000000f00 */
[----:B------:R-:W-:Y:S02]  /*8210*/  @!P1 MOV R13, R17 ;  /* 0x00000011000d9202 */ /* 0x000fe40000000f00 */
[----:B------:R-:W-:-:S02]  /*8220*/  SEL R6, R0, RZ, !P0 ;  /* 0x000000ff00067207 */ /* 0x000fc40004000000 */
[----:B------:R-:W-:-:S03]  /*8230*/  SEL R0, R13, RZ, !P0 ;  /* 0x000000ff0d007207 */ /* 0x000fc60004000000 */
[C---:B------:R-:W-:Y:S02]  /*8240*/  IMAD R11, R6.reuse, c[0x0][0x1f0], RZ ;  /* 0x00007c00060b7a24 */ /* 0x040fe400078e02ff */
[----:B------:R-:W-:Y:S02]  /*8250*/  IMAD R10, R6, c[0x0][0x218], RZ ;  /* 0x00008600060a7a24 */ /* 0x000fe400078e02ff */
[----:B------:R-:W-:Y:S01]  /*8260*/  IMAD.WIDE.U32 R14, R0, c[0x0][0x1f0], R4 ;  /* 0x00007c00000e7a25 */ /* 0x000fe200078e0004 */
[----:B------:R-:W-:-:S03]  /*8270*/  LEA R6, P0, R2, c[0x0][0x160], 0x1 ;  /* 0x0000580002067a11 */ /* 0x000fc600078008ff */
        /* <DEDUP_REMOVED lines=13> */
.L_x_1561:
[----:B------:R-:W-:Y:S05]  /*8350*/  BRA.DIV ~URZ, `(.L_x_1418) ;  /* 0x000165027f007947 */ /* 0x000fea000b800000 */
[----:B-1----:R1:W4:Y:S02]  /*8360*/  SHFL.IDX PT, R2, R6, RZ, 0x181f ;  /* 0x00181fff06027589 */ /* 0x00232400000e0000 */
.L_x_1562:
        /* <DEDUP_REMOVED lines=11> */
.L_x_1420:
[----:B------:R-:W-:Y:S05]  /*8420*/  BSYNC B0 ;  /* 0x0000000000007941 */ /* 0x000fea0003800000 */
.L_x_1419:
[----:B------:R-:W-:Y:S05]  /*8430*/  BRA.DIV ~URZ, `(.L_x_1421) ;  /* 0x000164927f007947 */ /* 0x000fea000b800000 */
[----:B---3--:R3:W1:Y:S04]  /*8440*/  SHFL.IDX PT, R7, R5, 0x1, 0x181f ;  /* 0x00381f0005077f89 */ /* 0x00866800000e0000 */
[----:B--2-4-:R3:W2:Y:S02]  /*8450*/  SHFL.IDX PT, R2, R6, 0x1, 0x181f ;  /* 0x00381f0006027f89 */ /* 0x0146a400000e0000 */
.L_x_1563:
        /* <DEDUP_REMOVED lines=10> */
.L_x_1423:
[----:B------:R-:W-:Y:S05]  /*8500*/  BSYNC B0 ;  /* 0x0000000000007941 */ /* 0x000fea0003800000 */
.L_x_1422:
[----:B------:R-:W-:Y:S05]  /*8510*/  BRA.DIV ~URZ, `(.L_x_1424) ;  /* 0x000164827f007947 */ /* 0x000fea000b800000 */
[----:B-1----:R1:W4:Y:S02]  /*8520*/  SHFL.IDX PT, R7, R5, 0x2, 0x181f ;  /* 0x00581f0005077f89 */ /* 0x00232400000e0000 */
.L_x_1564:
[----:B------:R-:W-:Y:S05]  /*8530*/  BRA.DIV ~URZ, `(.L_x_1425) ;  /* 0x000164d27f007947 */ /* 0x000fea000b800000 */
[----:B--2---:R2:W1:Y:S02]  /*8540*/  SHFL.IDX PT, R2, R6, 0x2, 0x181f ;  /* 0x00581f0006027f89 */ /* 0x00446400000e0000 */
.L_x_1565:
        /* <DEDUP_REMOVED lines=10> */
.L_x_1427:
[----:B------:R-:W-:Y:S05]  /*85f0*/  BSYNC B0 ;  /* 0x0000000000007941 */ /* 0x000fea0003800000 */
.L_x_1426:
[----:B------:R-:W-:Y:S05]  /*8600*/  BRA.DIV ~URZ, `(.L_x_1428) ;  /* 0x000164727f007947 */ /* 0x000fea000b800000 */
[----:B----4-:R4:W2:Y:S04]  /*8610*/  SHFL.IDX PT, R7, R5, 0x3, 0x181f ;  /* 0x00781f0005077f89 */ /* 0x0108a800000e0000 */
[----:B-1----:R4:W1:Y:S02]  /*8620*/  SHFL.IDX PT, R2, R6, 0x3, 0x181f ;  /* 0x00781f0006027f89 */ /* 0x00286400000e0000 */
.L_x_1566:
        /* <DEDUP_REMOVED lines=10> */
.L_x_1430:
[----:B------:R-:W-:Y:S05]  /*86d0*/  BSYNC B0 ;  /* 0x0000000000007941 */ /* 0x000fea0003800000 */
.L_x_1429:
[----:B------:R-:W-:Y:S05]  /*86e0*/  BRA.DIV ~URZ, `(.L_x_1431) ;  /* 0x000164627f007947 */ /* 0x000fea000b800000 */
[----:B--2---:R2:W3:Y:S02]  /*86f0*/  SHFL.IDX PT, R7, R5, 0x4, 0x181f ;  /* 0x00981f0005077f89 */ /* 0x0044e400000e0000 */
.L_x_1567:
[----:B------:R-:W-:Y:S05]  /*8700*/  BRA.DIV ~URZ, `(.L_x_1432) ;  /* 0x000164b27f007947 */ /* 0x000fea000b800000 */
[----:B-1----:R1:W2:Y:S02]  /*8710*/  SHFL.IDX PT, R2, R6, 0x4, 0x181f ;  /* 0x00981f0006027f89 */ /* 0x0022a400000e0000 */
.L_x_1568:
        /* <DEDUP_REMOVED lines=10> */
.L_x_1434:
[----:B------:R-:W-:Y:S05]  /*87c0*/  BSYNC B0 ;  /* 0x0000000000007941 */ /* 0x000fea0003800000 */
.L_x_1433:
[----:B------:R-:W-:Y:S05]  /*87d0*/  BRA.DIV ~URZ, `(.L_x_1435) ;  /* 0x000164527f007947 */ /* 0x000fea000b800000 */
[----:B---3--:R3:W1:Y:S04]  /*87e0*/  SHFL.IDX PT, R7, R5, 0x5, 0x181f ;  /* 0x00b81f0005077f89 */ /* 0x00866800000e0000 */
[----:B--2---:R3:W2:Y:S02]  /*87f0*/  SHFL.IDX PT, R2, R6, 0x5, 0x181f ;  /* 0x00b81f0006027f89 */ /* 0x0046a400000e0000 */
.L_x_1569:
        /* <DEDUP_REMOVED lines=10> */
.L_x_1437:
[----:B------:R-:W-:Y:S05]  /*88a0*/  BSYNC B0 ;  /* 0x0000000000007941 */ /* 0x000fea0003800000 */
.L_x_1436:
[----:B------:R-:W-:Y:S05]  /*88b0*/  BRA.DIV ~URZ, `(.L_x_1438) ;  /* 0x000164427f007947 */ /* 0x000fea000b800000 */
[----:B-1----:R1:W3:Y:S02]  /*88c0*/  SHFL.IDX PT, R7, R5, 0x6, 0x181f ;  /* 0x00d81f0005077f89 */ /* 0x0022e400000e0000 */
.L_x_1570:
[----:B------:R-:W-:Y:S05]  /*88d0*/  BRA.DIV ~URZ, `(.L_x_1439) ;  /* 0x000164927f007947 */ /* 0x000fea000b800000 */
[----:B--2---:R2:W1:Y:S02]  /*88e0*/  SHFL.IDX PT, R2, R6, 0x6, 0x181f ;  /* 0x00d81f0006027f89 */ /* 0x00446400000e0000 */
.L_x_1571:
        /* <DEDUP_REMOVED lines=10> */
.L_x_1441:
[----:B------:R-:W-:Y:S05]  /*8990*/  BSYNC B0 ;  /* 0x0000000000007941 */ /* 0x000fea0003800000 */
.L_x_1440:
[----:B------:R-:W-:Y:S05]  /*89a0*/  BRA.DIV ~URZ, `(.L_x_1442) ;  /* 0x000164327f007947 */ /* 0x000fea000b800000 */
[----:B-1-34-:R-:W1:Y:S04]  /*89b0*/  SHFL.IDX PT, R5, R5, 0x7, 0x181f ;  /* 0x00f81f0005057f89 */ /* 0x01ae6800000e0000 */
[----:B------:R3:W4:Y:S02]  /*89c0*/  SHFL.IDX PT, R3, R6, 0x7, 0x181f ;  /* 0x00f81f0006037f89 */ /* 0x00072400000e0000 */
.L_x_1572:
[----:B--2---:R-:W2:Y:S01]  /*89d0*/  LDL.LU R148, [R1+0x24] ;  /* 0x0000240001947983 */ /* 0x004ea20000300800 */
[----:B------:R-:W-:Y:S02]  /*89e0*/  ISETP.GE.AND P5, PT, R134, c[0x0][0x1d4], PT ;  /* 0x0000750086007a0c */ /* 0x000fe40003fa6270 */
[----:B------:R-:W-:-:S04]  /*89f0*/  IADD3 R2, R4, 0x70, RZ ;  /* 0x0000007004027810 */ /* 0x000fc80007ffe0ff */
        /* <DEDUP_REMOVED lines=8> */
[----:B------:R-:W-:Y:S01]  /*8a80*/  WARPSYNC 0xffffffff ;  /* 0xffffffff00007948 */ /* 0x000fe20003800000 */
[----:B--2---:R-:W-:-:S04]  /*8a90*/  LOP3.LUT R148, R148, 0xfffffffe, RZ, 0xc0, !PT ;  /* 0xfffffffe94947812 */ /* 0x004fc800078ec0ff */
[----:B------:R-:W-:-:S05]  /*8aa0*/  @P5 LOP3.LUT R148, R148, 0x1, RZ, 0xfc, !PT ;  /* 0x0000000194945812 */ /* 0x000fca00078efcff */
[----:B------:R1:W-:Y:S02]  /*8ab0*/  STL [R1+0x24], R148 ;  /* 0x0000249401007387 */ /* 0x0003e40000100800 */
[----:B------:R-:W2:Y:S04]  /*8ac0*/  LDL R250, [R1+0xc] ;  /* 0x00000c0001fa7983 */ /* 0x000ea80000100800 */
[----:B------:R-:W4:Y:S04]  /*8ad0*/  LDL R8, [R1+0x3c] ;  /* 0x00003c0001087983 */ /* 0x000f280000100800 */
        /* <DEDUP_REMOVED lines=8> */
[----:B------:R-:W-:Y:S01]  /*8b60*/  IMAD.MOV.U32 R145, RZ, RZ, c[0x0][0x1e4] ;  /* 0x00007900ff917624 */ /* 0x000fe200078e00ff */
[----:B------:R-:W-:Y:S01]  /*8b70*/  BSSY B0, `(.L_x_1443) ;  /* 0x000002d000007945 */ /* 0x000fe20003800000 */
[----:B------:R-:W-:Y:S01]  /*8b80*/  BAR.SYNC.DEFER_BLOCKING 0x0 ;  /* 0x0000000000007b1d */ /* 0x000fe20000010000 */
[----:B--2---:R-:W-:-:S04]  /*8b90*/  IADD3 R61, R142, R250, -R139 ;  /* 0x000000fa8e3d7210 */ /* 0x004fc80007ffe88b */
[C---:B------:R-:W-:Y:S01]  /*8ba0*/  ISETP.GE.AND P3, PT, R61.reuse, 0x1, PT ;  /* 0x000000013d00780c */ /* 0x040fe20003f66270 */
[----:B----4-:R-:W-:Y:S01]  /*8bb0*/  IMAD.MOV.U32 R147, RZ, RZ, R8 ;  /* 0x000000ffff937224 */ /* 0x010fe200078e0008 */
[----:B------:R-:W-:Y:S01]  /*8bc0*/  ISETP.GE.AND P2, PT, R61, 0x11, PT ;  /* 0x000000113d00780c */ /* 0x000fe20003f46270 */
[----:B---3--:R-:W-:-:S04]  /*8bd0*/  IMAD.MOV.U32 R146, RZ, RZ, R6 ;  /* 0x000000ffff927224 */ /* 0x008fc800078e0006 */
[----:B------:R-:W-:-:S04]  /*8be0*/  IMAD.WIDE.U32 R4, R2, 0x50, R146 ;  /* 0x0000005002047825 */ /* 0x000fc800078e0092 */
[----:B------:R-:W-:Y:S02]  /*8bf0*/  IMAD R2, R3, 0x50, RZ ;  /* 0x0000005003027824 */ /* 0x000fe400078e02ff */
[----:B------:R-:W-:Y:S01]  /*8c00*/  IMAD.MOV.U32 R139, RZ, RZ, c[0x0][0x1e0] ;  /* 0x00007800ff8b7624 */ /* 0x000fe200078e00ff */
[----:B------:R-:W-:Y:S01]  /*8c10*/  ISETP.GE.AND P1, PT, R61, 0x21, PT ;  /* 0x000000213d00780c */ /* 0x000fe20003f26270 */
[----:B------:R-:W-:Y:S01]  /*8c20*/  IMAD.IADD R3, R5, 0x1, R2 ;  /* 0x0000000105037824 */ /* 0x000fe200078e0202 */
[C---:B------:R-:W-:Y:S02]  /*8c30*/  @P3 LEA R8, P0, R4.reuse, c[0x0][0x1c8], 0x1 ;  /* 0x0000720004083a11 */ /* 0x040fe400078008ff */
[----:B------:R-:W-:Y:S02]  /*8c40*/  @P2 LEA R2, P4, R139, R4, 0x4 ;  /* 0x000000048b022211 */ /* 0x000fe400078820ff */
[----:B------:R-:W-:Y:S02]  /*8c50*/  @P3 LEA.HI.X R9, R4, c[0x0][0x1cc], R3, 0x1, P0 ;  /* 0x0000730004093a11 */ /* 0x000fe400000f0c03 */
[----:B------:R-:W-:-:S02]  /*8c60*/  ISETP.GE.AND P0, PT, R61, 0x31, PT ;  /* 0x000000313d00780c */ /* 0x000fc40003f06270 */
[C---:B------:R-:W-:Y:S01]  /*8c70*/  @P2 LEA.HI.X R6, R139.reuse, R3, R145, 0x4, P4 ;  /* 0x000000038b062211 */ /* 0x040fe200020f2491 */
[----:B------:R-:W-:Y:S01]  /*8c80*/  IMAD.WIDE.U32 R14, R139, 0x20, RZ ;  /* 0x000000208b0e7825 */ /* 0x000fe200078e00ff */
[C---:B------:R-:W-:Y:S01]  /*8c90*/  @P2 LEA R12, P4, R2.reuse, c[0x0][0x1c8], 0x1 ;  /* 0x00007200020c2a11 */ /* 0x040fe200078808ff */
[----:B------:R-:W-:Y:S01]  /*8ca0*/  @!PT LDS RZ, [RZ] ;  /* 0x00000000fffff984 */ /* 0x000fe20000000800 */
[----:B------:R-:W-:Y:S01]  /*8cb0*/  @!PT LDS RZ, [RZ] ;  /* 0x00000000fffff984 */ /* 0x000fe20000000800 */
[----:B------:R-:W-:Y:S01]  /*8cc0*/  @!PT LDS RZ, [RZ] ;  /* 0x00000000fffff984 */ /* 0x000fe20000000800 */
[----:B------:R1:W-:Y:S03]  /*8cd0*/  @P3 LDGSTS.E.BYPASS.LTC128B.128 [R218+0x2900], [R8.64], !P5 ;  /* 0x0290000008da3fae */ /* 0x0003e6000e901d48 */
[----:B------:R-:W-:Y:S01]  /*8ce0*/  @P2 LEA.HI.X R13, R2, c[0x0][0x1cc], R6, 0x1, P4 ;  /* 0x00007300020d2a11 */ /* 0x000fe200020f0c06 */
[----:B------:R-:W-:Y:S01]  /*8cf0*/  IMAD.SHL.U32 R2, R145, 0x20, RZ ;  /* 0x0000002091027824 */ /* 0x000fe200078e00ff */
[----:B------:R-:W-:-:S03]  /*8d00*/  @P1 IADD3 R11, P4, R4, R14, RZ ;  /* 0x0000000e040b1210 */ /* 0x000fc60007f9e0ff */
[----:B------:R2:W-:Y:S01]  /*8d10*/  @P2 LDGSTS.E.BYPASS.LTC128B.128 [R218+0x3100], [R12.64], !P5 ;  /* 0x031000000cda2fae */ /* 0x0005e2000e901d48 */
[----:B------:R-:W-:Y:S01]  /*8d20*/  @P1 IADD3.X R14, R3, R15, R2, P4, !PT ;  /* 0x0000000f030e1210 */ /* 0x000fe200027fe402 */
[----:B------:R-:W-:Y:S02]  /*8d30*/  @P0 IMAD.MOV.U32 R2, RZ, RZ, R4 ;  /* 0x000000ffff020224 */ /* 0x000fe400078e0004 */
[----:B------:R-:W-:Y:S02]  /*8d40*/  @P0 IMAD R15, R145, 0x30, RZ ;  /* 0x00000030910f0824 */ /* 0x000fe400078e02ff */
[----:B------:R-:W-:Y:S01]  /*8d50*/  @P0 IMAD.WIDE.U32 R6, R139, 0x30, R2 ;  /* 0x000000308b060825 */ /* 0x000fe200078e0002 */
[----:B------:R-:W-:-:S03]  /*8d60*/  @P1 LEA R10, P4, R11, c[0x0][0x1c8], 0x1 ;  /* 0x000072000b0a1a11 */ /* 0x000fc600078808ff */
[----:B------:R-:W-:Y:S01]  /*8d70*/  @P0 IMAD.IADD R7, R7, 0x1, R15 ;  /* 0x0000000107070824 */ /* 0x000fe200078e020f */
[----:B------:R-:W-:-:S05]  /*8d80*/  @P1 LEA.HI.X R11, R11, c[0x0][0x1cc], R14, 0x1, P4 ;  /* 0x000073000b0b1a11 */ /* 0x000fca00020f0c0e */
[----:B------:R2:W-:Y:S01]  /*8d90*/  @P1 LDGSTS.E.BYPASS.LTC128B.128 [R218+0x3900], [R10.64], !P5 ;  /* 0x039000000ada1fae */ /* 0x0005e2000e901d48 */
[----:B-1----:R-:W-:-:S04]  /*8da0*/  @P0 LEA R8, P3, R6, c[0x0][0x1c8], 0x1 ;  /* 0x0000720006080a11 */ /* 0x002fc800078608ff */
        /* <DEDUP_REMOVED lines=9> */
.L_x_1444:
[----:B------:R-:W-:Y:S05]  /*8e40*/  BSYNC B0 ;  /* 0x0000000000007941 */ /* 0x000fea0003800000 */
.L_x_1443:
[----:B------:R3:W5:Y:S01]  /*8e50*/  LDL R248, [R1+0x44] ;  /* 0x0000440001f87983 */ /* 0x0007620000100800 */
[----:B------:R-:W-:Y:S01]  /*8e60*/  ISETP.LT.AND P0, PT, RZ, c[0x0][0x27c], PT ;  /* 0x00009f00ff007a0c */ /* 0x000fe20003f01270 */
[----:B------:R-:W-:Y:S02]  /*8e70*/  IMAD.MOV.U32 R252, RZ, RZ, c[0x0][0x2c4] ;  /* 0x0000b100fffc7624 */ /* 0x000fe400078e00ff */
[----:B------:R-:W0:Y:S03]  /*8e80*/  LDGDEPBAR ;  /* 0x00000000000079af */ /* 0x000e260000000000 */
[----:B------:R-:W-:-:S07]  /*8e90*/  ISETP.NE.AND P6, PT, R252, 0x1, PT ;  /* 0x00000001fc00780c */ /* 0x000fce0003fc5270 */
[----:B------:R-:W-:Y:S05]  /*8ea0*/  @P0 BRA `(.L_x_1445) ;  /* 0x0000002000000947 */ /* 0x000fea0003800000 */
[----:B------:R-:W-:-:S04]  /*8eb0*/  DEPBAR.LE SB0, 0x1 ;  /* 0x000080400000791a */ /* 0x000fc80000000000 */
[----:B------:R-:W-:Y:S05]  /*8ec0*/  BRA `(.L_x_1446) ;  /* 0x00004bd000007947 */ /* 0x000fea0003800000 */
.L_x_1445:
[----:B------:R-:W-:Y:S01]  /*8ed0*/  ULDC.U8 UR4, c[0x0][0x298] ;  /* 0x0000a60000047ab9 */ /* 0x000fe20000000000 */
[----:B-1---5:R-:W-:Y:S01]  /*8ee0*/  SHF.R.S32.HI R2, RZ, 0x1f, R137 ;  /* 0x0000001fff027819 */ /* 0x022fe20000011489 */
[C---:B------:R-:W-:Y:S01]  /*8ef0*/  IMAD.WIDE.U32 R6, R137.reuse, c[0x0][0x280], RZ ;  /* 0x0000a00089067a25 */ /* 0x040fe200078e00ff */
[----:B------:R-:W-:Y:S01]  /*8f00*/  ISETP.NE.AND P0, PT, RZ, UR4, PT ;  /* 0x00000004ff007c0c */ /* 0x000fe2000bf05270 */
[----:B------:R-:W-:Y:S01]  /*8f10*/  BSSY B2, `(.L_x_1446) ;  /* 0x00004b8000027945 */ /* 0x000fe20003800000 */
[----:B------:R-:W-:Y:S01]  /*8f20*/  IADD3 R20, R82, R248, RZ ;  /* 0x000000f852147210 */ /* 0x000fe20007ffe0ff */
[----:B------:R-:W-:Y:S01]  /*8f30*/  IMAD R3, R2, c[0x0][0x280], RZ ;  /* 0x0000a00002037a24 */ /* 0x000fe200078e02ff */
[----:B------:R-:W-:Y:S01]  /*8f40*/  IADD3 R66, R82, 0x60, RZ ;  /* 0x0000006052427810 */ /* 0x000fe20007ffe0ff */
[----:B------:R-:W-:Y:S02]  /*8f50*/  IMAD R2, R2, c[0x0][0x290], RZ ;  /* 0x0000a40002027a24 */ /* 0x000fe400078e02ff */
[----:B--2---:R-:W-:-:S02]  /*8f60*/  IMAD R8, R137, c[0x0][0x284], R3 ;  /* 0x0000a10089087a24 */ /* 0x004fc400078e0203 */
[C---:B------:R-:W-:Y:S01]  /*8f70*/  IMAD R3, R137.reuse, c[0x0][0x294], R2 ;  /* 0x0000a50089037a24 */ /* 0x040fe200078e0202 */
        /* <DEDUP_REMOVED lines=37> */
[----:B------:R-:W-:-:S11]  /*91d0*/  ISETP.GE.AND P0, PT, R26, c[0x0][0x27c], PT ;  /* 0x00009f001a007a0c */ /* 0x000fd60003f06270 */
[C---:B------:R-:W-:Y:S01]  /*91e0*/  @!P1 IMAD.SHL.U32 R2, R24.reuse, 0x2, RZ ;  /* 0x0000000218029824 */ /* 0x040fe200078e00ff */
[----:B------:R-:W-:Y:S01]  /*91f0*/  @!P1 SHF.L.U64.HI R6, R24, 0x1, R25 ;  /* 0x0000000118069819 */ /* 0x000fe20000010219 */
[C---:B------:R-:W-:Y:S01]  /*9200*/  @!P0 IMAD.SHL.U32 R3, R26.reuse, 0x2, RZ ;  /* 0x000000021a038824 */ /* 0x040fe200078e00ff */
[----:B------:R-:W-:Y:S02]  /*9210*/  @!P0 SHF.L.U64.HI R7, R26, 0x1, R28 ;  /* 0x000000011a078819 */ /* 0x000fe4000001021c */
[CC--:B------:R-:W-:Y:S02]  /*9220*/  @!P1 IADD3 R14, P2, R10.reuse, R2.reuse, RZ ;  /* 0x000000020a0e9210 */ /* 0x0c0fe40007f5e0ff */
[-C--:B------:R-:W-:Y:S02]  /*9230*/  @!P0 IADD3 R4, P3, R10, R3.reuse, RZ ;  /* 0x000000030a048210 */ /* 0x080fe40007f7e0ff */
[----:B----4-:R-:W-:Y:S01]  /*9240*/  @!P1 IADD3 R12, P4, R11, R2, RZ ;  /* 0x000000020b0c9210 */ /* 0x010fe20007f9e0ff */
[--C-:B---3--:R-:W-:Y:S01]  /*9250*/  @!P1 IMAD.X R15, R13, 0x1, R6.reuse, P2 ;  /* 0x000000010d0f9824 */ /* 0x108fe200010e0606 */
[----:B------:R-:W-:Y:S01]  /*9260*/  @!P0 IADD3 R10, P2, R11, R3, RZ ;  /* 0x000000030b0a8210 */ /* 0x000fe20007f5e0ff */
[----:B------:R-:W-:Y:S01]  /*9270*/  @!P0 IMAD.X R5, R13, 0x1, R7, P3 ;  /* 0x000000010d058824 */ /* 0x000fe200018e0607 */
[----:B------:R-:W-:Y:S01]  /*9280*/  CS2R R2, SRZ ;  /* 0x0000000000027805 */ /* 0x000fe2000001ff00 */
[----:B-1----:R-:W-:-:S02]  /*9290*/  @!P1 IMAD.X R13, R16, 0x1, R6, P4 ;  /* 0x00000001100d9824 */ /* 0x002fc400020e0606 */
[----:B------:R-:W-:Y:S01]  /*92a0*/  @!P0 IMAD.X R11, R16, 0x1, R7, P2 ;  /* 0x00000001100b8824 */ /* 0x000fe200010e0607 */
[----:B------:R1:W5:Y:S01]  /*92b0*/  @!P0 LD.E.64 R8, [R4.64] ;  /* 0x0000000804088980 */ /* 0x000362000c101b00 */
[----:B------:R-:W-:-:S03]  /*92c0*/  CS2R R6, SRZ ;  /* 0x0000000000067805 */ /* 0x000fc6000001ff00 */
[----:B------:R2:W5:Y:S04]  /*92d0*/  @!P1 LD.E.64 R2, [R12.64] ;  /* 0x000000080c029980 */ /* 0x000568000c101b00 */
[----:B------:R2:W5:Y:S01]  /*92e0*/  @!P1 LD.E.64 R6, [R14.64] ;  /* 0x000000080e069980 */ /* 0x000562000c101b00 */
[----:B-1----:R-:W-:-:S06]  /*92f0*/  CS2R R4, SRZ ;  /* 0x0000000000047805 */ /* 0x002fcc000001ff00 */
[----:B------:R2:W5:Y:S02]  /*9300*/  @!P0 LD.E.64 R4, [R10.64] ;  /* 0x000000080a048980 */ /* 0x000564000c101b00 */
.L_x_1449:
[----:B--2---:R-:W-:Y:S05]  /*9310*/  BSYNC B0 ;  /* 0x0000000000007941 */ /* 0x004fea0003800000 */
.L_x_1448:
[----:B------:R-:W-:Y:S01]  /*9320*/  IADD3 R10, R20, 0x20, RZ ;  /* 0x00000020140a7810 */ /* 0x000fe20007ffe0ff */
[----:B-----5:R-:W-:Y:S01]  /*9330*/  IMAD.MOV.U32 R14, RZ, RZ, R8 ;  /* 0x000000ffff0e7224 */ /* 0x020fe200078e0008 */
[----:B------:R2:W4:Y:S01]  /*9340*/  SHFL.IDX PT, R22, R27, 0x1, 0x1c1f ;  /* 0x003c1f001b167f89 */ /* 0x00052200000e0000 */
[----:B---3--:R-:W-:Y:S01]  /*9350*/  IMAD.MOV.U32 R13, RZ, RZ, R9 ;  /* 0x000000ffff0d7224 */ /* 0x008fe200078e0009 */
[----:B------:R-:W-:Y:S01]  /*9360*/  ISETP.GE.AND P0, PT, R10, R0, PT ;  /* 0x000000000a00720c */ /* 0x000fe20003f06270 */
[----:B------:R-:W-:Y:S01]  /*9370*/  IMAD.MOV.U32 R12, RZ, RZ, R6 ;  /* 0x000000ffff0c7224 */ /* 0x000fe200078e0006 */
[----:B------:R2:W3:Y:S01]  /*9380*/  SHFL.IDX PT, R10, R29, 0x1, 0x1c1f ;  /* 0x003c1f001d0a7f89 */ /* 0x0004e200000e0000 */
[----:B----4-:R-:W-:Y:S01]  /*9390*/  IMAD.MOV.U32 R11, RZ, RZ, R7 ;  /* 0x000000ffff0b7224 */ /* 0x010fe200078e0007 */
[----:B------:R-:W-:Y:S01]  /*93a0*/  PRMT R55, R13, 0x5410, R14 ;  /* 0x000054100d377816 */ /* 0x000fe2000000000e */
[----:B------:R-:W-:Y:S01]  /*93b0*/  IMAD.MOV.U32 R13, RZ, RZ, R5 ;  /* 0x000000ffff0d7224 */ /* 0x000fe200078e0005 */
[----:B------:R-:W-:Y:S01]  /*93c0*/  MOV R14, R4 ;  /* 0x00000004000e7202 */ /* 0x000fe20000000f00 */
[----:B------:R2:W4:Y:S01]  /*93d0*/  SHFL.IDX PT, R21, R23, 0x1, 0x1c1f ;  /* 0x003c1f0017157f89 */ /* 0x00052200000e0000 */
        /* <DEDUP_REMOVED lines=19> */
[C---:B-1-3--:R-:W-:Y:S02]  /*9510*/  @!P1 IADD3 R16, P2, R10.reuse, R11, RZ ;  /* 0x0000000b0a109210 */ /* 0x04afe40007f5e0ff */
[----:B------:R-:W-:Y:S02]  /*9520*/  @!P0 IADD3 R12, P3, R10, R13, RZ ;  /* 0x0000000d0a0c8210 */ /* 0x000fe40007f7e0ff */
[C---:B------:R-:W-:Y:S01]  /*9530*/  @!P1 IADD3 R14, P4, R15.reuse, R11, RZ ;  /* 0x0000000b0f0e9210 */ /* 0x040fe20007f9e0ff */
[C-C-:B------:R-:W-:Y:S01]  /*9540*/  @!P1 IMAD.X R17, R22.reuse, 0x1, R19.reuse, P2 ;  /* 0x0000000116119824 */ /* 0x140fe200010e0613 */
[----:B------:R-:W-:Y:S01]  /*9550*/  @!P0 IADD3 R10, P2, R15, R13, RZ ;  /* 0x0000000d0f0a8210 */ /* 0x000fe20007f5e0ff */
[----:B------:R-:W-:Y:S01]  /*9560*/  CS2R R34, SRZ ;  /* 0x0000000000227805 */ /* 0x000fe2000001ff00 */
[----:B------:R-:W-:Y:S01]  /*9570*/  CS2R R36, SRZ ;  /* 0x0000000000247805 */ /* 0x000fe2000001ff00 */
[----:B------:R-:W-:Y:S01]  /*9580*/  @!P0 IMAD.X R13, R22, 0x1, R18, P3 ;  /* 0x00000001160d8824 */ /* 0x000fe200018e0612 */
[----:B------:R1:W5:Y:S01]  /*9590*/  @!P1 LD.E.64 R32, [R16.64] ;  /* 0x0000000810209980 */ /* 0x000362000c101b00 */
[----:B----4-:R-:W-:-:S02]  /*95a0*/  @!P1 IMAD.X R15, R21, 0x1, R19, P4 ;  /* 0x00000001150f9824 */ /* 0x010fc400020e0613 */
[----:B------:R-:W-:Y:S01]  /*95b0*/  @!P0 IMAD.X R11, R21, 0x1, R18, P2 ;  /* 0x00000001150b8824 */ /* 0x000fe200010e0612 */
[----:B------:R1:W5:Y:S04]  /*95c0*/  @!P0 LD.E.64 R42, [R12.64] ;  /* 0x000000080c2a8980 */ /* 0x000368000c101b00 */
[----:B------:R1:W5:Y:S04]  /*95d0*/  @!P1 LD.E.64 R34, [R14.64] ;  /* 0x000000080e229980 */ /* 0x000368000c101b00 */
[----:B------:R1:W5:Y:S02]  /*95e0*/  @!P0 LD.E.64 R36, [R10.64] ;  /* 0x000000080a248980 */ /* 0x000364000c101b00 */
.L_x_1451:
[----:B------:R-:W-:Y:S05]  /*95f0*/  BSYNC B0 ;  /* 0x0000000000007941 */ /* 0x000fea0003800000 */
.L_x_1450:
[----:B-1-3--:R-:W-:Y:S01]  /*9600*/  IADD3 R10, R20, 0x40, RZ ;  /* 0x00000040140a7810 */ /* 0x00afe20007ffe0ff */
[----:B-----5:R-:W-:Y:S01]  /*9610*/  IMAD.MOV.U32 R14, RZ, RZ, R42 ;  /* 0x000000ffff0e7224 */ /* 0x020fe200078e002a */
[----:B------:R1:W3:Y:S01]  /*9620*/  SHFL.IDX PT, R22, R27, 0x2, 0x1c1f ;  /* 0x005c1f001b167f89 */ /* 0x0002e200000e0000 */
[----:B------:R-:W-:Y:S01]  /*9630*/  IMAD.MOV.U32 R13, RZ, RZ, R43 ;  /* 0x000000ffff0d7224 */ /* 0x000fe200078e002b */
[----:B------:R-:W-:Y:S01]  /*9640*/  ISETP.GE.AND P0, PT, R10, R0, PT ;  /* 0x000000000a00720c */ /* 0x000fe20003f06270 */
[----:B------:R-:W-:Y:S01]  /*9650*/  IMAD.MOV.U32 R12, RZ, RZ, R32 ;  /* 0x000000ffff0c7224 */ /* 0x000fe200078e0020 */
[----:B------:R1:W2:Y:S01]  /*9660*/  SHFL.IDX PT, R10, R29, 0x2, 0x1c1f ;  /* 0x005c1f001d0a7f89 */ /* 0x0002a200000e0000 */
[----:B------:R-:W-:Y:S01]  /*9670*/  IMAD.MOV.U32 R11, RZ, RZ, R33 ;  /* 0x000000ffff0b7224 */ /* 0x000fe200078e0021 */
[----:B------:R-:W-:Y:S01]  /*9680*/  PRMT R59, R13, 0x5410, R14 ;  /* 0x000054100d3b7816 */ /* 0x000fe2000000000e */
[----:B------:R-:W-:Y:S01]  /*9690*/  IMAD.MOV.U32 R13, RZ, RZ, R37 ;  /* 0x000000ffff0d7224 */ /* 0x000fe200078e0025 */
[----:B------:R-:W-:Y:S01]  /*96a0*/  MOV R14, R36 ;  /* 0x00000024000e7202 */ /* 0x000fe20000000f00 */
[----:B----4-:R1:W4:Y:S01]  /*96b0*/  SHFL.IDX PT, R21, R23, 0x2, 0x1c1f ;  /* 0x005c1f0017157f89 */ /* 0x01032200000e0000 */
        /* <DEDUP_REMOVED lines=21> */
[C---:B--2---:R-:W-:Y:S02]  /*9810*/  @!P1 IADD3 R16, P2, R10.reuse, R11, RZ ;  /* 0x0000000b0a109210 */ /* 0x044fe40007f5e0ff */
[----:B------:R-:W-:Y:S02]  /*9820*/  @!P0 IADD3 R12, P3, R10, R13, RZ ;  /* 0x0000000d0a0c8210 */ /* 0x000fe40007f7e0ff */
[C---:B-1----:R-:W-:Y:S01]  /*9830*/  @!P1 IADD3 R14, P4, R15.reuse, R11, RZ ;  /* 0x0000000b0f0e9210 */ /* 0x042fe20007f9e0ff */
[C-C-:B---3--:R-:W-:Y:S01]  /*9840*/  @!P1 IMAD.X R17, R22.reuse, 0x1, R19.reuse, P2 ;  /* 0x0000000116119824 */ /* 0x148fe200010e0613 */
        /* <DEDUP_REMOVED lines=10> */
.L_x_1453:
[----:B------:R-:W-:Y:S05]  /*98f0*/  BSYNC B0 ;  /* 0x0000000000007941 */ /* 0x000fea0003800000 */
.L_x_1452:
[----:B-1----:R-:W-:Y:S01]  /*9900*/  IADD3 R11, R20, 0x60, RZ ;  /* 0x00000060140b7810 */ /* 0x002fe20007ffe0ff */
[----:B-----5:R-:W-:Y:S01]  /*9910*/  IMAD.MOV.U32 R14, RZ, RZ, R46 ;  /* 0x000000ffff0e7224 */ /* 0x020fe200078e002e */
[----:B----4-:R-:W1:Y:S01]  /*9920*/  SHFL.IDX PT, R21, R27, 0x3, 0x1c1f ;  /* 0x007c1f001b157f89 */ /* 0x010e6200000e0000 */
[----:B------:R-:W-:Y:S01]  /*9930*/  IMAD.MOV.U32 R13, RZ, RZ, R47 ;  /* 0x000000ffff0d7224 */ /* 0x000fe200078e002f */
[----:B------:R-:W-:Y:S01]  /*9940*/  ISETP.GE.AND P0, PT, R11, R0, PT ;  /* 0x000000000b00720c */ /* 0x000fe20003f06270 */
[----:B------:R-:W-:Y:S01]  /*9950*/  IMAD.MOV.U32 R12, RZ, RZ, R38 ;  /* 0x000000ffff0c7224 */ /* 0x000fe200078e0026 */
[----:B--2---:R2:W4:Y:S01]  /*9960*/  SHFL.IDX PT, R10, R29, 0x3, 0x1c1f ;  /* 0x007c1f001d0a7f89 */ /* 0x00452200000e0000 */
        /* <DEDUP_REMOVED lines=12> */
[----:B--2---:R-:W-:Y:S01]  /*9a30*/  PRMT R29, R11, 0x5410, R12 ;  /* 0x000054100b1d7816 */ /* 0x004fe2000000000c */
[----:B---3--:R-:W-:Y:S01]  /*9a40*/  CS2R R22, SRZ ;  /* 0x0000000000167805 */ /* 0x008fe2000001ff00 */
        /* <DEDUP_REMOVED lines=10> */
[C---:B------:R-:W-:Y:S02]  /*9af0*/  @!P1 IADD3 R16, P2, R10.reuse, R11, RZ ;  /* 0x0000000b0a109210 */ /* 0x040fe40007f5e0ff */
[----:B------:R-:W-:Y:S02]  /*9b00*/  @!P0 IADD3 R12, P3, R10, R13, RZ ;  /* 0x0000000d0a0c8210 */ /* 0x000fe40007f7e0ff */
[----:B------:R-:W-:Y:S01]  /*9b10*/  @!P1 IADD3 R14, P4, R15, R11, RZ ;  /* 0x0000000b0f0e9210 */ /* 0x000fe20007f9e0ff */
[--C-:B------:R-:W-:Y:S01]  /*9b20*/  @!P1 IMAD.X R17, R21, 0x1, R19.reuse, P2 ;  /* 0x0000000115119824 */ /* 0x100fe200010e0613 */
        /* <DEDUP_REMOVED lines=10> */
.L_x_1455:
[----:B----4-:R-:W-:Y:S05]  /*9bd0*/  BSYNC B0 ;  /* 0x0000000000007941 */ /* 0x010fea0003800000 */
.L_x_1454:
        /* <DEDUP_REMOVED lines=69> */
.L_x_1459:
[----:B------:R-:W-:Y:S05]  /*a030*/  BSYNC B0 ;  /* 0x0000000000007941 */ /* 0x000fea0003800000 */
.L_x_1458:
        /* <DEDUP_REMOVED lines=48> */
.L_x_1457:
[----:B------:R-:W-:Y:S05]  /*a340*/  BSYNC B1 ;  /* 0x0000000000017941 */ /* 0x000fea0003800000 */
.L_x_1456:
        /* <DEDUP_REMOVED lines=52> */
.L_x_1463:
[----:B------:R-:W-:Y:S05]  /*a690*/  BSYNC B0 ;  /* 0x0000000000007941 */ /* 0x000fea0003800000 */
.L_x_1462:
        /* <DEDUP_REMOVED lines=48> */
.L_x_1461:
[----:B------:R-:W-:Y:S05]  /*a9a0*/  BSYNC B1 ;  /* 0x0000000000017941 */ /* 0x000fea0003800000 */
.L_x_1460:
        /* <DEDUP_REMOVED lines=52> */
.L_x_1467:
[----:B------:R-:W-:Y:S05]  /*acf0*/  BSYNC B0 ;  /* 0x0000000000007941 */ /* 0x000fea0003800000 */
.L_x_1466:
        /* <DEDUP_REMOVED lines=48> */
.L_x_1465:
[----:B------:R-:W-:Y:S05]  /*b000*/  BSYNC B1 ;  /* 0x0000000000017941 */ /* 0x000fea0003800000 */
.L_x_1464:
        /* <DEDUP_REMOVED lines=51> */
.L_x_1470:
[----:B------:R-:W-:Y:S05]  /*b340*/  BSYNC B0 ;  /* 0x0000000000007941 */ /* 0x000fea0003800000 */
.L_x_1469:
        /* <DEDUP_REMOVED lines=49> */
.L_x_1447:
        /* <DEDUP_REMOVED lines=73> */
.L_x_1472:
[----:B---3--:R-:W-:Y:S05]  /*baf0*/  BSYNC B0 ;  /* 0x0000000000007941 */ /* 0x008fea0003800000 */
.L_x_1471:
        /* <DEDUP_REMOVED lines=66> */
.L_x_1474:
[----:B------:R-:W-:Y:S05]  /*bf20*/  BSYNC B0 ;  /* 0x0000000000007941 */ /* 0x000fea0003800000 */
.L_x_1473:
        /* <DEDUP_REMOVED lines=120> */
.L_x_1476:
[----:B------:R-:W-:Y:S05]  /*c6b0*/  BSYNC B0 ;  /* 0x0000000000007941 */ /* 0x000fea0003800000 */
.L_x_1475:
        /* <DEDUP_REMOVED lines=103> */
.L_x_1478:
[----:B------:R-:W-:Y:S05]  /*cd30*/  BSYNC B0 ;  /* 0x0000000000007941 */ /* 0x000fea0003800000 */
.L_x_1477:
        /* <DEDUP_REMOVED lines=103> */
.L_x_1480:
[----:B------:R-:W-:Y:S05]  /*d3b0*/  BSYNC B0 ;  /* 0x0000000000007941 */ /* 0x000fea0003800000 */
.L_x_1479:
[----:B------:R-:W-:-:S13]  /*d3c0*/  ISETP.GE.OR P0, PT, R66, R60, P2 ;  /* 0x0000003c4200720c */ /* 0x000fda0001706670 */
[----:B------:R-:W-:Y:S05]  /*d3d0*/  @P0 BRA `(.L_x_1468) ;  /* 0x000006b000000947 */ /* 0x000fea0003800000 */
[----:B------:R-:W-:Y:S01]  /*d3e0*/  SHF.R.S32.HI R2, RZ, 0x1f, R66 ;  /* 0x0000001fff027819 */ /* 0x000fe20000011442 */
[----:B------:R-:W-:Y:S01]  /*d3f0*/  IMAD.SHL.U32 R0, R66, 0x40, RZ ;  /* 0x0000004042007824 */ /* 0x000fe200078e00ff */
[----:B-1----:R-:W-:Y:S02]  /*d400*/  IADD3 R5, R28, c[0x0][0x27c], RZ ;  /* 0x00009f001c057a10 */ /* 0x002fe40007ffe0ff */
[----:B------:R-:W-:Y:S02]  /*d410*/  LEA.HI R2, R2, R66, RZ, 0x3 ;  /* 0x0000004202027211 */ /* 0x000fe400078f18ff */
[----:B------:R-:W-:Y:S02]  /*d420*/  LOP3.LUT R0, R0, 0x1c0, RZ, 0xc0, !PT ;  /* 0x000001c000007812 */ /* 0x000fe400078ec0ff */
[----:B------:R-:W-:Y:S01]  /*d430*/  SHF.R.U32.HI R12, RZ, 0x10, R59 ;  /* 0x00000010ff0c7819 */ /* 0x000fe2000001163b */
        /* <DEDUP_REMOVED lines=14> */
[----:B------:R-:W-:Y:S02]  /*d520*/  SHF.R.U64 R0, R56, 0x10, R57 ;  /* 0x0000001038007819 */ /* 0x000fe40000001239 */
[----:B------:R-:W-:Y:S02]  /*d530*/  PRMT R12, R71, 0x5432, R14 ;  /* 0x00005432470c7816 */ /* 0x000fe4000000000e */
[----:B------:R-:W2:Y:S01]  /*d540*/  LDS.128 R4, [R29+0x5100] ;  /* 0x005100001d047984 */ /* 0x000ea20000000c00 */
[----:B------:R-:W-:-:S02]  /*d550*/  SHF.R.U32.HI R18, RZ, 0x10, R55 ;  /* 0x00000010ff127819 */ /* 0x000fc40000011637 */
[----:B------:R-:W-:Y:S02]  /*d560*/  PRMT R23, R73, 0x5432, R16 ;  /* 0x0000543249177816 */ /* 0x000fe40000000010 */
[----:B------:R-:W-:Y:S02]  /*d570*/  PRMT R13, R72, 0x5432, R0 ;  /* 0x00005432480d7816 */ /* 0x000fe40000000000 */
[----:B------:R-:W-:Y:S02]  /*d580*/  SHF.L.U32 R31, R12, 0x10, RZ ;  /* 0x000000100c1f7819 */ /* 0x000fe400000006ff */
[----:B------:R-:W-:Y:S02]  /*d590*/  SHF.R.U32.HI R2, RZ, 0x10, R57 ;  /* 0x00000010ff027819 */ /* 0x000fe40000011639 */
[----:B------:R-:W-:Y:S02]  /*d5a0*/  SHF.R.U64 R3, R58, 0x10, R59 ;  /* 0x000000103a037819 */ /* 0x000fe4000000123b */
[----:B------:R-:W-:-:S02]  /*d5b0*/  SHF.R.U32.HI R15, RZ, 0x10, R53 ;  /* 0x00000010ff0f7819 */ /* 0x000fc40000011635 */
[----:B------:R-:W-:Y:S02]  /*d5c0*/  PRMT R22, R73, 0x5410, R18 ;  /* 0x0000541049167816 */ /* 0x000fe40000000012 */
[----:B------:R-:W-:Y:S02]  /*d5d0*/  PRMT R21, R72, 0x5410, R2 ;  /* 0x0000541048157816 */ /* 0x000fe40000000002 */
[----:B------:R-:W-:Y:S02]  /*d5e0*/  PRMT R27, R74, 0x5432, R3 ;  /* 0x000054324a1b7816 */ /* 0x000fe40000000003 */
[----:B------:R-:W-:Y:S02]  /*d5f0*/  PRMT R17, R71, 0x5410, R15 ;  /* 0x0000541047117816 */ /* 0x000fe4000000000f */
[----:B------:R-:W-:-:S03]  /*d600*/  LOP3.LUT R28, R12, 0xffff0000, RZ, 0xc0, !PT ;  /* 0xffff00000c1c7812 */ /* 0x000fc600078ec0ff */
[----:B------:R-:W-:Y:S02]  /*d610*/  IMAD.U32 R12, R17, 0x10000, RZ ;  /* 0x00010000110c7824 */ /* 0x000fe400078e00ff */
[C---:B-1----:R-:W-:Y:S01]  /*d620*/  IMAD.U32 R14, R8.reuse, 0x10000, RZ ;  /* 0x00010000080e7824 */ /* 0x042fe200078e00ff */
[----:B------:R-:W-:Y:S01]  /*d630*/  LOP3.LUT R16, R8, 0xffff0000, RZ, 0xc0, !PT ;  /* 0xffff000008107812 */ /* 0x000fe200078ec0ff */
[C---:B------:R-:W-:Y:S01]  /*d640*/  IMAD.U32 R18, R11.reuse, 0x10000, RZ ;  /* 0x000100000b127824 */ /* 0x040fe200078e00ff */
[C---:B------:R-:W-:Y:S01]  /*d650*/  LOP3.LUT R26, R10.reuse, 0xffff0000, RZ, 0xc0, !PT ;  /* 0xffff00000a1a7812 */ /* 0x040fe200078ec0ff */
[----:B------:R-:W-:Y:S01]  /*d660*/  IMAD.U32 R20, R10, 0x10000, RZ ;  /* 0x000100000a147824 */ /* 0x000fe200078e00ff */
[----:B------:R-:W-:Y:S01]  /*d670*/  LOP3.LUT R25, R11, 0xffff0000, RZ, 0xc0, !PT ;  /* 0xffff00000b197812 */ /* 0x000fe200078ec0ff */
[----:B------:R-:W-:Y:S01]  /*d680*/  IMAD.U32 R11, R13, 0x10000, RZ ;  /* 0x000100000d0b7824 */ /* 0x000fe200078e00ff */
[----:B------:R-:W-:Y:S01]  /*d690*/  LOP3.LUT R19, R9, 0xffff0000, RZ, 0xc0, !PT ;  /* 0xffff000009137812 */ /* 0x000fe200078ec0ff */
[----:B--2---:R-:W-:Y:S01]  /*d6a0*/  IMAD.U32 R8, R4, 0x10000, RZ ;  /* 0x0001000004087824 */ /* 0x004fe200078e00ff */
[----:B------:R-:W-:Y:S01]  /*d6b0*/  LOP3.LUT R2, R5, 0xffff0000, RZ, 0xc0, !PT ;  /* 0xffff000005027812 */ /* 0x000fe200078ec0ff */
[----:B------:R-:W-:Y:S01]  /*d6c0*/  IMAD.U32 R15, R9, 0x10000, RZ ;  /* 0x00010000090f7824 */ /* 0x000fe200078e00ff */
[----:B------:R-:W-:Y:S01]  /*d6d0*/  LOP3.LUT R9, R6, 0xffff0000, RZ, 0xc0, !PT ;  /* 0xffff000006097812 */ /* 0x000fe200078ec0ff */
[----:B------:R-:W-:Y:S01]  /*d6e0*/  FMUL.FTZ R10, R8, R31 ;  /* 0x0000001f080a7220 */ /* 0x000fe20000410000 */
[----:B------:R-:W-:Y:S01]  /*d6f0*/  LOP3.LUT R4, R4, 0xffff0000, RZ, 0xc0, !PT ;  /* 0xffff000004047812 */ /* 0x000fe200078ec0ff */
[----:B------:R-:W-:-:S02]  /*d700*/  IMAD.U32 R3, R5, 0x10000, RZ ;  /* 0x0001000005037824 */ /* 0x000fc400078e00ff */
[----:B------:R-:W-:Y:S01]  /*d710*/  IMAD.U32 R5, R6, 0x10000, RZ ;  /* 0x0001000006057824 */ /* 0x000fe200078e00ff */
[C---:B------:R-:W-:Y:S01]  /*d720*/  LOP3.LUT R6, R7.reuse, 0xffff0000, RZ, 0xc0, !PT ;  /* 0xffff000007067812 */ /* 0x040fe200078ec0ff */
[----:B------:R-:W-:Y:S02]  /*d730*/  IMAD.U32 R0, R7, 0x10000, RZ ;  /* 0x0001000007007824 */ /* 0x000fe400078e00ff */
[-C--:B------:R-:W-:Y:S01]  /*d740*/  FFMA.FTZ R32, R14, R11.reuse, -R10 ;  /* 0x0000000b0e207223 */ /* 0x080fe2000001080a */
[----:B------:R-:W-:Y:S01]  /*d750*/  LOP3.LUT R10, R13, 0xffff0000, RZ, 0xc0, !PT ;  /* 0xffff00000d0a7812 */ /* 0x000fe200078ec0ff */
[----:B------:R-:W-:Y:S01]  /*d760*/  FMUL.FTZ R7, R8, R11 ;  /* 0x0000000b08077220 */ /* 0x000fe20000410000 */
[----:B------:R-:W-:Y:S01]  /*d770*/  SHF.L.U32 R13, R22, 0x10, RZ ;  /* 0x00000010160d7819 */ /* 0x000fe200000006ff */
[----:B------:R-:W-:Y:S02]  /*d780*/  IMAD.U32 R11, R21, 0x10000, RZ ;  /* 0x00010000150b7824 */ /* 0x000fe400078e00ff */
[----:B------:R-:W-:-:S02]  /*d790*/  FFMA.FTZ R31, R14, R31, R7 ;  /* 0x0000001f0e1f7223 */ /* 0x000fc40000010007 */
[C---:B------:R-:W-:Y:S02]  /*d7a0*/  FMUL.FTZ R8, R4.reuse, R28 ;  /* 0x0000001c04087220 */ /* 0x040fe40000410000 */
[----:B------:R-:W-:Y:S02]  /*d7b0*/  FMUL.FTZ R7, R4, R10 ;  /* 0x0000000a04077220 */ /* 0x000fe40000410000 */
[C---:B------:R-:W-:Y:S02]  /*d7c0*/  FMUL.FTZ R4, R3.reuse, R12 ;  /* 0x0000000c03047220 */ /* 0x040fe40000410000 */
[----:B------:R-:W-:Y:S02]  /*d7d0*/  FMUL.FTZ R3, R3, R11 ;  /* 0x0000000b03037220 */ /* 0x000fe40000410000 */
[C---:B------:R-:W-:Y:S01]  /*d7e0*/  FFMA.FTZ R8, R16.reuse, R10, -R8 ;  /* 0x0000000a10087223 */ /* 0x040fe20000010808 */
[----:B------:R-:W-:Y:S01]  /*d7f0*/  LOP3.LUT R10, R21, 0xffff0000, RZ, 0xc0, !PT ;  /* 0xffff0000150a7812 */ /* 0x000fe200078ec0ff */
[----:B------:R-:W-:-:S02]  /*d800*/  FFMA.FTZ R28, R16, R28, R7 ;  /* 0x0000001c101c7223 */ /* 0x000fc40000010007 */
[----:B------:R-:W-:Y:S01]  /*d810*/  FFMA.FTZ R16, R15, R11, -R4 ;  /* 0x0000000b0f107223 */ /* 0x000fe20000010804 */
[----:B------:R-:W-:Y:S01]  /*d820*/  LOP3.LUT R11, R17, 0xffff0000, RZ, 0xc0, !PT ;  /* 0xffff0000110b7812 */ /* 0x000fe200078ec0ff */
[----:B------:R-:W-:Y:S01]  /*d830*/  FFMA.FTZ R15, R15, R12, R3 ;  /* 0x0000000c0f0f7223 */ /* 0x000fe20000010003 */
[----:B------:R-:W-:Y:S01]  /*d840*/  LOP3.LUT R17, R27, 0xffff0000, RZ, 0xc0, !PT ;  /* 0xffff00001b117812 */ /* 0x000fe200078ec0ff */
[----:B------:R-:W-:Y:S01]  /*d850*/  IMAD.U32 R4, R24, 0x10000, RZ ;  /* 0x0001000018047824 */ /* 0x000fe200078e00ff */
[----:B------:R-:W-:Y:S01]  /*d860*/  F2FP.BF16.PACK_AB R8, R8, R32 ;  /* 0x000000200808723e */ /* 0x000fe200000010ff */
[C---:B------:R-:W-:Y:S02]  /*d870*/  FMUL.FTZ R3, R0.reuse, R13 ;  /* 0x0000000d00037220 */ /* 0x040fe40000410000 */
[-C--:B------:R-:W-:Y:S02]  /*d880*/  FMUL.FTZ R0, R0, R4.reuse ;  /* 0x0000000400007220 */ /* 0x080fe40000410000 */
[----:B------:R-:W-:-:S02]  /*d890*/  FFMA.FTZ R14, R18, R4, -R3 ;  /* 0x00000004120e7223 */ /* 0x000fc40000010803 */
[CC--:B------:R-:W-:Y:S02]  /*d8a0*/  FMUL.FTZ R4, R2.reuse, R11.reuse ;  /* 0x0000000b02047220 */ /* 0x0c0fe40000410000 */
[-C--:B------:R-:W-:Y:S02]  /*d8b0*/  FMUL.FTZ R3, R2, R10.reuse ;  /* 0x0000000a02037220 */ /* 0x080fe40000410000 */
[----:B------:R-:W-:Y:S02]  /*d8c0*/  IMAD.U32 R21, R23, 0x10000, RZ ;  /* 0x0001000017157824 */ /* 0x000fe400078e00ff */
[----:B------:R-:W-:Y:S02]  /*d8d0*/  IMAD.U32 R7, R27, 0x10000, RZ ;  /* 0x000100001b077824 */ /* 0x000fe400078e00ff */
[C---:B------:R-:W-:Y:S02]  /*d8e0*/  FFMA.FTZ R12, R19.reuse, R10, -R4 ;  /* 0x0000000a130c7223 */ /* 0x040fe40000010804 */
[----:B------:R-:W-:Y:S01]  /*d8f0*/  FFMA.FTZ R11, R19, R11, R3 ;  /* 0x0000000b130b7223 */ /* 0x000fe20000010003 */
[----:B------:R-:W-:Y:S01]  /*d900*/  LOP3.LUT R19, R23, 0xffff0000, RZ, 0xc0, !PT ;  /* 0xffff000017137812 */ /* 0x000fe200078ec0ff */
[----:B------:R-:W-:Y:S01]  /*d910*/  FFMA.FTZ R13, R18, R13, R0 ;  /* 0x0000000d120d7223 */ /* 0x000fe20000010000 */
[----:B------:R-:W-:Y:S01]  /*d920*/  LOP3.LUT R18, R22, 0xffff0000, RZ, 0xc0, !PT ;  /* 0xffff000016127812 */ /* 0x000fe200078ec0ff */
[----:B------:R-:W-:-:S02]  /*d930*/  FMUL.FTZ R2, R5, R21 ;  /* 0x0000001505027220 */ /* 0x000fc40000410000 */
[-C--:B------:R-:W-:Y:S01]  /*d940*/  FMUL.FTZ R0, R5, R7.reuse ;  /* 0x0000000705007220 */ /* 0x080fe20000410000 */
[----:B------:R-:W-:Y:S01]  /*d950*/  LOP3.LUT R5, R24, 0xffff0000, RZ, 0xc0, !PT ;  /* 0xffff000018057812 */ /* 0x000fe200078ec0ff */
[C---:B------:R-:W-:Y:S02]  /*d960*/  FFMA.FTZ R10, R20.reuse, R7, -R2 ;  /* 0x00000007140a7223 */ /* 0x040fe40000010802 */
[C---:B------:R-:W-:Y:S02]  /*d970*/  FMUL.FTZ R4, R9.reuse, R19 ;  /* 0x0000001309047220 */ /* 0x040fe40000410000 */
[----:B------:R-:W-:Y:S02]  /*d980*/  FFMA.FTZ R7, R20, R21, R0 ;  /* 0x0000001514077223 */ /* 0x000fe40000010000 */
[----:B------:R-:W-:Y:S01]  /*d990*/  FMUL.FTZ R3, R9, R17 ;  /* 0x0000001109037220 */ /* 0x000fe20000410000 */
[----:B------:R-:W-:Y:S01]  /*d9a0*/  F2FP.BF16.PACK_AB R9, R12, R16 ;  /* 0x000000100c09723e */ /* 0x000fe200000010ff */
[----:B------:R-:W-:-:S02]  /*d9b0*/  FMUL.FTZ R2, R6, R18 ;  /* 0x0000001206027220 */ /* 0x000fc40000410000 */
[----:B------:R-:W-:Y:S02]  /*d9c0*/  FMUL.FTZ R0, R6, R5 ;  /* 0x0000000506007220 */ /* 0x000fe40000410000 */
[----:B------:R-:W-:Y:S01]  /*d9d0*/  FFMA.FTZ R6, R26, R17, -R4 ;  /* 0x000000111a067223 */ /* 0x000fe20000010804 */
[----:B------:R-:W-:Y:S01]  /*d9e0*/  F2FP.BF16.PACK_AB R4, R28, R31 ;  /* 0x0000001f1c04723e */ /* 0x000fe200000010ff */
[----:B------:R-:W-:Y:S02]  /*d9f0*/  FFMA.FTZ R3, R26, R19, R3 ;  /* 0x000000131a037223 */ /* 0x000fe40000010003 */
[----:B------:R-:W-:Y:S01]  /*da00*/  FFMA.FTZ R2, R25, R5, -R2 ;  /* 0x0000000519027223 */ /* 0x000fe20000010802 */
[----:B------:R-:W-:Y:S01]  /*da10*/  F2FP.BF16.PACK_AB R5, R11, R15 ;  /* 0x0000000f0b05723e */ /* 0x000fe200000010ff */
[----:B------:R-:W-:Y:S01]  /*da20*/  FFMA.FTZ R0, R25, R18, R0 ;  /* 0x0000001219007223 */ /* 0x000fe20000010000 */
[----:B------:R-:W-:Y:S02]  /*da30*/  F2FP.BF16.PACK_AB R10, R6, R10 ;  /* 0x0000000a060a723e */ /* 0x000fe400000010ff */
[----:B------:R-:W-:-:S02]  /*da40*/  F2FP.BF16.PACK_AB R6, R3, R7 ;  /* 0x000000070306723e */ /* 0x000fc400000010ff */
[----:B------:R-:W-:Y:S02]  /*da50*/  F2FP.BF16.PACK_AB R11, R2, R14 ;  /* 0x0000000e020b723e */ /* 0x000fe400000010ff */
[----:B------:R-:W-:-:S03]  /*da60*/  F2FP.BF16.PACK_AB R7, R0, R13 ;  /* 0x0000000d0007723e */ /* 0x000fc600000010ff */
[----:B------:R1:W-:Y:S04]  /*da70*/  STS.128 [R30], R8 ;  /* 0x000000081e007388 */ /* 0x0003e80000000c00 */
[----:B------:R1:W-:Y:S02]  /*da80*/  STS.128 [R29+0x5100], R4 ;  /* 0x005100041d007388 */ /* 0x0003e40000000c00 */
.L_x_1468:
[----:B------:R-:W-:Y:S05]  /*da90*/  BSYNC B2 ;  /* 0x0000000000027941 */ /* 0x000fea0003800000 */
.L_x_1446:
[----:B-1----:R-:W4:Y:S01]  /*daa0*/  LDL R6, [R1+0x38] ;  /* 0x0000380001067983 */ /* 0x002f220000100800 */
[----:B------:R-:W-:-:S04]  /*dab0*/  DEPBAR.LE SB0, 0x0 ;  /* 0x000080000000791a */ /* 0x000fc80000000000 */
[----:B------:R-:W4:Y:S01]  /*dac0*/  LDL.64 R2, [R1+0x28] ;  /* 0x0000280001027983 */ /* 0x000f220000100a00 */
[----:B------:R-:W-:Y:S01]  /*dad0*/  IMAD R0, R75, c[0x0][0x208], RZ ;  /* 0x000082004b007a24 */ /* 0x000fe200078e02ff */
[----:B------:R-:W-:Y:S01]  /*dae0*/  ULDC.64 UR4, c[0x0][0x208] ;  /* 0x0000820000047ab9 */ /* 0x000fe20000000a00 */
[C---:B------:R-:W-:Y:S01]  /*daf0*/  IMAD.WIDE.U32 R4, R116.reuse, c[0x0][0x208], RZ ;  /* 0x0000820074047a25 */ /* 0x040fe200078e00ff */
[----:B------:R-:W-:Y:S03]  /*db00*/  BAR.SYNC.DEFER_BLOCKING 0x0 ;  /* 0x0000000000007b1d */ /* 0x000fe60000010000 */
[----:B------:R-:W-:-:S03]  /*db10*/  IMAD R0, R116, c[0x0][0x20c], R0 ;  /* 0x0000830074007a24 */ /* 0x000fc600078e0200 */
[----:B--2---:R-:W2:Y:S02]  /*db20*/  LDL R249, [R1+0x20] ;  /* 0x0000200001f97983 */ /* 0x004ea40000100800 */
[----:B------:R-:W-:Y:S01]  /*db30*/  IADD3 R0, R5, R0, RZ ;  /* 0x0000000005007210 */ /* 0x000fe20007ffe0ff */
[----:B------:R-:W-:-:S04]  /*db40*/  USHF.L.U32 UR7, UR4, 0x5, URZ ;  /* 0x0000000504077899 */ /* 0x000fc8000800063f */
[----:B------:R-:W-:Y:S01]  /*db50*/  IMAD R0, R0, 0x50, RZ ;  /* 0x0000005000007824 */ /* 0x000fe200078e02ff */
[----:B------:R-:W-:Y:S04]  /*db60*/  LDSM.16.M88.4 R32, [R207] ;  /* 0x00000000cf20783b */ /* 0x000fe80000000200 */
[----:B------:R-:W1:Y:S01]  /*db70*/  LDSM.16.M88.4 R44, [R200] ;  /* 0x00000000c82c783b */ /* 0x000e620000000200 */
[----:B------:R-:W-:Y:S02]  /*db80*/  UMOV UR6, 0x5 ;  /* 0x0000000500067882 */ /* 0x000fe40000000000 */
[----:B------:R-:W-:Y:S01]  /*db90*/  USHF.L.U64.HI UR5, UR4, UR6, UR5 ;  /* 0x0000000604057299 */ /* 0x000fe20008010205 */
[----:B------:R-:W3:Y:S04]  /*dba0*/  LDSM.16.M88.4 R28, [R207+0x2000] ;  /* 0x00200000cf1c783b */ /* 0x000ee80000000200 */
[----:B------:R-:W-:Y:S04]  /*dbb0*/  LDSM.16.M88.4 R24, [R210] ;  /* 0x00000000d218783b */ /* 0x000fe80000000200 */
[----:B------:R-:W3:Y:S04]  /*dbc0*/  LDSM.16.M88.4 R48, [R211] ;  /* 0x00000000d330783b */ /* 0x000ee80000000200 */
[----:B------:R-:W-:Y:S04]  /*dbd0*/  LDSM.16.M88.4 R68, [R200+0x800] ;  /* 0x00080000c844783b */ /* 0x000fe80000000200 */
[----:B------:R-:W-:Y:S04]  /*dbe0*/  LDSM.16.M88.4 R84, [R200+0x1000] ;  /* 0x00100000c854783b */ /* 0x000fe80000000200 */
[----:B------:R-:W-:Y:S04]  /*dbf0*/  LDSM.16.M88.4 R92, [R200+0x1800] ;  /* 0x00180000c85c783b */ /* 0x000fe80000000200 */
[----:B------:R-:W-:Y:S04]  /*dc00*/  LDSM.16.M88.4 R100, [R200+0x2000] ;  /* 0x00200000c864783b */ /* 0x000fe80000000200 */
[----:B------:R-:W3:Y:S04]  /*dc10*/  LDSM.16.M88.4 R20, [R210+0x2000] ;  /* 0x00200000d214783b */ /* 0x000ee80000000200 */
[----:B------:R-:W-:Y:S04]  /*dc20*/  LDSM.16.M88.4 R80, [R215] ;  /* 0x00000000d750783b */ /* 0x000fe80000000200 */
[----:B------:R-:W-:Y:S01]  /*dc30*/  LDSM.16.M88.4 R88, [R214] ;  /* 0x00000000d658783b */ /* 0x000fe20000000200 */
[-C--:B-1----:R-:W-:Y:S03]  /*dc40*/  HMMA.16816.F32.BF16 R12, R32, R44.reuse, RZ ;  /* 0x0000002c200c723c */ /* 0x082fe600000418ff */
[----:B------:R-:W-:Y:S04]  /*dc50*/  LDSM.16.M88.4 R96, [R213] ;  /* 0x00000000d560783b */ /* 0x000fe80000000200 */
[----:B------:R-:W-:Y:S01]  /*dc60*/  LDSM.16.M88.4 R104, [R212] ;  /* 0x00000000d468783b */ /* 0x000fe20000000200 */
[----:B---3--:R-:W-:Y:S11]  /*dc70*/  HMMA.16816.F32.BF16 R52, R28, R44, RZ ;  /* 0x0000002c1c34723c */ /* 0x008ff600000418ff */
[----:B------:R-:W-:Y:S05]  /*dc80*/  @!UPT UIADD3 URZ, URZ, URZ, URZ ;  /* 0x0000003f3f3ff290 */ /* 0x000fea000fffe03f */
[-C--:B------:R-:W-:Y:S08]  /*dc90*/  HMMA.16816.F32.BF16 R56, R24, R48.reuse, R12 ;  /* 0x000000301838723c */ /* 0x080ff0000004180c */
[----:B------:R-:W-:Y:S08]  /*dca0*/  HMMA.16816.F32.BF16 R52, R20, R48, R52 ;  /* 0x000000301434723c */ /* 0x000ff00000041834 */
[----:B------:R-:W-:Y:S01]  /*dcb0*/  HMMA.16816.F32.BF16 R64, R32, R46, RZ ;  /* 0x0000002e2040723c */ /* 0x000fe200000418ff */
[----:B----4-:R-:W-:-:S05]  /*dcc0*/  MOV R3, R6 ;  /* 0x0000000600037202 */ /* 0x010fca0000000f00 */
[----:B------:R-:W-:-:S05]  /*dcd0*/  IMAD.WIDE.U32 R2, R4, 0x50, R2 ;  /* 0x0000005004027825 */ /* 0x000fca00078e0002 */
[----:B------:R-:W-:Y:S02]  /*dce0*/  LEA R8, P1, R2, c[0x0][0x1f8], 0x1 ;  /* 0x00007e0002087a11 */ /* 0x000fe400078208ff */
[----:B------:R-:W-:Y:S02]  /*dcf0*/  IADD3 R0, R3, R0, RZ ;  /* 0x0000000003007210 */ /* 0x000fe40007ffe0ff */
[----:B------:R-:W-:Y:S02]  /*dd00*/  IADD3 R6, P0, R8, UR7, RZ ;  /* 0x0000000708067c10 */ /* 0x000fe4000ff1e0ff */
[----:B------:R-:W-:-:S04]  /*dd10*/  LEA.HI.X R9, R2, c[0x0][0x1fc], R0, 0x1, P1 ;  /* 0x00007f0002097a11 */ /* 0x000fc800008f0c00 */
[----:B------:R-:W-:Y:S02]  /*dd20*/  IADD3.X R7, R9, UR5, RZ, P0, !PT ;  /* 0x0000000509077c10 */ /* 0x000fe400087fe4ff */
[----:B------:R-:W-:Y:S02]  /*dd30*/  ISETP.GE.AND P0, PT, R134, c[0x0][0x1d4], PT ;  /* 0x0000750086007a0c */ /* 0x000fe40003f06270 */
[----:B------:R-:W-:Y:S02]  /*dd40*/  IADD3 R4, P2, R6, UR7, RZ ;  /* 0x0000000706047c10 */ /* 0x000fe4000ff5e0ff */
[----:B------:R-:W-:Y:S02]  /*dd50*/  ISETP.LT.OR P3, PT, R61, 0x1, P0 ;  /* 0x000000013d00780c */ /* 0x000fe40000761670 */
[----:B------:R-:W-:Y:S02]  /*dd60*/  IADD3 R2, P1, R4, UR7, RZ ;  /* 0x0000000704027c10 */ /* 0x000fe4000ff3e0ff */
[----:B------:R-:W-:-:S02]  /*dd70*/  IADD3.X R5, R7, UR5, RZ, P2, !PT ;  /* 0x0000000507057c10 */ /* 0x000fc400097fe4ff */
[C---:B------:R-:W-:Y:S02]  /*dd80*/  ISETP.LT.OR P5, PT, R61.reuse, 0x11, P0 ;  /* 0x000000113d00780c */ /* 0x040fe400007a1670 */
[----:B------:R-:W-:Y:S02]  /*dd90*/  ISETP.LT.OR P4, PT, R61, 0x21, P0 ;  /* 0x000000213d00780c */ /* 0x000fe40000781670 */
[----:B------:R-:W-:Y:S02]  /*dda0*/  IADD3.X R3, R5, UR5, RZ, P1, !PT ;  /* 0x0000000505037c10 */ /* 0x000fe40008ffe4ff */
[C---:B------:R-:W-:Y:S01]  /*ddb0*/  ISETP.LT.OR P2, PT, R61.reuse, 0x31, P0 ;  /* 0x000000313d00780c */ /* 0x040fe20000741670 */
[----:B------:R-:W-:Y:S01]  /*ddc0*/  @!PT LDS RZ, [RZ] ;  /* 0x00000000fffff984 */ /* 0x000fe20000000800 */
[----:B------:R-:W-:Y:S01]  /*ddd0*/  @!PT LDS RZ, [RZ] ;  /* 0x00000000fffff984 */ /* 0x000fe20000000800 */
[----:B------:R-:W-:Y:S01]  /*dde0*/  @!PT LDS RZ, [RZ] ;  /* 0x00000000fffff984 */ /* 0x000fe20000000800 */
[----:B------:R1:W-:Y:S01]  /*ddf0*/  LDGSTS.E.BYPASS.LTC128B.128 [R218+0x100], [R8.64], !P3 ;  /* 0x0010000008da7fae */ /* 0x0003e2000d901d48 */
[----:B------:R-:W-:-:S05]  /*de00*/  ISETP.LT.OR P1, PT, R61, 0x41, P0 ;  /* 0x000000413d00780c */ /* 0x000fca0000721670 */
[----:B------:R3:W-:Y:S04]  /*de10*/  LDGSTS.E.BYPASS.LTC128B.128 [R218+0x900], [R6.64], !P5 ;  /* 0x0090000006da7fae */ /* 0x0007e8000e901d48 */
[----:B------:R3:W-:Y:S04]  /*de20*/  LDGSTS.E.BYPASS.LTC128B.128 [R218+0x1100], [R4.64], !P4 ;  /* 0x0110000004da7fae */ /* 0x0007e8000e101d48 */
[----:B------:R4:W-:Y:S01]  /*de30*/  LDGSTS.E.BYPASS.LTC128B.128 [R218+0x1900], [R2.64], !P2 ;  /* 0x0190000002da7fae */ /* 0x0009e2000d101d48 */
[----:B-1----:R-:W-:-:S04]  /*de40*/  IADD3 R8, P0, R2, UR7, RZ ;  /* 0x0000000702087c10 */ /* 0x002fc8000ff1e0ff */
[----:B------:R-:W-:-:S05]  /*de50*/  IADD3.X R9, R3, UR5, RZ, P0, !PT ;  /* 0x0000000503097c10 */ /* 0x000fca00087fe4ff */
[----:B------:R1:W-:Y:S04]  /*de60*/  LDGSTS.E.BYPASS.LTC128B.128 [R218+0x2100], [R8.64], !P1 ;  /* 0x0210000008da7fae */ /* 0x0003e8000c901d48 */
[----:B------:R-:W-:Y:S04]  /*de70*/  LDSM.16.M88.4 R36, [R206] ;  /* 0x00000000ce24783b */ /* 0x000fe80000000200 */
[----:B------:R-:W2:Y:S04]  /*de80*/  LDSM.16.M88.4 R16, [R208] ;  /* 0x00000000d010783b */ /* 0x000ea80000000200 */
[----:B------:R-:W4:Y:S04]  /*de90*/  LDSM.16.M88.4 R12, [R208+0x2000] ;  /* 0x00200000d00c783b */ /* 0x000f280000000200 */
[----:B------:R-:W-:Y:S04]  /*dea0*/  LDSM.16.M88.4 R40, [R203] ;  /* 0x00000000cb28783b */ /* 0x000fe80000000200 */
[----:B---3--:R-:W-:Y:S04]  /*deb0*/  LDSM.16.M88.4 R4, [R209+0x2000] ;  /* 0x00200000d104783b */ /* 0x008fe80000000200 */
[----:B------:R-:W0:Y:S04]  /*dec0*/  LDGDEPBAR ;  /* 0x00000000000079af */ /* 0x000e280000000000 */
[----:B-1----:R-:W1:Y:S01]  /*ded0*/  LDSM.16.M88.4 R8, [R209] ;  /* 0x00000000d108783b */ /* 0x002e620000000200 */
[----:B--2---:R-:W-:Y:S08]  /*dee0*/  HMMA.16816.F32.BF16 R60, R16, R36, R56 ;  /* 0x00000024103c723c */ /* 0x004ff00000041838 */
        /* <DEDUP_REMOVED lines=143> */
[----:B-----5:R2:W1:Y:S01]  /*e7e0*/  MUFU.TANH R137, R0 ;  /* 0x0000000000897308 */ /* 0x0204620000002400 */
        /* <DEDUP_REMOVED lines=106> */
[----:B------:R-:W-:-:S02]  /*ee90*/  SHF.R.S32.HI R2, RZ, 0x1f, R0 ;  /* 0x0000001fff027819 */ /* 0x000fc40000011400 */
[----:B------:R-:W-:-:S03]  /*eea0*/  LOP3.LUT P3, RZ, R148, 0x1, RZ, 0xc0, !PT ;  /* 0x0000000194ff7812 */ /* 0x000fc6000786c0ff */
        /* <DEDUP_REMOVED lines=10> */
[-C--:B------:R-:W-:Y:S02]  /*ef50*/  IADD3 R4, P0, R6, R10.reuse, RZ ;  /* 0x0000000a06047210 */ /* 0x080fe40007f1e0ff */
[----:B------:R-:W-:Y:S01]  /*ef60*/  IADD3.X R7, R11, R9, RZ, P1, !PT ;  /* 0x000000090b077210 */ /* 0x000fe20000ffe4ff */
[----:B------:R-:W-:Y:S01]  /*ef70*/  @!PT LDS RZ, [RZ] ;  /* 0x00000000fffff984 */ /* 0x000fe20000000800 */
[----:B------:R-:W-:Y:S01]  /*ef80*/  @!PT LDS RZ, [RZ] ;  /* 0x00000000fffff984 */ /* 0x000fe20000000800 */
[----:B------:R-:W-:Y:S01]  /*ef90*/  @!PT LDS RZ, [RZ] ;  /* 0x00000000fffff984 */ /* 0x000fe20000000800 */
[----:B------:R1:W-:Y:S01]  /*efa0*/  LDGSTS.E.BYPASS.LTC128B.128 [R218+0x2900], [R8.64], !P3 ;  /* 0x0290000008da7fae */ /* 0x0003e2000d901d48 */
[----:B------:R-:W-:-:S03]  /*efb0*/  IADD3 R2, P1, R4, R10, RZ ;  /* 0x0000000a04027210 */ /* 0x000fc60007f3e0ff */
[--C-:B------:R-:W-:Y:S01]  /*efc0*/  IMAD.X R5, R7, 0x1, R11.reuse, P0 ;  /* 0x0000000107057824 */ /* 0x100fe200000e060b */
[----:B------:R-:W-:Y:S01]  /*efd0*/  IADD3 R10, P0, R2, R10, RZ ;  /* 0x0000000a020a7210 */ /* 0x000fe20007f1e0ff */
[----:B------:R1:W-:Y:S02]  /*efe0*/  LDGSTS.E.BYPASS.LTC128B.128 [R218+0x3100], [R6.64], !P3 ;  /* 0x0310000006da7fae */ /* 0x0003e4000d901d48 */
[----:B------:R-:W-:Y:S02]  /*eff0*/  IMAD.X R3, R5, 0x1, R11, P1 ;  /* 0x0000000105037824 */ /* 0x000fe400008e060b */
[----:B------:R1:W-:Y:S03]  /*f000*/  LDGSTS.E.BYPASS.LTC128B.128 [R218+0x3900], [R4.64], !P3 ;  /* 0x0390000004da7fae */ /* 0x0003e6000d901d48 */
[----:B------:R-:W-:Y:S01]  /*f010*/  IADD3.X R11, R3, R11, RZ, P0, !PT ;  /* 0x0000000b030b7210 */ /* 0x000fe200007fe4ff */
[----:B------:R1:W-:Y:S04]  /*f020*/  LDGSTS.E.BYPASS.LTC128B.128 [R218+0x4100], [R2.64], !P3 ;  /* 0x0410000002da7fae */ /* 0x0003e8000d901d48 */
[----:B------:R1:W-:Y:S02]  /*f030*/  LDGSTS.E.BYPASS.LTC128B.128 [R218+0x4900], [R10.64], !P3 ;  /* 0x049000000ada7fae */ /* 0x0003e4000d901d48 */
.L_x_1482:
[----:B--234-:R-:W-:Y:S05]  /*f040*/  BSYNC B0 ;  /* 0x0000000000007941 */ /* 0x01cfea0003800000 */
.L_x_1481:
        /* <DEDUP_REMOVED lines=27> */
[----:B------:R-:W-:Y:S02]  /*f200*/  FSEL R139, R82, -INF , P5 ;  /* 0xff800000528b7808 */ /* 0x000fe40002800000 */
[C---:B------:R-:W-:Y:S02]  /*f210*/  ISETP.GT.AND P2, PT, R4.reuse, 0x8, PT ;  /* 0x000000080400780c */ /* 0x040fe40003f44270 */
[----:B------:R-:W-:-:S02]  /*f220*/  ISETP.GT.AND P3, PT, R4, 0x20, PT ;  /* 0x000000200400780c */ /* 0x000fc40003f64270 */
[C---:B------:R-:W-:Y:S02]  /*f230*/  ISETP.GT.AND P0, PT, R4.reuse, 0x28, PT ;  /* 0x000000280400780c */ /* 0x040fe40003f04270 */
[----:B------:R-:W-:Y:S02]  /*f240*/  ISETP.GT.AND P5, PT, R4, 0x38, PT ;  /* 0x000000380400780c */ /* 0x000fe40003fa4270 */
[----:B------:R-:W-:Y:S02]  /*f250*/  FSEL R24, R130, -INF , P1 ;  /* 0xff80000082187808 */ /* 0x000fe40000800000 */
[----:B------:R-:W-:Y:S02]  /*f260*/  FSEL R96, R112, -INF , P4 ;  /* 0xff80000070607808 */ /* 0x000fe40002000000 */
[----:B------:R-:W-:Y:S02]  /*f270*/  ISETP.GT.AND P1, PT, R4, 0x18, PT ;  /* 0x000000180400780c */ /* 0x000fe40003f24270 */
[----:B------:R-:W-:-:S02]  /*f280*/  FSEL R25, R122, -INF , P2 ;  /* 0xff8000007a197808 */ /* 0x000fc40001000000 */
[----:B------:R-:W-:Y:S02]  /*f290*/  FSEL R130, R85, -INF , P3 ;  /* 0xff80000055827808 */ /* 0x000fe40001800000 */
[----:B------:R-:W-:Y:S02]  /*f2a0*/  ISETP.GT.AND P4, PT, R4, 0x31, PT ;  /* 0x000000310400780c */ /* 0x000fe40003f84270 */
[----:B------:R-:W-:Y:S02]  /*f2b0*/  FSEL R140, R79, -INF , P0 ;  /* 0xff8000004f8c7808 */ /* 0x000fe40000000000 */
[----:B------:R-:W-:Y:S01]  /*f2c0*/  FSEL R149, R57, -INF , P5 ;  /* 0xff80000039957808 */ /* 0x000fe20002800000 */
[----:B-----5:R-:W-:Y:S01]  /*f2d0*/  IMAD.IADD R6, R0, 0x1, R6 ;  /* 0x0000000100067824 */ /* 0x020fe200078e0206 */
[C---:B------:R-:W-:Y:S02]  /*f2e0*/  ISETP.GT.AND P2, PT, R4.reuse, 0x19, PT ;  /* 0x000000190400780c */ /* 0x040fe40003f44270 */
[----:B------:R-:W-:-:S02]  /*f2f0*/  ISETP.GT.AND P0, PT, R4, 0x39, PT ;  /* 0x000000390400780c */ /* 0x000fc40003f04270 */
[C---:B------:R-:W-:Y:S02]  /*f300*/  ISETP.GT.AND P3, PT, R4.reuse, 0x41, PT ;  /* 0x000000410400780c */ /* 0x040fe40003f64270 */
[----:B------:R-:W-:Y:S02]  /*f310*/  ISETP.GT.AND P5, PT, R4, 0x49, PT ;  /* 0x000000490400780c */ /* 0x000fe40003fa4270 */
[----:B------:R-:W-:Y:S02]  /*f320*/  IMNMX R3, R5, R3, PT ;  /* 0x0000000305037217 */ /* 0x000fe40003800200 */
[----:B------:R-:W-:Y:S02]  /*f330*/  FSEL R98, R88, -INF , P1 ;  /* 0xff80000058627808 */ /* 0x000fe40000800000 */
[----:B------:R-:W-:Y:S02]  /*f340*/  FSEL R148, R70, -INF , P4 ;  /* 0xff80000046947808 */ /* 0x000fe40002000000 */
[----:B------:R-:W-:-:S02]  /*f350*/  ISETP.GT.AND P1, PT, R4, 0x29, PT ;  /* 0x000000290400780c */ /* 0x000fc40003f24270 */
[----:B------:R-:W-:Y:S02]  /*f360*/  FSEL R100, R87, -INF , P2 ;  /* 0xff80000057647808 */ /* 0x000fe40001000000 */
[----:B------:R-:W-:Y:S02]  /*f370*/  ISETP.GT.AND P4, PT, R4, 0x48, PT ;  /* 0x000000480400780c */ /* 0x000fe40003f84270 */
[----:B------:R-:W-:Y:S02]  /*f380*/  FSEL R182, R56, -INF , P0 ;  /* 0xff80000038b67808 */ /* 0x000fe40000000000 */
[----:B------:R-:W-:Y:S02]  /*f390*/  FSEL R190, R26, -INF , P3 ;  /* 0xff8000001abe7808 */ /* 0x000fe40001800000 */
[----:B------:R-:W-:Y:S02]  /*f3a0*/  FSEL R227, R12, -INF , P5 ;  /* 0xff8000000ce37808 */ /* 0x000fe40002800000 */
[----:B------:R-:W-:-:S02]  /*f3b0*/  ISETP.GT.AND P2, PT, R4, 0x30, PT ;  /* 0x000000300400780c */ /* 0x000fc40003f44270 */
[C---:B------:R-:W-:Y:S02]  /*f3c0*/  ISETP.GT.AND P0, PT, R3.reuse, RZ, PT ;  /* 0x000000ff0300720c */ /* 0x040fe40003f04270 */
[C---:B------:R-:W-:Y:S02]  /*f3d0*/  ISETP.GT.AND P3, PT, R3.reuse, 0x8, PT ;  /* 0x000000080300780c */ /* 0x040fe40003f64270 */
[----:B------:R-:W-:Y:S02]  /*f3e0*/  ISETP.GT.AND P5, PT, R3, 0x10, PT ;  /* 0x000000100300780c */ /* 0x000fe40003fa4270 */
[----:B------:R-:W-:Y:S02]  /*f3f0*/  IMNMX R2, R5, R6, PT ;  /* 0x0000000605027217 */ /* 0x000fe40003800200 */
[----:B------:R-:W-:Y:S02]  /*f400*/  FSEL R141, R76, -INF , P1 ;  /* 0xff8000004c8d7808 */ /* 0x000fe40000800000 */
[----:B------:R-:W-:-:S02]  /*f410*/  FSEL R194, R13, -INF , P4 ;  /* 0xff8000000dc27808 */ /* 0x000fc40002000000 */
[----:B------:R-:W-:Y:S02]  /*f420*/  ISETP.GT.AND P1, PT, R4, 0x40, PT ;  /* 0x000000400400780c */ /* 0x000fe40003f24270 */
[----:B------:R-:W-:Y:S02]  /*f430*/  FSEL R142, R71, -INF , P2 ;  /* 0xff800000478e7808 */ /* 0x000fe40001000000 */
[----:B------:R-:W-:Y:S02]  /*f440*/  ISETP.GT.AND P4, PT, R3, 0x9, PT ;  /* 0x000000090300780c */ /* 0x000fe40003f84270 */
[----:B------:R-:W-:Y:S02]  /*f450*/  FSEL R26, R135, -INF , P0 ;  /* 0xff800000871a7808 */ /* 0x000fe40000000000 */
[----:B------:R-:W-:Y:S02]  /*f460*/  FSEL R33, R125, -INF , P3 ;  /* 0xff8000007d217808 */ /* 0x000fe40001800000 */
[----:B------:R-:W-:-:S02]  /*f470*/  FSEL R99, R115, -INF , P5 ;  /* 0xff80000073637808 */ /* 0x000fc40002800000 */
[----:B------:R-:W-:Y:S02]  /*f480*/  ISETP.GT.AND P2, PT, R3, 0x1, PT ;  /* 0x000000010300780c */ /* 0x000fe40003f44270 */
[C---:B------:R-:W-:Y:S02]  /*f490*/  ISETP.GT.AND P0, PT, R2.reuse, RZ, PT ;  /* 0x000000ff0200720c */ /* 0x040fe40003f04270 */
[C---:B------:R-:W-:Y:S02]  /*f4a0*/  ISETP.GT.AND P3, PT, R2.reuse, 0x1, PT ;  /* 0x000000010200780c */ /* 0x040fe40003f64270 */
[----:B------:R-:W-:Y:S01]  /*f4b0*/  ISETP.GT.AND P5, PT, R2, 0x9, PT ;  /* 0x000000090200780c */ /* 0x000fe20003fa4270 */
[----:B------:R-:W-:Y:S01]  /*f4c0*/  IMAD.IADD R0, R0, 0x1, R7 ;  /* 0x0000000100007824 */ /* 0x000fe200078e0207 */
[----:B------:R-:W-:Y:S02]  /*f4d0*/  FSEL R183, R27, -INF , P1 ;  /* 0xff8000001bb77808 */ /* 0x000fe40000800000 */
[----:B------:R-:W-:-:S02]  /*f4e0*/  FSEL R37, R124, -INF , P4 ;  /* 0xff8000007c257808 */ /* 0x000fc40002000000 */
[----:B------:R-:W-:Y:S02]  /*f4f0*/  FSEL R27, R134, -INF , P2 ;  /* 0xff800000861b7808 */ /* 0x000fe40001000000 */
[----:B------:R-:W-:Y:S02]  /*f500*/  ISETP.GT.AND P4, PT, R2, 0x8, PT ;  /* 0x000000080200780c */ /* 0x000fe40003f84270 */
[----:B------:R-:W-:Y:S02]  /*f510*/  FSEL R12, R133, -INF , P0 ;  /* 0xff800000850c7808 */ /* 0x000fe40000000000 */
[----:B------:R-:W-:Y:S02]  /*f520*/  FSEL R13, R129, -INF , P3 ;  /* 0xff800000810d7808 */ /* 0x000fe40001800000 */
[----:B------:R-:W-:Y:S02]  /*f530*/  FSEL R18, R119, -INF , P5 ;  /* 0xff80000077127808 */ /* 0x000fe40002800000 */
[----:B------:R-:W-:-:S02]  /*f540*/  FMNMX.FTZ R4, R14, R24, !PT ;  /* 0x000000180e047209 */ /* 0x000fc40007810000 */
[----:B------:R-:W-:Y:S02]  /*f550*/  ISETP.GT.AND P1, PT, R3, 0x11, PT ;  /* 0x000000110300780c */ /* 0x000fe40003f24270 */
[C---:B------:R-:W-:Y:S02]  /*f560*/  ISETP.GT.AND P2, PT, R2.reuse, 0x10, PT ;  /* 0x000000100200780c */ /* 0x040fe40003f44270 */
[C---:B------:R-:W-:Y:S02]  /*f570*/  ISETP.GT.AND P0, PT, R2.reuse, 0x18, PT ;  /* 0x000000180200780c */ /* 0x040fe40003f04270 */
[----:B------:R-:W-:Y:S02]  /*f580*/  ISETP.GT.AND P5, PT, R2, 0x20, PT ;  /* 0x000000200200780c */ /* 0x000fe40003fa4270 */
[----:B------:R-:W-:Y:S02]  /*f590*/  IMNMX R0, R5, R0, PT ;  /* 0x0000000005007217 */ /* 0x000fe40003800200 */
[----:B------:R-:W-:-:S02]  /*f5a0*/  FSEL R17, R123, -INF , P4 ;  /* 0xff8000007b117808 */ /* 0x000fc40002000000 */
[----:B------:R-:W-:Y:S02]  /*f5b0*/  FMNMX.FTZ R5, R12, R13, !PT ;  /* 0x0000000d0c057209 */ /* 0x000fe40007810000 */
[----:B------:R-:W-:Y:S02]  /*f5c0*/  FMNMX.FTZ R4, R25, R4, !PT ;  /* 0x0000000419047209 */ /* 0x000fe40007810000 */
        /* <DEDUP_REMOVED lines=8> */
[C---:B------:R-:W-:Y:S02]  /*f650*/  ISETP.GT.AND P0, PT, R2.reuse, 0x29, PT ;  /* 0x000000290200780c */ /* 0x040fe40003f04270 */
[----:B------:R-:W-:-:S02]  /*f660*/  ISETP.GT.AND P5, PT, R2, 0x38, PT ;  /* 0x000000380200780c */ /* 0x000fc40003fa4270 */
        /* <DEDUP_REMOVED lines=8> */
[C---:B------:R-:W-:Y:S02]  /*f6f0*/  ISETP.GT.AND P1, PT, R2.reuse, 0x30, PT ;  /* 0x000000300200780c */ /* 0x040fe40003f24270 */
        /* <DEDUP_REMOVED lines=22> */
[----:B------:R-:W-:Y:S02]  /*f860*/  FSEL R150, R69, -INF , P1 ;  /* 0xff80000045967808 */ /* 0x000fe40000800000 */
[----:B------:R-:W-:Y:S02]  /*f870*/  FMNMX.FTZ R2, R134, R2, !PT ;  /* 0x0000000286027209 */ /* 0x000fe40007810000 */
[----:B------:R-:W-:Y:S02]  /*f880*/  FMNMX.FTZ R4, R142, R4, !PT ;  /* 0x000000048e047209 */ /* 0x000fe40007810000 */
[----:B------:R-:W-:Y:S02]  /*f890*/  FSEL R219, R20, -INF , P0 ;  /* 0xff80000014db7808 */ /* 0x000fe40000000000 */
[----:B------:R-:W-:-:S02]  /*f8a0*/  FSEL R152, R68, -INF , P6 ;  /* 0xff80000044987808 */ /* 0x000fc40003000000 */
[C---:B------:R-:W-:Y:S02]  /*f8b0*/  ISETP.GT.AND P1, PT, R0.reuse, RZ, PT ;  /* 0x000000ff0000720c */ /* 0x040fe40003f24270 */
[----:B------:R-:W-:Y:S02]  /*f8c0*/  ISETP.GT.AND P0, PT, R0, 0x1, PT ;  /* 0x000000010000780c */ /* 0x000fe40003f04270 */
[----:B------:R-:W-:Y:S02]  /*f8d0*/  FMNMX.FTZ R2, R150, R2, !PT ;  /* 0x0000000296027209 */ /* 0x000fe40007810000 */
[----:B------:R-:W-:Y:S02]  /*f8e0*/  FMNMX.FTZ R4, R148, R4, !PT ;  /* 0x0000000494047209 */ /* 0x000fe40007810000 */
[----:B------:R-:W-:Y:S02]  /*f8f0*/  FSEL R226, R16, -INF , P3 ;  /* 0xff80000010e27808 */ /* 0x000fe40001800000 */
[----:B------:R-:W-:-:S02]  /*f900*/  ISETP.GT.AND P3, PT, R0, 0x8, PT ;  /* 0x000000080000780c */ /* 0x000fc40003f64270 */
[----:B------:R-:W-:Y:S02]  /*f910*/  FSEL R10, R143, -INF , P1 ;  /* 0xff8000008f0a7808 */ /* 0x000fe40000800000 */
[----:B------:R-:W-:Y:S02]  /*f920*/  FSEL R9, R144, -INF , P0 ;  /* 0xff80000090097808 */ /* 0x000fe40000000000 */
[----:B------:R-:W-:Y:S02]  /*f930*/  FMNMX.FTZ R2, R152, R2, !PT ;  /* 0x0000000298027209 */ /* 0x000fe40007810000 */
[----:B------:R-:W-:Y:S02]  /*f940*/  FMNMX.FTZ R4, R149, R4, !PT ;  /* 0x0000000495047209 */ /* 0x000fe40007810000 */
[----:B------:R-:W-:Y:S02]  /*f950*/  FSEL R154, R40, -INF , P4 ;  /* 0xff800000289a7808 */ /* 0x000fe40002000000 */
[----:B------:R-:W-:Y:S01]  /*f960*/  ISETP.GT.AND P4, PT, R0, 0x9, PT ;  /* 0x000000090000780c */ /* 0x000fe20003f84270 */
[----:B------:R-:W-:Y:S01]  /*f970*/  LDSM.16.MT88.4 R40, [R204] ;  /* 0x00000000cc28783b */ /* 0x000fe20000004200 */
[----:B------:R-:W-:-:S02]  /*f980*/  FSEL R11, R127, -INF , P3 ;  /* 0xff8000007f0b7808 */ /* 0x000fc40001800000 */
[----:B------:R-:W-:Y:S02]  /*f990*/  FMNMX.FTZ R5, R10, R9, !PT ;  /* 0x000000090a057209 */ /* 0x000fe40007810000 */
[----:B------:R-:W-:Y:S02]  /*f9a0*/  FMNMX.FTZ R2, R153, R2, !PT ;  /* 0x0000000299027209 */ /* 0x000fe40007810000 */
[----:B------:R-:W-:Y:S02]  /*f9b0*/  FMNMX.FTZ R4, R182, R4, !PT ;  /* 0x00000004b6047209 */ /* 0x000fe40007810000 */
[----:B------:R-:W-:Y:S02]  /*f9c0*/  FSEL R222, R19, -INF , P2 ;  /* 0xff80000013de7808 */ /* 0x000fe40001000000 */
[----:B------:R-:W-:Y:S02]  /*f9d0*/  FSEL R228, R15, -INF , P5 ;  /* 0xff8000000fe47808 */ /* 0x000fe40002800000 */
        /* <DEDUP_REMOVED lines=21> */
[----:B------:R-:W-:Y:S01]  /*fb30*/  FSEL R69, R91, -INF , P4 ;  /* 0xff8000005b457808 */ /* 0x000fe20002000000 */
[----:B------:R-:W1:Y:S01]  /*fb40*/  SHFL.BFLY PT, R7, R4, 0x2, 0x1f ;  /* 0x0c401f0004077f89 */ /* 0x000e6200000e0000 */
[----:B------:R-:W-:Y:S02]  /*fb50*/  FMNMX.FTZ R5, R35, R5, !PT ;  /* 0x0000000523057209 */ /* 0x000fe40007810000 */
[----:B------:R-:W-:Y:S02]  /*fb60*/  FMNMX.FTZ R2, R228, R2, !PT ;  /* 0x00000002e4027209 */ /* 0x000fe40007810000 */
[----:B------:R-:W-:-:S02]  /*fb70*/  ISETP.GT.AND P2, PT, R0, 0x21, PT ;  /* 0x000000210000780c */ /* 0x000fc40003f44270 */
[----:B------:R-:W-:Y:S01]  /*fb80*/  FSEL R109, R109, -INF , P3 ;  /* 0xff8000006d6d7808 */ /* 0x000fe20001800000 */
[----:B------:R-:W2:Y:S01]  /*fb90*/  SHFL.BFLY PT, R8, R2, 0x2, 0x1f ;  /* 0x0c401f0002087f89 */ /* 0x000ea200000e0000 */
        /* <DEDUP_REMOVED lines=14> */
[----:B------:R-:W-:Y:S02]  /*fc80*/  FMNMX.FTZ R6, R26, R27, !PT ;  /* 0x0000001b1a067209 */ /* 0x000fe40007810000 */
[----:B------:R-:W-:Y:S02]  /*fc90*/  FSEL R146, R72, -INF , P3 ;  /* 0xff80000048927808 */ /* 0x000fe40001800000 */
[----:B------:R-:W-:-:S02]  /*fca0*/  FMNMX.FTZ R5, R144, R5, !PT ;  /* 0x0000000590057209 */ /* 0x000fc40007810000 */
[----:B-1----:R-:W-:Y:S02]  /*fcb0*/  FMNMX.FTZ R7, R4, R7, !PT ;  /* 0x0000000704077209 */ /* 0x002fe40007810000 */
[----:B------:R-:W-:Y:S02]  /*fcc0*/  FSEL R145, R49, -INF , P2 ;  /* 0xff80000031917808 */ /* 0x000fe40001000000 */
[----:B------:R-:W-:Y:S02]  /*fcd0*/  FMNMX.FTZ R4, R33, R6, !PT ;  /* 0x0000000621047209 */ /* 0x000fe40007810000 */
[C---:B------:R-:W-:Y:S02]  /*fce0*/  ISETP.GT.AND P1, PT, R0.reuse, 0x39, PT ;  /* 0x000000390000780c */ /* 0x040fe40003f24270 */
[C---:B------:R-:W-:Y:S02]  /*fcf0*/  ISETP.GT.AND P0, PT, R0.reuse, 0x40, PT ;  /* 0x000000400000780c */ /* 0x040fe40003f04270 */
[----:B------:R-:W-:-:S02]  /*fd00*/  ISETP.GT.AND P4, PT, R0, 0x41, PT ;  /* 0x000000410000780c */ /* 0x000fc40003f84270 */
[C---:B------:R-:W-:Y:S02]  /*fd10*/  ISETP.GT.AND P3, PT, R0.reuse, 0x48, PT ;  /* 0x000000480000780c */ /* 0x040fe40003f64270 */
[----:B------:R-:W-:Y:S02]  /*fd20*/  ISETP.GT.AND P2, PT, R0, 0x49, PT ;  /* 0x000000490000780c */ /* 0x000fe40003f44270 */
[----:B------:R-:W-:Y:S02]  /*fd30*/  FMNMX.FTZ R0, R146, R5, !PT ;  /* 0x0000000592007209 */ /* 0x000fe40007810000 */
[----:B--2---:R-:W-:Y:S02]  /*fd40*/  FMNMX.FTZ R5, R2, R8, !PT ;  /* 0x0000000802057209 */ /* 0x004fe40007810000 */
[----:B------:R-:W-:Y:S02]  /*fd50*/  FMNMX.FTZ R2, R37, R4, !PT ;  /* 0x0000000425027209 */ /* 0x000fe40007810000 */
[----:B------:R-:W-:-:S02]  /*fd60*/  ISETP.GT.AND P6, PT, R3, 0x18, PT ;  /* 0x000000180300780c */ /* 0x000fc40003fc4270 */
[----:B------:R-:W-:Y:S02]  /*fd70*/  FMNMX.FTZ R2, R99, R2, !PT ;  /* 0x0000000263027209 */ /* 0x000fe40007810000 */
[----:B------:R-:W-:Y:S02]  /*fd80*/  FSEL R147, R48, -INF , P1 ;  /* 0xff80000030937808 */ /* 0x000fe40000800000 */
[----:B------:R-:W-:Y:S02]  /*fd90*/  FMNMX.FTZ R0, R145, R0, !PT ;  /* 0x0000000091007209 */ /* 0x000fe40007810000 */
[----:B------:R-:W-:Y:S02]  /*fda0*/  FSEL R74, R120, -INF , P6 ;  /* 0xff800000784a7808 */ /* 0x000fe40003000000 */
[----:B------:R-:W-:Y:S02]  /*fdb0*/  ISETP.GT.AND P1, PT, R3, 0x19, PT ;  /* 0x000000190300780c */ /* 0x000fe40003f24270 */
[----:B------:R-:W-:-:S02]  /*fdc0*/  FMNMX.FTZ R2, R110, R2, !PT ;  /* 0x000000026e027209 */ /* 0x000fc40007810000 */
[----:B------:R-:W-:Y:S02]  /*fdd0*/  FSEL R188, R28, -INF , P0 ;  /* 0xff8000001cbc7808 */ /* 0x000fe40000000000 */
[----:B------:R-:W-:Y:S02]  /*fde0*/  FMNMX.FTZ R0, R147, R0, !PT ;  /* 0x0000000093007209 */ /* 0x000fe40007810000 */
[----:B------:R-:W-:Y:S02]  /*fdf0*/  ISETP.GT.AND P0, PT, R3, 0x20, PT ;  /* 0x000000200300780c */ /* 0x000fe40003f04270 */
[----:B------:R-:W-:Y:S02]  /*fe00*/  FSEL R68, R126, -INF , P1 ;  /* 0xff8000007e447808 */ /* 0x000fe40000800000 */
[----:B------:R-:W-:Y:S02]  /*fe10*/  FMNMX.FTZ R2, R74, R2, !PT ;  /* 0x000000024a027209 */ /* 0x000fe40007810000 */
[----:B------:R-:W-:-:S02]  /*fe20*/  FSEL R189, R23, -INF , P4 ;  /* 0xff80000017bd7808 */ /* 0x000fc40002000000 */
[----:B------:R-:W-:Y:S02]  /*fe30*/  FMNMX.FTZ R0, R188, R0, !PT ;  /* 0x00000000bc007209 */ /* 0x000fe40007810000 */
[----:B------:R-:W-:Y:S02]  /*fe40*/  ISETP.GT.AND P1, PT, R3, 0x21, PT ;  /* 0x000000210300780c */ /* 0x000fe40003f24270 */
[----:B------:R-:W-:Y:S02]  /*fe50*/  FSEL R131, R131, -INF , P0 ;  /* 0xff80000083837808 */ /* 0x000fe40000000000 */
[----:B------:R-:W-:Y:S02]  /*fe60*/  FMNMX.FTZ R2, R68, R2, !PT ;  /* 0x0000000244027209 */ /* 0x000fe40007810000 */
[----:B------:R-:W-:Y:S02]  /*fe70*/  FSEL R192, R21, -INF , P3 ;  /* 0xff80000015c07808 */ /* 0x000fe40001800000 */
[----:B------:R-:W-:-:S02]  /*fe80*/  FMNMX.FTZ R0, R189, R0, !PT ;  /* 0x00000000bd007209 */ /* 0x000fc40007810000 */
[----:B------:R-:W-:Y:S02]  /*fe90*/  ISETP.GT.AND P0, PT, R3, 0x28, PT ;  /* 0x000000280300780c */ /* 0x000fe40003f04270 */
[----:B------:R-:W-:Y:S02]  /*fea0*/  FSEL R136, R136, -INF , P1 ;  /* 0xff80000088887808 */ /* 0x000fe40000800000 */
[----:B------:R-:W-:Y:S02]  /*feb0*/  FMNMX.FTZ R2, R131, R2, !PT ;  /* 0x0000000283027209 */ /* 0x000fe40007810000 */
[----:B------:R-:W-:Y:S02]  /*fec0*/  FSEL R195, R22, -INF , P2 ;  /* 0xff80000016c37808 */ /* 0x000fe40001000000 */
[----:B------:R-:W-:Y:S01]  /*fed0*/  FMNMX.FTZ R0, R192, R0, !PT ;  /* 0x00000000c0007209 */ /* 0x000fe20007810000 */
[----:B------:R-:W-:Y:S01]  /*fee0*/  SHFL.BFLY PT, R6, R7, 0x1, 0x1f ;  /* 0x0c201f0007067f89 */ /* 0x000fe200000e0000 */
[----:B------:R-:W-:-:S02]  /*fef0*/  ISETP.GT.AND P2, PT, R3, 0x29, PT ;  /* 0x000000290300780c */ /* 0x000fc40003f44270 */
[----:B------:R-:W-:Y:S01]  /*ff00*/  FSEL R137, R137, -INF , P0 ;  /* 0xff80000089897808 */ /* 0x000fe20000000000 */
[----:B------:R-:W-:Y:S01]  /*ff10*/  SHFL.BFLY PT, R8, R5, 0x1, 0x1f ;  /* 0x0c201f0005087f89 */ /* 0x000fe200000e0000 */
[----:B------:R-:W-:Y:S02]  /*ff20*/  FMNMX.FTZ R2, R136, R2, !PT ;  /* 0x0000000288027209 */ /* 0x000fe40007810000 */
[----:B------:R-:W-:Y:S01]  /*ff30*/  FMNMX.FTZ R0, R195, R0, !PT ;  /* 0x00000000c3007209 */ /* 0x000fe20007810000 */
[----:B------:R-:W-:Y:S01]  /*ff40*/  LDSM.16.MT88.4 R20, [R205] ;  /* 0x00000000cd14783b */ /* 0x000fe20000004200 */
        /* <DEDUP_REMOVED lines=229> */
[----:B------:R-:W-:Y:S01]  /*10da0*/  ISETP.NE.AND P5, PT, R252, 0x1, PT ;  /* 0x00000001fc00780c */ /* 0x000fe20003fa5270 */
[----:B------:R-:W-:Y:S06]  /*10db0*/  LDSM.16.MT88.4 R116, [R205+0x2000] ;  /* 0x00200000cd74783b */ /* 0x000fec0000004200 */
        /* <DEDUP_REMOVED lines=177> */
[----:B------:R1:W-:Y:S04]  /*118d0*/  STL [R1], R13 ;  /* 0x0000000d01007387 */ /* 0x0003e80000100800 */
        /* <DEDUP_REMOVED lines=35> */
[----:B------:R-:W-:Y:S01]  /*11b10*/  @P5 IMAD.HI.U32 R0, R0, c[0x0][0x2c8], RZ ;  /* 0x0000b20000005a27 */ /* 0x000fe200078e00ff */
[----:B------:R-:W-:-:S03]  /*11b20*/  MOV R216, R217 ;  /* 0x000000d900d87202 */ /* 0x000fc60000000f00 */
[----:B------:R-:W-:Y:S01]  /*11b30*/  IMAD.MOV.U32 R86, RZ, RZ, R70 ;  /* 0x000000ffff567224 */ /* 0x000fe200078e0046 */
[----:B------:R-:W-:-:S05]  /*11b40*/  @P5 SHF.R.U32.HI R0, RZ, c[0x0][0x2cc], R0 ;  /* 0x0000b300ff005a19 */ /* 0x000fca0000011600 */
[----:B------:R1:W-:Y:S02]  /*11b50*/  @P5 STL [R1+0x4], R0 ;  /* 0x0000040001005387 */ /* 0x0003e40000100800 */
.L_x_1484:
[----:B--2---:R-:W2:Y:S01]  /*11b60*/  LDL R217, [R1+0x20] ;  /* 0x0000200001d97983 */ /* 0x004ea20000100800 */
[----:B------:R-:W-:Y:S04]  /*11b70*/  DEPBAR.LE SB0, 0x0 ;  /* 0x000080000000791a */ /* 0x000fe80000000000 */
[----:B------:R-:W3:Y:S01]  /*11b80*/  LDL R2, [R1+0x38] ;  /* 0x0000380001027983 */ /* 0x000ee20000100800 */
[----:B------:R-:W-:Y:S01]  /*11b90*/  WARPSYNC 0xffffffff ;  /* 0xffffffff00007948 */ /* 0x000fe20003800000 */
[----:B------:R-:W-:Y:S02]  /*11ba0*/  MOV R226, c[0x0][0x2c4] ;  /* 0x0000b10000e27a02 */ /* 0x000fe40000000f00 */
[----:B------:R-:W3:Y:S06]  /*11bb0*/  LDL.64 R172, [R1+0x28] ;  /* 0x0000280001ac7983 */ /* 0x000eec0000100a00 */
[----:B------:R-:W3:Y:S04]  /*11bc0*/  LDL R220, [R1+0x24] ;  /* 0x0000240001dc7983 */ /* 0x000ee80000100800 */
        /* <DEDUP_REMOVED lines=12> */
[----:B------:R-:W4:Y:S04]  /*11c90*/  LDL R224, [R1+0x60] ;  /* 0x0000600001e07983 */ /* 0x000f280000100800 */
[----:B------:R-:W4:Y:S04]  /*11ca0*/  LDL R225, [R1+0x44] ;  /* 0x0000440001e17983 */ /* 0x000f280000100800 */
        /* <DEDUP_REMOVED lines=22> */
[-C--:B------:R-:W-:Y:S01]  /*11e10*/  HMMA.16816.F32.BF16 R76, R76, R154.reuse, RZ ;  /* 0x0000009a4c4c723c */ /* 0x080fe200000418ff */
[----:B--2---:R-:W-:Y:S07]  /*11e20*/  ISETP.GT.AND P0, PT, R217, R216, PT ;  /* 0x000000d8d900720c */ /* 0x004fee0003f04270 */
[----:B------:R-:W-:Y:S01]  /*11e30*/  HMMA.16816.F32.BF16 R80, R80, R154, RZ ;  /* 0x0000009a5050723c */ /* 0x000fe200000418ff */
[----:B------:R-:W1:Y:S07]  /*11e40*/  LDSM.16.M88.4 R152, [R214] ;  /* 0x00000000d698783b */ /* 0x000e6e0000000200 */
[-C--:B------:R-:W-:Y:S01]  /*11e50*/  HMMA.16816.F32.BF16 R4, R156, R160.reuse, R4 ;  /* 0x000000a09c04723c */ /* 0x080fe20000041804 */
[----:B------:R-:W-:Y:S04]  /*11e60*/  @!P0 MOV R174, c[0x0][0x208] ;  /* 0x0000820000ae8a02 */ /* 0x000fe80000000f00 */
[----:B------:R-:W-:Y:S01]  /*11e70*/  @!P0 SHF.R.S32.HI R0, RZ, 0x1f, R216 ;  /* 0x0000001fff008819 */ /* 0x000fe200000114d8 */
[----:B---3--:R-:W-:Y:S01]  /*11e80*/  @!P0 IMAD.MOV.U32 R173, RZ, RZ, R2 ;  /* 0x000000ffffad8224 */ /* 0x008fe200078e0002 */
[----:B------:R-:W-:Y:S01]  /*11e90*/  LOP3.LUT P3, RZ, R220, 0x1, RZ, 0xc0, !PT ;  /* 0x00000001dcff7812 */ /* 0x000fe2000786c0ff */
[C---:B------:R-:W-:Y:S04]  /*11ea0*/  HMMA.16816.F32.BF16 R8, R164.reuse, R160, R8 ;  /* 0x000000a0a408723c */ /* 0x040fe80000041808 */
[----:B------:R-:W-:Y:S02]  /*11eb0*/  @!P0 IMAD R0, R0, c[0x0][0x208], RZ ;  /* 0x0000820000008a24 */ /* 0x000fe400078e02ff */
[----:B------:R-:W-:Y:S02]  /*11ec0*/  @!P0 IMAD.SHL.U32 R2, R174, 0x20, RZ ;  /* 0x00000020ae028824 */ /* 0x000fe400078e00ff */
[-C--:B------:R-:W-:Y:S04]  /*11ed0*/  HMMA.16816.F32.BF16 R12, R164, R162.reuse, R12 ;  /* 0x000000a2a40c723c */ /* 0x080fe8000004180c */
[C---:B------:R-:W-:Y:S04]  /*11ee0*/  @!P0 IMAD.WIDE.U32 R160, R216.reuse, c[0x0][0x208], RZ ;  /* 0x00008200d8a08a25 */ /* 0x040fe800078e00ff */
[C---:B------:R-:W-:Y:S04]  /*11ef0*/  HMMA.16816.F32.BF16 R16, R156.reuse, R162, R16 ;  /* 0x000000a29c10723c */ /* 0x040fe80000041810 */
[----:B------:R-:W-:Y:S02]  /*11f00*/  @!P0 IMAD R0, R216, c[0x0][0x20c], R0 ;  /* 0x00008300d8008a24 */ /* 0x000fe400078e0200 */
[----:B------:R-:W-:Y:S02]  /*11f10*/  @!P0 IMAD.WIDE.U32 R172, R160, 0x50, R172 ;  /* 0x00000050a0ac8825 */ /* 0x000fe400078e00ac */
[-C--:B------:R-:W-:Y:S04]  /*11f20*/  HMMA.16816.F32.BF16 R20, R156, R168.reuse, R20 ;  /* 0x000000a89c14723c */ /* 0x080fe80000041814 */
[----:B------:R-:W-:Y:S02]  /*11f30*/  @!P0 IADD3 R0, R161, R0, RZ ;  /* 0x00000000a1008210 */ /* 0x000fe40007ffe0ff */
[----:B------:R-:W2:Y:S02]  /*11f40*/  LDSM.16.M88.4 R160, [R213] ;  /* 0x00000000d5a0783b */ /* 0x000ea40000000200 */
[C---:B------:R-:W-:Y:S04]  /*11f50*/  HMMA.16816.F32.BF16 R24, R164.reuse, R168, R24 ;  /* 0x000000a8a418723c */ /* 0x040fe80000041818 */
[----:B------:R-:W-:Y:S03]  /*11f60*/  @!P0 IMAD R0, R0, 0x50, RZ ;  /* 0x0000005000008824 */ /* 0x000fe600078e02ff */
[----:B------:R-:W-:Y:S01]  /*11f70*/  @!P0 LEA R168, P1, R172, c[0x0][0x1f8], 0x1 ;  /* 0x00007e00aca88a11 */ /* 0x000fe200078208ff */
[----:B------:R-:W-:Y:S01]  /*11f80*/  @!P0 IMAD.IADD R87, R173, 0x1, R0 ;  /* 0x00000001ad578824 */ /* 0x000fe200078e0200 */
[----:B------:R-:W-:Y:S01]  /*11f90*/  @!P0 MOV R169, 0x5 ;  /* 0x0000000500a98802 */ /* 0x000fe20000000f00 */
[-C--:B------:R-:W-:Y:S03]  /*11fa0*/  HMMA.16816.F32.BF16 R28, R164, R170.reuse, R28 ;  /* 0x000000aaa41c723c */ /* 0x080fe6000004181c */
[----:B------:R-:W-:Y:S02]  /*11fb0*/  @!P0 SHF.L.U64.HI R0, R174, R169, c[0x0][0x20c] ;  /* 0x00008300ae008619 */ /* 0x000fe400000102a9 */
[----:B------:R-:W-:Y:S02]  /*11fc0*/  @!P0 LEA.HI.X R169, R172, c[0x0][0x1fc], R87, 0x1, P1 ;  /* 0x00007f00aca98a11 */ /* 0x000fe400008f0c57 */
[----:B------:R-:W3:Y:S01]  /*11fd0*/  LDSM.16.M88.4 R172, [R212] ;  /* 0x00000000d4ac783b */ /* 0x000ee20000000200 */
[C---:B------:R-:W-:Y:S04]  /*11fe0*/  HMMA.16816.F32.BF16 R32, R156.reuse, R170, R32 ;  /* 0x000000aa9c20723c */ /* 0x040fe80000041820 */
[----:B------:R-:W-:Y:S03]  /*11ff0*/  @!P0 IADD3 R180, P2, R168, R2, RZ ;  /* 0x00000002a8b48210 */ /* 0x000fe60007f5e0ff */
[----:B------:R-:W-:Y:S01]  /*12000*/  @!PT LDS RZ, [RZ] ;  /* 0x00000000fffff984 */ /* 0x000fe20000000800 */
[----:B------:R-:W-:Y:S01]  /*12010*/  @!PT LDS RZ, [RZ] ;  /* 0x00000000fffff984 */ /* 0x000fe20000000800 */
[----:B------:R-:W-:Y:S01]  /*12020*/  @!PT LDS RZ, [RZ] ;  /* 0x00000000fffff984 */ /* 0x000fe20000000800 */
[----:B------:R5:W-:Y:S01]  /*12030*/  @!P0 LDGSTS.E.BYPASS.LTC128B.128 [R218+0x100], [R168.64], !P3 ;  /* 0x00100000a8da8fae */ /* 0x000be2000d901d48 */
[----:B------:R-:W-:Y:S01]  /*12040*/  @!P0 IADD3.X R181, R169, R0, RZ, P2, !PT ;  /* 0x00000000a9b58210 */ /* 0x000fe200017fe4ff */
[-C--:B-1----:R-:W-:Y:S03]  /*12050*/  HMMA.16816.F32.BF16 R36, R156, R152.reuse, R36 ;  /* 0x000000989c24723c */ /* 0x082fe60000041824 */
[-C--:B------:R-:W-:Y:S03]  /*12060*/  @!P0 IADD3 R178, P1, R180, R2.reuse, RZ ;  /* 0x00000002b4b28210 */ /* 0x080fe60007f3e0ff */
[----:B------:R1:W-:Y:S01]  /*12070*/  @!P0 LDGSTS.E.BYPASS.LTC128B.128 [R218+0x900], [R180.64], !P3 ;  /* 0x00900000b4da8fae */ /* 0x0003e2000d901d48 */
[----:B------:R-:W-:Y:S01]  /*12080*/  @!P0 IADD3 R176, P2, R178, R2, RZ ;  /* 0x00000002b2b08210 */ /* 0x000fe20007f5e0ff */
[--C-:B------:R-:W-:Y:S01]  /*12090*/  @!P0 IMAD.X R179, R181, 0x1, R0.reuse, P1 ;  /* 0x00000001b5b38824 */ /* 0x100fe200008e0600 */
[C---:B------:R-:W-:Y:S04]  /*120a0*/  HMMA.16816.F32.BF16 R40, R164.reuse, R152, R40 ;  /* 0x00000098a428723c */ /* 0x040fe80000041828 */
[----:B------:R-:W-:Y:S01]  /*120b0*/  @!P0 IADD3.X R177, R179, R0, RZ, P2, !PT ;  /* 0x00000000b3b18210 */ /* 0x000fe200017fe4ff */
[----:B------:R1:W-:Y:S03]  /*120c0*/  @!P0 LDGSTS.E.BYPASS.LTC128B.128 [R218+0x1100], [R178.64], !P3 ;  /* 0x01100000b2da8fae */ /* 0x0003e6000d901d48 */
[-C--:B------:R-:W-:Y:S05]  /*120d0*/  HMMA.16816.F32.BF16 R44, R164, R154.reuse, R44 ;  /* 0x0000009aa42c723c */ /* 0x080fea000004182c */
[----:B------:R3:W-:Y:S01]  /*120e0*/  @!P0 LDGSTS.E.BYPASS.LTC128B.128 [R218+0x1900], [R176.64], !P3 ;  /* 0x01900000b0da8fae */ /* 0x0007e2000d901d48 */
[----:B-----5:R-:W-:Y:S02]  /*120f0*/  @!P0 IADD3 R168, P1, R176, R2, RZ ;  /* 0x00000002b0a88210 */ /* 0x020fe40007f3e0ff */
[C---:B------:R-:W-:Y:S04]  /*12100*/  HMMA.16816.F32.BF16 R48, R156.reuse, R154, R48 ;  /* 0x0000009a9c30723c */ /* 0x040fe80000041830 */
[----:B------:R-:W-:Y:S01]  /*12110*/  @!P0 IMAD.X R169, R177, 0x1, R0, P1 ;  /* 0x00000001b1a98824 */ /* 0x000fe200008e0600 */
[----:B------:R-:W-:Y:S03]  /*12120*/  ISETP.NE.AND P1, PT, R226, 0x1, PT ;  /* 0x00000001e200780c */ /* 0x000fe60003f25270 */
[-C--:B--2---:R-:W-:Y:S01]  /*12130*/  HMMA.16816.F32.BF16 R52, R156, R160.reuse, R52 ;  /* 0x000000a09c34723c */ /* 0x084fe20000041834 */
[----:B------:R2:W-:Y:S07]  /*12140*/  @!P0 LDGSTS.E.BYPASS.LTC128B.128 [R218+0x2100], [R168.64], !P3 ;  /* 0x02100000a8da8fae */ /* 0x0005ee000d901d48 */
[C---:B------:R-:W-:Y:S01]  /*12150*/  HMMA.16816.F32.BF16 R56, R164.reuse, R160, R56 ;  /* 0x000000a0a438723c */ /* 0x040fe20000041838 */
[----:B-1----:R-:W-:Y:S07]  /*12160*/  LDSM.16.M88.4 R180, [R208+0x2000] ;  /* 0x00200000d0b4783b */ /* 0x002fee0000000200 */
[-C--:B------:R-:W-:Y:S01]  /*12170*/  HMMA.16816.F32.BF16 R60, R164, R162.reuse, R60 ;  /* 0x000000a2a43c723c */ /* 0x080fe2000004183c */
[----:B---3--:R-:W-:Y:S07]  /*12180*/  LDSM.16.M88.4 R176, [R206] ;  /* 0x00000000ceb0783b */ /* 0x008fee0000000200 */
[C---:B------:R-:W-:Y:S01]  /*12190*/  HMMA.16816.F32.BF16 R64, R156.reuse, R162, R64 ;  /* 0x000000a29c40723c */ /* 0x040fe20000041840 */
[----:B------:R-:W-:Y:S07]  /*121a0*/  LDSM.16.M88.4 R184, [R206+0x800] ;  /* 0x00080000ceb8783b */ /* 0x000fee0000000200 */
[-C--:B------:R-:W-:Y:S01]  /*121b0*/  HMMA.16816.F32.BF16 R68, R156, R172.reuse, R68 ;  /* 0x000000ac9c44723c */ /* 0x080fe20000041844 */
[----:B--2---:R-:W1:Y:S07]  /*121c0*/  LDSM.16.M88.4 R168, [R208] ;  /* 0x00000000d0a8783b */ /* 0x004e6e0000000200 */
[C---:B------:R-:W-:Y:S01]  /*121d0*/  HMMA.16816.F32.BF16 R72, R164.reuse, R172, R72 ;  /* 0x000000aca448723c */ /* 0x040fe20000041848 */
[----:B------:R-:W2:Y:S07]  /*121e0*/  LDSM.16.M88.4 R152, [R206+0x1000] ;  /* 0x00100000ce98783b */ /* 0x000eae0000000200 */
[-C--:B------:R-:W-:Y:S01]  /*121f0*/  HMMA.16816.F32.BF16 R76, R164, R174.reuse, R76 ;  /* 0x000000aea44c723c */ /* 0x080fe2000004184c */
[----:B------:R-:W3:Y:S07]  /*12200*/  LDSM.16.M88.4 R188, [R206+0x1800] ;  /* 0x00180000cebc783b */ /* 0x000eee0000000200 */
[----:B------:R-:W-:Y:S01]  /*12210*/  HMMA.16816.F32.BF16 R80, R156, R174, R80 ;  /* 0x000000ae9c50723c */ /* 0x000fe20000041850 */
        /* <DEDUP_REMOVED lines=49> */
[----:B------:R2:W-:Y:S07]  /*12530*/  MUFU.TANH R190, R0 ;  /* 0x0000000000be7308 */ /* 0x0005ee0000002400 */
[C---:B------:R-:W-:Y:S08]  /*12540*/  HMMA.16816.F32.BF16 R32, R160.reuse, R6, R32 ;  /* 0x00000006a020723c */ /* 0x040ff00000041820 */
[----:B------:R-:W-:Y:S04]  /*12550*/  FMUL.FTZ R2, R26, c[0x0][0x320] ;  /* 0x0000c8001a027a20 */ /* 0x000fe80000410000 */
[----:B------:R-:W-:Y:S01]  /*12560*/  FMUL.FTZ R4, R25, c[0x0][0x320] ;  /* 0x0000c80019047a20 */ /* 0x000fe20000410000 */
[----:B------:R-:W-:Y:S01]  /*12570*/  MUFU.TANH R173, R2 ;  /* 0x0000000200ad7308 */ /* 0x000fe20000002400 */
[----:B--2---:R-:W-:Y:S09]  /*12580*/  FMUL.FTZ R0, R12, c[0x0][0x320] ;  /* 0x0000c8000c007a20 */ /* 0x004ff20000410000 */
[----:B------:R2:W-:Y:S10]  /*12590*/  MUFU.TANH R187, R0 ;  /* 0x0000000000bb7308 */ /* 0x0005f40000002400 */
[----:B------:R5:W-:Y:S01]  /*125a0*/  MUFU.TANH R174, R4 ;  /* 0x0000000400ae7308 */ /* 0x000be20000002400 */
[-C--:B-1----:R-:W-:Y:S08]  /*125b0*/  HMMA.16816.F32.BF16 R36, R160, R8.reuse, R36 ;  /* 0x00000008a024723c */ /* 0x082ff00000041824 */
[C---:B------:R-:W-:Y:S04]  /*125c0*/  HMMA.16816.F32.BF16 R40, R156.reuse, R8, R40 ;  /* 0x000000089c28723c */ /* 0x040fe80000041828 */
[----:B--2---:R-:W-:Y:S04]  /*125d0*/  FMUL.FTZ R0, R13, c[0x0][0x320] ;  /* 0x0000c8000d007a20 */ /* 0x004fe80000410000 */
[-C--:B------:R-:W-:Y:S01]  /*125e0*/  HMMA.16816.F32.BF16 R44, R156, R10.reuse, R44 ;  /* 0x0000000a9c2c723c */ /* 0x080fe2000004182c */
[----:B------:R1:W-:Y:S01]  /*125f0*/  MUFU.TANH R185, R0 ;  /* 0x0000000000b97308 */ /* 0x0003e20000002400 */
[----:B-----5:R-:W2:Y:S06]  /*12600*/  LDSM.16.M88.4 R4, [R203+0x1800] ;  /* 0x00180000cb04783b */ /* 0x020eac0000000200 */
[C---:B------:R-:W-:Y:S02]  /*12610*/  HMMA.16816.F32.BF16 R48, R160.reuse, R10, R48 ;  /* 0x0000000aa030723c */ /* 0x040fe40000041830 */
[----:B------:R-:W5:Y:S06]  /*12620*/  LDSM.16.M88.4 R8, [R203+0x2000] ;  /* 0x00200000cb08783b */ /* 0x000f6c0000000200 */
[----:B------:R-:W-:Y:S01]  /*12630*/  FMUL.FTZ R12, R43, c[0x0][0x320] ;  /* 0x0000c8002b0c7a20 */ /* 0x000fe20000410000 */
[----:B------:R-:W-:Y:S04]  /*12640*/  DEPBAR.LE SB0, 0x0 ;  /* 0x000080000000791a */ /* 0x000fe80000000000 */
[----:B------:R3:W-:Y:S01]  /*12650*/  MUFU.TANH R182, R12 ;  /* 0x0000000c00b67308 */ /* 0x0007e20000002400 */
[----:B------:R-:W-:Y:S02]  /*12660*/  BAR.SYNC.DEFER_BLOCKING 0x0 ;  /* 0x0000000000007b1d */ /* 0x000fe40000010000 */
[----:B------:R-:W-:Y:S02]  /*12670*/  FMUL.FTZ R2, R44, c[0x0][0x320] ;  /* 0x0000c8002c027a20 */ /* 0x000fe40000410000 */
[----:B-1----:R-:W-:Y:S05]  /*12680*/  FMUL.FTZ R0, R14, c[0x0][0x320] ;  /* 0x0000c8000e007a20 */ /* 0x002fea0000410000 */
[----:B------:R1:W1:Y:S10]  /*12690*/  MUFU.TANH R186, R0 ;  /* 0x0000000000ba7308 */ /* 0x0002740000002400 */
[----:B------:R4:W-:Y:S01]  /*126a0*/  MUFU.TANH R184, R2 ;  /* 0x0000000200b87308 */ /* 0x0009e20000002400 */
[----:B---3--:R-:W-:Y:S01]  /*126b0*/  FMUL.FTZ R12, R48, c[0x0][0x320] ;  /* 0x0000c800300c7a20 */ /* 0x008fe20000410000 */
[-C--:B--2---:R-:W-:Y:S05]  /*126c0*/  HMMA.16816.F32.BF16 R52, R160, R4.reuse, R52 ;  /* 0x00000004a034723c */ /* 0x084fea0000041834 */
[----:B-1----:R-:W-:Y:S03]  /*126d0*/  FMUL.FTZ R0, R15, c[0x0][0x320] ;  /* 0x0000c8000f007a20 */ /* 0x002fe60000410000 */
[C---:B------:R-:W-:Y:S01]  /*126e0*/  HMMA.16816.F32.BF16 R56, R156.reuse, R4, R56 ;  /* 0x000000049c38723c */ /* 0x040fe20000041838 */
[----:B------:R1:W-:Y:S07]  /*126f0*/  MUFU.TANH R183, R0 ;  /* 0x0000000000b77308 */ /* 0x0003ee0000002400 */
[-C--:B------:R-:W-:Y:S04]  /*12700*/  HMMA.16816.F32.BF16 R60, R156, R6.reuse, R60 ;  /* 0x000000069c3c723c */ /* 0x080fe8000004183c */
[----:B----4-:R-:W-:Y:S04]  /*12710*/  FMUL.FTZ R2, R51, c[0x0][0x320] ;  /* 0x0000c80033027a20 */ /* 0x010fe80000410000 */
[----:B------:R-:W-:Y:S01]  /*12720*/  FMUL.FTZ R4, R53, c[0x0][0x320] ;  /* 0x0000c80035047a20 */ /* 0x000fe20000410000 */
[----:B------:R-:W-:Y:S01]  /*12730*/  MUFU.TANH R167, R2 ;  /* 0x0000000200a77308 */ /* 0x000fe20000002400 */
[C---:B------:R-:W-:Y:S08]  /*12740*/  HMMA.16816.F32.BF16 R64, R160.reuse, R6, R64 ;  /* 0x00000006a040723c */ /* 0x040ff00000041840 */
[-C--:B-----5:R-:W-:Y:S04]  /*12750*/  HMMA.16816.F32.BF16 R68, R160, R8.reuse, R68 ;  /* 0x00000008a044723c */ /* 0x0a0fe80000041844 */
        /* <DEDUP_REMOVED lines=9> */
[----:B------:R1:W-:Y:S01]  /*127f0*/  MUFU.TANH R13, R0 ;  /* 0x00000000000d7308 */ /* 0x0003e20000002400 */
[----:B--2---:R-:W-:Y:S11]  /*12800*/  FMUL.FTZ R8, R58, c[0x0][0x320] ;  /* 0x0000c8003a087a20 */ /* 0x004ff60000410000 */
[----:B------:R-:W-:Y:S04]  /*12810*/  @!UPT UIADD3 URZ, URZ, URZ, URZ ;  /* 0x0000003f3f3ff290 */ /* 0x000fe8000fffe03f */
        /* <DEDUP_REMOVED lines=12> */
[----:B------:R1:W3:Y:S02]  /*128e0*/  MUFU.TANH R176, R0 ;  /* 0x0000000000b07308 */ /* 0x0002e40000002400 */
[----:B-1----:R-:W-:Y:S08]  /*128f0*/  FMUL.FTZ R0, R24, c[0x0][0x320] ;  /* 0x0000c80018007a20 */ /* 0x002ff00000410000 */
[----:B------:R1:W-:Y:S02]  /*12900*/  MUFU.TANH R175, R0 ;  /* 0x0000000000af7308 */ /* 0x0003e40000002400 */
[----:B-1----:R-:W-:Y:S08]  /*12910*/  FMUL.FTZ R0, R27, c[0x0][0x320] ;  /* 0x0000c8001b007a20 */ /* 0x002ff00000410000 */
[----:B------:R1:W4:Y:S02]  /*12920*/  MUFU.TANH R172, R0 ;  /* 0x0000000000ac7308 */ /* 0x0003240000002400 */
[----:B-1----:R-:W-:Y:S08]  /*12930*/  FMUL.FTZ R0, R28, c[0x0][0x320] ;  /* 0x0000c8001c007a20 */ /* 0x002ff00000410000 */
[----:B------:R1:W-:Y:S02]  /*12940*/  MUFU.TANH R170, R0 ;  /* 0x0000000000aa7308 */ /* 0x0003e40000002400 */
[----:B-1----:R-:W-:Y:S08]  /*12950*/  FMUL.FTZ R0, R29, c[0x0][0x320] ;  /* 0x0000c8001d007a20 */ /* 0x002ff00000410000 */
[----:B------:R1:W5:Y:S02]  /*12960*/  MUFU.TANH R169, R0 ;  /* 0x0000000000a97308 */ /* 0x0003640000002400 */
[----:B-1----:R-:W-:Y:S08]  /*12970*/  FMUL.FTZ R0, R30, c[0x0][0x320] ;  /* 0x0000c8001e007a20 */ /* 0x002ff00000410000 */
[----:B------:R1:W-:Y:S02]  /*12980*/  MUFU.TANH R168, R0 ;  /* 0x0000000000a87308 */ /* 0x0003e40000002400 */
        /* <DEDUP_REMOVED lines=19> */
[----:B--2---:R-:W-:Y:S09]  /*12ac0*/  FMUL.FTZ R0, R39, c[0x0][0x320] ;  /* 0x0000c80027007a20 */ /* 0x004ff20000410000 */
        /* <DEDUP_REMOVED lines=12> */
[----:B------:R-:W-:Y:S10]  /*12b90*/  MUFU.TANH R47, R12 ;  /* 0x0000000c002f7308 */ /* 0x000ff40000002400 */
[----:B------:R1:W-:Y:S02]  /*12ba0*/  MUFU.TANH R196, R0 ;  /* 0x0000000000c47308 */ /* 0x0003e40000002400 */
[----:B-1----:R-:W-:Y:S08]  /*12bb0*/  FMUL.FTZ R0, R49, c[0x0][0x320] ;  /* 0x0000c80031007a20 */ /* 0x002ff00000410000 */
[----:B------:R1:W-:Y:S02]  /*12bc0*/  MUFU.TANH R45, R0 ;  /* 0x00000000002d7308 */ /* 0x0003e40000002400 */
[----:B-1----:R-:W-:Y:S08]  /*12bd0*/  FMUL.FTZ R0, R50, c[0x0][0x320] ;  /* 0x0000c80032007a20 */ /* 0x002ff00000410000 */
[----:B------:R1:W-:Y:S02]  /*12be0*/  MUFU.TANH R171, R0 ;  /* 0x0000000000ab7308 */ /* 0x0003e40000002400 */
[----:B-1----:R-:W-:Y:S01]  /*12bf0*/  IMAD.IADD R0, R224, 0x1, R225 ;  /* 0x00000001e0007824 */ /* 0x002fe200078e02e1 */
[----:B------:R-:W-:Y:S05]  /*12c00*/  @P1 MOV R0, R223 ;  /* 0x000000df00001202 */ /* 0x000fea0000000f00 */
[----:B------:R-:W-:Y:S08]  /*12c10*/  SHFL.IDX PT, R6, R0, 0x1, 0x1c1f ;  /* 0x003c1f0000067f89 */ /* 0x000ff000000e0000 */
[----:B------:R-:W1:Y:S08]  /*12c20*/  SHFL.IDX PT, R12, R0, 0x2, 0x1c1f ;  /* 0x005c1f00000c7f89 */ /* 0x000e7000000e0000 */
[----:B------:R-:W1:Y:S08]  /*12c30*/  SHFL.IDX PT, R2, R0, RZ, 0x1c1f ;  /* 0x001c1fff00027589 */ /* 0x000e7000000e0000 */
[----:B------:R1:W2:Y:S02]  /*12c40*/  SHFL.IDX PT, R7, R0, 0x3, 0x1c1f ;  /* 0x007c1f0000077f89 */ /* 0x0002a400000e0000 */
[----:B-1----:R-:W-:Y:S04]  /*12c50*/  FMUL.FTZ R0, R52, c[0x0][0x320] ;  /* 0x0000c80034007a20 */ /* 0x002fe80000410000 */
[----:B------:R1:W-:Y:S02]  /*12c60*/  MUFU.TANH R43, R0 ;  /* 0x00000000002b7308 */ /* 0x0003e40000002400 */
[----:B-1----:R-:W-:Y:S05]  /*12c70*/  IMAD R0, R216, -0x50, RZ ;  /* 0xffffffb0d8007824 */ /* 0x002fea00078e02ff */
[----:B------:R-:W-:Y:S04]  /*12c80*/  IADD3 R0, -R222, 0x1, R0 ;  /* 0x00000001de007810 */ /* 0x000fe80007ffe100 */
[----:B------:R-:W-:Y:S05]  /*12c90*/  IADD3 R5, -R219, R0, R221 ;  /* 0x00000000db057210 */ /* 0x000fea0007ffe1dd */
[C---:B------:R-:W-:Y:S02]  /*12ca0*/  IMAD.IADD R0, R5.reuse, 0x1, R12 ;  /* 0x0000000105007824 */ /* 0x040fe400078e020c */
[C---:B------:R-:W-:Y:S01]  /*12cb0*/  IMAD.IADD R4, R5.reuse, 0x1, R2 ;  /* 0x0000000105047824 */ /* 0x040fe200078e0202 */
[C---:B------:R-:W-:Y:S01]  /*12cc0*/  IADD3 R2, R5.reuse, R6, RZ ;  /* 0x0000000605027210 */ /* 0x040fe20007ffe0ff */
[----:B------:R-:W-:Y:S01]  /*12cd0*/  FMUL.FTZ R6, R56, c[0x0][0x320] ;  /* 0x0000c80038067a20 */ /* 0x000fe20000410000 */
[----:B------:R-:W-:Y:S02]  /*12ce0*/  ISETP.GT.AND P5, PT, R0, RZ, PT ;  /* 0x000000ff0000720c */ /* 0x000fe40003fa4270 */
[----:B--2---:R-:W-:Y:S01]  /*12cf0*/  IADD3 R5, R5, R7, RZ ;  /* 0x0000000705057210 */ /* 0x004fe20007ffe0ff */
[----:B------:R1:W-:Y:S01]  /*12d00*/  MUFU.TANH R55, R6 ;  /* 0x0000000600377308 */ /* 0x0003e20000002400 */
[----:B------:R-:W-:Y:S01]  /*12d10*/  FMUL.FTZ R7, R57, c[0x0][0x320] ;  /* 0x0000c80039077a20 */ /* 0x000fe20000410000 */
[----:B------:R-:W-:Y:S02]  /*12d20*/  FSEL R18, R152, -INF , P5 ;  /* 0xff80000098127808 */ /* 0x000fe40002800000 */
[----:B------:R-:W-:Y:S02]  /*12d30*/  ISETP.GT.AND P5, PT, R5, 0x8, PT ;  /* 0x000000080500780c */ /* 0x000fe40003fa4270 */
[----:B------:R-:W-:Y:S02]  /*12d40*/  ISETP.GT.AND P1, PT, R4, RZ, PT ;  /* 0x000000ff0400720c */ /* 0x000fe40003f24270 */
[----:B------:R-:W-:Y:S02]  /*12d50*/  FSEL R24, R186, -INF , P5 ;  /* 0xff800000ba187808 */ /* 0x000fe40002800000 */
[----:B------:R2:W-:Y:S01]  /*12d60*/  MUFU.TANH R152, R7 ;  /* 0x0000000700987308 */ /* 0x0005e20000002400 */
[----:B------:R-:W-:Y:S02]  /*12d70*/  ISETP.GT.AND P5, PT, R4, 0x11, PT ;  /* 0x000000110400780c */ /* 0x000fe40003fa4270 */
[----:B------:R-:W-:Y:S02]  /*12d80*/  ISETP.GT.AND P2, PT, R2, RZ, PT ;  /* 0x000000ff0200720c */ /* 0x000fe40003f44270 */
[----:B------:R-:W-:Y:S02]  /*12d90*/  FSEL R29, R87, -INF , P5 ;  /* 0xff800000571d7808 */ /* 0x000fe40002800000 */
[----:B------:R-:W-:Y:S02]  /*12da0*/  FSEL R10, R194, -INF , P1 ;  /* 0xff800000c20a7808 */ /* 0x000fe40000800000 */
[----:B------:R-:W-:Y:S02]  /*12db0*/  ISETP.GT.AND P1, PT, R5, RZ, PT ;  /* 0x000000ff0500720c */ /* 0x000fe40003f24270 */
        /* <DEDUP_REMOVED lines=8> */
[----:B------:R-:W-:Y:S01]  /*12e40*/  ISETP.GT.AND P4, PT, R5, 0x9, PT ;  /* 0x000000090500780c */ /* 0x000fe20003f84270 */
[----:B--2---:R-:W-:Y:S01]  /*12e50*/  FMUL.FTZ R7, R65, c[0x0][0x320] ;  /* 0x0000c80041077a20 */ /* 0x004fe20000410000 */
[----:B------:R-:W-:Y:S02]  /*12e60*/  FSEL R20, R187, -INF , P2 ;  /* 0xff800000bb147808 */ /* 0x000fe40001000000 */
[----:B------:R-:W-:Y:S01]  /*12e70*/  ISETP.GT.AND P5, PT, R5, 0x10, PT ;  /* 0x000000100500780c */ /* 0x000fe20003fa4270 */
[----:B------:R2:W2:Y:S01]  /*12e80*/  MUFU.TANH R41, R7 ;  /* 0x0000000700297308 */ /* 0x0004a20000002400 */
[----:B------:R-:W-:Y:S02]  /*12e90*/  ISETP.GT.AND P2, PT, R2, 0x9, PT ;  /* 0x000000090200780c */ /* 0x000fe40003f44270 */
[----:B------:R-:W-:Y:S02]  /*12ea0*/  FSEL R25, R183, -INF , P4 ;  /* 0xff800000b7197808 */ /* 0x000fe40002000000 */
[----:B------:R-:W-:Y:S02]  /*12eb0*/  ISETP.GT.AND P4, PT, R4, 0x10, PT ;  /* 0x000000100400780c */ /* 0x000fe40003f84270 */
[----:B------:R-:W-:Y:S02]  /*12ec0*/  FSEL R13, R13, -INF , P1 ;  /* 0xff8000000d0d7808 */ /* 0x000fe40000800000 */
[----:B------:R-:W-:Y:S02]  /*12ed0*/  ISETP.GT.AND P1, PT, R2, 0x11, PT ;  /* 0x000000110200780c */ /* 0x000fe40003f24270 */
[----:B------:R-:W-:Y:S02]  /*12ee0*/  FSEL R17, R17, -INF , P2 ;  /* 0xff80000011117808 */ /* 0x000fe40001000000 */
[----:B------:R-:W-:Y:S01]  /*12ef0*/  FSEL R30, R178, -INF , P4 ;  /* 0xff800000b21e7808 */ /* 0x000fe20002000000 */
[----:B-1----:R-:W-:Y:S01]  /*12f00*/  FMUL.FTZ R6, R61, c[0x0][0x320] ;  /* 0x0000c8003d067a20 */ /* 0x002fe20000410000 */
[----:B------:R-:W-:Y:S02]  /*12f10*/  FSEL R36, R173, -INF , P5 ;  /* 0xff800000ad247808 */ /* 0x000fe40002800000 */
[----:B---3--:R-:W-:Y:S01]  /*12f20*/  FSEL R33, R176, -INF , P1 ;  /* 0xff800000b0217808 */ /* 0x008fe20000800000 */
[----:B------:R1:W-:Y:S01]  /*12f30*/  MUFU.TANH R163, R6 ;  /* 0x0000000600a37308 */ /* 0x0003e20000002400 */
[C---:B------:R-:W-:Y:S02]  /*12f40*/  ISETP.GT.AND P2, PT, R0.reuse, 0x11, PT ;  /* 0x000000110000780c */ /* 0x040fe40003f44270 */
[C---:B------:R-:W-:Y:S02]  /*12f50*/  ISETP.GT.AND P4, PT, R5.reuse, 0x11, PT ;  /* 0x000000110500780c */ /* 0x040fe40003f84270 */
[----:B------:R-:W-:Y:S01]  /*12f60*/  ISETP.GT.AND P1, PT, R0, 0x19, PT ;  /* 0x000000190000780c */ /* 0x000fe20003f24270 */
[----:B--2---:R-:W-:Y:S01]  /*12f70*/  FMUL.FTZ R7, R66, c[0x0][0x320] ;  /* 0x0000c80042077a20 */ /* 0x004fe20000410000 */
[----:B------:R-:W-:Y:S02]  /*12f80*/  FSEL R35, R174, -INF , P2 ;  /* 0xff800000ae237808 */ /* 0x000fe40001000000 */
[----:B----4-:R-:W-:Y:S01]  /*12f90*/  FSEL R40, R172, -INF , P4 ;  /* 0xff800000ac287808 */ /* 0x010fe20002000000 */
[----:B------:R2:W-:Y:S01]  /*12fa0*/  MUFU.TANH R52, R7 ;  /* 0x0000000700347308 */ /* 0x0005e20000002400 */
[----:B------:R-:W-:Y:S02]  /*12fb0*/  ISETP.GT.AND P2, PT, R5, 0x19, PT ;  /* 0x000000190500780c */ /* 0x000fe40003f44270 */
[C---:B------:R-:W-:Y:S02]  /*12fc0*/  ISETP.GT.AND P5, PT, R4.reuse, 0x18, PT ;  /* 0x000000180400780c */ /* 0x040fe40003fa4270 */
[----:B------:R-:W-:Y:S02]  /*12fd0*/  ISETP.GT.AND P4, PT, R4, 0x19, PT ;  /* 0x000000190400780c */ /* 0x000fe40003f84270 */
[----:B-----5:R-:W-:Y:S02]  /*12fe0*/  FSEL R44, R169, -INF , P1 ;  /* 0xff800000a92c7808 */ /* 0x020fe40000800000 */
[----:B------:R-:W-:Y:S02]  /*12ff0*/  ISETP.GT.AND P1, PT, R2, 0x18, PT ;  /* 0x000000180200780c */ /* 0x000fe40003f24270 */
[----:B------:R-:W-:Y:S02]  /*13000*/  FSEL R50, R28, -INF , P2 ;  /* 0xff8000001c327808 */ /* 0x000fe40001000000 */
[----:B------:R-:W-:Y:S01]  /*13010*/  FSEL R28, R27, -INF , P5 ;  /* 0xff8000001b1c7808 */ /* 0x000fe20002800000 */
[----:B-1----:R-:W-:Y:S01]  /*13020*/  FMUL.FTZ R6, R64, c[0x0][0x320] ;  /* 0x0000c80040067a20 */ /* 0x002fe20000410000 */
[----:B------:R-:W-:Y:S01]  /*13030*/  ISETP.GT.AND P3, PT, R2, 0x1, PT ;  /* 0x000000010200780c */ /* 0x000fe20003f64270 */
[----:B------:R-:W3:Y:S01]  /*13040*/  LDL R64, [R1+0x3c] ;  /* 0x00003c0001407983 */ /* 0x000ee20000100800 */
[----:B------:R-:W-:Y:S02]  /*13050*/  FSEL R27, R31, -INF , P4 ;  /* 0xff8000001f1b7808 */ /* 0x000fe40002000000 */
[----:B------:R-:W-:Y:S02]  /*13060*/  FSEL R31, R26, -INF , P1 ;  /* 0xff8000001a1f7808 */ /* 0x000fe40000800000 */
[----:B------:R-:W-:Y:S02]  /*13070*/  ISETP.GT.AND P1, PT, R0, 0x20, PT ;  /* 0x000000200000780c */ /* 0x000fe40003f24270 */
[----:B------:R-:W-:Y:S01]  /*13080*/  FSEL R15, R191, -INF , P3 ;  /* 0xff800000bf0f7808 */ /* 0x000fe20001800000 */
[----:B--2---:R-:W-:Y:S01]  /*13090*/  FMUL.FTZ R7, R68, c[0x0][0x320] ;  /* 0x0000c80044077a20 */ /* 0x004fe20000410000 */
[----:B------:R-:W-:Y:S02]  /*130a0*/  ISETP.GT.AND P3, PT, R0, 0x9, PT ;  /* 0x000000090000780c */ /* 0x000fe40003f64270 */
[----:B------:R-:W-:Y:S01]  /*130b0*/  FSEL R160, R37, -INF , P1 ;  /* 0xff80000025a07808 */ /* 0x000fe20000800000 */
[----:B------:R1:W-:Y:S01]  /*130c0*/  MUFU.TANH R39, R7 ;  /* 0x0000000700277308 */ /* 0x0003e20000002400 */
[----:B------:R-:W-:Y:S02]  /*130d0*/  FSEL R21, R185, -INF , P3 ;  /* 0xff800000b9157808 */ /* 0x000fe40001800000 */
[C---:B------:R-:W-:Y:S02]  /*130e0*/  ISETP.GT.AND P0, PT, R4.reuse, 0x1, PT ;  /* 0x000000010400780c */ /* 0x040fe40003f04270 */
[----:B------:R-:W-:Y:S02]  /*130f0*/  ISETP.GT.AND P6, PT, R4, 0x8, PT ;  /* 0x000000080400780c */ /* 0x000fe40003fc4270 */
[----:B------:R-:W-:Y:S02]  /*13100*/  FSEL R11, R193, -INF , P0 ;  /* 0xff800000c10b7808 */ /* 0x000fe40000000000 */
[----:B------:R-:W-:Y:S01]  /*13110*/  ISETP.GT.AND P0, PT, R5, 0x1, PT ;  /* 0x000000010500780c */ /* 0x000fe20003f04270 */
[----:B------:R-:W-:Y:S01]  /*13120*/  MUFU.TANH R185, R8 ;  /* 0x0000000800b97308 */ /* 0x000fe20000002400 */
[----:B------:R-:W-:Y:S02]  /*13130*/  FSEL R12, R181, -INF , P6 ;  /* 0xff800000b50c7808 */ /* 0x000fe40003000000 */
[----:B------:R-:W-:Y:S02]  /*13140*/  FSEL R23, R188, -INF , P0 ;  /* 0xff800000bc177808 */ /* 0x000fe40000000000 */
[----:B------:R-:W-:Y:S02]  /*13150*/  ISETP.GT.AND P6, PT, R4, 0x39, PT ;  /* 0x000000390400780c */ /* 0x000fe40003fc4270 */
[----:B------:R-:W-:Y:S02]  /*13160*/  ISETP.GT.AND P0, PT, R2, 0x8, PT ;  /* 0x000000080200780c */ /* 0x000fe40003f04270 */
[----:B------:R-:W-:Y:S01]  /*13170*/  FSEL R187, R41, -INF , P6 ;  /* 0xff80000029bb7808 */ /* 0x000fe20003000000 */
[----:B------:R2:W4:Y:S01]  /*13180*/  MUFU.TANH R8, R6 ;  /* 0x0000000600087308 */ /* 0x0005220000002400 */
[----:B------:R-:W-:Y:S02]  /*13190*/  FSEL R16, R16, -INF , P0 ;  /* 0xff80000010107808 */ /* 0x000fe40000000000 */
[C---:B------:R-:W-:Y:S01]  /*131a0*/  ISETP.GT.AND P6, PT, R0.reuse, 0x41, PT ;  /* 0x000000410000780c */ /* 0x040fe20003fc4270 */
[----:B-1----:R-:W-:Y:S01]  /*131b0*/  FMUL.FTZ R7, R69, c[0x0][0x320] ;  /* 0x0000c80045077a20 */ /* 0x002fe20000410000 */
[----:B------:R-:W-:Y:S02]  /*131c0*/  ISETP.GT.AND P0, PT, R0, 0x10, PT ;  /* 0x000000100000780c */ /* 0x000fe40003f04270 */
[----:B------:R-:W-:Y:S02]  /*131d0*/  ISETP.GT.AND P3, PT, R2, 0x10, PT ;  /* 0x000000100200780c */ /* 0x000fe40003f64270 */
[----:B------:R-:W-:Y:S01]  /*131e0*/  FSEL R34, R175, -INF , P0 ;  /* 0xff800000af227808 */ /* 0x000fe20000000000 */
[----:B------:R1:W-:Y:S01]  /*131f0*/  MUFU.TANH R37, R7 ;  /* 0x0000000700257308 */ /* 0x0003e20000002400 */
[----:B------:R-:W-:Y:S02]  /*13200*/  FSEL R32, R177, -INF , P3 ;  /* 0xff800000b1207808 */ /* 0x000fe40001800000 */
[----:B------:R-:W-:Y:S02]  /*13210*/  ISETP.GT.AND P0, PT, R5, 0x18, PT ;  /* 0x000000180500780c */ /* 0x000fe40003f04270 */
[----:B------:R-:W-:Y:S02]  /*13220*/  ISETP.GT.AND P3, PT, R0, 0x18, PT ;  /* 0x000000180000780c */ /* 0x000fe40003f64270 */
[----:B------:R-:W-:Y:S02]  /*13230*/  FSEL R46, R168, -INF , P0 ;  /* 0xff800000a82e7808 */ /* 0x000fe40000000000 */
[----:B------:R-:W-:Y:S01]  /*13240*/  ISETP.GT.AND P0, PT, R2, 0x19, PT ;  /* 0x000000190200780c */ /* 0x000fe20003f04270 */
[----:B------:R-:W-:Y:S01]  /*13250*/  MUFU.TANH R181, R9 ;  /* 0x0000000900b57308 */ /* 0x000fe20000002400 */
[----:B------:R-:W-:Y:S02]  /*13260*/  FSEL R42, R170, -INF , P3 ;  /* 0xff800000aa2a7808 */ /* 0x000fe40001800000 */
[----:B------:R-:W-:Y:S02]  /*13270*/  FSEL R26, R166, -INF , P0 ;  /* 0xff800000a61a7808 */ /* 0x000fe40000000000 */
[----:B--2---:R-:W-:Y:S02]  /*13280*/  FMNMX.FTZ R6, R10, R3, !PT ;  /* 0x000000030a067209 */ /* 0x004fe40007810000 */
[----:B------:R-:W-:Y:S02]  /*13290*/  ISETP.GT.AND P0, PT, R0, 0x21, PT ;  /* 0x000000210000780c */ /* 0x000fe40003f04270 */
[----:B------:R-:W-:Y:S02]  /*132a0*/  FMNMX.FTZ R6, R11, R6, !PT ;  /* 0x000000060b067209 */ /* 0x000fe40007810000 */
[----:B------:R-:W-:Y:S02]  /*132b0*/  ISETP.GT.AND P3, PT, R4, 0x20, PT ;  /* 0x000000200400780c */ /* 0x000fe40003f64270 */
[----:B------:R-:W-:Y:S01]  /*132c0*/  FMNMX.FTZ R6, R12, R6, !PT ;  /* 0x000000060c067209 */ /* 0x000fe20007810000 */
[----:B-1----:R-:W-:Y:S01]  /*132d0*/  FMUL.FTZ R7, R80, c[0x0][0x320] ;  /* 0x0000c80050077a20 */ /* 0x002fe20000410000 */
[----:B------:R-:W-:Y:S02]  /*132e0*/  FSEL R49, R164, -INF , P3 ;  /* 0xff800000a4317808 */ /* 0x000fe40001800000 */
[----:B------:R-:W-:Y:S01]  /*132f0*/  FMNMX.FTZ R6, R13, R6, !PT ;  /* 0x000000060d067209 */ /* 0x000fe20007810000 */
[----:B------:R1:W-:Y:S01]  /*13300*/  MUFU.TANH R9, R7 ;  /* 0x0000000700097308 */ /* 0x0003e20000002400 */
[----:B------:R-:W-:Y:S02]  /*13310*/  FSEL R162, R153, -INF , P0 ;  /* 0xff80000099a27808 */ /* 0x000fe40000000000 */
[----:B------:R-:W-:Y:S02]  /*13320*/  FMNMX.FTZ R6, R30, R6, !PT ;  /* 0x000000061e067209 */ /* 0x000fe40007810000 */
[C---:B------:R-:W-:Y:S02]  /*13330*/  ISETP.GT.AND P0, PT, R4.reuse, 0x38, PT ;  /* 0x000000380400780c */ /* 0x040fe40003f04270 */
[----:B------:R-:W-:Y:S02]  /*13340*/  FMNMX.FTZ R6, R29, R6, !PT ;  /* 0x000000061d067209 */ /* 0x000fe40007810000 */
[----:B------:R-:W-:Y:S02]  /*13350*/  ISETP.GT.AND P3, PT, R4, 0x29, PT ;  /* 0x000000290400780c */ /* 0x000fe40003f64270 */
[----:B------:R-:W-:Y:S02]  /*13360*/  FMNMX.FTZ R6, R28, R6, !PT ;  /* 0x000000061c067209 */ /* 0x000fe40007810000 */
[----:B----4-:R-:W-:Y:S01]  /*13370*/  FSEL R174, R8, -INF , P0 ;  /* 0xff80000008ae7808 */ /* 0x010fe20000000000 */
[----:B------:R-:W-:Y:S01]  /*13380*/  FMUL.FTZ R8, R67, c[0x0][0x320] ;  /* 0x0000c80043087a20 */ /* 0x000fe20000410000 */
[----:B------:R-:W-:Y:S02]  /*13390*/  ISETP.GT.AND P5, PT, R4, 0x21, PT ;  /* 0x000000210400780c */ /* 0x000fe40003fa4270 */
[----:B------:R-:W-:Y:S02]  /*133a0*/  FMNMX.FTZ R6, R27, R6, !PT ;  /* 0x000000061b067209 */ /* 0x000fe40007810000 */
[----:B------:R-:W-:Y:S02]  /*133b0*/  FSEL R61, R45, -INF , P3 ;  /* 0xff8000002d3d7808 */ /* 0x000fe40001800000 */
[----:B------:R2:W4:Y:S01]  /*133c0*/  MUFU.TANH R45, R8 ;  /* 0x00000008002d7308 */ /* 0x0005220000002400 */
[----:B------:R-:W-:Y:S01]  /*133d0*/  FSEL R51, R154, -INF , P5 ;  /* 0xff8000009a337808 */ /* 0x000fe20002800000 */
[----:B-1----:R-:W-:Y:S01]  /*133e0*/  FMUL.FTZ R7, R81, c[0x0][0x320] ;  /* 0x0000c80051077a20 */ /* 0x002fe20000410000 */
[----:B------:R-:W-:Y:S02]  /*133f0*/  FMNMX.FTZ R6, R49, R6, !PT ;  /* 0x0000000631067209 */ /* 0x000fe40007810000 */
[----:B------:R-:W-:Y:S02]  /*13400*/  ISETP.GT.AND P5, PT, R4, 0x28, PT ;  /* 0x000000280400780c */ /* 0x000fe40003fa4270 */
[----:B------:R-:W-:Y:S03]  /*13410*/  FMNMX.FTZ R6, R51, R6, !PT ;  /* 0x0000000633067209 */ /* 0x000fe60007810000 */
[----:B------:R-:W1:Y:S01]  /*13420*/  MUFU.TANH R7, R7 ;  /* 0x0000000700077308 */ /* 0x000e620000002400 */
[----:B------:R-:W-:Y:S01]  /*13430*/  FSEL R59, R47, -INF , P5 ;  /* 0xff8000002f3b7808 */ /* 0x000fe20002800000 */
[----:B------:R-:W-:Y:S01]  /*13440*/  FMUL.FTZ R47, R82, c[0x0][0x320] ;  /* 0x0000c800522f7a20 */ /* 0x000fe20000410000 */
[C---:B------:R-:W-:Y:S02]  /*13450*/  ISETP.GT.AND P2, PT, R2.reuse, 0x21, PT ;  /* 0x000000210200780c */ /* 0x040fe40003f44270 */
[----:B------:R-:W-:Y:S02]  /*13460*/  FMNMX.FTZ R6, R59, R6, !PT ;  /* 0x000000063b067209 */ /* 0x000fe40007810000 */
[----:B------:R-:W-:Y:S02]  /*13470*/  FSEL R58, R165, -INF , P2 ;  /* 0xff800000a53a7808 */ /* 0x000fe40001000000 */
[----:B------:R-:W-:Y:S02]  /*13480*/  ISETP.GT.AND P4, PT, R2, 0x20, PT ;  /* 0x000000200200780c */ /* 0x000fe40003f84270 */
[C---:B------:R-:W-:Y:S02]  /*13490*/  ISETP.GT.AND P2, PT, R4.reuse, 0x30, PT ;  /* 0x000000300400780c */ /* 0x040fe40003f44270 */
[----:B------:R-:W-:Y:S01]  /*134a0*/  ISETP.GT.AND P5, PT, R4, 0x40, PT ;  /* 0x000000400400780c */ /* 0x000fe20003fa4270 */
[----:B--2---:R-:W-:Y:S01]  /*134b0*/  FMUL.FTZ R8, R62, c[0x0][0x320] ;  /* 0x0000c8003e087a20 */ /* 0x004fe20000410000 */
[----:B------:R-:W-:Y:S01]  /*134c0*/  FSEL R172, R43, -INF , P2 ;  /* 0xff8000002bac7808 */ /* 0x000fe20001000000 */
[----:B------:R-:W-:Y:S01]  /*134d0*/  FMUL.FTZ R43, R71, c[0x0][0x320] ;  /* 0x0000c800472b7a20 */ /* 0x000fe20000410000 */
[C---:B------:R-:W-:Y:S02]  /*134e0*/  ISETP.GT.AND P1, PT, R4.reuse, 0x31, PT ;  /* 0x000000310400780c */ /* 0x040fe40003f24270 */
[C---:B------:R-:W-:Y:S02]  /*134f0*/  ISETP.GT.AND P3, PT, R4.reuse, 0x48, PT ;  /* 0x000000480400780c */ /* 0x040fe40003f64270 */
[C---:B------:R-:W-:Y:S02]  /*13500*/  ISETP.GT.AND P2, PT, R4.reuse, 0x49, PT ;  /* 0x000000490400780c */ /* 0x040fe40003f44270 */
[----:B------:R-:W-:Y:S02]  /*13510*/  FSEL R57, R155, -INF , P4 ;  /* 0xff8000009b397808 */ /* 0x000fe40002000000 */
[----:B------:R-:W-:Y:S02]  /*13520*/  ISETP.GT.AND P4, PT, R4, 0x41, PT ;  /* 0x000000410400780c */ /* 0x000fe40003f84270 */
[----:B------:R-:W-:Y:S02]  /*13530*/  FMNMX.FTZ R4, R61, R6, !PT ;  /* 0x000000063d047209 */ /* 0x000fe40007810000 */
[----:B------:R-:W-:Y:S02]  /*13540*/  FSEL R226, R39, -INF , P5 ;  /* 0xff80000027e27808 */ /* 0x000fe40002800000 */
[----:B------:R2:W-:Y:S01]  /*13550*/  MUFU.TANH R39, R47 ;  /* 0x0000002f00277308 */ /* 0x0005e20000002400 */
[----:B------:R-:W-:Y:S02]  /*13560*/  ISETP.GT.AND P5, PT, R2, 0x28, PT ;  /* 0x000000280200780c */ /* 0x000fe40003fa4270 */
[----:B------:R-:W-:Y:S01]  /*13570*/  FSEL R173, R38, -INF , P1 ;  /* 0xff80000026ad7808 */ /* 0x000fe20000800000 */
[----:B------:R-:W-:Y:S01]  /*13580*/  FMUL.FTZ R38, R70, c[0x0][0x320] ;  /* 0x0000c80046267a20 */ /* 0x000fe20000410000 */
[----:B------:R-:W-:Y:S02]  /*13590*/  FMNMX.FTZ R4, R172, R4, !PT ;  /* 0x00000004ac047209 */ /* 0x000fe40007810000 */
[----:B------:R-:W-:Y:S02]  /*135a0*/  ISETP.GT.AND P1, PT, R5, 0x20, PT ;  /* 0x000000200500780c */ /* 0x000fe40003f24270 */
[----:B------:R-:W-:Y:S01]  /*135b0*/  FSEL R56, R171, -INF , P5 ;  /* 0xff800000ab387808 */ /* 0x000fe20002800000 */
[----:B------:R-:W-:Y:S01]  /*135c0*/  MUFU.TANH R41, R38 ;  /* 0x0000002600297308 */ /* 0x000fe20000002400 */
[----:B------:R-:W-:Y:S02]  /*135d0*/  ISETP.GT.AND P5, PT, R2, 0x39, PT ;  /* 0x000000390200780c */ /* 0x000fe40003fa4270 */
[----:B------:R-:W-:Y:S02]  /*135e0*/  FMNMX.FTZ R4, R173, R4, !PT ;  /* 0x00000004ad047209 */ /* 0x000fe40007810000 */
[----:B------:R-:W-:Y:S02]  /*135f0*/  FSEL R157, R180, -INF , P1 ;  /* 0xff800000b49d7808 */ /* 0x000fe40000800000 */
[----:B------:R-:W-:Y:S02]  /*13600*/  ISETP.GT.AND P1, PT, R2, 0x30, PT ;  /* 0x000000300200780c */ /* 0x000fe40003f24270 */
[----:B----4-:R-:W-:Y:S01]  /*13610*/  FSEL R170, R45, -INF , P5 ;  /* 0xff8000002daa7808 */ /* 0x010fe20002800000 */
[----:B------:R-:W-:Y:S01]  /*13620*/  MUFU.TANH R38, R48 ;  /* 0x0000003000267308 */ /* 0x000fe20000002400 */
[----:B------:R-:W-:Y:S02]  /*13630*/  ISETP.GT.AND P5, PT, R0, 0x30, PT ;  /* 0x000000300000780c */ /* 0x000fe40003fa4270 */
[----:B-1----:R-:W-:Y:S01]  /*13640*/  FSEL R251, R7, -INF , P2 ;  /* 0xff80000007fb7808 */ /* 0x002fe20001000000 */
[----:B--2---:R-:W-:Y:S01]  /*13650*/  FMUL.FTZ R47, R79, c[0x0][0x320] ;  /* 0x0000c8004f2f7a20 */ /* 0x004fe20000410000 */
[----:B------:R-:W-:Y:S02]  /*13660*/  ISETP.GT.AND P2, PT, R2, 0x29, PT ;  /* 0x000000290200780c */ /* 0x000fe40003f44270 */
[----:B------:R-:W-:Y:S02]  /*13670*/  FMNMX.FTZ R4, R174, R4, !PT ;  /* 0x00000004ae047209 */ /* 0x000fe40007810000 */
[----:B------:R-:W-:Y:S02]  /*13680*/  FSEL R165, R54, -INF , P1 ;  /* 0xff80000036a57808 */ /* 0x000fe40000800000 */
[----:B------:R-:W-:Y:S02]  /*13690*/  FSEL R60, R167, -INF , P2 ;  /* 0xff800000a73c7808 */ /* 0x000fe40001000000 */
[----:B------:R-:W-:Y:S02]  /*136a0*/  FSEL R167, R55, -INF , P5 ;  /* 0xff80000037a77808 */ /* 0x000fe40002800000 */
[----:B------:R-:W2:Y:S01]  /*136b0*/  LDL.64 R54, [R1+0x30] ;  /* 0x0000300001367983 */ /* 0x000ea20000100a00 */
[----:B------:R-:W-:Y:S02]  /*136c0*/  FMNMX.FTZ R4, R187, R4, !PT ;  /* 0x00000004bb047209 */ /* 0x000fe40007810000 */
[----:B------:R-:W-:Y:S02]  /*136d0*/  FSEL R229, R37, -INF , P4 ;  /* 0xff80000025e57808 */ /* 0x000fe40002000000 */
[----:B------:R-:W1:Y:S01]  /*136e0*/  MUFU.TANH R37, R43 ;  /* 0x0000002b00257308 */ /* 0x000e620000002400 */
[----:B------:R-:W-:Y:S02]  /*136f0*/  FMNMX.FTZ R4, R226, R4, !PT ;  /* 0x00000004e2047209 */ /* 0x000fe40007810000 */
[----:B------:R-:W-:Y:S01]  /*13700*/  FSEL R250, R9, -INF , P3 ;  /* 0xff80000009fa7808 */ /* 0x000fe20001800000 */
[----:B------:R-:W-:Y:S01]  /*13710*/  FMUL.FTZ R9, R63, c[0x0][0x320] ;  /* 0x0000c8003f097a20 */ /* 0x000fe20000410000 */
[----:B------:R-:W-:Y:S02]  /*13720*/  FMNMX.FTZ R4, R229, R4, !PT ;  /* 0x00000004e5047209 */ /* 0x000fe40007810000 */
[----:B------:R-:W-:Y:S02]  /*13730*/  FMNMX.FTZ R6, R14, R84, !PT ;  /* 0x000000540e067209 */ /* 0x000fe40007810000 */
[----:B------:R-:W-:Y:S02]  /*13740*/  FMNMX.FTZ R4, R250, R4, !PT ;  /* 0x00000004fa047209 */ /* 0x000fe40007810000 */
[----:B------:R-:W-:Y:S02]  /*13750*/  FMNMX.FTZ R6, R15, R6, !PT ;  /* 0x000000060f067209 */ /* 0x000fe40007810000 */
[----:B------:R-:W-:Y:S02]  /*13760*/  FMNMX.FTZ R4, R251, R4, !PT ;  /* 0x00000004fb047209 */ /* 0x000fe40007810000 */
[----:B------:R-:W-:Y:S02]  /*13770*/  FMNMX.FTZ R6, R16, R6, !PT ;  /* 0x0000000610067209 */ /* 0x000fe40007810000 */
[----:B------:R-:W-:Y:S01]  /*13780*/  ISETP.GT.AND P0, PT, R5, 0x21, PT ;  /* 0x000000210500780c */ /* 0x000fe20003f04270 */
[----:B------:R-:W4:Y:S01]  /*13790*/  SHFL.BFLY PT, R7, R4, 0x2, 0x1f ;  /* 0x0c401f0004077f89 */ /* 0x000f2200000e0000 */
[----:B------:R-:W-:Y:S02]  /*137a0*/  FMNMX.FTZ R6, R17, R6, !PT ;  /* 0x0000000611067209 */ /* 0x000fe40007810000 */
[----:B------:R-:W-:Y:S02]  /*137b0*/  ISETP.GT.AND P3, PT, R0, 0x29, PT ;  /* 0x000000290000780c */ /* 0x000fe40003f64270 */
[----:B------:R-:W-:Y:S02]  /*137c0*/  FMNMX.FTZ R6, R32, R6, !PT ;  /* 0x0000000620067209 */ /* 0x000fe40007810000 */
[----:B------:R-:W-:Y:S02]  /*137d0*/  FSEL R158, R182, -INF , P0 ;  /* 0xff800000b69e7808 */ /* 0x000fe40000000000 */
        /* <DEDUP_REMOVED lines=8> */
[----:B----4-:R-:W-:Y:S01]  /*13860*/  FMNMX.FTZ R4, R4, R7, !PT ;  /* 0x0000000704047209 */ /* 0x010fe20007810000 */
[----:B------:R-:W-:Y:S01]  /*13870*/  FMUL.FTZ R7, R72, c[0x0][0x320] ;  /* 0x0000c80048077a20 */ /* 0x000fe20000410000 */
[----:B------:R-:W-:Y:S02]  /*13880*/  FSEL R166, R53, -INF , P0 ;  /* 0xff80000035a67808 */ /* 0x000fe40000000000 */
[----:B------:R-:W-:Y:S01]  /*13890*/  MUFU.TANH R53, R8 ;  /* 0x0000000800357308 */ /* 0x000fe20000002400 */
[----:B------:R-:W-:Y:S02]  /*138a0*/  ISETP.GT.AND P5, PT, R0, 0x48, PT ;  /* 0x000000480000780c */ /* 0x000fe40003fa4270 */
[----:B------:R-:W-:Y:S02]  /*138b0*/  FSEL R171, R52, -INF , P3 ;  /* 0xff80000034ab7808 */ /* 0x000fe40001800000 */
[----:B------:R-:W-:Y:S02]  /*138c0*/  FMNMX.FTZ R6, R58, R6, !PT ;  /* 0x000000063a067209 */ /* 0x000fe40007810000 */
[----:B------:R-:W-:Y:S02]  /*138d0*/  FSEL R159, R184, -INF , P4 ;  /* 0xff800000b89f7808 */ /* 0x000fe40002000000 */
[----:B------:R-:W-:Y:S01]  /*138e0*/  FMNMX.FTZ R6, R56, R6, !PT ;  /* 0x0000000638067209 */ /* 0x000fe20007810000 */
[----:B------:R4:W5:Y:S01]  /*138f0*/  MUFU.TANH R48, R7 ;  /* 0x0000000700307308 */ /* 0x0009620000002400 */
[C---:B------:R-:W-:Y:S02]  /*13900*/  ISETP.GT.AND P4, PT, R2.reuse, 0x40, PT ;  /* 0x000000400200780c */ /* 0x040fe40003f84270 */
[C---:B------:R-:W-:Y:S02]  /*13910*/  ISETP.GT.AND P2, PT, R2.reuse, 0x41, PT ;  /* 0x000000410200780c */ /* 0x040fe40003f44270 */
[C---:B------:R-:W-:Y:S02]  /*13920*/  ISETP.GT.AND P1, PT, R2.reuse, 0x48, PT ;  /* 0x000000480200780c */ /* 0x040fe40003f24270 */
[----:B------:R-:W-:Y:S02]  /*13930*/  ISETP.GT.AND P0, PT, R2, 0x49, PT ;  /* 0x000000490200780c */ /* 0x000fe40003f04270 */
[----:B------:R-:W-:Y:S01]  /*13940*/  FMNMX.FTZ R2, R60, R6, !PT ;  /* 0x000000063c027209 */ /* 0x000fe20007810000 */
[----:B------:R5:W-:Y:S01]  /*13950*/  MUFU.TANH R52, R9 ;  /* 0x0000000900347308 */ /* 0x000be20000002400 */
[----:B------:R-:W-:Y:S02]  /*13960*/  FMNMX.FTZ R6, R18, R85, !PT ;  /* 0x0000005512067209 */ /* 0x000fe40007810000 */
[----:B------:R-:W-:Y:S02]  /*13970*/  FMNMX.FTZ R2, R165, R2, !PT ;  /* 0x00000002a5027209 */ /* 0x000fe40007810000 */
[----:B------:R-:W-:Y:S02]  /*13980*/  FMNMX.FTZ R6, R19, R6, !PT ;  /* 0x0000000613067209 */ /* 0x000fe40007810000 */
[----:B-1----:R-:W-:Y:S01]  /*13990*/  FSEL R222, R37, -INF , P2 ;  /* 0xff80000025de7808 */ /* 0x002fe20001000000 */
[----:B------:R-:W-:Y:S01]  /*139a0*/  FMUL.FTZ R37, R76, c[0x0][0x320] ;  /* 0x0000c8004c257a20 */ /* 0x000fe20000410000 */
[----:B------:R-:W-:Y:S02]  /*139b0*/  FMNMX.FTZ R6, R20, R6, !PT ;  /* 0x0000000614067209 */ /* 0x000fe40007810000 */
[----:B------:R-:W-:Y:S01]  /*139c0*/  FMNMX.FTZ R2, R166, R2, !PT ;  /* 0x00000002a6027209 */ /* 0x000fe20007810000 */
[----:B------:R1:W-:Y:S01]  /*139d0*/  MUFU.TANH R43, R37 ;  /* 0x00000025002b7308 */ /* 0x0003e20000002400 */
[----:B------:R-:W-:Y:S01]  /*139e0*/  FMNMX.FTZ R6, R21, R6, !PT ;  /* 0x0000000615067209 */ /* 0x000fe20007810000 */
[----:B----4-:R-:W-:Y:S01]  /*139f0*/  FMUL.FTZ R7, R73, c[0x0][0x320] ;  /* 0x0000c80049077a20 */ /* 0x010fe20000410000 */
[----:B------:R-:W-:Y:S02]  /*13a00*/  FSEL R225, R39, -INF , P1 ;  /* 0xff80000027e17808 */ /* 0x000fe40000800000 */
[----:B------:R-:W-:Y:S02]  /*13a10*/  FMNMX.FTZ R6, R34, R6, !PT ;  /* 0x0000000622067209 */ /* 0x000fe40007810000 */
[----:B------:R-:W-:Y:S02]  /*13a20*/  ISETP.GT.AND P2, PT, R0, 0x38, PT ;  /* 0x000000380000780c */ /* 0x000fe40003f44270 */
[----:B------:R-:W-:Y:S01]  /*13a30*/  FMNMX.FTZ R6, R35, R6, !PT ;  /* 0x0000000623067209 */ /* 0x000fe20007810000 */
[----:B------:R4:W3:Y:S01]  /*13a40*/  MUFU.TANH R45, R7 ;  /* 0x00000007002d7308 */ /* 0x0008e20000002400 */
[----:B------:R-:W-:Y:S01]  /*13a50*/  FMNMX.FTZ R2, R171, R2, !PT ;  /* 0x00000002ab027209 */ /* 0x000fe20007810000 */
[----:B-----5:R-:W5:Y:S01]  /*13a60*/  SHFL.BFLY PT, R9, R4, 0x1, 0x1f ;  /* 0x0c201f0004097f89 */ /* 0x020f6200000e0000 */
[----:B------:R-:W-:Y:S02]  /*13a70*/  FMNMX.FTZ R6, R42, R6, !PT ;  /* 0x000000062a067209 */ /* 0x000fe40007810000 */
[----:B------:R-:W-:Y:S02]  /*13a80*/  FSEL R221, R41, -INF , P4 ;  /* 0xff80000029dd7808 */ /* 0x000fe40002000000 */
[----:B------:R-:W-:Y:S02]  /*13a90*/  FMNMX.FTZ R2, R170, R2, !PT ;  /* 0x00000002aa027209 */ /* 0x000fe40007810000 */
[----:B------:R-:W-:Y:S02]  /*13aa0*/  FMNMX.FTZ R6, R44, R6, !PT ;  /* 0x000000062c067209 */ /* 0x000fe40007810000 */
[----:B------:R-:W-:Y:S02]  /*13ab0*/  FMNMX.FTZ R2, R221, R2, !PT ;  /* 0x00000002dd027209 */ /* 0x000fe40007810000 */
[----:B------:R-:W-:Y:S01]  /*13ac0*/  FMNMX.FTZ R6, R160, R6, !PT ;  /* 0x00000006a0067209 */ /* 0x000fe20007810000 */
[----:B-1----:R-:W-:Y:S01]  /*13ad0*/  FMUL.FTZ R37, R77, c[0x0][0x320] ;  /* 0x0000c8004d257a20 */ /* 0x002fe20000410000 */
[----:B------:R-:W-:Y:S02]  /*13ae0*/  FMNMX.FTZ R2, R222, R2, !PT ;  /* 0x00000002de027209 */ /* 0x000fe40007810000 */
[----:B------:R-:W-:Y:S01]  /*13af0*/  ISETP.GT.AND P4, PT, R0, 0x31, PT ;  /* 0x000000310000780c */ /* 0x000fe20003f84270 */
[----:B------:R1:W1:Y:S01]  /*13b00*/  MUFU.TANH R39, R37 ;  /* 0x0000002500277308 */ /* 0x0002620000002400 */
[----:B------:R-:W-:Y:S02]  /*13b10*/  FMNMX.FTZ R6, R162, R6, !PT ;  /* 0x00000006a2067209 */ /* 0x000fe40007810000 */
[----:B------:R-:W-:Y:S01]  /*13b20*/  FSEL R227, R38, -INF , P0 ;  /* 0xff80000026e37808 */ /* 0x000fe20000000000 */
[----:B------:R-:W-:Y:S01]  /*13b30*/  FMUL.FTZ R38, R75, c[0x0][0x320] ;  /* 0x0000c8004b267a20 */ /* 0x000fe20000410000 */
[----:B------:R-:W-:Y:S02]  /*13b40*/  FMNMX.FTZ R2, R225, R2, !PT ;  /* 0x00000002e1027209 */ /* 0x000fe40007810000 */
[----:B----4-:R-:W-:Y:S02]  /*13b50*/  FMNMX.FTZ R7, R22, R86, !PT ;  /* 0x0000005616077209 */ /* 0x010fe40007810000 */
[----:B------:R-:W-:Y:S01]  /*13b60*/  FSEL R169, R152, -INF , P4 ;  /* 0xff80000098a97808 */ /* 0x000fe20002000000 */
[----:B------:R-:W-:Y:S01]  /*13b70*/  MUFU.TANH R38, R38 ;  /* 0x0000002600267308 */ /* 0x000fe20000002400 */
[----:B------:R-:W-:Y:S02]  /*13b80*/  FMNMX.FTZ R7, R23, R7, !PT ;  /* 0x0000000717077209 */ /* 0x000fe40007810000 */
[C---:B------:R-:W-:Y:S02]  /*13b90*/  ISETP.GT.AND P4, PT, R0.reuse, 0x49, PT ;  /* 0x000000490000780c */ /* 0x040fe40003f84270 */
[C---:B------:R-:W-:Y:S02]  /*13ba0*/  ISETP.GT.AND P1, PT, R0.reuse, 0x39, PT ;  /* 0x000000390000780c */ /* 0x040fe40003f24270 */
[----:B------:R-:W-:Y:S02]  /*13bb0*/  ISETP.GT.AND P0, PT, R0, 0x40, PT ;  /* 0x000000400000780c */ /* 0x000fe40003f04270 */
[----:B------:R-:W-:Y:S01]  /*13bc0*/  FMNMX.FTZ R0, R24, R7, !PT ;  /* 0x0000000718007209 */ /* 0x000fe20007810000 */
[----:B------:R-:W-:Y:S01]  /*13bd0*/  FMUL.FTZ R7, R74, c[0x0][0x320] ;  /* 0x0000c8004a077a20 */ /* 0x000fe20000410000 */
[----:B------:R-:W-:Y:S02]  /*13be0*/  FMNMX.FTZ R6, R159, R6, !PT ;  /* 0x000000069f067209 */ /* 0x000fe40007810000 */
[----:B------:R-:W-:Y:S01]  /*13bf0*/  FMNMX.FTZ R2, R227, R2, !PT ;  /* 0x00000002e3027209 */ /* 0x000fe20007810000 */
[----:B------:R4:W3:Y:S01]  /*13c00*/  MUFU.TANH R41, R7 ;  /* 0x0000000700297308 */ /* 0x0008e20000002400 */
[----:B------:R-:W-:Y:S01]  /*13c10*/  FMNMX.FTZ R0, R25, R0, !PT ;  /* 0x0000000019007209 */ /* 0x000fe20007810000 */
[----:B-1----:R-:W-:Y:S01]  /*13c20*/  FMUL.FTZ R37, R78, c[0x0][0x320] ;  /* 0x0000c8004e257a20 */ /* 0x002fe20000410000 */
[----:B------:R-:W-:Y:S01]  /*13c30*/  FMNMX.FTZ R6, R161, R6, !PT ;  /* 0x00000006a1067209 */ /* 0x000fe20007810000 */
[----:B------:R-:W1:Y:S01]  /*13c40*/  SHFL.BFLY PT, R8, R2, 0x2, 0x1f ;  /* 0x0c401f0002087f89 */ /* 0x000e6200000e0000 */
[----:B------:R-:W-:Y:S02]  /*13c50*/  FMNMX.FTZ R0, R36, R0, !PT ;  /* 0x0000000024007209 */ /* 0x000fe40007810000 */
[----:B------:R-:W-:Y:S02]  /*13c60*/  FMNMX.FTZ R6, R167, R6, !PT ;  /* 0x00000006a7067209 */ /* 0x000fe40007810000 */
[----:B------:R-:W-:Y:S01]  /*13c70*/  FSEL R186, R87, -INF , P2 ;  /* 0xff80000057ba7808 */ /* 0x000fe20001000000 */
[----:B------:R-:W1:Y:S01]  /*13c80*/  MUFU.TANH R37, R37 ;  /* 0x0000002500257308 */ /* 0x000e620000002400 */
[----:B-----5:R-:W-:Y:S02]  /*13c90*/  FMNMX.FTZ R73, R4, R9, !PT ;  /* 0x0000000904497209 */ /* 0x020fe40007810000 */
[----:B------:R-:W-:Y:S02]  /*13ca0*/  FMNMX.FTZ R4, R40, R0, !PT ;  /* 0x0000000028047209 */ /* 0x000fe40007810000 */
[----:B------:R-:W-:Y:S02]  /*13cb0*/  FMNMX.FTZ R0, R169, R6, !PT ;  /* 0x00000006a9007209 */ /* 0x000fe40007810000 */
[----:B------:R-:W-:Y:S02]  /*13cc0*/  FSEL R184, R163, -INF , P1 ;  /* 0xff800000a3b87808 */ /* 0x000fe40000800000 */
[----:B------:R-:W-:Y:S01]  /*13cd0*/  FMNMX.FTZ R0, R186, R0, !PT ;  /* 0x00000000ba007209 */ /* 0x000fe20007810000 */
[----:B------:R-:W5:Y:S01]  /*13ce0*/  MUFU.TANH R9, R47 ;  /* 0x0000002f00097308 */ /* 0x000f620000002400 */
[----:B------:R-:W-:Y:S02]  /*13cf0*/  FMNMX.FTZ R4, R46, R4, !PT ;  /* 0x000000042e047209 */ /* 0x000fe40007810000 */
[----:B------:R-:W-:Y:S02]  /*13d00*/  FSEL R219, R48, -INF , P0 ;  /* 0xff80000030db7808 */ /* 0x000fe40000000000 */
[----:B------:R-:W-:Y:S02]  /*13d10*/  FMNMX.FTZ R0, R184, R0, !PT ;  /* 0x00000000b8007209 */ /* 0x000fe40007810000 */
[----:B------:R-:W-:Y:S02]  /*13d20*/  FMNMX.FTZ R4, R50, R4, !PT ;  /* 0x0000000432047209 */ /* 0x000fe40007810000 */
[----:B---3--:R-:W-:Y:S02]  /*13d30*/  FSEL R224, R45, -INF , P6 ;  /* 0xff8000002de07808 */ /* 0x008fe40003000000 */
[----:B------:R-:W-:Y:S02]  /*13d40*/  FMNMX.FTZ R0, R219, R0, !PT ;  /* 0x00000000db007209 */ /* 0x000fe40007810000 */
[----:B------:R-:W-:Y:S02]  /*13d50*/  ISETP.GT.AND P3, PT, R5, 0x28, PT ;  /* 0x000000280500780c */ /* 0x000fe40003f64270 */
[----:B------:R-:W-:Y:S02]  /*13d60*/  FMNMX.FTZ R4, R157, R4, !PT ;  /* 0x000000049d047209 */ /* 0x000fe40007810000 */
[----:B------:R-:W-:Y:S02]  /*13d70*/  FSEL R234, R43, -INF , P5 ;  /* 0xff8000002bea7808 */ /* 0x000fe40002800000 */
[----:B------:R-:W-:Y:S02]  /*13d80*/  FMNMX.FTZ R0, R224, R0, !PT ;  /* 0x00000000e0007209 */ /* 0x000fe40007810000 */
[----:B------:R-:W-:Y:S02]  /*13d90*/  FSEL R156, R195, -INF , P3 ;  /* 0xff800000c39c7808 */ /* 0x000fe40001800000 */
[----:B------:R-:W-:Y:S02]  /*13da0*/  ISETP.GT.AND P3, PT, R5, 0x29, PT ;  /* 0x000000290500780c */ /* 0x000fe40003f64270 */
[----:B------:R-:W-:Y:S02]  /*13db0*/  FMNMX.FTZ R4, R158, R4, !PT ;  /* 0x000000049e047209 */ /* 0x000fe40007810000 */
[----:B-1----:R-:W-:Y:S02]  /*13dc0*/  FMNMX.FTZ R2, R2, R8, !PT ;  /* 0x0000000802027209 */ /* 0x002fe40007810000 */
[----:B------:R-:W-:Y:S02]  /*13dd0*/  FSEL R236, R39, -INF , P4 ;  /* 0xff80000027ec7808 */ /* 0x000fe40002000000 */
[----:B------:R-:W-:Y:S01]  /*13de0*/  FMNMX.FTZ R0, R234, R0, !PT ;  /* 0x00000000ea007209 */ /* 0x000fe20007810000 */
[----:B------:R-:W1:Y:S01]  /*13df0*/  SHFL.BFLY PT, R8, R2, 0x1, 0x1f ;  /* 0x0c201f0002087f89 */ /* 0x000e6200000e0000 */
[----:B------:R-:W-:Y:S02]  /*13e00*/  FSEL R155, R196, -INF , P3 ;  /* 0xff800000c49b7808 */ /* 0x000fe40001800000 */
[----:B------:R-:W-:Y:S02]  /*13e10*/  ISETP.GT.AND P0, PT, R5, 0x30, PT ;  /* 0x000000300500780c */ /* 0x000fe40003f04270 */
[----:B------:R-:W-:Y:S01]  /*13e20*/  FMNMX.FTZ R6, R156, R4, !PT ;  /* 0x000000049c067209 */ /* 0x000fe20007810000 */
[C---:B------:R-:W-:Y:S01]  /*13e30*/  FMUL.FTZ R4, R73.reuse, c[0x0][0x2d0] ;  /* 0x0000b40049047a20 */ /* 0x040fe20000410000 */
[----:B------:R-:W-:Y:S02]  /*13e40*/  FMNMX.FTZ R0, R236, R0, !PT ;  /* 0x00000000ec007209 */ /* 0x000fe40007810000 */
[----:B------:R-:W-:Y:S02]  /*13e50*/  FSETP.NEU.FTZ.AND P3, PT, R73, -INF , PT ;  /* 0xff8000004900780b */ /* 0x000fe40003f7d000 */
[----:B------:R-:W-:Y:S01]  /*13e60*/  ISETP.GT.AND P2, PT, R5, 0x31, PT ;  /* 0x000000310500780c */ /* 0x000fe20003f44270 */
[----:B----4-:R-:W3:Y:S01]  /*13e70*/  SHFL.BFLY PT, R7, R0, 0x2, 0x1f ;  /* 0x0c401f0000077f89 */ /* 0x010ee200000e0000 */
[----:B------:R-:W-:Y:S02]  /*13e80*/  FSEL R163, R185, -INF , P0 ;  /* 0xff800000b9a37808 */ /* 0x000fe40000000000 */
[----:B------:R-:W-:Y:S02]  /*13e90*/  FMNMX.FTZ R6, R155, R6, !PT ;  /* 0x000000069b067209 */ /* 0x000fe40007810000 */
[----:B------:R-:W-:Y:S02]  /*13ea0*/  ISETP.GT.AND P1, PT, R5, 0x38, PT ;  /* 0x000000380500780c */ /* 0x000fe40003f24270 */
[----:B------:R-:W-:Y:S02]  /*13eb0*/  FSEL R75, R4, RZ, P3 ;  /* 0x000000ff044b7208 */ /* 0x000fe40001800000 */
[----:B------:R-:W-:Y:S02]  /*13ec0*/  FSEL R164, R181, -INF , P2 ;  /* 0xff800000b5a47808 */ /* 0x000fe40001000000 */
[----:B------:R-:W-:Y:S01]  /*13ed0*/  FMNMX.FTZ R4, R163, R6, !PT ;  /* 0x00000006a3047209 */ /* 0x000fe20007810000 */
[--C-:B------:R-:W-:Y:S01]  /*13ee0*/  FFMA.FTZ R6, R10, c[0x0][0x2d0], -R75.reuse ;  /* 0x0000b4000a067a23 */ /* 0x100fe2000001084b */
[----:B------:R-:W-:Y:S02]  /*13ef0*/  FSEL R168, R53, -INF , P1 ;  /* 0xff80000035a87808 */ /* 0x000fe40000800000 */
[C---:B------:R-:W-:Y:S01]  /*13f00*/  ISETP.GT.AND P4, PT, R5.reuse, 0x39, PT ;  /* 0x000000390500780c */ /* 0x040fe20003f84270 */
[----:B------:R4:W-:Y:S01]  /*13f10*/  MUFU.EX2 R45, R6 ;  /* 0x00000006002d7308 */ /* 0x0009e20000000800 */
[----:B------:R-:W-:Y:S02]  /*13f20*/  FMNMX.FTZ R4, R164, R4, !PT ;  /* 0x00000004a4047209 */ /* 0x000fe40007810000 */
[----:B------:R-:W-:Y:S02]  /*13f30*/  FSEL R182, R52, -INF , P4 ;  /* 0xff80000034b67808 */ /* 0x000fe40002000000 */
[C---:B------:R-:W-:Y:S02]  /*13f40*/  ISETP.GT.AND P0, PT, R5.reuse, 0x40, PT ;  /* 0x000000400500780c */ /* 0x040fe40003f04270 */
[----:B------:R-:W-:Y:S02]  /*13f50*/  FMNMX.FTZ R4, R168, R4, !PT ;  /* 0x00000004a8047209 */ /* 0x000fe40007810000 */
[----:B------:R-:W-:Y:S02]  /*13f60*/  LOP3.LUT P6, RZ, R220, 0x1, RZ, 0xc0, !PT ;  /* 0x00000001dcff7812 */ /* 0x000fe400078cc0ff */
[----:B------:R-:W-:Y:S02]  /*13f70*/  ISETP.GT.AND P2, PT, R5, 0x41, PT ;  /* 0x000000410500780c */ /* 0x000fe40003f44270 */
[----:B------:R-:W-:Y:S02]  /*13f80*/  FSEL R220, R41, -INF , P0 ;  /* 0xff80000029dc7808 */ /* 0x000fe40000000000 */
[----:B------:R-:W-:Y:S02]  /*13f90*/  FMNMX.FTZ R4, R182, R4, !PT ;  /* 0x00000004b6047209 */ /* 0x000fe40007810000 */
[----:B------:R-:W-:Y:S02]  /*13fa0*/  FSEL R223, R38, -INF , P2 ;  /* 0xff80000026df7808 */ /* 0x000fe40001000000 */
[----:B------:R-:W-:Y:S02]  /*13fb0*/  ISETP.GT.AND P1, PT, R5, 0x48, PT ;  /* 0x000000480500780c */ /* 0x000fe40003f24270 */
[----:B------:R-:W-:Y:S02]  /*13fc0*/  FMNMX.FTZ R4, R220, R4, !PT ;  /* 0x00000004dc047209 */ /* 0x000fe40007810000 */
[----:B-1----:R-:W-:Y:S01]  /*13fd0*/  FMNMX.FTZ R72, R2, R8, !PT ;  /* 0x0000000802487209 */ /* 0x002fe20007810000 */
[--C-:B----4-:R-:W-:Y:S01]  /*13fe0*/  FFMA.FTZ R6, R11, c[0x0][0x2d0], -R75.reuse ;  /* 0x0000b4000b067a23 */ /* 0x110fe2000001084b */
[----:B------:R-:W-:Y:S02]  /*13ff0*/  FSEL R231, R37, -INF , P1 ;  /* 0xff80000025e77808 */ /* 0x000fe40000800000 */
[----:B------:R-:W-:Y:S01]  /*14000*/  ISETP.GT.AND P0, PT, R5, 0x49, PT ;  /* 0x000000490500780c */ /* 0x000fe20003f04270 */
[----:B------:R1:W4:Y:S01]  /*14010*/  MUFU.EX2 R48, R6 ;  /* 0x0000000600307308 */ /* 0x0003220000000800 */
[----:B------:R-:W-:Y:S02]  /*14020*/  FMNMX.FTZ R5, R223, R4, !PT ;  /* 0x00000004df057209 */ /* 0x000fe40007810000 */
[----:B---3--:R-:W-:Y:S02]  /*14030*/  FMNMX.FTZ R4, R0, R7, !PT ;  /* 0x0000000700047209 */ /* 0x008fe40007810000 */
[----:B------:R-:W-:Y:S01]  /*14040*/  FMNMX.FTZ R0, R231, R5, !PT ;  /* 0x00000005e7007209 */ /* 0x000fe20007810000 */
[C---:B------:R-:W-:Y:S01]  /*14050*/  FMUL.FTZ R5, R72.reuse, c[0x0][0x2d0] ;  /* 0x0000b40048057a20 */ /* 0x040fe20000410000 */
[----:B------:R-:W-:Y:S01]  /*14060*/  FSETP.NEU.FTZ.AND P2, PT, R72, -INF , PT ;  /* 0xff8000004800780b */ /* 0x000fe20003f5d000 */
[----:B------:R-:W3:Y:S01]  /*14070*/  SHFL.BFLY PT, R7, R4, 0x1, 0x1f ;  /* 0x0c201f0004077f89 */ /* 0x000ee200000e0000 */
[----:B-----5:R-:W-:Y:S01]  /*14080*/  FSEL R74, R9, -INF , P0 ;  /* 0xff800000094a7808 */ /* 0x020fe20000000000 */
[--C-:B------:R-:W-:Y:S01]  /*14090*/  FFMA.FTZ R9, R29, c[0x0][0x2d0], -R75.reuse ;  /* 0x0000b4001d097a23 */ /* 0x100fe2000001084b */
[----:B------:R-:W-:Y:S02]  /*140a0*/  FSEL R152, R5, RZ, P2 ;  /* 0x000000ff05987208 */ /* 0x000fe40001000000 */
[----:B------:R-:W-:Y:S01]  /*140b0*/  FMNMX.FTZ R0, R74, R0, !PT ;  /* 0x000000004a007209 */ /* 0x000fe20007810000 */
[----:B------:R-:W-:Y:S01]  /*140c0*/  MUFU.EX2 R245, R9 ;  /* 0x0000000900f57308 */ /* 0x000fe20000000800 */
[----:B------:R-:W-:Y:S01]  /*140d0*/  ISETP.GT.AND P4, PT, R216, R217, PT ;  /* 0x000000d9d800720c */ /* 0x000fe20003f84270 */
[----:B------:R-:W-:Y:S01]  /*140e0*/  FFMA.FTZ R5, R14, c[0x0][0x2d0], -R152 ;  /* 0x0000b4000e057a23 */ /* 0x000fe20000010898 */
[----:B------:R-:W-:Y:S01]  /*140f0*/  IADD3 R217, R216, -0x1, RZ ;  /* 0xffffffffd8d97810 */ /* 0x000fe20007ffe0ff */
[----:B------:R-:W5:Y:S06]  /*14100*/  SHFL.BFLY PT, R2, R0, 0x2, 0x1f ;  /* 0x0c401f0000027f89 */ /* 0x000f6c00000e0000 */
[----:B------:R5:W-:Y:S01]  /*14110*/  MUFU.EX2 R252, R5 ;  /* 0x0000000500fc7308 */ /* 0x000be20000000800 */
[--C-:B-1----:R-:W-:Y:S01]  /*14120*/  FFMA.FTZ R6, R12, c[0x0][0x2d0], -R75.reuse ;  /* 0x0000b4000c067a23 */ /* 0x102fe2000001084b */
[----:B----4-:R-:W-:Y:S01]  /*14130*/  F2FP.BF16.PACK_AB R76, R48, R45 ;  /* 0x0000002d304c723e */ /* 0x010fe200000010ff */
[----:B------:R-:W-:Y:S01]  /*14140*/  FFMA.FTZ R12, R30, c[0x0][0x2d0], -R75 ;  /* 0x0000b4001e0c7a23 */ /* 0x000fe2000001084b */
[----:B------:R-:W-:Y:S01]  /*14150*/  @P4 MOV R11, c[0x0][0x1e0] ;  /* 0x00007800000b4a02 */ /* 0x000fe20000000f00 */
[----:B------:R-:W-:Y:S01]  /*14160*/  @P4 IMAD.MOV.U32 R10, RZ, RZ, c[0x0][0x1e4] ;  /* 0x00007900ff0a4624 */ /* 0x000fe200078e00ff */
[----:B---3--:R-:W-:Y:S04]  /*14170*/  FMNMX.FTZ R71, R4, R7, !PT ;  /* 0x0000000704477209 */ /* 0x008fe80007810000 */
[----:B------:R1:W-:Y:S01]  /*14180*/  MUFU.EX2 R62, R6 ;  /* 0x00000006003e7308 */ /* 0x0003e20000000800 */
[C---:B------:R-:W-:Y:S01]  /*14190*/  @P4 SHF.L.U64.HI R10, R11.reuse, 0x5, R10 ;  /* 0x000000050b0a4819 */ /* 0x040fe2000001020a */
[----:B------:R-:W-:Y:S01]  /*141a0*/  @P4 IMAD.SHL.U32 R11, R11, 0x20, RZ ;  /* 0x000000200b0b4824 */ /* 0x000fe200078e00ff */
[C---:B------:R-:W-:Y:S01]  /*141b0*/  FSETP.NEU.FTZ.AND P1, PT, R71.reuse, -INF , PT ;  /* 0xff8000004700780b */ /* 0x040fe20003f3d000 */
[----:B------:R-:W-:Y:S01]  /*141c0*/  FMUL.FTZ R4, R71, c[0x0][0x2d0] ;  /* 0x0000b40047047a20 */ /* 0x000fe20000410000 */
[----:B-----5:R-:W-:Y:S05]  /*141d0*/  FMNMX.FTZ R0, R0, R2, !PT ;  /* 0x0000000200007209 */ /* 0x020fea0007810000 */
[----:B------:R-:W-:Y:S01]  /*141e0*/  MUFU.EX2 R242, R12 ;  /* 0x0000000c00f27308 */ /* 0x000fe20000000800 */
[----:B------:R-:W-:Y:S01]  /*141f0*/  FSEL R153, R4, RZ, P1 ;  /* 0x000000ff04997208 */ /* 0x000fe20000800000 */
[----:B------:R-:W3:Y:S01]  /*14200*/  SHFL.BFLY PT, R2, R0, 0x1, 0x1f ;  /* 0x0c201f0000027f89 */ /* 0x000ee200000e0000 */
[--C-:B------:R-:W-:Y:S03]  /*14210*/  FFMA.FTZ R5, R15, c[0x0][0x2d0], -R152.reuse ;  /* 0x0000b4000f057a23 */ /* 0x100fe60000010898 */
[--C-:B------:R-:W-:Y:S02]  /*14220*/  FFMA.FTZ R7, R18, c[0x0][0x2d0], -R153.reuse ;  /* 0x0000b40012077a23 */ /* 0x100fe40000010899 */
[----:B------:R-:W-:Y:S02]  /*14230*/  FFMA.FTZ R8, R19, c[0x0][0x2d0], -R153 ;  /* 0x0000b40013087a23 */ /* 0x000fe40000010899 */
[----:B------:R4:W5:Y:S01]  /*14240*/  MUFU.EX2 R41, R5 ;  /* 0x0000000500297308 */ /* 0x0009620000000800 */
[----:B-1----:R-:W-:Y:S09]  /*14250*/  FFMA.FTZ R6, R13, c[0x0][0x2d0], -R75 ;  /* 0x0000b4000d067a23 */ /* 0x002ff2000001084b */
[----:B------:R1:W1:Y:S01]  /*14260*/  MUFU.EX2 R63, R6 ;  /* 0x00000006003f7308 */ /* 0x0002620000000800 */
[----:B---3--:R-:W-:Y:S01]  /*14270*/  FMNMX.FTZ R70, R0, R2, !PT ;  /* 0x0000000200467209 */ /* 0x008fe20007810000 */
[--C-:B------:R-:W-:Y:S08]  /*14280*/  FFMA.FTZ R0, R20, c[0x0][0x2d0], -R153.reuse ;  /* 0x0000b40014007a23 */ /* 0x100ff00000010899 */
[----:B------:R3:W-:Y:S01]  /*14290*/  MUFU.EX2 R249, R7 ;  /* 0x0000000700f97308 */ /* 0x0007e20000000800 */
[----:B------:R-:W-:Y:S02]  /*142a0*/  FFMA.FTZ R2, R21, c[0x0][0x2d0], -R153 ;  /* 0x0000b40015027a23 */ /* 0x000fe40000010899 */
[----:B----4-:R-:W-:Y:S01]  /*142b0*/  FFMA.FTZ R5, R16, c[0x0][0x2d0], -R152 ;  /* 0x0000b40010057a23 */ /* 0x010fe20000010898 */
[----:B-----5:R-:W-:Y:S06]  /*142c0*/  F2FP.BF16.PACK_AB R77, R41, R252 ;  /* 0x000000fc294d723e */ /* 0x020fec00000010ff */
[----:B------:R4:W-:Y:S01]  /*142d0*/  MUFU.EX2 R43, R5 ;  /* 0x00000005002b7308 */ /* 0x0009e20000000800 */
[----:B-1----:R-:W-:Y:S02]  /*142e0*/  @P4 SHF.R.S32.HI R6, RZ, 0x1f, R217 ;  /* 0x0000001fff064819 */ /* 0x002fe400000114d9 */
[----:B------:R-:W-:Y:S03]  /*142f0*/  F2FP.BF16.PACK_AB R78, R63, R62 ;  /* 0x0000003e3f4e723e */ /* 0x000fe600000010ff */
[----:B------:R-:W-:Y:S04]  /*14300*/  @P4 IMAD R6, R6, c[0x0][0x1e0], RZ ;  /* 0x0000780006064a24 */ /* 0x000fe800078e02ff */
[----:B------:R1:W-:Y:S01]  /*14310*/  MUFU.EX2 R246, R0 ;  /* 0x0000000000f67308 */ /* 0x0003e20000000800 */
[----:B------:R-:W-:Y:S02]  /*14320*/  @P4 IMAD R6, R217, c[0x0][0x1e4], R6 ;  /* 0x00007900d9064a24 */ /* 0x000fe400078e0206 */
[----:B---3--:R-:W-:Y:S07]  /*14330*/  @P4 IMAD.MOV.U32 R7, RZ, RZ, R64 ;  /* 0x000000ffff074224 */ /* 0x008fee00078e0040 */
[----:B------:R3:W5:Y:S01]  /*14340*/  MUFU.EX2 R248, R2 ;  /* 0x0000000200f87308 */ /* 0x0007620000000800 */
[--C-:B----4-:R-:W-:Y:S09]  /*14350*/  FFMA.FTZ R5, R17, c[0x0][0x2d0], -R152.reuse ;  /* 0x0000b40011057a23 */ /* 0x110ff20000010898 */
[----:B------:R4:W2:Y:S01]  /*14360*/  MUFU.EX2 R47, R5 ;  /* 0x00000005002f7308 */ /* 0x0008a20000000800 */
[----:B-1----:R-:W-:Y:S09]  /*14370*/  FMUL.FTZ R0, R70, c[0x0][0x2d0] ;  /* 0x0000b40046007a20 */ /* 0x002ff20000410000 */
[----:B------:R-:W1:Y:S01]  /*14380*/  MUFU.EX2 R247, R8 ;  /* 0x0000000800f77308 */ /* 0x000e620000000800 */
[----:B---3--:R-:W-:Y:S01]  /*14390*/  FFMA.FTZ R2, R32, c[0x0][0x2d0], -R152 ;  /* 0x0000b40020027a23 */ /* 0x008fe20000010898 */
[----:B-----5:R-:W-:Y:S08]  /*143a0*/  F2FP.BF16.PACK_AB R66, R248, R246 ;  /* 0x000000f6f842723e */ /* 0x020ff000000010ff */
[----:B------:R3:W-:Y:S01]  /*143b0*/  MUFU.EX2 R238, R2 ;  /* 0x0000000200ee7308 */ /* 0x0007e20000000800 */
[----:B----4-:R-:W-:Y:S01]  /*143c0*/  @P4 IMAD.WIDE.U32 R4, R217, c[0x0][0x1e0], RZ ;  /* 0x00007800d9044a25 */ /* 0x010fe200078e00ff */
[----:B--2---:R-:W-:Y:S03]  /*143d0*/  F2FP.BF16.PACK_AB R79, R47, R43 ;  /* 0x0000002b2f4f723e */ /* 0x004fe600000010ff */
[----:B------:R-:W-:Y:S01]  /*143e0*/  @P4 IMAD.IADD R5, R5, 0x1, R6 ;  /* 0x0000000105054824 */ /* 0x000fe200078e0206 */
[----:B------:R-:W-:Y:S03]  /*143f0*/  @P4 MOV R6, R54 ;  /* 0x0000003600064202 */ /* 0x000fe60000000f00 */
[----:B------:R-:W-:Y:S02]  /*14400*/  @P4 IMAD R5, R5, 0x50, RZ ;  /* 0x0000005005054824 */ /* 0x000fe400078e02ff */
[----:B------:R-:W-:Y:S01]  /*14410*/  @P4 IMAD.WIDE.U32 R6, R4, 0x50, R6 ;  /* 0x0000005004064825 */ /* 0x000fe200078e0006 */
[----:B-1----:R-:W-:Y:S03]  /*14420*/  F2FP.BF16.PACK_AB R64, R247, R249 ;  /* 0x000000f9f740723e */ /* 0x002fe600000010ff */
[----:B------:R-:W-:Y:S01]  /*14430*/  FFMA.FTZ R8, R28, c[0x0][0x2d0], -R75 ;  /* 0x0000b4001c087a23 */ /* 0x000fe2000001084b */
[C---:B------:R-:W-:Y:S02]  /*14440*/  @P4 LEA R4, P0, R6.reuse, c[0x0][0x1c8], 0x1 ;  /* 0x0000720006044a11 */ /* 0x040fe400078008ff */
[----:B------:R-:W-:Y:S01]  /*14450*/  @P4 IADD3 R5, R7, R5, RZ ;  /* 0x0000000507054210 */ /* 0x000fe20007ffe0ff */
[----:B------:R1:W-:Y:S01]  /*14460*/  MUFU.EX2 R241, R8 ;  /* 0x0000000800f17308 */ /* 0x0003e20000000800 */
[----:B---3--:R-:W-:Y:S02]  /*14470*/  FFMA.FTZ R2, R35, c[0x0][0x2d0], -R153 ;  /* 0x0000b40023027a23 */ /* 0x008fe40000010899 */
[----:B------:R-:W-:Y:S02]  /*14480*/  @P4 LEA.HI.X R5, R6, c[0x0][0x1cc], R5, 0x1, P0 ;  /* 0x0000730006054a11 */ /* 0x000fe400000f0c05 */
[-C--:B------:R-:W-:Y:S03]  /*14490*/  @P4 IADD3 R6, P0, R4, R11.reuse, RZ ;  /* 0x0000000b04064210 */ /* 0x080fe60007f1e0ff */
[----:B------:R2:W-:Y:S01]  /*144a0*/  @P4 LDGSTS.E.BYPASS.LTC128B.128 [R218+0x2900], [R4.64], !P6 ;  /* 0x0290000004da4fae */ /* 0x0005e2000f101d48 */
[----:B------:R-:W-:Y:S01]  /*144b0*/  @P4 IADD3.X R7, R5, R10, RZ, P0, !PT ;  /* 0x0000000a05074210 */ /* 0x000fe200007fe4ff */
[----:B------:R-:W-:Y:S01]  /*144c0*/  MUFU.EX2 R230, R2 ;  /* 0x0000000200e67308 */ /* 0x000fe20000000800 */
[----:B------:R-:W-:Y:S04]  /*144d0*/  FSETP.NEU.FTZ.AND P0, PT, R70, -INF , PT ;  /* 0xff8000004600780b */ /* 0x000fe80003f1d000 */
[----:B------:R-:W-:Y:S01]  /*144e0*/  FSEL R154, R0, RZ, P0 ;  /* 0x000000ff009a7208 */ /* 0x000fe20000000000 */
[----:B------:R3:W-:Y:S04]  /*144f0*/  @P4 LDGSTS.E.BYPASS.LTC128B.128 [R218+0x3100], [R6.64], !P6 ;  /* 0x0310000006da4fae */ /* 0x0007e8000f101d48 */
[----:B------:R-:W-:Y:S04]  /*14500*/  FFMA.FTZ R0, R22, c[0x0][0x2d0], -R154 ;  /* 0x0000b40016007a23 */ /* 0x000fe8000001089a */
[----:B------:R4:W-:Y:S01]  /*14510*/  MUFU.EX2 R232, R0 ;  /* 0x0000000000e87308 */ /* 0x0009e20000000800 */
[----:B-1----:R-:W-:Y:S05]  /*14520*/  @P4 IADD3 R8, P5, R6, R11, RZ ;  /* 0x0000000b06084210 */ /* 0x002fea0007fbe0ff */
[----:B------:R-:W-:Y:S05]  /*14530*/  @P4 IMAD.X R9, R7, 0x1, R10, P5 ;  /* 0x0000000107094824 */ /* 0x000fea00028e060a */
[----:B------:R1:W-:Y:S01]  /*14540*/  @P4 LDGSTS.E.BYPASS.LTC128B.128 [R218+0x3900], [R8.64], !P6 ;  /* 0x0390000008da4fae */ /* 0x0003e2000f101d48 */
[--C-:B----4-:R-:W-:Y:S04]  /*14550*/  FFMA.FTZ R0, R23, c[0x0][0x2d0], -R154.reuse ;  /* 0x0000b40017007a23 */ /* 0x110fe8000001089a */
[----:B------:R4:W5:Y:S02]  /*14560*/  MUFU.EX2 R233, R0 ;  /* 0x0000000000e97308 */ /* 0x0009640000000800 */
[--C-:B----4-:R-:W-:Y:S01]  /*14570*/  FFMA.FTZ R0, R24, c[0x0][0x2d0], -R154.reuse ;  /* 0x0000b40018007a23 */ /* 0x110fe2000001089a */
[----:B-----5:R-:W-:Y:S07]  /*14580*/  F2FP.BF16.PACK_AB R65, R233, R232 ;  /* 0x000000e8e941723e */ /* 0x020fee00000010ff */
[----:B------:R4:W-:Y:S02]  /*14590*/  MUFU.EX2 R235, R0 ;  /* 0x0000000000eb7308 */ /* 0x0009e40000000800 */
[----:B----4-:R-:W-:Y:S08]  /*145a0*/  FFMA.FTZ R0, R25, c[0x0][0x2d0], -R154 ;  /* 0x0000b40019007a23 */ /* 0x010ff0000001089a */
[----:B------:R4:W5:Y:S02]  /*145b0*/  MUFU.EX2 R243, R0 ;  /* 0x0000000000f37308 */ /* 0x0009640000000800 */
[--C-:B----4-:R-:W-:Y:S01]  /*145c0*/  FFMA.FTZ R0, R33, c[0x0][0x2d0], -R152.reuse ;  /* 0x0000b40021007a23 */ /* 0x110fe20000010898 */
[----:B-----5:R-:W-:Y:S07]  /*145d0*/  F2FP.BF16.PACK_AB R67, R243, R235 ;  /* 0x000000ebf343723e */ /* 0x020fee00000010ff */
[----:B------:R4:W-:Y:S02]  /*145e0*/  MUFU.EX2 R240, R0 ;  /* 0x0000000000f07308 */ /* 0x0009e40000000800 */
[----:B----4-:R-:W-:Y:S08]  /*145f0*/  FFMA.FTZ R0, R27, c[0x0][0x2d0], -R75 ;  /* 0x0000b4001b007a23 */ /* 0x010ff0000001084b */
[----:B------:R4:W-:Y:S02]  /*14600*/  MUFU.EX2 R244, R0 ;  /* 0x0000000000f47308 */ /* 0x0009e40000000800 */
[--C-:B----4-:R-:W-:Y:S08]  /*14610*/  FFMA.FTZ R0, R31, c[0x0][0x2d0], -R152.reuse ;  /* 0x0000b4001f007a23 */ /* 0x110ff00000010898 */
[----:B------:R4:W-:Y:S02]  /*14620*/  MUFU.EX2 R237, R0 ;  /* 0x0000000000ed7308 */ /* 0x0009e40000000800 */
[----:B----4-:R-:W-:Y:S08]  /*14630*/  FFMA.FTZ R0, R26, c[0x0][0x2d0], -R152 ;  /* 0x0000b4001a007a23 */ /* 0x010ff00000010898 */
[----:B------:R4:W-:Y:S02]  /*14640*/  MUFU.EX2 R239, R0 ;  /* 0x0000000000ef7308 */ /* 0x0009e40000000800 */
[----:B----4-:R-:W-:Y:S08]  /*14650*/  FFMA.FTZ R0, R34, c[0x0][0x2d0], -R153 ;  /* 0x0000b40022007a23 */ /* 0x010ff00000010899 */
[----:B------:R4:W-:Y:S02]  /*14660*/  MUFU.EX2 R228, R0 ;  /* 0x0000000000e47308 */ /* 0x0009e40000000800 */
[----:B----4-:R-:W-:Y:S02]  /*14670*/  FSEL R0, R73, RZ, P3 ;  /* 0x000000ff49007208 */ /* 0x010fe40001800000 */
[-C--:B--2---:R-:W-:Y:S03]  /*14680*/  @P4 IADD3 R4, P3, R8, R11.reuse, RZ ;  /* 0x0000000b08044210 */ /* 0x084fe60007f7e0ff */
[----:B------:R-:W-:Y:S01]  /*14690*/  FADD.FTZ R2, -R0, R3 ;  /* 0x0000000300027221 */ /* 0x000fe20000010100 */
[----:B------:R-:W-:Y:S02]  /*146a0*/  FSEL R0, R72, RZ, P2 ;  /* 0x000000ff48007208 */ /* 0x000fe40001000000 */
[----:B------:R-:W-:Y:S01]  /*146b0*/  @P4 IADD3.X R5, R9, R10, RZ, P3, !PT ;  /* 0x0000000a09054210 */ /* 0x000fe20001ffe4ff */
[----:B------:R-:W-:Y:S01]  /*146c0*/  FMUL.FTZ R2, R2, c[0x0][0x2d0] ;  /* 0x0000b40002027a20 */ /* 0x000fe20000410000 */
[----:B---3--:R-:W-:Y:S01]  /*146d0*/  @P4 IADD3 R6, P2, R4, R11, RZ ;  /* 0x0000000b04064210 */ /* 0x008fe20007f5e0ff */
[----:B------:R-:W-:Y:S02]  /*146e0*/  FADD.FTZ R0, -R0, R84 ;  /* 0x0000005400007221 */ /* 0x000fe40000010100 */
[----:B------:R2:W3:Y:S01]  /*146f0*/  MUFU.EX2 R69, R2 ;  /* 0x0000000200457308 */ /* 0x0004e20000000800 */
[----:B------:R4:W-:Y:S01]  /*14700*/  @P4 LDGSTS.E.BYPASS.LTC128B.128 [R218+0x4100], [R4.64], !P6 ;  /* 0x0410000004da4fae */ /* 0x0009e2000f101d48 */
[----:B------:R-:W-:Y:S02]  /*14710*/  FMUL.FTZ R0, R0, c[0x0][0x2d0] ;  /* 0x0000b40000007a20 */ /* 0x000fe40000410000 */
[----:B------:R-:W-:Y:S05]  /*14720*/  @P4 IMAD.X R7, R5, 0x1, R10, P2 ;  /* 0x0000000105074824 */ /* 0x000fea00010e060a */
[----:B------:R5:W-:Y:S01]  /*14730*/  @P4 LDGSTS.E.BYPASS.LTC128B.128 [R218+0x4900], [R6.64], !P6 ;  /* 0x0490000006da4fae */ /* 0x000be2000f101d48 */
[----:B------:R1:W5:Y:S07]  /*14740*/  MUFU.EX2 R68, R0 ;  /* 0x0000000000447308 */ /* 0x00036e0000000800 */
[----:B------:R-:W5:Y:S01]  /*14750*/  LDSM.16.MT88.4 R20, [R201] ;  /* 0x00000000c914783b */ /* 0x000f620000004200 */
[----:B--2---:R-:W-:Y:S01]  /*14760*/  FSEL R2, R71, RZ, P1 ;  /* 0x000000ff47027208 */ /* 0x004fe20000800000 */
[C---:B---3--:R-:W-:Y:S06]  /*14770*/  FMUL.FTZ R16, R69.reuse, R100 ;  /* 0x0000006445107220 */ /* 0x048fec0000410000 */
[----:B------:R-:W-:Y:S01]  /*14780*/  LDSM.16.MT88.4 R52, [R202] ;  /* 0x00000000ca34783b */ /* 0x000fe20000004200 */
[C---:B------:R-:W-:Y:S02]  /*14790*/  FMUL.FTZ R17, R69.reuse, R101 ;  /* 0x0000006545117220 */ /* 0x040fe40000410000 */
[C---:B----4-:R-:W-:Y:S02]  /*147a0*/  FMUL.FTZ R4, R69.reuse, R88 ;  /* 0x0000005845047220 */ /* 0x050fe40000410000 */
[C---:B------:R-:W-:Y:S02]  /*147b0*/  FMUL.FTZ R5, R69.reuse, R89 ;  /* 0x0000005945057220 */ /* 0x040fe40000410000 */
[C---:B------:R-:W-:Y:S01]  /*147c0*/  FMUL.FTZ R32, R69.reuse, R116 ;  /* 0x0000007445207220 */ /* 0x040fe20000410000 */
[----:B------:R-:W-:Y:S01]  /*147d0*/  LDSM.16.MT88.4 R80, [R204] ;  /* 0x00000000cc50783b */ /* 0x000fe20000004200 */
[----:B-1----:R-:W-:Y:S01]  /*147e0*/  FADD.FTZ R0, -R2, R85 ;  /* 0x0000005502007221 */ /* 0x002fe20000010100 */
[----:B------:R-:W-:Y:S01]  /*147f0*/  FSEL R2, R70, RZ, P0 ;  /* 0x000000ff46027208 */ /* 0x000fe20000000000 */
[----:B-----5:R-:W-:Y:S02]  /*14800*/  FMUL.FTZ R6, R68, R90 ;  /* 0x0000005a44067220 */ /* 0x020fe40000410000 */
[----:B------:R-:W-:Y:S02]  /*14810*/  FMUL.FTZ R0, R0, c[0x0][0x2d0] ;  /* 0x0000b40000007a20 */ /* 0x000fe40000410000 */
[C---:B------:R-:W-:Y:S01]  /*14820*/  FMUL.FTZ R7, R68.reuse, R91 ;  /* 0x0000005b44077220 */ /* 0x040fe20000410000 */
[----:B------:R-:W0:Y:S01]  /*14830*/  LDGDEPBAR ;  /* 0x00000000000079af */ /* 0x000e220000000000 */
[----:B------:R1:W2:Y:S01]  /*14840*/  MUFU.EX2 R3, R0 ;  /* 0x0000000000037308 */ /* 0x0002a20000000800 */
[C---:B------:R-:W-:Y:S02]  /*14850*/  FMUL.FTZ R18, R68.reuse, R102 ;  /* 0x0000006644127220 */ /* 0x040fe40000410000 */
[C---:B------:R-:W-:Y:S02]  /*14860*/  FMUL.FTZ R19, R68.reuse, R103 ;  /* 0x0000006744137220 */ /* 0x040fe40000410000 */
[----:B------:R-:W-:Y:S02]  /*14870*/  FMUL.FTZ R33, R69, R117 ;  /* 0x0000007545217220 */ /* 0x000fe40000410000 */
[----:B------:R-:W-:Y:S01]  /*14880*/  LDSM.16.MT88.4 R88, [R205+0x800] ;  /* 0x00080000cd58783b */ /* 0x000fe20000004200 */
[C---:B------:R-:W-:Y:S02]  /*14890*/  FMUL.FTZ R34, R68.reuse, R118 ;  /* 0x0000007644227220 */ /* 0x040fe40000410000 */
[----:B------:R-:W-:Y:S01]  /*148a0*/  FMUL.FTZ R35, R68, R119 ;  /* 0x0000007744237220 */ /* 0x000fe20000410000 */
[-C--:B------:R-:W-:Y:S04]  /*148b0*/  HMMA.16816.F32.BF16 R4, R76, R20.reuse, R4 ;  /* 0x000000144c04723c */ /* 0x080fe80000041804 */
[----:B------:R-:W-:Y:S08]  /*148c0*/  LDSM.16.MT88.4 R100, [R201+0x2000] ;  /* 0x00200000c964783b */ /* 0x000ff00000004200 */
[----:B------:R-:W-:Y:S01]  /*148d0*/  LDSM.16.MT88.4 R116, [R205+0x2000] ;  /* 0x00200000cd74783b */ /* 0x000fe20000004200 */
[----:B-1----:R-:W-:Y:S02]  /*148e0*/  FADD.FTZ R0, -R2, R86 ;  /* 0x0000005602007221 */ /* 0x002fe40000010100 */
[----:B------:R-:W-:Y:S02]  /*148f0*/  FFMA.FTZ R2, R36, c[0x0][0x2d0], -R154 ;  /* 0x0000b40024027a23 */ /* 0x000fe4000001089a */
[----:B------:R-:W-:Y:S03]  /*14900*/  FMUL.FTZ R0, R0, c[0x0][0x2d0] ;  /* 0x0000b40000007a20 */ /* 0x000fe60000410000 */
[----:B------:R-:W1:Y:S01]  /*14910*/  LDSM.16.MT88.4 R36, [R205] ;  /* 0x00000000cd24783b */ /* 0x000e620000004200 */
[----:B------:R3:W-:Y:S01]  /*14920*/  MUFU.EX2 R199, R2 ;  /* 0x0000000200c77308 */ /* 0x0007e20000000800 */
[C---:B--2---:R-:W-:Y:S02]  /*14930*/  FMUL.FTZ R8, R3.reuse, R92 ;  /* 0x0000005c03087220 */ /* 0x044fe40000410000 */
[C---:B------:R-:W-:Y:S02]  /*14940*/  FMUL.FTZ R9, R3.reuse, R93 ;  /* 0x0000005d03097220 */ /* 0x040fe40000410000 */
[C---:B------:R-:W-:Y:S02]  /*14950*/  FMUL.FTZ R12, R3.reuse, R96 ;  /* 0x00000060030c7220 */ /* 0x040fe40000410000 */
[C---:B------:R-:W-:Y:S01]  /*14960*/  FMUL.FTZ R13, R3.reuse, R97 ;  /* 0x00000061030d7220 */ /* 0x040fe20000410000 */
[----:B------:R-:W2:Y:S01]  /*14970*/  LDSM.16.MT88.4 R84, [R201+0x800] ;  /* 0x00080000c954783b */ /* 0x000ea20000004200 */
[C---:B------:R-:W-:Y:S01]  /*14980*/  FMUL.FTZ R24, R3.reuse, R108 ;  /* 0x0000006c03187220 */ /* 0x040fe20000410000 */
[----:B------:R-:W4:Y:S01]  /*14990*/  MUFU.EX2 R0, R0 ;  /* 0x0000000000007308 */ /* 0x000f220000000800 */
[C---:B------:R-:W-:Y:S02]  /*149a0*/  FMUL.FTZ R25, R3.reuse, R109 ;  /* 0x0000006d03197220 */ /* 0x040fe40000410000 */
[C---:B------:R-:W-:Y:S01]  /*149b0*/  FMUL.FTZ R28, R3.reuse, R112 ;  /* 0x00000070031c7220 */ /* 0x040fe20000410000 */
[----:B------:R-:W-:Y:S01]  /*149c0*/  MOV R112, R41 ;  /* 0x0000002900707202 */ /* 0x000fe20000000f00 */
[C---:B------:R-:W-:Y:S02]  /*149d0*/  FMUL.FTZ R29, R3.reuse, R113 ;  /* 0x00000071031d7220 */ /* 0x040fe40000410000 */
[----:B------:R-:W-:Y:S02]  /*149e0*/  FMUL.FTZ R41, R3, R125 ;  /* 0x0000007d03297220 */ /* 0x000fe40000410000 */
[----:B------:R-:W-:Y:S02]  /*149f0*/  IMAD.MOV.U32 R113, RZ, RZ, R48 ;  /* 0x000000ffff717224 */ /* 0x000fe400078e0030 */
[----:B------:R-:W-:Y:S02]  /*14a00*/  FMUL.FTZ R48, R69, R132 ;  /* 0x0000008445307220 */ /* 0x000fe40000410000 */
[--C-:B---3--:R-:W-:Y:S02]  /*14a10*/  FFMA.FTZ R2, R40, c[0x0][0x2d0], -R154.reuse ;  /* 0x0000b40028027a23 */ /* 0x108fe4000001089a */
[----:B------:R-:W-:Y:S02]  /*14a20*/  FMUL.FTZ R40, R3, R124 ;  /* 0x0000007c03287220 */ /* 0x000fe40000410000 */
[----:B------:R3:W5:Y:S01]  /*14a30*/  MUFU.EX2 R198, R2 ;  /* 0x0000000200c67308 */ /* 0x0007620000000800 */
[C---:B----4-:R-:W-:Y:S02]  /*14a40*/  FMUL.FTZ R10, R0.reuse, R94 ;  /* 0x0000005e000a7220 */ /* 0x050fe40000410000 */
[C---:B------:R-:W-:Y:S02]  /*14a50*/  FMUL.FTZ R11, R0.reuse, R95 ;  /* 0x0000005f000b7220 */ /* 0x040fe40000410000 */
[----:B------:R-:W4:Y:S01]  /*14a60*/  LDSM.16.MT88.4 R92, [R202+0x800] ;  /* 0x00080000ca5c783b */ /* 0x000f220000004200 */
[C---:B------:R-:W-:Y:S02]  /*14a70*/  FMUL.FTZ R30, R0.reuse, R114 ;  /* 0x00000072001e7220 */ /* 0x040fe40000410000 */
[C---:B------:R-:W-:Y:S02]  /*14a80*/  FMUL.FTZ R31, R0.reuse, R115 ;  /* 0x00000073001f7220 */ /* 0x040fe40000410000 */
[C---:B------:R-:W-:Y:S03]  /*14a90*/  HMMA.16816.F32.BF16 R8, R64.reuse, R20, R8 ;  /* 0x000000144008723c */ /* 0x040fe60000041808 */
[----:B------:R-:W2:Y:S01]  /*14aa0*/  LDL.LU R115, [R1+0x18] ;  /* 0x0000180001737983 */ /* 0x000ea20000300800 */
[C---:B------:R-:W-:Y:S02]  /*14ab0*/  FMUL.FTZ R14, R0.reuse, R98 ;  /* 0x00000062000e7220 */ /* 0x040fe40000410000 */
[----:B------:R-:W-:Y:S01]  /*14ac0*/  FMUL.FTZ R15, R0, R99 ;  /* 0x00000063000f7220 */ /* 0x000fe20000410000 */
[----:B------:R-:W2:Y:S01]  /*14ad0*/  LDL.LU R114, [R1+0x1c] ;  /* 0x00001c0001727983 */ /* 0x000ea20000300800 */
[C---:B------:R-:W-:Y:S03]  /*14ae0*/  FMUL.FTZ R20, R69.reuse, R104 ;  /* 0x0000006845147220 */ /* 0x040fe60000410000 */
[----:B------:R-:W2:Y:S01]  /*14af0*/  LDL.LU R124, [R1+0x14] ;  /* 0x00001400017c7983 */ /* 0x000ea20000300800 */
[--C-:B---3--:R-:W-:Y:S01]  /*14b00*/  FFMA.FTZ R2, R42, c[0x0][0x2d0], -R153.reuse ;  /* 0x0000b4002a027a23 */ /* 0x108fe20000010899 */
[-C--:B------:R-:W-:Y:S02]  /*14b10*/  HMMA.16816.F32.BF16 R12, R64, R22.reuse, R12 ;  /* 0x00000016400c723c */ /* 0x080fe4000004180c */
[----:B------:R-:W3:Y:S01]  /*14b20*/  LDL.LU R125, [R1+0x10] ;  /* 0x00001000017d7983 */ /* 0x000ee20000300800 */
[----:B------:R1:W-:Y:S01]  /*14b30*/  MUFU.EX2 R197, R2 ;  /* 0x0000000200c57308 */ /* 0x0003e20000000800 */
[----:B------:R-:W-:Y:S02]  /*14b40*/  FMUL.FTZ R21, R69, R105 ;  /* 0x0000006945157220 */ /* 0x000fe40000410000 */
[----:B------:R-:W2:Y:S01]  /*14b50*/  LDL R108, [R1] ;  /* 0x00000000016c7983 */ /* 0x000ea20000100800 */
[C---:B------:R-:W-:Y:S01]  /*14b60*/  FMUL.FTZ R26, R0.reuse, R110 ;  /* 0x0000006e001a7220 */ /* 0x040fe20000410000 */
[C---:B------:R-:W-:Y:S04]  /*14b70*/  HMMA.16816.F32.BF16 R16, R76.reuse, R22, R16 ;  /* 0x000000164c10723c */ /* 0x040fe80000041810 */
[C---:B------:R-:W-:Y:S02]  /*14b80*/  FMUL.FTZ R27, R0.reuse, R111 ;  /* 0x0000006f001b7220 */ /* 0x040fe40000410000 */
[----:B------:R-:W-:Y:S01]  /*14b90*/  FMUL.FTZ R42, R0, R126 ;  /* 0x0000007e002a7220 */ /* 0x000fe20000410000 */
[----:B------:R-:W-:Y:S01]  /*14ba0*/  MOV R126, R45 ;  /* 0x0000002d007e7202 */ /* 0x000fe20000000f00 */
[C---:B------:R-:W-:Y:S04]  /*14bb0*/  FMUL.FTZ R22, R68.reuse, R106 ;  /* 0x0000006a44167220 */ /* 0x040fe80000410000 */
[----:B------:R-:W-:Y:S02]  /*14bc0*/  FMUL.FTZ R23, R68, R107 ;  /* 0x0000006b44177220 */ /* 0x000fe40000410000 */
[C---:B------:R-:W-:Y:S05]  /*14bd0*/  FMUL.FTZ R45, R3.reuse, R129 ;  /* 0x00000081032d7220 */ /* 0x040fea0000410000 */
[-C--:B-1----:R-:W-:Y:S03]  /*14be0*/  HMMA.16816.F32.BF16 R20, R76, R36.reuse, R20 ;  /* 0x000000244c14723c */ /* 0x082fe60000041814 */
[----:B------:R-:W-:Y:S02]  /*14bf0*/  FFMA.FTZ R2, R44, c[0x0][0x2d0], -R153 ;  /* 0x0000b4002c027a23 */ /* 0x000fe40000010899 */
[----:B------:R-:W-:Y:S02]  /*14c00*/  FMUL.FTZ R44, R3, R128 ;  /* 0x00000080032c7220 */ /* 0x000fe40000410000 */
[----:B------:R1:W1:Y:S01]  /*14c10*/  MUFU.EX2 R196, R2 ;  /* 0x0000000200c47308 */ /* 0x0002620000000800 */
[C---:B------:R-:W-:Y:S07]  /*14c20*/  HMMA.16816.F32.BF16 R24, R64.reuse, R36, R24 ;  /* 0x000000244018723c */ /* 0x040fee0000041818 */
[C---:B------:R-:W-:Y:S01]  /*14c30*/  FMUL.FTZ R36, R69.reuse, R120 ;  /* 0x0000007845247220 */ /* 0x040fe20000410000 */
[-C--:B------:R-:W-:Y:S04]  /*14c40*/  HMMA.16816.F32.BF16 R28, R64, R38.reuse, R28 ;  /* 0x00000026401c723c */ /* 0x080fe8000004181c */
[C---:B------:R-:W-:Y:S01]  /*14c50*/  FMUL.FTZ R37, R69.reuse, R121 ;  /* 0x0000007945257220 */ /* 0x040fe20000410000 */
[----:B------:R-:W-:Y:S01]  /*14c60*/  MOV R120, R47 ;  /* 0x0000002f00787202 */ /* 0x000fe20000000f00 */
[C---:B------:R-:W-:Y:S02]  /*14c70*/  FMUL.FTZ R47, R0.reuse, R131 ;  /* 0x00000083002f7220 */ /* 0x040fe40000410000 */
[C---:B------:R-:W-:Y:S04]  /*14c80*/  HMMA.16816.F32.BF16 R32, R76.reuse, R38, R32 ;  /* 0x000000264c20723c */ /* 0x040fe80000041820 */
[----:B------:R-:W-:Y:S02]  /*14c90*/  IMAD.MOV.U32 R121, RZ, RZ, R63 ;  /* 0x000000ffff797224 */ /* 0x000fe400078e003f */
[----:B------:R-:W-:Y:S02]  /*14ca0*/  FMUL.FTZ R63, R0, R147 ;  /* 0x00000093003f7220 */ /* 0x000fe40000410000 */
[----:B-1----:R-:W-:Y:S04]  /*14cb0*/  FFMA.FTZ R2, R46, c[0x0][0x2d0], -R154 ;  /* 0x0000b4002e027a23 */ /* 0x002fe8000001089a */
[----:B------:R1:W-:Y:S01]  /*14cc0*/  MUFU.EX2 R195, R2 ;  /* 0x0000000200c37308 */ /* 0x0003e20000000800 */
[C---:B------:R-:W-:Y:S01]  /*14cd0*/  FMUL.FTZ R38, R68.reuse, R122 ;  /* 0x0000007a44267220 */ /* 0x040fe20000410000 */
[----:B------:R-:W-:Y:S01]  /*14ce0*/  MOV R122, R43 ;  /* 0x0000002b007a7202 */ /* 0x000fe20000000f00 */
[----:B------:R-:W-:Y:S02]  /*14cf0*/  FMUL.FTZ R39, R68, R123 ;  /* 0x0000007b44277220 */ /* 0x000fe40000410000 */
[----:B------:R-:W-:Y:S02]  /*14d00*/  IMAD.MOV.U32 R123, RZ, RZ, R62 ;  /* 0x000000ffff7b7224 */ /* 0x000fe400078e003e */
[C---:B------:R-:W-:Y:S02]  /*14d10*/  FMUL.FTZ R43, R0.reuse, R127 ;  /* 0x0000007f002b7220 */ /* 0x040fe40000410000 */
[C---:B------:R-:W-:Y:S01]  /*14d20*/  FMUL.FTZ R46, R0.reuse, R130 ;  /* 0x00000082002e7220 */ /* 0x040fe20000410000 */
[-C--:B------:R-:W-:Y:S03]  /*14d30*/  HMMA.16816.F32.BF16 R36, R76, R52.reuse, R36 ;  /* 0x000000344c24723c */ /* 0x080fe60000041824 */
[----:B------:R-:W-:Y:S05]  /*14d40*/  FMUL.FTZ R62, R0, R146 ;  /* 0x00000092003e7220 */ /* 0x000fea0000410000 */
[C---:B------:R-:W-:Y:S04]  /*14d50*/  HMMA.16816.F32.BF16 R40, R64.reuse, R52, R40 ;  /* 0x000000344028723c */ /* 0x040fe80000041828 */
[----:B-1----:R-:W-:Y:S04]  /*14d60*/  FFMA.FTZ R2, R50, c[0x0][0x2d0], -R154 ;  /* 0x0000b40032027a23 */ /* 0x002fe8000001089a */
[-C--:B------:R-:W-:Y:S01]  /*14d70*/  HMMA.16816.F32.BF16 R44, R64, R54.reuse, R44 ;  /* 0x00000036402c723c */ /* 0x080fe2000004182c */
[----:B------:R1:W1:Y:S03]  /*14d80*/  MUFU.EX2 R194, R2 ;  /* 0x0000000200c27308 */ /* 0x0002660000000800 */
[C---:B------:R-:W-:Y:S02]  /*14d90*/  FMUL.FTZ R50, R68.reuse, R134 ;  /* 0x0000008644327220 */ /* 0x040fe40000410000 */
[C---:B------:R-:W-:Y:S02]  /*14da0*/  FMUL.FTZ R53, R69.reuse, R137 ;  /* 0x0000008945357220 */ /* 0x040fe40000410000 */
[----:B------:R-:W-:Y:S04]  /*14db0*/  FMUL.FTZ R52, R69, R136 ;  /* 0x0000008845347220 */ /* 0x000fe80000410000 */
[--C-:B-1----:R-:W-:Y:S02]  /*14dc0*/  FFMA.FTZ R2, R49, c[0x0][0x2d0], -R75.reuse ;  /* 0x0000b40031027a23 */ /* 0x102fe4000001084b */
[----:B------:R-:W-:Y:S02]  /*14dd0*/  FMUL.FTZ R49, R69, R133 ;  /* 0x0000008545317220 */ /* 0x000fe40000410000 */
[----:B------:R1:W-:Y:S02]  /*14de0*/  MUFU.EX2 R193, R2 ;  /* 0x0000000200c17308 */ /* 0x0003e40000000800 */
[--C-:B-1----:R-:W-:Y:S02]  /*14df0*/  FFMA.FTZ R2, R51, c[0x0][0x2d0], -R75.reuse ;  /* 0x0000b40033027a23 */ /* 0x102fe4000001084b */
[C---:B------:R-:W-:Y:S06]  /*14e00*/  FMUL.FTZ R51, R68.reuse, R135 ;  /* 0x0000008744337220 */ /* 0x040fec0000410000 */
[----:B------:R1:W-:Y:S01]  /*14e10*/  MUFU.EX2 R192, R2 ;  /* 0x0000000200c07308 */ /* 0x0003e20000000800 */
[----:B------:R-:W-:Y:S01]  /*14e20*/  LDSM.16.MT88.4 R132, [R202+0x2000] ;  /* 0x00200000ca84783b */ /* 0x000fe20000004200 */
[C---:B------:R-:W-:Y:S07]  /*14e30*/  HMMA.16816.F32.BF16 R48, R76.reuse, R54, R48 ;  /* 0x000000364c30723c */ /* 0x040fee0000041830 */
[C---:B------:R-:W-:Y:S02]  /*14e40*/  FMUL.FTZ R55, R68.reuse, R139 ;  /* 0x0000008b44377220 */ /* 0x040fe40000410000 */
[----:B------:R-:W-:Y:S07]  /*14e50*/  FMUL.FTZ R54, R68, R138 ;  /* 0x0000008a44367220 */ /* 0x000fee0000410000 */
[-C--:B------:R-:W-:Y:S03]  /*14e60*/  HMMA.16816.F32.BF16 R52, R76, R80.reuse, R52 ;  /* 0x000000504c34723c */ /* 0x080fe60000041834 */
[--C-:B-1----:R-:W-:Y:S02]  /*14e70*/  FFMA.FTZ R2, R57, c[0x0][0x2d0], -R152.reuse ;  /* 0x0000b40039027a23 */ /* 0x102fe40000010898 */
[----:B------:R-:W-:Y:S02]  /*14e80*/  FMUL.FTZ R57, R3, R141 ;  /* 0x0000008d03397220 */ /* 0x000fe40000410000 */
[----:B------:R1:W-:Y:S02]  /*14e90*/  MUFU.EX2 R191, R2 ;  /* 0x0000000200bf7308 */ /* 0x0003e40000000800 */
[--C-:B-1----:R-:W-:Y:S03]  /*14ea0*/  FFMA.FTZ R2, R58, c[0x0][0x2d0], -R152.reuse ;  /* 0x0000b4003a027a23 */ /* 0x102fe60000010898 */
[C---:B------:R-:W-:Y:S05]  /*14eb0*/  FMUL.FTZ R58, R0.reuse, R142 ;  /* 0x0000008e003a7220 */ /* 0x040fea0000410000 */
[----:B------:R1:W-:Y:S02]  /*14ec0*/  MUFU.EX2 R190, R2 ;  /* 0x0000000200be7308 */ /* 0x0003e40000000800 */
[--C-:B-1----:R-:W-:Y:S02]  /*14ed0*/  FFMA.FTZ R2, R59, c[0x0][0x2d0], -R75.reuse ;  /* 0x0000b4003b027a23 */ /* 0x102fe4000001084b */
[----:B------:R-:W-:Y:S06]  /*14ee0*/  FMUL.FTZ R59, R0, R143 ;  /* 0x0000008f003b7220 */ /* 0x000fec0000410000 */
[----:B------:R1:W-:Y:S02]  /*14ef0*/  MUFU.EX2 R189, R2 ;  /* 0x0000000200bd7308 */ /* 0x0003e40000000800 */
[----:B-1----:R-:W-:Y:S02]  /*14f00*/  FFMA.FTZ R2, R61, c[0x0][0x2d0], -R75 ;  /* 0x0000b4003d027a23 */ /* 0x002fe4000001084b */
[C---:B------:R-:W-:Y:S06]  /*14f10*/  FMUL.FTZ R61, R3.reuse, R145 ;  /* 0x00000091033d7220 */ /* 0x040fec0000410000 */
[----:B------:R1:W-:Y:S02]  /*14f20*/  MUFU.EX2 R188, R2 ;  /* 0x0000000200bc7308 */ /* 0x0003e40000000800 */
[--C-:B-1----:R-:W-:Y:S02]  /*14f30*/  FFMA.FTZ R2, R56, c[0x0][0x2d0], -R152.reuse ;  /* 0x0000b40038027a23 */ /* 0x102fe40000010898 */
[C---:B------:R-:W-:Y:S06]  /*14f40*/  FMUL.FTZ R56, R3.reuse, R140 ;  /* 0x0000008c03387220 */ /* 0x040fec0000410000 */
[----:B------:R1:W-:Y:S01]  /*14f50*/  MUFU.EX2 R185, R2 ;  /* 0x0000000200b97308 */ /* 0x0003e20000000800 */
[C---:B------:R-:W-:Y:S07]  /*14f60*/  HMMA.16816.F32.BF16 R56, R64.reuse, R80, R56 ;  /* 0x000000504038723c */ /* 0x040fee0000041838 */
[----:B------:R-:W-:Y:S02]  /*14f70*/  F2FP.BF16.PACK_AB R80, R230, R228 ;  /* 0x000000e4e650723e */ /* 0x000fe400000010ff */
[----:B-----5:R-:W-:Y:S02]  /*14f80*/  F2FP.BF16.PACK_AB R81, R198, R199 ;  /* 0x000000c7c651723e */ /* 0x020fe400000010ff */
[----:B--2---:R-:W-:Y:S01]  /*14f90*/  ISETP.GT.AND P0, PT, R216, R108, PT ;  /* 0x0000006cd800720c */ /* 0x004fe20003f04270 */
[----:B------:R-:W-:Y:S02]  /*14fa0*/  IMAD.MOV.U32 R216, RZ, RZ, R217 ;  /* 0x000000ffffd87224 */ /* 0x000fe400078e00d9 */
[----:B-1----:R-:W-:Y:S02]  /*14fb0*/  FFMA.FTZ R2, R60, c[0x0][0x2d0], -R152 ;  /* 0x0000b4003c027a23 */ /* 0x002fe40000010898 */
[C---:B------:R-:W-:Y:S02]  /*14fc0*/  FMUL.FTZ R60, R3.reuse, R144 ;  /* 0x00000090033c7220 */ /* 0x040fe40000410000 */
[----:B------:R1:W-:Y:S01]  /*14fd0*/  MUFU.EX2 R183, R2 ;  /* 0x0000000200b77308 */ /* 0x0003e20000000800 */
[----:B------:R-:W-:Y:S04]  /*14fe0*/  FFMA.FTZ R3, R3, R115, R249 ;  /* 0x0000007303037223 */ /* 0x000fe800000100f9 */
[-C--:B------:R-:W-:Y:S07]  /*14ff0*/  HMMA.16816.F32.BF16 R60, R64, R82.reuse, R60 ;  /* 0x00000052403c723c */ /* 0x080fee000004183c */
[C---:B------:R-:W-:Y:S02]  /*15000*/  FMUL.FTZ R64, R69.reuse, R148 ;  /* 0x0000009445407220 */ /* 0x040fe40000410000 */
[----:B------:R-:W-:Y:S03]  /*15010*/  FMUL.FTZ R65, R69, R149 ;  /* 0x0000009545417220 */ /* 0x000fe60000410000 */
[C---:B------:R-:W-:Y:S02]  /*15020*/  FMUL.FTZ R66, R68.reuse, R150 ;  /* 0x0000009644427220 */ /* 0x040fe40000410000 */
[----:B------:R-:W-:Y:S02]  /*15030*/  FMUL.FTZ R67, R68, R151 ;  /* 0x0000009744437220 */ /* 0x000fe40000410000 */
[--C-:B-1----:R-:W-:Y:S05]  /*15040*/  FFMA.FTZ R2, R160, c[0x0][0x2d0], -R153.reuse ;  /* 0x0000b400a0027a23 */ /* 0x102fea0000010899 */
        /* <DEDUP_REMOVED lines=8> */
[-C--:B------:R-:W-:Y:S03]  /*150d0*/  HMMA.16816.F32.BF16 R4, R76, R84.reuse, R4 ;  /* 0x000000544c04723c */ /* 0x080fe60000041804 */
[----:B-1----:R-:W-:Y:S05]  /*150e0*/  FFMA.FTZ R2, R162, c[0x0][0x2d0], -R153 ;  /* 0x0000b400a2027a23 */ /* 0x002fea0000010899 */
[C---:B------:R-:W-:Y:S01]  /*150f0*/  HMMA.16816.F32.BF16 R8, R80.reuse, R84, R8 ;  /* 0x000000545008723c */ /* 0x040fe20000041808 */
[----:B------:R1:W2:Y:S07]  /*15100*/  MUFU.EX2 R181, R2 ;  /* 0x0000000200b57308 */ /* 0x0002ae0000000800 */
[-C--:B------:R-:W-:Y:S08]  /*15110*/  HMMA.16816.F32.BF16 R12, R80, R86.reuse, R12 ;  /* 0x00000056500c723c */ /* 0x080ff0000004180c */
[C---:B------:R-:W-:Y:S01]  /*15120*/  HMMA.16816.F32.BF16 R16, R76.reuse, R86, R16 ;  /* 0x000000564c10723c */ /* 0x040fe20000041810 */
[----:B------:R-:W5:Y:S07]  /*15130*/  LDSM.16.MT88.4 R84, [R204+0x800] ;  /* 0x00080000cc54783b */ /* 0x000f6e0000004200 */
[-C--:B------:R-:W-:Y:S04]  /*15140*/  HMMA.16816.F32.BF16 R20, R76, R88.reuse, R20 ;  /* 0x000000584c14723c */ /* 0x080fe80000041814 */
[--C-:B-1----:R-:W-:Y:S04]  /*15150*/  FFMA.FTZ R2, R157, c[0x0][0x2d0], -R154.reuse ;  /* 0x0000b4009d027a23 */ /* 0x102fe8000001089a */
[C---:B------:R-:W-:Y:S01]  /*15160*/  HMMA.16816.F32.BF16 R24, R80.reuse, R88, R24 ;  /* 0x000000585018723c */ /* 0x040fe20000041818 */
[----:B------:R1:W-:Y:S06]  /*15170*/  MUFU.EX2 R180, R2 ;  /* 0x0000000200b47308 */ /* 0x0003ec0000000800 */
[----:B------:R-:W-:Y:S01]  /*15180*/  FFMA.FTZ R88, R172, c[0x0][0x2d0], -R75 ;  /* 0x0000b400ac587a23 */ /* 0x000fe2000001084b */
[-C--:B------:R-:W-:Y:S03]  /*15190*/  HMMA.16816.F32.BF16 R28, R80, R90.reuse, R28 ;  /* 0x0000005a501c723c */ /* 0x080fe6000004181c */
[----:B------:R2:W-:Y:S05]  /*151a0*/  MUFU.EX2 R136, R88 ;  /* 0x0000005800887308 */ /* 0x0005ea0000000800 */
[C---:B------:R-:W-:Y:S08]  /*151b0*/  HMMA.16816.F32.BF16 R32, R76.reuse, R90, R32 ;  /* 0x0000005a4c20723c */ /* 0x040ff00000041820 */
[-C--:B----4-:R-:W-:Y:S04]  /*151c0*/  HMMA.16816.F32.BF16 R36, R76, R92.reuse, R36 ;  /* 0x0000005c4c24723c */ /* 0x090fe80000041824 */
[--C-:B-1----:R-:W-:Y:S04]  /*151d0*/  FFMA.FTZ R2, R158, c[0x0][0x2d0], -R154.reuse ;  /* 0x0000b4009e027a23 */ /* 0x102fe8000001089a */
[C---:B------:R-:W-:Y:S01]  /*151e0*/  HMMA.16816.F32.BF16 R40, R80.reuse, R92, R40 ;  /* 0x0000005c5028723c */ /* 0x040fe20000041828 */
[----:B------:R1:W4:Y:S01]  /*151f0*/  MUFU.EX2 R179, R2 ;  /* 0x0000000200b37308 */ /* 0x0003220000000800 */
[----:B--2---:R-:W2:Y:S06]  /*15200*/  LDSM.16.MT88.4 R88, [R201+0x1000] ;  /* 0x00100000c958783b */ /* 0x004eac0000004200 */
[-C--:B------:R-:W-:Y:S08]  /*15210*/  HMMA.16816.F32.BF16 R44, R80, R94.reuse, R44 ;  /* 0x0000005e502c723c */ /* 0x080ff0000004182c */
[C---:B------:R-:W-:Y:S01]  /*15220*/  HMMA.16816.F32.BF16 R48, R76.reuse, R94, R48 ;  /* 0x0000005e4c30723c */ /* 0x040fe20000041830 */
[----:B------:R-:W-:Y:S07]  /*15230*/  LDSM.16.MT88.4 R92, [R202+0x1000] ;  /* 0x00100000ca5c783b */ /* 0x000fee0000004200 */
[-C--:B-----5:R-:W-:Y:S04]  /*15240*/  HMMA.16816.F32.BF16 R52, R76, R84.reuse, R52 ;  /* 0x000000544c34723c */ /* 0x0a0fe80000041834 */
[--C-:B-1----:R-:W-:Y:S04]  /*15250*/  FFMA.FTZ R2, R159, c[0x0][0x2d0], -R153.reuse ;  /* 0x0000b4009f027a23 */ /* 0x102fe80000010899 */
[C---:B------:R-:W-:Y:S01]  /*15260*/  HMMA.16816.F32.BF16 R56, R80.reuse, R84, R56 ;  /* 0x000000545038723c */ /* 0x040fe20000041838 */
[----:B------:R1:W-:Y:S07]  /*15270*/  MUFU.EX2 R178, R2 ;  /* 0x0000000200b27308 */ /* 0x0003ee0000000800 */
[-C--:B------:R-:W-:Y:S07]  /*15280*/  HMMA.16816.F32.BF16 R60, R80, R86.reuse, R60 ;  /* 0x00000056503c723c */ /* 0x080fee000004183c */
[----:B------:R-:W-:Y:S01]  /*15290*/  F2FP.BF16.PACK_AB R80, R181, R128 ;  /* 0x00000080b550723e */ /* 0x000fe200000010ff */
[----:B------:R-:W-:Y:S01]  /*152a0*/  HMMA.16816.F32.BF16 R64, R76, R86, R64 ;  /* 0x000000564c40723c */ /* 0x000fe20000041840 */
[----:B------:R-:W5:Y:S03]  /*152b0*/  LDSM.16.MT88.4 R84, [R205+0x1000] ;  /* 0x00100000cd54783b */ /* 0x000f660000004200 */
[----:B----4-:R-:W-:Y:S03]  /*152c0*/  F2FP.BF16.PACK_AB R81, R179, R180 ;  /* 0x000000b4b351723e */ /* 0x010fe600000010ff */
[----:B------:R-:W-:Y:S01]  /*152d0*/  F2FP.BF16.PACK_AB R76, R192, R193 ;  /* 0x000000c1c04c723e */ /* 0x000fe200000010ff */
[----:B-1----:R-:W-:Y:S01]  /*152e0*/  FFMA.FTZ R2, R161, c[0x0][0x2d0], -R153 ;  /* 0x0000b400a1027a23 */ /* 0x002fe20000010899 */
[----:B------:R-:W-:Y:S03]  /*152f0*/  F2FP.BF16.PACK_AB R77, R190, R191 ;  /* 0x000000bfbe4d723e */ /* 0x000fe600000010ff */
[----:B------:R1:W4:Y:S01]  /*15300*/  MUFU.EX2 R139, R2 ;  /* 0x00000002008b7308 */ /* 0x0003220000000800 */
[----:B------:R-:W-:Y:S02]  /*15310*/  F2FP.BF16.PACK_AB R78, R188, R189 ;  /* 0x000000bdbc4e723e */ /* 0x000fe400000010ff */
[----:B------:R-:W-:Y:S07]  /*15320*/  F2FP.BF16.PACK_AB R79, R183, R185 ;  /* 0x000000b9b74f723e */ /* 0x000fee00000010ff */
[-C--:B--2---:R-:W-:Y:S03]  /*15330*/  HMMA.16816.F32.BF16 R4, R76, R88.reuse, R4 ;  /* 0x000000584c04723c */ /* 0x084fe60000041804 */
[--C-:B-1----:R-:W-:Y:S01]  /*15340*/  FFMA.FTZ R2, R156, c[0x0][0x2d0], -R154.reuse ;  /* 0x0000b4009c027a23 */ /* 0x102fe2000001089a */
[----:B----4-:R-:W-:Y:S03]  /*15350*/  F2FP.BF16.PACK_AB R82, R139, R178 ;  /* 0x000000b28b52723e */ /* 0x010fe600000010ff */
        /* <DEDUP_REMOVED lines=9> */
[----:B------:R-:W4:Y:S03]  /*153f0*/  LDSM.16.MT88.4 R88, [R204+0x1000] ;  /* 0x00100000cc58783b */ /* 0x000f260000004200 */
[--C-:B-1----:R-:W-:Y:S04]  /*15400*/  FFMA.FTZ R2, R165, c[0x0][0x2d0], -R152.reuse ;  /* 0x0000b400a5027a23 */ /* 0x102fe80000010898 */
[-C--:B-----5:R-:W-:Y:S01]  /*15410*/  HMMA.16816.F32.BF16 R20, R76, R84.reuse, R20 ;  /* 0x000000544c14723c */ /* 0x0a0fe20000041814 */
[----:B------:R1:W-:Y:S07]  /*15420*/  MUFU.EX2 R176, R2 ;  /* 0x0000000200b07308 */ /* 0x0003ee0000000800 */
[C---:B------:R-:W-:Y:S07]  /*15430*/  HMMA.16816.F32.BF16 R24, R80.reuse, R84, R24 ;  /* 0x000000545018723c */ /* 0x040fee0000041818 */
[--C-:B------:R-:W-:Y:S01]  /*15440*/  FFMA.FTZ R84, R226, c[0x0][0x2d0], -R75.reuse ;  /* 0x0000b400e2547a23 */ /* 0x100fe2000001084b */
[-C--:B------:R-:W-:Y:S08]  /*15450*/  HMMA.16816.F32.BF16 R28, R80, R86.reuse, R28 ;  /* 0x00000056501c723c */ /* 0x080ff0000004181c */
[C---:B------:R-:W-:Y:S04]  /*15460*/  HMMA.16816.F32.BF16 R32, R76.reuse, R86, R32 ;  /* 0x000000564c20723c */ /* 0x040fe80000041820 */
[--C-:B-1----:R-:W-:Y:S02]  /*15470*/  FFMA.FTZ R2, R166, c[0x0][0x2d0], -R152.reuse ;  /* 0x0000b400a6027a23 */ /* 0x102fe40000010898 */
[----:B------:R1:W-:Y:S02]  /*15480*/  MUFU.EX2 R166, R84 ;  /* 0x0000005400a67308 */ /* 0x0003e40000000800 */
[-C--:B------:R-:W-:Y:S08]  /*15490*/  HMMA.16816.F32.BF16 R36, R76, R92.reuse, R36 ;  /* 0x0000005c4c24723c */ /* 0x080ff00000041824 */
[C---:B------:R-:W-:Y:S01]  /*154a0*/  HMMA.16816.F32.BF16 R40, R80.reuse, R92, R40 ;  /* 0x0000005c5028723c */ /* 0x040fe20000041828 */
[----:B------:R5:W2:Y:S07]  /*154b0*/  MUFU.EX2 R175, R2 ;  /* 0x0000000200af7308 */ /* 0x000aae0000000800 */
[-C--:B------:R-:W-:Y:S01]  /*154c0*/  HMMA.16816.F32.BF16 R44, R80, R94.reuse, R44 ;  /* 0x0000005e502c723c */ /* 0x080fe2000004182c */
[----:B-1----:R-:W1:Y:S07]  /*154d0*/  LDSM.16.MT88.4 R84, [R201+0x1800] ;  /* 0x00180000c954783b */ /* 0x002e6e0000004200 */
[C---:B------:R-:W-:Y:S01]  /*154e0*/  HMMA.16816.F32.BF16 R48, R76.reuse, R94, R48 ;  /* 0x0000005e4c30723c */ /* 0x040fe20000041830 */
[----:B------:R-:W-:Y:S07]  /*154f0*/  LDSM.16.MT88.4 R92, [R202+0x1800] ;  /* 0x00180000ca5c783b */ /* 0x000fee0000004200 */
[-C--:B----4-:R-:W-:Y:S04]  /*15500*/  HMMA.16816.F32.BF16 R52, R76, R88.reuse, R52 ;  /* 0x000000584c34723c */ /* 0x090fe80000041834 */
[--C-:B-----5:R-:W-:Y:S04]  /*15510*/  FFMA.FTZ R2, R174, c[0x0][0x2d0], -R75.reuse ;  /* 0x0000b400ae027a23 */ /* 0x120fe8000001084b */
[C---:B------:R-:W-:Y:S01]  /*15520*/  HMMA.16816.F32.BF16 R56, R80.reuse, R88, R56 ;  /* 0x000000585038723c */ /* 0x040fe20000041838 */
[----:B------:R4:W-:Y:S07]  /*15530*/  MUFU.EX2 R174, R2 ;  /* 0x0000000200ae7308 */ /* 0x0009ee0000000800 */
[-C--:B------:R-:W-:Y:S08]  /*15540*/  HMMA.16816.F32.BF16 R60, R80, R90.reuse, R60 ;  /* 0x0000005a503c723c */ /* 0x080ff0000004183c */
[----:B------:R-:W-:Y:S01]  /*15550*/  HMMA.16816.F32.BF16 R64, R76, R90, R64 ;  /* 0x0000005a4c40723c */ /* 0x000fe20000041840 */
[----:B------:R-:W5:Y:S06]  /*15560*/  LDSM.16.MT88.4 R88, [R205+0x1800] ;  /* 0x00180000cd58783b */ /* 0x000f6c0000004200 */
[----:B--2---:R-:W-:Y:S01]  /*15570*/  F2FP.BF16.PACK_AB R76, R177, R136 ;  /* 0x00000088b14c723e */ /* 0x004fe200000010ff */
[----:B----4-:R-:W-:Y:S01]  /*15580*/  FFMA.FTZ R2, R187, c[0x0][0x2d0], -R75 ;  /* 0x0000b400bb027a23 */ /* 0x010fe2000001084b */
[----:B------:R-:W-:Y:S03]  /*15590*/  F2FP.BF16.PACK_AB R77, R175, R176 ;  /* 0x000000b0af4d723e */ /* 0x000fe600000010ff */
[----:B------:R2:W4:Y:S02]  /*155a0*/  MUFU.EX2 R173, R2 ;  /* 0x0000000200ad7308 */ /* 0x0005240000000800 */
[--C-:B--2---:R-:W-:Y:S01]  /*155b0*/  FFMA.FTZ R2, R171, c[0x0][0x2d0], -R152.reuse ;  /* 0x0000b400ab027a23 */ /* 0x104fe20000010898 */
[----:B----4-:R-:W-:Y:S07]  /*155c0*/  F2FP.BF16.PACK_AB R78, R173, R174 ;  /* 0x000000aead4e723e */ /* 0x010fee00000010ff */
[----:B------:R2:W-:Y:S02]  /*155d0*/  MUFU.EX2 R172, R2 ;  /* 0x0000000200ac7308 */ /* 0x0005e40000000800 */
[----:B--2---:R-:W-:Y:S08]  /*155e0*/  FFMA.FTZ R2, R170, c[0x0][0x2d0], -R152 ;  /* 0x0000b400aa027a23 */ /* 0x004ff00000010898 */
[----:B------:R2:W4:Y:S02]  /*155f0*/  MUFU.EX2 R171, R2 ;  /* 0x0000000200ab7308 */ /* 0x0005240000000800 */
[--C-:B--2---:R-:W-:Y:S01]  /*15600*/  FFMA.FTZ R2, R167, c[0x0][0x2d0], -R153.reuse ;  /* 0x0000b400a7027a23 */ /* 0x104fe20000010899 */
[----:B----4-:R-:W-:Y:S07]  /*15610*/  F2FP.BF16.PACK_AB R79, R171, R172 ;  /* 0x000000acab4f723e */ /* 0x010fee00000010ff */
[----:B------:R2:W-:Y:S01]  /*15620*/  MUFU.EX2 R143, R2 ;  /* 0x00000002008f7308 */ /* 0x0005e20000000800 */
[-C--:B-1----:R-:W-:Y:S03]  /*15630*/  HMMA.16816.F32.BF16 R4, R76, R84.reuse, R4 ;  /* 0x000000544c04723c */ /* 0x082fe60000041804 */
[--C-:B--2---:R-:W-:Y:S06]  /*15640*/  FFMA.FTZ R2, R169, c[0x0][0x2d0], -R153.reuse ;  /* 0x0000b400a9027a23 */ /* 0x104fec0000010899 */
[----:B------:R1:W2:Y:S03]  /*15650*/  MUFU.EX2 R142, R2 ;  /* 0x00000002008e7308 */ /* 0x0002a60000000800 */
[--C-:B-1----:R-:W-:Y:S01]  /*15660*/  FFMA.FTZ R2, R163, c[0x0][0x2d0], -R154.reuse ;  /* 0x0000b400a3027a23 */ /* 0x102fe2000001089a */
[----:B--2---:R-:W-:Y:S06]  /*15670*/  F2FP.BF16.PACK_AB R80, R142, R143 ;  /* 0x0000008f8e50723e */ /* 0x004fec00000010ff */
        /* <DEDUP_REMOVED lines=20> */
[--C-:B-1----:R-:W-:Y:S01]  /*157c0*/  FFMA.FTZ R2, R221, c[0x0][0x2d0], -R152.reuse ;  /* 0x0000b400dd027a23 */ /* 0x102fe20000010898 */
[----:B--2---:R-:W-:Y:S03]  /*157d0*/  F2FP.BF16.PACK_AB R148, R165, R166 ;  /* 0x000000a6a594723e */ /* 0x004fe600000010ff */
[-C--:B-----5:R-:W-:Y:S01]  /*157e0*/  HMMA.16816.F32.BF16 R20, R76, R88.reuse, R20 ;  /* 0x000000584c14723c */ /* 0x0a0fe20000041814 */
[----:B------:R1:W-:Y:S07]  /*157f0*/  MUFU.EX2 R164, R2 ;  /* 0x0000000200a47308 */ /* 0x0003ee0000000800 */
[C---:B------:R-:W-:Y:S08]  /*15800*/  HMMA.16816.F32.BF16 R24, R80.reuse, R88, R24 ;  /* 0x000000585018723c */ /* 0x040ff00000041818 */
[-C--:B------:R-:W-:Y:S08]  /*15810*/  HMMA.16816.F32.BF16 R28, R80, R90.reuse, R28 ;  /* 0x0000005a501c723c */ /* 0x080ff0000004181c */
[C---:B------:R-:W-:Y:S04]  /*15820*/  HMMA.16816.F32.BF16 R32, R76.reuse, R90, R32 ;  /* 0x0000005a4c20723c */ /* 0x040fe80000041820 */
[----:B-1----:R-:W-:Y:S04]  /*15830*/  FFMA.FTZ R2, R222, c[0x0][0x2d0], -R152 ;  /* 0x0000b400de027a23 */ /* 0x002fe80000010898 */
[-C--:B------:R-:W-:Y:S01]  /*15840*/  HMMA.16816.F32.BF16 R36, R76, R92.reuse, R36 ;  /* 0x0000005c4c24723c */ /* 0x080fe20000041824 */
[----:B------:R1:W2:Y:S07]  /*15850*/  MUFU.EX2 R162, R2 ;  /* 0x0000000200a27308 */ /* 0x0002ae0000000800 */
[C---:B------:R-:W-:Y:S08]  /*15860*/  HMMA.16816.F32.BF16 R40, R80.reuse, R92, R40 ;  /* 0x0000005c5028723c */ /* 0x040ff00000041828 */
[-C--:B------:R-:W-:Y:S08]  /*15870*/  HMMA.16816.F32.BF16 R44, R80, R94.reuse, R44 ;  /* 0x0000005e502c723c */ /* 0x080ff0000004182c */
[C---:B------:R-:W-:Y:S04]  /*15880*/  HMMA.16816.F32.BF16 R48, R76.reuse, R94, R48 ;  /* 0x0000005e4c30723c */ /* 0x040fe80000041830 */
[--C-:B-1----:R-:W-:Y:S01]  /*15890*/  FFMA.FTZ R2, R250, c[0x0][0x2d0], -R75.reuse ;  /* 0x0000b400fa027a23 */ /* 0x102fe2000001084b */
[----:B--2---:R-:W-:Y:S01]  /*158a0*/  F2FP.BF16.PACK_AB R149, R162, R164 ;  /* 0x000000a4a295723e */ /* 0x004fe200000010ff */
[----:B------:R-:W-:Y:S02]  /*158b0*/  FFMA.FTZ R75, R251, c[0x0][0x2d0], -R75 ;  /* 0x0000b400fb4b7a23 */ /* 0x000fe4000001084b */
[----:B------:R1:W-:Y:S01]  /*158c0*/  MUFU.EX2 R163, R2 ;  /* 0x0000000200a37308 */ /* 0x0003e20000000800 */
[-C--:B----4-:R-:W-:Y:S08]  /*158d0*/  HMMA.16816.F32.BF16 R52, R76, R84.reuse, R52 ;  /* 0x000000544c34723c */ /* 0x090ff00000041834 */
[C---:B------:R-:W-:Y:S01]  /*158e0*/  HMMA.16816.F32.BF16 R56, R80.reuse, R84, R56 ;  /* 0x000000545038723c */ /* 0x040fe20000041838 */
[----:B------:R-:W2:Y:S06]  /*158f0*/  MUFU.EX2 R161, R75 ;  /* 0x0000004b00a17308 */ /* 0x000eac0000000800 */
[----:B------:R-:W-:Y:S01]  /*15900*/  IMAD.MOV.U32 R84, RZ, RZ, R72 ;  /* 0x000000ffff547224 */ /* 0x000fe200078e0048 */
[-C--:B------:R-:W-:Y:S04]  /*15910*/  HMMA.16816.F32.BF16 R60, R80, R86.reuse, R60 ;  /* 0x00000056503c723c */ /* 0x080fe8000004183c */
[----:B------:R-:W-:Y:S01]  /*15920*/  MOV R85, R71 ;  /* 0x0000004700557202 */ /* 0x000fe20000000f00 */
[--C-:B-1----:R-:W-:Y:S03]  /*15930*/  FFMA.FTZ R2, R225, c[0x0][0x2d0], -R152.reuse ;  /* 0x0000b400e1027a23 */ /* 0x102fe60000010898 */
[----:B------:R-:W-:Y:S01]  /*15940*/  HMMA.16816.F32.BF16 R64, R76, R86, R64 ;  /* 0x000000564c40723c */ /* 0x000fe20000041840 */
[----:B------:R1:W-:Y:S03]  /*15950*/  MUFU.EX2 R160, R2 ;  /* 0x0000000200a07308 */ /* 0x0003e60000000800 */
[----:B------:R-:W-:Y:S03]  /*15960*/  FFMA.FTZ R152, R227, c[0x0][0x2d0], -R152 ;  /* 0x0000b400e3987a23 */ /* 0x000fe60000010898 */
[----:B------:R-:W-:Y:S02]  /*15970*/  MOV R86, R70 ;  /* 0x0000004600567202 */ /* 0x000fe40000000f00 */
[----:B--2---:R-:W-:Y:S02]  /*15980*/  F2FP.BF16.PACK_AB R150, R161, R163 ;  /* 0x000000a3a196723e */ /* 0x004fe400000010ff */
[----:B------:R-:W2:Y:S01]  /*15990*/  MUFU.EX2 R159, R152 ;  /* 0x00000098009f7308 */ /* 0x000ea20000000800 */
[--C-:B-1----:R-:W-:Y:S09]  /*159a0*/  FFMA.FTZ R2, R219, c[0x0][0x2d0], -R153.reuse ;  /* 0x0000b400db027a23 */ /* 0x102ff20000010899 */
[----:B------:R1:W-:Y:S01]  /*159b0*/  MUFU.EX2 R158, R2 ;  /* 0x00000002009e7308 */ /* 0x0003e20000000800 */
[----:B--2---:R-:W-:Y:S07]  /*159c0*/  F2FP.BF16.PACK_AB R151, R159, R160 ;  /* 0x000000a09f97723e */ /* 0x004fee00000010ff */
[-C--:B------:R-:W-:Y:S07]  /*159d0*/  HMMA.16816.F32.BF16 R88, R148, R100.reuse, R4 ;  /* 0x000000649458723c */ /* 0x080fee0000041804 */
[----:B---3--:R-:W-:Y:S02]  /*159e0*/  FFMA.FTZ R4, R69, R125, R126 ;  /* 0x0000007d45047223 */ /* 0x008fe4000001007e */
[----:B------:R-:W-:Y:S03]  /*159f0*/  FFMA.FTZ R6, R0, R114, R232 ;  /* 0x0000007200067223 */ /* 0x000fe600000100e8 */
[----:B-1----:R-:W-:Y:S02]  /*15a00*/  FFMA.FTZ R2, R224, c[0x0][0x2d0], -R153 ;  /* 0x0000b400e0027a23 */ /* 0x002fe40000010899 */
[----:B------:R-:W-:Y:S02]  /*15a10*/  FADD.FTZ R5, R113, R4 ;  /* 0x0000000471057221 */ /* 0x000fe40000010000 */
[----:B------:R-:W-:Y:S01]  /*15a20*/  FADD.FTZ R4, R247, R3 ;  /* 0x00000003f7047221 */ /* 0x000fe20000010000 */
[----:B------:R1:W2:Y:S01]  /*15a30*/  MUFU.EX2 R157, R2 ;  /* 0x00000002009d7308 */ /* 0x0002a20000000800 */
[----:B------:R-:W-:Y:S02]  /*15a40*/  FADD.FTZ R3, R233, R6 ;  /* 0x00000006e9037221 */ /* 0x000fe40000010000 */
[--C-:B-1----:R-:W-:Y:S01]  /*15a50*/  FFMA.FTZ R2, R220, c[0x0][0x2d0], -R154.reuse ;  /* 0x0000b400dc027a23 */ /* 0x102fe2000001089a */
[----:B--2---:R-:W-:Y:S06]  /*15a60*/  F2FP.BF16.PACK_AB R144, R157, R158 ;  /* 0x0000009e9d90723e */ /* 0x004fec00000010ff */
[----:B------:R1:W-:Y:S02]  /*15a70*/  MUFU.EX2 R155, R2 ;  /* 0x00000002009b7308 */ /* 0x0003e40000000800 */
[--C-:B-1----:R-:W-:Y:S08]  /*15a80*/  FFMA.FTZ R2, R223, c[0x0][0x2d0], -R154.reuse ;  /* 0x0000b400df027a23 */ /* 0x102ff0000001089a */
[----:B------:R1:W2:Y:S02]  /*15a90*/  MUFU.EX2 R156, R2 ;  /* 0x00000002009c7308 */ /* 0x0002a40000000800 */
[--C-:B-1----:R-:W-:Y:S01]  /*15aa0*/  FFMA.FTZ R2, R234, c[0x0][0x2d0], -R153.reuse ;  /* 0x0000b400ea027a23 */ /* 0x102fe20000010899 */
[----:B--2---:R-:W-:Y:S01]  /*15ab0*/  F2FP.BF16.PACK_AB R145, R156, R155 ;  /* 0x0000009b9c91723e */ /* 0x004fe200000010ff */
[----:B------:R-:W-:Y:S06]  /*15ac0*/  FFMA.FTZ R153, R236, c[0x0][0x2d0], -R153 ;  /* 0x0000b400ec997a23 */ /* 0x000fec0000010899 */
[----:B------:R1:W-:Y:S10]  /*15ad0*/  MUFU.EX2 R152, R2 ;  /* 0x0000000200987308 */ /* 0x0003f40000000800 */
[----:B------:R-:W2:Y:S01]  /*15ae0*/  MUFU.EX2 R153, R153 ;  /* 0x0000009900997308 */ /* 0x000ea20000000800 */
[--C-:B-1----:R-:W-:Y:S02]  /*15af0*/  FFMA.FTZ R2, R231, c[0x0][0x2d0], -R154.reuse ;  /* 0x0000b400e7027a23 */ /* 0x102fe4000001089a */
[----:B------:R-:W-:Y:S07]  /*15b00*/  FFMA.FTZ R154, R74, c[0x0][0x2d0], -R154 ;  /* 0x0000b4004a9a7a23 */ /* 0x000fee000001089a */
[----:B------:R1:W-:Y:S01]  /*15b10*/  MUFU.EX2 R75, R2 ;  /* 0x00000002004b7308 */ /* 0x0003e20000000800 */
[----:B--2---:R-:W-:Y:S09]  /*15b20*/  F2FP.BF16.PACK_AB R146, R153, R152 ;  /* 0x000000989992723e */ /* 0x004ff200000010ff */
[----:B------:R-:W2:Y:S01]  /*15b30*/  MUFU.EX2 R74, R154 ;  /* 0x0000009a004a7308 */ /* 0x000ea20000000800 */
[----:B-1----:R-:W-:Y:S04]  /*15b40*/  FFMA.FTZ R2, R68, R124, R252 ;  /* 0x0000007c44027223 */ /* 0x002fe800000100fc */
[----:B------:R-:W-:Y:S02]  /*15b50*/  FADD.FTZ R0, R112, R2 ;  /* 0x0000000270007221 */ /* 0x000fe40000010000 */
[----:B------:R-:W-:Y:S02]  /*15b60*/  FADD.FTZ R2, R123, R5 ;  /* 0x000000057b027221 */ /* 0x000fe40000010000 */
[----:B------:R-:W-:Y:S01]  /*15b70*/  FADD.FTZ R0, R122, R0 ;  /* 0x000000007a007221 */ /* 0x000fe20000010000 */
[----:B--2---:R-:W-:Y:S07]  /*15b80*/  F2FP.BF16.PACK_AB R147, R74, R75 ;  /* 0x0000004b4a93723e */ /* 0x004fee00000010ff */
        /* <DEDUP_REMOVED lines=92> */
.L_x_1483:
[----:B-12---:R-:W2:Y:S02]  /*16150*/  LDL R0, [R1+0x20] ;  /* 0x0000200001007983 */ /* 0x006ea40000100800 */
[----:B--2---:R-:W-:-:S13]  /*16160*/  ISETP.GE.AND P0, PT, R217, R0, PT ;  /* 0x00000000d900720c */ /* 0x004fda0003f06270 */
[----:B------:R-:W-:Y:S05]  /*16170*/  @!P0 BRA `(.L_x_1485) ;  /* 0x00003a9000008947 */ /* 0x000fea0003800000 */
[----:B------:R-:W-:Y:S01]  /*16180*/  IMAD.MOV.U32 R3, RZ, RZ, R72 ;  /* 0x000000ffff037224 */ /* 0x000fe200078e0048 */
[----:B------:R-:W-:Y:S01]  /*16190*/  MOV R85, R70 ;  /* 0x0000004600557202 */ /* 0x000fe20000000f00 */
[----:B------:R-:W-:Y:S01]  /*161a0*/  IMAD.MOV.U32 R2, RZ, RZ, R73 ;  /* 0x000000ffff027224 */ /* 0x000fe200078e0049 */
[----:B------:R-:W-:Y:S02]  /*161b0*/  MOV R84, R71 ;  /* 0x0000004700547202 */ /* 0x000fe40000000f00 */
.L_x_1486:
[----:B---3--:R-:W2:Y:S01]  /*161c0*/  LDL R0, [R1+0x24] ;  /* 0x0000240001007983 */ /* 0x008ea20000100800 */
[----:B------:R-:W-:Y:S04]  /*161d0*/  DEPBAR.LE SB0, 0x0 ;  /* 0x000080000000791a */ /* 0x000fe80000000000 */
[----:B------:R-:W2:Y:S01]  /*161e0*/  LDL R172, [R1+0x38] ;  /* 0x0000380001ac7983 */ /* 0x000ea20000100800 */
[----:B------:R-:W-:Y:S01]  /*161f0*/  WARPSYNC 0xffffffff ;  /* 0xffffffff00007948 */ /* 0x000fe20003800000 */
[----:B------:R-:W-:Y:S02]  /*16200*/  MOV R180, c[0x0][0x208] ;  /* 0x0000820000b47a02 */ /* 0x000fe40000000f00 */
[----:B------:R-:W2:Y:S02]  /*16210*/  LDL.64 R86, [R1+0x28] ;  /* 0x0000280001567983 */ /* 0x000ea40000100a00 */
[----:B------:R-:W-:Y:S04]  /*16220*/  SHF.L.U32 R181, R180, 0x5, RZ ;  /* 0x00000005b4b57819 */ /* 0x000fe800000006ff */
[----:B------:R-:W-:Y:S08]  /*16230*/  BAR.SYNC.DEFER_BLOCKING 0x0 ;  /* 0x0000000000007b1d */ /* 0x000ff00000010000 */
[----:B------:R-:W-:Y:S08]  /*16240*/  LDSM.16.M88.4 R80, [R207] ;  /* 0x00000000cf50783b */ /* 0x000ff00000000200 */
[----:B------:R-:W1:Y:S08]  /*16250*/  LDSM.16.M88.4 R16, [R200] ;  /* 0x00000000c810783b */ /* 0x000e700000000200 */
[----:B------:R-:W4:Y:S08]  /*16260*/  LDSM.16.M88.4 R76, [R207+0x2000] ;  /* 0x00200000cf4c783b */ /* 0x000f300000000200 */
[----:B------:R-:W5:Y:S08]  /*16270*/  LDSM.16.M88.4 R32, [R200+0x800] ;  /* 0x00080000c820783b */ /* 0x000f700000000200 */
[----:B------:R-:W1:Y:S08]  /*16280*/  LDSM.16.M88.4 R48, [R200+0x1000] ;  /* 0x00100000c830783b */ /* 0x000e700000000200 */
[----:B------:R-:W1:Y:S08]  /*16290*/  LDSM.16.M88.4 R64, [R200+0x1800] ;  /* 0x00180000c840783b */ /* 0x000e700000000200 */
[----:B------:R-:W1:Y:S08]  /*162a0*/  LDSM.16.M88.4 R152, [R200+0x2000] ;  /* 0x00200000c898783b */ /* 0x000e700000000200 */
[----:B------:R-:W-:Y:S08]  /*162b0*/  LDSM.16.M88.4 R156, [R210] ;  /* 0x00000000d29c783b */ /* 0x000ff00000000200 */
[----:B------:R-:W4:Y:S08]  /*162c0*/  LDSM.16.M88.4 R160, [R211] ;  /* 0x00000000d3a0783b */ /* 0x000f300000000200 */
[----:B------:R-:W2:Y:S08]  /*162d0*/  LDSM.16.M88.4 R164, [R210+0x2000] ;  /* 0x00200000d2a4783b */ /* 0x000eb00000000200 */
[----:B------:R-:W2:Y:S08]  /*162e0*/  LDSM.16.M88.4 R168, [R215] ;  /* 0x00000000d7a8783b */ /* 0x000eb00000000200 */
[----:B------:R-:W3:Y:S04]  /*162f0*/  LDL R222, [R1+0x20] ;  /* 0x0000200001de7983 */ /* 0x000ee80000100800 */
[----:B------:R-:W3:Y:S04]  /*16300*/  LDL R219, [R1+0x3c] ;  /* 0x00003c0001db7983 */ /* 0x000ee80000100800 */
[----:B------:R-:W3:Y:S01]  /*16310*/  LDL.64 R220, [R1+0x30] ;  /* 0x0000300001dc7983 */ /* 0x000ee20000100a00 */
[-C--:B-1----:R-:W-:Y:S08]  /*16320*/  HMMA.16816.F32.BF16 R4, R80, R16.reuse, RZ ;  /* 0x000000105004723c */ /* 0x082ff000000418ff */
        /* <DEDUP_REMOVED lines=21> */
[----:B--2---:R-:W-:Y:S02]  /*16480*/  LOP3.LUT P4, RZ, R0, 0x1, RZ, 0xc0, !PT ;  /* 0x0000000100ff7812 */ /* 0x004fe4000788c0ff */
[----:B------:R-:W-:Y:S01]  /*16490*/  SHF.R.S32.HI R0, RZ, 0x1f, R217 ;  /* 0x0000001fff007819 */ /* 0x000fe200000114d9 */
[C---:B------:R-:W-:Y:S04]  /*164a0*/  HMMA.16816.F32.BF16 R8, R164.reuse, R160, R8 ;  /* 0x000000a0a408723c */ /* 0x040fe80000041808 */
[----:B------:R-:W-:Y:S01]  /*164b0*/  IMAD R0, R0, c[0x0][0x208], RZ ;  /* 0x0000820000007a24 */ /* 0x000fe200078e02ff */
[----:B------:R-:W-:Y:S02]  /*164c0*/  MOV R87, R172 ;  /* 0x000000ac00577202 */ /* 0x000fe40000000f00 */
[C---:B------:R-:W-:Y:S01]  /*164d0*/  IMAD.WIDE.U32 R160, R217.reuse, c[0x0][0x208], RZ ;  /* 0x00008200d9a07a25 */ /* 0x040fe200078e00ff */
[-C--:B------:R-:W-:Y:S01]  /*164e0*/  HMMA.16816.F32.BF16 R12, R164, R162.reuse, R12 ;  /* 0x000000a2a40c723c */ /* 0x080fe2000004180c */
[----:B------:R-:W-:Y:S03]  /*164f0*/  LDSM.16.M88.4 R172, [R212] ;  /* 0x00000000d4ac783b */ /* 0x000fe60000000200 */
[----:B------:R-:W-:Y:S02]  /*16500*/  IMAD R0, R217, c[0x0][0x20c], R0 ;  /* 0x00008300d9007a24 */ /* 0x000fe400078e0200 */
[----:B------:R-:W-:Y:S02]  /*16510*/  IMAD.WIDE.U32 R86, R160, 0x50, R86 ;  /* 0x00000050a0567825 */ /* 0x000fe400078e0056 */
[C---:B------:R-:W-:Y:S04]  /*16520*/  HMMA.16816.F32.BF16 R16, R156.reuse, R162, R16 ;  /* 0x000000a29c10723c */ /* 0x040fe80000041810 */
[----:B------:R-:W-:Y:S02]  /*16530*/  IADD3 R0, R161, R0, RZ ;  /* 0x00000000a1007210 */ /* 0x000fe40007ffe0ff */
[----:B------:R-:W-:Y:S01]  /*16540*/  LEA R178, P0, R86, c[0x0][0x1f8], 0x1 ;  /* 0x00007e0056b27a11 */ /* 0x000fe200078008ff */
[----:B------:R-:W2:Y:S01]  /*16550*/  LDSM.16.M88.4 R160, [R213] ;  /* 0x00000000d5a0783b */ /* 0x000ea20000000200 */
[-C--:B------:R-:W-:Y:S04]  /*16560*/  HMMA.16816.F32.BF16 R20, R156, R168.reuse, R20 ;  /* 0x000000a89c14723c */ /* 0x080fe80000041814 */
[----:B------:R-:W-:Y:S01]  /*16570*/  IMAD R0, R0, 0x50, RZ ;  /* 0x0000005000007824 */ /* 0x000fe200078e02ff */
[-C--:B------:R-:W-:Y:S03]  /*16580*/  IADD3 R176, P1, R178, R181.reuse, RZ ;  /* 0x000000b5b2b07210 */ /* 0x080fe60007f3e0ff */
[C---:B------:R-:W-:Y:S04]  /*16590*/  HMMA.16816.F32.BF16 R24, R164.reuse, R168, R24 ;  /* 0x000000a8a418723c */ /* 0x040fe80000041818 */
[----:B------:R-:W-:Y:S03]  /*165a0*/  IADD3 R0, R87, R0, RZ ;  /* 0x0000000057007210 */ /* 0x000fe60007ffe0ff */
[----:B------:R-:W-:Y:S01]  /*165b0*/  MOV R168, 0x5 ;  /* 0x0000000500a87802 */ /* 0x000fe20000000f00 */
[-C--:B------:R-:W-:Y:S04]  /*165c0*/  HMMA.16816.F32.BF16 R28, R164, R170.reuse, R28 ;  /* 0x000000aaa41c723c */ /* 0x080fe8000004181c */
[----:B------:R-:W-:Y:S02]  /*165d0*/  LEA.HI.X R179, R86, c[0x0][0x1fc], R0, 0x1, P0 ;  /* 0x00007f0056b37a11 */ /* 0x000fe400000f0c00 */
[----:B------:R-:W-:Y:S02]  /*165e0*/  SHF.L.U64.HI R180, R180, R168, c[0x0][0x20c] ;  /* 0x00008300b4b47619 */ /* 0x000fe400000102a8 */
[C---:B------:R-:W-:Y:S01]  /*165f0*/  HMMA.16816.F32.BF16 R32, R156.reuse, R170, R32 ;  /* 0x000000aa9c20723c */ /* 0x040fe20000041820 */
[----:B------:R-:W-:Y:S01]  /*16600*/  @!PT LDS RZ, [RZ] ;  /* 0x00000000fffff984 */ /* 0x000fe20000000800 */
[----:B------:R-:W-:Y:S01]  /*16610*/  @!PT LDS RZ, [RZ] ;  /* 0x00000000fffff984 */ /* 0x000fe20000000800 */
[----:B------:R-:W-:Y:S01]  /*16620*/  @!PT LDS RZ, [RZ] ;  /* 0x00000000fffff984 */ /* 0x000fe20000000800 */
[----:B------:R4:W-:Y:S03]  /*16630*/  LDGSTS.E.BYPASS.LTC128B.128 [R218+0x100], [R178.64], !P4 ;  /* 0x00100000b2da7fae */ /* 0x0009e6000e101d48 */
[-C--:B------:R-:W-:Y:S02]  /*16640*/  IADD3.X R177, R179, R180.reuse, RZ, P1, !PT ;  /* 0x000000b4b3b17210 */ /* 0x080fe40000ffe4ff */
[-C--:B------:R-:W-:Y:S02]  /*16650*/  IADD3 R168, P0, R176, R181.reuse, RZ ;  /* 0x000000b5b0a87210 */ /* 0x080fe40007f1e0ff */
[-C--:B-1----:R-:W-:Y:S01]  /*16660*/  HMMA.16816.F32.BF16 R36, R156, R152.reuse, R36 ;  /* 0x000000989c24723c */ /* 0x082fe20000041824 */
[----:B------:R4:W-:Y:S03]  /*16670*/  LDGSTS.E.BYPASS.LTC128B.128 [R218+0x900], [R176.64], !P4 ;  /* 0x00900000b0da7fae */ /* 0x0009e6000e101d48 */
[-C--:B------:R-:W-:Y:S02]  /*16680*/  IADD3.X R169, R177, R180.reuse, RZ, P0, !PT ;  /* 0x000000b4b1a97210 */ /* 0x080fe400007fe4ff */
[-C--:B------:R-:W-:Y:S02]  /*16690*/  IADD3 R86, P1, R168, R181.reuse, RZ ;  /* 0x000000b5a8567210 */ /* 0x080fe40007f3e0ff */
[C---:B------:R-:W-:Y:S01]  /*166a0*/  HMMA.16816.F32.BF16 R40, R164.reuse, R152, R40 ;  /* 0x00000098a428723c */ /* 0x040fe20000041828 */
[----:B------:R1:W-:Y:S03]  /*166b0*/  LDGSTS.E.BYPASS.LTC128B.128 [R218+0x1100], [R168.64], !P4 ;  /* 0x01100000a8da7fae */ /* 0x0003e6000e101d48 */
[-C--:B------:R-:W-:Y:S02]  /*166c0*/  IADD3.X R87, R169, R180.reuse, RZ, P1, !PT ;  /* 0x000000b4a9577210 */ /* 0x080fe40000ffe4ff */
[----:B------:R-:W-:Y:S02]  /*166d0*/  IADD3 R170, P0, R86, R181, RZ ;  /* 0x000000b556aa7210 */ /* 0x000fe40007f1e0ff */
[-C--:B------:R-:W-:Y:S01]  /*166e0*/  HMMA.16816.F32.BF16 R44, R164, R154.reuse, R44 ;  /* 0x0000009aa42c723c */ /* 0x080fe2000004182c */
[----:B------:R5:W-:Y:S03]  /*166f0*/  LDGSTS.E.BYPASS.LTC128B.128 [R218+0x1900], [R86.64], !P4 ;  /* 0x0190000056da7fae */ /* 0x000be6000e101d48 */
[----:B------:R-:W-:Y:S04]  /*16700*/  IADD3.X R171, R87, R180, RZ, P0, !PT ;  /* 0x000000b457ab7210 */ /* 0x000fe800007fe4ff */
        /* <DEDUP_REMOVED lines=9> */
[----:B-1----:R-:W1:Y:S07]  /*167a0*/  LDSM.16.M88.4 R168, [R208] ;  /* 0x00000000d0a8783b */ /* 0x002e6e0000000200 */
[-C--:B------:R-:W-:Y:S01]  /*167b0*/  HMMA.16816.F32.BF16 R68, R156, R172.reuse, R68 ;  /* 0x000000ac9c44723c */ /* 0x080fe20000041844 */
[----:B------:R-:W2:Y:S02]  /*167c0*/  LDSM.16.M88.4 R152, [R206+0x1000] ;  /* 0x00100000ce98783b */ /* 0x000ea40000000200 */
[C---:B---3--:R-:W-:Y:S02]  /*167d0*/  ISETP.GT.AND P0, PT, R217.reuse, R222, PT ;  /* 0x000000ded900720c */ /* 0x048fe40003f04270 */
[----:B------:R-:W-:Y:S03]  /*167e0*/  IADD3 R217, R217, -0x1, RZ ;  /* 0xffffffffd9d97810 */ /* 0x000fe60007ffe0ff */
        /* <DEDUP_REMOVED lines=65> */
[----:B-----5:R1:W-:Y:S01]  /*16c00*/  MUFU.TANH R87, R0 ;  /* 0x0000000000577308 */ /* 0x0203e20000002400 */
[----:B--2---:R-:W2:Y:S06]  /*16c10*/  LDSM.16.M88.4 R4, [R203+0x1800] ;  /* 0x00180000cb04783b */ /* 0x004eac0000000200 */
[C---:B------:R-:W-:Y:S08]  /*16c20*/  HMMA.16816.F32.BF16 R48, R160.reuse, R10, R48 ;  /* 0x0000000aa030723c */ /* 0x040ff00000041830 */
[----:B------:R-:W-:Y:S04]  /*16c30*/  FMUL.FTZ R9, R41, c[0x0][0x320] ;  /* 0x0000c80029097a20 */ /* 0x000fe80000410000 */
[----:B------:R-:W-:Y:S01]  /*16c40*/  MUFU.TANH R183, R9 ;  /* 0x0000000900b77308 */ /* 0x000fe20000002400 */
[----:B------:R-:W-:Y:S02]  /*16c50*/  FMUL.FTZ R8, R42, c[0x0][0x320] ;  /* 0x0000c8002a087a20 */ /* 0x000fe40000410000 */
[----:B-1----:R-:W-:Y:S07]  /*16c60*/  FMUL.FTZ R0, R14, c[0x0][0x320] ;  /* 0x0000c8000e007a20 */ /* 0x002fee0000410000 */
[----:B------:R1:W-:Y:S10]  /*16c70*/  MUFU.TANH R154, R0 ;  /* 0x00000000009a7308 */ /* 0x0003f40000002400 */
[----:B------:R3:W-:Y:S01]  /*16c80*/  MUFU.TANH R184, R8 ;  /* 0x0000000800b87308 */ /* 0x0007e20000002400 */
[-C--:B--2---:R-:W-:Y:S03]  /*16c90*/  HMMA.16816.F32.BF16 R52, R160, R4.reuse, R52 ;  /* 0x00000004a034723c */ /* 0x084fe60000041834 */
[----:B-1----:R-:W-:Y:S05]  /*16ca0*/  FMUL.FTZ R0, R15, c[0x0][0x320] ;  /* 0x0000c8000f007a20 */ /* 0x002fea0000410000 */
[C---:B------:R-:W-:Y:S01]  /*16cb0*/  HMMA.16816.F32.BF16 R56, R156.reuse, R4, R56 ;  /* 0x000000049c38723c */ /* 0x040fe20000041838 */
[----:B------:R1:W-:Y:S07]  /*16cc0*/  MUFU.TANH R153, R0 ;  /* 0x0000000000997308 */ /* 0x0003ee0000002400 */
[-C--:B------:R-:W-:Y:S01]  /*16cd0*/  HMMA.16816.F32.BF16 R60, R156, R6.reuse, R60 ;  /* 0x000000069c3c723c */ /* 0x080fe2000004183c */
[----:B---3--:R-:W2:Y:S01]  /*16ce0*/  LDSM.16.M88.4 R8, [R203+0x2000] ;  /* 0x00200000cb08783b */ /* 0x008ea20000000200 */
        /* <DEDUP_REMOVED lines=9> */
[-C--:B--2---:R-:W-:Y:S08]  /*16d80*/  HMMA.16816.F32.BF16 R68, R160, R8.reuse, R68 ;  /* 0x00000008a044723c */ /* 0x084ff00000041844 */
[C---:B------:R-:W-:Y:S04]  /*16d90*/  HMMA.16816.F32.BF16 R72, R156.reuse, R8, R72 ;  /* 0x000000089c48723c */ /* 0x040fe80000041848 */
[----:B-1----:R-:W-:Y:S03]  /*16da0*/  FMUL.FTZ R0, R17, c[0x0][0x320] ;  /* 0x0000c80011007a20 */ /* 0x002fe60000410000 */
[----:B------:R-:W-:Y:S01]  /*16db0*/  FMUL.FTZ R8, R62, c[0x0][0x320] ;  /* 0x0000c8003e087a20 */ /* 0x000fe20000410000 */
[-C--:B------:R-:W-:Y:S01]  /*16dc0*/  HMMA.16816.F32.BF16 R76, R156, R10.reuse, R76 ;  /* 0x0000000a9c4c723c */ /* 0x080fe2000004184c */
[----:B------:R1:W-:Y:S03]  /*16dd0*/  MUFU.TANH R14, R0 ;  /* 0x00000000000e7308 */ /* 0x0003e60000002400 */
[----:B------:R-:W-:Y:S01]  /*16de0*/  FMUL.FTZ R9, R63, c[0x0][0x320] ;  /* 0x0000c8003f097a20 */ /* 0x000fe20000410000 */
[----:B---3--:R-:W-:Y:S03]  /*16df0*/  FMNMX.FTZ R5, R167, R3, !PT ;  /* 0x00000003a7057209 */ /* 0x008fe60007810000 */
[----:B------:R-:W-:Y:S03]  /*16e00*/  HMMA.16816.F32.BF16 R80, R160, R10, R80 ;  /* 0x0000000aa050723c */ /* 0x000fe60000041850 */
[----:B------:R-:W-:Y:S01]  /*16e10*/  MUFU.TANH R158, R9 ;  /* 0x00000009009e7308 */ /* 0x000fe20000002400 */
[----:B----4-:R-:W-:Y:S04]  /*16e20*/  FMNMX.FTZ R5, R165, R5, !PT ;  /* 0x00000005a5057209 */ /* 0x010fe80007810000 */
[----:B------:R-:W-:Y:S04]  /*16e30*/  FMUL.FTZ R6, R73, c[0x0][0x320] ;  /* 0x0000c80049067a20 */ /* 0x000fe80000410000 */
[----:B------:R-:W-:Y:S01]  /*16e40*/  FMUL.FTZ R4, R72, c[0x0][0x320] ;  /* 0x0000c80048047a20 */ /* 0x000fe20000410000 */
[----:B------:R2:W-:Y:S01]  /*16e50*/  MUFU.TANH R190, R6 ;  /* 0x0000000600be7308 */ /* 0x0005e20000002400 */
[----:B------:R-:W-:Y:S02]  /*16e60*/  FMUL.FTZ R11, R75, c[0x0][0x320] ;  /* 0x0000c8004b0b7a20 */ /* 0x000fe40000410000 */
[----:B------:R-:W-:Y:S02]  /*16e70*/  FMUL.FTZ R7, R76, c[0x0][0x320] ;  /* 0x0000c8004c077a20 */ /* 0x000fe40000410000 */
[----:B-1----:R-:W-:Y:S05]  /*16e80*/  FMUL.FTZ R0, R18, c[0x0][0x320] ;  /* 0x0000c80012007a20 */ /* 0x002fea0000410000 */
[----:B------:R1:W3:Y:S10]  /*16e90*/  MUFU.TANH R17, R0 ;  /* 0x0000000000117308 */ /* 0x0002f40000002400 */
[----:B------:R4:W-:Y:S01]  /*16ea0*/  MUFU.TANH R216, R4 ;  /* 0x0000000400d87308 */ /* 0x0009e20000002400 */
[----:B--2---:R-:W-:Y:S09]  /*16eb0*/  FMUL.FTZ R6, R80, c[0x0][0x320] ;  /* 0x0000c80050067a20 */ /* 0x004ff20000410000 */
[----:B------:R2:W-:Y:S01]  /*16ec0*/  MUFU.TANH R194, R6 ;  /* 0x0000000600c27308 */ /* 0x0005e20000002400 */
[----:B-1----:R-:W-:Y:S01]  /*16ed0*/  FMUL.FTZ R0, R19, c[0x0][0x320] ;  /* 0x0000c80013007a20 */ /* 0x002fe20000410000 */
[----:B---3--:R-:W-:Y:S08]  /*16ee0*/  FMNMX.FTZ R5, R17, R5, !PT ;  /* 0x0000000511057209 */ /* 0x008ff00007810000 */
[----:B------:R1:W3:Y:S01]  /*16ef0*/  MUFU.TANH R16, R0 ;  /* 0x0000000000107308 */ /* 0x0002e20000002400 */
[----:B----4-:R-:W-:Y:S04]  /*16f00*/  FMNMX.FTZ R4, R170, R84, !PT ;  /* 0x00000054aa047209 */ /* 0x010fe80007810000 */
[----:B------:R-:W-:Y:S05]  /*16f10*/  FMNMX.FTZ R4, R166, R4, !PT ;  /* 0x00000004a6047209 */ /* 0x000fea0007810000 */
[----:B------:R4:W-:Y:S01]  /*16f20*/  MUFU.TANH R195, R7 ;  /* 0x0000000700c37308 */ /* 0x0009e20000002400 */
[----:B------:R-:W-:Y:S01]  /*16f30*/  FMNMX.FTZ R4, R152, R4, !PT ;  /* 0x0000000498047209 */ /* 0x000fe20007810000 */
[----:B--2---:R-:W-:Y:S03]  /*16f40*/  FMUL.FTZ R6, R81, c[0x0][0x320] ;  /* 0x0000c80051067a20 */ /* 0x004fe60000410000 */
[----:B------:R-:W-:Y:S05]  /*16f50*/  FMNMX.FTZ R4, R87, R4, !PT ;  /* 0x0000000457047209 */ /* 0x000fea0007810000 */
[----:B------:R2:W-:Y:S01]  /*16f60*/  MUFU.TANH R161, R6 ;  /* 0x0000000600a17308 */ /* 0x0005e20000002400 */
[----:B-1----:R-:W-:Y:S01]  /*16f70*/  FMUL.FTZ R0, R20, c[0x0][0x320] ;  /* 0x0000c80014007a20 */ /* 0x002fe20000410000 */
[----:B---3--:R-:W-:Y:S08]  /*16f80*/  FMNMX.FTZ R5, R16, R5, !PT ;  /* 0x0000000510057209 */ /* 0x008ff00007810000 */
[----:B------:R1:W-:Y:S01]  /*16f90*/  MUFU.TANH R19, R0 ;  /* 0x0000000000137308 */ /* 0x0003e20000002400 */
[----:B----4-:R-:W-:Y:S09]  /*16fa0*/  FMUL.FTZ R7, R77, c[0x0][0x320] ;  /* 0x0000c8004d077a20 */ /* 0x010ff20000410000 */
[----:B------:R-:W-:Y:S01]  /*16fb0*/  MUFU.TANH R157, R8 ;  /* 0x00000008009d7308 */ /* 0x000fe20000002400 */
[----:B--2---:R-:W-:Y:S09]  /*16fc0*/  FMUL.FTZ R6, R82, c[0x0][0x320] ;  /* 0x0000c80052067a20 */ /* 0x004ff20000410000 */
[----:B------:R2:W-:Y:S01]  /*16fd0*/  MUFU.TANH R160, R6 ;  /* 0x0000000600a07308 */ /* 0x0005e20000002400 */
[----:B-1----:R-:W-:Y:S09]  /*16fe0*/  FMUL.FTZ R0, R21, c[0x0][0x320] ;  /* 0x0000c80015007a20 */ /* 0x002ff20000410000 */
[----:B------:R1:W-:Y:S10]  /*16ff0*/  MUFU.TANH R20, R0 ;  /* 0x0000000000147308 */ /* 0x0003f40000002400 */
[----:B------:R-:W-:Y:S01]  /*17000*/  MUFU.TANH R252, R11 ;  /* 0x0000000b00fc7308 */ /* 0x000fe20000002400 */
[----:B--2---:R-:W-:Y:S09]  /*17010*/  FMUL.FTZ R6, R83, c[0x0][0x320] ;  /* 0x0000c80053067a20 */ /* 0x004ff20000410000 */
[----:B------:R2:W-:Y:S01]  /*17020*/  MUFU.TANH R159, R6 ;  /* 0x00000006009f7308 */ /* 0x0005e20000002400 */
[----:B-1----:R-:W-:Y:S09]  /*17030*/  FMUL.FTZ R0, R22, c[0x0][0x320] ;  /* 0x0000c80016007a20 */ /* 0x002ff20000410000 */
[----:B------:R1:W3:Y:S01]  /*17040*/  MUFU.TANH R21, R0 ;  /* 0x0000000000157308 */ /* 0x0002e20000002400 */
[----:B--2---:R-:W-:Y:S04]  /*17050*/  FMNMX.FTZ R6, R169, R85, !PT ;  /* 0x00000055a9067209 */ /* 0x004fe80007810000 */
[----:B------:R-:W-:Y:S01]  /*17060*/  FMNMX.FTZ R6, R168, R6, !PT ;  /* 0x00000006a8067209 */ /* 0x000fe20007810000 */
[----:B-1----:R-:W-:Y:S01]  /*17070*/  FMUL.FTZ R0, R23, c[0x0][0x320] ;  /* 0x0000c80017007a20 */ /* 0x002fe20000410000 */
[----:B---3--:R-:W-:Y:S03]  /*17080*/  FMNMX.FTZ R5, R21, R5, !PT ;  /* 0x0000000515057209 */ /* 0x008fe60007810000 */
        /* <DEDUP_REMOVED lines=15> */
[----:B------:R1:W-:Y:S10]  /*17180*/  MUFU.TANH R30, R7 ;  /* 0x00000007001e7308 */ /* 0x0003f40000002400 */
[----:B------:R2:W-:Y:S01]  /*17190*/  MUFU.TANH R27, R0 ;  /* 0x00000000001b7308 */ /* 0x0005e20000002400 */
[----:B-1----:R-:W-:Y:S01]  /*171a0*/  FMNMX.FTZ R7, R154, R6, !PT ;  /* 0x000000069a077209 */ /* 0x002fe20007810000 */
[----:B--2---:R-:W-:Y:S08]  /*171b0*/  FMUL.FTZ R0, R31, c[0x0][0x320] ;  /* 0x0000c8001f007a20 */ /* 0x004ff00000410000 */
        /* <DEDUP_REMOVED lines=97> */
[----:B-1----:R-:W-:Y:S08]  /*177d0*/  FMUL.FTZ R0, R70, c[0x0][0x320] ;  /* 0x0000c80046007a20 */ /* 0x002ff00000410000 */
[----:B------:R1:W3:Y:S02]  /*177e0*/  MUFU.TANH R188, R0 ;  /* 0x0000000000bc7308 */ /* 0x0002e40000002400 */
[----:B-1----:R-:W-:Y:S01]  /*177f0*/  FMUL.FTZ R0, R71, c[0x0][0x320] ;  /* 0x0000c80047007a20 */ /* 0x002fe20000410000 */
[----:B--2---:R-:W-:Y:S02]  /*17800*/  FMNMX.FTZ R71, R6, R9, !PT ;  /* 0x0000000906477209 */ /* 0x004fe40007810000 */
[----:B---3--:R-:W-:Y:S05]  /*17810*/  FMNMX.FTZ R5, R188, R5, !PT ;  /* 0x00000005bc057209 */ /* 0x008fea0007810000 */
[----:B------:R1:W2:Y:S01]  /*17820*/  MUFU.TANH R193, R0 ;  /* 0x0000000000c17308 */ /* 0x0002a20000002400 */
[----:B------:R-:W-:Y:S01]  /*17830*/  FMUL.FTZ R156, R71, c[0x0][0x2d0] ;  /* 0x0000b400479c7a20 */ /* 0x000fe20000410000 */
        /* <DEDUP_REMOVED lines=43> */
[--C-:B------:R-:W-:Y:S07]  /*17af0*/  FFMA.FTZ R5, R20, c[0x0][0x2d0], -R78.reuse ;  /* 0x0000b40014057a23 */ /* 0x100fee000001084e */
[----:B------:R4:W-:Y:S01]  /*17b00*/  MUFU.EX2 R227, R5 ;  /* 0x0000000500e37308 */ /* 0x0009e20000000800 */
[----:B-1----:R-:W-:Y:S01]  /*17b10*/  FMNMX.FTZ R0, R157, R7, !PT ;  /* 0x000000079d007209 */ /* 0x002fe20007810000 */
[----:B------:R-:W-:Y:S03]  /*17b20*/  FFMA.FTZ R7, R12, c[0x0][0x2d0], -R78 ;  /* 0x0000b4000c077a23 */ /* 0x000fe6000001084e */
[----:B------:R-:W-:Y:S05]  /*17b30*/  FMNMX.FTZ R4, R158, R0, !PT ;  /* 0x000000009e047209 */ /* 0x000fea0007810000 */
[----:B------:R1:W-:Y:S01]  /*17b40*/  MUFU.EX2 R223, R7 ;  /* 0x0000000700df7308 */ /* 0x0003e20000000800 */
[----:B------:R-:W-:Y:S01]  /*17b50*/  FADD.FTZ R0, -R73, R2 ;  /* 0x0000000249007221 */ /* 0x000fe20000010100 */
[----:B------:R-:W-:Y:S03]  /*17b60*/  FMNMX.FTZ R4, R196, R4, !PT ;  /* 0x00000004c4047209 */ /* 0x000fe60007810000 */
[----:B------:R-:W-:Y:S01]  /*17b70*/  FMUL.FTZ R2, R0, c[0x0][0x2d0] ;  /* 0x0000b40000027a20 */ /* 0x000fe20000410000 */
[----:B----4-:R-:W-:Y:S02]  /*17b80*/  @P0 MOV R5, R219 ;  /* 0x000000db00050202 */ /* 0x010fe40000000f00 */
[----:B------:R-:W-:Y:S01]  /*17b90*/  FMNMX.FTZ R0, R252, R4, !PT ;  /* 0x00000004fc007209 */ /* 0x000fe20007810000 */
[--C-:B------:R-:W-:Y:S01]  /*17ba0*/  FFMA.FTZ R4, R164, c[0x0][0x2d0], -R78.reuse ;  /* 0x0000b400a4047a23 */ /* 0x100fe2000001084e */
[----:B------:R4:W5:Y:S02]  /*17bb0*/  MUFU.EX2 R74, R2 ;  /* 0x00000002004a7308 */ /* 0x0009640000000800 */
[----:B---3--:R-:W-:Y:S04]  /*17bc0*/  FMNMX.FTZ R0, R75, R0, !PT ;  /* 0x000000004b007209 */ /* 0x008fe80007810000 */
[----:B--2---:R-:W-:Y:S04]  /*17bd0*/  FMNMX.FTZ R0, R76, R0, !PT ;  /* 0x000000004c007209 */ /* 0x004fe80007810000 */
[----:B------:R-:W-:Y:S01]  /*17be0*/  MUFU.EX2 R235, R4 ;  /* 0x0000000400eb7308 */ /* 0x000fe20000000800 */
[----:B-1----:R-:W-:Y:S01]  /*17bf0*/  @P0 MOV R7, c[0x0][0x1e4] ;  /* 0x0000790000070a02 */ /* 0x002fe20000000f00 */
[----:B----4-:R-:W-:Y:S02]  /*17c00*/  FADD.FTZ R2, -R72, R3 ;  /* 0x0000000348027221 */ /* 0x010fe40000010100 */
[----:B------:R-:W1:Y:S01]  /*17c10*/  SHFL.BFLY PT, R3, R0, 0x2, 0x1f ;  /* 0x0c401f0000037f89 */ /* 0x000e6200000e0000 */
[----:B-----5:R-:W-:Y:S02]  /*17c20*/  FMUL.FTZ R33, R74, R117 ;  /* 0x000000754a217220 */ /* 0x020fe40000410000 */
[----:B------:R-:W-:Y:S02]  /*17c30*/  FMUL.FTZ R2, R2, c[0x0][0x2d0] ;  /* 0x0000b40002027a20 */ /* 0x000fe40000410000 */
[C---:B------:R-:W-:Y:S02]  /*17c40*/  FMUL.FTZ R48, R74.reuse, R132 ;  /* 0x000000844a307220 */ /* 0x040fe40000410000 */
[----:B------:R2:W3:Y:S01]  /*17c50*/  MUFU.EX2 R69, R2 ;  /* 0x0000000200457308 */ /* 0x0004e20000000800 */
[----:B------:R-:W-:Y:S01]  /*17c60*/  FMUL.FTZ R49, R74, R133 ;  /* 0x000000854a317220 */ /* 0x000fe20000410000 */
[----:B-1----:R-:W-:Y:S01]  /*17c70*/  FMNMX.FTZ R0, R0, R3, !PT ;  /* 0x0000000300007209 */ /* 0x002fe20007810000 */
[----:B------:R-:W-:Y:S07]  /*17c80*/  FFMA.FTZ R3, R14, c[0x0][0x2d0], -R78 ;  /* 0x0000b4000e037a23 */ /* 0x000fee000001084e */
[----:B------:R1:W-:Y:S01]  /*17c90*/  MUFU.EX2 R238, R3 ;  /* 0x0000000300ee7308 */ /* 0x0003e20000000800 */
[----:B--2---:R-:W-:Y:S02]  /*17ca0*/  FADD.FTZ R2, -R71, R84 ;  /* 0x0000005447027221 */ /* 0x004fe40000010100 */
[C---:B---3--:R-:W-:Y:S02]  /*17cb0*/  FMUL.FTZ R34, R69.reuse, R118 ;  /* 0x0000007645227220 */ /* 0x048fe40000410000 */
[----:B------:R-:W-:Y:S02]  /*17cc0*/  FMUL.FTZ R2, R2, c[0x0][0x2d0] ;  /* 0x0000b40002027a20 */ /* 0x000fe40000410000 */
[C---:B------:R-:W-:Y:S03]  /*17cd0*/  FMUL.FTZ R35, R69.reuse, R119 ;  /* 0x0000007745237220 */ /* 0x040fe60000410000 */
[----:B------:R2:W3:Y:S01]  /*17ce0*/  MUFU.EX2 R68, R2 ;  /* 0x0000000200447308 */ /* 0x0004e20000000800 */
[C---:B------:R-:W-:Y:S02]  /*17cf0*/  FMUL.FTZ R50, R69.reuse, R134 ;  /* 0x0000008645327220 */ /* 0x040fe40000410000 */
[----:B------:R-:W-:Y:S02]  /*17d00*/  FMUL.FTZ R51, R69, R135 ;  /* 0x0000008745337220 */ /* 0x000fe40000410000 */
[--C-:B-1----:R-:W-:Y:S01]  /*17d10*/  FFMA.FTZ R3, R167, c[0x0][0x2d0], -R79.reuse ;  /* 0x0000b400a7037a23 */ /* 0x102fe2000001084f */
[----:B------:R-:W-:Y:S04]  /*17d20*/  MOV R167, R195 ;  /* 0x000000c300a77202 */ /* 0x000fe80000000f00 */
[----:B------:R1:W-:Y:S01]  /*17d30*/  MUFU.EX2 R231, R3 ;  /* 0x0000000300e77308 */ /* 0x0003e20000000800 */
[--C-:B--2---:R-:W-:Y:S01]  /*17d40*/  FFMA.FTZ R2, R155, c[0x0][0x2d0], -R78.reuse ;  /* 0x0000b4009b027a23 */ /* 0x104fe2000001084e */
[----:B------:R-:W-:Y:S01]  /*17d50*/  MOV R155, R193 ;  /* 0x000000c1009b7202 */ /* 0x000fe20000000f00 */
        /* <DEDUP_REMOVED lines=8> */
[--C-:B-1----:R-:W-:Y:S04]  /*17de0*/  FFMA.FTZ R3, R165, c[0x0][0x2d0], -R79.reuse ;  /* 0x0000b400a5037a23 */ /* 0x102fe8000001084f */
[----:B------:R1:W4:Y:S01]  /*17df0*/  MUFU.EX2 R232, R3 ;  /* 0x0000000300e87308 */ /* 0x0003220000000800 */
[--C-:B--2---:R-:W-:Y:S01]  /*17e00*/  FFMA.FTZ R2, R86, c[0x0][0x2d0], -R78.reuse ;  /* 0x0000b40056027a23 */ /* 0x104fe2000001084e */
[----:B---3--:R-:W-:Y:S08]  /*17e10*/  F2FP.BF16.PACK_AB R80, R237, R235 ;  /* 0x000000ebed50723e */ /* 0x008ff000000010ff */
[----:B------:R2:W3:Y:S01]  /*17e20*/  MUFU.EX2 R236, R2 ;  /* 0x0000000200ec7308 */ /* 0x0004e20000000800 */
[--C-:B-1----:R-:W-:Y:S01]  /*17e30*/  FFMA.FTZ R3, R17, c[0x0][0x2d0], -R79.reuse ;  /* 0x0000b40011037a23 */ /* 0x102fe2000001084f */
[----:B----4-:R-:W-:Y:S01]  /*17e40*/  F2FP.BF16.PACK_AB R81, R232, R231 ;  /* 0x000000e7e851723e */ /* 0x010fe200000010ff */
[----:B------:R-:W-:Y:S01]  /*17e50*/  FMUL.FTZ R17, R74, R101 ;  /* 0x000000654a117220 */ /* 0x000fe20000410000 */
[----:B------:R-:W-:Y:S06]  /*17e60*/  MOV R101, R191 ;  /* 0x000000bf00657202 */ /* 0x000fec0000000f00 */
[----:B------:R1:W-:Y:S01]  /*17e70*/  MUFU.EX2 R233, R3 ;  /* 0x0000000300e97308 */ /* 0x0003e20000000800 */
[----:B--2---:R-:W2:Y:S01]  /*17e80*/  SHFL.BFLY PT, R2, R0, 0x1, 0x1f ;  /* 0x0c201f0000027f89 */ /* 0x004ea200000e0000 */
[----:B---3--:R-:W-:Y:S01]  /*17e90*/  F2FP.BF16.PACK_AB R82, R238, R236 ;  /* 0x000000ecee52723e */ /* 0x008fe200000010ff */
[----:B-1----:R-:W-:Y:S02]  /*17ea0*/  FFMA.FTZ R3, R19, c[0x0][0x2d0], -R78 ;  /* 0x0000b40013037a23 */ /* 0x002fe4000001084e */
[----:B------:R-:W-:Y:S01]  /*17eb0*/  FMUL.FTZ R19, R69, R103 ;  /* 0x0000006745137220 */ /* 0x000fe20000410000 */
[----:B------:R-:W-:Y:S04]  /*17ec0*/  MOV R103, R187 ;  /* 0x000000bb00677202 */ /* 0x000fe80000000f00 */
[----:B------:R-:W-:Y:S01]  /*17ed0*/  MUFU.EX2 R228, R3 ;  /* 0x0000000300e47308 */ /* 0x000fe20000000800 */
[----:B--2---:R-:W-:Y:S01]  /*17ee0*/  FMNMX.FTZ R70, R0, R2, !PT ;  /* 0x0000000200467209 */ /* 0x004fe20007810000 */
[--C-:B------:R-:W-:Y:S02]  /*17ef0*/  FFMA.FTZ R2, R170, c[0x0][0x2d0], -R156.reuse ;  /* 0x0000b400aa027a23 */ /* 0x100fe4000001089c */
[----:B------:R-:W-:Y:S02]  /*17f00*/  FFMA.FTZ R0, R16, c[0x0][0x2d0], -R79 ;  /* 0x0000b40010007a23 */ /* 0x000fe4000001084f */
[----:B------:R-:W-:Y:S02]  /*17f10*/  FMUL.FTZ R77, R70, c[0x0][0x2d0] ;  /* 0x0000b400464d7a20 */ /* 0x000fe40000410000 */
[----:B------:R-:W-:Y:S02]  /*17f20*/  FMUL.FTZ R16, R74, R100 ;  /* 0x000000644a107220 */ /* 0x000fe40000410000 */
[----:B------:R1:W-:Y:S01]  /*17f30*/  MUFU.EX2 R225, R2 ;  /* 0x0000000200e17308 */ /* 0x0003e20000000800 */
[----:B------:R-:W-:Y:S09]  /*17f40*/  MOV R100, R192 ;  /* 0x000000c000647202 */ /* 0x000ff20000000f00 */
[----:B------:R2:W3:Y:S01]  /*17f50*/  MUFU.EX2 R234, R0 ;  /* 0x0000000000ea7308 */ /* 0x0004e20000000800 */
[--C-:B-1----:R-:W-:Y:S01]  /*17f60*/  FFMA.FTZ R2, R166, c[0x0][0x2d0], -R156.reuse ;  /* 0x0000b400a6027a23 */ /* 0x102fe2000001089c */
[----:B------:R-:W-:Y:S08]  /*17f70*/  MOV R166, R30 ;  /* 0x0000001e00a67202 */ /* 0x000ff00000000f00 */
[----:B------:R1:W4:Y:S01]  /*17f80*/  MUFU.EX2 R226, R2 ;  /* 0x0000000200e27308 */ /* 0x0003220000000800 */
[----:B--2---:R-:W-:Y:S01]  /*17f90*/  FADD.FTZ R0, -R70, R85 ;  /* 0x0000005546007221 */ /* 0x004fe20000010100 */
[----:B---3--:R-:W-:Y:S03]  /*17fa0*/  F2FP.BF16.PACK_AB R83, R234, R233 ;  /* 0x000000e9ea53723e */ /* 0x008fe600000010ff */
[----:B------:R-:W-:Y:S06]  /*17fb0*/  FMUL.FTZ R0, R0, c[0x0][0x2d0] ;  /* 0x0000b40000007a20 */ /* 0x000fec0000410000 */
[----:B------:R-:W2:Y:S01]  /*17fc0*/  MUFU.EX2 R0, R0 ;  /* 0x0000000000007308 */ /* 0x000ea20000000800 */
[--C-:B-1----:R-:W-:Y:S01]  /*17fd0*/  FFMA.FTZ R2, R152, c[0x0][0x2d0], -R156.reuse ;  /* 0x0000b40098027a23 */ /* 0x102fe2000001089c */
[----:B------:R-:W-:Y:S02]  /*17fe0*/  MOV R152, R196 ;  /* 0x000000c400987202 */ /* 0x000fe40000000f00 */
[----:B----4-:R-:W-:Y:S06]  /*17ff0*/  F2FP.BF16.PACK_AB R64, R226, R225 ;  /* 0x000000e1e240723e */ /* 0x010fec00000010ff */
[----:B------:R1:W-:Y:S01]  /*18000*/  MUFU.EX2 R229, R2 ;  /* 0x0000000200e57308 */ /* 0x0003e20000000800 */
[C---:B--2---:R-:W-:Y:S02]  /*18010*/  FMUL.FTZ R11, R0.reuse, R95 ;  /* 0x0000005f000b7220 */ /* 0x044fe40000410000 */
[C---:B------:R-:W-:Y:S02]  /*18020*/  FMUL.FTZ R14, R0.reuse, R98 ;  /* 0x00000062000e7220 */ /* 0x040fe40000410000 */
[C---:B------:R-:W-:Y:S02]  /*18030*/  FMUL.FTZ R30, R0.reuse, R114 ;  /* 0x00000072001e7220 */ /* 0x040fe40000410000 */
[C---:B------:R-:W-:Y:S01]  /*18040*/  FMUL.FTZ R42, R0.reuse, R126 ;  /* 0x0000007e002a7220 */ /* 0x040fe20000410000 */
[----:B------:R-:W2:Y:S01]  /*18050*/  LDL.LU R114, [R1+0x10] ;  /* 0x0000100001727983 */ /* 0x000ea20000300800 */
[C---:B------:R-:W-:Y:S02]  /*18060*/  FMUL.FTZ R43, R0.reuse, R127 ;  /* 0x0000007f002b7220 */ /* 0x040fe40000410000 */
[C---:B------:R-:W-:Y:S02]  /*18070*/  FMUL.FTZ R46, R0.reuse, R130 ;  /* 0x00000082002e7220 */ /* 0x040fe40000410000 */
[----:B-1----:R-:W-:Y:S02]  /*18080*/  FFMA.FTZ R2, R87, c[0x0][0x2d0], -R156 ;  /* 0x0000b40057027a23 */ /* 0x002fe4000001089c */
[C---:B------:R-:W-:Y:S02]  /*18090*/  FMUL.FTZ R47, R0.reuse, R131 ;  /* 0x00000083002f7220 */ /* 0x040fe40000410000 */
[----:B------:R1:W3:Y:S01]  /*180a0*/  MUFU.EX2 R230, R2 ;  /* 0x0000000200e67308 */ /* 0x0002e20000000800 */
[C---:B------:R-:W-:Y:S02]  /*180b0*/  FMUL.FTZ R59, R0.reuse, R143 ;  /* 0x0000008f003b7220 */ /* 0x040fe40000410000 */
[C---:B------:R-:W-:Y:S02]  /*180c0*/  FMUL.FTZ R58, R0.reuse, R142 ;  /* 0x0000008e003a7220 */ /* 0x040fe40000410000 */
[C---:B------:R-:W-:Y:S02]  /*180d0*/  FMUL.FTZ R62, R0.reuse, R146 ;  /* 0x00000092003e7220 */ /* 0x040fe40000410000 */
[----:B------:R-:W-:Y:S02]  /*180e0*/  FMUL.FTZ R63, R0, R147 ;  /* 0x00000093003f7220 */ /* 0x000fe40000410000 */
[--C-:B-1----:R-:W-:Y:S01]  /*180f0*/  FFMA.FTZ R2, R169, c[0x0][0x2d0], -R77.reuse ;  /* 0x0000b400a9027a23 */ /* 0x102fe2000001084d */
[----:B---3--:R-:W-:Y:S02]  /*18100*/  F2FP.BF16.PACK_AB R66, R230, R229 ;  /* 0x000000e5e642723e */ /* 0x008fe400000010ff */
[----:B------:R-:W-:Y:S01]  /*18110*/  MOV R169, R188 ;  /* 0x000000bc00a97202 */ /* 0x000fe20000000f00 */
[----:B------:R1:W-:Y:S02]  /*18120*/  MUFU.EX2 R170, R2 ;  /* 0x0000000200aa7308 */ /* 0x0003e40000000800 */
[--C-:B-1----:R-:W-:Y:S01]  /*18130*/  FFMA.FTZ R2, R168, c[0x0][0x2d0], -R77.reuse ;  /* 0x0000b400a8027a23 */ /* 0x102fe2000001084d */
[----:B------:R-:W-:Y:S07]  /*18140*/  MOV R168, R190 ;  /* 0x000000be00a87202 */ /* 0x000fee0000000f00 */
[----:B------:R1:W3:Y:S02]  /*18150*/  MUFU.EX2 R171, R2 ;  /* 0x0000000200ab7308 */ /* 0x0002e40000000800 */
[--C-:B-1----:R-:W-:Y:S01]  /*18160*/  FFMA.FTZ R2, R154, c[0x0][0x2d0], -R77.reuse ;  /* 0x0000b4009a027a23 */ /* 0x102fe2000001084d */
[----:B---3--:R-:W-:Y:S02]  /*18170*/  F2FP.BF16.PACK_AB R65, R171, R170 ;  /* 0x000000aaab41723e */ /* 0x008fe400000010ff */
[----:B------:R-:W-:Y:S05]  /*18180*/  MOV R154, R31 ;  /* 0x0000001f009a7202 */ /* 0x000fea0000000f00 */
[----:B------:R1:W-:Y:S01]  /*18190*/  MUFU.EX2 R172, R2 ;  /* 0x0000000200ac7308 */ /* 0x0003e20000000800 */
[----:B------:R-:W-:Y:S02]  /*181a0*/  FMUL.FTZ R31, R0, R115 ;  /* 0x00000073001f7220 */ /* 0x000fe40000410000 */
[----:B-1----:R-:W-:Y:S01]  /*181b0*/  FFMA.FTZ R2, R153, c[0x0][0x2d0], -R77 ;  /* 0x0000b40099027a23 */ /* 0x002fe2000001084d */
[----:B------:R-:W-:Y:S06]  /*181c0*/  MOV R153, R194 ;  /* 0x000000c200997202 */ /* 0x000fec0000000f00 */
[----:B------:R1:W3:Y:S02]  /*181d0*/  MUFU.EX2 R174, R2 ;  /* 0x0000000200ae7308 */ /* 0x0002e40000000800 */
[----:B-1----:R-:W-:Y:S02]  /*181e0*/  @P0 SHF.R.S32.HI R2, RZ, 0x1f, R217 ;  /* 0x0000001fff020819 */ /* 0x002fe400000114d9 */
[----:B---3--:R-:W-:Y:S03]  /*181f0*/  F2FP.BF16.PACK_AB R67, R174, R172 ;  /* 0x000000acae43723e */ /* 0x008fe600000010ff */
        /* <DEDUP_REMOVED lines=11> */
[C---:B------:R-:W-:Y:S01]  /*182b0*/  @P0 SHF.L.U64.HI R10, R2.reuse, 0x5, R7 ;  /* 0x00000005020a0819 */ /* 0x040fe20000010207 */
[----:B-1----:R-:W-:Y:S01]  /*182c0*/  @P0 IMAD R6, R3, 0x50, RZ ;  /* 0x0000005003060824 */ /* 0x002fe200078e02ff */
[----:B------:R-:W-:Y:S04]  /*182d0*/  @P0 SHF.L.U32 R3, R2, 0x5, RZ ;  /* 0x0000000502030819 */ /* 0x000fe800000006ff */
[----:B------:R-:W-:Y:S02]  /*182e0*/  @P0 IADD3 R5, R5, R6, RZ ;  /* 0x0000000605050210 */ /* 0x000fe40007ffe0ff */
[-C--:B------:R-:W-:Y:S02]  /*182f0*/  @P0 IADD3 R6, P3, R8, R3.reuse, RZ ;  /* 0x0000000308060210 */ /* 0x080fe40007f7e0ff */
[----:B------:R-:W-:Y:S01]  /*18300*/  @P0 LEA.HI.X R9, R4, c[0x0][0x1cc], R5, 0x1, P1 ;  /* 0x0000730004090a11 */ /* 0x000fe200008f0c05 */
[--C-:B------:R-:W-:Y:S01]  /*18310*/  FFMA.FTZ R5, R21, c[0x0][0x2d0], -R79.reuse ;  /* 0x0000b40015057a23 */ /* 0x100fe2000001084f */
[-C--:B------:R-:W-:Y:S02]  /*18320*/  @P0 IADD3 R4, P1, R6, R3.reuse, RZ ;  /* 0x0000000306040210 */ /* 0x080fe40007f3e0ff */
[-C--:B------:R-:W-:Y:S01]  /*18330*/  @P0 IADD3.X R7, R9, R10.reuse, RZ, P3, !PT ;  /* 0x0000000a09070210 */ /* 0x080fe20001ffe4ff */
[----:B------:R1:W-:Y:S01]  /*18340*/  MUFU.EX2 R222, R5 ;  /* 0x0000000500de7308 */ /* 0x0003e20000000800 */
[----:B------:R3:W-:Y:S01]  /*18350*/  @P0 LDGSTS.E.BYPASS.LTC128B.128 [R218+0x2900], [R8.64], !P4 ;  /* 0x0290000008da0fae */ /* 0x0007e2000e101d48 */
[-C--:B------:R-:W-:Y:S07]  /*18360*/  @P0 IADD3 R2, P2, R4, R3.reuse, RZ ;  /* 0x0000000304020210 */ /* 0x080fee0007f5e0ff */
[----:B------:R4:W-:Y:S01]  /*18370*/  @P0 LDGSTS.E.BYPASS.LTC128B.128 [R218+0x3100], [R6.64], !P4 ;  /* 0x0310000006da0fae */ /* 0x0009e2000e101d48 */
[-C--:B-1----:R-:W-:Y:S02]  /*18380*/  @P0 IADD3.X R5, R7, R10.reuse, RZ, P1, !PT ;  /* 0x0000000a07050210 */ /* 0x082fe40000ffe4ff */
[----:B---3--:R-:W-:Y:S05]  /*18390*/  @P0 IADD3 R8, P1, R2, R3, RZ ;  /* 0x0000000302080210 */ /* 0x008fea0007f3e0ff */
[----:B------:R1:W-:Y:S01]  /*183a0*/  @P0 LDGSTS.E.BYPASS.LTC128B.128 [R218+0x3900], [R4.64], !P4 ;  /* 0x0390000004da0fae */ /* 0x0003e2000e101d48 */
[----:B------:R-:W-:Y:S01]  /*183b0*/  @P0 IADD3.X R3, R5, R10, RZ, P2, !PT ;  /* 0x0000000a05030210 */ /* 0x000fe200017fe4ff */
[--C-:B------:R-:W-:Y:S04]  /*183c0*/  FFMA.FTZ R9, R22, c[0x0][0x2d0], -R79.reuse ;  /* 0x0000b40016097a23 */ /* 0x100fe8000001084f */
[----:B------:R3:W-:Y:S01]  /*183d0*/  MUFU.EX2 R221, R9 ;  /* 0x0000000900dd7308 */ /* 0x0007e20000000800 */
[C---:B----4-:R-:W-:Y:S01]  /*183e0*/  FMUL.FTZ R6, R69.reuse, R90 ;  /* 0x0000005a45067220 */ /* 0x050fe20000410000 */
[----:B------:R4:W-:Y:S01]  /*183f0*/  @P0 LDGSTS.E.BYPASS.LTC128B.128 [R218+0x4100], [R2.64], !P4 ;  /* 0x0410000002da0fae */ /* 0x0009e2000e101d48 */
[----:B------:R-:W-:Y:S02]  /*18400*/  FMUL.FTZ R7, R69, R91 ;  /* 0x0000005b45077220 */ /* 0x000fe40000410000 */
[--C-:B-1----:R-:W-:Y:S02]  /*18410*/  FFMA.FTZ R4, R15, c[0x0][0x2d0], -R79.reuse ;  /* 0x0000b4000f047a23 */ /* 0x102fe4000001084f */
[----:B------:R-:W-:Y:S01]  /*18420*/  FMUL.FTZ R5, R74, R89 ;  /* 0x000000594a057220 */ /* 0x000fe20000410000 */
[----:B---3--:R-:W-:Y:S02]  /*18430*/  @P0 IADD3.X R9, R3, R10, RZ, P1, !PT ;  /* 0x0000000a03090210 */ /* 0x008fe40000ffe4ff */
[----:B------:R1:W-:Y:S01]  /*18440*/  MUFU.EX2 R219, R4 ;  /* 0x0000000400db7308 */ /* 0x0003e20000000800 */
[C---:B------:R-:W-:Y:S02]  /*18450*/  FMUL.FTZ R10, R0.reuse, R94 ;  /* 0x0000005e000a7220 */ /* 0x040fe40000410000 */
[----:B------:R-:W-:Y:S01]  /*18460*/  FMUL.FTZ R15, R0, R99 ;  /* 0x00000063000f7220 */ /* 0x000fe20000410000 */
[----:B------:R3:W-:Y:S01]  /*18470*/  @P0 LDGSTS.E.BYPASS.LTC128B.128 [R218+0x4900], [R8.64], !P4 ;  /* 0x0490000008da0fae */ /* 0x0007e2000e101d48 */
[----:B----4-:R-:W-:Y:S02]  /*18480*/  FFMA.FTZ R2, R18, c[0x0][0x2d0], -R79 ;  /* 0x0000b40012027a23 */ /* 0x010fe4000001084f */
[----:B------:R-:W-:Y:S01]  /*18490*/  FMUL.FTZ R18, R69, R102 ;  /* 0x0000006645127220 */ /* 0x000fe20000410000 */
[----:B------:R-:W-:Y:S01]  /*184a0*/  MOV R102, R32 ;  /* 0x0000002000667202 */ /* 0x000fe20000000f00 */
[----:B------:R-:W-:Y:S01]  /*184b0*/  FMUL.FTZ R32, R74, R116 ;  /* 0x000000744a207220 */ /* 0x000fe20000410000 */
[----:B------:R4:W-:Y:S01]  /*184c0*/  MUFU.EX2 R220, R2 ;  /* 0x0000000200dc7308 */ /* 0x0009e20000000800 */
[----:B------:R-:W-:Y:S01]  /*184d0*/  FFMA.FTZ R3, R240, c[0x0][0x2d0], -R78 ;  /* 0x0000b400f0037a23 */ /* 0x000fe2000001084e */
[----:B------:R-:W5:Y:S08]  /*184e0*/  LDSM.16.MT88.4 R20, [R201] ;  /* 0x00000000c914783b */ /* 0x000f700000004200 */
[----:B------:R-:W2:Y:S01]  /*184f0*/  LDSM.16.MT88.4 R36, [R205] ;  /* 0x00000000cd24783b */ /* 0x000ea20000004200 */
[----:B-1----:R-:W-:Y:S07]  /*18500*/  FMUL.FTZ R4, R74, R88 ;  /* 0x000000584a047220 */ /* 0x002fee0000410000 */
[----:B------:R-:W1:Y:S01]  /*18510*/  LDSM.16.MT88.4 R52, [R202] ;  /* 0x00000000ca34783b */ /* 0x000e620000004200 */
[C---:B---3--:R-:W-:Y:S02]  /*18520*/  FMUL.FTZ R8, R68.reuse, R92 ;  /* 0x0000005c44087220 */ /* 0x048fe40000410000 */
[C---:B------:R-:W-:Y:S02]  /*18530*/  FMUL.FTZ R9, R68.reuse, R93 ;  /* 0x0000005d44097220 */ /* 0x040fe40000410000 */
[--C-:B----4-:R-:W-:Y:S01]  /*18540*/  FFMA.FTZ R2, R173, c[0x0][0x2d0], -R156.reuse ;  /* 0x0000b400ad027a23 */ /* 0x110fe2000001089c */
[----:B------:R-:W-:Y:S02]  /*18550*/  MOV R173, R216 ;  /* 0x000000d800ad7202 */ /* 0x000fe40000000f00 */
[----:B------:R-:W3:Y:S01]  /*18560*/  LDSM.16.MT88.4 R84, [R204] ;  /* 0x00000000cc54783b */ /* 0x000ee20000004200 */
[----:B------:R4:W-:Y:S07]  /*18570*/  MUFU.EX2 R197, R2 ;  /* 0x0000000200c57308 */ /* 0x0009ee0000000800 */
[----:B------:R-:W1:Y:S01]  /*18580*/  LDSM.16.MT88.4 R88, [R201+0x800] ;  /* 0x00080000c958783b */ /* 0x000e620000004200 */
[-C--:B-----5:R-:W-:Y:S07]  /*18590*/  HMMA.16816.F32.BF16 R4, R80, R20.reuse, R4 ;  /* 0x000000145004723c */ /* 0x0a0fee0000041804 */
[----:B------:R-:W5:Y:S01]  /*185a0*/  LDSM.16.MT88.4 R92, [R205+0x800] ;  /* 0x00080000cd5c783b */ /* 0x000f620000004200 */
[C---:B------:R-:W-:Y:S07]  /*185b0*/  HMMA.16816.F32.BF16 R8, R64.reuse, R20, R8 ;  /* 0x000000144008723c */ /* 0x040fee0000041808 */
[----:B------:R-:W1:Y:S01]  /*185c0*/  LDSM.16.MT88.4 R96, [R202+0x800] ;  /* 0x00080000ca60783b */ /* 0x000e620000004200 */
[--C-:B----4-:R-:W-:Y:S04]  /*185d0*/  FFMA.FTZ R2, R25, c[0x0][0x2d0], -R156.reuse ;  /* 0x0000b40019027a23 */ /* 0x110fe8000001089c */
[----:B------:R-:W-:Y:S01]  /*185e0*/  FMUL.FTZ R25, R68, R109 ;  /* 0x0000006d44197220 */ /* 0x000fe20000410000 */
[-C--:B------:R-:W-:Y:S01]  /*185f0*/  HMMA.16816.F32.BF16 R12, R64, R22.reuse, R12 ;  /* 0x00000016400c723c */ /* 0x080fe2000004180c */
[----:B------:R4:W1:Y:S01]  /*18600*/  MUFU.EX2 R198, R2 ;  /* 0x0000000200c67308 */ /* 0x0008620000000800 */
[----:B------:R-:W-:Y:S01]  /*18610*/  LDSM.16.MT88.4 R116, [R205+0x2000] ;  /* 0x00200000cd74783b */ /* 0x000fe20000004200 */
[C---:B------:R-:W-:Y:S02]  /*18620*/  FMUL.FTZ R20, R74.reuse, R104 ;  /* 0x000000684a147220 */ /* 0x040fe40000410000 */
[----:B------:R-:W-:Y:S03]  /*18630*/  FMUL.FTZ R21, R74, R105 ;  /* 0x000000694a157220 */ /* 0x000fe60000410000 */
[C---:B------:R-:W-:Y:S02]  /*18640*/  HMMA.16816.F32.BF16 R16, R80.reuse, R22, R16 ;  /* 0x000000165010723c */ /* 0x040fe40000041810 */
[----:B------:R-:W-:Y:S05]  /*18650*/  LDSM.16.MT88.4 R132, [R202+0x2000] ;  /* 0x00200000ca84783b */ /* 0x000fea0000004200 */
[C---:B------:R-:W-:Y:S02]  /*18660*/  FMUL.FTZ R22, R69.reuse, R106 ;  /* 0x0000006a45167220 */ /* 0x040fe40000410000 */
[----:B------:R-:W-:Y:S01]  /*18670*/  FMUL.FTZ R23, R69, R107 ;  /* 0x0000006b45177220 */ /* 0x000fe20000410000 */
[----:B------:R-:W0:Y:S06]  /*18680*/  LDGDEPBAR ;  /* 0x00000000000079af */ /* 0x000e2c0000000000 */
[-C--:B--2---:R-:W-:Y:S03]  /*18690*/  HMMA.16816.F32.BF16 R20, R80, R36.reuse, R20 ;  /* 0x000000245014723c */ /* 0x084fe60000041814 */
[--C-:B----4-:R-:W-:Y:S02]  /*186a0*/  FFMA.FTZ R2, R24, c[0x0][0x2d0], -R156.reuse ;  /* 0x0000b40018027a23 */ /* 0x110fe4000001089c */
[----:B------:R-:W-:Y:S02]  /*186b0*/  FMUL.FTZ R24, R68, R108 ;  /* 0x0000006c44187220 */ /* 0x000fe40000410000 */
[----:B------:R2:W-:Y:S02]  /*186c0*/  MUFU.EX2 R216, R2 ;  /* 0x0000000200d87308 */ /* 0x0005e40000000800 */
[----:B--2---:R-:W-:Y:S03]  /*186d0*/  FFMA.FTZ R2, R26, c[0x0][0x2d0], -R156 ;  /* 0x0000b4001a027a23 */ /* 0x004fe6000001089c */
[----:B------:R-:W-:Y:S05]  /*186e0*/  FMUL.FTZ R26, R0, R110 ;  /* 0x0000006e001a7220 */ /* 0x000fea0000410000 */
[----:B------:R2:W-:Y:S02]  /*186f0*/  MUFU.EX2 R199, R2 ;  /* 0x0000000200c77308 */ /* 0x0005e40000000800 */
[--C-:B--2---:R-:W-:Y:S01]  /*18700*/  FFMA.FTZ R2, R175, c[0x0][0x2d0], -R77.reuse ;  /* 0x0000b400af027a23 */ /* 0x104fe2000001084d */
[----:B------:R-:W-:Y:S07]  /*18710*/  MOV R175, R189 ;  /* 0x000000bd00af7202 */ /* 0x000fee0000000f00 */
[----:B------:R2:W-:Y:S02]  /*18720*/  MUFU.EX2 R165, R2 ;  /* 0x0000000200a57308 */ /* 0x0005e40000000800 */
[--C-:B--2---:R-:W-:Y:S08]  /*18730*/  FFMA.FTZ R2, R176, c[0x0][0x2d0], -R77.reuse ;  /* 0x0000b400b0027a23 */ /* 0x104ff0000001084d */
[----:B------:R2:W4:Y:S02]  /*18740*/  MUFU.EX2 R164, R2 ;  /* 0x0000000200a47308 */ /* 0x0005240000000800 */
[--C-:B--2---:R-:W-:Y:S02]  /*18750*/  FFMA.FTZ R2, R27, c[0x0][0x2d0], -R77.reuse ;  /* 0x0000b4001b027a23 */ /* 0x104fe4000001084d */
[----:B------:R-:W-:Y:S06]  /*18760*/  FMUL.FTZ R27, R0, R111 ;  /* 0x0000006f001b7220 */ /* 0x000fec0000410000 */
[----:B------:R2:W-:Y:S01]  /*18770*/  MUFU.EX2 R163, R2 ;  /* 0x0000000200a37308 */ /* 0x0005e20000000800 */
[C---:B------:R-:W-:Y:S07]  /*18780*/  HMMA.16816.F32.BF16 R24, R64.reuse, R36, R24 ;  /* 0x000000244018723c */ /* 0x040fee0000041818 */
[C---:B------:R-:W-:Y:S02]  /*18790*/  FMUL.FTZ R36, R74.reuse, R120 ;  /* 0x000000784a247220 */ /* 0x040fe40000410000 */
[----:B------:R-:W-:Y:S03]  /*187a0*/  FMUL.FTZ R37, R74, R121 ;  /* 0x000000794a257220 */ /* 0x000fe60000410000 */
[----:B--2---:R-:W-:Y:S02]  /*187b0*/  FFMA.FTZ R2, R29, c[0x0][0x2d0], -R77 ;  /* 0x0000b4001d027a23 */ /* 0x004fe4000001084d */
[----:B------:R-:W-:Y:S02]  /*187c0*/  FMUL.FTZ R29, R68, R113 ;  /* 0x00000071441d7220 */ /* 0x000fe40000410000 */
[----:B------:R2:W1:Y:S01]  /*187d0*/  MUFU.EX2 R162, R2 ;  /* 0x0000000200a27308 */ /* 0x0004620000000800 */
[----:B------:R-:W5:Y:S01]  /*187e0*/  LDL.LU R113, [R1+0x14] ;  /* 0x0000140001717983 */ /* 0x000f620000300800 */
[--C-:B--2---:R-:W-:Y:S02]  /*187f0*/  FFMA.FTZ R2, R28, c[0x0][0x2d0], -R78.reuse ;  /* 0x0000b4001c027a23 */ /* 0x104fe4000001084e */
[----:B------:R-:W-:Y:S06]  /*18800*/  FMUL.FTZ R28, R68, R112 ;  /* 0x00000070441c7220 */ /* 0x000fec0000410000 */
[----:B------:R2:W-:Y:S01]  /*18810*/  MUFU.EX2 R196, R2 ;  /* 0x0000000200c47308 */ /* 0x0005e20000000800 */
[-C--:B------:R-:W-:Y:S08]  /*18820*/  HMMA.16816.F32.BF16 R28, R64, R38.reuse, R28 ;  /* 0x00000026401c723c */ /* 0x080ff0000004181c */
[C---:B------:R-:W-:Y:S07]  /*18830*/  HMMA.16816.F32.BF16 R32, R80.reuse, R38, R32 ;  /* 0x000000265020723c */ /* 0x040fee0000041820 */
[C---:B------:R-:W-:Y:S02]  /*18840*/  FMUL.FTZ R38, R69.reuse, R122 ;  /* 0x0000007a45267220 */ /* 0x040fe40000410000 */
[----:B------:R-:W-:Y:S03]  /*18850*/  FMUL.FTZ R39, R69, R123 ;  /* 0x0000007b45277220 */ /* 0x000fe60000410000 */
[--C-:B--2---:R-:W-:Y:S04]  /*18860*/  FFMA.FTZ R2, R177, c[0x0][0x2d0], -R78.reuse ;  /* 0x0000b400b1027a23 */ /* 0x104fe8000001084e */
[-C--:B-1----:R-:W-:Y:S01]  /*18870*/  HMMA.16816.F32.BF16 R36, R80, R52.reuse, R36 ;  /* 0x000000345024723c */ /* 0x082fe20000041824 */
[----:B------:R1:W-:Y:S02]  /*18880*/  MUFU.EX2 R195, R2 ;  /* 0x0000000200c37308 */ /* 0x0003e40000000800 */
[--C-:B-1----:R-:W-:Y:S02]  /*18890*/  FFMA.FTZ R2, R40, c[0x0][0x2d0], -R78.reuse ;  /* 0x0000b40028027a23 */ /* 0x102fe4000001084e */
[----:B------:R-:W-:Y:S06]  /*188a0*/  FMUL.FTZ R40, R68, R124 ;  /* 0x0000007c44287220 */ /* 0x000fec0000410000 */
[----:B------:R1:W-:Y:S01]  /*188b0*/  MUFU.EX2 R194, R2 ;  /* 0x0000000200c27308 */ /* 0x0003e20000000800 */
[C---:B------:R-:W-:Y:S07]  /*188c0*/  HMMA.16816.F32.BF16 R40, R64.reuse, R52, R40 ;  /* 0x000000344028723c */ /* 0x040fee0000041828 */
[C---:B------:R-:W-:Y:S02]  /*188d0*/  FMUL.FTZ R53, R74.reuse, R137 ;  /* 0x000000894a357220 */ /* 0x040fe40000410000 */
[----:B------:R-:W-:Y:S03]  /*188e0*/  FMUL.FTZ R52, R74, R136 ;  /* 0x000000884a347220 */ /* 0x000fe60000410000 */
[----:B-1----:R-:W-:Y:S02]  /*188f0*/  FFMA.FTZ R2, R44, c[0x0][0x2d0], -R78 ;  /* 0x0000b4002c027a23 */ /* 0x002fe4000001084e */
[----:B------:R-:W-:Y:S02]  /*18900*/  FMUL.FTZ R44, R68, R128 ;  /* 0x00000080442c7220 */ /* 0x000fe40000410000 */
[----:B------:R1:W-:Y:S05]  /*18910*/  MUFU.EX2 R193, R2 ;  /* 0x0000000200c17308 */ /* 0x0003ea0000000800 */
[-C--:B------:R-:W-:Y:S08]  /*18920*/  HMMA.16816.F32.BF16 R44, R64, R54.reuse, R44 ;  /* 0x00000036402c723c */ /* 0x080ff0000004182c */
[C---:B------:R-:W-:Y:S07]  /*18930*/  HMMA.16816.F32.BF16 R48, R80.reuse, R54, R48 ;  /* 0x000000365030723c */ /* 0x040fee0000041830 */
[C---:B------:R-:W-:Y:S02]  /*18940*/  FMUL.FTZ R54, R69.reuse, R138 ;  /* 0x0000008a45367220 */ /* 0x040fe40000410000 */
[----:B------:R-:W-:Y:S03]  /*18950*/  FMUL.FTZ R55, R69, R139 ;  /* 0x0000008b45377220 */ /* 0x000fe60000410000 */
[--C-:B-1----:R-:W-:Y:S04]  /*18960*/  FFMA.FTZ R2, R180, c[0x0][0x2d0], -R79.reuse ;  /* 0x0000b400b4027a23 */ /* 0x102fe8000001084f */
[-C--:B---3--:R-:W-:Y:S01]  /*18970*/  HMMA.16816.F32.BF16 R52, R80, R84.reuse, R52 ;  /* 0x000000545034723c */ /* 0x088fe20000041834 */
[----:B------:R1:W-:Y:S07]  /*18980*/  MUFU.EX2 R192, R2 ;  /* 0x0000000200c07308 */ /* 0x0003ee0000000800 */
[C---:B------:R-:W-:Y:S07]  /*18990*/  HMMA.16816.F32.BF16 R56, R64.reuse, R84, R56 ;  /* 0x000000544038723c */ /* 0x040fee0000041838 */
[----:B------:R-:W-:Y:S01]  /*189a0*/  F2FP.BF16.PACK_AB R84, R198, R197 ;  /* 0x000000c5c654723e */ /* 0x000fe200000010ff */
[-C--:B------:R-:W-:Y:S04]  /*189b0*/  HMMA.16816.F32.BF16 R60, R64, R86.reuse, R60 ;  /* 0x00000056403c723c */ /* 0x080fe8000004183c */
[----:B----4-:R-:W-:Y:S03]  /*189c0*/  F2FP.BF16.PACK_AB R85, R164, R165 ;  /* 0x000000a5a455723e */ /* 0x010fe600000010ff */
        /* <DEDUP_REMOVED lines=22> */
[-C--:B-----5:R-:W-:Y:S08]  /*18b30*/  HMMA.16816.F32.BF16 R20, R80, R92.reuse, R20 ;  /* 0x0000005c5014723c */ /* 0x0a0ff00000041814 */
[C---:B------:R-:W-:Y:S08]  /*18b40*/  HMMA.16816.F32.BF16 R24, R84.reuse, R92, R24 ;  /* 0x0000005c5418723c */ /* 0x040ff00000041818 */
[-C--:B------:R-:W-:Y:S04]  /*18b50*/  HMMA.16816.F32.BF16 R28, R84, R94.reuse, R28 ;  /* 0x0000005e541c723c */ /* 0x080fe8000004181c */
[--C-:B-1----:R-:W-:Y:S04]  /*18b60*/  FFMA.FTZ R2, R182, c[0x0][0x2d0], -R156.reuse ;  /* 0x0000b400b6027a23 */ /* 0x102fe8000001089c */
[C---:B------:R-:W-:Y:S01]  /*18b70*/  HMMA.16816.F32.BF16 R32, R80.reuse, R94, R32 ;  /* 0x0000005e5020723c */ /* 0x040fe20000041820 */
[----:B------:R1:W-:Y:S01]  /*18b80*/  MUFU.EX2 R188, R2 ;  /* 0x0000000200bc7308 */ /* 0x0003e20000000800 */
[----:B------:R-:W3:Y:S06]  /*18b90*/  LDSM.16.MT88.4 R92, [R201+0x1000] ;  /* 0x00100000c95c783b */ /* 0x000eec0000004200 */
[-C--:B------:R-:W-:Y:S08]  /*18ba0*/  HMMA.16816.F32.BF16 R36, R80, R96.reuse, R36 ;  /* 0x000000605024723c */ /* 0x080ff00000041824 */
[C---:B------:R-:W-:Y:S08]  /*18bb0*/  HMMA.16816.F32.BF16 R40, R84.reuse, R96, R40 ;  /* 0x000000605428723c */ /* 0x040ff00000041828 */
[-C--:B------:R-:W-:Y:S04]  /*18bc0*/  HMMA.16816.F32.BF16 R44, R84, R98.reuse, R44 ;  /* 0x00000062542c723c */ /* 0x080fe8000004182c */
[--C-:B-1----:R-:W-:Y:S04]  /*18bd0*/  FFMA.FTZ R2, R183, c[0x0][0x2d0], -R156.reuse ;  /* 0x0000b400b7027a23 */ /* 0x102fe8000001089c */
[C---:B------:R-:W-:Y:S01]  /*18be0*/  HMMA.16816.F32.BF16 R48, R80.reuse, R98, R48 ;  /* 0x000000625030723c */ /* 0x040fe20000041830 */
[----:B------:R1:W4:Y:S01]  /*18bf0*/  MUFU.EX2 R187, R2 ;  /* 0x0000000200bb7308 */ /* 0x0003220000000800 */
[----:B------:R-:W-:Y:S06]  /*18c00*/  LDSM.16.MT88.4 R96, [R202+0x1000] ;  /* 0x00100000ca60783b */ /* 0x000fec0000004200 */
[-C--:B--2---:R-:W-:Y:S08]  /*18c10*/  HMMA.16816.F32.BF16 R52, R80, R88.reuse, R52 ;  /* 0x000000585034723c */ /* 0x084ff00000041834 */
[C---:B------:R-:W-:Y:S08]  /*18c20*/  HMMA.16816.F32.BF16 R56, R84.reuse, R88, R56 ;  /* 0x000000585438723c */ /* 0x040ff00000041838 */
[-C--:B------:R-:W-:Y:S04]  /*18c30*/  HMMA.16816.F32.BF16 R60, R84, R90.reuse, R60 ;  /* 0x0000005a543c723c */ /* 0x080fe8000004183c */
[--C-:B-1----:R-:W-:Y:S03]  /*18c40*/  FFMA.FTZ R2, R184, c[0x0][0x2d0], -R77.reuse ;  /* 0x0000b400b8027a23 */ /* 0x102fe6000001084d */
[----:B----4-:R-:W-:Y:S01]  /*18c50*/  F2FP.BF16.PACK_AB R84, R187, R188 ;  /* 0x000000bcbb54723e */ /* 0x010fe200000010ff */
[----:B------:R-:W-:Y:S01]  /*18c60*/  HMMA.16816.F32.BF16 R64, R80, R90, R64 ;  /* 0x0000005a5040723c */ /* 0x000fe20000041840 */
[----:B------:R1:W-:Y:S01]  /*18c70*/  MUFU.EX2 R138, R2 ;  /* 0x00000002008a7308 */ /* 0x0003e20000000800 */
[----:B------:R-:W2:Y:S05]  /*18c80*/  LDSM.16.MT88.4 R88, [R205+0x1000] ;  /* 0x00100000cd58783b */ /* 0x000eaa0000004200 */
[----:B------:R-:W-:Y:S02]  /*18c90*/  F2FP.BF16.PACK_AB R80, R195, R196 ;  /* 0x000000c4c350723e */ /* 0x000fe400000010ff */
[----:B------:R-:W-:Y:S03]  /*18ca0*/  F2FP.BF16.PACK_AB R82, R193, R194 ;  /* 0x000000c2c152723e */ /* 0x000fe600000010ff */
[----:B------:R-:W-:Y:S02]  /*18cb0*/  F2FP.BF16.PACK_AB R81, R191, R192 ;  /* 0x000000c0bf51723e */ /* 0x000fe400000010ff */
[----:B------:R-:W-:Y:S07]  /*18cc0*/  F2FP.BF16.PACK_AB R83, R189, R190 ;  /* 0x000000bebd53723e */ /* 0x000fee00000010ff */
[-C--:B---3--:R-:W-:Y:S03]  /*18cd0*/  HMMA.16816.F32.BF16 R4, R80, R92.reuse, R4 ;  /* 0x0000005c5004723c */ /* 0x088fe60000041804 */
[--C-:B-1----:R-:W-:Y:S04]  /*18ce0*/  FFMA.FTZ R2, R186, c[0x0][0x2d0], -R77.reuse ;  /* 0x0000b400ba027a23 */ /* 0x102fe8000001084d */
[----:B------:R1:W3:Y:S02]  /*18cf0*/  MUFU.EX2 R137, R2 ;  /* 0x0000000200897308 */ /* 0x0002e40000000800 */
[----:B-1----:R-:W-:Y:S03]  /*18d00*/  FFMA.FTZ R2, R185, c[0x0][0x2d0], -R156 ;  /* 0x0000b400b9027a23 */ /* 0x002fe6000001089c */
[----:B---3--:R-:W-:Y:S05]  /*18d10*/  F2FP.BF16.PACK_AB R85, R137, R138 ;  /* 0x0000008a8955723e */ /* 0x008fea00000010ff */
[----:B------:R1:W-:Y:S10]  /*18d20*/  MUFU.EX2 R185, R3 ;  /* 0x0000000300b97308 */ /* 0x0003f40000000800 */
[----:B------:R3:W-:Y:S01]  /*18d30*/  MUFU.EX2 R186, R2 ;  /* 0x0000000200ba7308 */ /* 0x0007e20000000800 */
[----:B-1----:R-:W-:Y:S01]  /*18d40*/  FFMA.FTZ R3, R102, c[0x0][0x2d0], -R78 ;  /* 0x0000b40066037a23 */ /* 0x002fe2000001084e */
[----:B------:R-:W-:Y:S01]  /*18d50*/  MOV R102, R168 ;  /* 0x000000a800667202 */ /* 0x000fe20000000f00 */
[----:B---3--:R-:W-:Y:S07]  /*18d60*/  FFMA.FTZ R2, R242, c[0x0][0x2d0], -R156 ;  /* 0x0000b400f2027a23 */ /* 0x008fee000001089c */
[----:B------:R1:W3:Y:S02]  /*18d70*/  MUFU.EX2 R139, R2 ;  /* 0x00000002008b7308 */ /* 0x0002e40000000800 */
[--C-:B-1----:R-:W-:Y:S01]  /*18d80*/  FFMA.FTZ R2, R245, c[0x0][0x2d0], -R77.reuse ;  /* 0x0000b400f5027a23 */ /* 0x102fe2000001084d */
[----:B---3--:R-:W-:Y:S07]  /*18d90*/  F2FP.BF16.PACK_AB R86, R139, R186 ;  /* 0x000000ba8b56723e */ /* 0x008fee00000010ff */
[----:B------:R1:W-:Y:S02]  /*18da0*/  MUFU.EX2 R136, R2 ;  /* 0x0000000200887308 */ /* 0x0003e40000000800 */
[----:B-1----:R-:W-:Y:S08]  /*18db0*/  FFMA.FTZ R2, R248, c[0x0][0x2d0], -R77 ;  /* 0x0000b400f8027a23 */ /* 0x002ff0000001084d */
[----:B------:R1:W3:Y:S02]  /*18dc0*/  MUFU.EX2 R141, R2 ;  /* 0x00000002008d7308 */ /* 0x0002e40000000800 */
[--C-:B-1----:R-:W-:Y:S01]  /*18dd0*/  FFMA.FTZ R2, R243, c[0x0][0x2d0], -R78.reuse ;  /* 0x0000b400f3027a23 */ /* 0x102fe2000001084e */
[----:B---3--:R-:W-:Y:S07]  /*18de0*/  F2FP.BF16.PACK_AB R87, R141, R136 ;  /* 0x000000888d57723e */ /* 0x008fee00000010ff */
[----:B------:R1:W3:Y:S01]  /*18df0*/  MUFU.EX2 R184, R2 ;  /* 0x0000000200b87308 */ /* 0x0002e20000000800 */
[C---:B------:R-:W-:Y:S08]  /*18e00*/  HMMA.16816.F32.BF16 R8, R84.reuse, R92, R8 ;  /* 0x0000005c5408723c */ /* 0x040ff00000041808 */
[-C--:B------:R-:W-:Y:S08]  /*18e10*/  HMMA.16816.F32.BF16 R12, R84, R94.reuse, R12 ;  /* 0x0000005e540c723c */ /* 0x080ff0000004180c */
[C---:B------:R-:W-:Y:S01]  /*18e20*/  HMMA.16816.F32.BF16 R16, R80.reuse, R94, R16 ;  /* 0x0000005e5010723c */ /* 0x040fe20000041810 */
[----:B------:R-:W4:Y:S03]  /*18e30*/  LDSM.16.MT88.4 R92, [R204+0x1000] ;  /* 0x00100000cc5c783b */ /* 0x000f260000004200 */
[--C-:B-1----:R-:W-:Y:S04]  /*18e40*/  FFMA.FTZ R2, R246, c[0x0][0x2d0], -R79.reuse ;  /* 0x0000b400f6027a23 */ /* 0x102fe8000001084f */
[-C--:B--2---:R-:W-:Y:S01]  /*18e50*/  HMMA.16816.F32.BF16 R20, R80, R88.reuse, R20 ;  /* 0x000000585014723c */ /* 0x084fe20000041814 */
[----:B------:R1:W-:Y:S07]  /*18e60*/  MUFU.EX2 R183, R2 ;  /* 0x0000000200b77308 */ /* 0x0003ee0000000800 */
[C---:B------:R-:W-:Y:S08]  /*18e70*/  HMMA.16816.F32.BF16 R24, R84.reuse, R88, R24 ;  /* 0x000000585418723c */ /* 0x040ff00000041818 */
[-C--:B------:R-:W-:Y:S08]  /*18e80*/  HMMA.16816.F32.BF16 R28, R84, R90.reuse, R28 ;  /* 0x0000005a541c723c */ /* 0x080ff0000004181c */
[C---:B------:R-:W-:Y:S01]  /*18e90*/  HMMA.16816.F32.BF16 R32, R80.reuse, R90, R32 ;  /* 0x0000005a5020723c */ /* 0x040fe20000041820 */
[----:B------:R-:W2:Y:S03]  /*18ea0*/  LDSM.16.MT88.4 R88, [R201+0x1800] ;  /* 0x00180000c958783b */ /* 0x000ea60000004200 */
        /* <DEDUP_REMOVED lines=8> */
[-C--:B----4-:R-:W-:Y:S01]  /*18f30*/  HMMA.16816.F32.BF16 R52, R80, R92.reuse, R52 ;  /* 0x0000005c5034723c */ /* 0x090fe20000041834 */
[----:B------:R1:W-:Y:S07]  /*18f40*/  MUFU.EX2 R182, R2 ;  /* 0x0000000200b67308 */ /* 0x0003ee0000000800 */
[C---:B------:R-:W-:Y:S08]  /*18f50*/  HMMA.16816.F32.BF16 R56, R84.reuse, R92, R56 ;  /* 0x0000005c5438723c */ /* 0x040ff00000041838 */
[-C--:B------:R-:W-:Y:S08]  /*18f60*/  HMMA.16816.F32.BF16 R60, R84, R94.reuse, R60 ;  /* 0x0000005e543c723c */ /* 0x080ff0000004183c */
[----:B------:R-:W-:Y:S01]  /*18f70*/  HMMA.16816.F32.BF16 R64, R80, R94, R64 ;  /* 0x0000005e5040723c */ /* 0x000fe20000041840 */
[----:B------:R-:W4:Y:S03]  /*18f80*/  LDSM.16.MT88.4 R92, [R205+0x1800] ;  /* 0x00180000cd5c783b */ /* 0x000f260000004200 */
        /* <DEDUP_REMOVED lines=12> */
[-C--:B--2---:R-:W-:Y:S03]  /*19050*/  HMMA.16816.F32.BF16 R4, R80, R88.reuse, R4 ;  /* 0x000000585004723c */ /* 0x084fe60000041804 */
[--C-:B-1----:R-:W-:Y:S06]  /*19060*/  FFMA.FTZ R2, R251, c[0x0][0x2d0], -R156.reuse ;  /* 0x0000b400fb027a23 */ /* 0x102fec000001089c */
[----:B------:R1:W2:Y:S03]  /*19070*/  MUFU.EX2 R178, R2 ;  /* 0x0000000200b27308 */ /* 0x0002a60000000800 */
[--C-:B-1----:R-:W-:Y:S01]  /*19080*/  FFMA.FTZ R2, R103, c[0x0][0x2d0], -R77.reuse ;  /* 0x0000b40067027a23 */ /* 0x102fe2000001084d */
[----:B------:R-:W-:Y:S06]  /*19090*/  MOV R103, R173 ;  /* 0x000000ad00677202 */ /* 0x000fec0000000f00 */
[----:B------:R1:W-:Y:S01]  /*190a0*/  MUFU.EX2 R173, R3 ;  /* 0x0000000300ad7308 */ /* 0x0003e20000000800 */
[----:B--2---:R-:W-:Y:S09]  /*190b0*/  F2FP.BF16.PACK_AB R84, R178, R142 ;  /* 0x0000008eb254723e */ /* 0x004ff200000010ff */
[----:B------:R2:W-:Y:S01]  /*190c0*/  MUFU.EX2 R140, R2 ;  /* 0x00000002008c7308 */ /* 0x0005e20000000800 */
[----:B-1----:R-:W3:Y:S04]  /*190d0*/  LDL.LU R3, [R1+0x18] ;  /* 0x0000180001037983 */ /* 0x002ee80000300800 */
[----:B------:R-:W5:Y:S01]  /*190e0*/  LDL.LU R112, [R1+0x1c] ;  /* 0x00001c0001707983 */ /* 0x000f620000300800 */
[--C-:B--2---:R-:W-:Y:S01]  /*190f0*/  FFMA.FTZ R2, R101, c[0x0][0x2d0], -R77.reuse ;  /* 0x0000b40065027a23 */ /* 0x104fe2000001084d */
[----:B------:R-:W-:Y:S03]  /*19100*/  MOV R101, R155 ;  /* 0x0000009b00657202 */ /* 0x000fe60000000f00 */
[----:B------:R1:W2:Y:S02]  /*19110*/  MUFU.EX2 R155, R2 ;  /* 0x00000002009b7308 */ /* 0x0002a40000000800 */
[--C-:B-1----:R-:W-:Y:S01]  /*19120*/  FFMA.FTZ R2, R100, c[0x0][0x2d0], -R156.reuse ;  /* 0x0000b40064027a23 */ /* 0x102fe2000001089c */
[----:B------:R-:W-:Y:S02]  /*19130*/  MOV R100, R153 ;  /* 0x0000009900647202 */ /* 0x000fe40000000f00 */
[----:B--2---:R-:W-:Y:S05]  /*19140*/  F2FP.BF16.PACK_AB R85, R155, R140 ;  /* 0x0000008c9b55723e */ /* 0x004fea00000010ff */
        /* <DEDUP_REMOVED lines=17> */
[-C--:B----4-:R-:W-:Y:S01]  /*19260*/  HMMA.16816.F32.BF16 R20, R80, R92.reuse, R20 ;  /* 0x0000005c5014723c */ /* 0x090fe20000041814 */
        /* <DEDUP_REMOVED lines=15> */
[-C--:B------:R-:W-:Y:S08]  /*19360*/  HMMA.16816.F32.BF16 R52, R80, R88.reuse, R52 ;  /* 0x000000585034723c */ /* 0x080ff00000041834 */
[C---:B------:R-:W-:Y:S08]  /*19370*/  HMMA.16816.F32.BF16 R56, R84.reuse, R88, R56 ;  /* 0x000000585438723c */ /* 0x040ff00000041838 */
[-C--:B------:R-:W-:Y:S04]  /*19380*/  HMMA.16816.F32.BF16 R60, R84, R90.reuse, R60 ;  /* 0x0000005a543c723c */ /* 0x080fe8000004183c */
[----:B-1----:R-:W-:Y:S04]  /*19390*/  FFMA.FTZ R2, R161, c[0x0][0x2d0], -R78 ;  /* 0x0000b400a1027a23 */ /* 0x002fe8000001084e */
[----:B------:R-:W-:Y:S01]  /*193a0*/  HMMA.16816.F32.BF16 R64, R80, R90, R64 ;  /* 0x0000005a5040723c */ /* 0x000fe20000041840 */
[----:B------:R1:W2:Y:S03]  /*193b0*/  MUFU.EX2 R166, R2 ;  /* 0x0000000200a67308 */ /* 0x0002a60000000800 */
[----:B------:R-:W-:Y:S02]  /*193c0*/  MOV R85, R70 ;  /* 0x0000004600557202 */ /* 0x000fe40000000f00 */
[----:B------:R-:W-:Y:S01]  /*193d0*/  MOV R84, R71 ;  /* 0x0000004700547202 */ /* 0x000fe20000000f00 */
[----:B-1----:R-:W-:Y:S01]  /*193e0*/  FFMA.FTZ R2, R160, c[0x0][0x2d0], -R79 ;  /* 0x0000b400a0027a23 */ /* 0x002fe2000001084f */
[----:B--2---:R-:W-:Y:S01]  /*193f0*/  F2FP.BF16.PACK_AB R150, R166, R167 ;  /* 0x000000a7a696723e */ /* 0x004fe200000010ff */
[----:B---3--:R-:W-:Y:S02]  /*19400*/  FFMA.FTZ R3, R68, R3, R225 ;  /* 0x0000000344037223 */ /* 0x008fe400000100e1 */
[----:B------:R1:W-:Y:S01]  /*19410*/  MUFU.EX2 R161, R2 ;  /* 0x0000000200a17308 */ /* 0x0003e20000000800 */
[----:B-----5:R-:W-:Y:S04]  /*19420*/  FFMA.FTZ R0, R0, R112, R170 ;  /* 0x0000007000007223 */ /* 0x020fe800000100aa */
[----:B------:R-:W-:Y:S02]  /*19430*/  FADD.FTZ R0, R171, R0 ;  /* 0x00000000ab007221 */ /* 0x000fe40000010000 */
[----:B-1----:R-:W-:Y:S04]  /*19440*/  FFMA.FTZ R2, R159, c[0x0][0x2d0], -R79 ;  /* 0x0000b4009f027a23 */ /* 0x002fe8000001084f */
        /* <DEDUP_REMOVED lines=23> */
[----:B------:R-:W-:Y:S02]  /*195c0*/  FFMA.FTZ R4, R69, R113, R231 ;  /* 0x0000007145047223 */ /* 0x000fe400000100e7 */
[----:B--2---:R-:W-:Y:S04]  /*195d0*/  FFMA.FTZ R2, R74, R114, R235 ;  /* 0x000000724a027223 */ /* 0x004fe800000100eb */
[----:B------:R-:W-:Y:S02]  /*195e0*/  FADD.FTZ R5, R237, R2 ;  /* 0x00000002ed057221 */ /* 0x000fe40000010000 */
[----:B------:R-:W-:Y:S02]  /*195f0*/  FADD.FTZ R2, R232, R4 ;  /* 0x00000004e8027221 */ /* 0x000fe40000010000 */
[----:B------:R-:W-:Y:S02]  /*19600*/  FADD.FTZ R4, R226, R3 ;  /* 0x00000003e2047221 */ /* 0x000fe40000010000 */
[----:B------:R-:W-:Y:S01]  /*19610*/  FADD.FTZ R3, R236, R5 ;  /* 0x00000005ec037221 */ /* 0x000fe20000010000 */
[----:B---3--:R-:W-:Y:S01]  /*19620*/  F2FP.BF16.PACK_AB R147, R75, R78 ;  /* 0x0000004e4b93723e */ /* 0x008fe200000010ff */
[----:B------:R-:W-:Y:S02]  /*19630*/  FADD.FTZ R2, R233, R2 ;  /* 0x00000002e9027221 */ /* 0x000fe40000010000 */
[----:B------:R-:W-:Y:S02]  /*19640*/  FADD.FTZ R3, R238, R3 ;  /* 0x00000003ee037221 */ /* 0x000fe40000010000 */
[----:B------:R-:W-:Y:S02]  /*19650*/  FADD.FTZ R2, R234, R2 ;  /* 0x00000002ea027221 */ /* 0x000fe40000010000 */
        /* <DEDUP_REMOVED lines=91> */
.L_x_1485:
[----:B------:R-:W-:Y:S02]  /*19c10*/  MOV R11, 0x1f ;  /* 0x0000001f000b7802 */ /* 0x000fe40000000f00 */
[----:B------:R-:W-:Y:S01]  /*19c20*/  MOV R10, 0xffffffff ;  /* 0xffffffff000a7802 */ /* 0x000fe20000000f00 */
[----:B------:R-:W-:Y:S05]  /*19c30*/  BRA.DIV ~URZ, `(.L_x_1487) ;  /* 0x000052727f007947 */ /* 0x000fea000b800000 */
[----:B---3--:R-:W2:Y:S04]  /*19c40*/  LDL R0, [R1+0x10] ;  /* 0x0000100001007983 */ /* 0x008ea80000100800 */
[----:B--2---:R1:W2:Y:S02]  /*19c50*/  SHFL.BFLY PT, R2, R0, 0x2, 0x1f ;  /* 0x0c401f0000027f89 */ /* 0x0042a400000e0000 */
.L_x_1573:
[----:B-1----:R-:W3:Y:S02]  /*19c60*/  LDL.LU R0, [R1+0x10] ;  /* 0x0000100001007983 */ /* 0x002ee40000300800 */
[----:B--23--:R-:W-:Y:S01]  /*19c70*/  FADD.FTZ R2, R2, R0 ;  /* 0x0000000002027221 */ /* 0x00cfe20000010000 */
        /* <DEDUP_REMOVED lines=16> */
[----:B--2---:R-:W-:Y:S02]  /*19d80*/  FADD.FTZ R5, R3, R7 ;  /* 0x0000000703057221 */ /* 0x004fe40000010000 */
.L_x_1574:
[----:B------:R-:W-:Y:S01]  /*19d90*/  FSETP.NE.FTZ.AND P3, PT, R2, RZ, PT ;  /* 0x000000ff0200720b */ /* 0x000fe20003f75000 */
[----:B---34-:R-:W-:Y:S01]  /*19da0*/  FADD.FTZ R6, R8, R6 ;  /* 0x0000000608067221 */ /* 0x018fe20000010000 */
[----:B------:R-:W-:Y:S02]  /*19db0*/  MOV R0, RZ ;  /* 0x000000ff00007202 */ /* 0x000fe40000000f00 */
[----:B------:R-:W-:-:S02]  /*19dc0*/  FSETP.NE.FTZ.AND P2, PT, R4, RZ, PT ;  /* 0x000000ff0400720b */ /* 0x000fc40003f55000 */
[----:B------:R-:W-:Y:S02]  /*19dd0*/  FSETP.NE.FTZ.AND P1, PT, R5, RZ, PT ;  /* 0x000000ff0500720b */ /* 0x000fe40003f35000 */
[----:B------:R-:W-:Y:S02]  /*19de0*/  FSETP.NE.FTZ.AND P0, PT, R6, RZ, PT ;  /* 0x000000ff0600720b */ /* 0x000fe40003f15000 */
[----:B------:R-:W-:Y:S02]  /*19df0*/  MOV R27, 0xff800000 ;  /* 0xff800000001b7802 */ /* 0x000fe40000000f00 */
[----:B------:R-:W-:Y:S01]  /*19e00*/  MOV R23, 0xff800000 ;  /* 0xff80000000177802 */ /* 0x000fe20000000f00 */
[----:B------:R-:W1:Y:S01]  /*19e10*/  @P3 MUFU.RCP R0, R2 ;  /* 0x0000000200003308 */ /* 0x000e620000001000 */
[----:B------:R-:W-:Y:S02]  /*19e20*/  MOV R19, 0xff800000 ;  /* 0xff80000000137802 */ /* 0x000fe40000000f00 */
[----:B------:R-:W-:-:S03]  /*19e30*/  MOV R22, 0xff800000 ;  /* 0xff80000000167802 */ /* 0x000fc60000000f00 */
[----:B------:R-:W-:Y:S02]  /*19e40*/  @P1 MOV R10, 0x3f317218 ;  /* 0x3f317218000a1802 */ /* 0x000fe40000000f00 */
[----:B------:R2:W-:Y:S01]  /*19e50*/  @P3 MUFU.LG2 R9, R2 ;  /* 0x0000000200093308 */ /* 0x0005e20000000c00 */
[----:B-1----:R-:W-:-:S07]  /*19e60*/  FMUL.FTZ R84, R0, R116 ;  /* 0x0000007400547220 */ /* 0x002fce0000410000 */
[----:B------:R-:W1:Y:S01]  /*19e70*/  @P2 MUFU.LG2 R7, R4 ;  /* 0x0000000400072308 */ /* 0x000e620000000c00 */
[C---:B------:R-:W-:Y:S02]  /*19e80*/  FMUL.FTZ R85, R0.reuse, R117 ;  /* 0x0000007500557220 */ /* 0x040fe40000410000 */
[C---:B------:R-:W-:Y:S02]  /*19e90*/  FMUL.FTZ R74, R0.reuse, R88 ;  /* 0x00000058004a7220 */ /* 0x040fe40000410000 */
[C---:B------:R-:W-:Y:S01]  /*19ea0*/  FMUL.FTZ R75, R0.reuse, R89 ;  /* 0x00000059004b7220 */ /* 0x040fe20000410000 */
[----:B--2---:R-:W-:Y:S01]  /*19eb0*/  CS2R R2, SRZ ;  /* 0x0000000000027805 */ /* 0x004fe2000001ff00 */
[C---:B------:R-:W-:Y:S02]  /*19ec0*/  FMUL.FTZ R76, R0.reuse, R100 ;  /* 0x00000064004c7220 */ /* 0x040fe40000410000 */
[C---:B------:R-:W-:Y:S02]  /*19ed0*/  FMUL.FTZ R77, R0.reuse, R101 ;  /* 0x00000065004d7220 */ /* 0x040fe40000410000 */
[C---:B------:R-:W-:Y:S01]  /*19ee0*/  FMUL.FTZ R78, R0.reuse, R104 ;  /* 0x00000068004e7220 */ /* 0x040fe20000410000 */
[----:B------:R2:W3:Y:S01]  /*19ef0*/  @P2 MUFU.RCP R3, R4 ;  /* 0x0000000400032308 */ /* 0x0004e20000001000 */
[----:B------:R-:W-:-:S02]  /*19f00*/  FMUL.FTZ R79, R0, R105 ;  /* 0x00000069004f7220 */ /* 0x000fc40000410000 */
[C---:B------:R-:W-:Y:S02]  /*19f10*/  FMUL.FTZ R68, R0.reuse, R120 ;  /* 0x0000007800447220 */ /* 0x040fe40000410000 */
[C---:B------:R-:W-:Y:S02]  /*19f20*/  FMUL.FTZ R69, R0.reuse, R121 ;  /* 0x0000007900457220 */ /* 0x040fe40000410000 */
[C---:B------:R-:W-:Y:S01]  /*19f30*/  FMUL.FTZ R116, R0.reuse, R132 ;  /* 0x0000008400747220 */ /* 0x040fe20000410000 */
[----:B------:R-:W-:Y:S01]  /*19f40*/  @P1 MUFU.RCP R2, R5 ;  /* 0x0000000500021308 */ /* 0x000fe20000001000 */
[C---:B------:R-:W-:Y:S02]  /*19f50*/  FMUL.FTZ R117, R0.reuse, R133 ;  /* 0x0000008500757220 */ /* 0x040fe40000410000 */
[C---:B------:R-:W-:Y:S02]  /*19f60*/  FMUL.FTZ R86, R0.reuse, R136 ;  /* 0x0000008800567220 */ /* 0x040fe40000410000 */
[----:B------:R-:W-:-:S02]  /*19f70*/  FMUL.FTZ R87, R0, R137 ;  /* 0x0000008900577220 */ /* 0x000fc40000410000 */
[C---:B------:R-:W-:Y:S01]  /*19f80*/  FMUL.FTZ R64, R0.reuse, R148 ;  /* 0x0000009400407220 */ /* 0x040fe20000410000 */
[----:B--2---:R-:W-:Y:S01]  /*19f90*/  @P2 MOV R4, 0x3f317218 ;  /* 0x3f31721800042802 */ /* 0x004fe20000000f00 */
[----:B------:R-:W-:Y:S02]  /*19fa0*/  FMUL.FTZ R65, R0, R149 ;  /* 0x0000009500417220 */ /* 0x000fe40000410000 */
[----:B------:R-:W2:Y:S01]  /*19fb0*/  @P1 MUFU.LG2 R0, R5 ;  /* 0x0000000500001308 */ /* 0x000ea20000000c00 */
[----:B-1----:R-:W-:Y:S02]  /*19fc0*/  @P2 FMUL.FTZ R8, R7, 0.69314718246459960938 ;  /* 0x3f31721807082820 */ /* 0x002fe40000410000 */
[C---:B---3--:R-:W-:Y:S02]  /*19fd0*/  FMUL.FTZ R100, R3.reuse, R106 ;  /* 0x0000006a03647220 */ /* 0x048fe40000410000 */
[C---:B------:R-:W-:Y:S02]  /*19fe0*/  FMUL.FTZ R101, R3.reuse, R107 ;  /* 0x0000006b03657220 */ /* 0x040fe40000410000 */
[----:B------:R-:W-:-:S02]  /*19ff0*/  FMUL.FTZ R104, R3, R118 ;  /* 0x0000007603687220 */ /* 0x000fc40000410000 */
[C---:B------:R-:W-:Y:S02]  /*1a000*/  FMUL.FTZ R105, R3.reuse, R119 ;  /* 0x0000007703697220 */ /* 0x040fe40000410000 */
[C---:B------:R-:W-:Y:S02]  /*1a010*/  FMUL.FTZ R90, R3.reuse, R90 ;  /* 0x0000005a035a7220 */ /* 0x040fe40000410000 */
[C---:B------:R-:W-:Y:S02]  /*1a020*/  FMUL.FTZ R91, R3.reuse, R91 ;  /* 0x0000005b035b7220 */ /* 0x040fe40000410000 */
[C---:B------:R-:W-:Y:S02]  /*1a030*/  FMUL.FTZ R102, R3.reuse, R102 ;  /* 0x0000006603667220 */ /* 0x040fe40000410000 */
[----:B--2---:R-:W-:Y:S01]  /*1a040*/  @P1 FMUL.FTZ R7, R0, 0.69314718246459960938 ;  /* 0x3f31721800071820 */ /* 0x004fe20000410000 */
        /* <DEDUP_REMOVED lines=28> */
[----:B------:R-:W1:Y:S01]  /*1a210*/  @P0 MUFU.LG2 R2, R6 ;  /* 0x0000000600020308 */ /* 0x000e620000000c00 */
[----:B------:R-:W-:Y:S02]  /*1a220*/  @P3 FMUL.FTZ R5, R3, c[0x0][0x2d0] ;  /* 0x0000b40003053a20 */ /* 0x000fe40000410000 */
[----:B------:R-:W-:Y:S02]  /*1a230*/  @P1 FMUL.FTZ R3, R10, c[0x0][0x2d0] ;  /* 0x0000b4000a031a20 */ /* 0x000fe40000410000 */
[----:B------:R-:W-:Y:S02]  /*1a240*/  @P2 FMUL.FTZ R4, R4, c[0x0][0x2d0] ;  /* 0x0000b40004042a20 */ /* 0x000fe40000410000 */
[----:B------:R-:W-:Y:S01]  /*1a250*/  @P1 FFMA.FTZ R27, R3, R71, R7 ;  /* 0x00000047031b1223 */ /* 0x000fe20000010007 */
[----:B------:R-:W-:Y:S01]  /*1a260*/  @P0 MOV R3, 0x3f317218 ;  /* 0x3f31721800030802 */ /* 0x000fe20000000f00 */
[----:B------:R-:W-:Y:S01]  /*1a270*/  @P2 FFMA.FTZ R23, R4, R72, R8 ;  /* 0x0000004804172223 */ /* 0x000fe20000010008 */
[----:B------:R-:W-:Y:S01]  /*1a280*/  MOV R4, 0x1 ;  /* 0x0000000100047802 */ /* 0x000fe20000000f00 */
[----:B------:R-:W-:-:S02]  /*1a290*/  @P3 FMUL.FTZ R9, R9, 0.69314718246459960938 ;  /* 0x3f31721809093820 */ /* 0x000fc40000410000 */
[----:B------:R-:W-:Y:S02]  /*1a2a0*/  @P0 FMUL.FTZ R3, R3, c[0x0][0x2d0] ;  /* 0x0000b40003030a20 */ /* 0x000fe40000410000 */
[----:B------:R-:W-:Y:S02]  /*1a2b0*/  @P3 FFMA.FTZ R22, R5, R73, R9 ;  /* 0x0000004905163223 */ /* 0x000fe40000010009 */
[----:B-1----:R-:W-:Y:S02]  /*1a2c0*/  @P0 FMUL.FTZ R2, R2, 0.69314718246459960938 ;  /* 0x3f31721802020820 */ /* 0x002fe40000410000 */
[----:B------:R-:W-:Y:S02]  /*1a2d0*/  FMUL.FTZ R34, R0, R94 ;  /* 0x0000005e00227220 */ /* 0x000fe40000410000 */
[--C-:B------:R-:W-:Y:S01]  /*1a2e0*/  @P0 FFMA.FTZ R19, R3, R70, R2.reuse ;  /* 0x0000004603130223 */ /* 0x100fe20000010002 */
[----:B------:R-:W-:Y:S01]  /*1a2f0*/  PRMT R2, R4, 0x7610, R2 ;  /* 0x0000761004027816 */ /* 0x000fe20000000002 */
        /* <DEDUP_REMOVED lines=14> */
[----:B------:R-:W-:Y:S02]  /*1a3e0*/  FMUL.FTZ R31, R0, R147 ;  /* 0x00000093001f7220 */ /* 0x000fe40000410000 */
.L_x_1416:
        /* <DEDUP_REMOVED lines=19> */
.L_x_1490:
[----:B--2---:R-:W-:Y:S05]  /*1a520*/  BSYNC B0 ;  /* 0x0000000000007941 */ /* 0x004fea0003800000 */
.L_x_1489:
        /* <DEDUP_REMOVED lines=15> */
[CC--:B------:R-:W-:Y:S01]  /*1a620*/  LEA.HI R5, R4.reuse, R29.reuse, RZ, 0x2 ;  /* 0x0000001d04057211 */ /* 0x0c0fe200078f10ff */
[----:B------:R-:W2:Y:S01]  /*1a630*/  LDL.LU R14, [R1+0x4c] ;  /* 0x00004c00010e7983 */ /* 0x000ea20000300800 */
[----:B------:R-:W-:Y:S01]  /*1a640*/  LEA.HI R26, R4, R29, RZ, 0x5 ;  /* 0x0000001d041a7211 */ /* 0x000fe200078f28ff */
[----:B------:R-:W-:Y:S01]  /*1a650*/  WARPSYNC 0xffffffff ;  /* 0xffffffff00007948 */ /* 0x000fe20003800000 */
[--C-:B------:R-:W-:Y:S01]  /*1a660*/  SHF.R.S32.HI R3, RZ, 0x2, R5.reuse ;  /* 0x00000002ff037819 */ /* 0x100fe20000011405 */
[----:B------:R-:W-:Y:S01]  /*1a670*/  IMAD.MOV.U32 R11, RZ, RZ, -0x10 ;  /* 0xfffffff0ff0b7424 */ /* 0x000fe200078e00ff */
[----:B------:R-:W-:Y:S01]  /*1a680*/  SHF.R.S32.HI R2, RZ, 0x1f, R5 ;  /* 0x0000001fff027819 */ /* 0x000fe20000011405 */
[----:B------:R-:W-:Y:S01]  /*1a690*/  IMAD.MOV.U32 R8, RZ, RZ, 0x20 ;  /* 0x00000020ff087424 */ /* 0x000fe200078e00ff */
[----:B------:R-:W-:Y:S01]  /*1a6a0*/  LOP3.LUT R5, R5, 0xfffffffc, RZ, 0xc0, !PT ;  /* 0xfffffffc05057812 */ /* 0x000fe200078ec0ff */
[----:B------:R-:W-:Y:S01]  /*1a6b0*/  IMAD.MOV.U32 R13, RZ, RZ, c[0x0][0x388] ;  /* 0x0000e200ff0d7624 */ /* 0x000fe200078e00ff */
[----:B------:R-:W-:-:S02]  /*1a6c0*/  LEA.HI R2, R2, R3, RZ, 0x3 ;  /* 0x0000000302027211 */ /* 0x000fc400078f18ff */
        /* <DEDUP_REMOVED lines=30> */
[----:B---3--:R-:W-:Y:S01]  /*1a8b0*/  IMAD.MOV.U32 R6, RZ, RZ, 0x40 ;  /* 0x00000040ff067424 */ /* 0x008fe200078e00ff */
[----:B----4-:R-:W-:-:S02]  /*1a8c0*/  F2FP.BF16.PACK_AB R3, R35, R34 ;  /* 0x000000222303723e */ /* 0x010fc400000010ff */
[----:B------:R-:W-:-:S03]  /*1a8d0*/  F2FP.BF16.PACK_AB R5, R51, R50 ;  /* 0x000000323305723e */ /* 0x000fc600000010ff */
[----:B------:R1:W-:Y:S04]  /*1a8e0*/  STS [R2+0x2400], R3 ;  /* 0x0024000302007388 */ /* 0x0003e80000000800 */
[----:B------:R3:W-:Y:S04]  /*1a8f0*/  STS [R2+0x2000], R5 ;  /* 0x0020000502007388 */ /* 0x0007e80000000800 */
[----:B------:R4:W-:Y:S04]  /*1a900*/  STS [R4+0x2000], R7 ;  /* 0x0020000704007388 */ /* 0x0009e80000000800 */
[----:B------:R4:W-:Y:S01]  /*1a910*/  STS [R4+0x2400], R10 ;  /* 0x0024000a04007388 */ /* 0x0009e20000000800 */
[----:B-1----:R-:W-:-:S02]  /*1a920*/  SEL R3, R6, 0xffffffc0, !P2 ;  /* 0xffffffc006037807 */ /* 0x002fc40005000000 */
[----:B------:R-:W-:Y:S02]  /*1a930*/  SEL R6, R8, 0xffffffe0, !P0 ;  /* 0xffffffe008067807 */ /* 0x000fe40004000000 */
[----:B------:R-:W-:Y:S01]  /*1a940*/  F2FP.BF16.PACK_AB R8, R101, R100 ;  /* 0x000000646508723e */ /* 0x000fe200000010ff */
[C---:B------:R-:W-:Y:S01]  /*1a950*/  IMAD.IADD R3, R2.reuse, 0x1, R3 ;  /* 0x0000000102037824 */ /* 0x040fe200078e0203 */
[----:B------:R-:W-:Y:S01]  /*1a960*/  ISETP.NE.U32.AND P2, PT, RZ, c[0x0][0x500], PT ;  /* 0x00014000ff007a0c */ /* 0x000fe20003f45070 */
[--C-:B---3--:R-:W-:Y:S01]  /*1a970*/  IMAD.IADD R5, R2, 0x1, R6.reuse ;  /* 0x0000000102057824 */ /* 0x108fe200078e0206 */
[----:B----4-:R-:W-:Y:S01]  /*1a980*/  F2FP.BF16.PACK_AB R7, R85, R84 ;  /* 0x000000545507723e */ /* 0x010fe200000010ff */
[----:B------:R-:W-:Y:S01]  /*1a990*/  IMAD.IADD R2, R4, 0x1, R6 ;  /* 0x0000000104027824 */ /* 0x000fe200078e0206 */
[----:B------:R-:W-:Y:S02]  /*1a9a0*/  ISETP.NE.AND.EX P2, PT, RZ, c[0x0][0x504], PT, P2 ;  /* 0x00014100ff007a0c */ /* 0x000fe40003f45320 */
[----:B------:R-:W-:Y:S01]  /*1a9b0*/  F2FP.BF16.PACK_AB R4, R105, R104 ;  /* 0x000000686904723e */ /* 0x000fe200000010ff */
[----:B------:R1:W-:Y:S01]  /*1a9c0*/  STS [R5], R9 ;  /* 0x0000000905007388 */ /* 0x0003e20000000800 */
[----:B------:R-:W-:-:S03]  /*1a9d0*/  ISETP.NE.U32.AND P0, PT, RZ, c[0x0][0x508], PT ;  /* 0x00014200ff007a0c */ /* 0x000fc60003f05070 */
[----:B------:R3:W-:Y:S01]  /*1a9e0*/  STS [R5+0x400], R8 ;  /* 0x0004000805007388 */ /* 0x0007e20000000800 */
[----:B------:R-:W-:-:S03]  /*1a9f0*/  ISETP.NE.AND.EX P1, PT, RZ, c[0x0][0x50c], PT, P0 ;  /* 0x00014300ff007a0c */ /* 0x000fc60003f25300 */
[----:B------:R4:W-:Y:S04]  /*1aa00*/  STS [R2+0x400], R4 ;  /* 0x0004000402007388 */ /* 0x0009e80000000800 */
[----:B------:R4:W-:Y:S01]  /*1aa10*/  STS [R2], R7 ;  /* 0x0000000702007388 */ /* 0x0009e20000000800 */
[----:B-1----:R-:W-:Y:S02]  /*1aa20*/  F2FP.BF16.PACK_AB R9, R41, R40 ;  /* 0x000000282909723e */ /* 0x002fe400000010ff */
[----:B---3--:R-:W-:-:S03]  /*1aa30*/  F2FP.BF16.PACK_AB R8, R61, R60 ;  /* 0x0000003c3d08723e */ /* 0x008fc600000010ff */
[----:B------:R-:W-:Y:S01]  /*1aa40*/  STS [R5+0x2000], R9 ;  /* 0x0020000905007388 */ /* 0x000fe20000000800 */
[----:B----4-:R-:W-:-:S03]  /*1aa50*/  F2FP.BF16.PACK_AB R4, R59, R58 ;  /* 0x0000003a3b04723e */ /* 0x010fc600000010ff */
[----:B------:R1:W-:Y:S01]  /*1aa60*/  STS [R5+0x2400], R8 ;  /* 0x0024000805007388 */ /* 0x0003e20000000800 */
[----:B------:R-:W-:-:S03]  /*1aa70*/  F2FP.BF16.PACK_AB R7, R43, R42 ;  /* 0x0000002a2b07723e */ /* 0x000fc600000010ff */
[----:B------:R3:W-:Y:S04]  /*1aa80*/  STS [R2+0x2400], R4 ;  /* 0x0024000402007388 */ /* 0x0007e80000000800 */
[----:B------:R4:W-:Y:S01]  /*1aa90*/  STS [R2+0x2000], R7 ;  /* 0x0020000702007388 */ /* 0x0009e20000000800 */
[----:B-1----:R-:W-:Y:S02]  /*1aaa0*/  F2FP.BF16.PACK_AB R5, R69, R68 ;  /* 0x000000444505723e */ /* 0x002fe400000010ff */
[----:B------:R-:W-:Y:S02]  /*1aab0*/  F2FP.BF16.PACK_AB R8, R117, R116 ;  /* 0x000000747508723e */ /* 0x000fe400000010ff */
[----:B---3--:R-:W-:Y:S01]  /*1aac0*/  F2FP.BF16.PACK_AB R4, R119, R118 ;  /* 0x000000767704723e */ /* 0x008fe200000010ff */
[----:B------:R1:W-:Y:S01]  /*1aad0*/  STS [R3], R5 ;  /* 0x0000000503007388 */ /* 0x0003e20000000800 */
[----:B----4-:R-:W-:Y:S01]  /*1aae0*/  IMAD.IADD R2, R11, 0x1, R3 ;  /* 0x000000010b027824 */ /* 0x010fe200078e0203 */
[----:B------:R-:W-:-:S02]  /*1aaf0*/  F2FP.BF16.PACK_AB R7, R107, R106 ;  /* 0x0000006a6b07723e */ /* 0x000fc400000010ff */
[----:B------:R3:W-:Y:S04]  /*1ab00*/  STS [R3+0x400], R4 ;  /* 0x0004000403007388 */ /* 0x0007e80000000800 */
[----:B------:R-:W-:Y:S04]  /*1ab10*/  STS [R2], R8 ;  /* 0x0000000802007388 */ /* 0x000fe80000000800 */
[----:B------:R4:W-:Y:S01]  /*1ab20*/  STS [R2+0x400], R7 ;  /* 0x0004000702007388 */ /* 0x0009e20000000800 */
[----:B-1----:R-:W-:Y:S02]  /*1ab30*/  F2FP.BF16.PACK_AB R5, R57, R56 ;  /* 0x000000383905723e */ /* 0x002fe400000010ff */
[----:B---3--:R-:W-:-:S03]  /*1ab40*/  F2FP.BF16.PACK_AB R4, R55, R54 ;  /* 0x000000363704723e */ /* 0x008fc600000010ff */
[----:B------:R1:W-:Y:S04]  /*1ab50*/  STS [R3+0x2000], R5 ;  /* 0x0020000503007388 */ /* 0x0003e80000000800 */
[----:B------:R3:W-:Y:S01]  /*1ab60*/  STS [R3+0x2400], R4 ;  /* 0x0024000403007388 */ /* 0x0007e20000000800 */
[----:B----4-:R-:W-:-:S05]  /*1ab70*/  F2FP.BF16.PACK_AB R7, R53, R52 ;  /* 0x000000343507723e */ /* 0x010fca00000010ff */
[----:B------:R-:W-:Y:S01]  /*1ab80*/  STS [R2+0x2000], R7 ;  /* 0x0020000702007388 */ /* 0x000fe20000000800 */
[----:B-1----:R-:W-:Y:S02]  /*1ab90*/  F2FP.BF16.PACK_AB R5, R49, R48 ;  /* 0x000000303105723e */ /* 0x002fe400000010ff */
[----:B---3--:R-:W-:Y:S01]  /*1aba0*/  F2FP.BF16.PACK_AB R4, R87, R86 ;  /* 0x000000565704723e */ /* 0x008fe200000010ff */
[C---:B------:R-:W-:Y:S02]  /*1abb0*/  IMAD.IADD R3, R6.reuse, 0x1, R3 ;  /* 0x0000000106037824 */ /* 0x040fe400078e0203 */
[----:B------:R1:W-:Y:S01]  /*1abc0*/  STS [R2+0x2400], R5 ;  /* 0x0024000502007388 */ /* 0x0003e20000000800 */
[----:B------:R-:W-:Y:S02]  /*1abd0*/  IMAD.IADD R6, R6, 0x1, R2 ;  /* 0x0000000106067824 */ /* 0x000fe400078e0202 */
[----:B------:R-:W-:Y:S01]  /*1abe0*/  IMAD.IADD R8, R11, 0x1, R3 ;  /* 0x000000010b087824 */ /* 0x000fe200078e0203 */
[----:B------:R3:W-:Y:S01]  /*1abf0*/  STS [R3], R4 ;  /* 0x0000000403007388 */ /* 0x0007e20000000800 */
[----:B-1----:R-:W-:-:S02]  /*1ac00*/  F2FP.BF16.PACK_AB R2, R65, R64 ;  /* 0x000000404102723e */ /* 0x002fc400000010ff */
[----:B------:R-:W-:Y:S02]  /*1ac10*/  F2FP.BF16.PACK_AB R5, R67, R66 ;  /* 0x000000424305723e */ /* 0x000fe400000010ff */
[----:B---3--:R-:W-:-:S05]  /*1ac20*/  F2FP.BF16.PACK_AB R4, R89, R88 ;  /* 0x000000585904723e */ /* 0x008fca00000010ff */
[----:B------:R1:W-:Y:S04]  /*1ac30*/  STS [R3+0x400], R4 ;  /* 0x0004000403007388 */ /* 0x0003e80000000800 */
[----:B------:R3:W-:Y:S04]  /*1ac40*/  STS [R6], R2 ;  /* 0x0000000206007388 */ /* 0x0007e80000000800 */
[----:B------:R4:W-:Y:S01]  /*1ac50*/  STS [R8+0x400], R5 ;  /* 0x0004000508007388 */ /* 0x0009e20000000800 */
[----:B-1----:R-:W-:Y:S02]  /*1ac60*/  F2FP.BF16.PACK_AB R4, R47, R46 ;  /* 0x0000002e2f04723e */ /* 0x002fe400000010ff */
[----:B---3--:R-:W-:-:S03]  /*1ac70*/  F2FP.BF16.PACK_AB R2, R37, R36 ;  /* 0x000000242502723e */ /* 0x008fc600000010ff */
[----:B------:R1:W-:Y:S01]  /*1ac80*/  STS [R3+0x2000], R4 ;  /* 0x0020000403007388 */ /* 0x0003e20000000800 */
[----:B----4-:R-:W-:-:S03]  /*1ac90*/  F2FP.BF16.PACK_AB R5, R33, R32 ;  /* 0x000000202105723e */ /* 0x010fc600000010ff */
[----:B------:R3:W-:Y:S04]  /*1aca0*/  STS [R3+0x2400], R2 ;  /* 0x0024000203007388 */ /* 0x0007e80000000800 */
[----:B------:R4:W-:Y:S01]  /*1acb0*/  STS [R6+0x2000], R5 ;  /* 0x0020000506007388 */ /* 0x0009e20000000800 */
[----:B-1----:R-:W-:Y:S02]  /*1acc0*/  @P1 LEA R4, P0, R72, c[0x0][0x508], 0x2 ;  /* 0x0001420048041a11 */ /* 0x002fe400078010ff */
[----:B---3--:R-:W-:Y:S01]  /*1acd0*/  F2FP.BF16.PACK_AB R2, R31, R30 ;  /* 0x0000001e1f02723e */ /* 0x008fe200000010ff */
[----:B------:R-:W-:Y:S02]  /*1ace0*/  IMAD.MOV.U32 R3, RZ, RZ, RZ ;  /* 0x000000ffff037224 */ /* 0x000fe400078e00ff */
[----:B----4-:R-:W-:-:S02]  /*1acf0*/  IMAD.MOV.U32 R6, RZ, RZ, 0x4 ;  /* 0x00000004ff067424 */ /* 0x010fc400078e00ff */
[----:B------:R1:W-:Y:S01]  /*1ad00*/  STS [R8+0x2400], R2 ;  /* 0x0024000208007388 */ /* 0x0003e20000000800 */
[C---:B------:R-:W-:Y:S01]  /*1ad10*/  @P1 LEA.HI.X R5, R72.reuse, c[0x0][0x50c], R12, 0x2, P0 ;  /* 0x0001430048051a11 */ /* 0x040fe200000f140c */
[----:B------:R-:W-:Y:S02]  /*1ad20*/  IMAD.WIDE R6, R72, R6, c[0x0][0x500] ;  /* 0x0001400048067625 */ /* 0x000fe400078e0206 */
[----:B------:R-:W-:Y:S06]  /*1ad30*/  BAR.SYNC.DEFER_BLOCKING 0x1, 0x80 ;  /* 0x0042000000007b1d */ /* 0x000fec0000010000 */
[----:B------:R1:W5:Y:S01]  /*1ad40*/  @P2 LDG.E R3, [R6.64] ;  /* 0x0000000806032981 */ /* 0x000362000c1e1900 */
[----:B--2---:R-:W-:-:S03]  /*1ad50*/  ISETP.NE.AND P0, PT, R14, RZ, PT ;  /* 0x000000ff0e00720c */ /* 0x004fc60003f05270 */
[----:B------:R2:W5:Y:S02]  /*1ad60*/  @P1 LDG.E R13, [R4.64] ;  /* 0x00000008040d1981 */ /* 0x000564000c1e1900 */
[----:B--2---:R-:W-:Y:S01]  /*1ad70*/  SEL R4, R14, c[0x0][0x3d4], P0 ;  /* 0x0000f5000e047a07 */ /* 0x004fe20000000000 */
[----:B------:R-:W-:Y:S05]  /*1ad80*/  @P1 BRA `(.L_x_1493) ;  /* 0x0000004000001947 */ /* 0x000fea0003800000 */
[----:B-1----:R-:W-:Y:S05]  /*1ad90*/  @!P2 BRA `(.L_x_1493) ;  /* 0x000000300000a947 */ /* 0x002fea0003800000 */
[----:B------:R1:W2:Y:S04]  /*1ada0*/  LDG.E R2, [R6.64] ;  /* 0x0000000806027981 */ /* 0x0002a8000c1e1900 */
[----:B-1----:R-:W2:Y:S02]  /*1adb0*/  LDG.E R6, [R6.64+0x4] ;  /* 0x0000040806067981 */ /* 0x002ea4000c1e1900 */
[----:B--2--5:R-:W-:Y:S02]  /*1adc0*/  IADD3 R13, -R2, R6, RZ ;  /* 0x00000006020d7210 */ /* 0x024fe40007ffe1ff */
.L_x_1493:
[----:B-1----:R-:W2:Y:S04]  /*1add0*/  LDL R5, [R1+0x60] ;  /* 0x0000600001057983 */ /* 0x002ea80000100800 */
[----:B------:R-:W2:Y:S04]  /*1ade0*/  LDL R71, [R1+0x44] ;  /* 0x0000440001477983 */ /* 0x000ea80000100800 */
[----:B------:R-:W3:Y:S04]  /*1adf0*/  LDL R28, [R1+0x5c] ;  /* 0x00005c00011c7983 */ /* 0x000ee80000100800 */
[----:B------:R-:W4:Y:S01]  /*1ae00*/  LDL R18, [R1+0x50] ;  /* 0x0000500001127983 */ /* 0x000f220000100800 */
[----:B------:R-:W-:Y:S01]  /*1ae10*/  IMAD.MOV.U32 R6, RZ, RZ, 0x368 ;  /* 0x00000368ff067424 */ /* 0x000fe200078e00ff */
[----:B------:R-:W-:-:S04]  /*1ae20*/  ISETP.GT.AND P2, PT, R4, 0x1, PT ;  /* 0x000000010400780c */ /* 0x000fc80003f44270 */
[----:B------:R-:W-:-:S04]  /*1ae30*/  SEL R6, R6, 0x328, P2 ;  /* 0x0000032806067807 */ /* 0x000fc80001000000 */
[----:B------:R-:W1:Y:S08]  /*1ae40*/  LDC.64 R8, c[0x0][R6+0x170] ;  /* 0x00005c0006087b82 */ /* 0x000e700000000a00 */
[----:B------:R-:W3:Y:S08]  /*1ae50*/  LDC.64 R14, c[0x0][R6+0x168] ;  /* 0x00005a00060e7b82 */ /* 0x000ef00000000a00 */
[----:B------:R1:W2:Y:S08]  /*1ae60*/  LDC.64 R16, c[0x0][R6+0x178] ;  /* 0x00005e0006107b82 */ /* 0x0002b00000000a00 */
[----:B------:R1:W2:Y:S01]  /*1ae70*/  LDC.64 R20, c[0x0][R6+0x160] ;  /* 0x0000580006147b82 */ /* 0x0002a20000000a00 */
[----:B------:R-:W-:Y:S01]  /*1ae80*/  ISETP.NE.U32.AND P0, PT, RZ, c[0x0][0x500], PT ;  /* 0x00014000ff007a0c */ /* 0x000fe20003f05070 */
[----:B------:R-:W-:-:S03]  /*1ae90*/  IMAD.MOV.U32 R2, RZ, RZ, c[0x0][0x4e8] ;  /* 0x00013a00ff027624 */ /* 0x000fc600078e00ff */
[----:B------:R-:W-:Y:S02]  /*1aea0*/  ISETP.NE.AND.EX P0, PT, RZ, c[0x0][0x504], PT, P0 ;  /* 0x00014100ff007a0c */ /* 0x000fe40003f05300 */
[----:B------:R-:W-:Y:S02]  /*1aeb0*/  ISETP.NE.AND P5, PT, R2, 0x1, PT ;  /* 0x000000010200780c */ /* 0x000fe40003fa5270 */
[----:B------:R-:W-:-:S05]  /*1aec0*/  SEL R2, R72, RZ, !P0 ;  /* 0x000000ff48027207 */ /* 0x000fca0004000000 */
[----:B-1----:R-:W-:Y:S02]  /*1aed0*/  IMAD R4, R9, R2, RZ ;  /* 0x0000000209047224 */ /* 0x002fe400078e02ff */
[----:B--2---:R-:W-:Y:S01]  /*1aee0*/  IMAD.IADD R7, R5, 0x1, R71 ;  /* 0x0000000105077824 */ /* 0x004fe200078e0247 */
[----:B------:R-:W-:-:S05]  /*1aef0*/  SEL R5, R12, RZ, !P0 ;  /* 0x000000ff0c057207 */ /* 0x000fca0004000000 */
[----:B------:R-:W-:Y:S02]  /*1af00*/  IMAD R12, R8, R5, R4 ;  /* 0x00000005080c7224 */ /* 0x000fe400078e0204 */
[----:B------:R-:W-:-:S04]  /*1af10*/  @P5 IMAD.HI.U32 R5, R7, c[0x0][0x4ec], RZ ;  /* 0x00013b0007055a27 */ /* 0x000fc800078e00ff */
[----:B------:R-:W-:-:S04]  /*1af20*/  IMAD.WIDE.U32 R8, R8, R2, RZ ;  /* 0x0000000208087225 */ /* 0x000fc800078e00ff */
[----:B---3--:R-:W-:-:S04]  /*1af30*/  IMAD.WIDE.U32 R10, R14, R28, RZ ;  /* 0x0000001c0e0a7225 */ /* 0x008fc800078e00ff */
[----:B------:R-:W-:Y:S01]  /*1af40*/  IMAD.MOV.U32 R4, RZ, RZ, R7 ;  /* 0x000000ffff047224 */ /* 0x000fe200078e0007 */
[----:B------:R-:W-:Y:S01]  /*1af50*/  @P5 SHF.R.U32.HI R4, RZ, c[0x0][0x4f0], R5 ;  /* 0x00013c00ff045a19 */ /* 0x000fe20000011605 */
[----:B------:R-:W-:Y:S01]  /*1af60*/  IMAD R6, R15, R28, RZ ;  /* 0x0000001c0f067224 */ /* 0x000fe200078e02ff */
[----:B----4-:R-:W-:Y:S02]  /*1af70*/  SEL R5, R18, RZ, P2 ;  /* 0x000000ff12057207 */ /* 0x010fe40001000000 */
[--C-:B-----5:R-:W-:Y:S01]  /*1af80*/  IADD3 R14, P1, P0, R8, R10, R3.reuse ;  /* 0x0000000a080e7210 */ /* 0x120fe2000783e003 */
[----:B------:R-:W-:Y:S01]  /*1af90*/  IMAD.IADD R10, R11, 0x1, R6 ;  /* 0x000000010b0a7824 */ /* 0x000fe200078e0206 */
[----:B------:R-:W-:Y:S01]  /*1afa0*/  SHF.R.S32.HI R18, RZ, 0x1f, R3 ;  /* 0x0000001fff127819 */ /* 0x000fe20000011403 */
[----:B------:R-:W-:Y:S02]  /*1afb0*/  IMAD.IADD R12, R9, 0x1, R12 ;  /* 0x00000001090c7824 */ /* 0x000fe400078e020c */
[----:B------:R-:W-:-:S02]  /*1afc0*/  IMAD.MOV R6, RZ, RZ, -R4 ;  /* 0x000000ffff067224 */ /* 0x000fc400078e0a04 */
        /* <DEDUP_REMOVED lines=9> */
[----:B------:R-:W-:-:S03]  /*1b060*/  IADD3.X R9, R6, R12, R11, P1, P0 ;  /* 0x0000000c06097210 */ /* 0x000fc60000fe040b */
[C---:B------:R-:W-:Y:S02]  /*1b070*/  IMAD R11, R20.reuse, R10, R4 ;  /* 0x0000000a140b7224 */ /* 0x040fe400078e0204 */
[----:B------:R-:W-:Y:S02]  /*1b080*/  IMAD.WIDE.U32 R4, R20, R5, R8 ;  /* 0x0000000514047225 */ /* 0x000fe400078e0008 */
[----:B------:R-:W2:Y:S01]  /*1b090*/  LDL.LU R20, [R1+0x24] ;  /* 0x0000240001147983 */ /* 0x000ea20000300800 */
[----:B------:R-:W-:Y:S02]  /*1b0a0*/  LOP3.LUT R12, R26, 0xffffffe0, RZ, 0xc0, !PT ;  /* 0xffffffe01a0c7812 */ /* 0x000fe400078ec0ff */
        /* <DEDUP_REMOVED lines=15> */
[----:B------:R-:W-:Y:S02]  /*1b1a0*/  SHFL.IDX PT, R16, R6, RZ, 0x1c1f ;  /* 0x001c1fff06107589 */ /* 0x000fe400000e0000 */
[----:B------:R-:W-:Y:S02]  /*1b1b0*/  IMAD R9, R10, 0x10, R9 ;  /* 0x000000100a097824 */ /* 0x000fe400078e0209 */
[----:B------:R-:W1:Y:S01]  /*1b1c0*/  SHFL.IDX PT, R17, R5, RZ, 0x1c1f ;  /* 0x001c1fff05117589 */ /* 0x000e6200000e0000 */
[----:B------:R-:W-:-:S03]  /*1b1d0*/  IMAD R4, R13, c[0x0][0x4e8], RZ ;  /* 0x00013a000d047a24 */ /* 0x000fc600078e02ff */
[----:B------:R-:W-:Y:S04]  /*1b1e0*/  SHFL.IDX PT, R14, R6, 0x1, 0x1c1f ;  /* 0x003c1f00060e7f89 */ /* 0x000fe800000e0000 */
[----:B------:R-:W3:Y:S04]  /*1b1f0*/  SHFL.IDX PT, R15, R5, 0x1, 0x1c1f ;  /* 0x003c1f00050f7f89 */ /* 0x000ee800000e0000 */
[----:B------:R-:W-:Y:S04]  /*1b200*/  SHFL.IDX PT, R13, R5, 0x2, 0x1c1f ;  /* 0x005c1f00050d7f89 */ /* 0x000fe800000e0000 */
[----:B------:R4:W-:Y:S01]  /*1b210*/  SHFL.IDX PT, R11, R5, 0x3, 0x1c1f ;  /* 0x007c1f00050b7f89 */ /* 0x0009e200000e0000 */
[----:B------:R-:W-:-:S03]  /*1b220*/  LOP3.LUT P0, RZ, R8, 0x3, RZ, 0xc0, !PT ;  /* 0x0000000308ff7812 */ /* 0x000fc6000780c0ff */
[----:B------:R-:W1:Y:S01]  /*1b230*/  SHFL.IDX PT, R12, R6, 0x2, 0x1c1f ;  /* 0x005c1f00060c7f89 */ /* 0x000e6200000e0000 */
[----:B----4-:R-:W-:-:S05]  /*1b240*/  IMAD.IADD R5, R9, 0x1, R71 ;  /* 0x0000000109057824 */ /* 0x010fca00078e0247 */
        /* <DEDUP_REMOVED lines=62> */
.L_x_1575:
[----:B------:R-:W-:Y:S05]  /*1b630*/  BRA.DIV ~URZ, `(.L_x_1496) ;  /* 0x00003bb27f007947 */ /* 0x000fea000b800000 */
[----:B------:R4:W2:Y:S02]  /*1b640*/  SHFL.IDX PT, R2, R7, RZ, 0x181f ;  /* 0x00181fff07027589 */ /* 0x0008a400000e0000 */
.L_x_1576:
        /* <DEDUP_REMOVED lines=8> */
.L_x_1577:
[----:B------:R-:W-:-:S04]  /*1b6d0*/  IADD3 R3, R5, 0x10, RZ ;  /* 0x0000001005037810 */ /* 0x000fc80007ffe0ff */
[----:B------:R-:W-:-:S13]  /*1b6e0*/  ISETP.GE.OR P0, PT, R3, R4, P2 ;  /* 0x000000040300720c */ /* 0x000fda0001706670 */
[----:B--2---:R-:W-:-:S04]  /*1b6f0*/  @!P0 LEA R2, P1, R0, R2, 0x1 ;  /* 0x0000000200028211 */ /* 0x004fc800078208ff */
[----:B------:R-:W-:-:S05]  /*1b700*/  @!P0 LEA.HI.X R3, R0, R8, R70, 0x1, P1 ;  /* 0x0000000800038211 */ /* 0x000fca00008f0c46 */
[----:B------:R2:W-:Y:S01]  /*1b710*/  @!P0 ST.E.128 [R2.64], R16 ;  /* 0x0000001002008985 */ /* 0x0005e2000c101d08 */
[----:B------:R-:W-:Y:S05]  /*1b720*/  BRA.DIV ~URZ, `(.L_x_1498) ;  /* 0x00003c027f007947 */ /* 0x000fea000b800000 */
[----:B------:R2:W3:Y:S02]  /*1b730*/  SHFL.IDX PT, R8, R6, 0x2, 0x181f ;  /* 0x00581f0006087f89 */ /* 0x0004e400000e0000 */
.L_x_1578:
[----:B------:R-:W-:Y:S05]  /*1b740*/  BRA.DIV ~URZ, `(.L_x_1499) ;  /* 0x00003c527f007947 */ /* 0x000fea000b800000 */
[----:B--2---:R2:W4:Y:S02]  /*1b750*/  SHFL.IDX PT, R2, R7, 0x2, 0x181f ;  /* 0x00581f0007027f89 */ /* 0x00452400000e0000 */
.L_x_1579:
        /* <DEDUP_REMOVED lines=8> */
.L_x_1580:
[----:B------:R-:W-:-:S04]  /*1b7e0*/  IADD3 R3, R5, 0x30, RZ ;  /* 0x0000003005037810 */ /* 0x000fc80007ffe0ff */
[----:B------:R-:W-:-:S13]  /*1b7f0*/  ISETP.GE.OR P0, PT, R3, R4, P2 ;  /* 0x000000040300720c */ /* 0x000fda0001706670 */
[----:B---3--:R-:W-:-:S04]  /*1b800*/  @!P0 LEA R2, P1, R0, R2, 0x1 ;  /* 0x0000000200028211 */ /* 0x008fc800078208ff */
[----:B--2---:R-:W-:-:S05]  /*1b810*/  @!P0 LEA.HI.X R3, R0, R8, R70, 0x1, P1 ;  /* 0x0000000800038211 */ /* 0x004fca00008f0c46 */
[----:B-1----:R1:W-:Y:S01]  /*1b820*/  @!P0 ST.E.128 [R2.64], R24 ;  /* 0x0000001802008985 */ /* 0x0023e2000c101d08 */
[----:B------:R-:W-:Y:S05]  /*1b830*/  BRA.DIV ~URZ, `(.L_x_1501) ;  /* 0x00003ca27f007947 */ /* 0x000fea000b800000 */
[----:B------:R2:W3:Y:S02]  /*1b840*/  SHFL.IDX PT, R8, R6, 0x4, 0x181f ;  /* 0x00981f0006087f89 */ /* 0x0004e400000e0000 */
.L_x_1581:
[----:B------:R-:W-:Y:S05]  /*1b850*/  BRA.DIV ~URZ, `(.L_x_1502) ;  /* 0x00003cf27f007947 */ /* 0x000fea000b800000 */
[----:B-1----:R1:W2:Y:S02]  /*1b860*/  SHFL.IDX PT, R2, R7, 0x4, 0x181f ;  /* 0x00981f0007027f89 */ /* 0x0022a400000e0000 */
.L_x_1582:
        /* <DEDUP_REMOVED lines=8> */
.L_x_1583:
[----:B------:R-:W-:-:S04]  /*1b8f0*/  IADD3 R3, R5, 0x50, RZ ;  /* 0x0000005005037810 */ /* 0x000fc80007ffe0ff */
[----:B------:R-:W-:-:S13]  /*1b900*/  ISETP.GE.OR P0, PT, R3, R4, P2 ;  /* 0x000000040300720c */ /* 0x000fda0001706670 */
[----:B--2---:R-:W-:-:S04]  /*1b910*/  @!P0 LEA R2, P1, R0, R2, 0x1 ;  /* 0x0000000200028211 */ /* 0x004fc800078208ff */
[----:B-1----:R-:W-:-:S05]  /*1b920*/  @!P0 LEA.HI.X R3, R0, R8, R70, 0x1, P1 ;  /* 0x0000000800038211 */ /* 0x002fca00008f0c46 */
[----:B------:R1:W-:Y:S01]  /*1b930*/  @!P0 ST.E.128 [R2.64], R32 ;  /* 0x0000002002008985 */ /* 0x0003e2000c101d08 */
[----:B------:R-:W-:Y:S05]  /*1b940*/  BRA.DIV ~URZ, `(.L_x_1504) ;  /* 0x00003d427f007947 */ /* 0x000fea000b800000 */
[----:B------:R2:W1:Y:S02]  /*1b950*/  SHFL.IDX PT, R8, R6, 0x6, 0x181f ;  /* 0x00d81f0006087f89 */ /* 0x00046400000e0000 */
.L_x_1584:
[----:B------:R-:W-:Y:S05]  /*1b960*/  BRA.DIV ~URZ, `(.L_x_1505) ;  /* 0x00003d927f007947 */ /* 0x000fea000b800000 */
[----:B-1----:R1:W2:Y:S02]  /*1b970*/  SHFL.IDX PT, R2, R7, 0x6, 0x181f ;  /* 0x00d81f0007027f89 */ /* 0x0022a400000e0000 */
.L_x_1585:
        /* <DEDUP_REMOVED lines=8> */
.L_x_1586:
[----:B------:R-:W-:-:S04]  /*1ba00*/  IADD3 R2, R5, 0x70, RZ ;  /* 0x0000007005027810 */ /* 0x000fc80007ffe0ff */
[----:B------:R-:W-:-:S13]  /*1ba10*/  ISETP.GE.OR P0, PT, R2, R4, P2 ;  /* 0x000000040200720c */ /* 0x000fda0001706670 */
[----:B------:R-:W-:Y:S05]  /*1ba20*/  @P0 BRA `(.L_x_1507) ;  /* 0x000018e000000947 */ /* 0x000fea0003800000 */
[----:B----4-:R-:W-:-:S04]  /*1ba30*/  LEA R2, P0, R0, R3, 0x1 ;  /* 0x0000000300027211 */ /* 0x010fc800078008ff */
[----:B---3--:R-:W-:-:S05]  /*1ba40*/  LEA.HI.X R3, R0, R6, R70, 0x1, P0 ;  /* 0x0000000600037211 */ /* 0x008fca00000f0c46 */
[----:B------:R3:W-:Y:S01]  /*1ba50*/  ST.E.128 [R2.64], R40 ;  /* 0x0000002802007985 */ /* 0x0007e2000c101d08 */
[----:B------:R-:W-:Y:S05]  /*1ba60*/  BRA `(.L_x_1507) ;  /* 0x000018a000007947 */ /* 0x000fea0003800000 */
.L_x_1494:
        /* <DEDUP_REMOVED lines=34> */
.L_x_1587:
[----:B------:R-:W-:Y:S05]  /*1bc90*/  BRA.DIV ~URZ, `(.L_x_1509) ;  /* 0x00003c127f007947 */ /* 0x000fea000b800000 */
[----:B------:R3:W4:Y:S02]  /*1bca0*/  SHFL.IDX PT, R2, R19, RZ, 0x1c1f ;  /* 0x001c1fff13027589 */ /* 0x00072400000e0000 */
.L_x_1588:
        /* <DEDUP_REMOVED lines=50> */
.L_x_1511:
[----:B------:R-:W-:Y:S05]  /*1bfd0*/  BSYNC B0 ;  /* 0x0000000000007941 */ /* 0x000fea0003800000 */
.L_x_1510:
[----:B------:R-:W-:Y:S05]  /*1bfe0*/  BRA.DIV ~URZ, `(.L_x_1512) ;  /* 0x000039327f007947 */ /* 0x000fea000b800000 */
[----:B--2---:R2:W1:Y:S04]  /*1bff0*/  SHFL.IDX PT, R12, R13, 0x1, 0x1c1f ;  /* 0x003c1f000d0c7f89 */ /* 0x00446800000e0000 */
[----:B----4-:R2:W4:Y:S02]  /*1c000*/  SHFL.IDX PT, R2, R19, 0x1, 0x1c1f ;  /* 0x003c1f0013027f89 */ /* 0x01052400000e0000 */
.L_x_1589:
        /* <DEDUP_REMOVED lines=35> */
.L_x_1514:
[----:B------:R-:W-:Y:S05]  /*1c240*/  BSYNC B0 ;  /* 0x0000000000007941 */ /* 0x000fea0003800000 */
.L_x_1513:
[----:B------:R-:W-:Y:S05]  /*1c250*/  BRA.DIV ~URZ, `(.L_x_1515) ;  /* 0x000037927f007947 */ /* 0x000fea000b800000 */
[----:B-1----:R1:W2:Y:S02]  /*1c260*/  SHFL.IDX PT, R12, R13, 0x2, 0x1c1f ;  /* 0x005c1f000d0c7f89 */ /* 0x0022a400000e0000 */
.L_x_1590:
[----:B------:R-:W-:Y:S05]  /*1c270*/  BRA.DIV ~URZ, `(.L_x_1516) ;  /* 0x000037e27f007947 */ /* 0x000fea000b800000 */
[----:B----4-:R4:W1:Y:S02]  /*1c280*/  SHFL.IDX PT, R2, R19, 0x2, 0x1c1f ;  /* 0x005c1f0013027f89 */ /* 0x01086400000e0000 */
.L_x_1591:
        /* <DEDUP_REMOVED lines=23> */
[C---:B--2---:R-:W-:Y:S02]  /*1c400*/  @!P5 LEA R10, P6, R7.reuse, R2, 0x2 ;  /* 0x00000002070ad211 */ /* 0x044fe400078c10ff */
        /* <DEDUP_REMOVED lines=13> */
.L_x_1518:
[----:B------:R-:W-:Y:S05]  /*1c4e0*/  BSYNC B0 ;  /* 0x0000000000007941 */ /* 0x000fea0003800000 */
.L_x_1517:
[----:B------:R-:W-:Y:S05]  /*1c4f0*/  BRA.DIV ~URZ, `(.L_x_1519) ;  /* 0x000035d27f007947 */ /* 0x000fea000b800000 */
[----:B--2---:R2:W3:Y:S04]  /*1c500*/  SHFL.IDX PT, R12, R13, 0x3, 0x1c1f ;  /* 0x007c1f000d0c7f89 */ /* 0x0044e800000e0000 */
[----:B-1----:R2:W1:Y:S02]  /*1c510*/  SHFL.IDX PT, R2, R19, 0x3, 0x1c1f ;  /* 0x007c1f0013027f89 */ /* 0x00246400000e0000 */
.L_x_1592:
[----:B------:R-:W5:Y:S02]  /*1c520*/  LDL R3, [R1+0x24] ;  /* 0x0000240001037983 */ /* 0x000f640000100800 */
[----:B-----5:R-:W-:-:S13]  /*1c530*/  LOP3.LUT P0, RZ, R3, 0x2, RZ, 0xc0, !PT ;  /* 0x0000000203ff7812 */ /* 0x020fda000780c0ff */
[----:B------:R-:W-:Y:S05]  /*1c540*/  @P0 BRA `(.L_x_1507) ;  /* 0x00000dc000000947 */ /* 0x000fea0003800000 */
[----:B------:R-:W5:Y:S01]  /*1c550*/  LDL R3, [R1+0x40] ;  /* 0x0000400001037983 */ /* 0x000f620000100800 */
        /* <DEDUP_REMOVED lines=11> */
[-C--:B------:R-:W-:Y:S02]  /*1c610*/  @!P5 LEA R18, P0, R5, R2.reuse, 0x2 ;  /* 0x000000020512d211 */ /* 0x080fe400078010ff */
[----:B------:R-:W-:Y:S02]  /*1c620*/  @!P3 LEA R14, P6, R7, R2, 0x2 ;  /* 0x00000002070eb211 */ /* 0x000fe400078c10ff */
[----:B--2-4-:R-:W-:-:S02]  /*1c630*/  @!P5 LEA.HI.X R19, R5, R12, R20, 0x2, P0 ;  /* 0x0000000c0513d211 */ /* 0x014fc400000f1414 */
[----:B------:R-:W-:Y:S02]  /*1c640*/  ISETP.NE.AND P0, PT, R3, RZ, PT ;  /* 0x000000ff0300720c */ /* 0x000fe40003f05270 */
[-C--:B------:R-:W-:Y:S01]  /*1c650*/  @!P3 LEA.HI.X R15, R7, R12.reuse, R22, 0x2, P6 ;  /* 0x0000000c070fb211 */ /* 0x080fe200030f1416 */
        /* <DEDUP_REMOVED lines=20> */
.L_x_1492:
        /* <DEDUP_REMOVED lines=21> */
.L_x_1520:
        /* <DEDUP_REMOVED lines=57> */
.L_x_1522:
[----:B------:R-:W-:Y:S05]  /*1cc80*/  BSYNC B0 ;  /* 0x0000000000007941 */ /* 0x000fea0003800000 */
.L_x_1521:
        /* <DEDUP_REMOVED lines=38> */
.L_x_1593:
[----:B------:R-:W-:Y:S05]  /*1cef0*/  BRA.DIV ~URZ, `(.L_x_1524) ;  /* 0x00002d127f007947 */ /* 0x000fea000b800000 */
[----:B------:R3:W4:Y:S02]  /*1cf00*/  SHFL.IDX PT, R2, R7, RZ, 0x181f ;  /* 0x00181fff07027589 */ /* 0x00072400000e0000 */
.L_x_1594:
        /* <DEDUP_REMOVED lines=8> */
.L_x_1595:
[----:B------:R-:W-:-:S04]  /*1cf90*/  IADD3 R3, R4, 0x10, RZ ;  /* 0x0000001004037810 */ /* 0x000fc80007ffe0ff */
[----:B------:R-:W-:-:S13]  /*1cfa0*/  ISETP.GE.OR P0, PT, R3, R5, P2 ;  /* 0x000000050300720c */ /* 0x000fda0001706670 */
[----:B--2---:R-:W-:-:S04]  /*1cfb0*/  @!P0 LEA R2, P1, R0, R2, 0x1 ;  /* 0x0000000200028211 */ /* 0x004fc800078208ff */
[----:B-1----:R-:W-:-:S05]  /*1cfc0*/  @!P0 LEA.HI.X R3, R0, R8, R70, 0x1, P1 ;  /* 0x0000000800038211 */ /* 0x002fca00008f0c46 */
[----:B------:R1:W-:Y:S01]  /*1cfd0*/  @!P0 ST.E.128 [R2.64], RZ ;  /* 0x000000ff02008985 */ /* 0x0003e2000c101d08 */
[----:B------:R-:W-:Y:S05]  /*1cfe0*/  BRA.DIV ~URZ, `(.L_x_1526) ;  /* 0x00002d627f007947 */ /* 0x000fea000b800000 */
[----:B------:R2:W1:Y:S02]  /*1cff0*/  SHFL.IDX PT, R8, R6, 0x2, 0x181f ;  /* 0x00581f0006087f89 */ /* 0x00046400000e0000 */
.L_x_1596:
[----:B------:R-:W-:Y:S05]  /*1d000*/  BRA.DIV ~URZ, `(.L_x_1527) ;  /* 0x00002db27f007947 */ /* 0x000fea000b800000 */
[----:B-1----:R1:W2:Y:S02]  /*1d010*/  SHFL.IDX PT, R2, R7, 0x2, 0x181f ;  /* 0x00581f0007027f89 */ /* 0x0022a400000e0000 */
.L_x_1597:
        /* <DEDUP_REMOVED lines=8> */
.L_x_1598:
[----:B------:R-:W-:-:S04]  /*1d0a0*/  IADD3 R3, R4, 0x30, RZ ;  /* 0x0000003004037810 */ /* 0x000fc80007ffe0ff */
[----:B------:R-:W-:-:S13]  /*1d0b0*/  ISETP.GE.OR P0, PT, R3, R5, P2 ;  /* 0x000000050300720c */ /* 0x000fda0001706670 */
[----:B--2---:R-:W-:-:S04]  /*1d0c0*/  @!P0 LEA R2, P1, R0, R2, 0x1 ;  /* 0x0000000200028211 */ /* 0x004fc800078208ff */
[----:B------:R-:W-:-:S05]  /*1d0d0*/  @!P0 LEA.HI.X R3, R0, R8, R70, 0x1, P1 ;  /* 0x0000000800038211 */ /* 0x000fca00008f0c46 */
[----:B------:R2:W-:Y:S01]  /*1d0e0*/  @!P0 ST.E.128 [R2.64], RZ ;  /* 0x000000ff02008985 */ /* 0x0005e2000c101d08 */
[----:B------:R-:W-:Y:S05]  /*1d0f0*/  BRA.DIV ~URZ, `(.L_x_1529) ;  /* 0x00002e027f007947 */ /* 0x000fea000b800000 */
[----:B------:R1:W2:Y:S02]  /*1d100*/  SHFL.IDX PT, R8, R6, 0x4, 0x181f ;  /* 0x00981f0006087f89 */ /* 0x0002a400000e0000 */
.L_x_1599:
[----:B------:R-:W-:Y:S05]  /*1d110*/  BRA.DIV ~URZ, `(.L_x_1530) ;  /* 0x00002e527f007947 */ /* 0x000fea000b800000 */
[----:B--2---:R2:W1:Y:S02]  /*1d120*/  SHFL.IDX PT, R2, R7, 0x4, 0x181f ;  /* 0x00981f0007027f89 */ /* 0x00446400000e0000 */
.L_x_1600:
        /* <DEDUP_REMOVED lines=8> */
.L_x_1601:
[----:B------:R-:W-:-:S04]  /*1d1b0*/  IADD3 R3, R4, 0x50, RZ ;  /* 0x0000005004037810 */ /* 0x000fc80007ffe0ff */
[----:B------:R-:W-:-:S13]  /*1d1c0*/  ISETP.GE.OR P0, PT, R3, R5, P2 ;  /* 0x000000050300720c */ /* 0x000fda0001706670 */
[----:B---3--:R-:W-:-:S04]  /*1d1d0*/  @!P0 LEA R2, P1, R0, R2, 0x1 ;  /* 0x0000000200028211 */ /* 0x008fc800078208ff */
[----:B--2---:R-:W-:-:S05]  /*1d1e0*/  @!P0 LEA.HI.X R3, R0, R8, R70, 0x1, P1 ;  /* 0x0000000800038211 */ /* 0x004fca00008f0c46 */
[----:B------:R2:W-:Y:S01]  /*1d1f0*/  @!P0 ST.E.128 [R2.64], RZ ;  /* 0x000000ff02008985 */ /* 0x0005e2000c101d08 */
[----:B------:R-:W-:Y:S05]  /*1d200*/  BRA.DIV ~URZ, `(.L_x_1532) ;  /* 0x00002ea27f007947 */ /* 0x000fea000b800000 */
[----:B------:R3:W1:Y:S02]  /*1d210*/  SHFL.IDX PT, R8, R6, 0x6, 0x181f ;  /* 0x00d81f0006087f89 */ /* 0x00066400000e0000 */
.L_x_1602:
[----:B------:R-:W-:Y:S05]  /*1d220*/  BRA.DIV ~URZ, `(.L_x_1533) ;  /* 0x00002ef27f007947 */ /* 0x000fea000b800000 */
[----:B--2---:R2:W3:Y:S02]  /*1d230*/  SHFL.IDX PT, R2, R7, 0x6, 0x181f ;  /* 0x00d81f0007027f89 */ /* 0x0044e400000e0000 */
.L_x_1603:
        /* <DEDUP_REMOVED lines=8> */
.L_x_1604:
[----:B------:R-:W-:-:S04]  /*1d2c0*/  IADD3 R4, R4, 0x70, RZ ;  /* 0x0000007004047810 */ /* 0x000fc80007ffe0ff */
[----:B------:R-:W-:-:S13]  /*1d2d0*/  ISETP.GE.OR P0, PT, R4, R5, P2 ;  /* 0x000000050400720c */ /* 0x000fda0001706670 */
[----:B----4-:R-:W-:-:S04]  /*1d2e0*/  @!P0 LEA R2, P1, R0, R2, 0x1 ;  /* 0x0000000200028211 */ /* 0x010fc800078208ff */
[----:B---3--:R-:W-:-:S05]  /*1d2f0*/  @!P0 LEA.HI.X R3, R0, R6, R70, 0x1, P1 ;  /* 0x0000000600038211 */ /* 0x008fca00008f0c46 */
[----:B------:R3:W-:Y:S04]  /*1d300*/  @!P0 ST.E.128 [R2.64], RZ ;  /* 0x000000ff02008985 */ /* 0x0007e8000c101d08 */
.L_x_1507:
[----:B------:R-:W-:Y:S05]  /*1d310*/  BSYNC B1 ;  /* 0x0000000000017941 */ /* 0x000fea0003800000 */
.L_x_1491:
        /* <DEDUP_REMOVED lines=15> */
.L_x_1605:
[----:B------:R-:W-:Y:S05]  /*1d410*/  BRA.DIV ~URZ, `(.L_x_1537) ;  /* 0x00002eb27f007947 */ /* 0x000fea000b800000 */
[----:B------:R3:W1:Y:S02]  /*1d420*/  SHFL.IDX PT, R8, R45, 0x1, 0x1f ;  /* 0x00201f002d087f89 */ /* 0x00066400000e0000 */
.L_x_1606:
        /* <DEDUP_REMOVED lines=19> */
.L_x_1607:
        /* <DEDUP_REMOVED lines=16> */
.L_x_1608:
[----:B----4-:R-:W-:Y:S01]  /*1d660*/  IMAD R0, R0, c[0x0][0x538], RZ ;  /* 0x00014e0000007a24 */ /* 0x010fe200078e02ff */
[----:B------:R-:W-:Y:S04]  /*1d670*/  BSSY B1, `(.L_x_1540) ;  /* 0x00000ce000017945 */ /* 0x000fe80003800000 */
[----:B-1----:R-:W-:-:S04]  /*1d680*/  IADD3 R8, R0, R8, RZ ;  /* 0x0000000800087210 */ /* 0x002fc80007ffe0ff */
[----:B--2---:R-:W-:-:S13]  /*1d690*/  ISETP.GT.AND P0, PT, R8, R9, PT ;  /* 0x000000090800720c */ /* 0x004fda0003f04270 */
[----:B------:R-:W-:Y:S05]  /*1d6a0*/  @P0 BRA `(.L_x_1541) ;  /* 0x0000025000000947 */ /* 0x000fea0003800000 */
.L_x_1545:
        /* <DEDUP_REMOVED lines=17> */
.L_x_1609:
        /* <DEDUP_REMOVED lines=16> */
.L_x_1610:
[----:B--2---:R-:W-:-:S05]  /*1d8c0*/  IMAD R0, R0, c[0x0][0x538], RZ ;  /* 0x00014e0000007a24 */ /* 0x004fca00078e02ff */
[----:B------:R-:W-:-:S04]  /*1d8d0*/  IADD3 R8, R0, R8, RZ ;  /* 0x0000000800087210 */ /* 0x000fc80007ffe0ff */
[----:B------:R-:W-:-:S13]  /*1d8e0*/  ISETP.GT.AND P0, PT, R8, R9, PT ;  /* 0x000000090800720c */ /* 0x000fda0003f04270 */
[----:B-1----:R-:W-:Y:S05]  /*1d8f0*/  @!P0 BRA `(.L_x_1545) ;  /* 0xfffffdb000008947 */ /* 0x002fea000383ffff */
.L_x_1541:
[----:B------:R-:W-:-:S05]  /*1d900*/  IADD3 R8, -R0, R8, RZ ;  /* 0x0000000800087210 */ /* 0x000fca0007ffe1ff */
[----:B------:R-:W-:-:S05]  /*1d910*/  IMAD R0, R4, c[0x0][0x538], R8 ;  /* 0x00014e0004007a24 */ /* 0x000fca00078e0208 */
[----:B------:R-:W-:Y:S01]  /*1d920*/  ISETP.GT.AND P0, PT, R0, R9, PT ;  /* 0x000000090000720c */ /* 0x000fe20003f04270 */
[----:B------:R-:W-:-:S12]  /*1d930*/  BRA.DIV ~URZ, `(.L_x_1546) ;  /* 0x00002df27f007947 */ /* 0x000fd8000b800000 */
[----:B------:R-:W-:-:S03]  /*1d940*/  VOTE.ANY R5, PT, !P0 ;  /* 0x0000000000057806 */ /* 0x000fc600040e0100 */
.L_x_1611:
[----:B------:R-:W2:Y:S01]  /*1d950*/  LDL.LU R2, [R1+0x54] ;  /* 0x0000540001027983 */ /* 0x000ea20000300800 */
[----:B------:R-:W2:Y:S02]  /*1d960*/  POPC R0, R5 ;  /* 0x0000000500007309 */ /* 0x000ea40000000000 */
[----:B--2---:R-:W-:-:S05]  /*1d970*/  IADD3 R2, R0, R2, RZ ;  /* 0x0000000200027210 */ /* 0x004fca0007ffe0ff */
[----:B------:R1:W-:Y:S01]  /*1d980*/  STL [R1+0x54], R2 ;  /* 0x0000540201007387 */ /* 0x0003e20000100800 */
[----:B------:R-:W-:Y:S05]  /*1d990*/  BRA.DIV ~URZ, `(.L_x_1547) ;  /* 0x00002de27f007947 */ /* 0x000fea000b800000 */
[----:B------:R2:W4:Y:S04]  /*1d9a0*/  SHFL.IDX PT, R12, R6, R0, 0x1f ;  /* 0x00001f00060c7589 */ /* 0x00052800000e0000 */
[----:B------:R2:W1:Y:S02]  /*1d9b0*/  SHFL.IDX PT, R7, R7, R0, 0x1f ;  /* 0x00001f0007077589 */ /* 0x00046400000e0000 */
.L_x_1612:
[----:B------:R-:W-:Y:S01]  /*1d9c0*/  ISETP.NE.AND P0, PT, R5, RZ, PT ;  /* 0x000000ff0500720c */ /* 0x000fe20003f05270 */
[----:B------:R-:W-:-:S12]  /*1d9d0*/  BSSY B0, `(.L_x_1548) ;  /* 0x0000005000007945 */ /* 0x000fd80003800000 */
[----:B------:R-:W-:Y:S05]  /*1d9e0*/  @!P0 BRA `(.L_x_1549) ;  /* 0x0000003000008947 */ /* 0x000fea0003800000 */
[----:B--2---:R-:W-:Y:S01]  /*1d9f0*/  IADD3 R0, R0, -0x1, RZ ;  /* 0xffffffff00007810 */ /* 0x004fe20007ffe0ff */
[----:B------:R-:W-:Y:S05]  /*1da00*/  BRA.DIV ~URZ, `(.L_x_1550) ;  /* 0x00002e427f007947 */ /* 0x000fea000b800000 */
[----:B------:R2:W3:Y:S02]  /*1da10*/  SHFL.IDX PT, R13, R4, R0, 0x1f ;  /* 0x00001f00040d7589 */ /* 0x0004e400000e0000 */
.L_x_1549:
[----:B------:R-:W-:Y:S05]  /*1da20*/  BSYNC B0 ;  /* 0x0000000000007941 */ /* 0x000fea0003800000 */
.L_x_1548:
        /* <DEDUP_REMOVED lines=68> */
.L_x_1552:
        /* <DEDUP_REMOVED lines=68> */
.L_x_1553:
[----:B------:R-:W-:Y:S05]  /*1e2b0*/  BSYNC B0 ;  /* 0x0000000000007941 */ /* 0x000fea0003800000 */
.L_x_1551:
[----:B------:R-:W-:-:S04]  /*1e2c0*/  LOP3.LUT R2, RZ, R2, RZ, 0x33, !PT ;  /* 0x00000002ff027212 */ /* 0x000fc800078e33ff */
[----:B-1----:R-:W-:-:S05]  /*1e2d0*/  IADD3 R0, R2, R12, RZ ;  /* 0x0000000c02007210 */ /* 0x002fca0007ffe0ff */
[----:B------:R1:W-:Y:S01]  /*1e2e0*/  STL [R1+0x4c], R0 ;  /* 0x00004c0001007387 */ /* 0x0003e20000100800 */
[----:B------:R-:W-:Y:S05]  /*1e2f0*/  BRA `(.L_x_1554) ;  /* 0x0000005000007947 */ /* 0x000fea0003800000 */
.L_x_1542:
[----:B------:R-:W-:Y:S01]  /*1e300*/  MOV R0, c[0x0][0x53c] ;  /* 0x00014f0000007a02 */ /* 0x000fe20000000f00 */
[----:B------:R1:W-:Y:S04]  /*1e310*/  STL [R1+0x48], R9 ;  /* 0x0000480901007387 */ /* 0x0003e80000100800 */
[----:B------:R1:W-:Y:S04]  /*1e320*/  STL [R1+0x4c], RZ ;  /* 0x00004cff01007387 */ /* 0x0003e80000100800 */
[----:B------:R1:W-:Y:S04]  /*1e330*/  STL [R1+0x50], RZ ;  /* 0x000050ff01007387 */ /* 0x0003e80000100800 */
[----:B------:R1:W-:Y:S02]  /*1e340*/  STL [R1+0x54], R0 ;  /* 0x0000540001007387 */ /* 0x0003e40000100800 */
.L_x_1554:
[----:B------:R-:W-:Y:S05]  /*1e350*/  BSYNC B1 ;  /* 0x0000000000017941 */ /* 0x000fea0003800000 */
.L_x_1540:
        /* <DEDUP_REMOVED lines=9> */
.L_x_1535:
[----:B-1----:R-:W3:Y:S02]  /*1e3f0*/  LDL R0, [R1+0x54] ;  /* 0x0000540001007983 */ /* 0x002ee40000100800 */
[----:B---3--:R-:W-:-:S13]  /*1e400*/  ISETP.GE.AND P0, PT, R0, c[0x0][0x53c], PT ;  /* 0x00014f0000007a0c */ /* 0x008fda0003f06270 */
[----:B--2-4-:R-:W-:Y:S01]  /*1e410*/  @P0 CALL.REL.NOINC `(.L_x_1555) ;  /* 0x0000001000000944 */ /* 0x014fe20003c00000 */
[----:B------:R-:W-:Y:S05]  /*1e420*/  BRA `(.L_x_1556) ;  /* 0xfffe32c000007947 */ /* 0x000fea000383ffff */
.L_x_1555:
[----:B------:R-:W-:Y:S05]  /*1e430*/  EXIT ;  /* 0x000000000000794d */ /* 0x000fea0003800000 */
.L_x_1361:
[----:B------:R-:W-:Y:S01]  /*1e440*/  IMAD.MOV.U32 R0, RZ, RZ, R5 ;  /* 0x000000ffff007224 */ /* 0x000fe200078e0005 */
[----:B------:R-:W-:Y:S02]  /*1e450*/  MOV R2, 0x1 ;  /* 0x0000000100027802 */ /* 0x000fe40000000f00 */
[----:B------:R-:W-:Y:S02]  /*1e460*/  MOV R3, 0x1e480 ;  /* 0x0001e48000037802 */ /* 0x000fe40000000f00 */
[----:B------:R-:W-:Y:S05]  /*1e470*/  CALL.REL.NOINC `($__internal_24_$__cuda_sm70_shflsync_up_p) ;  /* 0x000024e000007944 */ /* 0x000fea0003c00000 */
[----:B------:R-:W-:Y:S01]  /*1e480*/  MOV R0, R4 ;  /* 0x0000000400007202 */ /* 0x000fe20000000f00 */
[----:B------:R-:W-:Y:S05]  /*1e490*/  BRA `(.L_x_1557) ;  /* 0xfffe1fc000007947 */ /* 0x000fea000383ffff */
.L_x_1362:
[----:B------:R-:W-:Y:S01]  /*1e4a0*/  IMAD.MOV.U32 R0, RZ, RZ, R5 ;  /* 0x000000ffff007224 */ /* 0x000fe200078e0005 */
[----:B------:R-:W-:Y:S02]  /*1e4b0*/  MOV R2, 0x2 ;  /* 0x0000000200027802 */ /* 0x000fe40000000f00 */
[----:B------:R-:W-:Y:S02]  /*1e4c0*/  MOV R3, 0x1e4e0 ;  /* 0x0001e4e000037802 */ /* 0x000fe40000000f00 */
[----:B------:R-:W-:Y:S05]  /*1e4d0*/  CALL.REL.NOINC `($__internal_24_$__cuda_sm70_shflsync_up_p) ;  /* 0x0000248000007944 */ /* 0x000fea0003c00000 */
[----:B------:R-:W-:Y:S01]  /*1e4e0*/  SEL R0, R4, RZ, P4 ;  /* 0x000000ff04007207 */ /* 0x000fe20002000000 */
[----:B------:R-:W-:Y:S01]  /*1e4f0*/  IMAD.MOV.U32 R2, RZ, RZ, 0x4 ;  /* 0x00000004ff027424 */ /* 0x000fe200078e00ff */
[----:B------:R-:W-:-:S03]  /*1e500*/  MOV R3, 0x1e530 ;  /* 0x0001e53000037802 */ /* 0x000fc60000000f00 */
[----:B------:R-:W-:Y:S02]  /*1e510*/  IMAD.IADD R0, R5, 0x1, R0 ;  /* 0x0000000105007824 */ /* 0x000fe400078e0200 */
        /* <DEDUP_REMOVED lines=13> */
[----:B------:R-:W-:Y:S02]  /*1e5f0*/  MOV R3, 0x1f ;  /* 0x0000001f00037802 */ /* 0x000fe40000000f00 */
[----:B------:R-:W-:Y:S01]  /*1e600*/  MOV R2, 0x1e640 ;  /* 0x0001e64000027802 */ /* 0x000fe20000000f00 */
[----:B------:R-:W-:-:S04]  /*1e610*/  IMAD.IADD R4, R0, 0x1, R4 ;  /* 0x0000000100047824 */ /* 0x000fc800078e0204 */
[----:B------:R-:W-:Y:S02]  /*1e620*/  IMAD.MOV.U32 R11, RZ, RZ, R4 ;  /* 0x000000ffff0b7224 */ /* 0x000fe400078e0004 */
[----:B------:R-:W-:Y:S05]  /*1e630*/  CALL.REL.NOINC `($__internal_23_$__cuda_sm70_shflsync_idx_p) ;  /* 0x000022d000007944 */ /* 0x000fea0003c00000 */
[----:B------:R-:W-:Y:S01]  /*1e640*/  MOV R0, R10 ;  /* 0x0000000a00007202 */ /* 0x000fe20000000f00 */
[----:B------:R-:W-:Y:S05]  /*1e650*/  BRA `(.L_x_1558) ;  /* 0xfffe1f0000007947 */ /* 0x000fea000383ffff */
.L_x_1364:
[----:B------:R-:W-:Y:S02]  /*1e660*/  SEL R0, RZ, 0x1, P0 ;  /* 0x00000001ff007807 */ /* 0x000fe40000000000 */
[----:B------:R-:W-:Y:S02]  /*1e670*/  MOV R2, 0x1e690 ;  /* 0x0001e69000027802 */ /* 0x000fe40000000f00 */
[----:B------:R-:W-:Y:S05]  /*1e680*/  CALL.REL.NOINC `($__internal_25_$__cuda_sm70_votesync_ballot) ;  /* 0x0000234000007944 */ /* 0x000fea0003c00000 */
[----:B------:R-:W-:Y:S01]  /*1e690*/  MOV R6, R0 ;  /* 0x0000000000067202 */ /* 0x000fe20000000f00 */
[----:B------:R-:W-:Y:S05]  /*1e6a0*/  BRA `(.L_x_1559) ;  /* 0xfffe1f4000007947 */ /* 0x000fea000383ffff */
.L_x_1365:
[----:B------:R-:W-:Y:S01]  /*1e6b0*/  IMAD.MOV.U32 R11, RZ, RZ, R9 ;  /* 0x000000ffff0b7224 */ /* 0x000fe200078e0009 */
[----:B------:R-:W-:Y:S01]  /*1e6c0*/  MOV R10, R0 ;  /* 0x00000000000a7202 */ /* 0x000fe20000000f00 */
[----:B------:R-:W-:Y:S01]  /*1e6d0*/  IMAD.MOV.U32 R3, RZ, RZ, 0x1f ;  /* 0x0000001fff037424 */ /* 0x000fe200078e00ff */
[----:B-1----:R-:W-:Y:S02]  /*1e6e0*/  MOV R2, 0x1e700 ;  /* 0x0001e70000027802 */ /* 0x002fe40000000f00 */
[----:B------:R-:W-:Y:S05]  /*1e6f0*/  CALL.REL.NOINC `($__internal_23_$__cuda_sm70_shflsync_idx_p) ;  /* 0x0000221000007944 */ /* 0x000fea0003c00000 */
[----:B------:R-:W-:Y:S01]  /*1e700*/  IMAD.MOV.U32 R13, RZ, RZ, R10 ;  /* 0x000000ffff0d7224 */ /* 0x000fe200078e000a */
[----:B------:R-:W-:Y:S01]  /*1e710*/  MOV R11, R8 ;  /* 0x00000008000b7202 */ /* 0x000fe20000000f00 */
[----:B------:R-:W-:Y:S01]  /*1e720*/  IMAD.MOV.U32 R5, RZ, RZ, RZ ;  /* 0x000000ffff057224 */ /* 0x000fe200078e00ff */
[----:B------:R-:W-:Y:S01]  /*1e730*/  MOV R10, R0 ;  /* 0x00000000000a7202 */ /* 0x000fe20000000f00 */
[----:B------:R-:W-:Y:S01]  /*1e740*/  IMAD.MOV.U32 R3, RZ, RZ, 0x1f ;  /* 0x0000001fff037424 */ /* 0x000fe200078e00ff */
[----:B------:R-:W-:-:S02]  /*1e750*/  MOV R2, 0x1e770 ;  /* 0x0001e77000027802 */ /* 0x000fc40000000f00 */
[----:B------:R-:W-:Y:S05]  /*1e760*/  CALL.REL.NOINC `($__internal_23_$__cuda_sm70_shflsync_idx_p) ;  /* 0x000021a000007944 */ /* 0x000fea0003c00000 */
[----:B------:R-:W-:Y:S01]  /*1e770*/  MOV R9, R10 ;  /* 0x0000000a00097202 */ /* 0x000fe20000000f00 */
[----:B------:R-:W-:Y:S05]  /*1e780*/  BRA `(.L_x_1560) ;  /* 0xfffe1ed000007947 */ /* 0x000fea000383ffff */
.L_x_1368:
[----:B------:R-:W-:Y:S01]  /*1e790*/  IMAD.MOV.U32 R11, RZ, RZ, R4 ;  /* 0x000000ffff0b7224 */ /* 0x000fe200078e0004 */
[----:B------:R-:W-:-:S02]  /*1e7a0*/  MOV R3, 0x1f ;  /* 0x0000001f00037802 */ /* 0x000fc40000000f00 */
[----:B-1----:R-:W-:Y:S02]  /*1e7b0*/  MOV R2, 0x1e7d0 ;  /* 0x0001e7d000027802 */ /* 0x002fe40000000f00 */
[----:B--234-:R-:W-:Y:S05]  /*1e7c0*/  CALL.REL.NOINC `($__internal_23_$__cuda_sm70_shflsync_idx_p) ;  /* 0x0000214000007944 */ /* 0x01cfea0003c00000 */
[----:B------:R-:W-:Y:S01]  /*1e7d0*/  MOV R5, R10 ;  /* 0x0000000a00057202 */ /* 0x000fe20000000f00 */
[----:B------:R-:W-:Y:S05]  /*1e7e0*/  BRA `(.L_x_1367) ;  /* 0xfffe1ed000007947 */ /* 0x000fea000383ffff */
.L_x_1417:
[----:B------:R-:W-:Y:S01]  /*1e7f0*/  IMAD.MOV.U32 R11, RZ, RZ, R5 ;  /* 0x000000ffff0b7224 */ /* 0x000fe200078e0005 */
[----:B------:R-:W-:Y:S01]  /*1e800*/  MOV R10, RZ ;  /* 0x000000ff000a7202 */ /* 0x000fe20000000f00 */
[----:B------:R-:W-:Y:S01]  /*1e810*/  IMAD.MOV.U32 R3, RZ, RZ, 0x181f ;  /* 0x0000181fff037424 */ /* 0x000fe200078e00ff */
[----:B-1----:R-:W-:Y:S02]  /*1e820*/  MOV R2, 0x1e840 ;  /* 0x0001e84000027802 */ /* 0x002fe40000000f00 */
[----:B-----5:R-:W-:Y:S05]  /*1e830*/  CALL.REL.NOINC `($__internal_23_$__cuda_sm70_shflsync_idx_p) ;  /* 0x000020d000007944 */ /* 0x020fea0003c00000 */
[----:B------:R-:W-:Y:S01]  /*1e840*/  MOV R7, R10 ;  /* 0x0000000a00077202 */ /* 0x000fe20000000f00 */
[----:B------:R-:W-:Y:S05]  /*1e850*/  BRA `(.L_x_1561) ;  /* 0xfffe9af000007947 */ /* 0x000fea000383ffff */
.L_x_1418:
[----:B------:R-:W-:Y:S01]  /*1e860*/  IMAD.MOV.U32 R11, RZ, RZ, R6 ;  /* 0x000000ffff0b7224 */ /* 0x000fe200078e0006 */
[----:B------:R-:W-:Y:S01]  /*1e870*/  MOV R10, RZ ;  /* 0x000000ff000a7202 */ /* 0x000fe20000000f00 */
[----:B------:R-:W-:Y:S01]  /*1e880*/  IMAD.MOV.U32 R3, RZ, RZ, 0x181f ;  /* 0x0000181fff037424 */ /* 0x000fe200078e00ff */
[----:B-1----:R-:W-:Y:S02]  /*1e890*/  MOV R2, 0x1e8b0 ;  /* 0x0001e8b000027802 */ /* 0x002fe40000000f00 */
[----:B--23-5:R-:W-:Y:S05]  /*1e8a0*/  CALL.REL.NOINC `($__internal_23_$__cuda_sm70_shflsync_idx_p) ;  /* 0x0000206000007944 */ /* 0x02cfea0003c00000 */
[----:B------:R-:W-:Y:S01]  /*1e8b0*/  MOV R2, R10 ;  /* 0x0000000a00027202 */ /* 0x000fe20000000f00 */
[----:B------:R-:W-:Y:S05]  /*1e8c0*/  BRA `(.L_x_1562) ;  /* 0xfffe9aa000007947 */ /* 0x000fea000383ffff */
.L_x_1421:
[----:B------:R-:W-:Y:S01]  /*1e8d0*/  IMAD.MOV.U32 R11, RZ, RZ, R5 ;  /* 0x000000ffff0b7224 */ /* 0x000fe200078e0005 */
[----:B------:R-:W-:Y:S01]  /*1e8e0*/  MOV R10, 0x1 ;  /* 0x00000001000a7802 */ /* 0x000fe20000000f00 */
[----:B--2---:R-:W-:Y:S01]  /*1e8f0*/  IMAD.MOV.U32 R3, RZ, RZ, 0x181f ;  /* 0x0000181fff037424 */ /* 0x004fe200078e00ff */
[----:B----4-:R-:W-:-:S02]  /*1e900*/  MOV R2, 0x1e920 ;  /* 0x0001e92000027802 */ /* 0x010fc40000000f00 */
[----:B-1-3-5:R-:W-:Y:S05]  /*1e910*/  CALL.REL.NOINC `($__internal_23_$__cuda_sm70_shflsync_idx_p) ;  /* 0x00001ff000007944 */ /* 0x02afea0003c00000 */
[----:B------:R-:W-:Y:S01]  /*1e920*/  IMAD.MOV.U32 R7, RZ, RZ, R10 ;  /* 0x000000ffff077224 */ /* 0x000fe200078e000a */
[----:B------:R-:W-:Y:S01]  /*1e930*/  MOV R10, 0x1 ;  /* 0x00000001000a7802 */ /* 0x000fe20000000f00 */
[----:B------:R-:W-:Y:S01]  /*1e940*/  IMAD.MOV.U32 R11, RZ, RZ, R6 ;  /* 0x000000ffff0b7224 */ /* 0x000fe200078e0006 */
[----:B------:R-:W-:-:S02]  /*1e950*/  MOV R3, 0x181f ;  /* 0x0000181f00037802 */ /* 0x000fc40000000f00 */
[----:B------:R-:W-:Y:S02]  /*1e960*/  MOV R2, 0x1e980 ;  /* 0x0001e98000027802 */ /* 0x000fe40000000f00 */
[----:B------:R-:W-:Y:S05]  /*1e970*/  CALL.REL.NOINC `($__internal_23_$__cuda_sm70_shflsync_idx_p) ;  /* 0x00001f9000007944 */ /* 0x000fea0003c00000 */
[----:B------:R-:W-:Y:S01]  /*1e980*/  MOV R2, R10 ;  /* 0x0000000a00027202 */ /* 0x000fe20000000f00 */
[----:B------:R-:W-:Y:S05]  /*1e990*/  BRA `(.L_x_1563) ;  /* 0xfffe9ac000007947 */ /* 0x000fea000383ffff */
.L_x_1424:
[----:B------:R-:W-:Y:S01]  /*1e9a0*/  IMAD.MOV.U32 R11, RZ, RZ, R5 ;  /* 0x000000ffff0b7224 */ /* 0x000fe200078e0005 */
[----:B------:R-:W-:Y:S01]  /*1e9b0*/  MOV R10, 0x2 ;  /* 0x00000002000a7802 */ /* 0x000fe20000000f00 */
[----:B-1----:R-:W-:Y:S01]  /*1e9c0*/  IMAD.MOV.U32 R3, RZ, RZ, 0x181f ;  /* 0x0000181fff037424 */ /* 0x002fe200078e00ff */
[----:B--2---:R-:W-:Y:S02]  /*1e9d0*/  MOV R2, 0x1e9f0 ;  /* 0x0001e9f000027802 */ /* 0x004fe40000000f00 */
[----:B---3-5:R-:W-:Y:S05]  /*1e9e0*/  CALL.REL.NOINC `($__internal_23_$__cuda_sm70_shflsync_idx_p) ;  /* 0x00001f2000007944 */ /* 0x028fea0003c00000 */
[----:B------:R-:W-:Y:S01]  /*1e9f0*/  MOV R7, R10 ;  /* 0x0000000a00077202 */ /* 0x000fe20000000f00 */
[----:B------:R-:W-:Y:S05]  /*1ea00*/  BRA `(.L_x_1564) ;  /* 0xfffe9b2000007947 */ /* 0x000fea000383ffff */
.L_x_1425:
[----:B------:R-:W-:Y:S01]  /*1ea10*/  IMAD.MOV.U32 R11, RZ, RZ, R6 ;  /* 0x000000ffff0b7224 */ /* 0x000fe200078e0006 */
[----:B------:R-:W-:Y:S01]  /*1ea20*/  MOV R10, 0x2 ;  /* 0x00000002000a7802 */ /* 0x000fe20000000f00 */
[----:B------:R-:W-:Y:S01]  /*1ea30*/  IMAD.MOV.U32 R3, RZ, RZ, 0x181f ;  /* 0x0000181fff037424 */ /* 0x000fe200078e00ff */
[----:B--2---:R-:W-:Y:S02]  /*1ea40*/  MOV R2, 0x1ea60 ;  /* 0x0001ea6000027802 */ /* 0x004fe40000000f00 */
[----:B-1-345:R-:W-:Y:S05]  /*1ea50*/  CALL.REL.NOINC `($__internal_23_$__cuda_sm70_shflsync_idx_p) ;  /* 0x00001eb000007944 */ /* 0x03afea0003c00000 */
[----:B------:R-:W-:Y:S01]  /*1ea60*/  MOV R2, R10 ;  /* 0x0000000a00027202 */ /* 0x000fe20000000f00 */
[----:B------:R-:W-:Y:S05]  /*1ea70*/  BRA `(.L_x_1565) ;  /* 0xfffe9ad000007947 */ /* 0x000fea000383ffff */
.L_x_1428:
[----:B------:R-:W-:Y:S01]  /*1ea80*/  IMAD.MOV.U32 R11, RZ, RZ, R5 ;  /* 0x000000ffff0b7224 */ /* 0x000fe200078e0005 */
[----:B------:R-:W-:Y:S01]  /*1ea90*/  MOV R10, 0x3 ;  /* 0x00000003000a7802 */ /* 0x000fe20000000f00 */
[----:B-1----:R-:W-:Y:S01]  /*1eaa0*/  IMAD.MOV.U32 R3, RZ, RZ, 0x181f ;  /* 0x0000181fff037424 */ /* 0x002fe200078e00ff */
[----:B------:R-:W-:-:S02]  /*1eab0*/  MOV R2, 0x1ead0 ;  /* 0x0001ead000027802 */ /* 0x000fc40000000f00 */
[----:B--2345:R-:W-:Y:S05]  /*1eac0*/  CALL.REL.NOINC `($__internal_23_$__cuda_sm70_shflsync_idx_p) ;  /* 0x00001e4000007944 */ /* 0x03cfea0003c00000 */
        /* <DEDUP_REMOVED lines=8> */
.L_x_1431:
[----:B------:R-:W-:Y:S01]  /*1eb50*/  IMAD.MOV.U32 R11, RZ, RZ, R5 ;  /* 0x000000ffff0b7224 */ /* 0x000fe200078e0005 */
[----:B------:R-:W-:Y:S01]  /*1eb60*/  MOV R10, 0x4 ;  /* 0x00000004000a7802 */ /* 0x000fe20000000f00 */
[----:B-1----:R-:W-:Y:S01]  /*1eb70*/  IMAD.MOV.U32 R3, RZ, RZ, 0x181f ;  /* 0x0000181fff037424 */ /* 0x002fe200078e00ff */
[----:B------:R-:W-:Y:S02]  /*1eb80*/  MOV R2, 0x1eba0 ;  /* 0x0001eba000027802 */ /* 0x000fe40000000f00 */
[----:B--2345:R-:W-:Y:S05]  /*1eb90*/  CALL.REL.NOINC `($__internal_23_$__cuda_sm70_shflsync_idx_p) ;  /* 0x00001d7000007944 */ /* 0x03cfea0003c00000 */
[----:B------:R-:W-:Y:S01]  /*1eba0*/  MOV R7, R10 ;  /* 0x0000000a00077202 */ /* 0x000fe20000000f00 */
[----:B------:R-:W-:Y:S05]  /*1ebb0*/  BRA `(.L_x_1567) ;  /* 0xfffe9b4000007947 */ /* 0x000fea000383ffff */
.L_x_1432:
[----:B------:R-:W-:Y:S01]  /*1ebc0*/  IMAD.MOV.U32 R11, RZ, RZ, R6 ;  /* 0x000000ffff0b7224 */ /* 0x000fe200078e0006 */
[----:B------:R-:W-:Y:S01]  /*1ebd0*/  MOV R10, 0x4 ;  /* 0x00000004000a7802 */ /* 0x000fe20000000f00 */
[----:B-1----:R-:W-:Y:S01]  /*1ebe0*/  IMAD.MOV.U32 R3, RZ, RZ, 0x181f ;  /* 0x0000181fff037424 */ /* 0x002fe200078e00ff */
[----:B------:R-:W-:Y:S02]  /*1ebf0*/  MOV R2, 0x1ec10 ;  /* 0x0001ec1000027802 */ /* 0x000fe40000000f00 */
[----:B--2345:R-:W-:Y:S05]  /*1ec00*/  CALL.REL.NOINC `($__internal_23_$__cuda_sm70_shflsync_idx_p) ;  /* 0x00001d0000007944 */ /* 0x03cfea0003c00000 */
[----:B------:R-:W-:Y:S01]  /*1ec10*/  MOV R2, R10 ;  /* 0x0000000a00027202 */ /* 0x000fe20000000f00 */
[----:B------:R-:W-:Y:S05]  /*1ec20*/  BRA `(.L_x_1568) ;  /* 0xfffe9af000007947 */ /* 0x000fea000383ffff */
.L_x_1435:
[----:B------:R-:W-:Y:S01]  /*1ec30*/  IMAD.MOV.U32 R11, RZ, RZ, R5 ;  /* 0x000000ffff0b7224 */ /* 0x000fe200078e0005 */
[----:B------:R-:W-:Y:S01]  /*1ec40*/  MOV R10, 0x5 ;  /* 0x00000005000a7802 */ /* 0x000fe20000000f00 */
[----:B--2---:R-:W-:Y:S01]  /*1ec50*/  IMAD.MOV.U32 R3, RZ, RZ, 0x181f ;  /* 0x0000181fff037424 */ /* 0x004fe200078e00ff */
[----:B------:R-:W-:-:S02]  /*1ec60*/  MOV R2, 0x1ec80 ;  /* 0x0001ec8000027802 */ /* 0x000fc40000000f00 */
[----:B-1-345:R-:W-:Y:S05]  /*1ec70*/  CALL.REL.NOINC `($__internal_23_$__cuda_sm70_shflsync_idx_p) ;  /* 0x00001c9000007944 */ /* 0x03afea0003c00000 */
        /* <DEDUP_REMOVED lines=8> */
.L_x_1438:
[----:B------:R-:W-:Y:S01]  /*1ed00*/  IMAD.MOV.U32 R11, RZ, RZ, R5 ;  /* 0x000000ffff0b7224 */ /* 0x000fe200078e0005 */
[----:B------:R-:W-:Y:S01]  /*1ed10*/  MOV R10, 0x6 ;  /* 0x00000006000a7802 */ /* 0x000fe20000000f00 */
[----:B-1----:R-:W-:Y:S01]  /*1ed20*/  IMAD.MOV.U32 R3, RZ, RZ, 0x181f ;  /* 0x0000181fff037424 */ /* 0x002fe200078e00ff */
[----:B--2---:R-:W-:Y:S02]  /*1ed30*/  MOV R2, 0x1ed50 ;  /* 0x0001ed5000027802 */ /* 0x004fe40000000f00 */
[----:B---345:R-:W-:Y:S05]  /*1ed40*/  CALL.REL.NOINC `($__internal_23_$__cuda_sm70_shflsync_idx_p) ;  /* 0x00001bc000007944 */ /* 0x038fea0003c00000 */
[----:B------:R-:W-:Y:S01]  /*1ed50*/  MOV R7, R10 ;  /* 0x0000000a00077202 */ /* 0x000fe20000000f00 */
[----:B------:R-:W-:Y:S05]  /*1ed60*/  BRA `(.L_x_1570) ;  /* 0xfffe9b6000007947 */ /* 0x000fea000383ffff */
.L_x_1439:
[----:B------:R-:W-:Y:S01]  /*1ed70*/  IMAD.MOV.U32 R11, RZ, RZ, R6 ;  /* 0x000000ffff0b7224 */ /* 0x000fe200078e0006 */
[----:B------:R-:W-:Y:S01]  /*1ed80*/  MOV R10, 0x6 ;  /* 0x00000006000a7802 */ /* 0x000fe20000000f00 */
[----:B------:R-:W-:Y:S01]  /*1ed90*/  IMAD.MOV.U32 R3, RZ, RZ, 0x181f ;  /* 0x0000181fff037424 */ /* 0x000fe200078e00ff */
[----:B--2---:R-:W-:Y:S02]  /*1eda0*/  MOV R2, 0x1edc0 ;  /* 0x0001edc000027802 */ /* 0x004fe40000000f00 */
[----:B-1-345:R-:W-:Y:S05]  /*1edb0*/  CALL.REL.NOINC `($__internal_23_$__cuda_sm70_shflsync_idx_p) ;  /* 0x00001b5000007944 */ /* 0x03afea0003c00000 */
[----:B------:R-:W-:Y:S01]  /*1edc0*/  MOV R2, R10 ;  /* 0x0000000a00027202 */ /* 0x000fe20000000f00 */
[----:B------:R-:W-:Y:S05]  /*1edd0*/  BRA `(.L_x_1571) ;  /* 0xfffe9b1000007947 */ /* 0x000fea000383ffff */
.L_x_1442:
        /* <DEDUP_REMOVED lines=13> */
.L_x_1487:
[----:B---3--:R1:W5:Y:S01]  /*1eeb0*/  LDL R0, [R1+0x10] ;  /* 0x0000100001007983 */ /* 0x0083620000100800 */
[----:B------:R-:W-:Y:S02]  /*1eec0*/  MOV R7, 0x2 ;  /* 0x0000000200077802 */ /* 0x000fe40000000f00 */
[----:B------:R-:W-:Y:S02]  /*1eed0*/  MOV R3, 0x1eef0 ;  /* 0x0001eef000037802 */ /* 0x000fe40000000f00 */
[----:B-1---5:R-:W-:Y:S05]  /*1eee0*/  CALL.REL.NOINC `($__internal_22_$__cuda_sm70_shflsync_bfly_p) ;  /* 0x000019d000007944 */ /* 0x022fea0003c00000 */
[----:B--2---:R-:W-:Y:S01]  /*1eef0*/  MOV R2, R0 ;  /* 0x0000000000027202 */ /* 0x004fe20000000f00 */
[----:B-1----:R-:W-:Y:S05]  /*1ef00*/  BRA `(.L_x_1573) ;  /* 0xffffad5000007947 */ /* 0x002fea000383ffff */
.L_x_1488:
[----:B------:R-:W-:Y:S01]  /*1ef10*/  IMAD.MOV.U32 R0, RZ, RZ, R2 ;  /* 0x000000ffff007224 */ /* 0x000fe200078e0002 */
[----:B------:R-:W-:Y:S02]  /*1ef20*/  MOV R7, 0x1 ;  /* 0x0000000100077802 */ /* 0x000fe40000000f00 */
[----:B------:R-:W-:Y:S02]  /*1ef30*/  MOV R3, 0x1ef50 ;  /* 0x0001ef5000037802 */ /* 0x000fe40000000f00 */
[----:B------:R-:W-:Y:S05]  /*1ef40*/  CALL.REL.NOINC `($__internal_22_$__cuda_sm70_shflsync_bfly_p) ;  /* 0x0000197000007944 */ /* 0x000fea0003c00000 */
[----:B--2---:R-:W-:Y:S02]  /*1ef50*/  FADD.FTZ R2, R2, R0 ;  /* 0x0000000002027221 */ /* 0x004fe40000010000 */
[----:B------:R2:W5:Y:S01]  /*1ef60*/  LDL R0, [R1+0x14] ;  /* 0x0000140001007983 */ /* 0x0005620000100800 */
[----:B-1----:R-:W-:-:S02]  /*1ef70*/  MOV R7, 0x2 ;  /* 0x0000000200077802 */ /* 0x002fc40000000f00 */
[----:B------:R-:W-:Y:S02]  /*1ef80*/  MOV R3, 0x1efa0 ;  /* 0x0001efa000037802 */ /* 0x000fe40000000f00 */
[----:B--2--5:R-:W-:Y:S05]  /*1ef90*/  CALL.REL.NOINC `($__internal_22_$__cuda_sm70_shflsync_bfly_p) ;  /* 0x0000192000007944 */ /* 0x024fea0003c00000 */
[----:B------:R-:W3:Y:S01]  /*1efa0*/  LDL.LU R3, [R1+0x14] ;  /* 0x0000140001037983 */ /* 0x000ee20000300800 */
[----:B-1----:R-:W-:Y:S01]  /*1efb0*/  MOV R7, 0x1 ;  /* 0x0000000100077802 */ /* 0x002fe20000000f00 */
[----:B--23--:R-:W-:Y:S01]  /*1efc0*/  FADD.FTZ R5, R3, R0 ;  /* 0x0000000003057221 */ /* 0x00cfe20000010000 */
[----:B------:R-:W-:-:S04]  /*1efd0*/  MOV R3, 0x1f000 ;  /* 0x0001f00000037802 */ /* 0x000fc80000000f00 */
[----:B------:R-:W-:Y:S02]  /*1efe0*/  MOV R0, R5 ;  /* 0x0000000500007202 */ /* 0x000fe40000000f00 */
[----:B------:R-:W-:Y:S05]  /*1eff0*/  CALL.REL.NOINC `($__internal_22_$__cuda_sm70_shflsync_bfly_p) ;  /* 0x000018c000007944 */ /* 0x000fea0003c00000 */
[----:B--2---:R-:W-:Y:S02]  /*1f000*/  FADD.FTZ R4, R5, R0 ;  /* 0x0000000005047221 */ /* 0x004fe40000010000 */
[----:B------:R2:W5:Y:S01]  /*1f010*/  LDL R0, [R1+0x18] ;  /* 0x0000180001007983 */ /* 0x0005620000100800 */
[----:B-1----:R-:W-:Y:S02]  /*1f020*/  MOV R7, 0x2 ;  /* 0x0000000200077802 */ /* 0x002fe40000000f00 */
        /* <DEDUP_REMOVED lines=19> */
[----:B--2---:R-:W-:Y:S01]  /*1f160*/  MOV R8, R0 ;  /* 0x0000000000087202 */ /* 0x004fe20000000f00 */
[----:B-1----:R-:W-:Y:S05]  /*1f170*/  BRA `(.L_x_1574) ;  /* 0xffffac1000007947 */ /* 0x002fea000383ffff */
.L_x_1495:
[----:B--234-:R-:W-:Y:S01]  /*1f180*/  IMAD.MOV.U32 R11, RZ, RZ, R6 ;  /* 0x000000ffff0b7224 */ /* 0x01cfe200078e0006 */
[----:B------:R-:W-:Y:S01]  /*1f190*/  MOV R10, RZ ;  /* 0x000000ff000a7202 */ /* 0x000fe20000000f00 */
[----:B------:R-:W-:Y:S01]  /*1f1a0*/  IMAD.MOV.U32 R3, RZ, RZ, 0x181f ;  /* 0x0000181fff037424 */ /* 0x000fe200078e00ff */
[----:B------:R-:W-:Y:S02]  /*1f1b0*/  MOV R2, 0x1f1d0 ;  /* 0x0001f1d000027802 */ /* 0x000fe40000000f00 */
[----:B-1----:R-:W-:Y:S05]  /*1f1c0*/  CALL.REL.NOINC `($__internal_23_$__cuda_sm70_shflsync_idx_p) ;  /* 0x0000174000007944 */ /* 0x002fea0003c00000 */
[----:B------:R-:W-:Y:S01]  /*1f1d0*/  MOV R8, R10 ;  /* 0x0000000a00087202 */ /* 0x000fe20000000f00 */
[----:B------:R-:W-:Y:S05]  /*1f1e0*/  BRA `(.L_x_1575) ;  /* 0xffffc44000007947 */ /* 0x000fea000383ffff */
.L_x_1496:
[----:B------:R-:W-:Y:S01]  /*1f1f0*/  IMAD.MOV.U32 R11, RZ, RZ, R7 ;  /* 0x000000ffff0b7224 */ /* 0x000fe200078e0007 */
[----:B------:R-:W-:Y:S01]  /*1f200*/  MOV R10, RZ ;  /* 0x000000ff000a7202 */ /* 0x000fe20000000f00 */
[----:B------:R-:W-:Y:S01]  /*1f210*/  IMAD.MOV.U32 R3, RZ, RZ, 0x181f ;  /* 0x0000181fff037424 */ /* 0x000fe200078e00ff */
[----:B------:R-:W-:Y:S02]  /*1f220*/  MOV R2, 0x1f240 ;  /* 0x0001f24000027802 */ /* 0x000fe40000000f00 */
[----:B-123--:R-:W-:Y:S05]  /*1f230*/  CALL.REL.NOINC `($__internal_23_$__cuda_sm70_shflsync_idx_p) ;  /* 0x000016d000007944 */ /* 0x00efea0003c00000 */
[----:B------:R-:W-:Y:S01]  /*1f240*/  MOV R2, R10 ;  /* 0x0000000a00027202 */ /* 0x000fe20000000f00 */
[----:B------:R-:W-:Y:S05]  /*1f250*/  BRA `(.L_x_1576) ;  /* 0xffffc3f000007947 */ /* 0x000fea000383ffff */
.L_x_1497:
[----:B------:R-:W-:Y:S01]  /*1f260*/  IMAD.MOV.U32 R11, RZ, RZ, R6 ;  /* 0x000000ffff0b7224 */ /* 0x000fe200078e0006 */
[----:B------:R-:W-:Y:S01]  /*1f270*/  MOV R10, 0x1 ;  /* 0x00000001000a7802 */ /* 0x000fe20000000f00 */
[----:B--2---:R-:W-:Y:S01]  /*1f280*/  IMAD.MOV.U32 R3, RZ, RZ, 0x181f ;  /* 0x0000181fff037424 */ /* 0x004fe200078e00ff */
[----:B------:R-:W-:-:S02]  /*1f290*/  MOV R2, 0x1f2b0 ;  /* 0x0001f2b000027802 */ /* 0x000fc40000000f00 */
[----:B-1--4-:R-:W-:Y:S05]  /*1f2a0*/  CALL.REL.NOINC `($__internal_23_$__cuda_sm70_shflsync_idx_p) ;  /* 0x0000166000007944 */ /* 0x012fea0003c00000 */
        /* <DEDUP_REMOVED lines=8> */
.L_x_1498:
[----:B------:R-:W-:Y:S01]  /*1f330*/  IMAD.MOV.U32 R11, RZ, RZ, R6 ;  /* 0x000000ffff0b7224 */ /* 0x000fe200078e0006 */
[----:B------:R-:W-:Y:S01]  /*1f340*/  MOV R10, 0x2 ;  /* 0x00000002000a7802 */ /* 0x000fe20000000f00 */
[----:B--2---:R-:W-:Y:S01]  /*1f350*/  IMAD.MOV.U32 R3, RZ, RZ, 0x181f ;  /* 0x0000181fff037424 */ /* 0x004fe200078e00ff */
[----:B------:R-:W-:Y:S02]  /*1f360*/  MOV R2, 0x1f380 ;  /* 0x0001f38000027802 */ /* 0x000fe40000000f00 */
[----:B-1-34-:R-:W-:Y:S05]  /*1f370*/  CALL.REL.NOINC `($__internal_23_$__cuda_sm70_shflsync_idx_p) ;  /* 0x0000159000007944 */ /* 0x01afea0003c00000 */
[----:B------:R-:W-:Y:S01]  /*1f380*/  MOV R8, R10 ;  /* 0x0000000a00087202 */ /* 0x000fe20000000f00 */
[----:B------:R-:W-:Y:S05]  /*1f390*/  BRA `(.L_x_1578) ;  /* 0xffffc3a000007947 */ /* 0x000fea000383ffff */
.L_x_1499:
[----:B------:R-:W-:Y:S01]  /*1f3a0*/  IMAD.MOV.U32 R11, RZ, RZ, R7 ;  /* 0x000000ffff0b7224 */ /* 0x000fe200078e0007 */
[----:B------:R-:W-:Y:S01]  /*1f3b0*/  MOV R10, 0x2 ;  /* 0x00000002000a7802 */ /* 0x000fe20000000f00 */
[----:B--2---:R-:W-:Y:S01]  /*1f3c0*/  IMAD.MOV.U32 R3, RZ, RZ, 0x181f ;  /* 0x0000181fff037424 */ /* 0x004fe200078e00ff */
[----:B------:R-:W-:Y:S02]  /*1f3d0*/  MOV R2, 0x1f3f0 ;  /* 0x0001f3f000027802 */ /* 0x000fe40000000f00 */
[----:B-1-34-:R-:W-:Y:S05]  /*1f3e0*/  CALL.REL.NOINC `($__internal_23_$__cuda_sm70_shflsync_idx_p) ;  /* 0x0000152000007944 */ /* 0x01afea0003c00000 */
[----:B------:R-:W-:Y:S01]  /*1f3f0*/  MOV R2, R10 ;  /* 0x0000000a00027202 */ /* 0x000fe20000000f00 */
[----:B------:R-:W-:Y:S05]  /*1f400*/  BRA `(.L_x_1579) ;  /* 0xffffc35000007947 */ /* 0x000fea000383ffff */
.L_x_1500:
[----:B------:R-:W-:Y:S01]  /*1f410*/  IMAD.MOV.U32 R11, RZ, RZ, R6 ;  /* 0x000000ffff0b7224 */ /* 0x000fe200078e0006 */
[----:B------:R-:W-:Y:S01]  /*1f420*/  MOV R10, 0x3 ;  /* 0x00000003000a7802 */ /* 0x000fe20000000f00 */
[----:B---3--:R-:W-:Y:S01]  /*1f430*/  IMAD.MOV.U32 R3, RZ, RZ, 0x181f ;  /* 0x0000181fff037424 */ /* 0x008fe200078e00ff */
[----:B------:R-:W-:-:S02]  /*1f440*/  MOV R2, 0x1f460 ;  /* 0x0001f46000027802 */ /* 0x000fc40000000f00 */
[----:B-12---:R-:W-:Y:S05]  /*1f450*/  CALL.REL.NOINC `($__internal_23_$__cuda_sm70_shflsync_idx_p) ;  /* 0x000014b000007944 */ /* 0x006fea0003c00000 */
        /* <DEDUP_REMOVED lines=8> */
.L_x_1501:
[----:B------:R-:W-:Y:S01]  /*1f4e0*/  IMAD.MOV.U32 R11, RZ, RZ, R6 ;  /* 0x000000ffff0b7224 */ /* 0x000fe200078e0006 */
[----:B------:R-:W-:Y:S01]  /*1f4f0*/  MOV R10, 0x4 ;  /* 0x00000004000a7802 */ /* 0x000fe20000000f00 */
[----:B-1----:R-:W-:Y:S01]  /*1f500*/  IMAD.MOV.U32 R3, RZ, RZ, 0x181f ;  /* 0x0000181fff037424 */ /* 0x002fe200078e00ff */
[----:B------:R-:W-:Y:S02]  /*1f510*/  MOV R2, 0x1f530 ;  /* 0x0001f53000027802 */ /* 0x000fe40000000f00 */
[----:B----4-:R-:W-:Y:S05]  /*1f520*/  CALL.REL.NOINC `($__internal_23_$__cuda_sm70_shflsync_idx_p) ;  /* 0x000013e000007944 */ /* 0x010fea0003c00000 */
[----:B------:R-:W-:Y:S01]  /*1f530*/  MOV R8, R10 ;  /* 0x0000000a00087202 */ /* 0x000fe20000000f00 */
[----:B------:R-:W-:Y:S05]  /*1f540*/  BRA `(.L_x_1581) ;  /* 0xffffc30000007947 */ /* 0x000fea000383ffff */
.L_x_1502:
[----:B------:R-:W-:Y:S01]  /*1f550*/  IMAD.MOV.U32 R11, RZ, RZ, R7 ;  /* 0x000000ffff0b7224 */ /* 0x000fe200078e0007 */
[----:B------:R-:W-:Y:S01]  /*1f560*/  MOV R10, 0x4 ;  /* 0x00000004000a7802 */ /* 0x000fe20000000f00 */
[----:B-1----:R-:W-:Y:S01]  /*1f570*/  IMAD.MOV.U32 R3, RZ, RZ, 0x181f ;  /* 0x0000181fff037424 */ /* 0x002fe200078e00ff */
[----:B------:R-:W-:Y:S02]  /*1f580*/  MOV R2, 0x1f5a0 ;  /* 0x0001f5a000027802 */ /* 0x000fe40000000f00 */
[----:B--234-:R-:W-:Y:S05]  /*1f590*/  CALL.REL.NOINC `($__internal_23_$__cuda_sm70_shflsync_idx_p) ;  /* 0x0000137000007944 */ /* 0x01cfea0003c00000 */
[----:B------:R-:W-:Y:S01]  /*1f5a0*/  MOV R2, R10 ;  /* 0x0000000a00027202 */ /* 0x000fe20000000f00 */
[----:B------:R-:W-:Y:S05]  /*1f5b0*/  BRA `(.L_x_1582) ;  /* 0xffffc2b000007947 */ /* 0x000fea000383ffff */
.L_x_1503:
        /* <DEDUP_REMOVED lines=13> */
.L_x_1504:
[----:B------:R-:W-:Y:S01]  /*1f690*/  IMAD.MOV.U32 R11, RZ, RZ, R6 ;  /* 0x000000ffff0b7224 */ /* 0x000fe200078e0006 */
[----:B------:R-:W-:Y:S01]  /*1f6a0*/  MOV R10, 0x6 ;  /* 0x00000006000a7802 */ /* 0x000fe20000000f00 */
[----:B-1----:R-:W-:Y:S01]  /*1f6b0*/  IMAD.MOV.U32 R3, RZ, RZ, 0x181f ;  /* 0x0000181fff037424 */ /* 0x002fe200078e00ff */
[----:B------:R-:W-:Y:S02]  /*1f6c0*/  MOV R2, 0x1f6e0 ;  /* 0x0001f6e000027802 */ /* 0x000fe40000000f00 */
[----:B---34-:R-:W-:Y:S05]  /*1f6d0*/  CALL.REL.NOINC `($__internal_23_$__cuda_sm70_shflsync_idx_p) ;  /* 0x0000123000007944 */ /* 0x018fea0003c00000 */
[----:B------:R-:W-:Y:S01]  /*1f6e0*/  MOV R8, R10 ;  /* 0x0000000a00087202 */ /* 0x000fe20000000f00 */
[----:B------:R-:W-:Y:S05]  /*1f6f0*/  BRA `(.L_x_1584) ;  /* 0xffffc26000007947 */ /* 0x000fea000383ffff */
.L_x_1505:
[----:B------:R-:W-:Y:S01]  /*1f700*/  IMAD.MOV.U32 R11, RZ, RZ, R7 ;  /* 0x000000ffff0b7224 */ /* 0x000fe200078e0007 */
[----:B------:R-:W-:Y:S01]  /*1f710*/  MOV R10, 0x6 ;  /* 0x00000006000a7802 */ /* 0x000fe20000000f00 */
[----:B-1----:R-:W-:Y:S01]  /*1f720*/  IMAD.MOV.U32 R3, RZ, RZ, 0x181f ;  /* 0x0000181fff037424 */ /* 0x002fe200078e00ff */
[----:B------:R-:W-:Y:S02]  /*1f730*/  MOV R2, 0x1f750 ;  /* 0x0001f75000027802 */ /* 0x000fe40000000f00 */
[----:B--234-:R-:W-:Y:S05]  /*1f740*/  CALL.REL.NOINC `($__internal_23_$__cuda_sm70_shflsync_idx_p) ;  /* 0x000011c000007944 */ /* 0x01cfea0003c00000 */
[----:B------:R-:W-:Y:S01]  /*1f750*/  MOV R2, R10 ;  /* 0x0000000a00027202 */ /* 0x000fe20000000f00 */
[----:B------:R-:W-:Y:S05]  /*1f760*/  BRA `(.L_x_1585) ;  /* 0xffffc21000007947 */ /* 0x000fea000383ffff */
.L_x_1506:
[----:B------:R-:W-:Y:S01]  /*1f770*/  IMAD.MOV.U32 R11, RZ, RZ, R6 ;  /* 0x000000ffff0b7224 */ /* 0x000fe200078e0006 */
[----:B------:R-:W-:Y:S01]  /*1f780*/  MOV R10, 0x7 ;  /* 0x00000007000a7802 */ /* 0x000fe20000000f00 */
[----:B--2---:R-:W-:Y:S01]  /*1f790*/  IMAD.MOV.U32 R3, RZ, RZ, 0x181f ;  /* 0x0000181fff037424 */ /* 0x004fe200078e00ff */
[----:B------:R-:W-:-:S02]  /*1f7a0*/  MOV R2, 0x1f7c0 ;  /* 0x0001f7c000027802 */ /* 0x000fc40000000f00 */
[----:B-1-34-:R-:W-:Y:S05]  /*1f7b0*/  CALL.REL.NOINC `($__internal_23_$__cuda_sm70_shflsync_idx_p) ;  /* 0x0000115000007944 */ /* 0x01afea0003c00000 */
        /* <DEDUP_REMOVED lines=8> */
.L_x_1508:
[----:B------:R-:W-:Y:S01]  /*1f840*/  IMAD.MOV.U32 R11, RZ, RZ, R13 ;  /* 0x000000ffff0b7224 */ /* 0x000fe200078e000d */
[----:B------:R-:W-:Y:S01]  /*1f850*/  MOV R10, RZ ;  /* 0x000000ff000a7202 */ /* 0x000fe20000000f00 */
[----:B------:R-:W-:Y:S01]  /*1f860*/  IMAD.MOV.U32 R3, RZ, RZ, 0x1c1f ;  /* 0x00001c1fff037424 */ /* 0x000fe200078e00ff */
[----:B------:R-:W-:Y:S02]  /*1f870*/  MOV R2, 0x1f890 ;  /* 0x0001f89000027802 */ /* 0x000fe40000000f00 */
[----:B------:R-:W-:Y:S05]  /*1f880*/  CALL.REL.NOINC `($__internal_23_$__cuda_sm70_shflsync_idx_p) ;  /* 0x0000108000007944 */ /* 0x000fea0003c00000 */
[----:B------:R-:W-:Y:S01]  /*1f890*/  MOV R12, R10 ;  /* 0x0000000a000c7202 */ /* 0x000fe20000000f00 */
[----:B------:R-:W-:Y:S05]  /*1f8a0*/  BRA `(.L_x_1587) ;  /* 0xffffc3e000007947 */ /* 0x000fea000383ffff */
.L_x_1509:
[----:B------:R-:W-:Y:S01]  /*1f8b0*/  IMAD.MOV.U32 R11, RZ, RZ, R19 ;  /* 0x000000ffff0b7224 */ /* 0x000fe200078e0013 */
[----:B------:R-:W-:Y:S01]  /*1f8c0*/  MOV R10, RZ ;  /* 0x000000ff000a7202 */ /* 0x000fe20000000f00 */
[----:B------:R-:W-:Y:S01]  /*1f8d0*/  IMAD.MOV.U32 R3, RZ, RZ, 0x1c1f ;  /* 0x00001c1fff037424 */ /* 0x000fe200078e00ff */
[----:B------:R-:W-:Y:S02]  /*1f8e0*/  MOV R2, 0x1f900 ;  /* 0x0001f90000027802 */ /* 0x000fe40000000f00 */
[----:B-12---:R-:W-:Y:S05]  /*1f8f0*/  CALL.REL.NOINC `($__internal_23_$__cuda_sm70_shflsync_idx_p) ;  /* 0x0000101000007944 */ /* 0x006fea0003c00000 */
[----:B------:R-:W-:Y:S01]  /*1f900*/  MOV R2, R10 ;  /* 0x0000000a00027202 */ /* 0x000fe20000000f00 */
[----:B------:R-:W-:Y:S05]  /*1f910*/  BRA `(.L_x_1588) ;  /* 0xffffc39000007947 */ /* 0x000fea000383ffff */
.L_x_1512:
[----:B----4-:R-:W-:Y:S01]  /*1f920*/  IMAD.MOV.U32 R11, RZ, RZ, R13 ;  /* 0x000000ffff0b7224 */ /* 0x010fe200078e000d */
[----:B------:R-:W-:Y:S01]  /*1f930*/  MOV R10, 0x1 ;  /* 0x00000001000a7802 */ /* 0x000fe20000000f00 */
[----:B------:R-:W-:Y:S01]  /*1f940*/  IMAD.MOV.U32 R3, RZ, RZ, 0x1c1f ;  /* 0x00001c1fff037424 */ /* 0x000fe200078e00ff */
[----:B------:R-:W-:-:S02]  /*1f950*/  MOV R2, 0x1f970 ;  /* 0x0001f97000027802 */ /* 0x000fc40000000f00 */
[----:B-123--:R-:W-:Y:S05]  /*1f960*/  CALL.REL.NOINC `($__internal_23_$__cuda_sm70_shflsync_idx_p) ;  /* 0x00000fa000007944 */ /* 0x00efea0003c00000 */
        /* <DEDUP_REMOVED lines=8> */
.L_x_1515:
[----:B----4-:R-:W-:Y:S01]  /*1f9f0*/  IMAD.MOV.U32 R11, RZ, RZ, R13 ;  /* 0x000000ffff0b7224 */ /* 0x010fe200078e000d */
[----:B------:R-:W-:Y:S01]  /*1fa00*/  MOV R10, 0x2 ;  /* 0x00000002000a7802 */ /* 0x000fe20000000f00 */
[----:B------:R-:W-:Y:S01]  /*1fa10*/  IMAD.MOV.U32 R3, RZ, RZ, 0x1c1f ;  /* 0x00001c1fff037424 */ /* 0x000fe200078e00ff */
[----:B------:R-:W-:Y:S02]  /*1fa20*/  MOV R2, 0x1fa40 ;  /* 0x0001fa4000027802 */ /* 0x000fe40000000f00 */
[----:B-123--:R-:W-:Y:S05]  /*1fa30*/  CALL.REL.NOINC `($__internal_23_$__cuda_sm70_shflsync_idx_p) ;  /* 0x00000ed000007944 */ /* 0x00efea0003c00000 */
[----:B------:R-:W-:Y:S01]  /*1fa40*/  MOV R12, R10 ;  /* 0x0000000a000c7202 */ /* 0x000fe20000000f00 */
[----:B------:R-:W-:Y:S05]  /*1fa50*/  BRA `(.L_x_1590) ;  /* 0xffffc81000007947 */ /* 0x000fea000383ffff */
.L_x_1516:
[----:B----4-:R-:W-:Y:S01]  /*1fa60*/  IMAD.MOV.U32 R11, RZ, RZ, R19 ;  /* 0x000000ffff0b7224 */ /* 0x010fe200078e0013 */
[----:B------:R-:W-:Y:S01]  /*1fa70*/  MOV R10, 0x2 ;  /* 0x00000002000a7802 */ /* 0x000fe20000000f00 */
[----:B------:R-:W-:Y:S01]  /*1fa80*/  IMAD.MOV.U32 R3, RZ, RZ, 0x1c1f ;  /* 0x00001c1fff037424 */ /* 0x000fe200078e00ff */
[----:B------:R-:W-:Y:S02]  /*1fa90*/  MOV R2, 0x1fab0 ;  /* 0x0001fab000027802 */ /* 0x000fe40000000f00 */
[----:B-123--:R-:W-:Y:S05]  /*1faa0*/  CALL.REL.NOINC `($__internal_23_$__cuda_sm70_shflsync_idx_p) ;  /* 0x00000e6000007944 */ /* 0x00efea0003c00000 */
[----:B------:R-:W-:Y:S01]  /*1fab0*/  MOV R2, R10 ;  /* 0x0000000a00027202 */ /* 0x000fe20000000f00 */
[----:B------:R-:W-:Y:S05]  /*1fac0*/  BRA `(.L_x_1591) ;  /* 0xffffc7c000007947 */ /* 0x000fea000383ffff */
.L_x_1519:
[----:B--2---:R-:W-:Y:S01]  /*1fad0*/  IMAD.MOV.U32 R11, RZ, RZ, R13 ;  /* 0x000000ffff0b7224 */ /* 0x004fe200078e000d */
[----:B------:R-:W-:Y:S01]  /*1fae0*/  MOV R10, 0x3 ;  /* 0x00000003000a7802 */ /* 0x000fe20000000f00 */
[----:B------:R-:W-:Y:S01]  /*1faf0*/  IMAD.MOV.U32 R3, RZ, RZ, 0x1c1f ;  /* 0x00001c1fff037424 */ /* 0x000fe200078e00ff */
[----:B-1----:R-:W-:-:S02]  /*1fb00*/  MOV R2, 0x1fb20 ;  /* 0x0001fb2000027802 */ /* 0x002fc40000000f00 */
[----:B---34-:R-:W-:Y:S05]  /*1fb10*/  CALL.REL.NOINC `($__internal_23_$__cuda_sm70_shflsync_idx_p) ;  /* 0x00000df000007944 */ /* 0x018fea0003c00000 */
        /* <DEDUP_REMOVED lines=8> */
.L_x_1523:
[----:B------:R-:W-:Y:S01]  /*1fba0*/  IMAD.MOV.U32 R11, RZ, RZ, R6 ;  /* 0x000000ffff0b7224 */ /* 0x000fe200078e0006 */
[----:B------:R-:W-:Y:S01]  /*1fbb0*/  MOV R10, RZ ;  /* 0x000000ff000a7202 */ /* 0x000fe20000000f00 */
[----:B------:R-:W-:Y:S01]  /*1fbc0*/  IMAD.MOV.U32 R3, RZ, RZ, 0x181f ;  /* 0x0000181fff037424 */ /* 0x000fe200078e00ff */
[----:B------:R-:W-:Y:S02]  /*1fbd0*/  MOV R2, 0x1fbf0 ;  /* 0x0001fbf000027802 */ /* 0x000fe40000000f00 */
[----:B------:R-:W-:Y:S05]  /*1fbe0*/  CALL.REL.NOINC `($__internal_23_$__cuda_sm70_shflsync_idx_p) ;  /* 0x00000d2000007944 */ /* 0x000fea0003c00000 */
[----:B------:R-:W-:Y:S01]  /*1fbf0*/  MOV R8, R10 ;  /* 0x0000000a00087202 */ /* 0x000fe20000000f00 */
[----:B------:R-:W-:Y:S05]  /*1fc00*/  BRA `(.L_x_1593) ;  /* 0xffffd2e000007947 */ /* 0x000fea000383ffff */
.L_x_1524:
[----:B------:R-:W-:Y:S01]  /*1fc10*/  IMAD.MOV.U32 R11, RZ, RZ, R7 ;  /* 0x000000ffff0b7224 */ /* 0x000fe200078e0007 */
[----:B------:R-:W-:Y:S01]  /*1fc20*/  MOV R10, RZ ;  /* 0x000000ff000a7202 */ /* 0x000fe20000000f00 */
[----:B------:R-:W-:Y:S01]  /*1fc30*/  IMAD.MOV.U32 R3, RZ, RZ, 0x181f ;  /* 0x0000181fff037424 */ /* 0x000fe200078e00ff */
[----:B------:R-:W-:Y:S02]  /*1fc40*/  MOV R2, 0x1fc60 ;  /* 0x0001fc6000027802 */ /* 0x000fe40000000f00 */
[----:B-12---:R-:W-:Y:S05]  /*1fc50*/  CALL.REL.NOINC `($__internal_23_$__cuda_sm70_shflsync_idx_p) ;  /* 0x00000cb000007944 */ /* 0x006fea0003c00000 */
[----:B------:R-:W-:Y:S01]  /*1fc60*/  MOV R2, R10 ;  /* 0x0000000a00027202 */ /* 0x000fe20000000f00 */
[----:B------:R-:W-:Y:S05]  /*1fc70*/  BRA `(.L_x_1594) ;  /* 0xffffd29000007947 */ /* 0x000fea000383ffff */
.L_x_1525:
[----:B------:R-:W-:Y:S01]  /*1fc80*/  IMAD.MOV.U32 R11, RZ, RZ, R6 ;  /* 0x000000ffff0b7224 */ /* 0x000fe200078e0006 */
[----:B------:R-:W-:Y:S01]  /*1fc90*/  MOV R10, 0x1 ;  /* 0x00000001000a7802 */ /* 0x000fe20000000f00 */
[----:B--2---:R-:W-:Y:S01]  /*1fca0*/  IMAD.MOV.U32 R3, RZ, RZ, 0x181f ;  /* 0x0000181fff037424 */ /* 0x004fe200078e00ff */
[----:B------:R-:W-:-:S02]  /*1fcb0*/  MOV R2, 0x1fcd0 ;  /* 0x0001fcd000027802 */ /* 0x000fc40000000f00 */
[----:B-1-3--:R-:W-:Y:S05]  /*1fcc0*/  CALL.REL.NOINC `($__internal_23_$__cuda_sm70_shflsync_idx_p) ;  /* 0x00000c4000007944 */ /* 0x00afea0003c00000 */
        /* <DEDUP_REMOVED lines=8> */
.L_x_1526:
[----:B------:R-:W-:Y:S01]  /*1fd50*/  IMAD.MOV.U32 R11, RZ, RZ, R6 ;  /* 0x000000ffff0b7224 */ /* 0x000fe200078e0006 */
[----:B------:R-:W-:Y:S01]  /*1fd60*/  MOV R10, 0x2 ;  /* 0x00000002000a7802 */ /* 0x000fe20000000f00 */
[----:B-1----:R-:W-:Y:S01]  /*1fd70*/  IMAD.MOV.U32 R3, RZ, RZ, 0x181f ;  /* 0x0000181fff037424 */ /* 0x002fe200078e00ff */
[----:B------:R-:W-:Y:S02]  /*1fd80*/  MOV R2, 0x1fda0 ;  /* 0x0001fda000027802 */ /* 0x000fe40000000f00 */
[----:B---34-:R-:W-:Y:S05]  /*1fd90*/  CALL.REL.NOINC `($__internal_23_$__cuda_sm70_shflsync_idx_p) ;  /* 0x00000b7000007944 */ /* 0x018fea0003c00000 */
[----:B------:R-:W-:Y:S01]  /*1fda0*/  MOV R8, R10 ;  /* 0x0000000a00087202 */ /* 0x000fe20000000f00 */
[----:B------:R-:W-:Y:S05]  /*1fdb0*/  BRA `(.L_x_1596) ;  /* 0xffffd24000007947 */ /* 0x000fea000383ffff */
.L_x_1527:
[----:B------:R-:W-:Y:S01]  /*1fdc0*/  IMAD.MOV.U32 R11, RZ, RZ, R7 ;  /* 0x000000ffff0b7224 */ /* 0x000fe200078e0007 */
[----:B------:R-:W-:Y:S01]  /*1fdd0*/  MOV R10, 0x2 ;  /* 0x00000002000a7802 */ /* 0x000fe20000000f00 */
[----:B-1----:R-:W-:Y:S01]  /*1fde0*/  IMAD.MOV.U32 R3, RZ, RZ, 0x181f ;  /* 0x0000181fff037424 */ /* 0x002fe200078e00ff */
[----:B------:R-:W-:Y:S02]  /*1fdf0*/  MOV R2, 0x1fe10 ;  /* 0x0001fe1000027802 */ /* 0x000fe40000000f00 */
[----:B--234-:R-:W-:Y:S05]  /*1fe00*/  CALL.REL.NOINC `($__internal_23_$__cuda_sm70_shflsync_idx_p) ;  /* 0x00000b0000007944 */ /* 0x01cfea0003c00000 */
[----:B------:R-:W-:Y:S01]  /*1fe10*/  MOV R2, R10 ;  /* 0x0000000a00027202 */ /* 0x000fe20000000f00 */
[----:B------:R-:W-:Y:S05]  /*1fe20*/  BRA `(.L_x_1597) ;  /* 0xffffd1f000007947 */ /* 0x000fea000383ffff */
.L_x_1528:
        /* <DEDUP_REMOVED lines=13> */
.L_x_1529:
[----:B------:R-:W-:Y:S01]  /*1ff00*/  IMAD.MOV.U32 R11, RZ, RZ, R6 ;  /* 0x000000ffff0b7224 */ /* 0x000fe200078e0006 */
[----:B------:R-:W-:Y:S01]  /*1ff10*/  MOV R10, 0x4 ;  /* 0x00000004000a7802 */ /* 0x000fe20000000f00 */
[----:B--2---:R-:W-:Y:S01]  /*1ff20*/  IMAD.MOV.U32 R3, RZ, RZ, 0x181f ;  /* 0x0000181fff037424 */ /* 0x004fe200078e00ff */
[----:B------:R-:W-:Y:S02]  /*1ff30*/  MOV R2, 0x1ff50 ;  /* 0x0001ff5000027802 */ /* 0x000fe40000000f00 */
[----:B-1-34-:R-:W-:Y:S05]  /*1ff40*/  CALL.REL.NOINC `($__internal_23_$__cuda_sm70_shflsync_idx_p) ;  /* 0x000009c000007944 */ /* 0x01afea0003c00000 */
[----:B------:R-:W-:Y:S01]  /*1ff50*/  MOV R8, R10 ;  /* 0x0000000a00087202 */ /* 0x000fe20000000f00 */
[----:B------:R-:W-:Y:S05]  /*1ff60*/  BRA `(.L_x_1599) ;  /* 0xffffd1a000007947 */ /* 0x000fea000383ffff */
.L_x_1530:
[----:B------:R-:W-:Y:S01]  /*1ff70*/  IMAD.MOV.U32 R11, RZ, RZ, R7 ;  /* 0x000000ffff0b7224 */ /* 0x000fe200078e0007 */
[----:B------:R-:W-:Y:S01]  /*1ff80*/  MOV R10, 0x4 ;  /* 0x00000004000a7802 */ /* 0x000fe20000000f00 */
[----:B--2---:R-:W-:Y:S01]  /*1ff90*/  IMAD.MOV.U32 R3, RZ, RZ, 0x181f ;  /* 0x0000181fff037424 */ /* 0x004fe200078e00ff */
[----:B------:R-:W-:Y:S02]  /*1ffa0*/  MOV R2, 0x1ffc0 ;  /* 0x0001ffc000027802 */ /* 0x000fe40000000f00 */
[----:B-1-34-:R-:W-:Y:S05]  /*1ffb0*/  CALL.REL.NOINC `($__internal_23_$__cuda_sm70_shflsync_idx_p) ;  /* 0x0000095000007944 */ /* 0x01afea0003c00000 */
[----:B------:R-:W-:Y:S01]  /*1ffc0*/  MOV R2, R10 ;  /* 0x0000000a00027202 */ /* 0x000fe20000000f00 */
[----:B------:R-:W-:Y:S05]  /*1ffd0*/  BRA `(.L_x_1600) ;  /* 0xffffd15000007947 */ /* 0x000fea000383ffff */
.L_x_1531:
[----:B------:R-:W-:Y:S01]  /*1ffe0*/  IMAD.MOV.U32 R11, RZ, RZ, R6 ;  /* 0x000000ffff0b7224 */ /* 0x000fe200078e0006 */
[----:B------:R-:W-:Y:S01]  /*1fff0*/  MOV R10, 0x5 ;  /* 0x00000005000a7802 */ /* 0x000fe20000000f00 */
[----:B-1----:R-:W-:Y:S01]  /*20000*/  IMAD.MOV.U32 R3, RZ, RZ, 0x181f ;  /* 0x0000181fff037424 */ /* 0x002fe200078e00ff */
[----:B------:R-:W-:-:S02]  /*20010*/  MOV R2, 0x20030 ;  /* 0x0002003000027802 */ /* 0x000fc40000000f00 */
[----:B--234-:R-:W-:Y:S05]  /*20020*/  CALL.REL.NOINC `($__internal_23_$__cuda_sm70_shflsync_idx_p) ;  /* 0x000008e000007944 */ /* 0x01cfea0003c00000 */
        /* <DEDUP_REMOVED lines=8> */
.L_x_1532:
[----:B------:R-:W-:Y:S01]  /*200b0*/  IMAD.MOV.U32 R11, RZ, RZ, R6 ;  /* 0x000000ffff0b7224 */ /* 0x000fe200078e0006 */
[----:B------:R-:W-:Y:S01]  /*200c0*/  MOV R10, 0x6 ;  /* 0x00000006000a7802 */ /* 0x000fe20000000f00 */
[----:B--2---:R-:W-:Y:S01]  /*200d0*/  IMAD.MOV.U32 R3, RZ, RZ, 0x181f ;  /* 0x0000181fff037424 */ /* 0x004fe200078e00ff */
[----:B------:R-:W-:Y:S02]  /*200e0*/  MOV R2, 0x20100 ;  /* 0x0002010000027802 */ /* 0x000fe40000000f00 */
[----:B-1--4-:R-:W-:Y:S05]  /*200f0*/  CALL.REL.NOINC `($__internal_23_$__cuda_sm70_shflsync_idx_p) ;  /* 0x0000081000007944 */ /* 0x012fea0003c00000 */
[----:B------:R-:W-:Y:S01]  /*20100*/  MOV R8, R10 ;  /* 0x0000000a00087202 */ /* 0x000fe20000000f00 */
[----:B------:R-:W-:Y:S05]  /*20110*/  BRA `(.L_x_1602) ;  /* 0xffffd10000007947 */ /* 0x000fea000383ffff */
.L_x_1533:
[----:B------:R-:W-:Y:S01]  /*20120*/  IMAD.MOV.U32 R11, RZ, RZ, R7 ;  /* 0x000000ffff0b7224 */ /* 0x000fe200078e0007 */
[----:B------:R-:W-:Y:S01]  /*20130*/  MOV R10, 0x6 ;  /* 0x00000006000a7802 */ /* 0x000fe20000000f00 */
[----:B--2---:R-:W-:Y:S01]  /*20140*/  IMAD.MOV.U32 R3, RZ, RZ, 0x181f ;  /* 0x0000181fff037424 */ /* 0x004fe200078e00ff */
[----:B------:R-:W-:Y:S02]  /*20150*/  MOV R2, 0x20170 ;  /* 0x0002017000027802 */ /* 0x000fe40000000f00 */
[----:B-1-34-:R-:W-:Y:S05]  /*20160*/  CALL.REL.NOINC `($__internal_23_$__cuda_sm70_shflsync_idx_p) ;  /* 0x000007a000007944 */ /* 0x01afea0003c00000 */
[----:B------:R-:W-:Y:S01]  /*20170*/  MOV R2, R10 ;  /* 0x0000000a00027202 */ /* 0x000fe20000000f00 */
[----:B------:R-:W-:Y:S05]  /*20180*/  BRA `(.L_x_1603) ;  /* 0xffffd0b000007947 */ /* 0x000fea000383ffff */
.L_x_1534:
[----:B------:R-:W-:Y:S01]  /*20190*/  IMAD.MOV.U32 R11, RZ, RZ, R6 ;  /* 0x000000ffff0b7224 */ /* 0x000fe200078e0006 */
[----:B------:R-:W-:Y:S01]  /*201a0*/  MOV R10, 0x7 ;  /* 0x00000007000a7802 */ /* 0x000fe20000000f00 */
[----:B-1----:R-:W-:Y:S01]  /*201b0*/  IMAD.MOV.U32 R3, RZ, RZ, 0x181f ;  /* 0x0000181fff037424 */ /* 0x002fe200078e00ff */
[----:B------:R-:W-:-:S02]  /*201c0*/  MOV R2, 0x201e0 ;  /* 0x000201e000027802 */ /* 0x000fc40000000f00 */
[----:B--2-4-:R-:W-:Y:S05]  /*201d0*/  CALL.REL.NOINC `($__internal_23_$__cuda_sm70_shflsync_idx_p) ;  /* 0x0000073000007944 */ /* 0x014fea0003c00000 */
        /* <DEDUP_REMOVED lines=8> */
.L_x_1536:
[----:B------:R-:W-:Y:S01]  /*20260*/  IMAD.MOV.U32 R11, RZ, RZ, R45 ;  /* 0x000000ffff0b7224 */ /* 0x000fe200078e002d */
[----:B------:R-:W-:Y:S01]  /*20270*/  MOV R10, RZ ;  /* 0x000000ff000a7202 */ /* 0x000fe20000000f00 */
[----:B----4-:R-:W-:Y:S01]  /*20280*/  IMAD.MOV.U32 R3, RZ, RZ, 0x1f ;  /* 0x0000001fff037424 */ /* 0x010fe200078e00ff */
[----:B------:R-:W-:Y:S02]  /*20290*/  MOV R2, 0x202b0 ;  /* 0x000202b000027802 */ /* 0x000fe40000000f00 */
[----:B------:R-:W-:Y:S05]  /*202a0*/  CALL.REL.NOINC `($__internal_23_$__cuda_sm70_shflsync_idx_p) ;  /* 0x0000066000007944 */ /* 0x000fea0003c00000 */
[----:B------:R-:W-:Y:S01]  /*202b0*/  MOV R9, R10 ;  /* 0x0000000a00097202 */ /* 0x000fe20000000f00 */
[----:B------:R-:W-:Y:S05]  /*202c0*/  BRA `(.L_x_1605) ;  /* 0xffffd14000007947 */ /* 0x000fea000383ffff */
.L_x_1537:
[----:B------:R-:W-:Y:S01]  /*202d0*/  IMAD.MOV.U32 R11, RZ, RZ, R45 ;  /* 0x000000ffff0b7224 */ /* 0x000fe200078e002d */
[----:B------:R-:W-:Y:S01]  /*202e0*/  MOV R10, 0x1 ;  /* 0x00000001000a7802 */ /* 0x000fe20000000f00 */
[----:B----4-:R-:W-:Y:S01]  /*202f0*/  IMAD.MOV.U32 R3, RZ, RZ, 0x1f ;  /* 0x0000001fff037424 */ /* 0x010fe200078e00ff */
[----:B------:R-:W-:Y:S02]  /*20300*/  MOV R2, 0x20320 ;  /* 0x0002032000027802 */ /* 0x000fe40000000f00 */
[----:B-12---:R-:W-:Y:S05]  /*20310*/  CALL.REL.NOINC `($__internal_23_$__cuda_sm70_shflsync_idx_p) ;  /* 0x000005f000007944 */ /* 0x006fea0003c00000 */
[----:B------:R-:W-:Y:S01]  /*20320*/  MOV R8, R10 ;  /* 0x0000000a00087202 */ /* 0x000fe20000000f00 */
[----:B------:R-:W-:Y:S05]  /*20330*/  BRA `(.L_x_1606) ;  /* 0xffffd0f000007947 */ /* 0x000fea000383ffff */
.L_x_1538:
[----:B------:R-:W-:Y:S02]  /*20340*/  MOV R2, 0x1 ;  /* 0x0000000100027802 */ /* 0x000fe40000000f00 */
[----:B------:R-:W-:-:S02]  /*20350*/  MOV R3, 0x20370 ;  /* 0x0002037000037802 */ /* 0x000fc40000000f00 */
[----:B-123--:R-:W-:Y:S05]  /*20360*/  CALL.REL.NOINC `($__internal_24_$__cuda_sm70_shflsync_up_p) ;  /* 0x000005f000007944 */ /* 0x00efea0003c00000 */
[----:B------:R-:W-:Y:S05]  /*20370*/  BRA `(.L_x_1607) ;  /* 0xffffd1e000007947 */ /* 0x000fea000383ffff */
.L_x_1539:
[----:B------:R-:W-:Y:S02]  /*20380*/  MOV R2, 0x2 ;  /* 0x0000000200027802 */ /* 0x000fe40000000f00 */
[----:B------:R-:W-:-:S02]  /*20390*/  MOV R3, 0x203b0 ;  /* 0x000203b000037802 */ /* 0x000fc40000000f00 */
[----:B-12---:R-:W-:Y:S05]  /*203a0*/  CALL.REL.NOINC `($__internal_24_$__cuda_sm70_shflsync_up_p) ;  /* 0x000005b000007944 */ /* 0x006fea0003c00000 */
        /* <DEDUP_REMOVED lines=24> */
.L_x_1543:
[----:B------:R-:W-:Y:S02]  /*20530*/  MOV R2, 0x1 ;  /* 0x0000000100027802 */ /* 0x000fe40000000f00 */
[----:B------:R-:W-:Y:S02]  /*20540*/  MOV R3, 0x20560 ;  /* 0x0002056000037802 */ /* 0x000fe40000000f00 */
[----:B------:R-:W-:Y:S05]  /*20550*/  CALL.REL.NOINC `($__internal_24_$__cuda_sm70_shflsync_up_p) ;  /* 0x0000040000007944 */ /* 0x000fea0003c00000 */
[----:B------:R-:W-:Y:S01]  /*20560*/  MOV R2, R4 ;  /* 0x0000000400027202 */ /* 0x000fe20000000f00 */
[----:B------:R-:W-:Y:S05]  /*20570*/  BRA `(.L_x_1609) ;  /* 0xffffd24000007947 */ /* 0x000fea000383ffff */
.L_x_1544:
        /* <DEDUP_REMOVED lines=27> */
.L_x_1546:
[----:B------:R-:W-:Y:S02]  /*20730*/  SEL R0, RZ, 0x1, P0 ;  /* 0x00000001ff007807 */ /* 0x000fe40000000000 */
[----:B------:R-:W-:Y:S02]  /*20740*/  MOV R2, 0x20760 ;  /* 0x0002076000027802 */ /* 0x000fe40000000f00 */
[----:B---3--:R-:W-:Y:S05]  /*20750*/  CALL.REL.NOINC `($__internal_25_$__cuda_sm70_votesync_ballot) ;  /* 0x0000027000007944 */ /* 0x008fea0003c00000 */
[----:B------:R-:W-:Y:S01]  /*20760*/  MOV R5, R0 ;  /* 0x0000000000057202 */ /* 0x000fe20000000f00 */
[----:B------:R-:W-:Y:S05]  /*20770*/  BRA `(.L_x_1611) ;  /* 0xffffd1d000007947 */ /* 0x000fea000383ffff */
.L_x_1547:
[----:B------:R-:W-:Y:S01]  /*20780*/  IMAD.MOV.U32 R11, RZ, RZ, R6 ;  /* 0x000000ffff0b7224 */ /* 0x000fe200078e0006 */
[----:B------:R-:W-:Y:S01]  /*20790*/  MOV R10, R0 ;  /* 0x00000000000a7202 */ /* 0x000fe20000000f00 */
[----:B------:R-:W-:Y:S01]  /*207a0*/  IMAD.MOV.U32 R3, RZ, RZ, 0x1f ;  /* 0x0000001fff037424 */ /* 0x000fe200078e00ff */
[----:B-1----:R-:W-:Y:S02]  /*207b0*/  MOV R2, 0x207d0 ;  /* 0x000207d000027802 */ /* 0x002fe40000000f00 */
[----:B---3--:R-:W-:Y:S05]  /*207c0*/  CALL.REL.NOINC `($__internal_23_$__cuda_sm70_shflsync_idx_p) ;  /* 0x0000014000007944 */ /* 0x008fea0003c00000 */
[----:B------:R-:W-:Y:S01]  /*207d0*/  IMAD.MOV.U32 R12, RZ, RZ, R10 ;  /* 0x000000ffff0c7224 */ /* 0x000fe200078e000a */
[----:B------:R-:W-:Y:S01]  /*207e0*/  MOV R10, R0 ;  /* 0x00000000000a7202 */ /* 0x000fe20000000f00 */
[----:B------:R-:W-:Y:S01]  /*207f0*/  IMAD.MOV.U32 R11, RZ, RZ, R7 ;  /* 0x000000ffff0b7224 */ /* 0x000fe200078e0007 */
[----:B------:R-:W-:-:S02]  /*20800*/  MOV R3, 0x1f ;  /* 0x0000001f00037802 */ /* 0x000fc40000000f00 */
[----:B------:R-:W-:Y:S02]  /*20810*/  MOV R2, 0x20830 ;  /* 0x0002083000027802 */ /* 0x000fe40000000f00 */
[----:B------:R-:W-:Y:S05]  /*20820*/  CALL.REL.NOINC `($__internal_23_$__cuda_sm70_shflsync_idx_p) ;  /* 0x000000e000007944 */ /* 0x000fea0003c00000 */
[----:B------:R-:W-:Y:S01]  /*20830*/  MOV R7, R10 ;  /* 0x0000000a00077202 */ /* 0x000fe20000000f00 */
[----:B------:R-:W-:Y:S05]  /*20840*/  BRA `(.L_x_1612) ;  /* 0xffffd17000007947 */ /* 0x000fea000383ffff */
.L_x_1550:
[----:B------:R-:W-:Y:S01]  /*20850*/  IMAD.MOV.U32 R11, RZ, RZ, R4 ;  /* 0x000000ffff0b7224 */ /* 0x000fe200078e0004 */
[----:B------:R-:W-:Y:S01]  /*20860*/  MOV R10, R0 ;  /* 0x00000000000a7202 */ /* 0x000fe20000000f00 */
[----:B------:R-:W-:Y:S01]  /*20870*/  IMAD.MOV.U32 R3, RZ, RZ, 0x1f ;  /* 0x0000001fff037424 */ /* 0x000fe200078e00ff */
[----:B-1----:R-:W-:Y:S02]  /*20880*/  MOV R2, 0x208a0 ;  /* 0x000208a000027802 */ /* 0x002fe40000000f00 */
[----:B---34-:R-:W-:Y:S05]  /*20890*/  CALL.REL.NOINC `($__internal_23_$__cuda_sm70_shflsync_idx_p) ;  /* 0x0000007000007944 */ /* 0x018fea0003c00000 */
[----:B------:R-:W-:Y:S01]  /*208a0*/  MOV R13, R10 ;  /* 0x0000000a000d7202 */ /* 0x000fe20000000f00 */
[----:B------:R-:W-:Y:S05]  /*208b0*/  BRA `(.L_x_1549) ;  /* 0xffffd16000007947 */ /* 0x000fea000383ffff */
        .weak           $__internal_22_$__cuda_sm70_shflsync_bfly_p
        .type           $__internal_22_$__cuda_sm70_shflsync_bfly_p,@function
        .size           $__internal_22_$__cuda_sm70_shflsync_bfly_p,($__internal_23_$__cuda_sm70_shflsync_idx_p - $__internal_22_$__cuda_sm70_shflsync_bfly_p)
$__internal_22_$__cuda_sm70_shflsync_bfly_p:
[----:B------:R-:W-:Y:S01]  /*208c0*/  MOV R8, R3 ;  /* 0x0000000300087202 */ /* 0x000fe20000000f00 */
[----:B------:R-:W-:Y:S04]  /*208d0*/  WARPSYNC R10 ;  /* 0x0000000a00007348 */ /* 0x000fe80003800000 */
[----:B------:R-:W-:Y:S01]  /*208e0*/  MOV R9, 0x0 ;  /* 0x0000000000097802 */ /* 0x000fe20000000f00 */
[----:B------:R1:W2:Y:S03]  /*208f0*/  SHFL.BFLY PT, R0, R0, R7, R11 ;  /* 0x0c00000700007389 */ /* 0x0002a600000e000b */
[----:B------:R-:W-:Y:S05]  /*20900*/  RET.REL.NODEC R8 `(_ZN7cutlass13device_kernelIN5flash19enable_sm80_to_sm89INS1_16FlashAttnFwdSm80INS1_25CollectiveMainloopFwdSm80ILi4ELi1ELb0EN4cute5tupleIJNS5_1CILi128EEENS7_ILi80EEENS7_ILi64EEEEEELi64ENS_10bfloat16_tEfNS_4arch4Sm80ELb1ELb0ELb1ELb1ELb0ELb1ELb1ELb1EEENS1_21CollectiveEpilogueFwdINS6_IJS8_SA_S9_EEENS6_IJNS7_ILi1EEESI_SI_EEESC_SE_Li128ELb1ELb1ELb1ELb0EEENS1_36VarlenDynamicPersistentTileSchedulerILi128ELi80ELi128ELi128ELb1ELb1ELb0ELb1ELb1ELb1EEEEEEEEEvNT_6ParamsE) ;  /* 0xfffdf6f008007950 */ /* 0x000fea0003c3ffff */
        .weak           $__internal_23_$__cuda_sm70_shflsync_idx_p
        .type           $__internal_23_$__cuda_sm70_shflsync_idx_p,@function
        .size           $__internal_23_$__cuda_sm70_shflsync_idx_p,($__internal_24_$__cuda_sm70_shflsync_up_p - $__internal_23_$__cuda_sm70_shflsync_idx_p)
$__internal_23_$__cuda_sm70_shflsync_idx_p:
[----:B------:R-:W-:-:S04]  /*20910*/  MOV R44, 0xffffffff ;  /* 0xffffffff002c7802 */ /* 0x000fc80000000f00 */
[----:B------:R-:W-:Y:S04]  /*20920*/  WARPSYNC R44 ;  /* 0x0000002c00007348 */ /* 0x000fe80003800000 */
[----:B------:R1:W2:Y:S02]  /*20930*/  SHFL.IDX PT, R10, R11, R10, R3 ;  /* 0x0000000a0b0a7389 */ /* 0x0002a400000e0003 */
[----:B-1----:R-:W-:-:S04]  /*20940*/  MOV R3, 0x0 ;  /* 0x0000000000037802 */ /* 0x002fc80000000f00 */
[----:B--2---:R-:W-:Y:S05]  /*20950*/  RET.REL.NODEC R2 `(_ZN7cutlass13device_kernelIN5flash19enable_sm80_to_sm89INS1_16FlashAttnFwdSm80INS1_25CollectiveMainloopFwdSm80ILi4ELi1ELb0EN4cute5tupleIJNS5_1CILi128EEENS7_ILi80EEENS7_ILi64EEEEEELi64ENS_10bfloat16_tEfNS_4arch4Sm80ELb1ELb0ELb1ELb1ELb0ELb1ELb1ELb1EEENS1_21CollectiveEpilogueFwdINS6_IJS8_SA_S9_EEENS6_IJNS7_ILi1EEESI_SI_EEESC_SE_Li128ELb1ELb1ELb1ELb0EEENS1_36VarlenDynamicPersistentTileSchedulerILi128ELi80ELi128ELi128ELb1ELb1ELb0ELb1ELb1ELb1EEEEEEEEEvNT_6ParamsE) ;  /* 0xfffdf6a002007950 */ /* 0x004fea0003c3ffff */
        .weak           $__internal_24_$__cuda_sm70_shflsync_up_p
        .type           $__internal_24_$__cuda_sm70_shflsync_up_p,@function
        .size           $__internal_24_$__cuda_sm70_shflsync_up_p,($__internal_25_$__cuda_sm70_votesync_ballot - $__internal_24_$__cuda_sm70_shflsync_up_p)
$__internal_24_$__cuda_sm70_shflsync_up_p:
[----:B------:R-:W-:Y:S02]  /*20960*/  IMAD.MOV.U32 R4, RZ, RZ, RZ ;  /* 0x000000ffff047224 */ /* 0x000fe400078e00ff */
[----:B------:R-:W-:-:S04]  /*20970*/  IMAD.MOV.U32 R10, RZ, RZ, -0x1 ;  /* 0xffffffffff0a7424 */ /* 0x000fc800078e00ff */
[----:B------:R-:W-:Y:S04]  /*20980*/  WARPSYNC R10 ;  /* 0x0000000a00007348 */ /* 0x000fe80003800000 */
[----:B------:R1:W2:Y:S02]  /*20990*/  SHFL.UP PT, R4, R0, R2, R4 ;  /* 0x0400000200047389 */ /* 0x0002a400000e0004 */
[----:B-1----:R-:W-:Y:S02]  /*209a0*/  MOV R2, R3 ;  /* 0x0000000300027202 */ /* 0x002fe40000000f00 */
[----:B------:R-:W-:-:S04]  /*209b0*/  MOV R3, 0x0 ;  /* 0x0000000000037802 */ /* 0x000fc80000000f00 */
[----:B--2---:R-:W-:Y:S05]  /*209c0*/  RET.REL.NODEC R2 `(_ZN7cutlass13device_kernelIN5flash19enable_sm80_to_sm89INS1_16FlashAttnFwdSm80INS1_25CollectiveMainloopFwdSm80ILi4ELi1ELb0EN4cute5tupleIJNS5_1CILi128EEENS7_ILi80EEENS7_ILi64EEEEEELi64ENS_10bfloat16_tEfNS_4arch4Sm80ELb1ELb0ELb1ELb1ELb0ELb1ELb1ELb1EEENS1_21CollectiveEpilogueFwdINS6_IJS8_SA_S9_EEENS6_IJNS7_ILi1EEESI_SI_EEESC_SE_Li128ELb1ELb1ELb1ELb0EEENS1_36VarlenDynamicPersistentTileSchedulerILi128ELi80ELi128ELi128ELb1ELb1ELb0ELb1ELb1ELb1EEEEEEEEEvNT_6ParamsE) ;  /* 0xfffdf63002007950 */ /* 0x004fea0003c3ffff */
        .weak           $__internal_25_$__cuda_sm70_votesync_ballot
        .type           $__internal_25_$__cuda_sm70_votesync_ballot,@function
        .size           $__internal_25_$__cuda_sm70_votesync_ballot,(.L_x_3258 - $__internal_25_$__cuda_sm70_votesync_ballot)
$__internal_25_$__cuda_sm70_votesync_ballot:
[----:B------:R-:W-:Y:S01]  /*209d0*/  ISETP.NE.U32.AND P0, PT, R0, 0x1, PT ;  /* 0x000000010000780c */ /* 0x000fe20003f05070 */
[----:B------:R-:W-:-:S04]  /*209e0*/  IMAD.MOV.U32 R3, RZ, RZ, -0x1 ;  /* 0xffffffffff037424 */ /* 0x000fc800078e00ff */
[----:B------:R-:W-:Y:S08]  /*209f0*/  WARPSYNC R3 ;  /* 0x0000000300007348 */ /* 0x000ff00003800000 */
[----:B------:R-:W-:-:S04]  /*20a00*/  VOTE.ANY R0, PT, !P0 ;  /* 0x0000000000007806 */ /* 0x000fc800040e0100 */
[----:B------:R-:W-:Y:S01]  /*20a10*/  LOP3.LUT R0, R0, R3, RZ, 0xc0, !PT ;  /* 0x0000000300007212 */ /* 0x000fe200078ec0ff */
[----:B------:R-:W-:-:S04]  /*20a20*/  IMAD.MOV.U32 R3, RZ, RZ, 0x0 ;  /* 0x00000000ff037424 */ /* 0x000fc800078e00ff */
[----:B------:R-:W-:Y:S05]  /*20a30*/  RET.REL.NODEC R2 `(_ZN7cutlass13device_kernelIN5flash19enable_sm80_to_sm89INS1_16FlashAttnFwdSm80INS1_25CollectiveMainloopFwdSm80ILi4ELi1ELb0EN4cute5tupleIJNS5_1CILi128EEENS7_ILi80EEENS7_ILi64EEEEEELi64ENS_10bfloat16_tEfNS_4arch4Sm80ELb1ELb0ELb1ELb1ELb0ELb1ELb1ELb1EEENS1_21CollectiveEpilogueFwdINS6_IJS8_SA_S9_EEENS6_IJNS7_ILi1EEESI_SI_EEESC_SE_Li128ELb1ELb1ELb1ELb0EEENS1_36VarlenDynamicPersistentTileSchedulerILi128ELi80ELi128ELi128ELb1ELb1ELb0ELb1ELb1ELb1EEEEEEEEEvNT_6ParamsE) ;  /* 0xfffdf5c002007950 */ /* 0x000fea0003c3ffff */
.L_x_1613:
        /* <DEDUP_REMOVED lines=12> */
.L_x_3258:


//--------------------- .text._ZN7cutlass13device_kernelIN5flash19enable_sm80_to_sm89INS1_16FlashAttnFwdSm80INS1_25CollectiveMainloopFwdSm80ILi4ELi1ELb0EN4cute5tupleIJNS5_1CILi128EEENS7_ILi112EEENS7_ILi64EEEEEELi64ENS_10bfloat16_tEfNS_4arch4Sm80ELb0ELb0ELb0ELb0ELb0ELb0ELb1ELb1EEENS1_21CollectiveEpilogueFwdINS6_IJS8_SA_S9_EEENS6_IJNS7_ILi1EEESI_SI_EEESC_SE_Li128ELb0ELb1ELb1ELb0EEENS1_19SingleTileSchedulerILb0ELb1ELb1ELi128EEEEEEEEEvNT_6ParamsE --------------------------
	.section	.text._ZN7cutlass13device_kernelIN5flash19enable_sm80_to_sm89INS1_16FlashAttnFwdSm80INS1_25CollectiveMainloopFwdSm80ILi4ELi1ELb0EN4cute5tupleIJNS5_1CILi128EEENS7_ILi112EEENS7_ILi64EEEEEELi64ENS_10bfloat16_tEfNS_4arch4Sm80ELb0ELb0ELb0ELb0ELb0ELb0ELb1ELb1EEENS1_21CollectiveEpilogueFwdINS6_IJS8_SA_S9_EEENS6_IJNS7_ILi1EEESI_SI_EEESC_SE_Li128ELb0ELb1ELb1ELb0EEENS1_19SingleTileSchedulerILb0ELb1ELb1ELi128EEEEEEEEEvNT_6ParamsE,"ax",@progbits
	.sectioninfo	@"SHI_REGISTERS=255"
	.align	128
.text._ZN7cutlass13device_kernelIN5flash19enable_sm80_to_sm89INS1_16FlashAttnFwdSm80INS1_25CollectiveMainloopFwdSm80ILi4ELi1ELb0EN4cute5tupleIJNS5_1CILi128EEENS7_ILi112EEENS7_ILi64EEEEEELi64ENS_10bfloat16_tEfNS_4arch4Sm80ELb0ELb0ELb0ELb0ELb0ELb0ELb1ELb1EEENS1_21CollectiveEpilogueFwdINS6_IJS8_SA_S9_EEENS6_IJNS7_ILi1EEESI_SI_EEESC_SE_Li128ELb0ELb1ELb1ELb0EEENS1_19SingleTileSchedulerILb0ELb1ELb1ELi128EEEEEEEEEvNT_6ParamsE:
        .type           _ZN7cutlass13device_kernelIN5flash19enable_sm80_to_sm89INS1_16FlashAttnFwdSm80INS1_25CollectiveMainloopFwdSm80ILi4ELi1ELb0EN4cute5tupleIJNS5_1CILi128EEENS7_ILi112EEENS7_ILi64EEEEEELi64ENS_10bfloat16_tEfNS_4arch4Sm80ELb0ELb0ELb0ELb0ELb0ELb0ELb1ELb1EEENS1_21CollectiveEpilogueFwdINS6_IJS8_SA_S9_EEENS6_IJNS7_ILi1EEESI_SI_EEESC_SE_Li128ELb0ELb1ELb1ELb0EEENS1_19SingleTileSchedulerILb0ELb1ELb1ELi128EEEEEEEEEvNT_6ParamsE,@function
        .size           _ZN7cutlass13device_kernelIN5flash19enable_sm80_to_sm89INS1_16FlashAttnFwdSm80INS1_25CollectiveMainloopFwdSm80ILi4ELi1ELb0EN4cute5tupleIJNS5_1CILi128EEENS7_ILi112EEENS7_ILi64EEEEEELi64ENS_10bfloat16_tEfNS_4arch4Sm80ELb0ELb0ELb0ELb0ELb0ELb0ELb1ELb1EEENS1_21CollectiveEpilogueFwdINS6_IJS8_SA_S9_EEENS6_IJNS7_ILi1EEESI_SI_EEESC_SE_Li128ELb0ELb1ELb1ELb0EEENS1_19SingleTileSchedulerILb0ELb1ELb1ELi128EEEEEEEEEvNT_6ParamsE,(.L_x_3263 - _ZN7cutlass13device_kernelIN5flash19enable_sm80_to_sm89INS1_16FlashAttnFwdSm80INS1_25CollectiveMainloopFwdSm80ILi4ELi1ELb0EN4cute5tupleIJNS5_1CILi128EEENS7_ILi112EEENS7_ILi64EEEEEELi64ENS_10bfloat16_tEfNS_4arch4Sm80ELb0ELb0ELb0ELb0ELb0ELb0ELb1ELb1EEENS1_21CollectiveEpilogueFwdINS6_IJS8_SA_S9_EEENS6_IJNS7_ILi1EEESI_SI_EEESC_SE_Li128ELb0ELb1ELb1ELb0EEENS1_19SingleTileSchedulerILb0ELb1ELb1ELi128EEEEEEEEEvNT_6ParamsE)
        .other          _ZN7cutlass13device_kernelIN5flash19enable_sm80_to_sm89INS1_16FlashAttnFwdSm80INS1_25CollectiveMainloopFwdSm80ILi4ELi1ELb0EN4cute5tupleIJNS5_1CILi128EEENS7_ILi112EEENS7_ILi64EEEEEELi64ENS_10bfloat16_tEfNS_4arch4Sm80ELb0ELb0ELb0ELb0ELb0ELb0ELb1ELb1EEENS1_21CollectiveEpilogueFwdINS6_IJS8_SA_S9_EEENS6_IJNS7_ILi1EEESI_SI_EEESC_SE_Li128ELb0ELb1ELb1ELb0EEENS1_19SingleTileSchedulerILb0ELb1ELb1ELi128EEEEEEEEEvNT_6ParamsE,@"STO_CUDA_ENTRY STV_DEFAULT"
_ZN7cutlass13device_kernelIN5flash19enable_sm80_to_sm89INS1_16FlashAttnFwdSm80INS1_25CollectiveMainloopFwdSm80ILi4ELi1ELb0EN4cute5tupleIJNS5_1CILi128EEENS7_ILi112EEENS7_ILi64EEEEEELi64ENS_10bfloat16_tEfNS_4arch4Sm80ELb0ELb0ELb0ELb0ELb0ELb0ELb1ELb1EEENS1_21CollectiveEpilogueFwdINS6_IJS8_SA_S9_EEENS6_IJNS7_ILi1EEESI_SI_EEESC_SE_Li128ELb0ELb1ELb1ELb0EEENS1_19SingleTileSchedulerILb0ELb1ELb1ELi128EEEEEEEEEvNT_6ParamsE:
        /* <DEDUP_REMOVED lines=17> */
.L_x_1614:
[----:B--23--:R-:W-:Y:S01]  /*0110*/  IMAD.MOV.U32 R0, RZ, RZ, c[0x0][0x550] ;  /* 0x00015400ff007624 */ /* 0x00cfe200078e00ff */
[----:B------:R-:W-:-:S04]  /*0120*/  MOV R3, R2 ;  /* 0x0000000200037202 */ /* 0x000fc80000000f00 */
[----:B------:R-:W-:-:S13]  /*0130*/  ISETP.NE.AND P0, PT, R0, 0x1, PT ;  /* 0x000000010000780c */ /* 0x000fda0003f05270 */
[----:B------:R-:W-:-:S05]  /*0140*/  @P0 IMAD.HI.U32 R0, R2, c[0x0][0x554], RZ ;  /* 0x0001550002000a27 */ /* 0x000fca00078e00ff */
[----:B------:R-:W-:-:S05]  /*0150*/  @P0 SHF.R.U32.HI R3, RZ, c[0x0][0x558], R0 ;  /* 0x00015600ff030a19 */ /* 0x000fca0000011600 */
[----:B------:R1:W-:Y:S02]  /*0160*/  STL [R1+0x20], R3 ;  /* 0x0000200301007387 */ /* 0x0003e40000100800 */
.L_x_1615:
        /* <DEDUP_REMOVED lines=46> */
.L_x_1616:
        /* <DEDUP_REMOVED lines=67> */
[----:B------:R-:W-:-:S02]  /*0880*/  IMAD R5, R17, c[0x0][0x1c0], RZ ;  /* 0x0000700011057a24 */ /* 0x000fc400078e02ff */
[----:B------:R-:W-:Y:S02]  /*0890*/  IMAD.SHL.U32 R20, R23, 0x8, RZ ;  /* 0x0000000817147824 */ /* 0x000fe400078e00ff */
[----:B------:R-:W-:Y:S02]  /*08a0*/  IMAD R5, R18, c[0x0][0x1c4], R5 ;  /* 0x0000710012057a24 */ /* 0x000fe400078e0205 */
[----:B-1----:R-:W-:Y:S01]  /*08b0*/  IMAD.WIDE.U32 R2, R16, c[0x0][0x1b8], RZ ;  /* 0x00006e0010027a25 */ /* 0x002fe200078e00ff */
[----:B------:R-:W-:Y:S02]  /*08c0*/  SHF.R.S32.HI R21, RZ, 0x1f, R20 ;  /* 0x0000001fff157819 */ /* 0x000fe40000011414 */
[----:B------:R-:W-:Y:S01]  /*08d0*/  ISETP.GE.AND P3, PT, R20, c[0x0][0x198], PT ;  /* 0x0000660014007a0c */ /* 0x000fe20003f66270 */
[----:B---3--:R-:W-:Y:S01]  /*08e0*/  IMAD R10, R22, 0x80, R4 ;  /* 0x00000080160a7824 */ /* 0x008fe200078e0204 */
[----:B------:R-:W-:Y:S01]  /*08f0*/  IADD3 R3, R3, R0, RZ ;  /* 0x0000000003037210 */ /* 0x000fe20007ffe0ff */
[----:B------:R-:W-:-:S03]  /*0900*/  IMAD.WIDE.U32 R8, R19, c[0x0][0x208], R20 ;  /* 0x0000820013087a25 */ /* 0x000fc600078e0014 */
[----:B------:R-:W-:Y:S01]  /*0910*/  MOV R0, R10 ;  /* 0x0000000a00007202 */ /* 0x000fe20000000f00 */
[----:B------:R-:W-:-:S04]  /*0920*/  @P0 IMAD.HI.U32 R4, R10, c[0x0][0x2c8], RZ ;  /* 0x0000b2000a040a27 */ /* 0x000fc800078e00ff */
[----:B------:R-:W-:Y:S01]  /*0930*/  IMAD.WIDE.U32 R2, R18, c[0x0][0x1c0], R2 ;  /* 0x0000700012027a25 */ /* 0x000fe200078e0002 */
[----:B------:R-:W-:-:S03]  /*0940*/  @P0 SHF.R.U32.HI R0, RZ, c[0x0][0x2cc], R4 ;  /* 0x0000b300ff000a19 */ /* 0x000fc60000011604 */
[C---:B------:R-:W-:Y:S01]  /*0950*/  IMAD R4, R6.reuse, c[0x0][0x208], RZ ;  /* 0x0000820006047a24 */ /* 0x040fe200078e02ff */
[----:B------:R-:W-:Y:S01]  /*0960*/  IADD3 R3, R3, R5, RZ ;  /* 0x0000000503037210 */ /* 0x000fe20007ffe0ff */
[----:B------:R-:W-:Y:S01]  /*0970*/  IMAD R5, R6, c[0x0][0x1e0], RZ ;  /* 0x0000780006057a24 */ /* 0x000fe200078e02ff */
[----:B------:R-:W-:Y:S01]  /*0980*/  SHF.R.S32.HI R6, RZ, 0x1f, R0 ;  /* 0x0000001fff067819 */ /* 0x000fe20000011400 */
[C---:B------:R-:W-:Y:S02]  /*0990*/  IMAD R11, R19.reuse, c[0x0][0x20c], R4 ;  /* 0x00008300130b7a24 */ /* 0x040fe400078e0204 */
[C---:B------:R-:W-:Y:S02]  /*09a0*/  IMAD R7, R19.reuse, c[0x0][0x1e4], R5 ;  /* 0x0000790013077a24 */ /* 0x040fe400078e0205 */
[----:B------:R-:W-:Y:S02]  /*09b0*/  IMAD R6, R6, c[0x0][0x1b0], RZ ;  /* 0x00006c0006067a24 */ /* 0x000fe400078e02ff */
[----:B------:R-:W-:-:S04]  /*09c0*/  IMAD.WIDE.U32 R4, R19, c[0x0][0x1e0], R20 ;  /* 0x0000780013047a25 */ /* 0x000fc800078e0014 */
[----:B------:R-:W-:Y:S01]  /*09d0*/  IMAD.WIDE.U32 R2, R0, c[0x0][0x1b0], R2 ;  /* 0x00006c0000027a25 */ /* 0x000fe200078e0002 */
[----:B------:R-:W-:-:S03]  /*09e0*/  IADD3 R7, R5, R7, RZ ;  /* 0x0000000705077210 */ /* 0x000fc60007ffe0ff */
[----:B------:R-:W-:Y:S02]  /*09f0*/  IMAD R6, R0, c[0x0][0x1b4], R6 ;  /* 0x00006d0000067a24 */ /* 0x000fe400078e0206 */
[----:B------:R-:W-:Y:S02]  /*0a00*/  IMAD.MOV R0, RZ, RZ, -R0 ;  /* 0x000000ffff007224 */ /* 0x000fe400078e0a00 */
[----:B------:R-:W-:Y:S01]  /*0a10*/  IMAD.IADD R5, R9, 0x1, R11 ;  /* 0x0000000109057824 */ /* 0x000fe200078e020b */
[----:B------:R-:W-:Y:S01]  /*0a20*/  IADD3 R3, R3, R6, RZ ;  /* 0x0000000603037210 */ /* 0x000fe20007ffe0ff */
[----:B------:R-:W-:Y:S01]  /*0a30*/  IMAD R9, R0, c[0x0][0x2c4], R10 ;  /* 0x0000b10000097a24 */ /* 0x000fe200078e020a */
[----:B------:R-:W-:Y:S01]  /*0a40*/  LOP3.LUT R0, R26, 0xfffffff0, RZ, 0xc0, !PT ;  /* 0xfffffff01a007812 */ /* 0x000fe200078ec0ff */
[----:B------:R-:W-:Y:S01]  /*0a50*/  IMAD.MOV.U32 R6, RZ, RZ, R4 ;  /* 0x000000ffff067224 */ /* 0x000fe200078e0004 */
[----:B------:R-:W-:Y:S01]  /*0a60*/  MOV R4, R8 ;  /* 0x0000000800047202 */ /* 0x000fe20000000f00 */
[----:B------:R-:W-:-:S02]  /*0a70*/  IMAD R10, R12, c[0x0][0x210], RZ ;  /* 0x000084000c0a7a24 */ /* 0x000fc400078e02ff */
[----:B------:R-:W-:Y:S01]  /*0a80*/  IMAD.IADD R8, R244, 0x1, -R0 ;  /* 0x00000001f4087824 */ /* 0x000fe200078e0a00 */
[----:B------:R-:W-:Y:S01]  /*0a90*/  SHF.L.U32 R0, R19, 0x6, RZ ;  /* 0x0000000613007819 */ /* 0x000fe200000006ff */
[----:B------:R-:W-:Y:S01]  /*0aa0*/  IMAD R13, R16, c[0x0][0x214], R10 ;  /* 0x00008500100d7a24 */ /* 0x000fe200078e020a */
[----:B------:R-:W-:Y:S01]  /*0ab0*/  SHF.R.S32.HI R10, RZ, 0x1f, R9 ;  /* 0x0000001fff0a7819 */ /* 0x000fe20000011409 */
[----:B------:R-:W-:Y:S01]  /*0ac0*/  IMAD R11, R12, c[0x0][0x1e8], RZ ;  /* 0x00007a000c0b7a24 */ /* 0x000fe200078e02ff */
[----:B------:R-:W-:Y:S01]  /*0ad0*/  SHF.R.S32.HI R12, RZ, 0x1f, R8 ;  /* 0x0000001fff0c7819 */ /* 0x000fe20000011408 */
[----:B------:R-:W-:Y:S01]  /*0ae0*/  IMAD.WIDE.U32 R2, R9, c[0x0][0x1a8], R2 ;  /* 0x00006a0009027a25 */ /* 0x000fe200078e0002 */
[----:B------:R-:W-:Y:S02]  /*0af0*/  LOP3.LUT R0, R0, 0x1c0, RZ, 0xc0, !PT ;  /* 0x000001c000007812 */ /* 0x000fe400078ec0ff */
[----:B------:R-:W-:Y:S01]  /*0b00*/  LEA.HI R25, R12, R8, RZ, 0x3 ;  /* 0x000000080c197211 */ /* 0x000fe200078f18ff */
[----:B------:R-:W-:Y:S01]  /*0b10*/  IMAD R10, R10, c[0x0][0x1a8], RZ ;  /* 0x00006a000a0a7a24 */ /* 0x000fe200078e02ff */
[----:B------:R-:W-:Y:S01]  /*0b20*/  LOP3.LUT R14, R0, 0x38, R20, 0xf8, !PT ;  /* 0x00000038000e7812 */ /* 0x000fe200078ef814 */
[----:B------:R-:W-:Y:S01]  /*0b30*/  IMAD.WIDE.U32 R4, R16, c[0x0][0x210], R4 ;  /* 0x0000840010047a25 */ /* 0x000fe200078e0004 */
[----:B------:R-:W-:-:S02]  /*0b40*/  SHF.R.U32.HI R12, RZ, 0x3, R0 ;  /* 0x00000003ff0c7819 */ /* 0x000fc40000011600 */
[----:B------:R-:W-:Y:S01]  /*0b50*/  LOP3.LUT R0, R25, 0xfffffff8, RZ, 0xc0, !PT ;  /* 0xfffffff819007812 */ /* 0x000fe200078ec0ff */
[----:B------:R-:W-:Y:S02]  /*0b60*/  IMAD R10, R9, c[0x0][0x1ac], R10 ;  /* 0x00006b00090a7a24 */ /* 0x000fe400078e020a */
[----:B------:R-:W-:Y:S01]  /*0b70*/  IMAD R11, R16, c[0x0][0x1ec], R11 ;  /* 0x00007b00100b7a24 */ /* 0x000fe200078e020b */
[----:B------:R-:W-:Y:S01]  /*0b80*/  IADD3 R24, R8, -R0, RZ ;  /* 0x8000000008187210 */ /* 0x000fe20007ffe0ff */
[----:B------:R-:W-:Y:S01]  /*0b90*/  IMAD.WIDE.U32 R6, R16, c[0x0][0x1e8], R6 ;  /* 0x00007a0010067a25 */ /* 0x000fe200078e0006 */
[----:B------:R-:W-:Y:S02]  /*0ba0*/  IADD3 R9, R3, R10, RZ ;  /* 0x0000000a03097210 */ /* 0x000fe40007ffe0ff */
[----:B------:R-:W-:Y:S01]  /*0bb0*/  LEA R8, P0, R2, c[0x0][0x160], 0x1 ;  /* 0x0000580002087a11 */ /* 0x000fe200078008ff */
[----:B------:R-:W-:Y:S01]  /*0bc0*/  IMAD.IADD R5, R5, 0x1, R13 ;  /* 0x0000000105057824 */ /* 0x000fe200078e020d */
[----:B------:R-:W-:Y:S01]  /*0bd0*/  LOP3.LUT R16, R14, R12, RZ, 0x3c, !PT ;  /* 0x0000000c0e107212 */ /* 0x000fe200078e3cff */
[----:B------:R-:W-:Y:S01]  /*0be0*/  IMAD.IADD R7, R7, 0x1, R11 ;  /* 0x0000000107077824 */ /* 0x000fe200078e020b */
[----:B------:R-:W-:Y:S01]  /*0bf0*/  LEA.HI.X R9, R2, c[0x0][0x164], R9, 0x1, P0 ;  /* 0x0000590002097a11 */ /* 0x000fe200000f0c09 */
[----:B------:R1:W3:Y:S01]  /*0c00*/  SHFL.IDX PT, R13, R8, RZ, 0x181f ;  /* 0x00181fff080d7589 */ /* 0x0002e200000e0000 */
[----:B------:R-:W-:-:S03]  /*0c10*/  LEA.HI R11, R27, R244, RZ, 0x6 ;  /* 0x000000f41b0b7211 */ /* 0x000fc600078f30ff */
[----:B------:R1:W4:Y:S02]  /*0c20*/  SHFL.IDX PT, R14, R9, RZ, 0x181f ;  /* 0x00181fff090e7589 */ /* 0x00032400000e0000 */
[----:B------:R-:W-:Y:S01]  /*0c30*/  IMAD.SHL.U32 R11, R11, 0x8, RZ ;  /* 0x000000080b0b7824 */ /* 0x000fe200078e00ff */
        /* <DEDUP_REMOVED lines=8> */
[C---:B------:R-:W-:Y:S01]  /*0cc0*/  IMAD R12, R2.reuse, c[0x0][0x1f4], R10 ;  /* 0x00007d00020c7a24 */ /* 0x040fe200078e020a */
[----:B------:R-:W-:Y:S01]  /*0cd0*/  ISETP.GE.AND P0, PT, R15, UR4, PT ;  /* 0x000000040f007c0c */ /* 0x000fe2000bf06270 */
[----:B------:R-:W-:Y:S01]  /*0ce0*/  IMAD R10, R2, c[0x0][0x21c], R0 ;  /* 0x00008700020a7a24 */ /* 0x000fe200078e0200 */
        /* <DEDUP_REMOVED lines=19> */
.L_x_1619:
[----:B---34-:R-:W-:Y:S05]  /*0e20*/  BSYNC B0 ;  /* 0x0000000000007941 */ /* 0x018fea0003800000 */
.L_x_1618:
        /* <DEDUP_REMOVED lines=11> */
.L_x_1621:
[----:B------:R-:W-:Y:S05]  /*0ee0*/  BSYNC B0 ;  /* 0x0000000000007941 */ /* 0x000fea0003800000 */
.L_x_1620:
        /* <DEDUP_REMOVED lines=11> */
.L_x_1623:
[----:B------:R-:W-:Y:S05]  /*0fa0*/  BSYNC B0 ;  /* 0x0000000000007941 */ /* 0x000fea0003800000 */
.L_x_1622:
        /* <DEDUP_REMOVED lines=11> */
.L_x_1625:
[----:B------:R-:W-:Y:S05]  /*1060*/  BSYNC B0 ;  /* 0x0000000000007941 */ /* 0x000fea0003800000 */
.L_x_1624:
        /* <DEDUP_REMOVED lines=11> */
.L_x_1627:
[----:B------:R-:W-:Y:S05]  /*1120*/  BSYNC B0 ;  /* 0x0000000000007941 */ /* 0x000fea0003800000 */
.L_x_1626:
        /* <DEDUP_REMOVED lines=11> */
.L_x_1629:
[----:B------:R-:W-:Y:S05]  /*11e0*/  BSYNC B0 ;  /* 0x0000000000007941 */ /* 0x000fea0003800000 */
.L_x_1628:
        /* <DEDUP_REMOVED lines=11> */
.L_x_1631:
[----:B------:R-:W-:Y:S05]  /*12a0*/  BSYNC B0 ;  /* 0x0000000000007941 */ /* 0x000fea0003800000 */
.L_x_1630:
[----:B-123--:R-:W1:Y:S01]  /*12b0*/  SHFL.IDX PT, R8, R8, 0x7, 0x181f ;  /* 0x00f81f0008087f89 */ /* 0x00ee6200000e0000 */
[----:B------:R-:W-:Y:S01]  /*12c0*/  IADD3 R5, R15, 0x70, RZ ;  /* 0x000000700f057810 */ /* 0x000fe20007ffe0ff */
[----:B------:R-:W-:Y:S01]  /*12d0*/  IMAD.SHL.U32 R241, R0, 0x2, RZ ;  /* 0x0000000200f17824 */ /* 0x000fe200078e00ff */
[C---:B------:R-:W-:Y:S01]  /*12e0*/  IADD3 R142, R236.reuse, -0x1, RZ ;  /* 0xffffffffec8e7810 */ /* 0x040fe20007ffe0ff */
[----:B------:R-:W2:Y:S01]  /*12f0*/  SHFL.IDX PT, R2, R9, 0x7, 0x181f ;  /* 0x00f81f0009027f89 */ /* 0x000ea200000e0000 */
[----:B------:R-:W-:Y:S01]  /*1300*/  ISETP.GE.AND P1, PT, R5, UR4, PT ;  /* 0x0000000405007c0c */ /* 0x000fe2000bf26270 */
[----:B------:R-:W-:Y:S01]  /*1310*/  IMAD.MOV.U32 R5, RZ, RZ, 0x70 ;  /* 0x00000070ff057424 */ /* 0x000fe200078e00ff */
[----:B------:R-:W-:Y:S01]  /*1320*/  SHF.R.S32.HI R18, RZ, 0x4, R26 ;  /* 0x00000004ff127819 */ /* 0x000fe2000001141a */
[----:B------:R-:W-:Y:S01]  /*1330*/  IMAD.MOV.U32 R250, RZ, RZ, R32 ;  /* 0x000000fffffa7224 */ /* 0x000fe200078e0020 */
[----:B------:R-:W-:Y:S01]  /*1340*/  LEA.HI R242, R27, R244, RZ, 0x5 ;  /* 0x000000f41bf27211 */ /* 0x000fe200078f28ff */
[----:B------:R-:W-:Y:S01]  /*1350*/  IMAD R141, R236, -0x70, R5 ;  /* 0xffffff90ec8d7824 */ /* 0x000fe200078e0205 */
[----:B------:R-:W-:Y:S01]  /*1360*/  ULDC.64 UR4, c[0x0][0x208] ;  /* 0x0000820000047ab9 */ /* 0x000fe20000000a00 */
[C---:B----4-:R-:W-:Y:S01]  /*1370*/  IMAD R6, R5.reuse, c[0x0][0x1e4], RZ ;  /* 0x0000790005067a24 */ /* 0x050fe200078e02ff */
[----:B------:R-:W-:Y:S01]  /*1380*/  USHF.L.U32 UR7, UR4, 0x5, URZ ;  /* 0x0000000504077899 */ /* 0x000fe2000800063f */
[----:B------:R-:W-:Y:S01]  /*1390*/  IMAD.WIDE.U32 R248, R5, c[0x0][0x1e0], RZ ;  /* 0x0000780005f87a25 */ /* 0x000fe200078e00ff */
[----:B------:R-:W-:Y:S01]  /*13a0*/  IADD3 R22, R141, c[0x0][0x1d0], -R19 ;  /* 0x000074008d167a10 */ /* 0x000fe20007ffe813 */
[----:B------:R-:W-:-:S02]  /*13b0*/  UMOV UR6, 0x5 ;  /* 0x0000000500067882 */ /* 0x000fc40000000000 */
[----:B------:R-:W-:Y:S01]  /*13c0*/  IMAD.IADD R243, R249, 0x1, R6 ;  /* 0x00000001f9f37824 */ /* 0x000fe200078e0206 */
[C---:B------:R-:W-:Y:S01]  /*13d0*/  ISETP.GE.AND P6, PT, R22.reuse, 0x21, PT ;  /* 0x000000211600780c */ /* 0x040fe20003fc6270 */
[----:B------:R-:W-:Y:S01]  /*13e0*/  IMAD.MOV.U32 R251, RZ, RZ, R33 ;  /* 0x000000fffffb7224 */ /* 0x000fe200078e0021 */
[----:B------:R-:W-:Y:S01]  /*13f0*/  ISETP.GE.AND P4, PT, R22, 0x1, PT ;  /* 0x000000011600780c */ /* 0x000fe20003f86270 */
[----:B------:R-:W-:Y:S01]  /*1400*/  IMAD.MOV.U32 R250, RZ, RZ, R30 ;  /* 0x000000fffffa7224 */ /* 0x000fe200078e001e */
[----:B------:R-:W-:Y:S01]  /*1410*/  USHF.L.U64.HI UR5, UR4, UR6, UR5 ;  /* 0x0000000604057299 */ /* 0x000fe20008010205 */
[C---:B-1----:R-:W-:Y:S01]  /*1420*/  @!P1 LEA R8, P0, R20.reuse, R8, 0x1 ;  /* 0x0000000814089211 */ /* 0x042fe200078008ff */
[----:B------:R-:W-:Y:S02]  /*1430*/  IMAD R0, R243, R142, RZ ;  /* 0x0000008ef3007224 */ /* 0x000fe400078e02ff */
[----:B------:R-:W-:Y:S01]  /*1440*/  IMAD.MOV.U32 R245, RZ, RZ, c[0x0][0x1e0] ;  /* 0x00007800fff57624 */ /* 0x000fe200078e00ff */
[----:B--2---:R-:W-:Y:S01]  /*1450*/  @!P1 LEA.HI.X R9, R20, R2, R21, 0x1, P0 ;  /* 0x0000000214099211 */ /* 0x004fe200000f0c15 */
[----:B------:R-:W-:Y:S01]  /*1460*/  IMAD.WIDE.U32 R6, R142, R248, R250 ;  /* 0x000000f88e067225 */ /* 0x000fe200078e00fa */
[----:B------:R-:W-:Y:S01]  /*1470*/  ISETP.GE.AND P0, PT, R22, 0x11, PT ;  /* 0x000000111600780c */ /* 0x000fe20003f06270 */
[----:B------:R-:W-:Y:S01]  /*1480*/  STL.64 [R1+0x18], R250 ;  /* 0x000018fa01007387 */ /* 0x000fe20000100a00 */
[----:B------:R-:W-:Y:S01]  /*1490*/  SHF.R.S32.HI R21, RZ, 0x1f, R142 ;  /* 0x0000001fff157819 */ /* 0x000fe2000001148e */
[----:B------:R-:W-:-:S02]  /*14a0*/  IMAD.MOV.U32 R246, RZ, RZ, c[0x0][0x1e4] ;  /* 0x00007900fff67624 */ /* 0x000fc400078e00ff */
[----:B------:R-:W-:Y:S01]  /*14b0*/  @!PT LDS RZ, [RZ] ;  /* 0x00000000fffff984 */ /* 0x000fe20000000800 */
[----:B------:R1:W-:Y:S01]  /*14c0*/  @!P1 LDGSTS.E.BYPASS.LTC128B.128 [R241+0xa900], [R8.64], !P3 ;  /* 0x0a90000008f19fae */ /* 0x0003e2000d901d48 */
[----:B------:R-:W-:Y:S01]  /*14d0*/  ISETP.GE.AND P1, PT, R20, c[0x0][0x1d4], PT ;  /* 0x0000750014007a0c */ /* 0x000fe20003f26270 */
[----:B------:R-:W-:Y:S02]  /*14e0*/  IMAD R0, R21, R248, R0 ;  /* 0x000000f815007224 */ /* 0x000fe400078e0200 */
[----:B------:R-:W0:Y:S01]  /*14f0*/  LDGDEPBAR ;  /* 0x00000000000079af */ /* 0x000e220000000000 */
[----:B------:R-:W-:Y:S02]  /*1500*/  IMAD.SHL.U32 R12, R246, 0x20, RZ ;  /* 0x00000020f60c7824 */ /* 0x000fe400078e00ff */
[----:B------:R-:W-:Y:S01]  /*1510*/  IMAD.IADD R7, R7, 0x1, R0 ;  /* 0x0000000107077824 */ /* 0x000fe200078e0200 */
[----:B------:R-:W-:Y:S01]  /*1520*/  BAR.SYNC.DEFER_BLOCKING 0x0 ;  /* 0x0000000000007b1d */ /* 0x000fe20000010000 */
[----:B------:R-:W-:Y:S01]  /*1530*/  @P0 LEA R2, P2, R245, R6, 0x4 ;  /* 0x00000006f5020211 */ /* 0x000fe200078420ff */
[----:B------:R-:W-:-:S02]  /*1540*/  IMAD.MOV.U32 R92, RZ, RZ, R28 ;  /* 0x000000ffff5c7224 */ /* 0x000fc400078e001c */
[----:B------:R-:W-:Y:S01]  /*1550*/  IMAD.MOV.U32 R93, RZ, RZ, R29 ;  /* 0x000000ffff5d7224 */ /* 0x000fe200078e001d */
[----:B------:R-:W-:Y:S01]  /*1560*/  @P0 LEA R10, P5, R2, c[0x0][0x1c8], 0x1 ;  /* 0x00007200020a0a11 */ /* 0x000fe200078a08ff */
[----:B------:R-:W-:Y:S01]  /*1570*/  IMAD.MOV.U32 R92, RZ, RZ, R94 ;  /* 0x000000ffff5c7224 */ /* 0x000fe200078e005e */
[----:B------:R-:W-:-:S04]  /*1580*/  @P0 LEA.HI.X R5, R245, R7, R246, 0x4, P2 ;  /* 0x00000007f5050211 */ /* 0x000fc800010f24f6 */
[----:B------:R-:W-:Y:S01]  /*1590*/  @P0 LEA.HI.X R11, R2, c[0x0][0x1cc], R5, 0x1, P5 ;  /* 0x00007300020b0a11 */ /* 0x000fe200028f0c05 */
[----:B------:R-:W-:Y:S01]  /*15a0*/  STL.64 [R1+0x30], R92 ;  /* 0x0000305c01007387 */ /* 0x000fe20000100a00 */
[----:B------:R-:W-:Y:S01]  /*15b0*/  ISETP.GE.AND P5, PT, R22, 0x31, PT ;  /* 0x000000311600780c */ /* 0x000fe20003fa6270 */
[----:B-1----:R-:W-:-:S05]  /*15c0*/  IMAD.WIDE.U32 R8, R245, 0x20, RZ ;  /* 0x00000020f5087825 */ /* 0x002fca00078e00ff */
[C---:B------:R-:W-:Y:S02]  /*15d0*/  @P6 IADD3 R0, P2, R6.reuse, R8, RZ ;  /* 0x0000000806006210 */ /* 0x040fe40007f5e0ff */
[C---:B------:R-:W-:Y:S02]  /*15e0*/  @P4 LEA R8, P3, R6.reuse, c[0x0][0x1c8], 0x1 ;  /* 0x0000720006084a11 */ /* 0x040fe400078608ff */
[----:B------:R-:W-:Y:S02]  /*15f0*/  @P6 IADD3.X R2, R7, R9, R12, P2, !PT ;  /* 0x0000000907026210 */ /* 0x000fe400017fe40c */
[----:B------:R-:W-:Y:S02]  /*1600*/  @P4 LEA.HI.X R9, R6, c[0x0][0x1cc], R7, 0x1, P3 ;  /* 0x0000730006094a11 */ /* 0x000fe400018f0c07 */
[----:B------:R-:W-:Y:S02]  /*1610*/  @P6 LEA R16, P2, R0, c[0x0][0x1c8], 0x1 ;  /* 0x0000720000106a11 */ /* 0x000fe400078408ff */
[C---:B------:R-:W-:Y:S01]  /*1620*/  ISETP.GE.AND P3, PT, R22.reuse, 0x51, PT ;  /* 0x000000511600780c */ /* 0x040fe20003f66270 */
[----:B------:R-:W-:Y:S01]  /*1630*/  @!PT LDS RZ, [RZ] ;  /* 0x00000000fffff984 */ /* 0x000fe20000000800 */
[----:B------:R-:W-:Y:S01]  /*1640*/  @!PT LDS RZ, [RZ] ;  /* 0x00000000fffff984 */ /* 0x000fe20000000800 */
[----:B------:R-:W-:Y:S01]  /*1650*/  @!PT LDS RZ, [RZ] ;  /* 0x00000000fffff984 */ /* 0x000fe20000000800 */
[----:B------:R1:W-:Y:S01]  /*1660*/  @P4 LDGSTS.E.BYPASS.LTC128B.128 [R241+0x3900], [R8.64], !P1 ;  /* 0x0390000008f14fae */ /* 0x0003e2000c901d48 */
[----:B------:R-:W-:-:S02]  /*1670*/  ISETP.GE.AND P4, PT, R22, 0x41, PT ;  /* 0x000000411600780c */ /* 0x000fc40003f86270 */
[----:B------:R-:W-:Y:S01]  /*1680*/  @P6 LEA.HI.X R17, R0, c[0x0][0x1cc], R2, 0x1, P2 ;  /* 0x0000730000116a11 */ /* 0x000fe200010f0c02 */
[----:B------:R-:W-:Y:S01]  /*1690*/  @P5 IMAD R0, R246, 0x30, RZ ;  /* 0x00000030f6005824 */ /* 0x000fe200078e02ff */
[----:B------:R2:W-:Y:S01]  /*16a0*/  @P0 LDGSTS.E.BYPASS.LTC128B.128 [R241+0x4100], [R10.64], !P1 ;  /* 0x041000000af10fae */ /* 0x0005e2000c901d48 */
[----:B------:R-:W-:-:S03]  /*16b0*/  ISETP.GE.AND P2, PT, R22, 0x61, PT ;  /* 0x000000611600780c */ /* 0x000fc60003f46270 */
[----:B------:R3:W-:Y:S10]  /*16c0*/  @P6 LDGSTS.E.BYPASS.LTC128B.128 [R241+0x4900], [R16.64], !P1 ;  /* 0x0490000010f16fae */ /* 0x0007f4000c901d48 */
[----:B------:R-:W-:-:S02]  /*16d0*/  @P2 IMAD R5, R246, 0x60, RZ ;  /* 0x00000060f6052824 */ /* 0x000fc400078e02ff */
[----:B-1----:R-:W-:-:S04]  /*16e0*/  @P5 IMAD.WIDE.U32 R8, R245, 0x30, R6 ;  /* 0x00000030f5085825 */ /* 0x002fc800078e0006 */
[----:B------:R-:W-:Y:S01]  /*16f0*/  @P5 IMAD.IADD R0, R9, 0x1, R0 ;  /* 0x0000000109005824 */ /* 0x000fe200078e0200 */
[----:B------:R-:W-:Y:S01]  /*1700*/  @P5 LEA R14, P0, R8, c[0x0][0x1c8], 0x1 ;  /* 0x00007200080e5a11 */ /* 0x000fe200078008ff */
[----:B--2---:R-:W-:-:S03]  /*1710*/  @P3 IMAD R10, R246, 0x50, RZ ;  /* 0x00000050f60a3824 */ /* 0x004fc600078e02ff */
[----:B------:R-:W-:Y:S01]  /*1720*/  @P5 LEA.HI.X R15, R8, c[0x0][0x1cc], R0, 0x1, P0 ;  /* 0x00007300080f5a11 */ /* 0x000fe200000f0c00 */
[C---:B------:R-:W-:Y:S01]  /*1730*/  @P3 IMAD.WIDE.U32 R8, R245.reuse, 0x50, R6 ;  /* 0x00000050f5083825 */ /* 0x040fe200078e0006 */
[----:B------:R-:W-:-:S03]  /*1740*/  @P4 LEA R0, P0, R245, R6, 0x6 ;  /* 0x00000006f5004211 */ /* 0x000fc600078030ff */
[----:B------:R1:W-:Y:S01]  /*1750*/  @P5 LDGSTS.E.BYPASS.LTC128B.128 [R241+0x5100], [R14.64], !P1 ;  /* 0x051000000ef15fae */ /* 0x0003e2000c901d48 */
[C---:B------:R-:W-:Y:S01]  /*1760*/  @P4 LEA.HI.X R2, R245.reuse, R7, R246, 0x6, P0 ;  /* 0x00000007f5024211 */ /* 0x040fe200000f34f6 */
[----:B------:R-:W-:Y:S01]  /*1770*/  @P2 IMAD.WIDE.U32 R6, R245, 0x60, R6 ;  /* 0x00000060f5062825 */ /* 0x000fe200078e0006 */
[----:B------:R-:W-:-:S04]  /*1780*/  @P4 LEA R12, P0, R0, c[0x0][0x1c8], 0x1 ;  /* 0x00007200000c4a11 */ /* 0x000fc800078008ff */
[----:B------:R-:W-:Y:S01]  /*1790*/  @P4 LEA.HI.X R13, R0, c[0x0][0x1cc], R2, 0x1, P0 ;  /* 0x00007300000d4a11 */ /* 0x000fe200000f0c02 */
[----:B------:R-:W-:Y:S01]  /*17a0*/  @P3 IMAD.IADD R0, R9, 0x1, R10 ;  /* 0x0000000109003824 */ /* 0x000fe200078e020a */
[----:B------:R-:W-:Y:S02]  /*17b0*/  @P3 LEA R10, P0, R8, c[0x0][0x1c8], 0x1 ;  /* 0x00007200080a3a11 */ /* 0x000fe400078008ff */
[----:B------:R-:W-:Y:S01]  /*17c0*/  LEA.HI R2, R26, R18, RZ, 0x1 ;  /* 0x000000121a027211 */ /* 0x000fe200078f08ff */
[----:B------:R1:W-:Y:S01]  /*17d0*/  @P4 LDGSTS.E.BYPASS.LTC128B.128 [R241+0x5900], [R12.64], !P1 ;  /* 0x059000000cf14fae */ /* 0x0003e2000c901d48 */
[----:B------:R-:W-:Y:S01]  /*17e0*/  @P3 LEA.HI.X R11, R8, c[0x0][0x1cc], R0, 0x1, P0 ;  /* 0x00007300080b3a11 */ /* 0x000fe200000f0c00 */
[----:B------:R-:W-:Y:S01]  /*17f0*/  @P2 IMAD.IADD R0, R7, 0x1, R5 ;  /* 0x0000000107002824 */ /* 0x000fe200078e0205 */
[----:B------:R-:W-:Y:S02]  /*1800*/  @P2 LEA R8, P0, R6, c[0x0][0x1c8], 0x1 ;  /* 0x0000720006082a11 */ /* 0x000fe400078008ff */
[----:B------:R-:W-:Y:S01]  /*1810*/  LOP3.LUT R2, R2, 0xfffffffe, RZ, 0xc0, !PT ;  /* 0xfffffffe02027812 */ /* 0x000fe200078ec0ff */
[----:B------:R2:W-:Y:S01]  /*1820*/  @P3 LDGSTS.E.BYPASS.LTC128B.128 [R241+0x6100], [R10.64], !P1 ;  /* 0x061000000af13fae */ /* 0x0005e2000c901d48 */
[----:B------:R-:W-:Y:S01]  /*1830*/  @P2 LEA.HI.X R9, R6, c[0x0][0x1cc], R0, 0x1, P0 ;  /* 0x0000730006092a11 */ /* 0x000fe200000f0c00 */
[C---:B------:R-:W-:Y:S01]  /*1840*/  IMAD.SHL.U32 R0, R23.reuse, 0x40, RZ ;  /* 0x0000004017007824 */ /* 0x040fe200078e00ff */
[----:B------:R-:W-:Y:S01]  /*1850*/  LOP3.LUT P0, RZ, R23, 0x2, RZ, 0xc0, !PT ;  /* 0x0000000217ff7812 */ /* 0x000fe2000780c0ff */
[----:B------:R-:W-:Y:S01]  /*1860*/  IMAD.IADD R18, R18, 0x1, -R2 ;  /* 0x0000000112127824 */ /* 0x000fe200078e0a02 */
[----:B------:R-:W-:Y:S01]  /*1870*/  ISETP.GE.AND P3, PT, R20, c[0x0][0x1d4], PT ;  /* 0x0000750014007a0c */ /* 0x000fe20003f66270 */
[----:B------:R4:W-:Y:S01]  /*1880*/  @P2 LDGSTS.E.BYPASS.LTC128B.128 [R241+0x6900], [R8.64], !P1 ;  /* 0x0690000008f12fae */ /* 0x0009e2000c901d48 */
[----:B------:R-:W-:Y:S01]  /*1890*/  IMAD.SHL.U32 R2, R24, 0x40, RZ ;  /* 0x0000004018027824 */ /* 0x000fe200078e00ff */
[----:B------:R-:W-:Y:S01]  /*18a0*/  LOP3.LUT R0, R0, 0x1c0, RZ, 0xc0, !PT ;  /* 0x000001c000007812 */ /* 0x000fe200078ec0ff */
[----:B------:R-:W-:Y:S01]  /*18b0*/  IMAD.SHL.U32 R5, R18, 0x8, RZ ;  /* 0x0000000812057824 */ /* 0x000fe200078e00ff */
[----:B------:R-:W0:Y:S01]  /*18c0*/  LDGDEPBAR ;  /* 0x00000000000079af */ /* 0x000e220000000000 */
[----:B------:R-:W-:-:S02]  /*18d0*/  ISETP.LT.OR P6, PT, R22, 0x1, P3 ;  /* 0x000000011600780c */ /* 0x000fc40001fc1670 */
[----:B------:R-:W-:Y:S02]  /*18e0*/  LOP3.LUT R2, R2, 0x1c0, RZ, 0xc0, !PT ;  /* 0x000001c002027812 */ /* 0x000fe400078ec0ff */
[----:B------:R-:W-:Y:S02]  /*18f0*/  SHF.R.U32.HI R6, RZ, 0x3, R0 ;  /* 0x00000003ff067819 */ /* 0x000fe40000011600 */
[----:B------:R-:W-:Y:S01]  /*1900*/  LOP3.LUT R7, R2, 0x8, R5, 0xf8, !PT ;  /* 0x0000000802077812 */ /* 0x000fe200078ef805 */
[----:B------:R-:W-:Y:S01]  /*1910*/  IMAD.SHL.U32 R5, R25, 0x40, RZ ;  /* 0x0000004019057824 */ /* 0x000fe200078e00ff */
[----:B------:R-:W-:Y:S02]  /*1920*/  SHF.R.U32.HI R2, RZ, 0x3, R2 ;  /* 0x00000003ff027819 */ /* 0x000fe40000011602 */
[----:B------:R-:W-:Y:S02]  /*1930*/  ISETP.LT.OR P5, PT, R22, 0x11, P3 ;  /* 0x000000111600780c */ /* 0x000fe40001fa1670 */
[----:B------:R-:W-:-:S02]  /*1940*/  LOP3.LUT R140, R7, R2, RZ, 0x3c, !PT ;  /* 0x00000002078c7212 */ /* 0x000fc400078e3cff */
[----:B------:R-:W-:Y:S01]  /*1950*/  LOP3.LUT R5, R5, 0xfffffe00, RZ, 0xc0, !PT ;  /* 0xfffffe0005057812 */ /* 0x000fe200078ec0ff */
[----:B----4-:R-:W-:Y:S01]  /*1960*/  IMAD.SHL.U32 R8, R19, 0x8, RZ ;  /* 0x0000000813087824 */ /* 0x010fe200078e00ff */
[----:B------:R-:W-:-:S04]  /*1970*/  DEPBAR.LE SB0, 0x1 ;  /* 0x000080400000791a */ /* 0x000fc80000000000 */
[----:B------:R-:W-:-:S04]  /*1980*/  DEPBAR.LE SB0, 0x0 ;  /* 0x000080000000791a */ /* 0x000fc80000000000 */
[----:B------:R-:W-:Y:S01]  /*1990*/  LOP3.LUT R8, R0, 0x8, R8, 0xf8, !PT ;  /* 0x0000000800087812 */ /* 0x000fe200078ef808 */
[----:B------:R-:W-:-:S03]  /*19a0*/  IMAD.SHL.U32 R0, R242, 0x20, RZ ;  /* 0x00000020f2007824 */ /* 0x000fc600078e00ff */
[----:B------:R-:W-:Y:S02]  /*19b0*/  LOP3.LUT R6, R8, R6, RZ, 0x3c, !PT ;  /* 0x0000000608067212 */ /* 0x000fe400078e3cff */
[----:B------:R-:W-:-:S03]  /*19c0*/  LOP3.LUT R2, R0, 0x7ffffc00, RZ, 0xc0, !PT ;  /* 0x7ffffc0000027812 */ /* 0x000fc600078ec0ff */
[----:B------:R-:W-:Y:S01]  /*19d0*/  IMAD R0, R18, 0x200, R6 ;  /* 0x0000020012007824 */ /* 0x000fe200078e0206 */
[----:B------:R-:W-:Y:S01]  /*19e0*/  IADD3 R2, R140, R5, R2 ;  /* 0x000000058c027210 */ /* 0x000fe20007ffe002 */
[----:B------:R-:W-:-:S04]  /*19f0*/  IMAD.WIDE.U32 R6, R142, c[0x0][0x208], RZ ;  /* 0x000082008e067a25 */ /* 0x000fc800078e00ff */
        /* <DEDUP_REMOVED lines=10> */
[----:B------:R-:W-:Y:S01]  /*1aa0*/  IADD3 R240, R234, 0x800, RZ ;  /* 0x00000800eaf07810 */ /* 0x000fe20007ffe0ff */
[----:B------:R-:W-:Y:S01]  /*1ab0*/  IMAD R0, R142, c[0x0][0x20c], R0 ;  /* 0x000083008e007a24 */ /* 0x000fe200078e0200 */
[----:B------:R-:W-:-:S02]  /*1ac0*/  IADD3 R239, R234, 0x1000, RZ ;  /* 0x00001000eaef7810 */ /* 0x000fc40007ffe0ff */
[C---:B------:R-:W-:Y:S01]  /*1ad0*/  IADD3 R238, R234.reuse, 0x1800, RZ ;  /* 0x00001800eaee7810 */ /* 0x040fe20007ffe0ff */
[----:B------:R-:W-:Y:S01]  /*1ae0*/  IMAD.IADD R0, R7, 0x1, R0 ;  /* 0x0000000107007824 */ /* 0x000fe200078e0200 */
[----:B------:R-:W-:-:S03]  /*1af0*/  IADD3 R237, R234, 0x2000, RZ ;  /* 0x00002000eaed7810 */ /* 0x000fc60007ffe0ff */
[----:B------:R-:W-:Y:S01]  /*1b00*/  IMAD R0, R0, 0x70, RZ ;  /* 0x0000007000007824 */ /* 0x000fe200078e02ff */
[----:B--2---:R-:W-:Y:S04]  /*1b10*/  LDSM.16.M88.4 R8, [R230+0x9100] ;  /* 0x00910000e608783b */ /* 0x004fe80000000200 */
[----:B------:R-:W2:Y:S04]  /*1b20*/  LDSM.16.M88.4 R28, [R143+0x3900] ;  /* 0x003900008f1c783b */ /* 0x000ea80000000200 */
[----:B------:R-:W4:Y:S04]  /*1b30*/  LDSM.16.M88.4 R24, [R143+0x4100] ;  /* 0x004100008f18783b */ /* 0x000f280000000200 */
[----:B---3--:R-:W3:Y:S04]  /*1b40*/  LDSM.16.M88.4 R16, [R143+0x4900] ;  /* 0x004900008f10783b */ /* 0x008ee80000000200 */
[----:B------:R-:W5:Y:S04]  /*1b50*/  LDSM.16.M88.4 R32, [R143+0x5100] ;  /* 0x005100008f20783b */ /* 0x000f680000000200 */
[----:B------:R-:W3:Y:S04]  /*1b60*/  LDSM.16.M88.4 R36, [R143+0x5900] ;  /* 0x005900008f24783b */ /* 0x000ee80000000200 */
[----:B------:R-:W5:Y:S04]  /*1b70*/  LDSM.16.M88.4 R44, [R143+0x6100] ;  /* 0x006100008f2c783b */ /* 0x000f680000000200 */
[----:B------:R-:W5:Y:S04]  /*1b80*/  LDSM.16.M88.4 R40, [R143+0x6900] ;  /* 0x006900008f28783b */ /* 0x000f680000000200 */
[----:B-1----:R-:W1:Y:S04]  /*1b90*/  LDSM.16.M88.4 R12, [R230+0x7100] ;  /* 0x00710000e60c783b */ /* 0x002e680000000200 */
[----:B------:R-:W-:Y:S04]  /*1ba0*/  LDSM.16.M88.4 R56, [R234] ;  /* 0x00000000ea38783b */ /* 0x000fe80000000200 */
[----:B------:R-:W-:Y:S01]  /*1bb0*/  LDSM.16.M88.4 R52, [R234+0x800] ;  /* 0x00080000ea34783b */ /* 0x000fe20000000200 */
[C---:B--2---:R-:W-:Y:S03]  /*1bc0*/  HMMA.16816.F32.BF16 R60, R8.reuse, R28, RZ ;  /* 0x0000001c083c723c */ /* 0x044fe600000418ff */
[----:B------:R-:W-:Y:S05]  /*1bd0*/  LDSM.16.M88.4 R48, [R234+0x1000] ;  /* 0x00100000ea30783b */ /* 0x000fea0000000200 */
[C---:B----4-:R-:W-:Y:S08]  /*1be0*/  HMMA.16816.F32.BF16 R64, R8.reuse, R24, RZ ;  /* 0x000000180840723c */ /* 0x050ff000000418ff */
[C---:B---3--:R-:W-:Y:S08]  /*1bf0*/  HMMA.16816.F32.BF16 R68, R8.reuse, R16, RZ ;  /* 0x000000100844723c */ /* 0x048ff000000418ff */
[C---:B-----5:R-:W-:Y:S08]  /*1c00*/  HMMA.16816.F32.BF16 R72, R8.reuse, R32, RZ ;  /* 0x000000200848723c */ /* 0x060ff000000418ff */
[C---:B------:R-:W-:Y:S08]  /*1c10*/  HMMA.16816.F32.BF16 R76, R8.reuse, R36, RZ ;  /* 0x00000024084c723c */ /* 0x040ff000000418ff */
        /* <DEDUP_REMOVED lines=8> */
[----:B------:R-:W-:Y:S07]  /*1ca0*/  HMMA.16816.F32.BF16 R188, R8, R42, RZ ;  /* 0x0000002a08bc723c */ /* 0x000fee00000418ff */
[----:B------:R-:W-:Y:S01]  /*1cb0*/  IMAD.WIDE.U32 R8, R6, 0x70, R92 ;  /* 0x0000007006087825 */ /* 0x000fe200078e005c */
[----:B-1----:R-:W-:Y:S03]  /*1cc0*/  HMMA.16816.F32.BF16 R184, R12, R28, RZ ;  /* 0x0000001c0cb8723c */ /* 0x002fe600000418ff */
[----:B------:R-:W-:Y:S01]  /*1cd0*/  IMAD.IADD R0, R9, 0x1, R0 ;  /* 0x0000000109007824 */ /* 0x000fe200078e0200 */
[----:B------:R-:W-:-:S04]  /*1ce0*/  LEA R6, P2, R8, c[0x0][0x1f8], 0x1 ;  /* 0x00007e0008067a11 */ /* 0x000fc800078408ff */
[C---:B------:R-:W-:Y:S01]  /*1cf0*/  HMMA.16816.F32.BF16 R176, R12.reuse, R30, RZ ;  /* 0x0000001e0cb0723c */ /* 0x040fe200000418ff */
[----:B------:R-:W-:Y:S01]  /*1d00*/  LDSM.16.M88.4 R28, [R234+0x2800] ;  /* 0x00280000ea1c783b */ /* 0x000fe20000000200 */
[----:B------:R-:W-:Y:S02]  /*1d10*/  IADD3 R20, P0, R6, UR7, RZ ;  /* 0x0000000706147c10 */ /* 0x000fe4000ff1e0ff */
[----:B------:R-:W-:Y:S01]  /*1d20*/  LEA.HI.X R7, R8, c[0x0][0x1fc], R0, 0x1, P2 ;  /* 0x00007f0008077a11 */ /* 0x000fe200010f0c00 */
[----:B------:R-:W-:Y:S01]  /*1d30*/  IMAD.MOV.U32 R0, RZ, RZ, 0x40 ;  /* 0x00000040ff007424 */ /* 0x000fe200078e00ff */
[----:B------:R-:W-:Y:S01]  /*1d40*/  LDSM.16.M88.4 R8, [R233+0x7100] ;  /* 0x00710000e908783b */ /* 0x000fe20000000200 */
[----:B------:R-:W-:Y:S01]  /*1d50*/  LOP3.LUT P2, RZ, R23, 0x4, RZ, 0xc0, !PT ;  /* 0x0000000417ff7812 */ /* 0x000fe2000784c0ff */
[----:B------:R-:W-:Y:S01]  /*1d60*/  HMMA.16816.F32.BF16 R144, R12, R16, RZ ;  /* 0x000000100c90723c */ /* 0x000fe200000418ff */
[----:B------:R-:W-:Y:S02]  /*1d70*/  IADD3.X R21, R7, UR5, RZ, P0, !PT ;  /* 0x0000000507157c10 */ /* 0x000fe400087fe4ff */
[----:B------:R-:W-:-:S02]  /*1d80*/  ISETP.LT.OR P0, PT, R22, 0x21, P3 ;  /* 0x000000211600780c */ /* 0x000fc40001f01670 */
[----:B------:R-:W-:-:S03]  /*1d90*/  SEL R0, R0, 0xffffffc0, !P2 ;  /* 0xffffffc000007807 */ /* 0x000fc60005000000 */
[----:B------:R-:W-:Y:S01]  /*1da0*/  HMMA.16816.F32.BF16 R168, R12, R18, RZ ;  /* 0x000000120ca8723c */ /* 0x000fe200000418ff */
[----:B------:R-:W1:Y:S01]  /*1db0*/  LDSM.16.M88.4 R16, [R233+0x9100] ;  /* 0x00910000e910783b */ /* 0x000e620000000200 */
[----:B------:R-:W-:Y:S02]  /*1dc0*/  IMAD.IADD R229, R143, 0x1, R0 ;  /* 0x000000018fe57824 */ /* 0x000fe400078e0200 */
[----:B------:R-:W-:Y:S01]  /*1dd0*/  IMAD.IADD R228, R0, 0x1, R234 ;  /* 0x0000000100e47824 */ /* 0x000fe200078e02ea */
[----:B------:R-:W-:-:S03]  /*1de0*/  LOP3.LUT R0, R140, R5, RZ, 0xfc, !PT ;  /* 0x000000058c007212 */ /* 0x000fc600078efcff */
[C---:B------:R-:W-:Y:S08]  /*1df0*/  HMMA.16816.F32.BF16 R136, R12.reuse, R32, RZ ;  /* 0x000000200c88723c */ /* 0x040ff000000418ff */
[C---:B------:R-:W-:Y:S01]  /*1e00*/  HMMA.16816.F32.BF16 R164, R12.reuse, R34, RZ ;  /* 0x000000220ca4723c */ /* 0x040fe200000418ff */
[----:B------:R-:W2:Y:S07]  /*1e10*/  LDSM.16.M88.4 R32, [R234+0x2000] ;  /* 0x00200000ea20783b */ /* 0x000eae0000000200 */
[C---:B------:R-:W-:Y:S08]  /*1e20*/  HMMA.16816.F32.BF16 R152, R12.reuse, R24, RZ ;  /* 0x000000180c98723c */ /* 0x040ff000000418ff */
[C---:B------:R-:W-:Y:S01]  /*1e30*/  HMMA.16816.F32.BF16 R172, R12.reuse, R26, RZ ;  /* 0x0000001a0cac723c */ /* 0x040fe200000418ff */
[----:B------:R-:W-:Y:S07]  /*1e40*/  LDSM.16.M88.4 R24, [R234+0x3000] ;  /* 0x00300000ea18783b */ /* 0x000fee0000000200 */
[C---:B------:R-:W-:Y:S08]  /*1e50*/  HMMA.16816.F32.BF16 R132, R12.reuse, R36, RZ ;  /* 0x000000240c84723c */ /* 0x040ff000000418ff */
[----:B------:R-:W-:Y:S01]  /*1e60*/  HMMA.16816.F32.BF16 R156, R12, R38, RZ ;  /* 0x000000260c9c723c */ /* 0x000fe200000418ff */
[----:B------:R-:W3:Y:S04]  /*1e70*/  LDSM.16.M88.4 R36, [R234+0x1800] ;  /* 0x00180000ea24783b */ /* 0x000ee80000000200 */
[----:B------:R-:W-:Y:S01]  /*1e80*/  @!PT LDS RZ, [RZ] ;  /* 0x00000000fffff984 */ /* 0x000fe20000000800 */
[----:B------:R-:W-:Y:S01]  /*1e90*/  @!PT LDS RZ, [RZ] ;  /* 0x00000000fffff984 */ /* 0x000fe20000000800 */
[----:B------:R-:W-:Y:S01]  /*1ea0*/  @!PT LDS RZ, [RZ] ;  /* 0x00000000fffff984 */ /* 0x000fe20000000800 */
[----:B------:R4:W-:Y:S01]  /*1eb0*/  LDGSTS.E.BYPASS.LTC128B.128 [R241+0x100], [R6.64], !P6 ;  /* 0x0010000006f17fae */ /* 0x0009e2000f101d48 */
[----:B------:R-:W-:-:S02]  /*1ec0*/  ISETP.LT.OR P6, PT, R22, 0x31, P3 ;  /* 0x000000311600780c */ /* 0x000fc40001fc1670 */
[----:B------:R-:W-:Y:S01]  /*1ed0*/  HMMA.16816.F32.BF16 R124, R12, R44, RZ ;  /* 0x0000002c0c7c723c */ /* 0x000fe200000418ff */
[----:B------:R5:W-:Y:S01]  /*1ee0*/  LDGSTS.E.BYPASS.LTC128B.128 [R241+0x900], [R20.64], !P5 ;  /* 0x0090000014f17fae */ /* 0x000be2000e901d48 */
[----:B------:R-:W-:-:S06]  /*1ef0*/  ISETP.LT.OR P5, PT, R22, 0x41, P3 ;  /* 0x000000411600780c */ /* 0x000fcc0001fa1670 */
[C---:B------:R-:W-:Y:S08]  /*1f00*/  HMMA.16816.F32.BF16 R148, R12.reuse, R46, RZ ;  /* 0x0000002e0c94723c */ /* 0x040ff000000418ff */
[C---:B------:R-:W-:Y:S08]  /*1f10*/  HMMA.16816.F32.BF16 R120, R12.reuse, R40, RZ ;  /* 0x000000280c78723c */ /* 0x040ff000000418ff */
[----:B------:R-:W-:Y:S07]  /*1f20*/  HMMA.16816.F32.BF16 R128, R12, R42, RZ ;  /* 0x0000002a0c80723c */ /* 0x000fee00000418ff */
[----:B------:R-:W-:Y:S01]  /*1f30*/  IADD3 R12, P4, R20, UR7, RZ ;  /* 0x00000007140c7c10 */ /* 0x000fe2000ff9e0ff */
[----:B-1----:R-:W-:Y:S03]  /*1f40*/  HMMA.16816.F32.BF16 R44, R16, R28, R80 ;  /* 0x0000001c102c723c */ /* 0x002fe60000041850 */
[----:B------:R-:W-:-:S02]  /*1f50*/  IADD3.X R13, R21, UR5, RZ, P4, !PT ;  /* 0x00000005150d7c10 */ /* 0x000fc4000a7fe4ff */
[----:B------:R-:W-:-:S03]  /*1f60*/  IADD3 R14, P4, R12, UR7, RZ ;  /* 0x000000070c0e7c10 */ /* 0x000fc6000ff9e0ff */
[----:B------:R1:W-:Y:S01]  /*1f70*/  LDGSTS.E.BYPASS.LTC128B.128 [R241+0x1100], [R12.64], !P0 ;  /* 0x011000000cf17fae */ /* 0x0003e2000c101d48 */
[----:B------:R-:W-:Y:S01]  /*1f80*/  IADD3.X R15, R13, UR5, RZ, P4, !PT ;  /* 0x000000050d0f7c10 */ /* 0x000fe2000a7fe4ff */
[----:B--2---:R-:W-:Y:S01]  /*1f90*/  HMMA.16816.F32.BF16 R40, R16, R32, R76 ;  /* 0x000000201028723c */ /* 0x004fe2000004184c */
[----:B----4-:R-:W-:-:S03]  /*1fa0*/  IADD3 R6, P4, R14, UR7, RZ ;  /* 0x000000070e067c10 */ /* 0x010fc6000ff9e0ff */
[----:B------:R2:W-:Y:S01]  /*1fb0*/  LDGSTS.E.BYPASS.LTC128B.128 [R241+0x1900], [R14.64], !P6 ;  /* 0x019000000ef17fae */ /* 0x0005e2000f101d48 */
[----:B------:R-:W-:Y:S02]  /*1fc0*/  IADD3.X R7, R15, UR5, RZ, P4, !PT ;  /* 0x000000050f077c10 */ /* 0x000fe4000a7fe4ff */
[C---:B------:R-:W-:Y:S01]  /*1fd0*/  ISETP.LT.OR P4, PT, R22.reuse, 0x51, P3 ;  /* 0x000000511600780c */ /* 0x040fe20001f81670 */
[C---:B------:R-:W-:Y:S01]  /*1fe0*/  HMMA.16816.F32.BF16 R104, R16.reuse, R56, R60 ;  /* 0x000000381068723c */ /* 0x040fe2000004183c */
[----:B------:R-:W-:Y:S01]  /*1ff0*/  ISETP.LT.OR P3, PT, R22, 0x61, P3 ;  /* 0x000000611600780c */ /* 0x000fe20001f61670 */
[----:B------:R4:W-:Y:S06]  /*2000*/  LDGSTS.E.BYPASS.LTC128B.128 [R241+0x2100], [R6.64], !P5 ;  /* 0x0210000006f17fae */ /* 0x0009ec000e901d48 */
[C---:B---3--:R-:W-:Y:S08]  /*2010*/  HMMA.16816.F32.BF16 R92, R16.reuse, R36, R72 ;  /* 0x00000024105c723c */ /* 0x048ff00000041848 */
[----:B------:R-:W-:Y:S01]  /*2020*/  HMMA.16816.F32.BF16 R180, R16, R58, R84 ;  /* 0x0000003a10b4723c */ /* 0x000fe20000041854 */
[----:B-1----:R-:W-:-:S04]  /*2030*/  IADD3 R12, P0, R6, UR7, RZ ;  /* 0x00000007060c7c10 */ /* 0x002fc8000ff1e0ff */
[----:B------:R-:W-:Y:S02]  /*2040*/  IADD3.X R13, R7, UR5, RZ, P0, !PT ;  /* 0x00000005070d7c10 */ /* 0x000fe400087fe4ff */
[----:B--2---:R-:W-:Y:S01]  /*2050*/  IADD3 R14, P0, R12, UR7, RZ ;  /* 0x000000070c0e7c10 */ /* 0x004fe2000ff1e0ff */
[----:B------:R-:W-:Y:S02]  /*2060*/  HMMA.16816.F32.BF16 R220, R16, R54, R108 ;  /* 0x0000003610dc723c */ /* 0x000fe4000004186c */
[----:B------:R1:W-:Y:S01]  /*2070*/  LDGSTS.E.BYPASS.LTC128B.128 [R241+0x2900], [R12.64], !P4 ;  /* 0x029000000cf17fae */ /* 0x0003e2000e101d48 */
[----:B------:R-:W-:-:S05]  /*2080*/  IADD3.X R15, R13, UR5, RZ, P0, !PT ;  /* 0x000000050d0f7c10 */ /* 0x000fca00087fe4ff */
[----:B------:R1:W-:Y:S01]  /*2090*/  LDGSTS.E.BYPASS.LTC128B.128 [R241+0x3100], [R14.64], !P3 ;  /* 0x031000000ef17fae */ /* 0x0003e2000d901d48 */
[C---:B------:R-:W-:Y:S03]  /*20a0*/  HMMA.16816.F32.BF16 R216, R16.reuse, R50, R112 ;  /* 0x0000003210d8723c */ /* 0x040fe60000041870 */
[----:B-----5:R-:W-:Y:S04]  /*20b0*/  LDSM.16.M88.4 R20, [R231+0x9100] ;  /* 0x00910000e714783b */ /* 0x020fe80000000200 */
[----:B------:R-:W2:Y:S01]  /*20c0*/  LDSM.16.M88.4 R80, [R229+0x5900] ;  /* 0x00590000e550783b */ /* 0x000ea20000000200 */
[C---:B------:R-:W-:Y:S03]  /*20d0*/  HMMA.16816.F32.BF16 R100, R16.reuse, R52, R64 ;  /* 0x000000341064723c */ /* 0x040fe60000041840 */
[----:B------:R-:W3:Y:S04]  /*20e0*/  LDSM.16.M88.4 R76, [R229+0x6100] ;  /* 0x00610000e54c783b */ /* 0x000ee80000000200 */
[----:B------:R-:W5:Y:S01]  /*20f0*/  LDSM.16.M88.4 R60, [R229+0x4100] ;  /* 0x00410000e53c783b */ /* 0x000f620000000200 */
[C---:B------:R-:W-:Y:S03]  /*2100*/  HMMA.16816.F32.BF16 R96, R16.reuse, R48, R68 ;  /* 0x000000301060723c */ /* 0x040fe60000041844 */
[----:B------:R-:W2:Y:S04]  /*2110*/  LDSM.16.M88.4 R84, [R229+0x5100] ;  /* 0x00510000e554783b */ /* 0x000ea80000000200 */
[----:B------:R-:W2:Y:S01]  /*2120*/  LDSM.16.M88.4 R72, [R229+0x6900] ;  /* 0x00690000e548783b */ /* 0x000ea20000000200 */
[C---:B------:R-:W-:Y:S03]  /*2130*/  HMMA.16816.F32.BF16 R88, R16.reuse, R24, R88 ;  /* 0x000000181058723c */ /* 0x040fe60000041858 */
[----:B------:R-:W2:Y:S04]  /*2140*/  LDSM.16.M88.4 R64, [R229+0x3900] ;  /* 0x00390000e540783b */ /* 0x000ea80000000200 */
[----:B------:R-:W-:Y:S01]  /*2150*/  LDSM.16.M88.4 R68, [R229+0x4900] ;  /* 0x00490000e544783b */ /* 0x000fe20000000200 */
[C---:B------:R-:W-:Y:S03]  /*2160*/  HMMA.16816.F32.BF16 R112, R16.reuse, R38, R116 ;  /* 0x000000261070723c */ /* 0x040fe60000041874 */
[----:B-1----:R-:W-:Y:S04]  /*2170*/  LDSM.16.M88.4 R12, [R232+0x7100] ;  /* 0x00710000e80c783b */ /* 0x002fe80000000200 */
[----:B------:R-:W0:Y:S01]  /*2180*/  LDGDEPBAR ;  /* 0x00000000000079af */ /* 0x000e220000000000 */
[C---:B------:R-:W-:Y:S08]  /*2190*/  HMMA.16816.F32.BF16 R108, R16.reuse, R34, R160 ;  /* 0x00000022106c723c */ /* 0x040ff000000418a0 */
[C---:B------:R-:W-:Y:S08]  /*21a0*/  HMMA.16816.F32.BF16 R200, R16.reuse, R30, R192 ;  /* 0x0000001e10c8723c */ /* 0x040ff000000418c0 */
[----:B------:R-:W-:Y:S01]  /*21b0*/  HMMA.16816.F32.BF16 R188, R16, R26, R188 ;  /* 0x0000001a10bc723c */ /* 0x000fe200000418bc */
[----:B------:R-:W1:Y:S07]  /*21c0*/  LDSM.16.M88.4 R16, [R231+0x7100] ;  /* 0x00710000e710783b */ /* 0x000e6e0000000200 */
[C---:B------:R-:W-:Y:S08]  /*21d0*/  HMMA.16816.F32.BF16 R184, R8.reuse, R56, R184 ;  /* 0x0000003808b8723c */ /* 0x040ff000000418b8 */
[C---:B------:R-:W-:Y:S08]  /*21e0*/  HMMA.16816.F32.BF16 R192, R8.reuse, R52, R152 ;  /* 0x0000003408c0723c */ /* 0x040ff00000041898 */
[C---:B------:R-:W-:Y:S08]  /*21f0*/  HMMA.16816.F32.BF16 R56, R8.reuse, R58, R176 ;  /* 0x0000003a0838723c */ /* 0x040ff000000418b0 */
[C---:B------:R-:W-:Y:S08]  /*2200*/  HMMA.16816.F32.BF16 R52, R8.reuse, R54, R172 ;  /* 0x000000360834723c */ /* 0x040ff000000418ac */
[C---:B------:R-:W-:Y:S08]  /*2210*/  HMMA.16816.F32.BF16 R204, R8.reuse, R36, R136 ;  /* 0x0000002408cc723c */ /* 0x040ff00000041888 */
[C---:B------:R-:W-:Y:S08]  /*2220*/  HMMA.16816.F32.BF16 R208, R8.reuse, R32, R132 ;  /* 0x0000002008d0723c */ /* 0x040ff00000041884 */
[C---:B------:R-:W-:Y:S08]  /*2230*/  HMMA.16816.F32.BF16 R132, R8.reuse, R50, R168 ;  /* 0x000000320884723c */ /* 0x040ff000000418a8 */
[C---:B------:R-:W-:Y:S01]  /*2240*/  HMMA.16816.F32.BF16 R136, R8.reuse, R38, R164 ;  /* 0x000000260888723c */ /* 0x040fe200000418a4 */
[----:B------:R-:W-:Y:S07]  /*2250*/  LDSM.16.M88.4 R36, [R228+0x1800] ;  /* 0x00180000e424783b */ /* 0x000fee0000000200 */
[C---:B------:R-:W-:Y:S01]  /*2260*/  HMMA.16816.F32.BF16 R196, R8.reuse, R48, R144 ;  /* 0x0000003008c4723c */ /* 0x040fe20000041890 */
[----:B------:R-:W-:Y:S07]  /*2270*/  LDSM.16.M88.4 R48, [R228] ;  /* 0x00000000e430783b */ /* 0x000fee0000000200 */
[C---:B------:R-:W-:Y:S08]  /*2280*/  HMMA.16816.F32.BF16 R212, R8.reuse, R28, R124 ;  /* 0x0000001c08d4723c */ /* 0x040ff0000004187c */
[C---:B------:R-:W-:Y:S01]  /*2290*/  HMMA.16816.F32.BF16 R172, R8.reuse, R30, R148 ;  /* 0x0000001e08ac723c */ /* 0x040fe20000041894 */
[----:B------:R-:W-:Y:S07]  /*22a0*/  LDSM.16.M88.4 R28, [R228+0x2800] ;  /* 0x00280000e41c783b */ /* 0x000fee0000000200 */
[C---:B------:R-:W-:Y:S08]  /*22b0*/  HMMA.16816.F32.BF16 R224, R8.reuse, R24, R120 ;  /* 0x0000001808e0723c */ /* 0x040ff00000041878 */
[C---:B------:R-:W-:Y:S01]  /*22c0*/  HMMA.16816.F32.BF16 R168, R8.reuse, R34, R156 ;  /* 0x0000002208a8723c */ /* 0x040fe2000004189c */
[----:B------:R-:W-:Y:S07]  /*22d0*/  LDSM.16.M88.4 R32, [R228+0x2000] ;  /* 0x00200000e420783b */ /* 0x000fee0000000200 */
[----:B------:R-:W-:Y:S01]  /*22e0*/  HMMA.16816.F32.BF16 R164, R8, R26, R128 ;  /* 0x0000001a08a4723c */ /* 0x000fe20000041880 */
[----:B------:R-:W-:Y:S04]  /*22f0*/  LDSM.16.M88.4 R8, [R232+0x9100] ;  /* 0x00910000e808783b */ /* 0x000fe80000000200 */
[----:B------:R-:W-:Y:S03]  /*2300*/  LDSM.16.M88.4 R24, [R228+0x3000] ;  /* 0x00300000e418783b */ /* 0x000fe60000000200 */
[C---:B--2---:R-:W-:Y:S01]  /*2310*/  HMMA.16816.F32.BF16 R144, R20.reuse, R80, R40 ;  /* 0x000000501490723c */ /* 0x044fe20000041828 */
[----:B------:R-:W2:Y:S07]  /*2320*/  LDSM.16.M88.4 R40, [R228+0x1000] ;  /* 0x00100000e428783b */ /* 0x000eae0000000200 */
[----:B---3--:R-:W-:Y:S01]  /*2330*/  HMMA.16816.F32.BF16 R128, R20, R76, R44 ;  /* 0x0000004c1480723c */ /* 0x008fe2000004182c */
[----:B------:R-:W3:Y:S01]  /*2340*/  LDSM.16.M88.4 R44, [R228+0x800] ;  /* 0x00080000e42c783b */ /* 0x000ee20000000200 */
[----:B------:R-:W-:-:S06]  /*2350*/  DEPBAR.LE SB0, 0x0 ;  /* 0x000080000000791a */ /* 0x000fcc0000000000 */
[C---:B-----5:R-:W-:Y:S08]  /*2360*/  HMMA.16816.F32.BF16 R156, R20.reuse, R60, R100 ;  /* 0x0000003c149c723c */ /* 0x060ff00000041864 */
[C---:B------:R-:W-:Y:S08]  /*2370*/  HMMA.16816.F32.BF16 R148, R20.reuse, R84, R92 ;  /* 0x000000541494723c */ /* 0x040ff0000004185c */
[C---:B------:R-:W-:Y:S08]  /*2380*/  HMMA.16816.F32.BF16 R100, R20.reuse, R72, R88 ;  /* 0x000000481464723c */ /* 0x040ff00000041858 */
[C---:B------:R-:W-:Y:S08]  /*2390*/  HMMA.16816.F32.BF16 R160, R20.reuse, R64, R104 ;  /* 0x0000004014a0723c */ /* 0x040ff00000041868 */
[----:B------:R-:W-:Y:S08]  /*23a0*/  HMMA.16816.F32.BF16 R124, R20, R66, R180 ;  /* 0x00000042147c723c */ /* 0x000ff000000418b4 */
[C---:B-1----:R-:W-:Y:S08]  /*23b0*/  HMMA.16816.F32.BF16 R92, R16.reuse, R64, R184 ;  /* 0x00000040105c723c */ /* 0x042ff000000418b8 */
[----:B------:R-:W-:Y:S08]  /*23c0*/  HMMA.16816.F32.BF16 R88, R16, R66, R56 ;  /* 0x000000421058723c */ /* 0x000ff00000041838 */
[C---:B------:R-:W-:Y:S08]  /*23d0*/  HMMA.16816.F32.BF16 R152, R20.reuse, R68, R96 ;  /* 0x000000441498723c */ /* 0x040ff00000041860 */
[----:B------:R-:W-:Y:S08]  /*23e0*/  HMMA.16816.F32.BF16 R120, R20, R62, R220 ;  /* 0x0000003e1478723c */ /* 0x000ff000000418dc */
[C---:B------:R-:W-:Y:S08]  /*23f0*/  HMMA.16816.F32.BF16 R64, R16.reuse, R60, R192 ;  /* 0x0000003c1040723c */ /* 0x040ff000000418c0 */
[----:B------:R-:W-:Y:S08]  /*2400*/  HMMA.16816.F32.BF16 R56, R16, R62, R52 ;  /* 0x0000003e1038723c */ /* 0x000ff00000041834 */
[C---:B------:R-:W-:Y:S08]  /*2410*/  HMMA.16816.F32.BF16 R116, R20.reuse, R70, R216 ;  /* 0x000000461474723c */ /* 0x040ff000000418d8 */
[C---:B------:R-:W-:Y:S08]  /*2420*/  HMMA.16816.F32.BF16 R112, R20.reuse, R86, R112 ;  /* 0x000000561470723c */ /* 0x040ff00000041870 */
[C---:B------:R-:W-:Y:S08]  /*2430*/  HMMA.16816.F32.BF16 R108, R20.reuse, R82, R108 ;  /* 0x00000052146c723c */ /* 0x040ff0000004186c */
[C---:B------:R-:W-:Y:S07]  /*2440*/  HMMA.16816.F32.BF16 R104, R20.reuse, R78, R200 ;  /* 0x0000004e1468723c */ /* 0x040fee00000418c8 */
[----:B------:R-:W-:Y:S01]  /*2450*/  IMAD.MOV.U32 R202, RZ, RZ, R235 ;  /* 0x000000ffffca7224 */ /* 0x000fe200078e00eb */
[----:B------:R-:W-:Y:S01]  /*2460*/  HMMA.16816.F32.BF16 R96, R20, R74, R188 ;  /* 0x0000004a1460723c */ /* 0x000fe200000418bc */
[----:B------:R-:W-:Y:S01]  /*2470*/  IMAD.MOV.U32 R203, RZ, RZ, R236 ;  /* 0x000000ffffcb7224 */ /* 0x000fe200078e00ec */
[----:B------:R-:W-:-:S02]  /*2480*/  IADD3 R236, R234, 0x2800, RZ ;  /* 0x00002800eaec7810 */ /* 0x000fc40007ffe0ff */
[----:B------:R-:W-:Y:S02]  /*2490*/  ISETP.GT.AND P0, PT, R142, R202, PT ;  /* 0x000000ca8e00720c */ /* 0x000fe40003f04270 */
[----:B------:R-:W-:Y:S02]  /*24a0*/  IADD3 R235, R234, 0x3000, RZ ;  /* 0x00003000eaeb7810 */ /* 0x000fe40007ffe0ff */
[C---:B------:R-:W-:Y:S08]  /*24b0*/  HMMA.16816.F32.BF16 R60, R16.reuse, R84, R204 ;  /* 0x00000054103c723c */ /* 0x040ff000000418cc */
        /* <DEDUP_REMOVED lines=9> */
[C---:B--2---:R-:W-:Y:S08]  /*2550*/  HMMA.16816.F32.BF16 R152, R8.reuse, R40, R152 ;  /* 0x000000280898723c */ /* 0x044ff00000041898 */
[C---:B------:R-:W-:Y:S08]  /*2560*/  HMMA.16816.F32.BF16 R116, R8.reuse, R42, R116 ;  /* 0x0000002a0874723c */ /* 0x040ff00000041874 */
[----:B------:R-:W-:Y:S08]  /*2570*/  HMMA.16816.F32.BF16 R164, R8, R36, R148 ;  /* 0x0000002408a4723c */ /* 0x000ff00000041894 */
[C---:B------:R-:W-:Y:S08]  /*2580*/  HMMA.16816.F32.BF16 R52, R12.reuse, R40, R52 ;  /* 0x000000280c34723c */ /* 0x040ff00000041834 */
[----:B------:R-:W-:Y:S08]  /*2590*/  HMMA.16816.F32.BF16 R20, R12, R42, R20 ;  /* 0x0000002a0c14723c */ /* 0x000ff00000041814 */
[C---:B---3--:R-:W-:Y:S08]  /*25a0*/  HMMA.16816.F32.BF16 R156, R8.reuse, R44, R156 ;  /* 0x0000002c089c723c */ /* 0x048ff0000004189c */
[C---:B------:R-:W-:Y:S08]  /*25b0*/  HMMA.16816.F32.BF16 R120, R8.reuse, R46, R120 ;  /* 0x0000002e0878723c */ /* 0x040ff00000041878 */
[C---:B------:R-:W-:Y:S08]  /*25c0*/  HMMA.16816.F32.BF16 R148, R8.reuse, R38, R112 ;  /* 0x000000260894723c */ /* 0x040ff00000041870 */
        /* <DEDUP_REMOVED lines=22> */
[----:B----4-:R-:W-:Y:S01]  /*2730*/  IADD3 R2, R203, -0x2, RZ ;  /* 0xfffffffecb027810 */ /* 0x010fe20007ffe0ff */
        /* <DEDUP_REMOVED lines=31> */
.L_x_1632:
[----:B----4-:R-:W-:Y:S01]  /*2930*/  LOP3.LUT R2, R242, 0xffffffe0, RZ, 0xc0, !PT ;  /* 0xffffffe0f2027812 */ /* 0x010fe200078ec0ff */
[----:B------:R-:W-:Y:S01]  /*2940*/  STL [R1+0x44], R228 ;  /* 0x000044e401007387 */ /* 0x000fe20000100800 */
[----:B---3--:R-:W-:Y:S01]  /*2950*/  IADD3 R6, R141, c[0x0][0x1d0], RZ ;  /* 0x000074008d067a10 */ /* 0x008fe20007ffe0ff */
[----:B------:R-:W-:Y:S02]  /*2960*/  IMAD.SHL.U32 R224, R0, 0x2, RZ ;  /* 0x0000000200e07824 */ /* 0x000fe400078e00ff */
[----:B------:R-:W-:Y:S01]  /*2970*/  IMAD.IADD R2, R244, 0x1, -R2 ;  /* 0x00000001f4027824 */ /* 0x000fe200078e0a02 */
[----:B------:R-:W-:Y:S01]  /*2980*/  STL [R1+0x40], R143 ;  /* 0x0000408f01007387 */ /* 0x000fe20000100800 */
[----:B------:R-:W-:-:S02]  /*2990*/  IMAD R225, R4, 0x2, R224 ;  /* 0x0000000204e17824 */ /* 0x000fc400078e02e0 */
[C---:B------:R-:W-:Y:S01]  /*29a0*/  IMAD R227, R3.reuse, 0x2, R224 ;  /* 0x0000000203e37824 */ /* 0x040fe200078e02e0 */
[----:B------:R-:W-:Y:S01]  /*29b0*/  SHF.R.S32.HI R5, RZ, 0x1f, R2 ;  /* 0x0000001fff057819 */ /* 0x000fe20000011402 */
[----:B------:R-:W0:Y:S01]  /*29c0*/  LDGDEPBAR ;  /* 0x00000000000079af */ /* 0x000e220000000000 */
[----:B------:R-:W-:Y:S02]  /*29d0*/  LEA R226, R3, R225, 0x1 ;  /* 0x000000e103e27211 */ /* 0x000fe400078e08ff */
        /* <DEDUP_REMOVED lines=77> */
[----:B------:R-:W-:Y:S01]  /*2eb0*/  ISETP.GT.AND P3, PT, R2, 0x38, PT ;  /* 0x000000380200780c */ /* 0x000fe20003f64270 */
[----:B------:R-:W-:Y:S01]  /*2ec0*/  LDSM.16.MT88.4 R20, [R224+0x900] ;  /* 0x00090000e014783b */ /* 0x000fe20000004200 */
[----:B------:R-:W-:Y:S02]  /*2ed0*/  FSEL R119, R17, -INF , P2 ;  /* 0xff80000011777808 */ /* 0x000fe40001000000 */
[----:B------:R-:W-:Y:S02]  /*2ee0*/  FMNMX.FTZ R5, R118, R5, !PT ;  /* 0x0000000576057209 */ /* 0x000fe40007810000 */
[----:B------:R-:W-:Y:S02]  /*2ef0*/  FSEL R135, R166, -INF , P0 ;  /* 0xff800000a6877808 */ /* 0x000fe40000000000 */
[----:B------:R-:W-:Y:S01]  /*2f00*/  FSEL R127, R164, -INF , P0 ;  /* 0xff800000a47f7808 */ /* 0x000fe20000000000 */
[----:B------:R-:W-:Y:S01]  /*2f10*/  IMAD.MOV.U32 R164, RZ, RZ, R202 ;  /* 0x000000ffffa47224 */ /* 0x000fe200078e00ca */
[----:B------:R-:W-:-:S02]  /*2f20*/  FSEL R156, R18, -INF , P0 ;  /* 0xff800000129c7808 */ /* 0x000fc40000000000 */
[----:B------:R-:W-:Y:S02]  /*2f30*/  ISETP.GT.AND P0, PT, R2, 0x39, PT ;  /* 0x000000390200780c */ /* 0x000fe40003f04270 */
[----:B------:R-:W-:Y:S02]  /*2f40*/  FSEL R142, R36, -INF , P3 ;  /* 0xff800000248e7808 */ /* 0x000fe40001800000 */
[----:B------:R-:W-:Y:S02]  /*2f50*/  FMNMX.FTZ R5, R119, R5, !PT ;  /* 0x0000000577057209 */ /* 0x000fe40007810000 */
[----:B------:R-:W-:Y:S02]  /*2f60*/  FSEL R140, R167, -INF , P2 ;  /* 0xff800000a78c7808 */ /* 0x000fe40001000000 */
[----:B------:R-:W-:Y:S02]  /*2f70*/  FSEL R133, R165, -INF , P2 ;  /* 0xff800000a5857808 */ /* 0x000fe40001000000 */
[----:B------:R-:W-:-:S02]  /*2f80*/  FSEL R158, R19, -INF , P2 ;  /* 0xff800000139e7808 */ /* 0x000fc40001000000 */
[----:B------:R-:W-:Y:S01]  /*2f90*/  ISETP.GT.AND P2, PT, R2, 0x40, PT ;  /* 0x000000400200780c */ /* 0x000fe20003f44270 */
[----:B------:R-:W-:Y:S01]  /*2fa0*/  LDSM.16.MT88.4 R16, [R224+0x100] ;  /* 0x00010000e010783b */ /* 0x000fe20000004200 */
        /* <DEDUP_REMOVED lines=13> */
[----:B------:R-:W-:Y:S02]  /*3080*/  FSEL R134, R150, -INF , P3 ;  /* 0xff80000096867808 */ /* 0x000fe40001800000 */
[----:B------:R-:W-:Y:S02]  /*3090*/  FSEL R151, R38, -INF , P3 ;  /* 0xff80000026977808 */ /* 0x000fe40001800000 */
[C---:B------:R-:W-:Y:S01]  /*30a0*/  ISETP.GT.AND P0, PT, R2.reuse, 0x49, PT ;  /* 0x000000490200780c */ /* 0x040fe20003f04270 */
[----:B------:R-:W-:Y:S01]  /*30b0*/  LDSM.16.MT88.4 R36, [R226+0x100] ;  /* 0x00010000e224783b */ /* 0x000fe20000004200 */
[----:B------:R-:W-:-:S02]  /*30c0*/  ISETP.GT.AND P3, PT, R2, 0x48, PT ;  /* 0x000000480200780c */ /* 0x000fc40003f64270 */
[----:B------:R-:W-:Y:S02]  /*30d0*/  FMNMX.FTZ R5, R148, R5, !PT ;  /* 0x0000000594057209 */ /* 0x000fe40007810000 */
[----:B------:R-:W-:Y:S02]  /*30e0*/  FSEL R162, R109, -INF , P0 ;  /* 0xff8000006da27808 */ /* 0x000fe40000000000 */
[----:B------:R-:W-:Y:S02]  /*30f0*/  FSEL R109, R32, -INF , P3 ;  /* 0xff800000206d7808 */ /* 0x000fe40001800000 */
[----:B------:R-:W-:Y:S02]  /*3100*/  FMNMX.FTZ R5, R149, R5, !PT ;  /* 0x0000000595057209 */ /* 0x000fe40007810000 */
        /* <DEDUP_REMOVED lines=8> */
[----:B------:R-:W-:Y:S02]  /*3190*/  ISETP.GT.AND P0, PT, R2, 0x51, PT ;  /* 0x000000510200780c */ /* 0x000fe40003f04270 */
[----:B------:R-:W-:Y:S02]  /*31a0*/  FSEL R246, R44, -INF , P2 ;  /* 0xff8000002cf67808 */ /* 0x000fe40001000000 */
[----:B------:R-:W-:Y:S02]  /*31b0*/  FMNMX.FTZ R5, R150, R5, !PT ;  /* 0x0000000596057209 */ /* 0x000fe40007810000 */
[----:B------:R-:W-:Y:S02]  /*31c0*/  FSEL R100, R58, -INF , P4 ;  /* 0xff8000003a647808 */ /* 0x000fe40002000000 */
[----:B------:R-:W-:Y:S02]  /*31d0*/  ISETP.GT.AND P4, PT, R2, 0x58, PT ;  /* 0x000000580200780c */ /* 0x000fe40003f84270 */
[----:B------:R-:W-:-:S02]  /*31e0*/  FSEL R245, R45, -INF , P0 ;  /* 0xff8000002df57808 */ /* 0x000fc40000000000 */
[----:B------:R-:W-:Y:S02]  /*31f0*/  FMNMX.FTZ R5, R246, R5, !PT ;  /* 0x00000005f6057209 */ /* 0x000fe40007810000 */
[----:B------:R-:W-:Y:S02]  /*3200*/  ISETP.GT.AND P6, PT, R2, 0x59, PT ;  /* 0x000000590200780c */ /* 0x000fe40003fc4270 */
[----:B------:R-:W-:Y:S02]  /*3210*/  FSEL R152, R68, -INF , P4 ;  /* 0xff80000044987808 */ /* 0x000fe40002000000 */
[----:B------:R-:W-:Y:S02]  /*3220*/  FMNMX.FTZ R5, R245, R5, !PT ;  /* 0x00000005f5057209 */ /* 0x000fe40007810000 */
[----:B------:R-:W-:Y:S02]  /*3230*/  ISETP.GT.AND P5, PT, R2, 0x60, PT ;  /* 0x000000600200780c */ /* 0x000fe40003fa4270 */
[----:B------:R-:W-:-:S02]  /*3240*/  FSEL R153, R69, -INF , P6 ;  /* 0xff80000045997808 */ /* 0x000fc40003000000 */
[----:B------:R-:W-:Y:S02]  /*3250*/  FMNMX.FTZ R5, R152, R5, !PT ;  /* 0x0000000598057209 */ /* 0x000fe40007810000 */
[----:B------:R-:W-:Y:S02]  /*3260*/  ISETP.GT.AND P4, PT, R2, 0x61, PT ;  /* 0x000000610200780c */ /* 0x000fe40003f84270 */
[----:B------:R-:W-:Y:S02]  /*3270*/  FSEL R181, R76, -INF , P5 ;  /* 0xff8000004cb57808 */ /* 0x000fe40002800000 */
[----:B------:R-:W-:Y:S02]  /*3280*/  FMNMX.FTZ R5, R153, R5, !PT ;  /* 0x0000000599057209 */ /* 0x000fe40007810000 */
[----:B------:R-:W-:Y:S02]  /*3290*/  FSEL R177, R110, -INF , P3 ;  /* 0xff8000006eb17808 */ /* 0x000fe40001800000 */
[----:B------:R-:W-:-:S02]  /*32a0*/  FSEL R160, R108, -INF , P3 ;  /* 0xff8000006ca07808 */ /* 0x000fc40001800000 */
[----:B------:R-:W-:Y:S02]  /*32b0*/  FSEL R179, R34, -INF , P3 ;  /* 0xff80000022b37808 */ /* 0x000fe40001800000 */
[----:B------:R-:W-:Y:S01]  /*32c0*/  ISETP.GT.AND P3, PT, R2, 0x68, PT ;  /* 0x000000680200780c */ /* 0x000fe20003f64270 */
[----:B------:R-:W-:Y:S01]  /*32d0*/  LDSM.16.MT88.4 R32, [R225+0x100] ;  /* 0x00010000e120783b */ /* 0x000fe20000004200 */
        /* <DEDUP_REMOVED lines=9> */
[----:B------:R-:W-:-:S02]  /*3370*/  FMNMX.FTZ R5, R154, R5, !PT ;  /* 0x000000059a057209 */ /* 0x000fc40007810000 */
[----:B------:R-:W-:Y:S02]  /*3380*/  FSEL R213, R131, -INF , P0 ;  /* 0xff80000083d57808 */ /* 0x000fe40000000000 */
[----:B------:R-:W-:Y:S02]  /*3390*/  FMNMX.FTZ R5, R111, R5, !PT ;  /* 0x000000056f057209 */ /* 0x000fe40007810000 */
[----:B------:R-:W-:Y:S02]  /*33a0*/  FSEL R205, R129, -INF , P0 ;  /* 0xff80000081cd7808 */ /* 0x000fe40000000000 */
[----:B------:R-:W-:Y:S01]  /*33b0*/  FSEL R197, R47, -INF , P0 ;  /* 0xff8000002fc57808 */ /* 0x000fe20000000000 */
[----:B------:R-:W1:Y:S01]  /*33c0*/  SHFL.BFLY PT, R6, R5, 0x2, 0x1f ;  /* 0x0c401f0005067f89 */ /* 0x000e6200000e0000 */
[----:B------:R-:W-:Y:S02]  /*33d0*/  FMNMX.FTZ R8, R50, R51, !PT ;  /* 0x0000003332087209 */ /* 0x000fe40007810000 */
[----:B------:R-:W-:-:S02]  /*33e0*/  FSEL R129, R169, -INF , P6 ;  /* 0xff800000a9817808 */ /* 0x000fc40003000000 */
[----:B------:R-:W-:Y:S02]  /*33f0*/  FMNMX.FTZ R8, R60, R8, !PT ;  /* 0x000000083c087209 */ /* 0x000fe40007810000 */
        /* <DEDUP_REMOVED lines=9> */
[----:B-1----:R-:W-:Y:S02]  /*3490*/  FMNMX.FTZ R5, R5, R6, !PT ;  /* 0x0000000605057209 */ /* 0x002fe40007810000 */
[----:B------:R-:W-:-:S02]  /*34a0*/  FSEL R173, R71, -INF , P6 ;  /* 0xff80000047ad7808 */ /* 0x000fc40003000000 */
[----:B------:R-:W-:Y:S01]  /*34b0*/  FSEL R252, R78, -INF , P5 ;  /* 0xff8000004efc7808 */ /* 0x000fe20002800000 */
[----:B------:R-:W1:Y:S01]  /*34c0*/  SHFL.BFLY PT, R6, R5, 0x1, 0x1f ;  /* 0x0c201f0005067f89 */ /* 0x000e6200000e0000 */
[----:B------:R-:W-:Y:S02]  /*34d0*/  FSEL R251, R79, -INF , P4 ;  /* 0xff8000004ffb7808 */ /* 0x000fe40002000000 */
[----:B------:R-:W-:Y:S02]  /*34e0*/  FSEL R223, R74, -INF , P3 ;  /* 0xff8000004adf7808 */ /* 0x000fe40001800000 */
[----:B------:R-:W-:Y:S02]  /*34f0*/  FSEL R222, R75, -INF , P2 ;  /* 0xff8000004bde7808 */ /* 0x000fe40001000000 */
[----:B------:R-:W-:Y:S02]  /*3500*/  MOV R167, R203 ;  /* 0x000000cb00a77202 */ /* 0x000fe40000000f00 */
[----:B-1----:R-:W-:-:S02]  /*3510*/  FMNMX.FTZ R138, R5, R6, !PT ;  /* 0x00000006058a7209 */ /* 0x002fc40007810000 */
[----:B------:R-:W-:Y:S02]  /*3520*/  FMNMX.FTZ R5, R15, R24, !PT ;  /* 0x000000180f057209 */ /* 0x000fe40007810000 */
[----:B------:R-:W-:Y:S01]  /*3530*/  FMNMX.FTZ R6, R27, R28, !PT ;  /* 0x0000001c1b067209 */ /* 0x000fe20007810000 */
[----:B------:R-:W-:Y:S01]  /*3540*/  FMUL.FTZ R7, R138, c[0x0][0x2d0] ;  /* 0x0000b4008a077a20 */ /* 0x000fe20000410000 */
        /* <DEDUP_REMOVED lines=25> */
[----:B------:R-:W-:Y:S02]  /*36e0*/  FSETP.NEU.FTZ.AND P0, PT, R138, -INF , PT ;  /* 0xff8000008a00780b */ /* 0x000fe40003f1d000 */
[----:B------:R-:W-:Y:S02]  /*36f0*/  FMNMX.FTZ R5, R132, R5, !PT ;  /* 0x0000000584057209 */ /* 0x000fe40007810000 */
[----:B------:R-:W-:-:S02]  /*3700*/  FMNMX.FTZ R6, R134, R6, !PT ;  /* 0x0000000686067209 */ /* 0x000fc40007810000 */
[----:B------:R-:W-:Y:S02]  /*3710*/  FMNMX.FTZ R5, R159, R5, !PT ;  /* 0x000000059f057209 */ /* 0x000fe40007810000 */
[----:B------:R-:W-:Y:S02]  /*3720*/  FSEL R7, R7, RZ, P0 ;  /* 0x000000ff07077208 */ /* 0x000fe40000000000 */
[----:B------:R-:W-:Y:S02]  /*3730*/  FMNMX.FTZ R5, R161, R5, !PT ;  /* 0x00000005a1057209 */ /* 0x000fe40007810000 */
[----:B------:R-:W-:Y:S02]  /*3740*/  ISETP.GT.AND P0, PT, R2, 0x58, PT ;  /* 0x000000580200780c */ /* 0x000fe40003f04270 */
[----:B------:R-:W-:Y:S02]  /*3750*/  FMNMX.FTZ R5, R160, R5, !PT ;  /* 0x00000005a0057209 */ /* 0x000fe40007810000 */
[----:B------:R-:W-:-:S02]  /*3760*/  FSEL R128, R168, -INF , P0 ;  /* 0xff800000a8807808 */ /* 0x000fc40000000000 */
        /* <DEDUP_REMOVED lines=22> */
[----:B------:R-:W-:Y:S01]  /*38d0*/  IMAD.MOV.U32 R170, RZ, RZ, R181 ;  /* 0x000000ffffaa7224 */ /* 0x000fe200078e00b5 */
[----:B------:R-:W-:Y:S02]  /*38e0*/  FMNMX.FTZ R136, R220, R136, !PT ;  /* 0x00000088dc887209 */ /* 0x000fe40007810000 */
[----:B------:R-:W-:-:S02]  /*38f0*/  FMNMX.FTZ R5, R122, R5, !PT ;  /* 0x000000057a057209 */ /* 0x000fc40007810000 */
[----:B------:R-:W-:Y:S02]  /*3900*/  FMNMX.FTZ R2, R131, R2, !PT ;  /* 0x0000000283027209 */ /* 0x000fe40007810000 */
[----:B------:R-:W-:Y:S02]  /*3910*/  FMNMX.FTZ R136, R221, R136, !PT ;  /* 0x00000088dd887209 */ /* 0x000fe40007810000 */
[----:B------:R-:W-:Y:S02]  /*3920*/  FMNMX.FTZ R5, R124, R5, !PT ;  /* 0x000000057c057209 */ /* 0x000fe40007810000 */
[----:B------:R-:W-:Y:S01]  /*3930*/  FMNMX.FTZ R2, R130, R2, !PT ;  /* 0x0000000282027209 */ /* 0x000fe20007810000 */
[----:B------:R-:W1:Y:S01]  /*3940*/  SHFL.BFLY PT, R6, R136, 0x2, 0x1f ;  /* 0x0c401f0088067f89 */ /* 0x000e6200000e0000 */
        /* <DEDUP_REMOVED lines=9> */
[----:B------:R-:W-:Y:S01]  /*39e0*/  FSEL R172, R70, -INF , P0 ;  /* 0xff80000046ac7808 */ /* 0x000fe20000000000 */
[----:B------:R-:W2:Y:S01]  /*39f0*/  SHFL.BFLY PT, R8, R2, 0x2, 0x1f ;  /* 0x0c401f0002087f89 */ /* 0x000ea200000e0000 */
[----:B------:R-:W-:Y:S02]  /*3a00*/  FMNMX.FTZ R5, R184, R5, !PT ;  /* 0x00000005b8057209 */ /* 0x000fe40007810000 */
[----:B-1----:R-:W-:Y:S01]  /*3a10*/  FMNMX.FTZ R136, R136, R6, !PT ;  /* 0x0000000688887209 */ /* 0x002fe20007810000 */
[----:B------:R-:W-:Y:S01]  /*3a20*/  FFMA.FTZ R6, R10, c[0x0][0x2d0], -R7 ;  /* 0x0000b4000a067a23 */ /* 0x000fe20000010807 */
[----:B------:R-:W-:-:S03]  /*3a30*/  FMNMX.FTZ R5, R179, R5, !PT ;  /* 0x00000005b3057209 */ /* 0x000fc60007810000 */
[----:B------:R-:W1:Y:S01]  /*3a40*/  SHFL.BFLY PT, R9, R136, 0x1, 0x1f ;  /* 0x0c201f0088097f89 */ /* 0x000e6200000e0000 */
[----:B------:R-:W-:Y:S01]  /*3a50*/  FMNMX.FTZ R5, R186, R5, !PT ;  /* 0x00000005ba057209 */ /* 0x000fe20007810000 */
[----:B------:R3:W-:Y:S01]  /*3a60*/  MUFU.EX2 R110, R6 ;  /* 0x00000006006e7308 */ /* 0x0007e20000000800 */
[----:B--2---:R-:W-:Y:S02]  /*3a70*/  FMNMX.FTZ R2, R2, R8, !PT ;  /* 0x0000000802027209 */ /* 0x004fe40007810000 */
[----:B---3--:R-:W-:Y:S01]  /*3a80*/  FMNMX.FTZ R6, R108, R5, !PT ;  /* 0x000000056c067209 */ /* 0x008fe20007810000 */
[----:B------:R-:W-:Y:S02]  /*3a90*/  FFMA.FTZ R5, R11, c[0x0][0x2d0], -R7 ;  /* 0x0000b4000b057a23 */ /* 0x000fe40000010807 */
[----:B------:R-:W2:Y:S01]  /*3aa0*/  SHFL.BFLY PT, R11, R2, 0x1, 0x1f ;  /* 0x0c201f00020b7f89 */ /* 0x000ea200000e0000 */
[----:B------:R-:W-:Y:S01]  /*3ab0*/  FMNMX.FTZ R6, R197, R6, !PT ;  /* 0x00000006c5067209 */ /* 0x000fe20007810000 */
[----:B------:R3:W4:Y:S01]  /*3ac0*/  MUFU.EX2 R143, R5 ;  /* 0x00000005008f7308 */ /* 0x0007220000000800 */
[----:B-1----:R-:W-:-:S02]  /*3ad0*/  FMNMX.FTZ R136, R136, R9, !PT ;  /* 0x0000000988887209 */ /* 0x002fc40007810000 */
[----:B------:R-:W-:Y:S02]  /*3ae0*/  FMNMX.FTZ R6, R172, R6, !PT ;  /* 0x00000006ac067209 */ /* 0x000fe40007810000 */
[C---:B------:R-:W-:Y:S01]  /*3af0*/  FSETP.NEU.FTZ.AND P0, PT, R136.reuse, -INF , PT ;  /* 0xff8000008800780b */ /* 0x040fe20003f1d000 */
[----:B------:R-:W-:Y:S01]  /*3b00*/  FMUL.FTZ R9, R136, c[0x0][0x2d0] ;  /* 0x0000b40088097a20 */ /* 0x000fe20000410000 */
[----:B------:R-:W-:Y:S01]  /*3b10*/  FMNMX.FTZ R6, R173, R6, !PT ;  /* 0x00000006ad067209 */ /* 0x000fe20007810000 */
[----:B---3--:R-:W-:Y:S01]  /*3b20*/  FFMA.FTZ R5, R12, c[0x0][0x2d0], -R7 ;  /* 0x0000b4000c057a23 */ /* 0x008fe20000010807 */
[----:B----4-:R-:W-:-:S03]  /*3b30*/  F2FP.BF16.PACK_AB R12, R143, R110 ;  /* 0x0000006e8f0c723e */ /* 0x010fc600000010ff */
        /* <DEDUP_REMOVED lines=21> */
[----:B--2---:R-:W-:-:S07]  /*3c90*/  FFMA.FTZ R5, R24, c[0x0][0x2d0], -R6 ;  /* 0x0000b40018057a23 */ /* 0x004fce0000010806 */
[----:B------:R2:W3:Y:S01]  /*3ca0*/  MUFU.EX2 R217, R5 ;  /* 0x0000000500d97308 */ /* 0x0004e20000000800 */
[----:B-1----:R-:W-:Y:S01]  /*3cb0*/  F2FP.BF16.PACK_AB R10, R194, R199 ;  /* 0x000000c7c20a723e */ /* 0x002fe200000010ff */
[----:B--2---:R-:W-:-:S05]  /*3cc0*/  FMUL.FTZ R5, R2, c[0x0][0x2d0] ;  /* 0x0000b40002057a20 */ /* 0x004fca0000410000 */
[----:B------:R-:W-:-:S05]  /*3cd0*/  FSEL R5, R5, RZ, P0 ;  /* 0x000000ff05057208 */ /* 0x000fca0000000000 */
[--C-:B------:R-:W-:Y:S02]  /*3ce0*/  FFMA.FTZ R9, R27, c[0x0][0x2d0], -R5.reuse ;  /* 0x0000b4001b097a23 */ /* 0x100fe40000010805 */
[--C-:B------:R-:W-:Y:S01]  /*3cf0*/  FFMA.FTZ R0, R28, c[0x0][0x2d0], -R5.reuse ;  /* 0x0000b4001c007a23 */ /* 0x100fe20000010805 */
[----:B------:R-:W-:Y:S01]  /*3d00*/  LDSM.16.MT88.4 R24, [R227+0x100] ;  /* 0x00010000e318783b */ /* 0x000fe20000004200 */
[----:B------:R1:W-:Y:S08]  /*3d10*/  MUFU.EX2 R168, R9 ;  /* 0x0000000900a87308 */ /* 0x0003f00000000800 */
[----:B------:R2:W4:Y:S01]  /*3d20*/  MUFU.EX2 R191, R0 ;  /* 0x0000000000bf7308 */ /* 0x0005220000000800 */
[----:B-1----:R-:W1:Y:S01]  /*3d30*/  SHFL.BFLY PT, R9, R8, 0x1, 0x1f ;  /* 0x0c201f0008097f89 */ /* 0x002e6200000e0000 */
[----:B--2---:R-:W-:-:S06]  /*3d40*/  FFMA.FTZ R0, R29, c[0x0][0x2d0], -R5 ;  /* 0x0000b4001d007a23 */ /* 0x004fcc0000010805 */
[----:B------:R2:W-:Y:S01]  /*3d50*/  MUFU.EX2 R171, R0 ;  /* 0x0000000000ab7308 */ /* 0x0005e20000000800 */
[----:B-1----:R-:W-:Y:S02]  /*3d60*/  FMNMX.FTZ R137, R8, R9, !PT ;  /* 0x0000000908897209 */ /* 0x002fe40007810000 */
[----:B---3--:R-:W-:Y:S01]  /*3d70*/  F2FP.BF16.PACK_AB R8, R217, R219 ;  /* 0x000000dbd908723e */ /* 0x008fe200000010ff */
[----:B--2---:R-:W-:Y:S01]  /*3d80*/  FFMA.FTZ R0, R48, c[0x0][0x2d0], -R5 ;  /* 0x0000b40030007a23 */ /* 0x004fe20000010805 */
[C---:B------:R-:W-:Y:S01]  /*3d90*/  FSETP.NEU.FTZ.AND P0, PT, R137.reuse, -INF , PT ;  /* 0xff8000008900780b */ /* 0x040fe20003f1d000 */
[----:B------:R-:W-:Y:S01]  /*3da0*/  FMUL.FTZ R3, R137, c[0x0][0x2d0] ;  /* 0x0000b40089037a20 */ /* 0x000fe20000410000 */
[----:B----4-:R-:W-:Y:S01]  /*3db0*/  F2FP.BF16.PACK_AB R9, R191, R168 ;  /* 0x000000a8bf09723e */ /* 0x010fe200000010ff */
[----:B------:R1:W2:Y:S02]  /*3dc0*/  MUFU.EX2 R169, R0 ;  /* 0x0000000000a97308 */ /* 0x0002a40000000800 */
[----:B-1----:R-:W-:Y:S01]  /*3dd0*/  FFMA.FTZ R0, R31, c[0x0][0x2d0], -R7 ;  /* 0x0000b4001f007a23 */ /* 0x002fe20000010807 */
[----:B--2---:R-:W-:-:S05]  /*3de0*/  F2FP.BF16.PACK_AB R11, R169, R171 ;  /* 0x000000aba90b723e */ /* 0x004fca00000010ff */
[----:B------:R1:W-:Y:S02]  /*3df0*/  MUFU.EX2 R4, R0 ;  /* 0x0000000000047308 */ /* 0x0003e40000000800 */
[C---:B------:R-:W-:Y:S08]  /*3e00*/  HMMA.16816.F32.BF16 R76, R8.reuse, R16, RZ ;  /* 0x00000010084c723c */ /* 0x040ff000000418ff */
[----:B------:R-:W-:Y:S01]  /*3e10*/  HMMA.16816.F32.BF16 R72, R8, R24, RZ ;  /* 0x000000180848723c */ /* 0x000fe200000418ff */
[----:B-1----:R-:W-:-:S02]  /*3e20*/  FFMA.FTZ R0, R30, c[0x0][0x2d0], -R7 ;  /* 0x0000b4001e007a23 */ /* 0x002fc40000010807 */
[----:B------:R-:W1:Y:S02]  /*3e30*/  LDSM.16.MT88.4 R28, [R226+0x900] ;  /* 0x00090000e21c783b */ /* 0x000e640000004200 */
[----:B------:R2:W-:Y:S03]  /*3e40*/  MUFU.EX2 R182, R0 ;  /* 0x0000000000b67308 */ /* 0x0005e60000000800 */
[C---:B------:R-:W-:Y:S08]  /*3e50*/  HMMA.16816.F32.BF16 R56, R8.reuse, R26, RZ ;  /* 0x0000001a0838723c */ /* 0x040ff000000418ff */
[----:B------:R-:W-:Y:S01]  /*3e60*/  HMMA.16816.F32.BF16 R68, R8, R32, RZ ;  /* 0x000000200844723c */ /* 0x000fe200000418ff */
[----:B--2---:R-:W-:Y:S01]  /*3e70*/  FSEL R0, R3, RZ, P0 ;  /* 0x000000ff03007208 */ /* 0x004fe20000000000 */
[----:B------:R-:W-:-:S06]  /*3e80*/  FFMA.FTZ R3, R49, c[0x0][0x2d0], -R7 ;  /* 0x0000b40031037a23 */ /* 0x000fcc0000010807 */
[C---:B------:R-:W-:Y:S01]  /*3e90*/  HMMA.16816.F32.BF16 R64, R8.reuse, R36, RZ ;  /* 0x000000240840723c */ /* 0x040fe200000418ff */
[----:B------:R2:W-:Y:S07]  /*3ea0*/  MUFU.EX2 R196, R3 ;  /* 0x0000000300c47308 */ /* 0x0005ee0000000800 */
[----:B------:R-:W-:Y:S01]  /*3eb0*/  HMMA.16816.F32.BF16 R52, R8, R34, RZ ;  /* 0x000000220834723c */ /* 0x000fe200000418ff */
[----:B--2---:R-:W-:-:S04]  /*3ec0*/  FFMA.FTZ R3, R50, c[0x0][0x2d0], -R0 ;  /* 0x0000b40032037a23 */ /* 0x004fc80000010800 */
[----:B------:R2:W-:Y:S02]  /*3ed0*/  MUFU.EX2 R209, R3 ;  /* 0x0000000300d17308 */ /* 0x0005e40000000800 */
[--C-:B--2---:R-:W-:Y:S02]  /*3ee0*/  FFMA.FTZ R3, R51, c[0x0][0x2d0], -R0.reuse ;  /* 0x0000b40033037a23 */ /* 0x104fe40000010800 */
[----:B------:R-:W-:Y:S04]  /*3ef0*/  HMMA.16816.F32.BF16 R48, R8, R38, RZ ;  /* 0x000000260830723c */ /* 0x000fe800000418ff */
[----:B------:R2:W3:Y:S02]  /*3f00*/  MUFU.EX2 R208, R3 ;  /* 0x0000000300d07308 */ /* 0x0004e40000000800 */
[----:B--2---:R-:W-:Y:S01]  /*3f10*/  FFMA.FTZ R3, R60, c[0x0][0x2d0], -R0 ;  /* 0x0000b4003c037a23 */ /* 0x004fe20000010800 */
[----:B---3--:R-:W-:-:S05]  /*3f20*/  F2FP.BF16.PACK_AB R13, R208, R209 ;  /* 0x000000d1d00d723e */ /* 0x008fca00000010ff */
[----:B------:R2:W-:Y:S02]  /*3f30*/  MUFU.EX2 R248, R3 ;  /* 0x0000000300f87308 */ /* 0x0005e40000000800 */
[----:B--2---:R-:W-:Y:S02]  /*3f40*/  FFMA.FTZ R3, R61, c[0x0][0x2d0], -R0 ;  /* 0x0000b4003d037a23 */ /* 0x004fe40000010800 */
[----:B------:R-:W-:Y:S04]  /*3f50*/  HMMA.16816.F32.BF16 R60, R8, R18, RZ ;  /* 0x00000012083c723c */ /* 0x000fe800000418ff */
[----:B------:R2:W3:Y:S02]  /*3f60*/  MUFU.EX2 R250, R3 ;  /* 0x0000000300fa7308 */ /* 0x0004e40000000800 */
[----:B--2---:R-:W-:Y:S01]  /*3f70*/  FFMA.FTZ R3, R80, c[0x0][0x2d0], -R6 ;  /* 0x0000b40050037a23 */ /* 0x004fe20000010806 */
[----:B---3--:R-:W-:-:S05]  /*3f80*/  F2FP.BF16.PACK_AB R15, R250, R248 ;  /* 0x000000f8fa0f723e */ /* 0x008fca00000010ff */
[----:B------:R2:W-:Y:S02]  /*3f90*/  MUFU.EX2 R198, R3 ;  /* 0x0000000300c67308 */ /* 0x0005e40000000800 */
[C---:B------:R-:W-:Y:S08]  /*3fa0*/  HMMA.16816.F32.BF16 R44, R12.reuse, R24, RZ ;  /* 0x000000180c2c723c */ /* 0x040ff000000418ff */
[----:B------:R-:W-:Y:S01]  /*3fb0*/  HMMA.16816.F32.BF16 R40, R12, R32, RZ ;  /* 0x000000200c28723c */ /* 0x000fe200000418ff */
[----:B--2---:R-:W-:-:S04]  /*3fc0*/  FFMA.FTZ R3, R81, c[0x0][0x2d0], -R6 ;  /* 0x0000b40051037a23 */ /* 0x004fc80000010806 */
[----:B------:R2:W3:Y:S03]  /*3fd0*/  MUFU.EX2 R193, R3 ;  /* 0x0000000300c17308 */ /* 0x0004e60000000800 */
[C---:B------:R-:W-:Y:S08]  /*3fe0*/  HMMA.16816.F32.BF16 R96, R12.reuse, R34, RZ ;  /* 0x000000220c60723c */ /* 0x040ff000000418ff */
[----:B------:R-:W-:Y:S01]  /*3ff0*/  HMMA.16816.F32.BF16 R32, R12, R36, RZ ;  /* 0x000000240c20723c */ /* 0x000fe200000418ff */
[----:B--2---:R-:W-:Y:S01]  /*4000*/  FFMA.FTZ R3, R82, c[0x0][0x2d0], -R6 ;  /* 0x0000b40052037a23 */ /* 0x004fe20000010806 */
[----:B---3--:R-:W-:-:S06]  /*4010*/  F2FP.BF16.PACK_AB R8, R193, R198 ;  /* 0x000000c6c108723e */ /* 0x008fcc00000010ff */
[----:B------:R-:W-:Y:S01]  /*4020*/  HMMA.16816.F32.BF16 R80, R12, R16, RZ ;  /* 0x000000100c50723c */ /* 0x000fe200000418ff */
[----:B------:R2:W-:Y:S02]  /*4030*/  MUFU.EX2 R189, R3 ;  /* 0x0000000300bd7308 */ /* 0x0005e40000000800 */
[----:B--2---:R-:W-:-:S05]  /*4040*/  FFMA.FTZ R3, R84, c[0x0][0x2d0], -R6 ;  /* 0x0000b40054037a23 */ /* 0x004fca0000010806 */
[----:B------:R-:W-:Y:S01]  /*4050*/  HMMA.16816.F32.BF16 R84, R12, R18, RZ ;  /* 0x000000120c54723c */ /* 0x000fe200000418ff */
[----:B------:R-:W2:Y:S01]  /*4060*/  LDSM.16.MT88.4 R16, [R227+0x900] ;  /* 0x00090000e310783b */ /* 0x000ea20000004200 */
[----:B------:R3:W4:Y:S02]  /*4070*/  MUFU.EX2 R195, R3 ;  /* 0x0000000300c37308 */ /* 0x0007240000000800 */
[----:B---3--:R-:W-:Y:S01]  /*4080*/  FFMA.FTZ R3, R88, c[0x0][0x2d0], -R5 ;  /* 0x0000b40058037a23 */ /* 0x008fe20000010805 */
[----:B----4-:R-:W-:-:S05]  /*4090*/  F2FP.BF16.PACK_AB R10, R195, R189 ;  /* 0x000000bdc30a723e */ /* 0x010fca00000010ff */
[----:B------:R3:W-:Y:S02]  /*40a0*/  MUFU.EX2 R188, R3 ;  /* 0x0000000300bc7308 */ /* 0x0007e40000000800 */
[--C-:B---3--:R-:W-:Y:S02]  /*40b0*/  FFMA.FTZ R3, R89, c[0x0][0x2d0], -R5.reuse ;  /* 0x0000b40059037a23 */ /* 0x108fe40000010805 */
[----:B------:R-:W-:Y:S01]  /*40c0*/  HMMA.16816.F32.BF16 R88, R12, R26, RZ ;  /* 0x0000001a0c58723c */ /* 0x000fe200000418ff */
[----:B------:R-:W3:Y:S03]  /*40d0*/  LDSM.16.MT88.4 R24, [R225+0x900] ;  /* 0x00090000e118783b */ /* 0x000ee60000004200 */
[----:B------:R4:W1:Y:S02]  /*40e0*/  MUFU.EX2 R155, R3 ;  /* 0x00000003009b7308 */ /* 0x0008640000000800 */
[----:B----4-:R-:W-:Y:S01]  /*40f0*/  FFMA.FTZ R3, R92, c[0x0][0x2d0], -R5 ;  /* 0x0000b4005c037a23 */ /* 0x010fe20000010805 */
[----:B-1----:R-:W-:-:S05]  /*4100*/  F2FP.BF16.PACK_AB R9, R155, R188 ;  /* 0x000000bc9b09723e */ /* 0x002fca00000010ff */
[----:B------:R1:W-:Y:S02]  /*4110*/  MUFU.EX2 R180, R3 ;  /* 0x0000000300b47308 */ /* 0x0003e40000000800 */
[----:B-1----:R-:W-:-:S06]  /*4120*/  FFMA.FTZ R3, R93, c[0x0][0x2d0], -R5 ;  /* 0x0000b4005d037a23 */ /* 0x002fcc0000010805 */
[----:B------:R1:W4:Y:S02]  /*4130*/  MUFU.EX2 R228, R3 ;  /* 0x0000000300e47308 */ /* 0x0003240000000800 */
[----:B-1----:R-:W-:Y:S01]  /*4140*/  FFMA.FTZ R3, R94, c[0x0][0x2d0], -R0 ;  /* 0x0000b4005e037a23 */ /* 0x002fe20000010800 */
[----:B----4-:R-:W-:-:S05]  /*4150*/  F2FP.BF16.PACK_AB R11, R228, R180 ;  /* 0x000000b4e40b723e */ /* 0x010fca00000010ff */
[----:B------:R1:W-:Y:S02]  /*4160*/  MUFU.EX2 R244, R3 ;  /* 0x0000000300f47308 */ /* 0x0003e40000000800 */
[C---:B------:R-:W-:Y:S08]  /*4170*/  HMMA.16816.F32.BF16 R144, R8.reuse, R20, R76 ;  /* 0x000000140890723c */ /* 0x040ff0000004184c */
[----:B------:R-:W-:Y:S01]  /*4180*/  HMMA.16816.F32.BF16 R48, R8, R30, R48 ;  /* 0x0000001e0830723c */ /* 0x000fe20000041830 */
[----:B-1----:R-:W-:-:S04]  /*4190*/  FFMA.FTZ R3, R95, c[0x0][0x2d0], -R0 ;  /* 0x0000b4005f037a23 */ /* 0x002fc80000010800 */
[----:B------:R1:W4:Y:S03]  /*41a0*/  MUFU.EX2 R243, R3 ;  /* 0x0000000300f37308 */ /* 0x0003260000000800 */
[----:B------:R-:W-:Y:S01]  /*41b0*/  HMMA.16816.F32.BF16 R92, R12, R38, RZ ;  /* 0x000000260c5c723c */ /* 0x000fe200000418ff */
[----:B------:R-:W-:Y:S01]  /*41c0*/  LDSM.16.MT88.4 R12, [R224+0x1100] ;  /* 0x00110000e00c783b */ /* 0x000fe20000004200 */
[----:B-1----:R-:W-:-:S04]  /*41d0*/  FFMA.FTZ R3, R100, c[0x0][0x2d0], -R0 ;  /* 0x0000b40064037a23 */ /* 0x002fc80000010800 */
[----:B------:R1:W-:Y:S02]  /*41e0*/  MUFU.EX2 R247, R3 ;  /* 0x0000000300f77308 */ /* 0x0003e40000000800 */
[----:B-1----:R-:W-:Y:S02]  /*41f0*/  FFMA.FTZ R3, R101, c[0x0][0x2d0], -R0 ;  /* 0x0000b40065037a23 */ /* 0x002fe40000010800 */
[C---:B--2---:R-:W-:Y:S04]  /*4200*/  HMMA.16816.F32.BF16 R100, R8.reuse, R16, R72 ;  /* 0x000000100864723c */ /* 0x044fe80000041848 */
[----:B------:R1:W2:Y:S04]  /*4210*/  MUFU.EX2 R242, R3 ;  /* 0x0000000300f27308 */ /* 0x0002a80000000800 */
        /* <DEDUP_REMOVED lines=10> */
[----:B----4-:R-:W-:Y:S02]  /*42c0*/  F2FP.BF16.PACK_AB R9, R243, R244 ;  /* 0x000000f4f309723e */ /* 0x010fe400000010ff */
[----:B------:R-:W-:-:S02]  /*42d0*/  F2FP.BF16.PACK_AB R10, R196, R182 ;  /* 0x000000b6c40a723e */ /* 0x000fc400000010ff */
[----:B--2---:R-:W-:Y:S01]  /*42e0*/  F2FP.BF16.PACK_AB R11, R242, R247 ;  /* 0x000000f7f20b723e */ /* 0x004fe200000010ff */
[----:B-1----:R-:W-:-:S06]  /*42f0*/  FFMA.FTZ R3, R105, c[0x0][0x2d0], -R6 ;  /* 0x0000b40069037a23 */ /* 0x002fcc0000010806 */
[C---:B------:R-:W-:Y:S01]  /*4300*/  HMMA.16816.F32.BF16 R76, R8.reuse, R24, R40 ;  /* 0x00000018084c723c */ /* 0x040fe20000041828 */
[----:B------:R1:W-:Y:S07]  /*4310*/  MUFU.EX2 R212, R3 ;  /* 0x0000000300d47308 */ /* 0x0003ee0000000800 */
[C---:B------:R-:W-:Y:S01]  /*4320*/  HMMA.16816.F32.BF16 R40, R8.reuse, R26, R96 ;  /* 0x0000001a0828723c */ /* 0x040fe20000041860 */
[----:B------:R-:W-:Y:S06]  /*4330*/  LDSM.16.MT88.4 R24, [R226+0x1100] ;  /* 0x00110000e218783b */ /* 0x000fec0000004200 */
[----:B------:R-:W-:Y:S01]  /*4340*/  MOV R99, R193 ;  /* 0x000000c100637202 */ /* 0x000fe20000000f00 */
[----:B------:R-:W-:Y:S01]  /*4350*/  IMAD.MOV.U32 R98, RZ, RZ, R192 ;  /* 0x000000ffff627224 */ /* 0x000fe200078e00c0 */
[----:B------:R-:W-:Y:S01]  /*4360*/  HMMA.16816.F32.BF16 R52, R8, R20, R80 ;  /* 0x000000140834723c */ /* 0x000fe20000041850 */
[----:B-1----:R-:W-:-:S02]  /*4370*/  FFMA.FTZ R3, R107, c[0x0][0x2d0], -R6 ;  /* 0x0000b4006b037a23 */ /* 0x002fc40000010806 */
[----:B------:R-:W-:Y:S02]  /*4380*/  IMAD.MOV.U32 R97, RZ, RZ, R191 ;  /* 0x000000ffff617224 */ /* 0x000fe400078e00bf */
[----:B------:R1:W2:Y:S01]  /*4390*/  MUFU.EX2 R211, R3 ;  /* 0x0000000300d37308 */ /* 0x0002a20000000800 */
[----:B------:R-:W-:Y:S02]  /*43a0*/  IMAD.MOV.U32 R96, RZ, RZ, R189 ;  /* 0x000000ffff607224 */ /* 0x000fe400078e00bd */
[C---:B------:R-:W-:Y:S01]  /*43b0*/  HMMA.16816.F32.BF16 R104, R8.reuse, R28, R32 ;  /* 0x0000001c0868723c */ /* 0x040fe20000041820 */
[----:B------:R-:W4:Y:S06]  /*43c0*/  LDSM.16.MT88.4 R32, [R225+0x1100] ;  /* 0x00110000e120783b */ /* 0x000f2c0000004200 */
[----:B------:R-:W-:Y:S01]  /*43d0*/  IMAD.MOV.U32 R29, RZ, RZ, R199 ;  /* 0x000000ffff1d7224 */ /* 0x000fe200078e00c7 */
[----:B------:R-:W-:Y:S01]  /*43e0*/  HMMA.16816.F32.BF16 R36, R8, R22, R84 ;  /* 0x000000160824723c */ /* 0x000fe20000041854 */
[----:B------:R-:W-:Y:S01]  /*43f0*/  IMAD.MOV.U32 R28, RZ, RZ, R198 ;  /* 0x000000ffff1c7224 */ /* 0x000fe200078e00c6 */
[----:B------:R-:W4:Y:S01]  /*4400*/  LDSM.16.MT88.4 R20, [R227+0x1100] ;  /* 0x00110000e314783b */ /* 0x000f220000004200 */
[----:B-1----:R-:W-:-:S02]  /*4410*/  FFMA.FTZ R3, R112, c[0x0][0x2d0], -R5 ;  /* 0x0000b40070037a23 */ /* 0x002fc40000010805 */
[----:B------:R-:W-:-:S03]  /*4420*/  IMAD.MOV.U32 R112, RZ, RZ, R182 ;  /* 0x000000ffff707224 */ /* 0x000fc600078e00b6 */
[C---:B------:R-:W-:Y:S01]  /*4430*/  HMMA.16816.F32.BF16 R44, R8.reuse, R16, R44 ;  /* 0x00000010082c723c */ /* 0x040fe2000004182c */
[----:B------:R1:W-:Y:S07]  /*4440*/  MUFU.EX2 R207, R3 ;  /* 0x0000000300cf7308 */ /* 0x0003ee0000000800 */
[C---:B------:R-:W-:Y:S07]  /*4450*/  HMMA.16816.F32.BF16 R16, R8.reuse, R18, R88 ;  /* 0x000000120810723c */ /* 0x040fee0000041858 */
[----:B------:R-:W-:Y:S01]  /*4460*/  IMAD.MOV.U32 R90, RZ, RZ, R180 ;  /* 0x000000ffff5a7224 */ /* 0x000fe200078e00b4 */
[----:B------:R-:W-:Y:S01]  /*4470*/  HMMA.16816.F32.BF16 R80, R8, R30, R92 ;  /* 0x0000001e0850723c */ /* 0x000fe2000004185c */
[----:B-1----:R-:W-:-:S02]  /*4480*/  FFMA.FTZ R3, R113, c[0x0][0x2d0], -R5 ;  /* 0x0000b40071037a23 */ /* 0x002fc40000010805 */
[----:B------:R-:W-:Y:S02]  /*4490*/  IMAD.MOV.U32 R113, RZ, RZ, R196 ;  /* 0x000000ffff717224 */ /* 0x000fe400078e00c4 */
[----:B------:R1:W1:Y:S01]  /*44a0*/  MUFU.EX2 R206, R3 ;  /* 0x0000000300ce7308 */ /* 0x0002620000000800 */
[----:B------:R-:W-:Y:S01]  /*44b0*/  IMAD.MOV.U32 R91, RZ, RZ, R183 ;  /* 0x000000ffff5b7224 */ /* 0x000fe200078e00b7 */
[----:B---3--:R-:W-:Y:S01]  /*44c0*/  F2FP.BF16.PACK_AB R8, R214, R215 ;  /* 0x000000d7d608723e */ /* 0x008fe200000010ff */
[----:B------:R-:W-:Y:S01]  /*44d0*/  IMAD.MOV.U32 R88, RZ, RZ, R28 ;  /* 0x000000ffff587224 */ /* 0x000fe200078e001c */
[----:B--2---:R-:W-:Y:S01]  /*44e0*/  F2FP.BF16.PACK_AB R10, R211, R212 ;  /* 0x000000d4d30a723e */ /* 0x004fe200000010ff */
[----:B------:R-:W-:Y:S01]  /*44f0*/  IMAD.MOV.U32 R95, RZ, RZ, R154 ;  /* 0x000000ffff5f7224 */ /* 0x000fe200078e009a */
[----:B------:R-:W-:Y:S01]  /*4500*/  MOV R93, R4 ;  /* 0x00000004005d7202 */ /* 0x000fe20000000f00 */
[----:B------:R-:W-:Y:S02]  /*4510*/  IMAD.MOV.U32 R94, RZ, RZ, R171 ;  /* 0x000000ffff5e7224 */ /* 0x000fe400078e00ab */
[----:B------:R-:W-:-:S02]  /*4520*/  IMAD.MOV.U32 R4, RZ, RZ, R170 ;  /* 0x000000ffff047224 */ /* 0x000fc400078e00aa */
[----:B-1----:R-:W-:Y:S01]  /*4530*/  FFMA.FTZ R3, R114, c[0x0][0x2d0], -R5 ;  /* 0x0000b40072037a23 */ /* 0x002fe20000010805 */
[----:B------:R-:W-:Y:S01]  /*4540*/  F2FP.BF16.PACK_AB R9, R206, R207 ;  /* 0x000000cfce09723e */ /* 0x000fe200000010ff */
[----:B------:R-:W-:Y:S02]  /*4550*/  IMAD.MOV.U32 R114, RZ, RZ, R197 ;  /* 0x000000ffff727224 */ /* 0x000fe400078e00c5 */
[----:B------:R1:W-:Y:S02]  /*4560*/  MUFU.EX2 R204, R3 ;  /* 0x0000000300cc7308 */ /* 0x0003e40000000800 */
[----:B------:R-:W-:Y:S02]  /*4570*/  IMAD.MOV.U32 R89, RZ, RZ, R114 ;  /* 0x000000ffff597224 */ /* 0x000fe400078e0072 */
[----:B-1----:R-:W-:Y:S02]  /*4580*/  FFMA.FTZ R3, R115, c[0x0][0x2d0], -R5 ;  /* 0x0000b40073037a23 */ /* 0x002fe40000010805 */
[----:B------:R-:W-:-:S02]  /*4590*/  IMAD.MOV.U32 R115, RZ, RZ, R29 ;  /* 0x000000ffff737224 */ /* 0x000fc400078e001d */
[----:B------:R1:W2:Y:S02]  /*45a0*/  MUFU.EX2 R203, R3 ;  /* 0x0000000300cb7308 */ /* 0x0002a40000000800 */
[----:B-1----:R-:W-:Y:S01]  /*45b0*/  FFMA.FTZ R3, R121, c[0x0][0x2d0], -R7 ;  /* 0x0000b40079037a23 */ /* 0x002fe20000010807 */
[----:B--2---:R-:W-:Y:S01]  /*45c0*/  F2FP.BF16.PACK_AB R11, R203, R204 ;  /* 0x000000cccb0b723e */ /* 0x004fe200000010ff */
[----:B------:R-:W-:-:S04]  /*45d0*/  IMAD.MOV.U32 R121, RZ, RZ, R91 ;  /* 0x000000ffff797224 */ /* 0x000fc800078e005b */
[----:B------:R1:W-:Y:S01]  /*45e0*/  MUFU.EX2 R202, R3 ;  /* 0x0000000300ca7308 */ /* 0x0003e20000000800 */
[----:B------:R-:W-:Y:S01]  /*45f0*/  IMAD.MOV.U32 R91, RZ, RZ, R188 ;  /* 0x000000ffff5b7224 */ /* 0x000fe200078e00bc */
[----:B----4-:R-:W-:Y:S03]  /*4600*/  HMMA.16816.F32.BF16 R180, R8, R32, R72 ;  /* 0x0000002008b4723c */ /* 0x010fe60000041848 */
[----:B------:R-:W-:Y:S02]  /*4610*/  IMAD.MOV.U32 R92, RZ, RZ, R91 ;  /* 0x000000ffff5c7224 */ /* 0x000fe400078e005b */
[----:B------:R-:W-:-:S03]  /*4620*/  IMAD.MOV.U32 R91, RZ, RZ, R152 ;  /* 0x000000ffff5b7224 */ /* 0x000fc600078e0098 */
[----:B------:R-:W-:Y:S01]  /*4630*/  HMMA.16816.F32.BF16 R72, R8, R14, R64 ;  /* 0x0000000e0848723c */ /* 0x000fe20000041840 */
[----:B-1----:R-:W-:-:S04]  /*4640*/  FFMA.FTZ R3, R120, c[0x0][0x2d0], -R7 ;  /* 0x0000b40078037a23 */ /* 0x002fc80000010807 */
[----:B------:R1:W2:Y:S03]  /*4650*/  MUFU.EX2 R201, R3 ;  /* 0x0000000300c97308 */ /* 0x0002a60000000800 */
[C---:B------:R-:W-:Y:S08]  /*4660*/  HMMA.16816.F32.BF16 R84, R8.reuse, R24, R68 ;  /* 0x000000180854723c */ /* 0x040ff00000041844 */
[----:B------:R-:W-:Y:S01]  /*4670*/  HMMA.16816.F32.BF16 R64, R8, R34, R56 ;  /* 0x000000220840723c */ /* 0x000fe20000041838 */
[----:B-1----:R-:W-:-:S07]  /*4680*/  FFMA.FTZ R3, R116, c[0x0][0x2d0], -R7 ;  /* 0x0000b40074037a23 */ /* 0x002fce0000010807 */
[----:B------:R-:W-:Y:S01]  /*4690*/  HMMA.16816.F32.BF16 R144, R8, R12, R144 ;  /* 0x0000000c0890723c */ /* 0x000fe20000041890 */
[----:B------:R-:W-:Y:S01]  /*46a0*/  IMAD.MOV.U32 R116, RZ, RZ, R88 ;  /* 0x000000ffff747224 */ /* 0x000fe200078e0058 */
[----:B------:R1:W-:Y:S01]  /*46b0*/  MUFU.EX2 R200, R3 ;  /* 0x0000000300c87308 */ /* 0x0003e20000000800 */
[----:B------:R-:W-:-:S05]  /*46c0*/  IMAD.MOV.U32 R88, RZ, RZ, R153 ;  /* 0x000000ffff587224 */ /* 0x000fca00078e0099 */
        /* <DEDUP_REMOVED lines=20> */
[----:B------:R-:W-:Y:S02]  /*4810*/  MOV R118, R194 ;  /* 0x000000c200767202 */ /* 0x000fe40000000f00 */
[----:B--2---:R-:W-:-:S03]  /*4820*/  F2FP.BF16.PACK_AB R11, R195, R196 ;  /* 0x000000c4c30b723e */ /* 0x004fc600000010ff */
[----:B------:R1:W-:Y:S04]  /*4830*/  MUFU.EX2 R194, R3 ;  /* 0x0000000300c27308 */ /* 0x0003e80000000800 */
[C---:B------:R-:W-:Y:S08]  /*4840*/  HMMA.16816.F32.BF16 R52, R8.reuse, R12, R52 ;  /* 0x0000000c0834723c */ /* 0x040ff00000041834 */
[----:B------:R-:W-:Y:S01]  /*4850*/  HMMA.16816.F32.BF16 R48, R8, R14, R36 ;  /* 0x0000000e0830723c */ /* 0x000fe20000041824 */
[----:B------:R-:W-:Y:S01]  /*4860*/  LDSM.16.MT88.4 R12, [R227+0x1900] ;  /* 0x00190000e30c783b */ /* 0x000fe20000004200 */
[----:B-1----:R-:W-:-:S02]  /*4870*/  FFMA.FTZ R3, R119, c[0x0][0x2d0], -R7 ;  /* 0x0000b40077037a23 */ /* 0x002fc40000010807 */
[----:B------:R-:W-:Y:S02]  /*4880*/  IMAD.MOV.U32 R119, RZ, RZ, R90 ;  /* 0x000000ffff777224 */ /* 0x000fe400078e005a */
[----:B------:R1:W-:Y:S01]  /*4890*/  MUFU.EX2 R193, R3 ;  /* 0x0000000300c17308 */ /* 0x0003e20000000800 */
[----:B------:R-:W-:Y:S01]  /*48a0*/  IMAD.MOV.U32 R90, RZ, RZ, R190 ;  /* 0x000000ffff5a7224 */ /* 0x000fe200078e00be */
[C---:B------:R-:W-:Y:S08]  /*48b0*/  HMMA.16816.F32.BF16 R60, R8.reuse, R24, R104 ;  /* 0x00000018083c723c */ /* 0x040ff00000041868 */
[----:B------:R-:W-:Y:S01]  /*48c0*/  HMMA.16816.F32.BF16 R44, R8, R20, R44 ;  /* 0x00000014082c723c */ /* 0x000fe2000004182c */
[----:B-1----:R-:W-:-:S07]  /*48d0*/  FFMA.FTZ R3, R127, c[0x0][0x2d0], -R6 ;  /* 0x0000b4007f037a23 */ /* 0x002fce0000010806 */
[C---:B------:R-:W-:Y:S01]  /*48e0*/  HMMA.16816.F32.BF16 R36, R8.reuse, R22, R16 ;  /* 0x000000160824723c */ /* 0x040fe20000041810 */
[----:B------:R-:W1:Y:S01]  /*48f0*/  LDSM.16.MT88.4 R16, [R224+0x1900] ;  /* 0x00190000e010783b */ /* 0x000e620000004200 */
[----:B------:R2:W-:Y:S03]  /*4900*/  MUFU.EX2 R192, R3 ;  /* 0x0000000300c07308 */ /* 0x0005e60000000800 */
[----:B------:R-:W3:Y:S03]  /*4910*/  LDSM.16.MT88.4 R20, [R225+0x1900] ;  /* 0x00190000e114783b */ /* 0x000ee60000004200 */
[C---:B------:R-:W-:Y:S08]  /*4920*/  HMMA.16816.F32.BF16 R28, R8.reuse, R32, R76 ;  /* 0x00000020081c723c */ /* 0x040ff0000004184c */
[----:B------:R-:W-:Y:S01]  /*4930*/  HMMA.16816.F32.BF16 R40, R8, R34, R40 ;  /* 0x000000220828723c */ /* 0x000fe20000041828 */
[----:B--2---:R-:W-:-:S02]  /*4940*/  FFMA.FTZ R3, R133, c[0x0][0x2d0], -R6 ;  /* 0x0000b40085037a23 */ /* 0x004fc40000010806 */
[----:B------:R-:W-:Y:S02]  /*4950*/  IMAD.MOV.U32 R133, RZ, RZ, R94 ;  /* 0x000000ffff857224 */ /* 0x000fe400078e005e */
[----:B------:R2:W4:Y:S03]  /*4960*/  MUFU.EX2 R191, R3 ;  /* 0x0000000300bf7308 */ /* 0x0005260000000800 */
[----:B------:R-:W-:Y:S01]  /*4970*/  HMMA.16816.F32.BF16 R80, R8, R26, R80 ;  /* 0x0000001a0850723c */ /* 0x000fe20000041850 */
[----:B------:R-:W1:Y:S01]  /*4980*/  LDSM.16.MT88.4 R24, [R226+0x1900] ;  /* 0x00190000e218783b */ /* 0x000e620000004200 */
[----:B--2---:R-:W-:-:S05]  /*4990*/  FFMA.FTZ R3, R126, c[0x0][0x2d0], -R6 ;  /* 0x0000b4007e037a23 */ /* 0x004fca0000010806 */
[----:B----4-:R-:W-:Y:S01]  /*49a0*/  F2FP.BF16.PACK_AB R8, R191, R192 ;  /* 0x000000c0bf08723e */ /* 0x010fe200000010ff */
[----:B------:R-:W-:Y:S01]  /*49b0*/  IMAD.MOV.U32 R126, RZ, RZ, R93 ;  /* 0x000000ffff7e7224 */ /* 0x000fe200078e005d */
[----:B------:R2:W-:Y:S02]  /*49c0*/  MUFU.EX2 R190, R3 ;  /* 0x0000000300be7308 */ /* 0x0005e40000000800 */
[----:B--2---:R-:W-:Y:S02]  /*49d0*/  FFMA.FTZ R3, R132, c[0x0][0x2d0], -R6 ;  /* 0x0000b40084037a23 */ /* 0x004fe40000010806 */
[----:B------:R-:W-:-:S04]  /*49e0*/  IMAD.MOV.U32 R132, RZ, RZ, R92 ;  /* 0x000000ffff847224 */ /* 0x000fc800078e005c */
[----:B------:R2:W4:Y:S02]  /*49f0*/  MUFU.EX2 R189, R3 ;  /* 0x0000000300bd7308 */ /* 0x0005240000000800 */
[----:B--2---:R-:W-:Y:S01]  /*4a00*/  FFMA.FTZ R3, R135, c[0x0][0x2d0], -R5 ;  /* 0x0000b40087037a23 */ /* 0x004fe20000010805 */
[----:B----4-:R-:W-:Y:S02]  /*4a10*/  F2FP.BF16.PACK_AB R10, R189, R190 ;  /* 0x000000bebd0a723e */ /* 0x010fe400000010ff */
[----:B------:R-:W-:-:S03]  /*4a20*/  MOV R135, R116 ;  /* 0x0000007400877202 */ /* 0x000fc60000000f00 */
[----:B------:R2:W-:Y:S02]  /*4a30*/  MUFU.EX2 R188, R3 ;  /* 0x0000000300bc7308 */ /* 0x0005e40000000800 */
[----:B--2---:R-:W-:-:S06]  /*4a40*/  FFMA.FTZ R3, R140, c[0x0][0x2d0], -R5 ;  /* 0x0000b4008c037a23 */ /* 0x004fcc0000010805 */
[----:B------:R2:W4:Y:S02]  /*4a50*/  MUFU.EX2 R140, R3 ;  /* 0x00000003008c7308 */ /* 0x0005240000000800 */
[----:B--2---:R-:W-:Y:S01]  /*4a60*/  FFMA.FTZ R3, R134, c[0x0][0x2d0], -R5 ;  /* 0x0000b40086037a23 */ /* 0x004fe20000010805 */
[----:B----4-:R-:W-:-:S05]  /*4a70*/  F2FP.BF16.PACK_AB R9, R140, R188 ;  /* 0x000000bc8c09723e */ /* 0x010fca00000010ff */
[----:B------:R2:W-:Y:S02]  /*4a80*/  MUFU.EX2 R114, R3 ;  /* 0x0000000300727308 */ /* 0x0005e40000000800 */
[----:B--2---:R-:W-:Y:S01]  /*4a90*/  FFMA.FTZ R3, R139, c[0x0][0x2d0], -R5 ;  /* 0x0000b4008b037a23 */ /* 0x004fe20000010805 */
[----:B------:R-:W-:Y:S01]  /*4aa0*/  MOV R139, R96 ;  /* 0x00000060008b7202 */ /* 0x000fe20000000f00 */
[----:B------:R-:W-:Y:S02]  /*4ab0*/  IMAD.MOV.U32 R96, RZ, RZ, R97 ;  /* 0x000000ffff607224 */ /* 0x000fe400078e0061 */
[----:B------:R-:W-:Y:S02]  /*4ac0*/  IMAD.MOV.U32 R97, RZ, RZ, R98 ;  /* 0x000000ffff617224 */ /* 0x000fe400078e0062 */
[----:B------:R-:W-:Y:S02]  /*4ad0*/  IMAD.MOV.U32 R98, RZ, RZ, R99 ;  /* 0x000000ffff627224 */ /* 0x000fe400078e0063 */
[----:B------:R-:W-:-:S02]  /*4ae0*/  IMAD.MOV.U32 R99, RZ, RZ, R115 ;  /* 0x000000ffff637224 */ /* 0x000fc400078e0073 */
[----:B------:R2:W4:Y:S01]  /*4af0*/  MUFU.EX2 R115, R3 ;  /* 0x0000000300737308 */ /* 0x0005220000000800 */
[----:B------:R-:W-:Y:S01]  /*4b00*/  MOV R123, R98 ;  /* 0x00000062007b7202 */ /* 0x000fe20000000f00 */
[----:B------:R-:W-:Y:S02]  /*4b10*/  IMAD.MOV.U32 R98, RZ, RZ, R110 ;  /* 0x000000ffff627224 */ /* 0x000fe400078e006e */
[----:B------:R-:W-:Y:S02]  /*4b20*/  IMAD.MOV.U32 R127, RZ, RZ, R97 ;  /* 0x000000ffff7f7224 */ /* 0x000fe400078e0061 */
[----:B------:R-:W-:Y:S02]  /*4b30*/  IMAD.MOV.U32 R97, RZ, RZ, R108 ;  /* 0x000000ffff617224 */ /* 0x000fe400078e006c */
[----:B------:R-:W-:Y:S02]  /*4b40*/  IMAD.MOV.U32 R117, RZ, RZ, R99 ;  /* 0x000000ffff757224 */ /* 0x000fe400078e0063 */
[----:B------:R-:W-:-:S02]  /*4b50*/  IMAD.MOV.U32 R99, RZ, RZ, R165 ;  /* 0x000000ffff637224 */ /* 0x000fc400078e00a5 */
[----:B------:R-:W-:Y:S02]  /*4b60*/  IMAD.MOV.U32 R116, RZ, RZ, R98 ;  /* 0x000000ffff747224 */ /* 0x000fe400078e0062 */
[----:B------:R-:W-:Y:S02]  /*4b70*/  IMAD.MOV.U32 R134, RZ, RZ, R117 ;  /* 0x000000ffff867224 */ /* 0x000fe400078e0075 */
[----:B--2---:R-:W-:Y:S01]  /*4b80*/  FFMA.FTZ R3, R142, c[0x0][0x2d0], -R7 ;  /* 0x0000b4008e037a23 */ /* 0x004fe20000010807 */
[----:B----4-:R-:W-:Y:S01]  /*4b90*/  F2FP.BF16.PACK_AB R11, R115, R114 ;  /* 0x00000072730b723e */ /* 0x010fe200000010ff */
[----:B------:R-:W-:Y:S02]  /*4ba0*/  IMAD.MOV.U32 R142, RZ, RZ, R113 ;  /* 0x000000ffff8e7224 */ /* 0x000fe400078e0071 */
[----:B------:R2:W-:Y:S04]  /*4bb0*/  MUFU.EX2 R113, R3 ;  /* 0x0000000300717308 */ /* 0x0005e80000000800 */
[C---:B-1----:R-:W-:Y:S08]  /*4bc0*/  HMMA.16816.F32.BF16 R152, R8.reuse, R18, R72 ;  /* 0x000000120898723c */ /* 0x042ff00000041848 */
[C---:B------:R-:W-:Y:S01]  /*4bd0*/  HMMA.16816.F32.BF16 R144, R8.reuse, R16, R144 ;  /* 0x000000100890723c */ /* 0x040fe20000041890 */
[----:B--2---:R-:W-:Y:S01]  /*4be0*/  FFMA.FTZ R3, R141, c[0x0][0x2d0], -R7 ;  /* 0x0000b4008d037a23 */ /* 0x004fe20000010807 */
[----:B------:R-:W-:Y:S01]  /*4bf0*/  MOV R141, R121 ;  /* 0x00000079008d7202 */ /* 0x000fe20000000f00 */
[----:B------:R-:W-:Y:S01]  /*4c00*/  IMAD.MOV.U32 R121, RZ, RZ, R89 ;  /* 0x000000ffff797224 */ /* 0x000fe200078e0059 */
[----:B------:R-:W-:Y:S01]  /*4c10*/  MOV R89, R164 ;  /* 0x000000a400597202 */ /* 0x000fe20000000f00 */
[----:B------:R1:W-:Y:S03]  /*4c20*/  MUFU.EX2 R112, R3 ;  /* 0x0000000300707308 */ /* 0x0003e60000000800 */
[C---:B---3--:R-:W-:Y:S08]  /*4c30*/  HMMA.16816.F32.BF16 R180, R8.reuse, R20, R180 ;  /* 0x0000001408b4723c */ /* 0x048ff000000418b4 */
[----:B------:R-:W-:Y:S01]  /*4c40*/  HMMA.16816.F32.BF16 R76, R8, R22, R64 ;  /* 0x00000016084c723c */ /* 0x000fe20000041840 */
[----:B-1----:R-:W-:-:S07]  /*4c50*/  FFMA.FTZ R3, R148, c[0x0][0x2d0], -R7 ;  /* 0x0000b40094037a23 */ /* 0x002fce0000010807 */
[----:B------:R-:W-:Y:S01]  /*4c60*/  HMMA.16816.F32.BF16 R72, R8, R24, R84 ;  /* 0x000000180848723c */ /* 0x000fe20000041854 */
[----:B------:R-:W-:Y:S02]  /*4c70*/  IMAD.MOV.U32 R148, RZ, RZ, R168 ;  /* 0x000000ffff947224 */ /* 0x000fe400078e00a8 */
[----:B------:R-:W-:Y:S02]  /*4c80*/  IMAD.MOV.U32 R168, RZ, RZ, R111 ;  /* 0x000000ffffa87224 */ /* 0x000fe400078e006f */
[----:B------:R1:W-:Y:S02]  /*4c90*/  MUFU.EX2 R111, R3 ;  /* 0x00000003006f7308 */ /* 0x0003e40000000800 */
[----:B------:R-:W-:Y:S02]  /*4ca0*/  IMAD.MOV.U32 R120, RZ, RZ, R168 ;  /* 0x000000ffff787224 */ /* 0x000fe400078e00a8 */
[----:B-1----:R-:W-:Y:S02]  /*4cb0*/  FFMA.FTZ R3, R149, c[0x0][0x2d0], -R7 ;  /* 0x0000b40095037a23 */ /* 0x002fe40000010807 */
[----:B------:R-:W-:-:S02]  /*4cc0*/  IMAD.MOV.U32 R149, RZ, RZ, R96 ;  /* 0x000000ffff957224 */ /* 0x000fc400078e0060 */
[----:B------:R1:W-:Y:S01]  /*4cd0*/  MUFU.EX2 R110, R3 ;  /* 0x00000003006e7308 */ /* 0x0003e20000000800 */
[----:B------:R-:W-:Y:S02]  /*4ce0*/  IMAD.MOV.U32 R96, RZ, RZ, R90 ;  /* 0x000000ffff607224 */ /* 0x000fe400078e005a */
[----:B------:R-:W-:-:S04]  /*4cf0*/  IMAD.MOV.U32 R90, RZ, RZ, R167 ;  /* 0x000000ffff5a7224 */ /* 0x000fc800078e00a7 */
[----:B------:R-:W-:Y:S02]  /*4d00*/  IMAD.MOV.U32 R117, RZ, RZ, R90 ;  /* 0x000000ffff757224 */ /* 0x000fe400078e005a */
[----:B-1----:R-:W-:Y:S02]  /*4d10*/  FFMA.FTZ R3, R156, c[0x0][0x2d0], -R0 ;  /* 0x0000b4009c037a23 */ /* 0x002fe40000010800 */
[----:B------:R-:W-:Y:S02]  /*4d20*/  IMAD.MOV.U32 R156, RZ, RZ, R166 ;  /* 0x000000ffff9c7224 */ /* 0x000fe400078e00a6 */
[----:B------:R1:W-:Y:S01]  /*4d30*/  MUFU.EX2 R108, R3 ;  /* 0x00000003006c7308 */ /* 0x0003e20000000800 */
[----:B------:R-:W-:Y:S01]  /*4d40*/  HMMA.16816.F32.BF16 R164, R8, R12, R100 ;  /* 0x0000000c08a4723c */ /* 0x000fe20000041864 */
[----:B-1----:R-:W-:Y:S01]  /*4d50*/  FFMA.FTZ R3, R158, c[0x0][0x2d0], -R0 ;  /* 0x0000b4009e037a23 */ /* 0x002fe20000010800 */
[----:B------:R-:W-:-:S06]  /*4d60*/  MOV R158, R169 ;  /* 0x000000a9009e7202 */ /* 0x000fcc0000000f00 */
[C---:B------:R-:W-:Y:S01]  /*4d70*/  HMMA.16816.F32.BF16 R168, R8.reuse, R14, R68 ;  /* 0x0000000e08a8723c */ /* 0x040fe20000041844 */
[----:B------:R1:W2:Y:S07]  /*4d80*/  MUFU.EX2 R107, R3 ;  /* 0x00000003006b7308 */ /* 0x0002ae0000000800 */
[----:B------:R-:W-:Y:S07]  /*4d90*/  HMMA.16816.F32.BF16 R68, R8, R26, R56 ;  /* 0x0000001a0844723c */ /* 0x000fee0000041838 */
[----:B------:R-:W-:Y:S01]  /*4da0*/  F2FP.BF16.PACK_AB R8, R193, R194 ;  /* 0x000000c2c108723e */ /* 0x000fe200000010ff */
[--C-:B-1----:R-:W-:Y:S01]  /*4db0*/  FFMA.FTZ R3, R151, c[0x0][0x2d0], -R0.reuse ;  /* 0x0000b40097037a23 */ /* 0x102fe20000010800 */
[----:B--2---:R-:W-:Y:S01]  /*4dc0*/  F2FP.BF16.PACK_AB R9, R107, R108 ;  /* 0x0000006c6b09723e */ /* 0x004fe200000010ff */
[----:B------:R-:W-:Y:S01]  /*4dd0*/  IMAD.MOV.U32 R151, RZ, RZ, R127 ;  /* 0x000000ffff977224 */ /* 0x000fe200078e007f */
[----:B------:R-:W-:Y:S01]  /*4de0*/  F2FP.BF16.PACK_AB R10, R112, R113 ;  /* 0x00000071700a723e */ /* 0x000fe200000010ff */
[----:B------:R1:W-:Y:S01]  /*4df0*/  MUFU.EX2 R105, R3 ;  /* 0x0000000300697308 */ /* 0x0003e20000000800 */
[----:B------:R-:W-:Y:S01]  /*4e00*/  IMAD.MOV.U32 R127, RZ, RZ, R123 ;  /* 0x000000ffff7f7224 */ /* 0x000fe200078e007b */
[----:B------:R-:W-:Y:S01]  /*4e10*/  MOV R123, R89 ;  /* 0x00000059007b7202 */ /* 0x000fe20000000f00 */
[----:B-1----:R-:W-:-:S02]  /*4e20*/  FFMA.FTZ R3, R157, c[0x0][0x2d0], -R0 ;  /* 0x0000b4009d037a23 */ /* 0x002fc40000010800 */
[----:B------:R-:W-:-:S03]  /*4e30*/  IMAD.MOV.U32 R157, RZ, RZ, R95 ;  /* 0x000000ffff9d7224 */ /* 0x000fc600078e005f */
[----:B------:R1:W2:Y:S02]  /*4e40*/  MUFU.EX2 R104, R3 ;  /* 0x0000000300687308 */ /* 0x0002a40000000800 */
[----:B-1----:R-:W-:Y:S01]  /*4e50*/  FFMA.FTZ R3, R109, c[0x0][0x2d0], -R7 ;  /* 0x0000b4006d037a23 */ /* 0x002fe20000010807 */
[----:B--2---:R-:W-:-:S05]  /*4e60*/  F2FP.BF16.PACK_AB R11, R104, R105 ;  /* 0x00000069680b723e */ /* 0x004fca00000010ff */
[----:B------:R1:W-:Y:S02]  /*4e70*/  MUFU.EX2 R109, R3 ;  /* 0x00000003006d7308 */ /* 0x0003e40000000800 */
[C---:B------:R-:W-:Y:S08]  /*4e80*/  HMMA.16816.F32.BF16 R64, R8.reuse, R16, R52 ;  /* 0x000000100840723c */ /* 0x040ff00000041834 */
[----:B------:R-:W-:Y:S01]  /*4e90*/  HMMA.16816.F32.BF16 R56, R8, R18, R48 ;  /* 0x000000120838723c */ /* 0x000fe20000041830 */
[----:B------:R-:W2:Y:S01]  /*4ea0*/  LDSM.16.MT88.4 R16, [R224+0x2100] ;  /* 0x00210000e010783b */ /* 0x000ea20000004200 */
[----:B-1----:R-:W-:-:S02]  /*4eb0*/  FFMA.FTZ R3, R150, c[0x0][0x2d0], -R7 ;  /* 0x0000b40096037a23 */ /* 0x002fc40000010807 */
[----:B------:R-:W-:Y:S02]  /*4ec0*/  IMAD.MOV.U32 R150, RZ, RZ, R120 ;  /* 0x000000ffff967224 */ /* 0x000fe400078e0078 */
[----:B------:R1:W-:Y:S01]  /*4ed0*/  MUFU.EX2 R106, R3 ;  /* 0x00000003006a7308 */ /* 0x0003e20000000800 */
[----:B------:R-:W-:Y:S01]  /*4ee0*/  IMAD.MOV.U32 R120, RZ, RZ, R99 ;  /* 0x000000ffff787224 */ /* 0x000fe200078e0063 */
[C---:B------:R-:W-:Y:S08]  /*4ef0*/  HMMA.16816.F32.BF16 R52, R8.reuse, R12, R44 ;  /* 0x0000000c0834723c */ /* 0x040ff0000004182c */
[----:B------:R-:W-:Y:S01]  /*4f00*/  HMMA.16816.F32.BF16 R48, R8, R14, R36 ;  /* 0x0000000e0830723c */ /* 0x000fe20000041824 */
[----:B------:R-:W3:Y:S01]  /*4f10*/  LDSM.16.MT88.4 R12, [R227+0x2100] ;  /* 0x00210000e30c783b */ /* 0x000ee20000004200 */
[----:B-1----:R-:W-:Y:S01]  /*4f20*/  FFMA.FTZ R3, R159, c[0x0][0x2d0], -R6 ;  /* 0x0000b4009f037a23 */ /* 0x002fe20000010806 */
[----:B------:R-:W-:Y:S01]  /*4f30*/  MOV R159, R121 ;  /* 0x00000079009f7202 */ /* 0x000fe20000000f00 */
[----:B------:R-:W-:-:S04]  /*4f40*/  IMAD.MOV.U32 R121, RZ, RZ, R96 ;  /* 0x000000ffff797224 */ /* 0x000fc800078e0060 */
[C---:B------:R-:W-:Y:S01]  /*4f50*/  HMMA.16816.F32.BF16 R32, R8.reuse, R20, R28 ;  /* 0x000000140820723c */ /* 0x040fe2000004181c */
[----:B------:R1:W-:Y:S01]  /*4f60*/  MUFU.EX2 R103, R3 ;  /* 0x0000000300677308 */ /* 0x0003e20000000800 */
[----:B------:R-:W-:Y:S06]  /*4f70*/  LDSM.16.MT88.4 R28, [R226+0x2100] ;  /* 0x00210000e21c783b */ /* 0x000fec0000004200 */
[C---:B------:R-:W-:Y:S01]  /*4f80*/  HMMA.16816.F32.BF16 R40, R8.reuse, R22, R40 ;  /* 0x000000160828723c */ /* 0x040fe20000041828 */
[----:B------:R-:W4:Y:S07]  /*4f90*/  LDSM.16.MT88.4 R20, [R225+0x2100] ;  /* 0x00210000e114783b */ /* 0x000f2e0000004200 */
[----:B------:R-:W-:Y:S01]  /*4fa0*/  HMMA.16816.F32.BF16 R44, R8, R24, R60 ;  /* 0x00000018082c723c */ /* 0x000fe2000004183c */
[----:B-1----:R-:W-:-:S02]  /*4fb0*/  FFMA.FTZ R3, R161, c[0x0][0x2d0], -R6 ;  /* 0x0000b400a1037a23 */ /* 0x002fc40000010806 */
[----:B------:R-:W-:Y:S02]  /*4fc0*/  IMAD.MOV.U32 R161, RZ, RZ, R97 ;  /* 0x000000ffffa17224 */ /* 0x000fe400078e0061 */
[----:B------:R1:W1:Y:S03]  /*4fd0*/  MUFU.EX2 R102, R3 ;  /* 0x0000000300667308 */ /* 0x0002660000000800 */
[----:B------:R-:W-:Y:S01]  /*4fe0*/  HMMA.16816.F32.BF16 R36, R8, R26, R80 ;  /* 0x0000001a0824723c */ /* 0x000fe20000041850 */
[----:B------:R-:W2:Y:S01]  /*4ff0*/  LDSM.16.MT88.4 R24, [R224+0x2900] ;  /* 0x00290000e018783b */ /* 0x000ea20000004200 */
[----:B-1----:R-:W-:-:S05]  /*5000*/  FFMA.FTZ R3, R160, c[0x0][0x2d0], -R6 ;  /* 0x0000b400a0037a23 */ /* 0x002fca0000010806 */
[----:B------:R-:W-:Y:S01]  /*5010*/  F2FP.BF16.PACK_AB R8, R102, R103 ;  /* 0x000000676608723e */ /* 0x000fe200000010ff */
[----:B------:R-:W-:Y:S01]  /*5020*/  IMAD.MOV.U32 R160, RZ, RZ, R88 ;  /* 0x000000ffffa07224 */ /* 0x000fe200078e0058 */
[----:B------:R1:W-:Y:S02]  /*5030*/  MUFU.EX2 R101, R3 ;  /* 0x0000000300657308 */ /* 0x0003e40000000800 */
[----:B-1----:R-:W-:Y:S02]  /*5040*/  FFMA.FTZ R3, R162, c[0x0][0x2d0], -R6 ;  /* 0x0000b400a2037a23 */ /* 0x002fe40000010806 */
[----:B------:R-:W-:-:S04]  /*5050*/  IMAD.MOV.U32 R162, RZ, RZ, R91 ;  /* 0x000000ffffa27224 */ /* 0x000fc800078e005b */
        /* <DEDUP_REMOVED lines=25> */
[----:B-1----:R-:W-:-:S04]  /*51f0*/  FFMA.FTZ R3, R186, c[0x0][0x2d0], -R0 ;  /* 0x0000b400ba037a23 */ /* 0x002fc80000010800 */
[----:B------:R1:W3:Y:S03]  /*5200*/  MUFU.EX2 R92, R3 ;  /* 0x00000003005c7308 */ /* 0x0002e60000000800 */
[----:B------:R-:W-:Y:S07]  /*5210*/  HMMA.16816.F32.BF16 R68, R8, R30, R68 ;  /* 0x0000001e0844723c */ /* 0x000fee0000041844 */
[----:B------:R-:W-:-:S02]  /*5220*/  F2FP.BF16.PACK_AB R8, R110, R111 ;  /* 0x0000006f6e08723e */ /* 0x000fc400000010ff */
[----:B--2---:R-:W-:Y:S02]  /*5230*/  F2FP.BF16.PACK_AB R9, R94, R95 ;  /* 0x0000005f5e09723e */ /* 0x004fe400000010ff */
[----:B------:R-:W-:Y:S01]  /*5240*/  F2FP.BF16.PACK_AB R10, R106, R109 ;  /* 0x0000006d6a0a723e */ /* 0x000fe200000010ff */
[----:B-1----:R-:W-:Y:S01]  /*5250*/  FFMA.FTZ R3, R187, c[0x0][0x2d0], -R6 ;  /* 0x0000b400bb037a23 */ /* 0x002fe20000010806 */
[----:B---3--:R-:W-:-:S03]  /*5260*/  F2FP.BF16.PACK_AB R11, R92, R93 ;  /* 0x0000005d5c0b723e */ /* 0x008fc600000010ff */
[----:B------:R1:W-:Y:S04]  /*5270*/  MUFU.EX2 R91, R3 ;  /* 0x00000003005b7308 */ /* 0x0003e80000000800 */
[C---:B------:R-:W-:Y:S08]  /*5280*/  HMMA.16816.F32.BF16 R64, R8.reuse, R16, R64 ;  /* 0x000000100840723c */ /* 0x040ff00000041840 */
[----:B------:R-:W-:Y:S01]  /*5290*/  HMMA.16816.F32.BF16 R56, R8, R18, R56 ;  /* 0x000000120838723c */ /* 0x000fe20000041838 */
[----:B------:R-:W-:Y:S01]  /*52a0*/  LDSM.16.MT88.4 R16, [R225+0x2900] ;  /* 0x00290000e110783b */ /* 0x000fe20000004200 */
[----:B-1----:R-:W-:-:S04]  /*52b0*/  FFMA.FTZ R3, R205, c[0x0][0x2d0], -R6 ;  /* 0x0000b400cd037a23 */ /* 0x002fc80000010806 */
[----:B------:R1:W2:Y:S02]  /*52c0*/  MUFU.EX2 R90, R3 ;  /* 0x00000003005a7308 */ /* 0x0002a40000000800 */
[C---:B------:R-:W-:Y:S08]  /*52d0*/  HMMA.16816.F32.BF16 R52, R8.reuse, R12, R52 ;  /* 0x0000000c0834723c */ /* 0x040ff00000041834 */
[----:B------:R-:W-:Y:S01]  /*52e0*/  HMMA.16816.F32.BF16 R48, R8, R14, R48 ;  /* 0x0000000e0830723c */ /* 0x000fe20000041830 */
[----:B------:R-:W-:Y:S01]  /*52f0*/  LDSM.16.MT88.4 R12, [R226+0x2900] ;  /* 0x00290000e20c783b */ /* 0x000fe20000004200 */
[----:B-1----:R-:W-:-:S06]  /*5300*/  FFMA.FTZ R3, R128, c[0x0][0x2d0], -R6 ;  /* 0x0000b40080037a23 */ /* 0x002fcc0000010806 */
[C---:B------:R-:W-:Y:S01]  /*5310*/  HMMA.16816.F32.BF16 R32, R8.reuse, R20, R32 ;  /* 0x000000140820723c */ /* 0x040fe20000041820 */
[----:B------:R1:W-:Y:S07]  /*5320*/  MUFU.EX2 R89, R3 ;  /* 0x0000000300597308 */ /* 0x0003ee0000000800 */
[C---:B------:R-:W-:Y:S01]  /*5330*/  HMMA.16816.F32.BF16 R40, R8.reuse, R22, R40 ;  /* 0x000000160828723c */ /* 0x040fe20000041828 */
[----:B------:R-:W3:Y:S07]  /*5340*/  LDSM.16.MT88.4 R20, [R227+0x2900] ;  /* 0x00290000e314783b */ /* 0x000eee0000004200 */
[----:B------:R-:W-:Y:S01]  /*5350*/  HMMA.16816.F32.BF16 R44, R8, R28, R44 ;  /* 0x0000001c082c723c */ /* 0x000fe2000004182c */
[----:B-1----:R-:W-:-:S04]  /*5360*/  FFMA.FTZ R3, R129, c[0x0][0x2d0], -R6 ;  /* 0x0000b40081037a23 */ /* 0x002fc80000010806 */
[----:B------:R1:W4:Y:S03]  /*5370*/  MUFU.EX2 R88, R3 ;  /* 0x0000000300587308 */ /* 0x0003260000000800 */
[----:B------:R-:W-:Y:S01]  /*5380*/  HMMA.16816.F32.BF16 R36, R8, R30, R36 ;  /* 0x0000001e0824723c */ /* 0x000fe20000041824 */
[----:B------:R-:W-:-:S06]  /*5390*/  IMAD.MOV.U32 R185, RZ, RZ, R116 ;  /* 0x000000ffffb97224 */ /* 0x000fcc00078e0074 */
[----:B--2---:R-:W-:Y:S01]  /*53a0*/  F2FP.BF16.PACK_AB R8, R90, R91 ;  /* 0x0000005b5a08723e */ /* 0x004fe200000010ff */
[----:B-1----:R-:W-:Y:S01]  /*53b0*/  FFMA.FTZ R3, R210, c[0x0][0x2d0], -R5 ;  /* 0x0000b400d2037a23 */ /* 0x002fe20000010805 */
[----:B----4-:R-:W-:-:S03]  /*53c0*/  F2FP.BF16.PACK_AB R10, R88, R89 ;  /* 0x00000059580a723e */ /* 0x010fc600000010ff */
        /* <DEDUP_REMOVED lines=13> */
[----:B-1----:R-:W-:Y:S02]  /*54a0*/  FFMA.FTZ R3, R162, c[0x0][0x2d0], -R7 ;  /* 0x0000b400a2037a23 */ /* 0x002fe40000010807 */
[----:B------:R-:W-:Y:S02]  /*54b0*/  IMAD.MOV.U32 R162, RZ, RZ, R160 ;  /* 0x000000ffffa27224 */ /* 0x000fe400078e00a0 */
[----:B------:R-:W-:Y:S02]  /*54c0*/  IMAD.MOV.U32 R160, RZ, RZ, R161 ;  /* 0x000000ffffa07224 */ /* 0x000fe400078e00a1 */
[----:B------:R1:W-:Y:S01]  /*54d0*/  MUFU.EX2 R81, R3 ;  /* 0x0000000300517308 */ /* 0x0003e20000000800 */
[----:B------:R-:W-:Y:S01]  /*54e0*/  IMAD.MOV.U32 R161, RZ, RZ, R159 ;  /* 0x000000ffffa17224 */ /* 0x000fe200078e009f */
[----:B------:R-:W-:Y:S01]  /*54f0*/  MOV R159, R150 ;  /* 0x00000096009f7202 */ /* 0x000fe20000000f00 */
[----:B------:R-:W-:-:S02]  /*5500*/  IMAD.MOV.U32 R150, RZ, RZ, R157 ;  /* 0x000000ffff967224 */ /* 0x000fc400078e009d */
[----:B------:R-:W-:Y:S02]  /*5510*/  IMAD.MOV.U32 R157, RZ, RZ, R151 ;  /* 0x000000ffff9d7224 */ /* 0x000fe400078e0097 */
[----:B------:R-:W-:Y:S02]  /*5520*/  IMAD.MOV.U32 R151, RZ, RZ, R158 ;  /* 0x000000ffff977224 */ /* 0x000fe400078e009e */
[----:B------:R-:W-:Y:S02]  /*5530*/  IMAD.MOV.U32 R158, RZ, RZ, R156 ;  /* 0x000000ffff9e7224 */ /* 0x000fe400078e009c */
[----:B------:R-:W-:Y:S01]  /*5540*/  IMAD.MOV.U32 R156, RZ, RZ, R149 ;  /* 0x000000ffff9c7224 */ /* 0x000fe200078e0095 */
[----:B------:R-:W-:Y:S01]  /*5550*/  MOV R149, R148 ;  /* 0x0000009400957202 */ /* 0x000fe20000000f00 */
[----:B------:R-:W-:Y:S02]  /*5560*/  IMAD.MOV.U32 R148, RZ, RZ, R141 ;  /* 0x000000ffff947224 */ /* 0x000fe400078e008d */
[----:B------:R-:W-:-:S02]  /*5570*/  IMAD.MOV.U32 R141, RZ, RZ, R142 ;  /* 0x000000ffff8d7224 */ /* 0x000fc400078e008e */
[----:B-1----:R-:W-:Y:S02]  /*5580*/  FFMA.FTZ R3, R162, c[0x0][0x2d0], -R7 ;  /* 0x0000b400a2037a23 */ /* 0x002fe40000010807 */
[----:B------:R-:W-:Y:S02]  /*5590*/  IMAD.MOV.U32 R162, RZ, RZ, R160 ;  /* 0x000000ffffa27224 */ /* 0x000fe400078e00a0 */
[----:B------:R1:W-:Y:S01]  /*55a0*/  MUFU.EX2 R80, R3 ;  /* 0x0000000300507308 */ /* 0x0003e20000000800 */
[----:B------:R-:W-:Y:S02]  /*55b0*/  IMAD.MOV.U32 R160, RZ, RZ, R161 ;  /* 0x000000ffffa07224 */ /* 0x000fe400078e00a1 */
[----:B------:R-:W-:Y:S02]  /*55c0*/  IMAD.MOV.U32 R142, RZ, RZ, R139 ;  /* 0x000000ffff8e7224 */ /* 0x000fe400078e008b */
[----:B-1----:R-:W-:Y:S02]  /*55d0*/  FFMA.FTZ R3, R162, c[0x0][0x2d0], -R0 ;  /* 0x0000b400a2037a23 */ /* 0x002fe40000010800 */
[----:B------:R-:W-:-:S02]  /*55e0*/  IMAD.MOV.U32 R161, RZ, RZ, R159 ;  /* 0x000000ffffa17224 */ /* 0x000fc400078e009f */
[----:B------:R1:W-:Y:S01]  /*55f0*/  MUFU.EX2 R63, R3 ;  /* 0x00000003003f7308 */ /* 0x0003e20000000800 */
[----:B------:R-:W-:Y:S01]  /*5600*/  IMAD.MOV.U32 R159, RZ, RZ, R150 ;  /* 0x000000ffff9f7224 */ /* 0x000fe200078e0096 */
[----:B------:R-:W-:Y:S01]  /*5610*/  MOV R150, R157 ;  /* 0x0000009d00967202 */ /* 0x000fe20000000f00 */
[----:B------:R-:W-:Y:S02]  /*5620*/  IMAD.MOV.U32 R157, RZ, RZ, R151 ;  /* 0x000000ffff9d7224 */ /* 0x000fe400078e0097 */
[----:B------:R-:W-:Y:S02]  /*5630*/  IMAD.MOV.U32 R139, RZ, RZ, R119 ;  /* 0x000000ffff8b7224 */ /* 0x000fe400078e0077 */
[----:B-1----:R-:W-:Y:S02]  /*5640*/  FFMA.FTZ R3, R160, c[0x0][0x2d0], -R0 ;  /* 0x0000b400a0037a23 */ /* 0x002fe40000010800 */
[----:B------:R-:W-:Y:S02]  /*5650*/  IMAD.MOV.U32 R151, RZ, RZ, R158 ;  /* 0x000000ffff977224 */ /* 0x000fe400078e009e */
[----:B------:R1:W4:Y:S01]  /*5660*/  MUFU.EX2 R62, R3 ;  /* 0x00000003003e7308 */ /* 0x0003220000000800 */
[----:B------:R-:W-:-:S02]  /*5670*/  IMAD.MOV.U32 R158, RZ, RZ, R156 ;  /* 0x000000ffff9e7224 */ /* 0x000fc400078e009c */
[----:B------:R-:W-:Y:S01]  /*5680*/  IMAD.MOV.U32 R119, RZ, RZ, R118 ;  /* 0x000000ffff777224 */ /* 0x000fe200078e0076 */
[----:B------:R-:W-:Y:S01]  /*5690*/  MOV R118, R122 ;  /* 0x0000007a00767202 */ /* 0x000fe20000000f00 */
[----:B------:R-:W-:Y:S02]  /*56a0*/  IMAD.MOV.U32 R156, RZ, RZ, R149 ;  /* 0x000000ffff9c7224 */ /* 0x000fe400078e0095 */
[----:B-1----:R-:W-:Y:S02]  /*56b0*/  FFMA.FTZ R3, R172, c[0x0][0x2d0], -R0 ;  /* 0x0000b400ac037a23 */ /* 0x002fe40000010800 */
[----:B------:R-:W-:Y:S02]  /*56c0*/  IMAD.MOV.U32 R122, RZ, RZ, R228 ;  /* 0x000000ffff7a7224 */ /* 0x000fe400078e00e4 */
[----:B------:R1:W-:Y:S01]  /*56d0*/  MUFU.EX2 R61, R3 ;  /* 0x00000003003d7308 */ /* 0x0003e20000000800 */
[----:B------:R-:W-:Y:S01]  /*56e0*/  IMAD.MOV.U32 R149, RZ, RZ, R148 ;  /* 0x000000ffff957224 */ /* 0x000fe200078e0094 */
[----:B------:R-:W-:Y:S01]  /*56f0*/  MOV R148, R141 ;  /* 0x0000008d00947202 */ /* 0x000fe20000000f00 */
[----:B------:R-:W-:-:S02]  /*5700*/  IMAD.MOV.U32 R141, RZ, RZ, R142 ;  /* 0x000000ffff8d7224 */ /* 0x000fc400078e008e */
[----:B------:R-:W-:Y:S02]  /*5710*/  IMAD.MOV.U32 R179, RZ, RZ, R161 ;  /* 0x000000ffffb37224 */ /* 0x000fe400078e00a1 */
[----:B------:R-:W-:Y:S01]  /*5720*/  IMAD.MOV.U32 R162, RZ, RZ, R150 ;  /* 0x000000ffffa27224 */ /* 0x000fe200078e0096 */
[C---:B------:R-:W-:Y:S08]  /*5730*/  HMMA.16816.F32.BF16 R144, R8.reuse, R24, R144 ;  /* 0x000000180890723c */ /* 0x040ff00000041890 */
[----:B------:R-:W-:Y:S01]  /*5740*/  HMMA.16816.F32.BF16 R152, R8, R26, R152 ;  /* 0x0000001a0898723c */ /* 0x000fe20000041898 */
[----:B-1----:R-:W-:-:S07]  /*5750*/  FFMA.FTZ R3, R173, c[0x0][0x2d0], -R0 ;  /* 0x0000b400ad037a23 */ /* 0x002fce0000010800 */
[----:B---3--:R-:W-:Y:S01]  /*5760*/  HMMA.16816.F32.BF16 R164, R8, R20, R164 ;  /* 0x0000001408a4723c */ /* 0x008fe200000418a4 */
[----:B------:R1:W3:Y:S01]  /*5770*/  MUFU.EX2 R60, R3 ;  /* 0x00000003003c7308 */ /* 0x0002e20000000800 */
[----:B------:R-:W-:-:S06]  /*5780*/  IMAD.MOV.U32 R142, RZ, RZ, R139 ;  /* 0x000000ffff8e7224 */ /* 0x000fcc00078e008b */
[----:B------:R-:W-:Y:S01]  /*5790*/  HMMA.16816.F32.BF16 R168, R8, R22, R168 ;  /* 0x0000001608a8723c */ /* 0x000fe200000418a8 */
[----:B------:R-:W-:-:S07]  /*57a0*/  IMAD.MOV.U32 R139, RZ, RZ, R119 ;  /* 0x000000ffff8b7224 */ /* 0x000fce00078e0077 */
[----:B------:R-:W-:Y:S01]  /*57b0*/  HMMA.16816.F32.BF16 R180, R8, R16, R180 ;  /* 0x0000001008b4723c */ /* 0x000fe200000418b4 */
[----:B-1----:R-:W-:-:S07]  /*57c0*/  FFMA.FTZ R3, R216, c[0x0][0x2d0], -R6 ;  /* 0x0000b400d8037a23 */ /* 0x002fce0000010806 */
[----:B------:R-:W-:Y:S01]  /*57d0*/  HMMA.16816.F32.BF16 R72, R8, R12, R72 ;  /* 0x0000000c0848723c */ /* 0x000fe20000041848 */
[----:B------:R1:W-:Y:S01]  /*57e0*/  MUFU.EX2 R29, R3 ;  /* 0x00000003001d7308 */ /* 0x0003e20000000800 */
[----:B------:R-:W-:-:S06]  /*57f0*/  IMAD.MOV.U32 R119, RZ, RZ, R118 ;  /* 0x000000ffff777224 */ /* 0x000fcc00078e0076 */
[----:B------:R-:W-:Y:S01]  /*5800*/  HMMA.16816.F32.BF16 R68, R8, R14, R68 ;  /* 0x0000000e0844723c */ /* 0x000fe20000041844 */
[----:B------:R-:W-:Y:S01]  /*5810*/  IMAD.MOV.U32 R118, RZ, RZ, R122 ;  /* 0x000000ffff767224 */ /* 0x000fe200078e007a */
[----:B------:R-:W-:Y:S01]  /*5820*/  MOV R122, R123 ;  /* 0x0000007b007a7202 */ /* 0x000fe20000000f00 */
[----:B------:R-:W-:Y:S02]  /*5830*/  IMAD.MOV.U32 R123, RZ, RZ, R117 ;  /* 0x000000ffff7b7224 */ /* 0x000fe400078e0075 */
[----:B------:R-:W-:Y:S01]  /*5840*/  IMAD.MOV.U32 R205, RZ, RZ, R121 ;  /* 0x000000ffffcd7224 */ /* 0x000fe200078e0079 */
[----:B------:R-:W-:Y:S01]  /*5850*/  MOV R187, R120 ;  /* 0x0000007800bb7202 */ /* 0x000fe20000000f00 */
[----:B------:R-:W-:Y:S02]  /*5860*/  IMAD.MOV.U32 R186, RZ, RZ, R159 ;  /* 0x000000ffffba7224 */ /* 0x000fe400078e009f */
[----:B------:R-:W-:Y:S01]  /*5870*/  FFMA.FTZ R4, R4, c[0x0][0x2d0], -R7 ;  /* 0x0000b40004047a23 */ /* 0x000fe20000010807 */
[----:B------:R-:W-:Y:S01]  /*5880*/  MOV R163, R157 ;  /* 0x0000009d00a37202 */ /* 0x000fe20000000f00 */
[----:B-1----:R-:W-:Y:S01]  /*5890*/  FFMA.FTZ R3, R218, c[0x0][0x2d0], -R6 ;  /* 0x0000b400da037a23 */ /* 0x002fe20000010806 */
[----:B------:R1:W5:Y:S01]  /*58a0*/  LDL.LU R228, [R1+0x44] ;  /* 0x0000440001e47983 */ /* 0x0003620000300800 */
[----:B------:R-:W-:-:S02]  /*58b0*/  IMAD.MOV.U32 R117, RZ, RZ, R143 ;  /* 0x000000ffff757224 */ /* 0x000fc400078e008f */
[----:B------:R3:W1:Y:S01]  /*58c0*/  MUFU.EX2 R31, R3 ;  /* 0x00000003001f7308 */ /* 0x0006620000000800 */
[----:B------:R-:W-:Y:S01]  /*58d0*/  MOV R161, R148 ;  /* 0x0000009400a17202 */ /* 0x000fe20000000f00 */
[----:B------:R-:W-:Y:S01]  /*58e0*/  IMAD.MOV.U32 R150, RZ, RZ, R141 ;  /* 0x000000ffff967224 */ /* 0x000fe200078e008d */
[----:B------:R-:W-:Y:S01]  /*58f0*/  MOV R141, R118 ;  /* 0x00000076008d7202 */ /* 0x000fe20000000f00 */
[----:B------:R-:W-:Y:S01]  /*5900*/  IMAD.MOV.U32 R148, RZ, RZ, R119 ;  /* 0x000000ffff947224 */ /* 0x000fe200078e0077 */
[----:B------:R1:W5:Y:S01]  /*5910*/  LDL.LU R143, [R1+0x40] ;  /* 0x00004000018f7983 */ /* 0x0003620000300800 */
[----:B------:R-:W-:Y:S01]  /*5920*/  IMAD.MOV.U32 R184, RZ, RZ, R117 ;  /* 0x000000ffffb87224 */ /* 0x000fe200078e0075 */
[----:B------:R-:W-:Y:S01]  /*5930*/  MOV R210, R161 ;  /* 0x000000a100d27202 */ /* 0x000fe20000000f00 */
[----:B------:R-:W-:Y:S01]  /*5940*/  HMMA.16816.F32.BF16 R116, R8, R18, R76 ;  /* 0x000000120874723c */ /* 0x000fe2000004184c */
[----:B------:R-:W-:Y:S02]  /*5950*/  IMAD.MOV.U32 R177, RZ, RZ, R158 ;  /* 0x000000ffffb17224 */ /* 0x000fe400078e009e */
[----:B------:R-:W-:-:S02]  /*5960*/  IMAD.MOV.U32 R176, RZ, RZ, R156 ;  /* 0x000000ffffb07224 */ /* 0x000fc400078e009c */
[----:B------:R-:W-:Y:S01]  /*5970*/  IMAD.MOV.U32 R178, RZ, RZ, R151 ;  /* 0x000000ffffb27224 */ /* 0x000fe200078e0097 */
[----:B------:R-:W1:Y:S01]  /*5980*/  LDSM.16.MT88.4 R156, [R224+0x3100] ;  /* 0x00310000e09c783b */ /* 0x000e620000004200 */
[----:B--2---:R-:W-:Y:S01]  /*5990*/  F2FP.BF16.PACK_AB R8, R82, R83 ;  /* 0x000000535208723e */ /* 0x004fe200000010ff */
[----:B---3--:R-:W-:Y:S01]  /*59a0*/  FFMA.FTZ R3, R220, c[0x0][0x2d0], -R6 ;  /* 0x0000b400dc037a23 */ /* 0x008fe20000010806 */
[----:B----4-:R-:W-:Y:S01]  /*59b0*/  F2FP.BF16.PACK_AB R9, R62, R63 ;  /* 0x0000003f3e09723e */ /* 0x010fe200000010ff */
[----:B------:R-:W-:Y:S01]  /*59c0*/  IMAD.MOV.U32 R160, RZ, RZ, R149 ;  /* 0x000000ffffa07224 */ /* 0x000fe200078e0095 */
[----:B------:R-:W-:Y:S01]  /*59d0*/  F2FP.BF16.PACK_AB R10, R80, R81 ;  /* 0x00000051500a723e */ /* 0x000fe200000010ff */
[----:B------:R2:W-:Y:S01]  /*59e0*/  MUFU.EX2 R30, R3 ;  /* 0x00000003001e7308 */ /* 0x0005e20000000800 */
[----:B------:R-:W-:Y:S01]  /*59f0*/  F2FP.BF16.PACK_AB R11, R60, R61 ;  /* 0x0000003d3c0b723e */ /* 0x000fe200000010ff */
[----:B------:R-:W-:Y:S02]  /*5a00*/  IMAD.MOV.U32 R149, RZ, RZ, R139 ;  /* 0x000000ffff957224 */ /* 0x000fe400078e008b */
[----:B------:R-:W-:-:S02]  /*5a10*/  IMAD.MOV.U32 R151, RZ, RZ, R142 ;  /* 0x000000ffff977224 */ /* 0x000fc400078e008e */
[----:B------:R-:W-:Y:S02]  /*5a20*/  IMAD.MOV.U32 R246, RZ, RZ, R150 ;  /* 0x000000fffff67224 */ /* 0x000fe400078e0096 */
[C---:B------:R-:W-:Y:S01]  /*5a30*/  HMMA.16816.F32.BF16 R56, R8.reuse, R26, R56 ;  /* 0x0000001a0838723c */ /* 0x040fe20000041838 */
[----:B------:R-:W-:Y:S02]  /*5a40*/  IMAD.MOV.U32 R213, RZ, RZ, R151 ;  /* 0x000000ffffd57224 */ /* 0x000fe400078e0097 */
[----:B------:R-:W-:Y:S02]  /*5a50*/  IMAD.MOV.U32 R139, RZ, RZ, R122 ;  /* 0x000000ffff8b7224 */ /* 0x000fe400078e007a */
[----:B------:R-:W-:Y:S02]  /*5a60*/  IMAD.MOV.U32 R142, RZ, RZ, R123 ;  /* 0x000000ffff8e7224 */ /* 0x000fe400078e007b */
[----:B------:R-:W-:Y:S01]  /*5a70*/  LDSM.16.MT88.4 R120, [R225+0x3100] ;  /* 0x00310000e178783b */ /* 0x000fe20000004200 */
[----:B--2---:R-:W-:Y:S01]  /*5a80*/  FFMA.FTZ R3, R221, c[0x0][0x2d0], -R6 ;  /* 0x0000b400dd037a23 */ /* 0x004fe20000010806 */
[----:B------:R-:W-:Y:S01]  /*5a90*/  HMMA.16816.F32.BF16 R64, R8, R24, R64 ;  /* 0x000000180840723c */ /* 0x000fe20000041840 */
[----:B------:R-:W-:-:S02]  /*5aa0*/  FFMA.FTZ R6, R252, c[0x0][0x2d0], -R0 ;  /* 0x0000b400fc067a23 */ /* 0x000fc40000010800 */
[----:B------:R2:W3:Y:S05]  /*5ab0*/  MUFU.EX2 R28, R3 ;  /* 0x00000003001c7308 */ /* 0x0004ea0000000800 */
[C---:B------:R-:W-:Y:S03]  /*5ac0*/  HMMA.16816.F32.BF16 R48, R8.reuse, R22, R48 ;  /* 0x000000160830723c */ /* 0x040fe60000041830 */
[----:B------:R4:W-:Y:S05]  /*5ad0*/  MUFU.EX2 R23, R4 ;  /* 0x0000000400177308 */ /* 0x0009ea0000000800 */
[----:B------:R-:W-:Y:S01]  /*5ae0*/  HMMA.16816.F32.BF16 R44, R8, R12, R44 ;  /* 0x0000000c082c723c */ /* 0x000fe2000004182c */
[----:B--2---:R-:W-:-:S04]  /*5af0*/  FFMA.FTZ R3, R174, c[0x0][0x2d0], -R5 ;  /* 0x0000b400ae037a23 */ /* 0x004fc80000010805 */
[----:B------:R2:W-:Y:S02]  /*5b00*/  MUFU.EX2 R27, R3 ;  /* 0x00000003001b7308 */ /* 0x0005e40000000800 */
[----:B------:R-:W-:Y:S01]  /*5b10*/  FFMA.FTZ R12, R223, c[0x0][0x2d0], -R0 ;  /* 0x0000b400df0c7a23 */ /* 0x000fe20000010800 */
[C---:B------:R-:W-:Y:S01]  /*5b20*/  HMMA.16816.F32.BF16 R52, R8.reuse, R20, R52 ;  /* 0x000000140834723c */ /* 0x040fe20000041834 */
[----:B------:R-:W-:Y:S01]  /*5b30*/  FADD.FTZ R13, R185, R184 ;  /* 0x000000b8b90d7221 */ /* 0x000fe20000010000 */
[----:B------:R-:W-:Y:S01]  /*5b40*/  MOV R185, R163 ;  /* 0x000000a300b97202 */ /* 0x000fe20000000f00 */
[----:B----4-:R-:W-:Y:S02]  /*5b50*/  FFMA.FTZ R4, R251, c[0x0][0x2d0], -R0 ;  /* 0x0000b400fb047a23 */ /* 0x010fe40000010800 */
[----:B------:R-:W-:Y:S02]  /*5b60*/  IMAD.MOV.U32 R184, RZ, RZ, R178 ;  /* 0x000000ffffb87224 */ /* 0x000fe400078e00b2 */
[----:B------:R-:W-:Y:S01]  /*5b70*/  FFMA.FTZ R0, R222, c[0x0][0x2d0], -R0 ;  /* 0x0000b400de007a23 */ /* 0x000fe20000010800 */
[----:B------:R-:W-:Y:S01]  /*5b80*/  HMMA.16816.F32.BF16 R36, R8, R14, R36 ;  /* 0x0000000e0824723c */ /* 0x000fe20000041824 */
[----:B------:R-:W-:-:S02]  /*5b90*/  FADD.FTZ R20, R209, R208 ;  /* 0x000000d0d1147221 */ /* 0x000fc40000010000 */
[----:B------:R-:W-:Y:S02]  /*5ba0*/  FADD.FTZ R21, R219, R217 ;  /* 0x000000d9db157221 */ /* 0x000fe40000010000 */
[----:B------:R-:W-:Y:S02]  /*5bb0*/  IMAD.MOV.U32 R178, RZ, RZ, R135 ;  /* 0x000000ffffb27224 */ /* 0x000fe400078e0087 */
[----:B--2---:R-:W-:Y:S01]  /*5bc0*/  FFMA.FTZ R3, R175, c[0x0][0x2d0], -R5 ;  /* 0x0000b400af037a23 */ /* 0x004fe20000010805 */
[----:B------:R-:W-:Y:S01]  /*5bd0*/  HMMA.16816.F32.BF16 R32, R8, R16, R32 ;  /* 0x000000100820723c */ /* 0x000fe20000041820 */
[----:B------:R-:W-:Y:S01]  /*5be0*/  IMAD.MOV.U32 R163, RZ, RZ, R132 ;  /* 0x000000ffffa37224 */ /* 0x000fe200078e0084 */
[----:B------:R-:W2:Y:S01]  /*5bf0*/  LDSM.16.MT88.4 R172, [R227+0x3100] ;  /* 0x00310000e3ac783b */ /* 0x000ea20000004200 */
[----:B------:R4:W-:Y:S01]  /*5c00*/  MUFU.EX2 R26, R3 ;  /* 0x00000003001a7308 */ /* 0x0009e20000000800 */
[----:B------:R-:W-:Y:S01]  /*5c10*/  IMAD.MOV.U32 R77, RZ, RZ, R185 ;  /* 0x000000ffff4d7224 */ /* 0x000fe200078e00b9 */
[----:B-1----:R-:W-:Y:S01]  /*5c20*/  F2FP.BF16.PACK_AB R132, R31, R29 ;  /* 0x0000001d1f84723e */ /* 0x002fe200000010ff */
[----:B------:R-:W-:-:S02]  /*5c30*/  IMAD.MOV.U32 R79, RZ, RZ, R178 ;  /* 0x000000ffff4f7224 */ /* 0x000fc400078e00b2 */
[----:B------:R-:W-:Y:S01]  /*5c40*/  HMMA.16816.F32.BF16 R40, R8, R18, R40 ;  /* 0x000000120828723c */ /* 0x000fe20000041828 */
[----:B------:R-:W-:Y:S01]  /*5c50*/  IMAD.MOV.U32 R245, RZ, RZ, R163 ;  /* 0x000000fffff57224 */ /* 0x000fe200078e00a3 */
[----:B------:R-:W1:Y:S01]  /*5c60*/  LDSM.16.MT88.4 R16, [R226+0x3100] ;  /* 0x00310000e210783b */ /* 0x000e620000004200 */
[----:B------:R3:W-:Y:S01]  /*5c70*/  MUFU.EX2 R9, R4 ;  /* 0x0000000400097308 */ /* 0x0007e20000000800 */
[----:B----4-:R-:W-:-:S07]  /*5c80*/  FFMA.FTZ R3, R249, c[0x0][0x2d0], -R5 ;  /* 0x0000b400f9037a23 */ /* 0x010fce0000010805 */
[----:B------:R-:W-:Y:S01]  /*5c90*/  MUFU.EX2 R11, R12 ;  /* 0x0000000c000b7308 */ /* 0x000fe20000000800 */
[----:B---3--:R-:W-:-:S07]  /*5ca0*/  FADD.FTZ R4, R184, R13 ;  /* 0x0000000db8047221 */ /* 0x008fce0000010000 */
[----:B------:R3:W-:Y:S01]  /*5cb0*/  MUFU.EX2 R25, R3 ;  /* 0x0000000300197308 */ /* 0x0007e20000000800 */
[----:B------:R-:W-:-:S07]  /*5cc0*/  FADD.FTZ R4, R160, R4 ;  /* 0x00000004a0047221 */ /* 0x000fce0000010000 */
[----:B------:R4:W-:Y:S01]  /*5cd0*/  MUFU.EX2 R12, R0 ;  /* 0x00000000000c7308 */ /* 0x0009e20000000800 */
[----:B---3--:R-:W-:-:S07]  /*5ce0*/  FFMA.FTZ R3, R205, c[0x0][0x2d0], -R5 ;  /* 0x0000b400cd037a23 */ /* 0x008fce0000010805 */
[----:B------:R-:W3:Y:S01]  /*5cf0*/  MUFU.EX2 R10, R6 ;  /* 0x00000006000a7308 */ /* 0x000ee20000000800 */
[----:B------:R-:W-:Y:S02]  /*5d00*/  FFMA.FTZ R5, R186, c[0x0][0x2d0], -R7 ;  /* 0x0000b400ba057a23 */ /* 0x000fe40000010807 */
[----:B------:R-:W-:Y:S02]  /*5d10*/  IMAD.MOV.U32 R186, RZ, RZ, R177 ;  /* 0x000000ffffba7224 */ /* 0x000fe400078e00b1 */
[----:B------:R-:W-:Y:S01]  /*5d20*/  IMAD.MOV.U32 R177, RZ, RZ, R134 ;  /* 0x000000ffffb17224 */ /* 0x000fe200078e0086 */
[----:B------:R-:W-:Y:S01]  /*5d30*/  F2FP.BF16.PACK_AB R134, R28, R30 ;  /* 0x0000001e1c86723e */ /* 0x000fe200000010ff */
[----:B------:R-:W-:Y:S01]  /*5d40*/  IMAD.MOV.U32 R205, RZ, RZ, R148 ;  /* 0x000000ffffcd7224 */ /* 0x000fe200078e0094 */
[----:B------:R1:W1:Y:S01]  /*5d50*/  MUFU.EX2 R24, R3 ;  /* 0x0000000300187308 */ /* 0x0002620000000800 */
[----:B----4-:R-:W-:-:S07]  /*5d60*/  FADD.FTZ R0, R177, R21 ;  /* 0x00000015b1007221 */ /* 0x010fce0000010000 */
[----:B------:R4:W-:Y:S01]  /*5d70*/  MUFU.EX2 R15, R5 ;  /* 0x00000005000f7308 */ /* 0x0009e20000000800 */
[----:B---3--:R-:W-:Y:S01]  /*5d80*/  F2FP.BF16.PACK_AB R185, R9, R10 ;  /* 0x0000000a09b9723e */ /* 0x008fe200000010ff */
[--C-:B-1----:R-:W-:Y:S01]  /*5d90*/  FFMA.FTZ R3, R187, c[0x0][0x2d0], -R7.reuse ;  /* 0x0000b400bb037a23 */ /* 0x102fe20000010807 */
[----:B------:R-:W-:Y:S01]  /*5da0*/  F2FP.BF16.PACK_AB R135, R24, R25 ;  /* 0x000000191887723e */ /* 0x000fe200000010ff */
[----:B------:R-:W-:Y:S01]  /*5db0*/  FFMA.FTZ R7, R179, c[0x0][0x2d0], -R7 ;  /* 0x0000b400b3077a23 */ /* 0x000fe20000010807 */
[----:B------:R-:W-:Y:S01]  /*5dc0*/  F2FP.BF16.PACK_AB R187, R12, R11 ;  /* 0x0000000b0cbb723e */ /* 0x000fe200000010ff */
[----:B------:R-:W-:Y:S02]  /*5dd0*/  IMAD.MOV.U32 R179, RZ, RZ, R176 ;  /* 0x000000ffffb37224 */ /* 0x000fe400078e00b0 */
[----:B------:R1:W3:Y:S01]  /*5de0*/  MUFU.EX2 R22, R3 ;  /* 0x0000000300167308 */ /* 0x0002e20000000800 */
[----:B------:R-:W-:Y:S01]  /*5df0*/  IMAD.MOV.U32 R176, RZ, RZ, R162 ;  /* 0x000000ffffb07224 */ /* 0x000fe200078e00a2 */
[----:B------:R-:W-:Y:S01]  /*5e00*/  MOV R162, R133 ;  /* 0x0000008500a27202 */ /* 0x000fe20000000f00 */
[----:B----4-:R-:W-:Y:S01]  /*5e10*/  FADD.FTZ R5, R179, R186 ;  /* 0x000000bab3057221 */ /* 0x010fe20000010000 */
[----:B------:R-:W-:Y:S01]  /*5e20*/  F2FP.BF16.PACK_AB R133, R26, R27 ;  /* 0x0000001b1a85723e */ /* 0x000fe200000010ff */
[----:B------:R-:W-:-:S02]  /*5e30*/  IMAD.MOV.U32 R78, RZ, RZ, R176 ;  /* 0x000000ffff4e7224 */ /* 0x000fc400078e00b0 */
[----:B------:R-:W-:Y:S01]  /*5e40*/  FADD.FTZ R6, R162, R5 ;  /* 0x00000005a2067221 */ /* 0x000fe20000010000 */
[----:B------:R4:W2:Y:S03]  /*5e50*/  MUFU.EX2 R14, R7 ;  /* 0x00000007000e7308 */ /* 0x0008a60000000800 */
[----:B------:R-:W-:Y:S01]  /*5e60*/  HMMA.16816.F32.BF16 R144, R132, R156, R144 ;  /* 0x0000009c8490723c */ /* 0x000fe20000041890 */
[----:B-1----:R-:W-:Y:S01]  /*5e70*/  FADD.FTZ R3, R248, R20 ;  /* 0x00000014f8037221 */ /* 0x002fe20000010000 */
[----:B---3--:R-:W-:-:S06]  /*5e80*/  F2FP.BF16.PACK_AB R184, R22, R23 ;  /* 0x0000001716b8723e */ /* 0x008fcc00000010ff */
[C---:B------:R-:W-:Y:S01]  /*5e90*/  HMMA.16816.F32.BF16 R152, R132.reuse, R158, R152 ;  /* 0x0000009e8498723c */ /* 0x040fe20000041898 */
[----:B------:R-:W-:Y:S02]  /*5ea0*/  FADD.FTZ R5, R250, R3 ;  /* 0x00000003fa057221 */ /* 0x000fe40000010000 */
[----:B------:R-:W-:Y:S02]  /*5eb0*/  FADD.FTZ R3, R77, R6 ;  /* 0x000000064d037221 */ /* 0x000fe40000010000 */
[----:B----4-:R-:W-:Y:S01]  /*5ec0*/  FADD.FTZ R7, R149, R0 ;  /* 0x0000000095077221 */ /* 0x010fe20000010000 */
[----:B--2---:R-:W-:Y:S01]  /*5ed0*/  F2FP.BF16.PACK_AB R186, R14, R15 ;  /* 0x0000000f0eba723e */ /* 0x004fe200000010ff */
[----:B------:R-:W-:Y:S01]  /*5ee0*/  FADD.FTZ R0, R78, R4 ;  /* 0x000000044e007221 */ /* 0x000fe20000010000 */
[----:B------:R-:W-:Y:S01]  /*5ef0*/  HMMA.16816.F32.BF16 R164, R132, R172, R164 ;  /* 0x000000ac84a4723c */ /* 0x000fe200000418a4 */
[----:B------:R-:W-:Y:S02]  /*5f00*/  FADD.FTZ R5, R244, R5 ;  /* 0x00000005f4057221 */ /* 0x000fe40000010000 */
[----:B------:R-:W-:-:S02]  /*5f10*/  FADD.FTZ R4, R79, R7 ;  /* 0x000000074f047221 */ /* 0x000fc40000010000 */
[----:B------:R-:W-:Y:S02]  /*5f20*/  FADD.FTZ R3, R245, R3 ;  /* 0x00000003f5037221 */ /* 0x000fe40000010000 */
        /* <DEDUP_REMOVED lines=12> */
[----:B------:R-:W-:Y:S01]  /*5ff0*/  FADD.FTZ R4, R242, R4 ;  /* 0x00000004f2047221 */ /* 0x000fe20000010000 */
[----:B------:R-:W-:Y:S01]  /*6000*/  IADD3 R242, R142, -0x2, RZ ;  /* 0xfffffffe8ef27810 */ /* 0x000fe20007ffe0ff */
[----:B------:R-:W-:Y:S02]  /*6010*/  FADD.FTZ R5, R205, R3 ;  /* 0x00000003cd057221 */ /* 0x000fe40000010000 */
[----:B------:R-:W-:Y:S01]  /*6020*/  FADD.FTZ R3, R141, R0 ;  /* 0x000000008d037221 */ /* 0x000fe20000010000 */
[----:B------:R-:W-:Y:S01]  /*6030*/  ISETP.GE.AND P0, PT, R242, R139, PT ;  /* 0x0000008bf200720c */ /* 0x000fe20003f06270 */
        /* <DEDUP_REMOVED lines=41> */
[-C--:B------:R-:W-:Y:S01]  /*62d0*/  HMMA.16816.F32.BF16 R132, R132, R18.reuse, R68 ;  /* 0x000000128484723c */ /* 0x080fe20000041844 */
        /* <DEDUP_REMOVED lines=47> */
[----:B------:R1:W-:Y:S01]  /*65d0*/  STL [R1], R6 ;  /* 0x0000000601007387 */ /* 0x0003e20000100800 */
[----:B------:R-:W-:-:S03]  /*65e0*/  FADD.FTZ R0, R24, R5 ;  /* 0x0000000518007221 */ /* 0x000fc60000010000 */
[----:B------:R1:W-:Y:S04]  /*65f0*/  STL [R1+0x4], R4 ;  /* 0x0000040401007387 */ /* 0x0003e80000100800 */
[----:B------:R1:W-:Y:S04]  /*6600*/  STL [R1+0xc], R0 ;  /* 0x00000c0001007387 */ /* 0x0003e80000100800 */
[----:B------:R1:W-:Y:S01]  /*6610*/  STL [R1+0x8], R3 ;  /* 0x0000080301007387 */ /* 0x0003e20000100800 */
[----:B------:R-:W-:Y:S05]  /*6620*/  @!P0 BRA `(.L_x_1633) ;  /* 0x00003eb000008947 */ /* 0x000fea0003800000 */
[----:B------:R-:W2:Y:S01]  /*6630*/  LDL.LU.64 R76, [R1+0x30] ;  /* 0x00003000014c7983 */ /* 0x000ea20000300a00 */
[----:B-1----:R-:W-:Y:S01]  /*6640*/  IMAD.MOV.U32 R3, RZ, RZ, R137 ;  /* 0x000000ffff037224 */ /* 0x002fe200078e0089 */
[----:B------:R-:W-:Y:S01]  /*6650*/  MOV R142, R2 ;  /* 0x00000002008e7202 */ /* 0x000fe20000000f00 */
[----:B------:R-:W-:Y:S01]  /*6660*/  IMAD.MOV.U32 R0, RZ, RZ, R138 ;  /* 0x000000ffff007224 */ /* 0x000fe200078e008a */
[----:B------:R-:W3:Y:S01]  /*6670*/  LDL.LU.64 R78, [R1+0x38] ;  /* 0x00003800014e7983 */ /* 0x000ee20000300a00 */
[----:B------:R-:W-:Y:S01]  /*6680*/  IMAD.MOV.U32 R140, RZ, RZ, R136 ;  /* 0x000000ffff8c7224 */ /* 0x000fe200078e0088 */
[----:B--2---:R-:W-:-:S02]  /*6690*/  MOV R5, R77 ;  /* 0x0000004d00057202 */ /* 0x004fc40000000f00 */
[----:B---3--:R-:W-:-:S05]  /*66a0*/  MOV R4, R78 ;  /* 0x0000004e00047202 */ /* 0x008fca0000000f00 */
[----:B------:R1:W-:Y:S02]  /*66b0*/  STL.64 [R1+0x10], R4 ;  /* 0x0000100401007387 */ /* 0x0003e40000100a00 */
.L_x_1634:
[----:B------:R-:W2:Y:S01]  /*66c0*/  LDL.64 R72, [R1+0x10] ;  /* 0x0000100001487983 */ /* 0x000ea20000100a00 */
[----:B------:R-:W-:Y:S04]  /*66d0*/  DEPBAR.LE SB0, 0x0 ;  /* 0x000080000000791a */ /* 0x000fe80000000000 */
[----:B------:R-:W-:Y:S01]  /*66e0*/  SHF.R.S32.HI R2, RZ, 0x1f, R242 ;  /* 0x0000001fff027819 */ /* 0x000fe200000114f2 */
[----:B------:R-:W-:Y:S01]  /*66f0*/  BAR.SYNC.DEFER_BLOCKING 0x0 ;  /* 0x0000000000007b1d */ /* 0x000fe20000010000 */
[----:B------:R-:W-:Y:S01]  /*6700*/  IMAD.WIDE.U32 R84, R242, c[0x0][0x208], RZ ;  /* 0x00008200f2547a25 */ /* 0x000fe200078e00ff */
[----:B------:R-:W-:Y:S03]  /*6710*/  MOV R247, c[0x0][0x1e4] ;  /* 0x0000790000f77a02 */ /* 0x000fe60000000f00 */
[----:B------:R-:W-:Y:S04]  /*6720*/  IMAD R2, R2, c[0x0][0x208], RZ ;  /* 0x0000820002027a24 */ /* 0x000fe800078e02ff */
[----:B------:R-:W-:Y:S05]  /*6730*/  IMAD R2, R242, c[0x0][0x20c], R2 ;  /* 0x00008300f2027a24 */ /* 0x000fea00078e0202 */
[----:B------:R-:W-:Y:S05]  /*6740*/  IADD3 R2, R85, R2, RZ ;  /* 0x0000000255027210 */ /* 0x000fea0007ffe0ff */
[----:B------:R-:W-:Y:S01]  /*6750*/  IMAD R2, R2, 0x70, RZ ;  /* 0x0000007002027824 */ /* 0x000fe200078e02ff */
[----:B------:R-:W-:Y:S08]  /*6760*/  LDSM.16.M88.4 R112, [R230+0x7100] ;  /* 0x00710000e670783b */ /* 0x000ff00000000200 */
[----:B-----5:R-:W3:Y:S08]  /*6770*/  LDSM.16.M88.4 R16, [R143+0x3900] ;  /* 0x003900008f10783b */ /* 0x020ef00000000200 */
[----:B------:R-:W4:Y:S08]  /*6780*/  LDSM.16.M88.4 R108, [R230+0x9100] ;  /* 0x00910000e66c783b */ /* 0x000f300000000200 */
[----:B------:R-:W1:Y:S08]  /*6790*/  LDSM.16.M88.4 R32, [R143+0x4100] ;  /* 0x004100008f20783b */ /* 0x000e700000000200 */
[----:B------:R-:W2:Y:S04]  /*67a0*/  LDL R245, [R1+0x24] ;  /* 0x0000240001f57983 */ /* 0x000ea80000100800 */
[----:B------:R-:W1:Y:S08]  /*67b0*/  LDSM.16.M88.4 R48, [R143+0x4900] ;  /* 0x004900008f30783b */ /* 0x000e700000000200 */
[----:B------:R-:W1:Y:S02]  /*67c0*/  LDSM.16.M88.4 R64, [R143+0x5100] ;  /* 0x005100008f40783b */ /* 0x000e640000000200 */
[-C--:B-1-3--:R-:W-:Y:S06]  /*67d0*/  HMMA.16816.F32.BF16 R4, R112, R16.reuse, RZ ;  /* 0x000000107004723c */ /* 0x08afec00000418ff */
[----:B------:R-:W1:Y:S02]  /*67e0*/  LDSM.16.M88.4 R80, [R143+0x5900] ;  /* 0x005900008f50783b */ /* 0x000e640000000200 */
[C---:B----4-:R-:W-:Y:S06]  /*67f0*/  HMMA.16816.F32.BF16 R8, R108.reuse, R16, RZ ;  /* 0x000000106c08723c */ /* 0x050fec00000418ff */
[----:B------:R-:W3:Y:S02]  /*6800*/  LDSM.16.M88.4 R96, [R143+0x6100] ;  /* 0x006100008f60783b */ /* 0x000ee40000000200 */
[-C--:B------:R-:W-:Y:S06]  /*6810*/  HMMA.16816.F32.BF16 R12, R108, R18.reuse, RZ ;  /* 0x000000126c0c723c */ /* 0x080fec00000418ff */
[----:B------:R-:W4:Y:S02]  /*6820*/  LDSM.16.M88.4 R136, [R143+0x6900] ;  /* 0x006900008f88783b */ /* 0x000f240000000200 */
[C---:B------:R-:W-:Y:S06]  /*6830*/  HMMA.16816.F32.BF16 R16, R112.reuse, R18, RZ ;  /* 0x000000127010723c */ /* 0x040fec00000418ff */
[----:B------:R-:W-:Y:S02]  /*6840*/  LDSM.16.M88.4 R188, [R233+0x7100] ;  /* 0x00710000e9bc783b */ /* 0x000fe40000000200 */
[-C--:B------:R-:W-:Y:S06]  /*6850*/  HMMA.16816.F32.BF16 R20, R112, R32.reuse, RZ ;  /* 0x000000207014723c */ /* 0x080fec00000418ff */
[----:B------:R-:W1:Y:S02]  /*6860*/  LDSM.16.M88.4 R192, [R234] ;  /* 0x00000000eac0783b */ /* 0x000e640000000200 */
[C---:B------:R-:W-:Y:S06]  /*6870*/  HMMA.16816.F32.BF16 R24, R108.reuse, R32, RZ ;  /* 0x000000206c18723c */ /* 0x040fec00000418ff */
[----:B------:R-:W1:Y:S02]  /*6880*/  LDSM.16.M88.4 R196, [R233+0x9100] ;  /* 0x00910000e9c4783b */ /* 0x000e640000000200 */
[-C--:B------:R-:W-:Y:S06]  /*6890*/  HMMA.16816.F32.BF16 R28, R108, R34.reuse, RZ ;  /* 0x000000226c1c723c */ /* 0x080fec00000418ff */
[----:B------:R-:W1:Y:S02]  /*68a0*/  LDSM.16.M88.4 R200, [R240] ;  /* 0x00000000f0c8783b */ /* 0x000e640000000200 */
[C---:B------:R-:W-:Y:S06]  /*68b0*/  HMMA.16816.F32.BF16 R32, R112.reuse, R34, RZ ;  /* 0x000000227020723c */ /* 0x040fec00000418ff */
[----:B------:R-:W1:Y:S02]  /*68c0*/  LDSM.16.M88.4 R204, [R239] ;  /* 0x00000000efcc783b */ /* 0x000e640000000200 */
[-C--:B------:R-:W-:Y:S06]  /*68d0*/  HMMA.16816.F32.BF16 R36, R112, R48.reuse, RZ ;  /* 0x000000307024723c */ /* 0x080fec00000418ff */
[----:B------:R-:W1:Y:S02]  /*68e0*/  LDSM.16.M88.4 R208, [R238] ;  /* 0x00000000eed0783b */ /* 0x000e640000000200 */
[C---:B------:R-:W-:Y:S06]  /*68f0*/  HMMA.16816.F32.BF16 R40, R108.reuse, R48, RZ ;  /* 0x000000306c28723c */ /* 0x040fec00000418ff */
[----:B------:R-:W1:Y:S02]  /*6900*/  LDSM.16.M88.4 R212, [R237] ;  /* 0x00000000edd4783b */ /* 0x000e640000000200 */
[-C--:B------:R-:W-:Y:S06]  /*6910*/  HMMA.16816.F32.BF16 R44, R108, R50.reuse, RZ ;  /* 0x000000326c2c723c */ /* 0x080fec00000418ff */
[----:B------:R-:W1:Y:S02]  /*6920*/  LDSM.16.M88.4 R216, [R236] ;  /* 0x00000000ecd8783b */ /* 0x000e640000000200 */
[C---:B------:R-:W-:Y:S06]  /*6930*/  HMMA.16816.F32.BF16 R48, R112.reuse, R50, RZ ;  /* 0x000000327030723c */ /* 0x040fec00000418ff */
[----:B------:R-:W2:Y:S02]  /*6940*/  LDSM.16.M88.4 R220, [R235] ;  /* 0x00000000ebdc783b */ /* 0x000ea40000000200 */
[-C--:B------:R-:W-:Y:S06]  /*6950*/  HMMA.16816.F32.BF16 R52, R112, R64.reuse, RZ ;  /* 0x000000407034723c */ /* 0x080fec00000418ff */
[----:B------:R-:W4:Y:S02]  /*6960*/  LDL.64 R250, [R1+0x18] ;  /* 0x0000180001fa7983 */ /* 0x000f240000100a00 */
[C---:B------:R-:W-:Y:S04]  /*6970*/  HMMA.16816.F32.BF16 R56, R108.reuse, R64, RZ ;  /* 0x000000406c38723c */ /* 0x040fe800000418ff */
[----:B------:R-:W4:Y:S04]  /*6980*/  LDL.64 R248, [R1+0x28] ;  /* 0x0000280001f87983 */ /* 0x000f280000100a00 */
[-C--:B------:R-:W-:Y:S08]  /*6990*/  HMMA.16816.F32.BF16 R60, R108, R66.reuse, RZ ;  /* 0x000000426c3c723c */ /* 0x080ff000000418ff */
[C---:B------:R-:W-:Y:S08]  /*69a0*/  HMMA.16816.F32.BF16 R64, R112.reuse, R66, RZ ;  /* 0x000000427040723c */ /* 0x040ff000000418ff */
[-C--:B-1----:R-:W-:Y:S01]  /*69b0*/  HMMA.16816.F32.BF16 R68, R112, R80.reuse, RZ ;  /* 0x000000507044723c */ /* 0x082fe200000418ff */
[----:B--2---:R-:W-:Y:S07]  /*69c0*/  IMAD.WIDE.U32 R84, R84, 0x70, R72 ;  /* 0x0000007054547825 */ /* 0x004fee00078e0048 */
[C---:B------:R-:W-:Y:S04]  /*69d0*/  HMMA.16816.F32.BF16 R72, R108.reuse, R80, RZ ;  /* 0x000000506c48723c */ /* 0x040fe800000418ff */
[----:B------:R-:W-:Y:S02]  /*69e0*/  LEA R88, P0, R84, c[0x0][0x1f8], 0x1 ;  /* 0x00007e0054587a11 */ /* 0x000fe400078008ff */
[----:B------:R-:W-:Y:S02]  /*69f0*/  IADD3 R2, R85, R2, RZ ;  /* 0x0000000255027210 */ /* 0x000fe40007ffe0ff */
[----:B------:R-:W-:Y:S01]  /*6a00*/  IADD3 R92, P2, R88, UR7, RZ ;  /* 0x00000007585c7c10 */ /* 0x000fe2000ff5e0ff */
[-C--:B------:R-:W-:Y:S03]  /*6a10*/  HMMA.16816.F32.BF16 R76, R108, R82.reuse, RZ ;  /* 0x000000526c4c723c */ /* 0x080fe600000418ff */
[----:B------:R-:W-:Y:S02]  /*6a20*/  LEA.HI.X R89, R84, c[0x0][0x1fc], R2, 0x1, P0 ;  /* 0x00007f0054597a11 */ /* 0x000fe400000f0c02 */
[----:B------:R-:W-:Y:S03]  /*6a30*/  IADD3 R94, P0, R92, UR7, RZ ;  /* 0x000000075c5e7c10 */ /* 0x000fe6000ff1e0ff */
[----:B------:R-:W-:Y:S01]  /*6a40*/  @!PT LDS RZ, [RZ] ;  /* 0x00000000fffff984 */ /* 0x000fe20000000800 */
[----:B------:R-:W-:Y:S01]  /*6a50*/  @!PT LDS RZ, [RZ] ;  /* 0x00000000fffff984 */ /* 0x000fe20000000800 */
[----:B------:R-:W-:Y:S01]  /*6a60*/  @!PT LDS RZ, [RZ] ;  /* 0x00000000fffff984 */ /* 0x000fe20000000800 */
[----:B------:R1:W-:Y:S01]  /*6a70*/  LDGSTS.E.BYPASS.LTC128B.128 [R241+0x100], [R88.64], !P1 ;  /* 0x0010000058f17fae */ /* 0x0003e2000c901d48 */
[----:B------:R-:W-:Y:S01]  /*6a80*/  IADD3.X R93, R89, UR5, RZ, P2, !PT ;  /* 0x00000005595d7c10 */ /* 0x000fe200097fe4ff */
[C---:B------:R-:W-:Y:S03]  /*6a90*/  HMMA.16816.F32.BF16 R80, R112.reuse, R82, RZ ;  /* 0x000000527050723c */ /* 0x040fe600000418ff */
[----:B------:R-:W-:Y:S03]  /*6aa0*/  IADD3.X R95, R93, UR5, RZ, P0, !PT ;  /* 0x000000055d5f7c10 */ /* 0x000fe600087fe4ff */
[----:B------:R2:W-:Y:S01]  /*6ab0*/  LDGSTS.E.BYPASS.LTC128B.128 [R241+0x900], [R92.64], !P1 ;  /* 0x009000005cf17fae */ /* 0x0005e2000c901d48 */
[----:B------:R-:W-:Y:S01]  /*6ac0*/  IADD3 R102, P2, R94, UR7, RZ ;  /* 0x000000075e667c10 */ /* 0x000fe2000ff5e0ff */
[-C--:B---3--:R-:W-:Y:S04]  /*6ad0*/  HMMA.16816.F32.BF16 R84, R112, R96.reuse, RZ ;  /* 0x000000607054723c */ /* 0x088fe800000418ff */
[----:B------:R-:W-:Y:S02]  /*6ae0*/  IADD3.X R103, R95, UR5, RZ, P2, !PT ;  /* 0x000000055f677c10 */ /* 0x000fe400097fe4ff */
[----:B------:R2:W-:Y:S08]  /*6af0*/  LDGSTS.E.BYPASS.LTC128B.128 [R241+0x1100], [R94.64], !P1 ;  /* 0x011000005ef17fae */ /* 0x0005f0000c901d48 */
[----:B------:R3:W-:Y:S01]  /*6b00*/  LDGSTS.E.BYPASS.LTC128B.128 [R241+0x1900], [R102.64], !P1 ;  /* 0x0190000066f17fae */ /* 0x0007e2000c901d48 */
[C---:B-1----:R-:W-:Y:S07]  /*6b10*/  HMMA.16816.F32.BF16 R88, R108.reuse, R96, RZ ;  /* 0x000000606c58723c */ /* 0x042fee00000418ff */
[----:B------:R-:W-:Y:S05]  /*6b20*/  IADD3 R96, P0, R102, UR7, RZ ;  /* 0x0000000766607c10 */ /* 0x000fea000ff1e0ff */
[----:B------:R-:W-:Y:S02]  /*6b30*/  IADD3.X R97, R103, UR5, RZ, P0, !PT ;  /* 0x0000000567617c10 */ /* 0x000fe400087fe4ff */
[----:B------:R-:W-:Y:S01]  /*6b40*/  IADD3 R100, P2, R96, UR7, RZ ;  /* 0x0000000760647c10 */ /* 0x000fe2000ff5e0ff */
[-C--:B--2---:R-:W-:Y:S02]  /*6b50*/  HMMA.16816.F32.BF16 R92, R108, R98.reuse, RZ ;  /* 0x000000626c5c723c */ /* 0x084fe400000418ff */
[----:B------:R1:W-:Y:S01]  /*6b60*/  LDGSTS.E.BYPASS.LTC128B.128 [R241+0x2100], [R96.64], !P1 ;  /* 0x0210000060f17fae */ /* 0x0003e2000c901d48 */
[----:B------:R-:W-:Y:S02]  /*6b70*/  IADD3.X R101, R97, UR5, RZ, P2, !PT ;  /* 0x0000000561657c10 */ /* 0x000fe400097fe4ff */
[----:B---3--:R-:W-:Y:S05]  /*6b80*/  IADD3 R102, P0, R100, UR7, RZ ;  /* 0x0000000764667c10 */ /* 0x008fea000ff1e0ff */
[----:B------:R4:W-:Y:S02]  /*6b90*/  LDGSTS.E.BYPASS.LTC128B.128 [R241+0x2900], [R100.64], !P1 ;  /* 0x0290000064f17fae */ /* 0x0009e4000c901d48 */
[----:B------:R-:W-:Y:S02]  /*6ba0*/  IADD3.X R103, R101, UR5, RZ, P0, !PT ;  /* 0x0000000565677c10 */ /* 0x000fe400087fe4ff */
[C---:B------:R-:W-:Y:S02]  /*6bb0*/  ISETP.GT.AND P0, PT, R242.reuse, R245, PT ;  /* 0x000000f5f200720c */ /* 0x040fe40003f04270 */
[----:B------:R-:W-:Y:S02]  /*6bc0*/  MOV R245, c[0x0][0x1e0] ;  /* 0x0000780000f57a02 */ /* 0x000fe40000000f00 */
[----:B------:R4:W-:Y:S01]  /*6bd0*/  LDGSTS.E.BYPASS.LTC128B.128 [R241+0x3100], [R102.64], !P1 ;  /* 0x0310000066f17fae */ /* 0x0009e2000c901d48 */
[----:B------:R-:W-:Y:S07]  /*6be0*/  IADD3 R242, R242, -0x1, RZ ;  /* 0xfffffffff2f27810 */ /* 0x000fee0007ffe0ff */
[----:B------:R-:W0:Y:S01]  /*6bf0*/  LDGDEPBAR ;  /* 0x00000000000079af */ /* 0x000e220000000000 */
[C---:B-1----:R-:W-:Y:S08]  /*6c00*/  HMMA.16816.F32.BF16 R96, R112.reuse, R98, RZ ;  /* 0x000000627060723c */ /* 0x042ff000000418ff */
[-C--:B----4-:R-:W-:Y:S08]  /*6c10*/  HMMA.16816.F32.BF16 R100, R112, R136.reuse, RZ ;  /* 0x000000887064723c */ /* 0x090ff000000418ff */
        /* <DEDUP_REMOVED lines=36> */
[-C--:B------:R-:W-:Y:S01]  /*6e60*/  HMMA.16816.F32.BF16 R108, R196, R222.reuse, R108 ;  /* 0x000000dec46c723c */ /* 0x080fe2000004186c */
[----:B------:R-:W3:Y:S07]  /*6e70*/  LDSM.16.M88.4 R196, [R229+0x5100] ;  /* 0x00510000e5c4783b */ /* 0x000eee0000000200 */
[----:B------:R-:W-:Y:S01]  /*6e80*/  HMMA.16816.F32.BF16 R112, R188, R222, R112 ;  /* 0x000000debc70723c */ /* 0x000fe20000041870 */
[----:B------:R-:W4:Y:S07]  /*6e90*/  LDSM.16.M88.4 R188, [R229+0x6100] ;  /* 0x00610000e5bc783b */ /* 0x000f2e0000000200 */
[-C--:B-1----:R-:W-:Y:S08]  /*6ea0*/  HMMA.16816.F32.BF16 R4, R136, R192.reuse, R4 ;  /* 0x000000c08804723c */ /* 0x082ff00000041804 */
[C---:B--2---:R-:W-:Y:S08]  /*6eb0*/  HMMA.16816.F32.BF16 R8, R200.reuse, R192, R8 ;  /* 0x000000c0c808723c */ /* 0x044ff00000041808 */
[-C--:B------:R-:W-:Y:S08]  /*6ec0*/  HMMA.16816.F32.BF16 R12, R200, R194.reuse, R12 ;  /* 0x000000c2c80c723c */ /* 0x080ff0000004180c */
[C---:B------:R-:W-:Y:S01]  /*6ed0*/  HMMA.16816.F32.BF16 R16, R136.reuse, R194, R16 ;  /* 0x000000c28810723c */ /* 0x040fe20000041810 */
[----:B------:R-:W-:Y:S07]  /*6ee0*/  LDSM.16.M88.4 R192, [R228] ;  /* 0x00000000e4c0783b */ /* 0x000fee0000000200 */
[-C--:B---3--:R-:W-:Y:S08]  /*6ef0*/  HMMA.16816.F32.BF16 R20, R136, R204.reuse, R20 ;  /* 0x000000cc8814723c */ /* 0x088ff00000041814 */
[C---:B------:R-:W-:Y:S08]  /*6f00*/  HMMA.16816.F32.BF16 R24, R200.reuse, R204, R24 ;  /* 0x000000ccc818723c */ /* 0x040ff00000041818 */
[-C--:B------:R-:W-:Y:S08]  /*6f10*/  HMMA.16816.F32.BF16 R28, R200, R206.reuse, R28 ;  /* 0x000000cec81c723c */ /* 0x080ff0000004181c */
[C---:B------:R-:W-:Y:S01]  /*6f20*/  HMMA.16816.F32.BF16 R32, R136.reuse, R206, R32 ;  /* 0x000000ce8820723c */ /* 0x040fe20000041820 */
[----:B------:R-:W-:Y:S07]  /*6f30*/  LDSM.16.M88.4 R204, [R228+0x800] ;  /* 0x00080000e4cc783b */ /* 0x000fee0000000200 */
[-C--:B----4-:R-:W-:Y:S08]  /*6f40*/  HMMA.16816.F32.BF16 R36, R136, R208.reuse, R36 ;  /* 0x000000d08824723c */ /* 0x090ff00000041824 */
        /* <DEDUP_REMOVED lines=21> */
[-C--:B------:R-:W-:Y:S01]  /*70a0*/  HMMA.16816.F32.BF16 R108, R200, R218.reuse, R108 ;  /* 0x000000dac86c723c */ /* 0x080fe2000004186c */
[----:B------:R-:W2:Y:S07]  /*70b0*/  LDSM.16.M88.4 R200, [R228+0x2000] ;  /* 0x00200000e4c8783b */ /* 0x000eae0000000200 */
[----:B------:R-:W-:Y:S01]  /*70c0*/  HMMA.16816.F32.BF16 R112, R136, R218, R112 ;  /* 0x000000da8870723c */ /* 0x000fe20000041870 */
[----:B------:R-:W3:Y:S07]  /*70d0*/  LDSM.16.M88.4 R136, [R228+0x2800] ;  /* 0x00280000e488783b */ /* 0x000eee0000000200 */
[-C--:B-1----:R-:W-:Y:S08]  /*70e0*/  HMMA.16816.F32.BF16 R4, R188, R192.reuse, R4 ;  /* 0x000000c0bc04723c */ /* 0x082ff00000041804 */
[C---:B------:R-:W-:Y:S08]  /*70f0*/  HMMA.16816.F32.BF16 R8, R196.reuse, R192, R8 ;  /* 0x000000c0c408723c */ /* 0x040ff00000041808 */
[-C--:B------:R-:W-:Y:S08]  /*7100*/  HMMA.16816.F32.BF16 R12, R196, R194.reuse, R12 ;  /* 0x000000c2c40c723c */ /* 0x080ff0000004180c */
[C---:B------:R-:W-:Y:S01]  /*7110*/  HMMA.16816.F32.BF16 R16, R188.reuse, R194, R16 ;  /* 0x000000c2bc10723c */ /* 0x040fe20000041810 */
[----:B------:R-:W1:Y:S01]  /*7120*/  LDSM.16.M88.4 R192, [R228+0x3000] ;  /* 0x00300000e4c0783b */ /* 0x000e620000000200 */
[----:B------:R-:W-:Y:S04]  /*7130*/  DEPBAR.LE SB0, 0x0 ;  /* 0x000080000000791a */ /* 0x000fe80000000000 */
[----:B------:R-:W-:Y:S02]  /*7140*/  FMNMX.FTZ R2, R4, R0, !PT ;  /* 0x0000000004027209 */ /* 0x000fe40007810000 */
[-C--:B------:R-:W-:Y:S01]  /*7150*/  HMMA.16816.F32.BF16 R20, R188, R204.reuse, R20 ;  /* 0x000000ccbc14723c */ /* 0x080fe20000041814 */
[----:B------:R-:W-:Y:S04]  /*7160*/  BAR.SYNC.DEFER_BLOCKING 0x0 ;  /* 0x0000000000007b1d */ /* 0x000fe80000010000 */
[----:B------:R-:W-:Y:S02]  /*7170*/  FMNMX.FTZ R2, R5, R2, !PT ;  /* 0x0000000205027209 */ /* 0x000fe40007810000 */
[----:B------:R-:W-:Y:S01]  /*7180*/  FMNMX.FTZ R141, R6, R3, !PT ;  /* 0x00000003068d7209 */ /* 0x000fe20007810000 */
[C---:B------:R-:W-:Y:S04]  /*7190*/  HMMA.16816.F32.BF16 R24, R196.reuse, R204, R24 ;  /* 0x000000ccc418723c */ /* 0x040fe80000041818 */
[----:B------:R-:W-:Y:S04]  /*71a0*/  FMNMX.FTZ R141, R7, R141, !PT ;  /* 0x0000008d078d7209 */ /* 0x000fe80007810000 */
[-C--:B------:R-:W-:Y:S04]  /*71b0*/  HMMA.16816.F32.BF16 R28, R196, R206.reuse, R28 ;  /* 0x000000cec41c723c */ /* 0x080fe8000004181c */
[----:B------:R-:W-:Y:S02]  /*71c0*/  FMNMX.FTZ R2, R16, R2, !PT ;  /* 0x0000000210027209 */ /* 0x000fe40007810000 */
[----:B------:R-:W-:Y:S02]  /*71d0*/  FMNMX.FTZ R141, R18, R141, !PT ;  /* 0x0000008d128d7209 */ /* 0x000fe40007810000 */
[C---:B------:R-:W-:Y:S04]  /*71e0*/  HMMA.16816.F32.BF16 R32, R188.reuse, R206, R32 ;  /* 0x000000cebc20723c */ /* 0x040fe80000041820 */
[----:B------:R-:W-:Y:S02]  /*71f0*/  FMNMX.FTZ R2, R17, R2, !PT ;  /* 0x0000000211027209 */ /* 0x000fe40007810000 */
[----:B------:R-:W-:Y:S02]  /*7200*/  FMNMX.FTZ R141, R19, R141, !PT ;  /* 0x0000008d138d7209 */ /* 0x000fe40007810000 */
[-C--:B------:R-:W-:Y:S04]  /*7210*/  HMMA.16816.F32.BF16 R36, R188, R208.reuse, R36 ;  /* 0x000000d0bc24723c */ /* 0x080fe80000041824 */
[----:B------:R-:W-:Y:S04]  /*7220*/  FMNMX.FTZ R2, R20, R2, !PT ;  /* 0x0000000214027209 */ /* 0x000fe80007810000 */
[C---:B------:R-:W-:Y:S04]  /*7230*/  HMMA.16816.F32.BF16 R40, R196.reuse, R208, R40 ;  /* 0x000000d0c428723c */ /* 0x040fe80000041828 */
[----:B------:R-:W-:Y:S04]  /*7240*/  FMNMX.FTZ R2, R21, R2, !PT ;  /* 0x0000000215027209 */ /* 0x000fe80007810000 */
        /* <DEDUP_REMOVED lines=12> */
[-C--:B--2---:R-:W-:Y:S04]  /*7310*/  HMMA.16816.F32.BF16 R68, R188, R200.reuse, R68 ;  /* 0x000000c8bc44723c */ /* 0x084fe80000041844 */
[----:B------:R-:W-:Y:S04]  /*7320*/  FMNMX.FTZ R2, R52, R2, !PT ;  /* 0x0000000234027209 */ /* 0x000fe80007810000 */
[C---:B------:R-:W-:Y:S04]  /*7330*/  HMMA.16816.F32.BF16 R72, R196.reuse, R200, R72 ;  /* 0x000000c8c448723c */ /* 0x040fe80000041848 */
[----:B------:R-:W-:Y:S03]  /*7340*/  FMNMX.FTZ R2, R53, R2, !PT ;  /* 0x0000000235027209 */ /* 0x000fe60007810000 */
[----:B------:R-:W-:Y:S01]  /*7350*/  FMNMX.FTZ R200, R8, R140, !PT ;  /* 0x0000008c08c87209 */ /* 0x000fe20007810000 */
[-C--:B------:R-:W-:Y:S04]  /*7360*/  HMMA.16816.F32.BF16 R76, R196, R202.reuse, R76 ;  /* 0x000000cac44c723c */ /* 0x080fe8000004184c */
[----:B------:R-:W-:Y:S04]  /*7370*/  FMNMX.FTZ R2, R64, R2, !PT ;  /* 0x0000000240027209 */ /* 0x000fe80007810000 */
[C---:B------:R-:W-:Y:S04]  /*7380*/  HMMA.16816.F32.BF16 R80, R188.reuse, R202, R80 ;  /* 0x000000cabc50723c */ /* 0x040fe80000041850 */
[----:B------:R-:W-:Y:S04]  /*7390*/  FMNMX.FTZ R2, R65, R2, !PT ;  /* 0x0000000241027209 */ /* 0x000fe80007810000 */
[-C--:B---3--:R-:W-:Y:S04]  /*73a0*/  HMMA.16816.F32.BF16 R84, R188, R136.reuse, R84 ;  /* 0x00000088bc54723c */ /* 0x088fe80000041854 */
[----:B------:R-:W-:Y:S04]  /*73b0*/  FMNMX.FTZ R2, R68, R2, !PT ;  /* 0x0000000244027209 */ /* 0x000fe80007810000 */
[C---:B------:R-:W-:Y:S07]  /*73c0*/  HMMA.16816.F32.BF16 R88, R196.reuse, R136, R88 ;  /* 0x00000088c458723c */ /* 0x040fee0000041858 */
[----:B------:R-:W-:Y:S01]  /*73d0*/  FMNMX.FTZ R136, R22, R141, !PT ;  /* 0x0000008d16887209 */ /* 0x000fe20007810000 */
[-C--:B------:R-:W-:Y:S04]  /*73e0*/  HMMA.16816.F32.BF16 R92, R196, R138.reuse, R92 ;  /* 0x0000008ac45c723c */ /* 0x080fe8000004185c */
[----:B------:R-:W-:Y:S02]  /*73f0*/  FMNMX.FTZ R137, R9, R200, !PT ;  /* 0x000000c809897209 */ /* 0x000fe40007810000 */
[----:B------:R-:W-:Y:S02]  /*7400*/  FMNMX.FTZ R136, R23, R136, !PT ;  /* 0x0000008817887209 */ /* 0x000fe40007810000 */
[----:B------:R-:W-:Y:S01]  /*7410*/  FMNMX.FTZ R137, R12, R137, !PT ;  /* 0x000000890c897209 */ /* 0x000fe20007810000 */
[C---:B------:R-:W-:Y:S04]  /*7420*/  HMMA.16816.F32.BF16 R96, R188.reuse, R138, R96 ;  /* 0x0000008abc60723c */ /* 0x040fe80000041860 */
[----:B------:R-:W-:Y:S02]  /*7430*/  FMNMX.FTZ R137, R13, R137, !PT ;  /* 0x000000890d897209 */ /* 0x000fe40007810000 */
[----:B------:R-:W-:Y:S02]  /*7440*/  FMNMX.FTZ R136, R34, R136, !PT ;  /* 0x0000008822887209 */ /* 0x000fe40007810000 */
[----:B------:R-:W-:Y:S01]  /*7450*/  FMNMX.FTZ R137, R24, R137, !PT ;  /* 0x0000008918897209 */ /* 0x000fe20007810000 */
[-C--:B-1----:R-:W-:Y:S03]  /*7460*/  HMMA.16816.F32.BF16 R100, R188, R192.reuse, R100 ;  /* 0x000000c0bc64723c */ /* 0x082fe60000041864 */
[----:B------:R-:W-:Y:S02]  /*7470*/  FMNMX.FTZ R136, R35, R136, !PT ;  /* 0x0000008823887209 */ /* 0x000fe40007810000 */
[----:B------:R-:W-:Y:S02]  /*7480*/  FMNMX.FTZ R137, R25, R137, !PT ;  /* 0x0000008919897209 */ /* 0x000fe40007810000 */
[----:B------:R-:W-:Y:S01]  /*7490*/  FMNMX.FTZ R136, R38, R136, !PT ;  /* 0x0000008826887209 */ /* 0x000fe20007810000 */
[C---:B------:R-:W-:Y:S04]  /*74a0*/  HMMA.16816.F32.BF16 R104, R196.reuse, R192, R104 ;  /* 0x000000c0c468723c */ /* 0x040fe80000041868 */
[----:B------:R-:W-:Y:S02]  /*74b0*/  FMNMX.FTZ R137, R28, R137, !PT ;  /* 0x000000891c897209 */ /* 0x000fe40007810000 */
[----:B------:R-:W-:Y:S02]  /*74c0*/  FMNMX.FTZ R136, R39, R136, !PT ;  /* 0x0000008827887209 */ /* 0x000fe40007810000 */
[----:B------:R-:W-:Y:S01]  /*74d0*/  FMNMX.FTZ R137, R29, R137, !PT ;  /* 0x000000891d897209 */ /* 0x000fe20007810000 */
[-C--:B------:R-:W-:Y:S03]  /*74e0*/  HMMA.16816.F32.BF16 R108, R196, R194.reuse, R108 ;  /* 0x000000c2c46c723c */ /* 0x080fe6000004186c */
[----:B------:R-:W-:Y:S02]  /*74f0*/  FMNMX.FTZ R136, R50, R136, !PT ;  /* 0x0000008832887209 */ /* 0x000fe40007810000 */
[----:B------:R-:W-:Y:S02]  /*7500*/  FMNMX.FTZ R137, R40, R137, !PT ;  /* 0x0000008928897209 */ /* 0x000fe40007810000 */
[----:B------:R-:W-:Y:S01]  /*7510*/  FMNMX.FTZ R136, R51, R136, !PT ;  /* 0x0000008833887209 */ /* 0x000fe20007810000 */
[----:B------:R-:W-:Y:S04]  /*7520*/  HMMA.16816.F32.BF16 R112, R188, R194, R112 ;  /* 0x000000c2bc70723c */ /* 0x000fe80000041870 */
[----:B------:R-:W-:Y:S02]  /*7530*/  FMNMX.FTZ R136, R54, R136, !PT ;  /* 0x0000008836887209 */ /* 0x000fe40007810000 */
[----:B------:R-:W-:Y:S02]  /*7540*/  FMNMX.FTZ R137, R41, R137, !PT ;  /* 0x0000008929897209 */ /* 0x000fe40007810000 */
[----:B------:R-:W-:Y:S04]  /*7550*/  FMNMX.FTZ R136, R55, R136, !PT ;  /* 0x0000008837887209 */ /* 0x000fe80007810000 */
        /* <DEDUP_REMOVED lines=40> */
[----:B------:R-:W1:Y:S01]  /*77e0*/  SHFL.BFLY PT, R188, R138, 0x2, 0x1f ;  /* 0x0c401f008abc7f89 */ /* 0x000e6200000e0000 */
[----:B------:R-:W-:Y:S02]  /*77f0*/  FMNMX.FTZ R137, R42, R137, !PT ;  /* 0x000000892a897209 */ /* 0x000fe40007810000 */
[----:B------:R-:W-:Y:S02]  /*7800*/  FMNMX.FTZ R2, R114, R2, !PT ;  /* 0x0000000272027209 */ /* 0x000fe40007810000 */
[----:B------:R-:W-:Y:S02]  /*7810*/  FMNMX.FTZ R136, R77, R136, !PT ;  /* 0x000000884d887209 */ /* 0x000fe40007810000 */
[----:B------:R-:W-:Y:S02]  /*7820*/  FMNMX.FTZ R137, R43, R137, !PT ;  /* 0x000000892b897209 */ /* 0x000fe40007810000 */
[----:B------:R-:W-:Y:S02]  /*7830*/  FMNMX.FTZ R2, R115, R2, !PT ;  /* 0x0000000273027209 */ /* 0x000fe40007810000 */
[----:B------:R-:W-:Y:S02]  /*7840*/  FMNMX.FTZ R136, R88, R136, !PT ;  /* 0x0000008858887209 */ /* 0x000fe40007810000 */
[----:B------:R-:W-:Y:S01]  /*7850*/  FMNMX.FTZ R137, R46, R137, !PT ;  /* 0x000000892e897209 */ /* 0x000fe20007810000 */
[----:B------:R-:W2:Y:S01]  /*7860*/  SHFL.BFLY PT, R141, R2, 0x2, 0x1f ;  /* 0x0c401f00028d7f89 */ /* 0x000ea200000e0000 */
        /* <DEDUP_REMOVED lines=8> */
[----:B-1----:R-:W-:Y:S02]  /*78f0*/  FMNMX.FTZ R138, R138, R188, !PT ;  /* 0x000000bc8a8a7209 */ /* 0x002fe40007810000 */
[----:B------:R-:W-:Y:S02]  /*7900*/  FMNMX.FTZ R136, R105, R136, !PT ;  /* 0x0000008869887209 */ /* 0x000fe40007810000 */
[----:B------:R-:W-:Y:S01]  /*7910*/  FMNMX.FTZ R137, R63, R137, !PT ;  /* 0x000000893f897209 */ /* 0x000fe20007810000 */
[----:B------:R-:W1:Y:S01]  /*7920*/  SHFL.BFLY PT, R188, R138, 0x1, 0x1f ;  /* 0x0c201f008abc7f89 */ /* 0x000e6200000e0000 */
[----:B------:R-:W-:Y:S02]  /*7930*/  FMNMX.FTZ R136, R108, R136, !PT ;  /* 0x000000886c887209 */ /* 0x000fe40007810000 */
[----:B------:R-:W-:Y:S02]  /*7940*/  FMNMX.FTZ R137, R74, R137, !PT ;  /* 0x000000894a897209 */ /* 0x000fe40007810000 */
[----:B------:R-:W-:Y:S02]  /*7950*/  FMNMX.FTZ R136, R109, R136, !PT ;  /* 0x000000886d887209 */ /* 0x000fe40007810000 */
[----:B--2---:R-:W-:Y:S02]  /*7960*/  FMNMX.FTZ R2, R2, R141, !PT ;  /* 0x0000008d02027209 */ /* 0x004fe40007810000 */
[----:B------:R-:W-:Y:S01]  /*7970*/  FMNMX.FTZ R137, R75, R137, !PT ;  /* 0x000000894b897209 */ /* 0x000fe20007810000 */
[----:B------:R-:W2:Y:S03]  /*7980*/  SHFL.BFLY PT, R139, R136, 0x2, 0x1f ;  /* 0x0c401f00888b7f89 */ /* 0x000ea600000e0000 */
[----:B------:R-:W-:Y:S04]  /*7990*/  FMNMX.FTZ R137, R78, R137, !PT ;  /* 0x000000894e897209 */ /* 0x000fe80007810000 */
[----:B------:R-:W-:Y:S01]  /*79a0*/  FMNMX.FTZ R137, R79, R137, !PT ;  /* 0x000000894f897209 */ /* 0x000fe20007810000 */
[----:B------:R-:W3:Y:S03]  /*79b0*/  SHFL.BFLY PT, R141, R2, 0x1, 0x1f ;  /* 0x0c201f00028d7f89 */ /* 0x000ee600000e0000 */
[----:B------:R-:W-:Y:S02]  /*79c0*/  FMNMX.FTZ R137, R90, R137, !PT ;  /* 0x000000895a897209 */ /* 0x000fe40007810000 */
[----:B-1----:R-:W-:Y:S02]  /*79d0*/  FMNMX.FTZ R138, R138, R188, !PT ;  /* 0x000000bc8a8a7209 */ /* 0x002fe40007810000 */
[----:B------:R-:W-:Y:S03]  /*79e0*/  FMNMX.FTZ R137, R91, R137, !PT ;  /* 0x000000895b897209 */ /* 0x000fe60007810000 */
[----:B------:R-:W-:Y:S01]  /*79f0*/  FADD.FTZ R0, -R138, R0 ;  /* 0x000000008a007221 */ /* 0x000fe20000010100 */
[----:B------:R-:W-:Y:S01]  /*7a00*/  FMNMX.FTZ R137, R94, R137, !PT ;  /* 0x000000895e897209 */ /* 0x000fe20007810000 */
[----:B------:R-:W-:Y:S03]  /*7a10*/  FMUL.FTZ R192, R138, c[0x0][0x2d0] ;  /* 0x0000b4008ac07a20 */ /* 0x000fe60000410000 */
[----:B------:R-:W-:Y:S01]  /*7a20*/  FMNMX.FTZ R137, R95, R137, !PT ;  /* 0x000000895f897209 */ /* 0x000fe20007810000 */
[--C-:B------:R-:W-:Y:S01]  /*7a30*/  FFMA.FTZ R20, R20, c[0x0][0x2d0], -R192.reuse ;  /* 0x0000b40014147a23 */ /* 0x100fe200000108c0 */
[----:B--2---:R-:W-:Y:S01]  /*7a40*/  FMNMX.FTZ R136, R136, R139, !PT ;  /* 0x0000008b88887209 */ /* 0x004fe20007810000 */
[--C-:B------:R-:W-:Y:S01]  /*7a50*/  FFMA.FTZ R21, R21, c[0x0][0x2d0], -R192.reuse ;  /* 0x0000b40015157a23 */ /* 0x100fe200000108c0 */
[----:B------:R-:W-:Y:S01]  /*7a60*/  FMNMX.FTZ R139, R106, R137, !PT ;  /* 0x000000896a8b7209 */ /* 0x000fe20007810000 */
[----:B------:R-:W-:Y:S01]  /*7a70*/  MUFU.EX2 R209, R20 ;  /* 0x0000001400d17308 */ /* 0x000fe20000000800 */
[--C-:B------:R-:W-:Y:S01]  /*7a80*/  FFMA.FTZ R52, R52, c[0x0][0x2d0], -R192.reuse ;  /* 0x0000b40034347a23 */ /* 0x100fe200000108c0 */
[----:B------:R-:W1:Y:S01]  /*7a90*/  SHFL.BFLY PT, R189, R136, 0x1, 0x1f ;  /* 0x0c201f0088bd7f89 */ /* 0x000e6200000e0000 */
[----:B---3--:R-:W-:Y:S01]  /*7aa0*/  FMNMX.FTZ R137, R2, R141, !PT ;  /* 0x0000008d02897209 */ /* 0x008fe20007810000 */
[----:B------:R-:W-:Y:S01]  /*7ab0*/  FMUL.FTZ R2, R0, c[0x0][0x2d0] ;  /* 0x0000b40000027a20 */ /* 0x000fe20000410000 */
[----:B------:R-:W-:Y:S01]  /*7ac0*/  FMNMX.FTZ R0, R107, R139, !PT ;  /* 0x0000008b6b007209 */ /* 0x000fe20007810000 */
[--C-:B------:R-:W-:Y:S02]  /*7ad0*/  FFMA.FTZ R53, R53, c[0x0][0x2d0], -R192.reuse ;  /* 0x0000b40035357a23 */ /* 0x100fe400000108c0 */
[--C-:B------:R-:W-:Y:S01]  /*7ae0*/  FFMA.FTZ R64, R64, c[0x0][0x2d0], -R192.reuse ;  /* 0x0000b40040407a23 */ /* 0x100fe200000108c0 */
[----:B------:R-:W-:Y:S01]  /*7af0*/  FMNMX.FTZ R0, R110, R0, !PT ;  /* 0x000000006e007209 */ /* 0x000fe20007810000 */
[----:B------:R2:W3:Y:S01]  /*7b00*/  MUFU.EX2 R141, R2 ;  /* 0x00000002008d7308 */ /* 0x0004e20000000800 */
[--C-:B------:R-:W-:Y:S02]  /*7b10*/  FFMA.FTZ R65, R65, c[0x0][0x2d0], -R192.reuse ;  /* 0x0000b40041417a23 */ /* 0x100fe400000108c0 */
[----:B------:R-:W-:Y:S01]  /*7b20*/  FMNMX.FTZ R0, R111, R0, !PT ;  /* 0x000000006f007209 */ /* 0x000fe20007810000 */
[--C-:B------:R-:W-:Y:S02]  /*7b30*/  FFMA.FTZ R68, R68, c[0x0][0x2d0], -R192.reuse ;  /* 0x0000b40044447a23 */ /* 0x100fe400000108c0 */
[--C-:B------:R-:W-:Y:S02]  /*7b40*/  FFMA.FTZ R69, R69, c[0x0][0x2d0], -R192.reuse ;  /* 0x0000b40045457a23 */ /* 0x100fe400000108c0 */
[----:B------:R-:W-:Y:S02]  /*7b50*/  FMUL.FTZ R193, R137, c[0x0][0x2d0] ;  /* 0x0000b40089c17a20 */ /* 0x000fe40000410000 */
[----:B------:R-:W-:Y:S01]  /*7b60*/  MUFU.EX2 R208, R21 ;  /* 0x0000001500d07308 */ /* 0x000fe20000000800 */
[--C-:B------:R-:W-:Y:S02]  /*7b70*/  FFMA.FTZ R4, R4, c[0x0][0x2d0], -R192.reuse ;  /* 0x0000b40004047a23 */ /* 0x100fe400000108c0 */
[--C-:B------:R-:W-:Y:S02]  /*7b80*/  FFMA.FTZ R22, R22, c[0x0][0x2d0], -R193.reuse ;  /* 0x0000b40016167a23 */ /* 0x100fe400000108c1 */
[--C-:B------:R-:W-:Y:S01]  /*7b90*/  FFMA.FTZ R23, R23, c[0x0][0x2d0], -R193.reuse ;  /* 0x0000b40017177a23 */ /* 0x100fe200000108c1 */
[----:B-1----:R-:W-:Y:S01]  /*7ba0*/  FMNMX.FTZ R136, R136, R189, !PT ;  /* 0x000000bd88887209 */ /* 0x002fe20007810000 */
[--C-:B------:R-:W-:Y:S02]  /*7bb0*/  FFMA.FTZ R54, R54, c[0x0][0x2d0], -R193.reuse ;  /* 0x0000b40036367a23 */ /* 0x100fe400000108c1 */
[--C-:B------:R-:W-:Y:S01]  /*7bc0*/  FFMA.FTZ R55, R55, c[0x0][0x2d0], -R193.reuse ;  /* 0x0000b40037377a23 */ /* 0x100fe200000108c1 */
[----:B------:R1:W-:Y:S01]  /*7bd0*/  MUFU.EX2 R219, R4 ;  /* 0x0000000400db7308 */ /* 0x0003e20000000800 */
[--C-:B------:R-:W-:Y:S02]  /*7be0*/  FFMA.FTZ R6, R6, c[0x0][0x2d0], -R193.reuse ;  /* 0x0000b40006067a23 */ /* 0x100fe400000108c1 */
[----:B------:R-:W-:Y:S02]  /*7bf0*/  FFMA.FTZ R66, R66, c[0x0][0x2d0], -R193 ;  /* 0x0000b40042427a23 */ /* 0x000fe400000108c1 */
[----:B--2---:R-:W-:Y:S02]  /*7c00*/  FADD.FTZ R2, -R137, R3 ;  /* 0x0000000389027221 */ /* 0x004fe40000010100 */
[----:B------:R-:W2:Y:S01]  /*7c10*/  SHFL.BFLY PT, R3, R0, 0x2, 0x1f ;  /* 0x0c401f0000037f89 */ /* 0x000ea200000e0000 */
[--C-:B------:R-:W-:Y:S02]  /*7c20*/  FFMA.FTZ R67, R67, c[0x0][0x2d0], -R193.reuse ;  /* 0x0000b40043437a23 */ /* 0x100fe400000108c1 */
[----:B------:R-:W-:Y:S01]  /*7c30*/  MUFU.EX2 R218, R6 ;  /* 0x0000000600da7308 */ /* 0x000fe20000000800 */
[----:B------:R-:W-:Y:S02]  /*7c40*/  FMUL.FTZ R2, R2, c[0x0][0x2d0] ;  /* 0x0000b40002027a20 */ /* 0x000fe40000410000 */
[--C-:B------:R-:W-:Y:S02]  /*7c50*/  FFMA.FTZ R70, R70, c[0x0][0x2d0], -R193.reuse ;  /* 0x0000b40046467a23 */ /* 0x100fe400000108c1 */
[--C-:B------:R-:W-:Y:S02]  /*7c60*/  FFMA.FTZ R71, R71, c[0x0][0x2d0], -R193.reuse ;  /* 0x0000b40047477a23 */ /* 0x100fe400000108c1 */
[--C-:B------:R-:W-:Y:S02]  /*7c70*/  FFMA.FTZ R7, R7, c[0x0][0x2d0], -R193.reuse ;  /* 0x0000b40007077a23 */ /* 0x100fe400000108c1 */
[----:B------:R-:W-:Y:S01]  /*7c80*/  FMUL.FTZ R194, R136, c[0x0][0x2d0] ;  /* 0x0000b40088c27a20 */ /* 0x000fe20000410000 */
[----:B------:R4:W4:Y:S01]  /*7c90*/  MUFU.EX2 R139, R2 ;  /* 0x00000002008b7308 */ /* 0x0009220000000800 */
[----:B------:R-:W-:Y:S02]  /*7ca0*/  FFMA.FTZ R5, R5, c[0x0][0x2d0], -R192 ;  /* 0x0000b40005057a23 */ /* 0x000fe400000108c0 */
[----:B------:R-:W-:Y:S01]  /*7cb0*/  FFMA.FTZ R60, R60, c[0x0][0x2d0], -R194 ;  /* 0x0000b4003c3c7a23 */ /* 0x000fe200000108c2 */
[----:B-1----:R-:W-:Y:S01]  /*7cc0*/  @P0 SHF.R.S32.HI R4, RZ, 0x1f, R242 ;  /* 0x0000001fff040819 */ /* 0x002fe200000114f2 */
[----:B------:R-:W-:Y:S02]  /*7cd0*/  FFMA.FTZ R61, R61, c[0x0][0x2d0], -R194 ;  /* 0x0000b4003d3d7a23 */ /* 0x000fe400000108c2 */
[--C-:B------:R-:W-:Y:S02]  /*7ce0*/  FFMA.FTZ R16, R16, c[0x0][0x2d0], -R192.reuse ;  /* 0x0000b40010107a23 */ /* 0x100fe400000108c0 */
[----:B------:R-:W-:Y:S01]  /*7cf0*/  FFMA.FTZ R17, R17, c[0x0][0x2d0], -R192 ;  /* 0x0000b40011117a23 */ /* 0x000fe200000108c0 */
[----:B------:R-:W-:Y:S01]  /*7d00*/  MUFU.EX2 R220, R7 ;  /* 0x0000000700dc7308 */ /* 0x000fe20000000800 */
[----:B--2---:R-:W-:Y:S01]  /*7d10*/  FMNMX.FTZ R0, R0, R3, !PT ;  /* 0x0000000300007209 */ /* 0x004fe20007810000 */
[--C-:B------:R-:W-:Y:S02]  /*7d20*/  FFMA.FTZ R18, R18, c[0x0][0x2d0], -R193.reuse ;  /* 0x0000b40012127a23 */ /* 0x100fe400000108c1 */
[----:B------:R-:W-:Y:S02]  /*7d30*/  FFMA.FTZ R19, R19, c[0x0][0x2d0], -R193 ;  /* 0x0000b40013137a23 */ /* 0x000fe400000108c1 */
[C---:B---3--:R-:W-:Y:S02]  /*7d40*/  FMUL.FTZ R120, R141.reuse, R120 ;  /* 0x000000788d787220 */ /* 0x048fe40000410000 */
[----:B------:R-:W-:Y:S02]  /*7d50*/  FMUL.FTZ R121, R141, R121 ;  /* 0x000000798d797220 */ /* 0x000fe40000410000 */
[----:B------:R-:W-:Y:S01]  /*7d60*/  MUFU.EX2 R223, R5 ;  /* 0x0000000500df7308 */ /* 0x000fe20000000800 */
[--C-:B------:R-:W-:Y:S02]  /*7d70*/  FFMA.FTZ R8, R8, c[0x0][0x2d0], -R194.reuse ;  /* 0x0000b40008087a23 */ /* 0x100fe400000108c2 */
[----:B------:R-:W-:Y:S02]  /*7d80*/  FFMA.FTZ R9, R9, c[0x0][0x2d0], -R194 ;  /* 0x0000b40009097a23 */ /* 0x000fe400000108c2 */
[----:B----4-:R-:W-:Y:S02]  /*7d90*/  FADD.FTZ R2, -R136, R140 ;  /* 0x0000008c88027221 */ /* 0x010fe40000010100 */
[C---:B------:R-:W-:Y:S02]  /*7da0*/  FMUL.FTZ R122, R139.reuse, R122 ;  /* 0x0000007a8b7a7220 */ /* 0x040fe40000410000 */
[----:B------:R-:W-:Y:S01]  /*7db0*/  FMUL.FTZ R2, R2, c[0x0][0x2d0] ;  /* 0x0000b40002027a20 */ /* 0x000fe20000410000 */
[----:B------:R1:W-:Y:S01]  /*7dc0*/  MUFU.EX2 R216, R8 ;  /* 0x0000000800d87308 */ /* 0x0003e20000000800 */
[----:B------:R-:W-:Y:S02]  /*7dd0*/  FMUL.FTZ R123, R139, R123 ;  /* 0x0000007b8b7b7220 */ /* 0x000fe40000410000 */
[C---:B------:R-:W-:Y:S02]  /*7de0*/  FMUL.FTZ R124, R141.reuse, R124 ;  /* 0x0000007c8d7c7220 */ /* 0x040fe40000410000 */
[----:B------:R-:W-:Y:S02]  /*7df0*/  FMUL.FTZ R125, R141, R125 ;  /* 0x0000007d8d7d7220 */ /* 0x000fe40000410000 */
[C---:B------:R-:W-:Y:S02]  /*7e00*/  FMUL.FTZ R126, R139.reuse, R126 ;  /* 0x0000007e8b7e7220 */ /* 0x040fe40000410000 */
[----:B------:R-:W-:Y:S01]  /*7e10*/  FMUL.FTZ R127, R139, R127 ;  /* 0x0000007f8b7f7220 */ /* 0x000fe20000410000 */
[----:B------:R2:W3:Y:S01]  /*7e20*/  MUFU.EX2 R140, R2 ;  /* 0x00000002008c7308 */ /* 0x0004e20000000800 */
[--C-:B------:R-:W-:Y:S02]  /*7e30*/  FFMA.FTZ R56, R56, c[0x0][0x2d0], -R194.reuse ;  /* 0x0000b40038387a23 */ /* 0x100fe400000108c2 */
[----:B------:R-:W-:Y:S02]  /*7e40*/  FFMA.FTZ R57, R57, c[0x0][0x2d0], -R194 ;  /* 0x0000b40039397a23 */ /* 0x000fe400000108c2 */
[--C-:B------:R-:W-:Y:S02]  /*7e50*/  FFMA.FTZ R80, R80, c[0x0][0x2d0], -R192.reuse ;  /* 0x0000b40050507a23 */ /* 0x100fe400000108c0 */
[----:B------:R-:W-:Y:S02]  /*7e60*/  FFMA.FTZ R81, R81, c[0x0][0x2d0], -R192 ;  /* 0x0000b40051517a23 */ /* 0x000fe400000108c0 */
[--C-:B------:R-:W-:Y:S01]  /*7e70*/  FFMA.FTZ R13, R13, c[0x0][0x2d0], -R194.reuse ;  /* 0x0000b4000d0d7a23 */ /* 0x100fe200000108c2 */
[----:B------:R4:W-:Y:S01]  /*7e80*/  MUFU.EX2 R217, R9 ;  /* 0x0000000900d97308 */ /* 0x0009e20000000800 */
[--C-:B------:R-:W-:Y:S02]  /*7e90*/  FFMA.FTZ R24, R24, c[0x0][0x2d0], -R194.reuse ;  /* 0x0000b40018187a23 */ /* 0x100fe400000108c2 */
[--C-:B------:R-:W-:Y:S01]  /*7ea0*/  FFMA.FTZ R12, R12, c[0x0][0x2d0], -R194.reuse ;  /* 0x0000b4000c0c7a23 */ /* 0x100fe200000108c2 */
[----:B-1----:R-:W-:Y:S01]  /*7eb0*/  @P0 MOV R8, R248 ;  /* 0x000000f800080202 */ /* 0x002fe20000000f00 */
[----:B------:R-:W-:Y:S02]  /*7ec0*/  FFMA.FTZ R25, R25, c[0x0][0x2d0], -R194 ;  /* 0x0000b40019197a23 */ /* 0x000fe400000108c2 */
[----:B------:R-:W-:Y:S02]  /*7ed0*/  FFMA.FTZ R33, R33, c[0x0][0x2d0], -R192 ;  /* 0x0000b40021217a23 */ /* 0x000fe400000108c0 */
[--C-:B------:R-:W-:Y:S01]  /*7ee0*/  FFMA.FTZ R28, R28, c[0x0][0x2d0], -R194.reuse ;  /* 0x0000b4001c1c7a23 */ /* 0x100fe200000108c2 */
[----:B------:R1:W-:Y:S01]  /*7ef0*/  MUFU.EX2 R205, R13 ;  /* 0x0000000d00cd7308 */ /* 0x0003e20000000800 */
[----:B------:R-:W-:Y:S02]  /*7f00*/  @P0 IMAD R6, R4, c[0x0][0x1e0], RZ ;  /* 0x0000780004060a24 */ /* 0x000fe400078e02ff */
[----:B------:R-:W-:Y:S01]  /*7f10*/  FFMA.FTZ R29, R29, c[0x0][0x2d0], -R194 ;  /* 0x0000b4001d1d7a23 */ /* 0x000fe200000108c2 */
[----:B--2---:R-:W2:Y:S01]  /*7f20*/  SHFL.BFLY PT, R2, R0, 0x1, 0x1f ;  /* 0x0c201f0000027f89 */ /* 0x004ea200000e0000 */
[C---:B---3--:R-:W-:Y:S02]  /*7f30*/  FMUL.FTZ R116, R140.reuse, R116 ;  /* 0x000000748c747220 */ /* 0x048fe40000410000 */
[C---:B------:R-:W-:Y:S02]  /*7f40*/  FMUL.FTZ R117, R140.reuse, R117 ;  /* 0x000000758c757220 */ /* 0x040fe40000410000 */
[----:B------:R-:W-:Y:S01]  /*7f50*/  FMUL.FTZ R128, R140, R128 ;  /* 0x000000808c807220 */ /* 0x000fe20000410000 */
[----:B------:R3:W-:Y:S01]  /*7f60*/  MUFU.EX2 R206, R12 ;  /* 0x0000000c00ce7308 */ /* 0x0007e20000000800 */
[C---:B------:R-:W-:Y:S01]  /*7f70*/  @P0 IMAD.WIDE.U32 R4, R242.reuse, c[0x0][0x1e0], RZ ;  /* 0x00007800f2040a25 */ /* 0x040fe200078e00ff */
[----:B----4-:R-:W-:Y:S03]  /*7f80*/  @P0 MOV R9, R251 ;  /* 0x000000fb00090202 */ /* 0x010fe60000000f00 */
[----:B------:R-:W-:Y:S02]  /*7f90*/  @P0 IMAD R6, R242, c[0x0][0x1e4], R6 ;  /* 0x00007900f2060a24 */ /* 0x000fe400078e0206 */
[----:B------:R-:W-:Y:S02]  /*7fa0*/  FMUL.FTZ R129, R140, R129 ;  /* 0x000000818c817220 */ /* 0x000fe40000410000 */
[----:B------:R-:W-:Y:S01]  /*7fb0*/  @P0 IMAD.WIDE.U32 R8, R4, 0x70, R8 ;  /* 0x0000007004080825 */ /* 0x000fe200078e0008 */
[----:B------:R-:W-:Y:S01]  /*7fc0*/  MUFU.EX2 R203, R23 ;  /* 0x0000001700cb7308 */ /* 0x000fe20000000800 */
[----:B------:R-:W-:Y:S02]  /*7fd0*/  @P0 IADD3 R6, R5, R6, RZ ;  /* 0x0000000605060210 */ /* 0x000fe40007ffe0ff */
[C---:B------:R-:W-:Y:S01]  /*7fe0*/  FMUL.FTZ R132, R140.reuse, R132 ;  /* 0x000000848c847220 */ /* 0x040fe20000410000 */
[----:B-1----:R-:W-:Y:S01]  /*7ff0*/  @P0 SHF.L.U32 R13, R245, 0x5, RZ ;  /* 0x00000005f50d0819 */ /* 0x002fe200000006ff */
[----:B------:R-:W-:Y:S02]  /*8000*/  FMUL.FTZ R133, R140, R133 ;  /* 0x000000858c857220 */ /* 0x000fe40000410000 */
[----:B------:R-:W-:Y:S01]  /*8010*/  @P0 IMAD R4, R6, 0x70, RZ ;  /* 0x0000007006040824 */ /* 0x000fe200078e02ff */
[----:B--2---:R-:W-:Y:S01]  /*8020*/  FMNMX.FTZ R2, R0, R2, !PT ;  /* 0x0000000200027209 */ /* 0x004fe20007810000 */
[----:B------:R-:W-:Y:S01]  /*8030*/  FFMA.FTZ R35, R35, c[0x0][0x2d0], -R193 ;  /* 0x0000b40023237a23 */ /* 0x000fe200000108c1 */
[----:B------:R1:W-:Y:S01]  /*8040*/  MUFU.EX2 R246, R16 ;  /* 0x0000001000f67308 */ /* 0x0003e20000000800 */
[----:B------:R-:W-:Y:S01]  /*8050*/  @P0 LEA R6, P3, R8, c[0x0][0x1c8], 0x1 ;  /* 0x0000720008060a11 */ /* 0x000fe200078608ff */
[----:B------:R-:W-:Y:S01]  /*8060*/  FFMA.FTZ R36, R36, c[0x0][0x2d0], -R192 ;  /* 0x0000b40024247a23 */ /* 0x000fe200000108c0 */
[----:B------:R-:W-:Y:S01]  /*8070*/  @P0 IADD3 R5, R9, R4, RZ ;  /* 0x0000000409050210 */ /* 0x000fe20007ffe0ff */
[----:B------:R-:W-:Y:S01]  /*8080*/  FMUL.FTZ R3, R2, c[0x0][0x2d0] ;  /* 0x0000b40002037a20 */ /* 0x000fe20000410000 */
[-C--:B------:R-:W-:Y:S01]  /*8090*/  @P0 IADD3 R4, P2, R6, R13.reuse, RZ ;  /* 0x0000000d06040210 */ /* 0x080fe20007f5e0ff */
[----:B------:R-:W-:Y:S01]  /*80a0*/  FADD.FTZ R0, -R2, R142 ;  /* 0x0000008e02007221 */ /* 0x000fe20000010100 */
[----:B------:R-:W-:Y:S01]  /*80b0*/  @P0 LEA.HI.X R7, R8, c[0x0][0x1cc], R5, 0x1, P3 ;  /* 0x0000730008070a11 */ /* 0x000fe200018f0c05 */
[----:B------:R-:W-:Y:S01]  /*80c0*/  FFMA.FTZ R10, R10, c[0x0][0x2d0], -R3 ;  /* 0x0000b4000a0a7a23 */ /* 0x000fe20000010803 */
[----:B---3--:R-:W-:Y:S01]  /*80d0*/  @P0 SHF.L.U64.HI R12, R245, 0x5, R247 ;  /* 0x00000005f50c0819 */ /* 0x008fe200000102f7 */
[----:B------:R-:W-:Y:S01]  /*80e0*/  MUFU.EX2 R142, R22 ;  /* 0x00000016008e7308 */ /* 0x000fe20000000800 */
[--C-:B------:R-:W-:Y:S01]  /*80f0*/  FFMA.FTZ R62, R62, c[0x0][0x2d0], -R3.reuse ;  /* 0x0000b4003e3e7a23 */ /* 0x100fe20000010803 */
[----:B------:R2:W-:Y:S01]  /*8100*/  @P0 LDGSTS.E.BYPASS.LTC128B.128 [R241+0x3900], [R6.64], !P1 ;  /* 0x0390000006f10fae */ /* 0x0005e2000c901d48 */
[----:B------:R-:W-:Y:S01]  /*8110*/  @P0 IADD3.X R5, R7, R12, RZ, P2, !PT ;  /* 0x0000000c07050210 */ /* 0x000fe200017fe4ff */
[--C-:B------:R-:W-:Y:S02]  /*8120*/  FFMA.FTZ R63, R63, c[0x0][0x2d0], -R3.reuse ;  /* 0x0000b4003f3f7a23 */ /* 0x100fe40000010803 */
[--C-:B------:R-:W-:Y:S02]  /*8130*/  FFMA.FTZ R11, R11, c[0x0][0x2d0], -R3.reuse ;  /* 0x0000b4000b0b7a23 */ /* 0x100fe40000010803 */
[--C-:B------:R-:W-:Y:S02]  /*8140*/  FFMA.FTZ R14, R14, c[0x0][0x2d0], -R3.reuse ;  /* 0x0000b4000e0e7a23 */ /* 0x100fe40000010803 */
[----:B------:R3:W-:Y:S01]  /*8150*/  MUFU.EX2 R195, R10 ;  /* 0x0000000a00c37308 */ /* 0x0007e20000000800 */
[----:B------:R4:W-:Y:S01]  /*8160*/  @P0 LDGSTS.E.BYPASS.LTC128B.128 [R241+0x4100], [R4.64], !P1 ;  /* 0x0410000004f10fae */ /* 0x0009e2000c901d48 */
[--C-:B------:R-:W-:Y:S02]  /*8170*/  FFMA.FTZ R15, R15, c[0x0][0x2d0], -R3.reuse ;  /* 0x0000b4000f0f7a23 */ /* 0x100fe40000010803 */
[----:B-1----:R-:W-:Y:S02]  /*8180*/  FMUL.FTZ R16, R141, R156 ;  /* 0x0000009c8d107220 */ /* 0x002fe40000410000 */
[--C-:B------:R-:W-:Y:S02]  /*8190*/  FFMA.FTZ R58, R58, c[0x0][0x2d0], -R3.reuse ;  /* 0x0000b4003a3a7a23 */ /* 0x100fe40000010803 */
[--C-:B------:R-:W-:Y:S02]  /*81a0*/  FFMA.FTZ R59, R59, c[0x0][0x2d0], -R3.reuse ;  /* 0x0000b4003b3b7a23 */ /* 0x100fe40000010803 */
[----:B------:R1:W-:Y:S01]  /*81b0*/  MUFU.EX2 R207, R17 ;  /* 0x0000001100cf7308 */ /* 0x0003e20000000800 */
[----:B------:R-:W-:Y:S02]  /*81c0*/  FMUL.FTZ R0, R0, c[0x0][0x2d0] ;  /* 0x0000b40000007a20 */ /* 0x000fe40000410000 */
[--C-:B------:R-:W-:Y:S02]  /*81d0*/  FFMA.FTZ R31, R31, c[0x0][0x2d0], -R3.reuse ;  /* 0x0000b4001f1f7a23 */ /* 0x100fe40000010803 */
[--C-:B------:R-:W-:Y:S02]  /*81e0*/  FFMA.FTZ R26, R26, c[0x0][0x2d0], -R3.reuse ;  /* 0x0000b4001a1a7a23 */ /* 0x100fe40000010803 */
[--C-:B------:R-:W-:Y:S02]  /*81f0*/  FFMA.FTZ R27, R27, c[0x0][0x2d0], -R3.reuse ;  /* 0x0000b4001b1b7a23 */ /* 0x100fe40000010803 */
[----:B------:R-:W-:Y:S01]  /*8200*/  FFMA.FTZ R30, R30, c[0x0][0x2d0], -R3 ;  /* 0x0000b4001e1e7a23 */ /* 0x000fe20000010803 */
[----:B------:R4:W-:Y:S01]  /*8210*/  MUFU.EX2 R196, R11 ;  /* 0x0000000b00c47308 */ /* 0x0009e20000000800 */
[--C-:B------:R-:W-:Y:S02]  /*8220*/  FFMA.FTZ R37, R37, c[0x0][0x2d0], -R192.reuse ;  /* 0x0000b40025257a23 */ /* 0x100fe400000108c0 */
[--C-:B------:R-:W-:Y:S01]  /*8230*/  FFMA.FTZ R38, R38, c[0x0][0x2d0], -R193.reuse ;  /* 0x0000b40026267a23 */ /* 0x100fe200000108c1 */
[-C--:B---3--:R-:W-:Y:S01]  /*8240*/  @P0 IADD3 R10, P4, R4, R13.reuse, RZ ;  /* 0x0000000d040a0210 */ /* 0x088fe20007f9e0ff */
[--C-:B------:R-:W-:Y:S02]  /*8250*/  FFMA.FTZ R39, R39, c[0x0][0x2d0], -R193.reuse ;  /* 0x0000b40027277a23 */ /* 0x100fe400000108c1 */
[--C-:B------:R-:W-:Y:S01]  /*8260*/  FFMA.FTZ R48, R48, c[0x0][0x2d0], -R192.reuse ;  /* 0x0000b40030307a23 */ /* 0x100fe200000108c0 */
[-C--:B------:R-:W-:Y:S01]  /*8270*/  @P0 IADD3 R8, P3, R10, R13.reuse, RZ ;  /* 0x0000000d0a080210 */ /* 0x080fe20007f7e0ff */
[----:B------:R-:W-:Y:S01]  /*8280*/  FFMA.FTZ R49, R49, c[0x0][0x2d0], -R192 ;  /* 0x0000b40031317a23 */ /* 0x000fe200000108c0 */
[----:B------:R3:W-:Y:S01]  /*8290*/  MUFU.EX2 R244, R18 ;  /* 0x0000001200f47308 */ /* 0x0007e20000000800 */
[--C-:B------:R-:W-:Y:S01]  /*82a0*/  FFMA.FTZ R50, R50, c[0x0][0x2d0], -R193.reuse ;  /* 0x0000b40032327a23 */ /* 0x100fe200000108c1 */
[----:B--2---:R-:W-:Y:S01]  /*82b0*/  @P0 IADD3 R6, P2, R8, R13, RZ ;  /* 0x0000000d08060210 */ /* 0x004fe20007f5e0ff */
[----:B------:R-:W-:Y:S02]  /*82c0*/  FFMA.FTZ R51, R51, c[0x0][0x2d0], -R193 ;  /* 0x0000b40033337a23 */ /* 0x000fe400000108c1 */
[----:B-1----:R-:W-:Y:S02]  /*82d0*/  FMUL.FTZ R17, R141, R157 ;  /* 0x0000009d8d117220 */ /* 0x002fe40000410000 */
[--C-:B------:R-:W-:Y:S02]  /*82e0*/  FFMA.FTZ R40, R40, c[0x0][0x2d0], -R194.reuse ;  /* 0x0000b40028287a23 */ /* 0x100fe400000108c2 */
[--C-:B------:R-:W-:Y:S01]  /*82f0*/  FFMA.FTZ R41, R41, c[0x0][0x2d0], -R194.reuse ;  /* 0x0000b40029297a23 */ /* 0x100fe200000108c2 */
[----:B------:R1:W-:Y:S01]  /*8300*/  MUFU.EX2 R204, R19 ;  /* 0x0000001300cc7308 */ /* 0x0003e20000000800 */
[--C-:B------:R-:W-:Y:S02]  /*8310*/  FFMA.FTZ R42, R42, c[0x0][0x2d0], -R3.reuse ;  /* 0x0000b4002a2a7a23 */ /* 0x100fe40000010803 */
[--C-:B------:R-:W-:Y:S01]  /*8320*/  FFMA.FTZ R43, R43, c[0x0][0x2d0], -R3.reuse ;  /* 0x0000b4002b2b7a23 */ /* 0x100fe20000010803 */
[-C--:B----4-:R-:W-:Y:S01]  /*8330*/  @P0 IADD3.X R11, R5, R12.reuse, RZ, P4, !PT ;  /* 0x0000000c050b0210 */ /* 0x090fe200027fe4ff */
[--C-:B------:R-:W-:Y:S02]  /*8340*/  FFMA.FTZ R44, R44, c[0x0][0x2d0], -R194.reuse ;  /* 0x0000b4002c2c7a23 */ /* 0x100fe400000108c2 */
[----:B------:R-:W-:Y:S01]  /*8350*/  FFMA.FTZ R45, R45, c[0x0][0x2d0], -R194 ;  /* 0x0000b4002d2d7a23 */ /* 0x000fe200000108c2 */
[-C--:B------:R-:W-:Y:S01]  /*8360*/  @P0 IADD3.X R9, R11, R12.reuse, RZ, P3, !PT ;  /* 0x0000000c0b090210 */ /* 0x080fe20001ffe4ff */
[----:B------:R2:W-:Y:S01]  /*8370*/  @P0 LDGSTS.E.BYPASS.LTC128B.128 [R241+0x4900], [R10.64], !P1 ;  /* 0x049000000af10fae */ /* 0x0005e2000c901d48 */
[----:B------:R-:W4:Y:S01]  /*8380*/  MUFU.EX2 R0, R0 ;  /* 0x0000000000007308 */ /* 0x000f220000000800 */
[----:B------:R-:W-:Y:S01]  /*8390*/  @P0 IADD3 R4, P3, R6, R13, RZ ;  /* 0x0000000d06040210 */ /* 0x000fe20007f7e0ff */
[----:B------:R-:W-:Y:S01]  /*83a0*/  FFMA.FTZ R46, R46, c[0x0][0x2d0], -R3 ;  /* 0x0000b4002e2e7a23 */ /* 0x000fe20000010803 */
[----:B------:R-:W-:Y:S01]  /*83b0*/  @P0 IADD3.X R7, R9, R12, RZ, P2, !PT ;  /* 0x0000000c09070210 */ /* 0x000fe200017fe4ff */
[----:B---3--:R-:W-:Y:S02]  /*83c0*/  FMUL.FTZ R18, R139, R158 ;  /* 0x0000009e8b127220 */ /* 0x008fe40000410000 */
[----:B------:R-:W-:Y:S01]  /*83d0*/  FFMA.FTZ R113, R113, c[0x0][0x2d0], -R192 ;  /* 0x0000b40071717a23 */ /* 0x000fe200000108c0 */
[----:B------:R3:W-:Y:S01]  /*83e0*/  @P0 LDGSTS.E.BYPASS.LTC128B.128 [R241+0x5100], [R8.64], !P1 ;  /* 0x0510000008f10fae */ /* 0x0007e2000c901d48 */
[----:B------:R-:W-:Y:S01]  /*83f0*/  @P0 IADD3.X R5, R7, R12, RZ, P3, !PT ;  /* 0x0000000c07050210 */ /* 0x000fe20001ffe4ff */
[----:B------:R-:W-:Y:S01]  /*8400*/  FFMA.FTZ R109, R109, c[0x0][0x2d0], -R194 ;  /* 0x0000b4006d6d7a23 */ /* 0x000fe200000108c2 */
[----:B------:R3:W-:Y:S01]  /*8410*/  MUFU.EX2 R201, R14 ;  /* 0x0000000e00c97308 */ /* 0x0007e20000000800 */
[----:B------:R-:W-:Y:S02]  /*8420*/  FFMA.FTZ R32, R32, c[0x0][0x2d0], -R192 ;  /* 0x0000b40020207a23 */ /* 0x000fe400000108c0 */
[--C-:B------:R-:W-:Y:S02]  /*8430*/  FFMA.FTZ R34, R34, c[0x0][0x2d0], -R193.reuse ;  /* 0x0000b40022227a23 */ /* 0x100fe400000108c1 */
[----:B------:R3:W-:Y:S01]  /*8440*/  @P0 LDGSTS.E.BYPASS.LTC128B.128 [R241+0x5900], [R6.64], !P1 ;  /* 0x0590000006f10fae */ /* 0x0007e2000c901d48 */
[----:B-1----:R-:W-:Y:S02]  /*8450*/  FMUL.FTZ R19, R139, R159 ;  /* 0x0000009f8b137220 */ /* 0x002fe40000410000 */
[--C-:B------:R-:W-:Y:S02]  /*8460*/  FFMA.FTZ R82, R82, c[0x0][0x2d0], -R193.reuse ;  /* 0x0000b40052527a23 */ /* 0x100fe400000108c1 */
[----:B------:R1:W1:Y:S01]  /*8470*/  MUFU.EX2 R202, R15 ;  /* 0x0000000f00ca7308 */ /* 0x0002620000000800 */
[----:B------:R-:W-:Y:S02]  /*8480*/  FFMA.FTZ R83, R83, c[0x0][0x2d0], -R193 ;  /* 0x0000b40053537a23 */ /* 0x000fe400000108c1 */
[----:B------:R1:W-:Y:S01]  /*8490*/  @P0 LDGSTS.E.BYPASS.LTC128B.128 [R241+0x6100], [R4.64], !P1 ;  /* 0x0610000004f10fae */ /* 0x0003e2000c901d48 */
[----:B----4-:R-:W-:Y:S01]  /*84a0*/  FMUL.FTZ R118, R0, R118 ;  /* 0x0000007600767220 */ /* 0x010fe20000410000 */
[----:B--2---:R-:W-:Y:S01]  /*84b0*/  @P0 IADD3 R10, P2, R4, R13, RZ ;  /* 0x0000000d040a0210 */ /* 0x004fe20007f5e0ff */
[----:B------:R-:W-:Y:S02]  /*84c0*/  FMUL.FTZ R13, R140, R153 ;  /* 0x000000998c0d7220 */ /* 0x000fe40000410000 */
[----:B------:R-:W-:Y:S02]  /*84d0*/  FMUL.FTZ R119, R0, R119 ;  /* 0x0000007700777220 */ /* 0x000fe40000410000 */
[----:B------:R-:W2:Y:S01]  /*84e0*/  MUFU.EX2 R243, R32 ;  /* 0x0000002000f37308 */ /* 0x000ea20000000800 */
[----:B------:R-:W-:Y:S01]  /*84f0*/  @P0 IADD3.X R11, R5, R12, RZ, P2, !PT ;  /* 0x0000000c050b0210 */ /* 0x000fe200017fe4ff */
[C---:B------:R-:W-:Y:S02]  /*8500*/  FMUL.FTZ R12, R140.reuse, R152 ;  /* 0x000000988c0c7220 */ /* 0x040fe40000410000 */
[C---:B---3--:R-:W-:Y:S01]  /*8510*/  FMUL.FTZ R8, R140.reuse, R144 ;  /* 0x000000908c087220 */ /* 0x048fe20000410000 */
[----:B------:R-:W-:Y:S01]  /*8520*/  F2FP.BF16.PACK_AB R144, R217, R216 ;  /* 0x000000d8d990723e */ /* 0x000fe200000010ff */
[----:B------:R3:W-:Y:S01]  /*8530*/  @P0 LDGSTS.E.BYPASS.LTC128B.128 [R241+0x6900], [R10.64], !P1 ;  /* 0x069000000af10fae */ /* 0x0007e2000c901d48 */
[----:B------:R-:W-:Y:S01]  /*8540*/  FMUL.FTZ R9, R140, R145 ;  /* 0x000000918c097220 */ /* 0x000fe20000410000 */
[----:B------:R-:W-:Y:S01]  /*8550*/  F2FP.BF16.PACK_AB R145, R196, R195 ;  /* 0x000000c3c491723e */ /* 0x000fe200000010ff */
[C---:B------:R-:W-:Y:S01]  /*8560*/  FMUL.FTZ R14, R0.reuse, R154 ;  /* 0x0000009a000e7220 */ /* 0x040fe20000410000 */
[----:B------:R4:W-:Y:S01]  /*8570*/  MUFU.EX2 R200, R31 ;  /* 0x0000001f00c87308 */ /* 0x0009e20000000800 */
[----:B------:R-:W-:Y:S02]  /*8580*/  FMUL.FTZ R130, R0, R130 ;  /* 0x0000008200827220 */ /* 0x000fe40000410000 */
[----:B------:R-:W-:Y:S01]  /*8590*/  FMUL.FTZ R6, R139, R150 ;  /* 0x000000968b067220 */ /* 0x000fe20000410000 */
[----:B------:R-:W2:Y:S01]  /*85a0*/  LDSM.16.MT88.4 R20, [R224+0x100] ;  /* 0x00010000e014783b */ /* 0x000ea20000004200 */
[----:B------:R-:W-:Y:S01]  /*85b0*/  F2FP.BF16.PACK_AB R150, R207, R246 ;  /* 0x000000f6cf96723e */ /* 0x000fe200000010ff */
[----:B------:R-:W-:Y:S01]  /*85c0*/  FMUL.FTZ R7, R139, R151 ;  /* 0x000000978b077220 */ /* 0x000fe20000410000 */
[----:B------:R-:W-:Y:S01]  /*85d0*/  F2FP.BF16.PACK_AB R151, R204, R244 ;  /* 0x000000f4cc97723e */ /* 0x000fe200000010ff */
[----:B-1----:R-:W-:Y:S02]  /*85e0*/  FMUL.FTZ R15, R0, R155 ;  /* 0x0000009b000f7220 */ /* 0x002fe40000410000 */
[----:B------:R1:W-:Y:S01]  /*85f0*/  MUFU.EX2 R252, R24 ;  /* 0x0000001800fc7308 */ /* 0x0003e20000000800 */
[----:B------:R-:W-:Y:S01]  /*8600*/  FMUL.FTZ R4, R141, R148 ;  /* 0x000000948d047220 */ /* 0x000fe20000410000 */
[----:B------:R-:W-:Y:S01]  /*8610*/  F2FP.BF16.PACK_AB R148, R223, R219 ;  /* 0x000000dbdf94723e */ /* 0x000fe200000010ff */
[----:B------:R-:W-:Y:S01]  /*8620*/  FMUL.FTZ R5, R141, R149 ;  /* 0x000000958d057220 */ /* 0x000fe20000410000 */
[----:B------:R-:W-:Y:S01]  /*8630*/  F2FP.BF16.PACK_AB R149, R220, R218 ;  /* 0x000000dadc95723e */ /* 0x000fe200000010ff */
[----:B------:R-:W2:Y:S01]  /*8640*/  LDSM.16.MT88.4 R188, [R227+0x100] ;  /* 0x00010000e3bc783b */ /* 0x000ea20000004200 */
[C---:B------:R-:W-:Y:S02]  /*8650*/  FMUL.FTZ R131, R0.reuse, R131 ;  /* 0x0000008300837220 */ /* 0x040fe40000410000 */
[C---:B------:R-:W-:Y:S02]  /*8660*/  FMUL.FTZ R134, R0.reuse, R134 ;  /* 0x0000008600867220 */ /* 0x040fe40000410000 */
[----:B------:R-:W-:Y:S01]  /*8670*/  MUFU.EX2 R212, R52 ;  /* 0x0000003400d47308 */ /* 0x000fe20000000800 */
[C---:B------:R-:W-:Y:S02]  /*8680*/  FMUL.FTZ R135, R0.reuse, R135 ;  /* 0x0000008700877220 */ /* 0x040fe40000410000 */
[----:B------:R-:W2:Y:S01]  /*8690*/  LDSM.16.MT88.4 R152, [R225+0x100] ;  /* 0x00010000e198783b */ /* 0x000ea20000004200 */
[C---:B---3--:R-:W-:Y:S01]  /*86a0*/  FMUL.FTZ R10, R0.reuse, R146 ;  /* 0x00000092000a7220 */ /* 0x048fe20000410000 */
[----:B------:R-:W-:Y:S01]  /*86b0*/  F2FP.BF16.PACK_AB R146, R205, R206 ;  /* 0x000000cecd92723e */ /* 0x000fe200000010ff */
[----:B------:R-:W-:Y:S01]  /*86c0*/  FMUL.FTZ R11, R0, R147 ;  /* 0x00000093000b7220 */ /* 0x000fe20000410000 */
[----:B------:R-:W-:Y:S01]  /*86d0*/  F2FP.BF16.PACK_AB R147, R202, R201 ;  /* 0x000000c9ca93723e */ /* 0x000fe200000010ff */
[----:B----4-:R-:W-:Y:S01]  /*86e0*/  FMUL.FTZ R31, R0, R171 ;  /* 0x000000ab001f7220 */ /* 0x010fe20000410000 */
[----:B--2---:R-:W-:Y:S01]  /*86f0*/  MOV R171, R243 ;  /* 0x000000f300ab7202 */ /* 0x004fe20000000f00 */
[----:B------:R-:W-:Y:S01]  /*8700*/  MUFU.EX2 R210, R33 ;  /* 0x0000002100d27308 */ /* 0x000fe20000000800 */
[----:B------:R-:W2:Y:S01]  /*8710*/  LDSM.16.MT88.4 R156, [R226+0x100] ;  /* 0x00010000e29c783b */ /* 0x000ea20000004200 */
[--C-:B------:R-:W-:Y:S02]  /*8720*/  FFMA.FTZ R72, R72, c[0x0][0x2d0], -R194.reuse ;  /* 0x0000b40048487a23 */ /* 0x100fe400000108c2 */
[----:B-1----:R-:W-:Y:S02]  /*8730*/  FMUL.FTZ R24, R140, R164 ;  /* 0x000000a48c187220 */ /* 0x002fe40000410000 */
[--C-:B------:R-:W-:Y:S02]  /*8740*/  FFMA.FTZ R73, R73, c[0x0][0x2d0], -R194.reuse ;  /* 0x0000b40049497a23 */ /* 0x100fe400000108c2 */
[--C-:B------:R-:W-:Y:S01]  /*8750*/  FFMA.FTZ R76, R76, c[0x0][0x2d0], -R194.reuse ;  /* 0x0000b4004c4c7a23 */ /* 0x100fe200000108c2 */
[----:B------:R-:W0:Y:S01]  /*8760*/  LDGDEPBAR ;  /* 0x00000000000079af */ /* 0x000e220000000000 */
[----:B------:R-:W1:Y:S01]  /*8770*/  MUFU.EX2 R211, R35 ;  /* 0x0000002300d37308 */ /* 0x000e620000000800 */
[----:B------:R-:W-:Y:S02]  /*8780*/  FFMA.FTZ R77, R77, c[0x0][0x2d0], -R194 ;  /* 0x0000b4004d4d7a23 */ /* 0x000fe400000108c2 */
[--C-:B------:R-:W-:Y:S01]  /*8790*/  FFMA.FTZ R74, R74, c[0x0][0x2d0], -R3.reuse ;  /* 0x0000b4004a4a7a23 */ /* 0x100fe20000010803 */
[-C--:B------:R-:W-:Y:S05]  /*87a0*/  HMMA.16816.F32.BF16 R4, R148, R20.reuse, R4 ;  /* 0x000000149404723c */ /* 0x080fea0000041804 */
[--C-:B------:R-:W-:Y:S01]  /*87b0*/  FFMA.FTZ R75, R75, c[0x0][0x2d0], -R3.reuse ;  /* 0x0000b4004b4b7a23 */ /* 0x100fe20000010803 */
[----:B------:R3:W-:Y:S01]  /*87c0*/  MUFU.EX2 R249, R37 ;  /* 0x0000002500f97308 */ /* 0x0007e20000000800 */
[--C-:B------:R-:W-:Y:S01]  /*87d0*/  FFMA.FTZ R78, R78, c[0x0][0x2d0], -R3.reuse ;  /* 0x0000b4004e4e7a23 */ /* 0x100fe20000010803 */
[C---:B------:R-:W-:Y:S04]  /*87e0*/  HMMA.16816.F32.BF16 R8, R144.reuse, R20, R8 ;  /* 0x000000149008723c */ /* 0x040fe80000041808 */
[----:B------:R-:W-:Y:S02]  /*87f0*/  FFMA.FTZ R79, R79, c[0x0][0x2d0], -R3 ;  /* 0x0000b4004f4f7a23 */ /* 0x000fe40000010803 */
[--C-:B------:R-:W-:Y:S02]  /*8800*/  FFMA.FTZ R84, R84, c[0x0][0x2d0], -R192.reuse ;  /* 0x0000b40054547a23 */ /* 0x100fe400000108c0 */
[-C--:B------:R-:W-:Y:S01]  /*8810*/  HMMA.16816.F32.BF16 R12, R144, R22.reuse, R12 ;  /* 0x00000016900c723c */ /* 0x080fe2000004180c */
[----:B------:R4:W-:Y:S03]  /*8820*/  MUFU.EX2 R251, R25 ;  /* 0x0000001900fb7308 */ /* 0x0009e60000000800 */
[C---:B------:R-:W-:Y:S01]  /*8830*/  FMUL.FTZ R20, R141.reuse, R160 ;  /* 0x000000a08d147220 */ /* 0x040fe20000410000 */
[----:B-1----:R-:W-:Y:S01]  /*8840*/  MOV R164, R211 ;  /* 0x000000d300a47202 */ /* 0x002fe20000000f00 */
[----:B------:R-:W-:Y:S02]  /*8850*/  FMUL.FTZ R21, R141, R161 ;  /* 0x000000a18d157220 */ /* 0x000fe40000410000 */
[C---:B------:R-:W-:Y:S03]  /*8860*/  HMMA.16816.F32.BF16 R16, R148.reuse, R22, R16 ;  /* 0x000000169410723c */ /* 0x040fe60000041810 */
[----:B------:R1:W-:Y:S01]  /*8870*/  MUFU.EX2 R197, R26 ;  /* 0x0000001a00c57308 */ /* 0x0003e20000000800 */
[----:B------:R-:W-:Y:S01]  /*8880*/  FMUL.FTZ R35, R139, R175 ;  /* 0x000000af8b237220 */ /* 0x000fe20000410000 */
[----:B------:R-:W-:Y:S01]  /*8890*/  MOV R175, R206 ;  /* 0x000000ce00af7202 */ /* 0x000fe20000000f00 */
[----:B---3--:R-:W-:Y:S02]  /*88a0*/  FMUL.FTZ R37, R141, R177 ;  /* 0x000000b18d257220 */ /* 0x008fe40000410000 */
[C---:B------:R-:W-:Y:S04]  /*88b0*/  FMUL.FTZ R22, R139.reuse, R162 ;  /* 0x000000a28b167220 */ /* 0x040fe80000410000 */
[----:B------:R-:W-:Y:S01]  /*88c0*/  FMUL.FTZ R23, R139, R163 ;  /* 0x000000a38b177220 */ /* 0x000fe20000410000 */
[----:B------:R3:W-:Y:S01]  /*88d0*/  MUFU.EX2 R198, R27 ;  /* 0x0000001b00c67308 */ /* 0x0007e20000000800 */
[----:B------:R-:W-:Y:S01]  /*88e0*/  LDSM.16.MT88.4 R160, [R227+0x900] ;  /* 0x00090000e3a0783b */ /* 0x000fe20000004200 */
[--C-:B------:R-:W-:Y:S02]  /*88f0*/  FFMA.FTZ R85, R85, c[0x0][0x2d0], -R192.reuse ;  /* 0x0000b40055557a23 */ /* 0x100fe400000108c0 */
[----:B----4-:R-:W-:Y:S01]  /*8900*/  FMUL.FTZ R25, R140, R165 ;  /* 0x000000a58c197220 */ /* 0x010fe20000410000 */
[----:B------:R-:W-:Y:S01]  /*8910*/  MOV R165, R210 ;  /* 0x000000d200a57202 */ /* 0x000fe20000000f00 */
[-C--:B------:R-:W-:Y:S03]  /*8920*/  HMMA.16816.F32.BF16 R20, R148, R188.reuse, R20 ;  /* 0x000000bc9414723c */ /* 0x080fe60000041814 */
[--C-:B------:R-:W-:Y:S01]  /*8930*/  FFMA.FTZ R96, R96, c[0x0][0x2d0], -R192.reuse ;  /* 0x0000b40060607a23 */ /* 0x100fe200000108c0 */
[----:B------:R-:W4:Y:S01]  /*8940*/  MUFU.EX2 R32, R34 ;  /* 0x0000002200207308 */ /* 0x000f220000000800 */
[--C-:B------:R-:W-:Y:S02]  /*8950*/  FFMA.FTZ R97, R97, c[0x0][0x2d0], -R192.reuse ;  /* 0x0000b40061617a23 */ /* 0x100fe400000108c0 */
[--C-:B------:R-:W-:Y:S02]  /*8960*/  FFMA.FTZ R86, R86, c[0x0][0x2d0], -R193.reuse ;  /* 0x0000b40056567a23 */ /* 0x100fe400000108c1 */
[----:B-1----:R-:W-:Y:S03]  /*8970*/  FMUL.FTZ R26, R0, R166 ;  /* 0x000000a6001a7220 */ /* 0x002fe60000410000 */
[--C-:B------:R-:W-:Y:S02]  /*8980*/  FFMA.FTZ R87, R87, c[0x0][0x2d0], -R193.reuse ;  /* 0x0000b40057577a23 */ /* 0x100fe400000108c1 */
[----:B------:R1:W1:Y:S01]  /*8990*/  MUFU.EX2 R33, R28 ;  /* 0x0000001c00217308 */ /* 0x0002620000000800 */
[--C-:B------:R-:W-:Y:S02]  /*89a0*/  FFMA.FTZ R98, R98, c[0x0][0x2d0], -R193.reuse ;  /* 0x0000b40062627a23 */ /* 0x100fe400000108c1 */
[----:B------:R-:W-:Y:S02]  /*89b0*/  FFMA.FTZ R99, R99, c[0x0][0x2d0], -R193 ;  /* 0x0000b40063637a23 */ /* 0x000fe400000108c1 */
[----:B---3--:R-:W-:Y:S02]  /*89c0*/  FMUL.FTZ R27, R0, R167 ;  /* 0x000000a7001b7220 */ /* 0x008fe40000410000 */
[--C-:B------:R-:W-:Y:S02]  /*89d0*/  FFMA.FTZ R90, R90, c[0x0][0x2d0], -R3.reuse ;  /* 0x0000b4005a5a7a23 */ /* 0x100fe40000010803 */
[--C-:B------:R-:W-:Y:S01]  /*89e0*/  FFMA.FTZ R91, R91, c[0x0][0x2d0], -R3.reuse ;  /* 0x0000b4005b5b7a23 */ /* 0x100fe20000010803 */
[----:B------:R3:W2:Y:S01]  /*89f0*/  MUFU.EX2 R34, R29 ;  /* 0x0000001d00227308 */ /* 0x0006a20000000800 */
[--C-:B------:R-:W-:Y:S01]  /*8a00*/  FFMA.FTZ R94, R94, c[0x0][0x2d0], -R3.reuse ;  /* 0x0000b4005e5e7a23 */ /* 0x100fe20000010803 */
[C---:B------:R-:W-:Y:S04]  /*8a10*/  HMMA.16816.F32.BF16 R24, R144.reuse, R188, R24 ;  /* 0x000000bc9018723c */ /* 0x040fe80000041818 */
[----:B----4-:R-:W-:Y:S01]  /*8a20*/  MOV R167, R32 ;  /* 0x0000002000a77202 */ /* 0x010fe20000000f00 */
[----:B------:R-:W-:Y:S01]  /*8a30*/  FMUL.FTZ R32, R141, R172 ;  /* 0x000000ac8d207220 */ /* 0x000fe20000410000 */
[----:B------:R-:W-:Y:S01]  /*8a40*/  MOV R172, R205 ;  /* 0x000000cd00ac7202 */ /* 0x000fe20000000f00 */
[--C-:B------:R-:W-:Y:S01]  /*8a50*/  FFMA.FTZ R95, R95, c[0x0][0x2d0], -R3.reuse ;  /* 0x0000b4005f5f7a23 */ /* 0x100fe20000010803 */
[----:B------:R4:W2:Y:S01]  /*8a60*/  MUFU.EX2 R199, R30 ;  /* 0x0000001e00c77308 */ /* 0x0008a20000000800 */
[--C-:B------:R-:W-:Y:S03]  /*8a70*/  FFMA.FTZ R106, R106, c[0x0][0x2d0], -R3.reuse ;  /* 0x0000b4006a6a7a23 */ /* 0x100fe60000010803 */
[----:B-1----:R-:W-:Y:S01]  /*8a80*/  FMUL.FTZ R28, R140, R168 ;  /* 0x000000a88c1c7220 */ /* 0x002fe20000410000 */
[----:B------:R-:W-:Y:S01]  /*8a90*/  MOV R166, R33 ;  /* 0x0000002100a67202 */ /* 0x000fe20000000f00 */
[----:B------:R-:W-:Y:S01]  /*8aa0*/  FMUL.FTZ R33, R141, R173 ;  /* 0x000000ad8d217220 */ /* 0x000fe20000410000 */
[----:B------:R-:W-:Y:S01]  /*8ab0*/  MOV R173, R204 ;  /* 0x000000cc00ad7202 */ /* 0x000fe20000000f00 */
[--C-:B------:R-:W-:Y:S02]  /*8ac0*/  FFMA.FTZ R107, R107, c[0x0][0x2d0], -R3.reuse ;  /* 0x0000b4006b6b7a23 */ /* 0x100fe40000010803 */
[----:B------:R1:W-:Y:S01]  /*8ad0*/  MUFU.EX2 R243, R39 ;  /* 0x0000002700f37308 */ /* 0x0003e20000000800 */
[----:B------:R-:W-:Y:S02]  /*8ae0*/  FFMA.FTZ R110, R110, c[0x0][0x2d0], -R3 ;  /* 0x0000b4006e6e7a23 */ /* 0x000fe40000010803 */
[--C-:B------:R-:W-:Y:S02]  /*8af0*/  FFMA.FTZ R100, R100, c[0x0][0x2d0], -R192.reuse ;  /* 0x0000b40064647a23 */ /* 0x100fe400000108c0 */
[----:B---3--:R-:W-:Y:S02]  /*8b00*/  FMUL.FTZ R29, R140, R169 ;  /* 0x000000a98c1d7220 */ /* 0x008fe40000410000 */
[--C-:B------:R-:W-:Y:S02]  /*8b10*/  FFMA.FTZ R101, R101, c[0x0][0x2d0], -R192.reuse ;  /* 0x0000b40065657a23 */ /* 0x100fe400000108c0 */
[----:B------:R-:W-:Y:S01]  /*8b20*/  FFMA.FTZ R112, R112, c[0x0][0x2d0], -R192 ;  /* 0x0000b40070707a23 */ /* 0x000fe200000108c0 */
[----:B------:R3:W-:Y:S01]  /*8b30*/  MUFU.EX2 R250, R36 ;  /* 0x0000002400fa7308 */ /* 0x0007e20000000800 */
[--C-:B------:R-:W-:Y:S02]  /*8b40*/  FFMA.FTZ R102, R102, c[0x0][0x2d0], -R193.reuse ;  /* 0x0000b40066667a23 */ /* 0x100fe400000108c1 */
[--C-:B------:R-:W-:Y:S02]  /*8b50*/  FFMA.FTZ R103, R103, c[0x0][0x2d0], -R193.reuse ;  /* 0x0000b40067677a23 */ /* 0x100fe400000108c1 */
[----:B----4-:R-:W-:Y:S01]  /*8b60*/  FMUL.FTZ R30, R0, R170 ;  /* 0x000000aa001e7220 */ /* 0x010fe20000410000 */
[----:B--2---:R-:W-:Y:S01]  /*8b70*/  MOV R170, R34 ;  /* 0x0000002200aa7202 */ /* 0x004fe20000000f00 */
[----:B------:R-:W-:Y:S01]  /*8b80*/  FMUL.FTZ R34, R139, R174 ;  /* 0x000000ae8b227220 */ /* 0x000fe20000410000 */
[----:B------:R-:W-:Y:S01]  /*8b90*/  MOV R174, R207 ;  /* 0x000000cf00ae7202 */ /* 0x000fe20000000f00 */
[--C-:B------:R-:W-:Y:S01]  /*8ba0*/  FFMA.FTZ R114, R114, c[0x0][0x2d0], -R193.reuse ;  /* 0x0000b40072727a23 */ /* 0x100fe200000108c1 */
[----:B------:R2:W-:Y:S01]  /*8bb0*/  MUFU.EX2 R245, R38 ;  /* 0x0000002600f57308 */ /* 0x0005e20000000800 */
[----:B------:R-:W-:Y:S01]  /*8bc0*/  FFMA.FTZ R193, R115, c[0x0][0x2d0], -R193 ;  /* 0x0000b40073c17a23 */ /* 0x000fe200000108c1 */
[-C--:B------:R-:W-:Y:S03]  /*8bd0*/  HMMA.16816.F32.BF16 R28, R144, R190.reuse, R28 ;  /* 0x000000be901c723c */ /* 0x080fe6000004181c */
[----:B-1----:R-:W-:Y:S02]  /*8be0*/  FMUL.FTZ R39, R139, R179 ;  /* 0x000000b38b277220 */ /* 0x002fe40000410000 */
[--C-:B------:R-:W-:Y:S02]  /*8bf0*/  FFMA.FTZ R105, R105, c[0x0][0x2d0], -R194.reuse ;  /* 0x0000b40069697a23 */ /* 0x100fe400000108c2 */
[--C-:B------:R-:W-:Y:S01]  /*8c00*/  FFMA.FTZ R108, R108, c[0x0][0x2d0], -R194.reuse ;  /* 0x0000b4006c6c7a23 */ /* 0x100fe200000108c2 */
[C---:B------:R-:W-:Y:S01]  /*8c10*/  HMMA.16816.F32.BF16 R32, R148.reuse, R190, R32 ;  /* 0x000000be9420723c */ /* 0x040fe20000041820 */
[----:B------:R1:W-:Y:S03]  /*8c20*/  MUFU.EX2 R248, R48 ;  /* 0x0000003000f87308 */ /* 0x0003e60000000800 */
[----:B---3--:R-:W-:Y:S02]  /*8c30*/  FMUL.FTZ R36, R141, R176 ;  /* 0x000000b08d247220 */ /* 0x008fe40000410000 */
[--C-:B------:R-:W-:Y:S02]  /*8c40*/  FFMA.FTZ R88, R88, c[0x0][0x2d0], -R194.reuse ;  /* 0x0000b40058587a23 */ /* 0x100fe400000108c2 */
[--C-:B------:R-:W-:Y:S03]  /*8c50*/  FFMA.FTZ R89, R89, c[0x0][0x2d0], -R194.reuse ;  /* 0x0000b40059597a23 */ /* 0x100fe600000108c2 */
[----:B------:R3:W-:Y:S01]  /*8c60*/  MUFU.EX2 R222, R50 ;  /* 0x0000003200de7308 */ /* 0x0007e20000000800 */
[--C-:B------:R-:W-:Y:S02]  /*8c70*/  FFMA.FTZ R92, R92, c[0x0][0x2d0], -R194.reuse ;  /* 0x0000b4005c5c7a23 */ /* 0x100fe400000108c2 */
[----:B--2---:R-:W-:Y:S02]  /*8c80*/  FMUL.FTZ R38, R139, R178 ;  /* 0x000000b28b267220 */ /* 0x004fe40000410000 */
[--C-:B------:R-:W-:Y:S02]  /*8c90*/  FFMA.FTZ R93, R93, c[0x0][0x2d0], -R194.reuse ;  /* 0x0000b4005d5d7a23 */ /* 0x100fe400000108c2 */
[----:B------:R-:W-:Y:S03]  /*8ca0*/  FFMA.FTZ R104, R104, c[0x0][0x2d0], -R194 ;  /* 0x0000b40068687a23 */ /* 0x000fe600000108c2 */
[-C--:B------:R-:W-:Y:S01]  /*8cb0*/  HMMA.16816.F32.BF16 R36, R148, R152.reuse, R36 ;  /* 0x000000989424723c */ /* 0x080fe20000041824 */
[----:B------:R2:W-:Y:S02]  /*8cc0*/  MUFU.EX2 R247, R49 ;  /* 0x0000003100f77308 */ /* 0x0005e40000000800 */
[----:B-1----:R-:W-:Y:S08]  /*8cd0*/  FMUL.FTZ R48, R140, R180 ;  /* 0x000000b48c307220 */ /* 0x002ff00000410000 */
[----:B------:R1:W-:Y:S01]  /*8ce0*/  MUFU.EX2 R221, R51 ;  /* 0x0000003300dd7308 */ /* 0x0003e20000000800 */
[----:B---3--:R-:W-:Y:S09]  /*8cf0*/  FMUL.FTZ R50, R0, R182 ;  /* 0x000000b600327220 */ /* 0x008ff20000410000 */
[----:B------:R3:W-:Y:S01]  /*8d00*/  MUFU.EX2 R169, R40 ;  /* 0x0000002800a97308 */ /* 0x0007e20000000800 */
[----:B--2---:R-:W-:Y:S09]  /*8d10*/  FMUL.FTZ R49, R140, R181 ;  /* 0x000000b58c317220 */ /* 0x004ff20000410000 */
[----:B------:R2:W2:Y:S01]  /*8d20*/  MUFU.EX2 R215, R41 ;  /* 0x0000002900d77308 */ /* 0x0004a20000000800 */
[----:B-1----:R-:W-:Y:S09]  /*8d30*/  FMUL.FTZ R51, R0, R183 ;  /* 0x000000b700337220 */ /* 0x002ff20000410000 */
[----:B------:R-:W-:Y:S01]  /*8d40*/  MUFU.EX2 R211, R53 ;  /* 0x0000003500d37308 */ /* 0x000fe20000000800 */
[C---:B------:R-:W-:Y:S04]  /*8d50*/  HMMA.16816.F32.BF16 R48, R144.reuse, R152, R48 ;  /* 0x000000989030723c */ /* 0x040fe80000041830 */
[C---:B---3--:R-:W-:Y:S01]  /*8d60*/  FMUL.FTZ R40, R141.reuse, R184 ;  /* 0x000000b88d287220 */ /* 0x048fe20000410000 */
[----:B------:R-:W-:Y:S03]  /*8d70*/  MOV R184, R203 ;  /* 0x000000cb00b87202 */ /* 0x000fe60000000f00 */
[-C--:B------:R-:W-:Y:S01]  /*8d80*/  HMMA.16816.F32.BF16 R116, R144, R154.reuse, R116 ;  /* 0x0000009a9074723c */ /* 0x080fe20000041874 */
[----:B------:R-:W-:Y:S03]  /*8d90*/  MUFU.EX2 R207, R55 ;  /* 0x0000003700cf7308 */ /* 0x000fe60000000800 */
[----:B--2---:R-:W-:Y:S01]  /*8da0*/  FMUL.FTZ R41, R141, R185 ;  /* 0x000000b98d297220 */ /* 0x004fe20000410000 */
[----:B------:R-:W-:Y:S03]  /*8db0*/  MOV R185, R208 ;  /* 0x000000d000b97202 */ /* 0x000fe60000000f00 */
[C---:B------:R-:W-:Y:S01]  /*8dc0*/  HMMA.16816.F32.BF16 R120, R148.reuse, R154, R120 ;  /* 0x0000009a9478723c */ /* 0x040fe20000041878 */
[----:B------:R-:W1:Y:S02]  /*8dd0*/  LDSM.16.MT88.4 R152, [R224+0x900] ;  /* 0x00090000e098783b */ /* 0x000e640000004200 */
[----:B------:R2:W-:Y:S05]  /*8de0*/  MUFU.EX2 R168, R42 ;  /* 0x0000002a00a87308 */ /* 0x0005ea0000000800 */
[-C--:B------:R-:W-:Y:S05]  /*8df0*/  HMMA.16816.F32.BF16 R124, R148, R156.reuse, R124 ;  /* 0x0000009c947c723c */ /* 0x080fea000004187c */
[----:B------:R3:W1:Y:S03]  /*8e00*/  MUFU.EX2 R178, R43 ;  /* 0x0000002b00b27308 */ /* 0x0006660000000800 */
[C---:B------:R-:W-:Y:S01]  /*8e10*/  HMMA.16816.F32.BF16 R128, R144.reuse, R156, R128 ;  /* 0x0000009c9080723c */ /* 0x040fe20000041880 */
[----:B------:R-:W4:Y:S04]  /*8e20*/  LDL.LU R157, [R1+0x8] ;  /* 0x00000800019d7983 */ /* 0x000f280000300800 */
[----:B------:R-:W4:Y:S02]  /*8e30*/  LDL.LU R156, [R1+0xc] ;  /* 0x00000c00019c7983 */ /* 0x000f240000300800 */
[----:B------:R1:W-:Y:S01]  /*8e40*/  MUFU.EX2 R214, R44 ;  /* 0x0000002c00d67308 */ /* 0x0003e20000000800 */
[-C--:B------:R-:W-:Y:S04]  /*8e50*/  HMMA.16816.F32.BF16 R132, R144, R158.reuse, R132 ;  /* 0x0000009e9084723c */ /* 0x080fe80000041884 */
[----:B--2---:R-:W-:Y:S01]  /*8e60*/  FMUL.FTZ R42, R139, R186 ;  /* 0x000000ba8b2a7220 */ /* 0x004fe20000410000 */
[----:B------:R-:W-:Y:S01]  /*8e70*/  MOV R186, R142 ;  /* 0x0000008e00ba7202 */ /* 0x000fe20000000f00 */
[--C-:B------:R-:W-:Y:S01]  /*8e80*/  FFMA.FTZ R142, R47, c[0x0][0x2d0], -R3.reuse ;  /* 0x0000b4002f8e7a23 */ /* 0x100fe20000010803 */
[----:B------:R-:W-:Y:S01]  /*8e90*/  F2FP.BF16.PACK_AB R47, R164, R167 ;  /* 0x000000a7a42f723e */ /* 0x000fe200000010ff */
[----:B------:R-:W-:Y:S01]  /*8ea0*/  FFMA.FTZ R3, R111, c[0x0][0x2d0], -R3 ;  /* 0x0000b4006f037a23 */ /* 0x000fe20000010803 */
[----:B------:R2:W2:Y:S03]  /*8eb0*/  MUFU.EX2 R213, R45 ;  /* 0x0000002d00d57308 */ /* 0x0004a60000000800 */
[----:B------:R-:W-:Y:S01]  /*8ec0*/  F2FP.BF16.PACK_AB R144, R251, R252 ;  /* 0x000000fcfb90723e */ /* 0x000fe200000010ff */
[----:B---3--:R-:W-:Y:S01]  /*8ed0*/  FMUL.FTZ R43, R139, R187 ;  /* 0x000000bb8b2b7220 */ /* 0x008fe20000410000 */
[----:B------:R-:W-:Y:S02]  /*8ee0*/  MOV R187, R209 ;  /* 0x000000d100bb7202 */ /* 0x000fe40000000f00 */
[----:B------:R-:W-:Y:S02]  /*8ef0*/  F2FP.BF16.PACK_AB R146, R170, R166 ;  /* 0x000000a6aa92723e */ /* 0x000fe400000010ff */
[----:B------:R-:W-:Y:S01]  /*8f00*/  F2FP.BF16.PACK_AB R145, R198, R197 ;  /* 0x000000c5c691723e */ /* 0x000fe200000010ff */
[----:B------:R3:W-:Y:S01]  /*8f10*/  MUFU.EX2 R177, R46 ;  /* 0x0000002e00b17308 */ /* 0x0007e20000000800 */
[----:B------:R-:W-:Y:S01]  /*8f20*/  HMMA.16816.F32.BF16 R40, R148, R158, R40 ;  /* 0x0000009e9428723c */ /* 0x000fe20000041828 */
[----:B------:R-:W3:Y:S03]  /*8f30*/  LDSM.16.MT88.4 R148, [R225+0x900] ;  /* 0x00090000e194783b */ /* 0x000ee60000004200 */
[----:B-1----:R-:W-:Y:S02]  /*8f40*/  F2FP.BF16.PACK_AB R44, R185, R187 ;  /* 0x000000bbb92c723e */ /* 0x002fe400000010ff */
[----:B------:R-:W-:Y:S03]  /*8f50*/  F2FP.BF16.PACK_AB R147, R200, R199 ;  /* 0x000000c7c893723e */ /* 0x000fe600000010ff */
[----:B------:R1:W-:Y:S01]  /*8f60*/  MUFU.EX2 R208, R54 ;  /* 0x0000003600d07308 */ /* 0x0003e20000000800 */
[----:B------:R-:W4:Y:S02]  /*8f70*/  LDL.LU R158, [R1] ;  /* 0x00000000019e7983 */ /* 0x000f240000300800 */
[----:B--2---:R-:W-:Y:S02]  /*8f80*/  F2FP.BF16.PACK_AB R45, R184, R186 ;  /* 0x000000bab82d723e */ /* 0x004fe400000010ff */
[----:B------:R-:W2:Y:S05]  /*8f90*/  LDL.LU R159, [R1+0x4] ;  /* 0x00000400019f7983 */ /* 0x000eaa0000300800 */
[----:B------:R-:W-:Y:S01]  /*8fa0*/  MUFU.EX2 R210, R64 ;  /* 0x0000004000d27308 */ /* 0x000fe20000000800 */
[----:B---3--:R-:W-:Y:S09]  /*8fb0*/  F2FP.BF16.PACK_AB R46, R165, R171 ;  /* 0x000000aba52e723e */ /* 0x008ff200000010ff */
[----:B------:R-:W-:Y:S01]  /*8fc0*/  MUFU.EX2 R209, R65 ;  /* 0x0000004100d17308 */ /* 0x000fe20000000800 */
[-C--:B------:R-:W-:Y:S01]  /*8fd0*/  HMMA.16816.F32.BF16 R4, R44, R152.reuse, R4 ;  /* 0x000000982c04723c */ /* 0x080fe20000041804 */
[----:B-1----:R-:W-:Y:S07]  /*8fe0*/  LDSM.16.MT88.4 R52, [R224+0x1100] ;  /* 0x00110000e034783b */ /* 0x002fee0000004200 */
[C---:B------:R-:W-:Y:S01]  /*8ff0*/  HMMA.16816.F32.BF16 R8, R144.reuse, R152, R8 ;  /* 0x000000989008723c */ /* 0x040fe20000041808 */
[----:B------:R-:W-:Y:S07]  /*9000*/  MUFU.EX2 R183, R66 ;  /* 0x0000004200b77308 */ /* 0x000fee0000000800 */
[-C--:B------:R-:W-:Y:S03]  /*9010*/  HMMA.16816.F32.BF16 R12, R144, R154.reuse, R12 ;  /* 0x0000009a900c723c */ /* 0x080fe6000004180c */
[----:B------:R1:W-:Y:S05]  /*9020*/  MUFU.EX2 R206, R67 ;  /* 0x0000004300ce7308 */ /* 0x0003ea0000000800 */
[C---:B------:R-:W-:Y:S01]  /*9030*/  HMMA.16816.F32.BF16 R16, R44.reuse, R154, R16 ;  /* 0x0000009a2c10723c */ /* 0x040fe20000041810 */
[----:B------:R-:W3:Y:S04]  /*9040*/  LDSM.16.MT88.4 R152, [R226+0x900] ;  /* 0x00090000e298783b */ /* 0x000ee80000004200 */
[----:B------:R-:W-:Y:S03]  /*9050*/  MUFU.EX2 R205, R60 ;  /* 0x0000003c00cd7308 */ /* 0x000fe60000000800 */
[-C--:B------:R-:W-:Y:S07]  /*9060*/  HMMA.16816.F32.BF16 R20, R44, R160.reuse, R20 ;  /* 0x000000a02c14723c */ /* 0x080fee0000041814 */
[----:B------:R-:W-:Y:S01]  /*9070*/  MUFU.EX2 R204, R61 ;  /* 0x0000003d00cc7308 */ /* 0x000fe20000000800 */
[C---:B------:R-:W-:Y:S01]  /*9080*/  HMMA.16816.F32.BF16 R24, R144.reuse, R160, R24 ;  /* 0x000000a09018723c */ /* 0x040fe20000041818 */
[----:B-1----:R-:W1:Y:S07]  /*9090*/  LDSM.16.MT88.4 R64, [R227+0x1100] ;  /* 0x00110000e340783b */ /* 0x002e6e0000004200 */
[-C--:B------:R-:W-:Y:S01]  /*90a0*/  HMMA.16816.F32.BF16 R28, R144, R162.reuse, R28 ;  /* 0x000000a2901c723c */ /* 0x080fe2000004181c */
[----:B------:R-:W-:Y:S07]  /*90b0*/  MUFU.EX2 R188, R62 ;  /* 0x0000003e00bc7308 */ /* 0x000fee0000000800 */
[C---:B------:R-:W-:Y:S03]  /*90c0*/  HMMA.16816.F32.BF16 R32, R44.reuse, R162, R32 ;  /* 0x000000a22c20723c */ /* 0x040fe60000041820 */
[----:B------:R-:W-:Y:S05]  /*90d0*/  MUFU.EX2 R190, R68 ;  /* 0x0000004400be7308 */ /* 0x000fea0000000800 */
[-C--:B------:R-:W-:Y:S05]  /*90e0*/  HMMA.16816.F32.BF16 R36, R44, R148.reuse, R36 ;  /* 0x000000942c24723c */ /* 0x080fea0000041824 */
[----:B------:R-:W-:Y:S03]  /*90f0*/  MUFU.EX2 R203, R69 ;  /* 0x0000004500cb7308 */ /* 0x000fe60000000800 */
[C---:B------:R-:W-:Y:S07]  /*9100*/  HMMA.16816.F32.BF16 R48, R144.reuse, R148, R48 ;  /* 0x000000949030723c */ /* 0x040fee0000041830 */
[----:B------:R-:W1:Y:S01]  /*9110*/  MUFU.EX2 R176, R142 ;  /* 0x0000008e00b07308 */ /* 0x000e620000000800 */
[-C--:B------:R-:W-:Y:S08]  /*9120*/  HMMA.16816.F32.BF16 R116, R144, R150.reuse, R116 ;  /* 0x000000969074723c */ /* 0x080ff00000041874 */
[C---:B------:R-:W-:Y:S01]  /*9130*/  HMMA.16816.F32.BF16 R120, R44.reuse, R150, R120 ;  /* 0x000000962c78723c */ /* 0x040fe20000041878 */
[----:B------:R1:W-:Y:S07]  /*9140*/  MUFU.EX2 R142, R63 ;  /* 0x0000003f008e7308 */ /* 0x0003ee0000000800 */
[-C--:B---3--:R-:W-:Y:S03]  /*9150*/  HMMA.16816.F32.BF16 R124, R44, R152.reuse, R124 ;  /* 0x000000982c7c723c */ /* 0x088fe6000004187c */
[----:B------:R3:W-:Y:S05]  /*9160*/  MUFU.EX2 R179, R56 ;  /* 0x0000003800b37308 */ /* 0x0007ea0000000800 */
[C---:B------:R-:W-:Y:S05]  /*9170*/  HMMA.16816.F32.BF16 R128, R144.reuse, R152, R128 ;  /* 0x000000989080723c */ /* 0x040fea0000041880 */
[----:B------:R3:W3:Y:S03]  /*9180*/  MUFU.EX2 R182, R57 ;  /* 0x0000003900b67308 */ /* 0x0006e60000000800 */
[-C--:B------:R-:W-:Y:S01]  /*9190*/  HMMA.16816.F32.BF16 R132, R144, R154.reuse, R132 ;  /* 0x0000009a9084723c */ /* 0x080fe20000041884 */
[----:B-1----:R-:W1:Y:S06]  /*91a0*/  LDSM.16.MT88.4 R60, [R225+0x1100] ;  /* 0x00110000e13c783b */ /* 0x002e6c0000004200 */
[----:B------:R1:W-:Y:S01]  /*91b0*/  MUFU.EX2 R181, R58 ;  /* 0x0000003a00b57308 */ /* 0x0003e20000000800 */
[----:B------:R-:W-:Y:S04]  /*91c0*/  HMMA.16816.F32.BF16 R40, R44, R154, R40 ;  /* 0x0000009a2c28723c */ /* 0x000fe80000041828 */
[----:B---3--:R-:W-:Y:S03]  /*91d0*/  F2FP.BF16.PACK_AB R56, R215, R169 ;  /* 0x000000a9d738723e */ /* 0x008fe600000010ff */
[----:B------:R-:W-:Y:S02]  /*91e0*/  F2FP.BF16.PACK_AB R44, R249, R250 ;  /* 0x000000faf92c723e */ /* 0x000fe400000010ff */
[----:B------:R3:W1:Y:S03]  /*91f0*/  MUFU.EX2 R180, R59 ;  /* 0x0000003b00b47308 */ /* 0x0006660000000800 */
[----:B------:R-:W-:Y:S02]  /*9200*/  F2FP.BF16.PACK_AB R46, R247, R248 ;  /* 0x000000f8f72e723e */ /* 0x000fe400000010ff */
[----:B------:R-:W-:Y:S02]  /*9210*/  F2FP.BF16.PACK_AB R45, R243, R245 ;  /* 0x000000f5f32d723e */ /* 0x000fe400000010ff */
[----:B------:R-:W-:Y:S02]  /*9220*/  F2FP.BF16.PACK_AB R47, R221, R222 ;  /* 0x000000dedd2f723e */ /* 0x000fe400000010ff */
[----:B------:R-:W-:Y:S01]  /*9230*/  F2FP.BF16.PACK_AB R57, R178, R168 ;  /* 0x000000a8b239723e */ /* 0x000fe200000010ff */
[----:B------:R-:W-:Y:S04]  /*9240*/  MUFU.EX2 R191, R80 ;  /* 0x0000005000bf7308 */ /* 0x000fe80000000800 */
[-C--:B------:R-:W-:Y:S03]  /*9250*/  HMMA.16816.F32.BF16 R4, R44, R52.reuse, R4 ;  /* 0x000000342c04723c */ /* 0x080fe60000041804 */
[----:B-1----:R-:W-:Y:S03]  /*9260*/  F2FP.BF16.PACK_AB R58, R213, R214 ;  /* 0x000000d6d53a723e */ /* 0x002fe600000010ff */
[----:B------:R-:W-:Y:S01]  /*9270*/  MUFU.EX2 R80, R71 ;  /* 0x0000004700507308 */ /* 0x000fe20000000800 */
[----:B---3--:R-:W-:Y:S09]  /*9280*/  F2FP.BF16.PACK_AB R59, R176, R177 ;  /* 0x000000b1b03b723e */ /* 0x008ff200000010ff */
[----:B------:R-:W-:Y:S01]  /*9290*/  MUFU.EX2 R189, R81 ;  /* 0x0000005100bd7308 */ /* 0x000fe20000000800 */
[C---:B------:R-:W-:Y:S09]  /*92a0*/  HMMA.16816.F32.BF16 R8, R56.reuse, R52, R8 ;  /* 0x000000343808723c */ /* 0x040ff20000041808 */
[----:B------:R1:W-:Y:S01]  /*92b0*/  MUFU.EX2 R81, R70 ;  /* 0x0000004600517308 */ /* 0x0003e20000000800 */
[-C--:B------:R-:W-:Y:S08]  /*92c0*/  HMMA.16816.F32.BF16 R12, R56, R54.reuse, R12 ;  /* 0x00000036380c723c */ /* 0x080ff0000004180c */
[C---:B------:R-:W-:Y:S01]  /*92d0*/  HMMA.16816.F32.BF16 R16, R44.reuse, R54, R16 ;  /* 0x000000362c10723c */ /* 0x040fe20000041810 */
[----:B------:R-:W3:Y:S01]  /*92e0*/  LDSM.16.MT88.4 R52, [R226+0x1100] ;  /* 0x00110000e234783b */ /* 0x000ee20000004200 */
[----:B------:R-:W-:Y:S06]  /*92f0*/  MUFU.EX2 R113, R113 ;  /* 0x0000007100717308 */ /* 0x000fec0000000800 */
[-C--:B------:R-:W-:Y:S04]  /*9300*/  HMMA.16816.F32.BF16 R20, R44, R64.reuse, R20 ;  /* 0x000000402c14723c */ /* 0x080fe80000041814 */
[----:B------:R-:W-:Y:S01]  /*9310*/  MUFU.EX2 R193, R193 ;  /* 0x000000c100c17308 */ /* 0x000fe20000000800 */
[----:B-1----:R-:W-:Y:S03]  /*9320*/  LDSM.16.MT88.4 R68, [R225+0x2100] ;  /* 0x00210000e144783b */ /* 0x002fe60000004200 */
[C---:B------:R-:W-:Y:S06]  /*9330*/  HMMA.16816.F32.BF16 R24, R56.reuse, R64, R24 ;  /* 0x000000403818723c */ /* 0x040fec0000041818 */
[----:B------:R-:W-:Y:S02]  /*9340*/  MUFU.EX2 R109, R109 ;  /* 0x0000006d006d7308 */ /* 0x000fe40000000800 */
[-C--:B------:R-:W-:Y:S08]  /*9350*/  HMMA.16816.F32.BF16 R28, R56, R66.reuse, R28 ;  /* 0x00000042381c723c */ /* 0x080ff0000004181c */
[C---:B------:R-:W-:Y:S01]  /*9360*/  HMMA.16816.F32.BF16 R32, R44.reuse, R66, R32 ;  /* 0x000000422c20723c */ /* 0x040fe20000041820 */
[----:B------:R-:W1:Y:S01]  /*9370*/  LDSM.16.MT88.4 R64, [R224+0x1900] ;  /* 0x00190000e040783b */ /* 0x000e620000004200 */
[----:B------:R-:W-:Y:S06]  /*9380*/  MUFU.EX2 R82, R82 ;  /* 0x0000005200527308 */ /* 0x000fec0000000800 */
[-C--:B------:R-:W-:Y:S04]  /*9390*/  HMMA.16816.F32.BF16 R36, R44, R60.reuse, R36 ;  /* 0x0000003c2c24723c */ /* 0x080fe80000041824 */
[----:B------:R-:W-:Y:S04]  /*93a0*/  MUFU.EX2 R83, R83 ;  /* 0x0000005300537308 */ /* 0x000fe80000000800 */
[C---:B------:R-:W-:Y:S06]  /*93b0*/  HMMA.16816.F32.BF16 R48, R56.reuse, R60, R48 ;  /* 0x0000003c3830723c */ /* 0x040fec0000041830 */
[----:B------:R-:W-:Y:S02]  /*93c0*/  MUFU.EX2 R72, R72 ;  /* 0x0000004800487308 */ /* 0x000fe40000000800 */
[-C--:B------:R-:W-:Y:S08]  /*93d0*/  HMMA.16816.F32.BF16 R116, R56, R62.reuse, R116 ;  /* 0x0000003e3874723c */ /* 0x080ff00000041874 */
[C---:B------:R-:W-:Y:S01]  /*93e0*/  HMMA.16816.F32.BF16 R120, R44.reuse, R62, R120 ;  /* 0x0000003e2c78723c */ /* 0x040fe20000041878 */
[----:B------:R-:W-:Y:S01]  /*93f0*/  LDSM.16.MT88.4 R60, [R225+0x1900] ;  /* 0x00190000e13c783b */ /* 0x000fe20000004200 */
[----:B------:R-:W1:Y:S02]  /*9400*/  MUFU.EX2 R73, R73 ;  /* 0x0000004900497308 */ /* 0x000e640000000800 */
[----:B----4-:R-:W-:Y:S02]  /*9410*/  FFMA.FTZ R140, R140, R157, R216 ;  /* 0x0000009d8c8c7223 */ /* 0x010fe400000100d8 */
[----:B------:R-:W-:Y:S02]  /*9420*/  FFMA.FTZ R0, R0, R156, R195 ;  /* 0x0000009c00007223 */ /* 0x000fe400000100c3 */
[-C--:B---3--:R-:W-:Y:S04]  /*9430*/  HMMA.16816.F32.BF16 R124, R44, R52.reuse, R124 ;  /* 0x000000342c7c723c */ /* 0x088fe8000004187c */
[----:B------:R-:W-:Y:S01]  /*9440*/  FADD.FTZ R140, R217, R140 ;  /* 0x0000008cd98c7221 */ /* 0x000fe20000010000 */
[----:B------:R-:W-:Y:S01]  /*9450*/  MUFU.EX2 R76, R76 ;  /* 0x0000004c004c7308 */ /* 0x000fe20000000800 */
[----:B------:R-:W-:Y:S02]  /*9460*/  FADD.FTZ R0, R196, R0 ;  /* 0x00000000c4007221 */ /* 0x000fe40000010000 */
[C---:B------:R-:W-:Y:S04]  /*9470*/  HMMA.16816.F32.BF16 R128, R56.reuse, R52, R128 ;  /* 0x000000343880723c */ /* 0x040fe80000041880 */
[----:B------:R-:W-:Y:S03]  /*9480*/  FADD.FTZ R0, R201, R0 ;  /* 0x00000000c9007221 */ /* 0x000fe60000010000 */
[----:B------:R-:W-:Y:S01]  /*9490*/  F2FP.BF16.PACK_AB R52, R182, R179 ;  /* 0x000000b3b634723e */ /* 0x000fe200000010ff */
[-C--:B------:R-:W-:Y:S01]  /*94a0*/  HMMA.16816.F32.BF16 R132, R56, R54.reuse, R132 ;  /* 0x000000363884723c */ /* 0x080fe20000041884 */
[----:B------:R-:W3:Y:S01]  /*94b0*/  LDSM.16.MT88.4 R56, [R227+0x1900] ;  /* 0x00190000e338783b */ /* 0x000ee20000004200 */
[----:B------:R-:W4:Y:S02]  /*94c0*/  MUFU.EX2 R77, R77 ;  /* 0x0000004d004d7308 */ /* 0x000f240000000800 */
[----:B------:R-:W-:Y:S04]  /*94d0*/  F2FP.BF16.PACK_AB R53, R180, R181 ;  /* 0x000000b5b435723e */ /* 0x000fe800000010ff */
[----:B------:R-:W-:Y:S04]  /*94e0*/  HMMA.16816.F32.BF16 R40, R44, R54, R40 ;  /* 0x000000362c28723c */ /* 0x000fe80000041828 */
[----:B------:R-:W-:Y:S01]  /*94f0*/  MUFU.EX2 R74, R74 ;  /* 0x0000004a004a7308 */ /* 0x000fe20000000800 */
[----:B------:R-:W-:Y:S02]  /*9500*/  FFMA.FTZ R141, R141, R158, R219 ;  /* 0x0000009e8d8d7223 */ /* 0x000fe400000100db */
[----:B------:R-:W-:Y:S02]  /*9510*/  F2FP.BF16.PACK_AB R44, R211, R212 ;  /* 0x000000d4d32c723e */ /* 0x000fe400000010ff */
[----:B------:R-:W-:Y:S03]  /*9520*/  F2FP.BF16.PACK_AB R46, R209, R210 ;  /* 0x000000d2d12e723e */ /* 0x000fe600000010ff */
[----:B------:R-:W-:Y:S01]  /*9530*/  F2FP.BF16.PACK_AB R45, R207, R208 ;  /* 0x000000d0cf2d723e */ /* 0x000fe200000010ff */
[----:B--2---:R-:W-:Y:S01]  /*9540*/  FFMA.FTZ R139, R139, R159, R218 ;  /* 0x0000009f8b8b7223 */ /* 0x004fe200000100da */
[----:B------:R-:W-:Y:S01]  /*9550*/  F2FP.BF16.PACK_AB R47, R206, R183 ;  /* 0x000000b7ce2f723e */ /* 0x000fe200000010ff */
[----:B------:R-:W-:Y:S01]  /*9560*/  LDSM.16.MT88.4 R156, [R224+0x3100] ;  /* 0x00310000e09c783b */ /* 0x000fe20000004200 */
[----:B------:R-:W-:Y:S01]  /*9570*/  F2FP.BF16.PACK_AB R54, R204, R205 ;  /* 0x000000cdcc36723e */ /* 0x000fe200000010ff */
[----:B------:R-:W2:Y:S01]  /*9580*/  MUFU.EX2 R75, R75 ;  /* 0x0000004b004b7308 */ /* 0x000ea20000000800 */
[----:B------:R-:W-:Y:S01]  /*9590*/  F2FP.BF16.PACK_AB R55, R142, R188 ;  /* 0x000000bc8e37723e */ /* 0x000fe200000010ff */
[----:B------:R-:W-:Y:S02]  /*95a0*/  FADD.FTZ R141, R223, R141 ;  /* 0x0000008ddf8d7221 */ /* 0x000fe40000010000 */
[-C--:B-1----:R-:W-:Y:S03]  /*95b0*/  HMMA.16816.F32.BF16 R4, R44, R64.reuse, R4 ;  /* 0x000000402c04723c */ /* 0x082fe60000041804 */
[----:B------:R-:W-:Y:S02]  /*95c0*/  FADD.FTZ R141, R246, R141 ;  /* 0x0000008df68d7221 */ /* 0x000fe40000010000 */
[----:B------:R-:W-:Y:S01]  /*95d0*/  FADD.FTZ R139, R220, R139 ;  /* 0x0000008bdc8b7221 */ /* 0x000fe20000010000 */
[----:B------:R-:W-:Y:S02]  /*95e0*/  MUFU.EX2 R78, R78 ;  /* 0x0000004e004e7308 */ /* 0x000fe40000000800 */
[C---:B------:R-:W-:Y:S04]  /*95f0*/  HMMA.16816.F32.BF16 R8, R52.reuse, R64, R8 ;  /* 0x000000403408723c */ /* 0x040fe80000041808 */
[----:B------:R-:W-:Y:S04]  /*9600*/  FADD.FTZ R139, R244, R139 ;  /* 0x0000008bf48b7221 */ /* 0x000fe80000010000 */
[-C--:B------:R-:W-:Y:S01]  /*9610*/  HMMA.16816.F32.BF16 R12, R52, R66.reuse, R12 ;  /* 0x00000042340c723c */ /* 0x080fe2000004180c */
[----:B------:R-:W1:Y:S07]  /*9620*/  MUFU.EX2 R79, R79 ;  /* 0x0000004f004f7308 */ /* 0x000e6e0000000800 */
[C---:B------:R-:W-:Y:S01]  /*9630*/  HMMA.16816.F32.BF16 R16, R44.reuse, R66, R16 ;  /* 0x000000422c10723c */ /* 0x040fe20000041810 */
[----:B------:R-:W1:Y:S02]  /*9640*/  LDSM.16.MT88.4 R64, [R226+0x1900] ;  /* 0x00190000e240783b */ /* 0x000e640000004200 */
[----:B------:R-:W-:Y:S05]  /*9650*/  MUFU.EX2 R84, R84 ;  /* 0x0000005400547308 */ /* 0x000fea0000000800 */
[-C--:B---3--:R-:W-:Y:S05]  /*9660*/  HMMA.16816.F32.BF16 R20, R44, R56.reuse, R20 ;  /* 0x000000382c14723c */ /* 0x088fea0000041814 */
[----:B------:R-:W-:Y:S03]  /*9670*/  MUFU.EX2 R85, R85 ;  /* 0x0000005500557308 */ /* 0x000fe60000000800 */
[C---:B------:R-:W-:Y:S07]  /*9680*/  HMMA.16816.F32.BF16 R24, R52.reuse, R56, R24 ;  /* 0x000000383418723c */ /* 0x040fee0000041818 */
[----:B------:R-:W-:Y:S01]  /*9690*/  MUFU.EX2 R96, R96 ;  /* 0x0000006000607308 */ /* 0x000fe20000000800 */
[-C--:B------:R-:W-:Y:S08]  /*96a0*/  HMMA.16816.F32.BF16 R28, R52, R58.reuse, R28 ;  /* 0x0000003a341c723c */ /* 0x080ff0000004181c */
[C---:B------:R-:W-:Y:S01]  /*96b0*/  HMMA.16816.F32.BF16 R32, R44.reuse, R58, R32 ;  /* 0x0000003a2c20723c */ /* 0x040fe20000041820 */
[----:B------:R-:W3:Y:S01]  /*96c0*/  LDSM.16.MT88.4 R56, [R224+0x2100] ;  /* 0x00210000e038783b */ /* 0x000ee20000004200 */
[----:B------:R-:W-:Y:S06]  /*96d0*/  MUFU.EX2 R97, R97 ;  /* 0x0000006100617308 */ /* 0x000fec0000000800 */
[-C--:B------:R-:W-:Y:S04]  /*96e0*/  HMMA.16816.F32.BF16 R36, R44, R60.reuse, R36 ;  /* 0x0000003c2c24723c */ /* 0x080fe80000041824 */
[----:B------:R-:W-:Y:S04]  /*96f0*/  MUFU.EX2 R86, R86 ;  /* 0x0000005600567308 */ /* 0x000fe80000000800 */
[C---:B------:R-:W-:Y:S06]  /*9700*/  HMMA.16816.F32.BF16 R48, R52.reuse, R60, R48 ;  /* 0x0000003c3430723c */ /* 0x040fec0000041830 */
[----:B------:R-:W-:Y:S02]  /*9710*/  MUFU.EX2 R87, R87 ;  /* 0x0000005700577308 */ /* 0x000fe40000000800 */
[-C--:B------:R-:W-:Y:S08]  /*9720*/  HMMA.16816.F32.BF16 R116, R52, R62.reuse, R116 ;  /* 0x0000003e3474723c */ /* 0x080ff00000041874 */
[C---:B------:R-:W-:Y:S01]  /*9730*/  HMMA.16816.F32.BF16 R120, R44.reuse, R62, R120 ;  /* 0x0000003e2c78723c */ /* 0x040fe20000041878 */
[----:B------:R-:W3:Y:S01]  /*9740*/  LDSM.16.MT88.4 R60, [R227+0x2100] ;  /* 0x00210000e33c783b */ /* 0x000ee20000004200 */
[----:B------:R-:W-:Y:S06]  /*9750*/  MUFU.EX2 R98, R98 ;  /* 0x0000006200627308 */ /* 0x000fec0000000800 */
[-C--:B-1----:R-:W-:Y:S04]  /*9760*/  HMMA.16816.F32.BF16 R124, R44, R64.reuse, R124 ;  /* 0x000000402c7c723c */ /* 0x082fe8000004187c */
[----:B------:R-:W-:Y:S04]  /*9770*/  MUFU.EX2 R99, R99 ;  /* 0x0000006300637308 */ /* 0x000fe80000000800 */
[C---:B------:R-:W-:Y:S06]  /*9780*/  HMMA.16816.F32.BF16 R128, R52.reuse, R64, R128 ;  /* 0x000000403480723c */ /* 0x040fec0000041880 */
[----:B------:R-:W-:Y:S02]  /*9790*/  MUFU.EX2 R100, R100 ;  /* 0x0000006400647308 */ /* 0x000fe40000000800 */
[-C--:B------:R-:W-:Y:S07]  /*97a0*/  HMMA.16816.F32.BF16 R132, R52, R66.reuse, R132 ;  /* 0x000000423484723c */ /* 0x080fee0000041884 */
[----:B------:R-:W-:Y:S01]  /*97b0*/  F2FP.BF16.PACK_AB R52, R73, R72 ;  /* 0x000000484934723e */ /* 0x000fe200000010ff */
[----:B------:R-:W-:Y:S01]  /*97c0*/  HMMA.16816.F32.BF16 R40, R44, R66, R40 ;  /* 0x000000422c28723c */ /* 0x000fe20000041828 */
[----:B------:R-:W1:Y:S01]  /*97d0*/  LDSM.16.MT88.4 R64, [R226+0x2100] ;  /* 0x00210000e240783b */ /* 0x000e620000004200 */
[----:B------:R-:W-:Y:S02]  /*97e0*/  MUFU.EX2 R101, R101 ;  /* 0x0000006500657308 */ /* 0x000fe40000000800 */
[----:B----4-:R-:W-:Y:S02]  /*97f0*/  F2FP.BF16.PACK_AB R54, R77, R76 ;  /* 0x0000004c4d36723e */ /* 0x010fe400000010ff */
[----:B--2---:R-:W-:Y:S02]  /*9800*/  F2FP.BF16.PACK_AB R53, R75, R74 ;  /* 0x0000004a4b35723e */ /* 0x004fe400000010ff */
[----:B------:R-:W-:Y:S04]  /*9810*/  F2FP.BF16.PACK_AB R44, R203, R190 ;  /* 0x000000becb2c723e */ /* 0x000fe800000010ff */
[----:B------:R-:W-:Y:S01]  /*9820*/  F2FP.BF16.PACK_AB R46, R189, R191 ;  /* 0x000000bfbd2e723e */ /* 0x000fe200000010ff */
[----:B------:R-:W-:Y:S01]  /*9830*/  MUFU.EX2 R112, R112 ;  /* 0x0000007000707308 */ /* 0x000fe20000000800 */
[----:B------:R-:W-:Y:S02]  /*9840*/  F2FP.BF16.PACK_AB R45, R80, R81 ;  /* 0x00000051502d723e */ /* 0x000fe400000010ff */
[----:B------:R-:W-:Y:S02]  /*9850*/  F2FP.BF16.PACK_AB R47, R83, R82 ;  /* 0x00000052532f723e */ /* 0x000fe400000010ff */
[----:B------:R-:W-:Y:S05]  /*9860*/  F2FP.BF16.PACK_AB R55, R79, R78 ;  /* 0x0000004e4f37723e */ /* 0x000fea00000010ff */
[-C--:B---3--:R-:W-:Y:S01]  /*9870*/  HMMA.16816.F32.BF16 R4, R44, R56.reuse, R4 ;  /* 0x000000382c04723c */ /* 0x088fe20000041804 */
[----:B------:R-:W-:Y:S07]  /*9880*/  MUFU.EX2 R102, R102 ;  /* 0x0000006600667308 */ /* 0x000fee0000000800 */
[C---:B------:R-:W-:Y:S03]  /*9890*/  HMMA.16816.F32.BF16 R8, R52.reuse, R56, R8 ;  /* 0x000000383408723c */ /* 0x040fe60000041808 */
[----:B------:R-:W-:Y:S05]  /*98a0*/  MUFU.EX2 R103, R103 ;  /* 0x0000006700677308 */ /* 0x000fea0000000800 */
[-C--:B------:R-:W-:Y:S05]  /*98b0*/  HMMA.16816.F32.BF16 R12, R52, R58.reuse, R12 ;  /* 0x0000003a340c723c */ /* 0x080fea000004180c */
[----:B------:R-:W-:Y:S03]  /*98c0*/  MUFU.EX2 R114, R114 ;  /* 0x0000007200727308 */ /* 0x000fe60000000800 */
[C---:B------:R-:W-:Y:S01]  /*98d0*/  HMMA.16816.F32.BF16 R16, R44.reuse, R58, R16 ;  /* 0x0000003a2c10723c */ /* 0x040fe20000041810 */
[----:B------:R-:W2:Y:S06]  /*98e0*/  LDSM.16.MT88.4 R56, [R224+0x2900] ;  /* 0x00290000e038783b */ /* 0x000eac0000004200 */
[----:B------:R-:W-:Y:S01]  /*98f0*/  MUFU.EX2 R105, R105 ;  /* 0x0000006900697308 */ /* 0x000fe20000000800 */
[-C--:B------:R-:W-:Y:S08]  /*9900*/  HMMA.16816.F32.BF16 R20, R44, R60.reuse, R20 ;  /* 0x0000003c2c14723c */ /* 0x080ff00000041814 */
[C---:B------:R-:W-:Y:S01]  /*9910*/  HMMA.16816.F32.BF16 R24, R52.reuse, R60, R24 ;  /* 0x0000003c3418723c */ /* 0x040fe20000041818 */
[----:B------:R-:W-:Y:S07]  /*9920*/  MUFU.EX2 R108, R108 ;  /* 0x0000006c006c7308 */ /* 0x000fee0000000800 */
[-C--:B------:R-:W-:Y:S03]  /*9930*/  HMMA.16816.F32.BF16 R28, R52, R62.reuse, R28 ;  /* 0x0000003e341c723c */ /* 0x080fe6000004181c */
[----:B------:R-:W-:Y:S05]  /*9940*/  MUFU.EX2 R88, R88 ;  /* 0x0000005800587308 */ /* 0x000fea0000000800 */
[C---:B------:R-:W-:Y:S01]  /*9950*/  HMMA.16816.F32.BF16 R32, R44.reuse, R62, R32 ;  /* 0x0000003e2c20723c */ /* 0x040fe20000041820 */
[----:B------:R-:W3:Y:S04]  /*9960*/  LDSM.16.MT88.4 R60, [R227+0x2900] ;  /* 0x00290000e33c783b */ /* 0x000ee80000004200 */
[----:B------:R-:W4:Y:S03]  /*9970*/  MUFU.EX2 R89, R89 ;  /* 0x0000005900597308 */ /* 0x000f260000000800 */
[-C--:B------:R-:W-:Y:S07]  /*9980*/  HMMA.16816.F32.BF16 R36, R44, R68.reuse, R36 ;  /* 0x000000442c24723c */ /* 0x080fee0000041824 */
[----:B------:R-:W-:Y:S01]  /*9990*/  MUFU.EX2 R92, R92 ;  /* 0x0000005c005c7308 */ /* 0x000fe20000000800 */
[C---:B------:R-:W-:Y:S08]  /*99a0*/  HMMA.16816.F32.BF16 R48, R52.reuse, R68, R48 ;  /* 0x000000443430723c */ /* 0x040ff00000041830 */
[-C--:B------:R-:W-:Y:S01]  /*99b0*/  HMMA.16816.F32.BF16 R116, R52, R70.reuse, R116 ;  /* 0x000000463474723c */ /* 0x080fe20000041874 */
[----:B------:R-:W2:Y:S07]  /*99c0*/  MUFU.EX2 R93, R93 ;  /* 0x0000005d005d7308 */ /* 0x000eae0000000800 */
[C---:B------:R-:W-:Y:S01]  /*99d0*/  HMMA.16816.F32.BF16 R120, R44.reuse, R70, R120 ;  /* 0x000000462c78723c */ /* 0x040fe20000041878 */
[----:B------:R-:W3:Y:S02]  /*99e0*/  LDSM.16.MT88.4 R68, [R225+0x2900] ;  /* 0x00290000e144783b */ /* 0x000ee40000004200 */
[----:B------:R-:W-:Y:S05]  /*99f0*/  MUFU.EX2 R90, R90 ;  /* 0x0000005a005a7308 */ /* 0x000fea0000000800 */
[-C--:B-1----:R-:W-:Y:S05]  /*9a00*/  HMMA.16816.F32.BF16 R124, R44, R64.reuse, R124 ;  /* 0x000000402c7c723c */ /* 0x082fea000004187c */
[----:B------:R-:W1:Y:S03]  /*9a10*/  MUFU.EX2 R91, R91 ;  /* 0x0000005b005b7308 */ /* 0x000e660000000800 */
[C---:B------:R-:W-:Y:S07]  /*9a20*/  HMMA.16816.F32.BF16 R128, R52.reuse, R64, R128 ;  /* 0x000000403480723c */ /* 0x040fee0000041880 */
[----:B------:R-:W-:Y:S01]  /*9a30*/  MUFU.EX2 R94, R94 ;  /* 0x0000005e005e7308 */ /* 0x000fe20000000800 */
[-C--:B------:R-:W-:Y:S07]  /*9a40*/  HMMA.16816.F32.BF16 R132, R52, R66.reuse, R132 ;  /* 0x000000423484723c */ /* 0x080fee0000041884 */
[----:B----4-:R-:W-:Y:S01]  /*9a50*/  F2FP.BF16.PACK_AB R52, R89, R88 ;  /* 0x000000585934723e */ /* 0x010fe200000010ff */
[----:B------:R-:W-:Y:S01]  /*9a60*/  HMMA.16816.F32.BF16 R40, R44, R66, R40 ;  /* 0x000000422c28723c */ /* 0x000fe20000041828 */
[----:B------:R-:W4:Y:S01]  /*9a70*/  MUFU.EX2 R95, R95 ;  /* 0x0000005f005f7308 */ /* 0x000f220000000800 */
[----:B------:R-:W3:Y:S02]  /*9a80*/  LDSM.16.MT88.4 R64, [R226+0x2900] ;  /* 0x00290000e240783b */ /* 0x000ee40000004200 */
[----:B--2---:R-:W-:Y:S02]  /*9a90*/  F2FP.BF16.PACK_AB R54, R93, R92 ;  /* 0x0000005c5d36723e */ /* 0x004fe400000010ff */
[----:B-1----:R-:W-:Y:S02]  /*9aa0*/  F2FP.BF16.PACK_AB R53, R91, R90 ;  /* 0x0000005a5b35723e */ /* 0x002fe400000010ff */
[----:B------:R-:W-:Y:S03]  /*9ab0*/  F2FP.BF16.PACK_AB R44, R85, R84 ;  /* 0x00000054552c723e */ /* 0x000fe600000010ff */
[----:B------:R-:W1:Y:S01]  /*9ac0*/  MUFU.EX2 R104, R104 ;  /* 0x0000006800687308 */ /* 0x000e620000000800 */
[----:B------:R-:W-:Y:S02]  /*9ad0*/  F2FP.BF16.PACK_AB R46, R97, R96 ;  /* 0x00000060612e723e */ /* 0x000fe400000010ff */
[----:B------:R-:W-:Y:S02]  /*9ae0*/  F2FP.BF16.PACK_AB R45, R87, R86 ;  /* 0x00000056572d723e */ /* 0x000fe400000010ff */
[----:B------:R-:W-:Y:S05]  /*9af0*/  F2FP.BF16.PACK_AB R47, R99, R98 ;  /* 0x00000062632f723e */ /* 0x000fea00000010ff */
[----:B------:R-:W-:Y:S02]  /*9b00*/  MUFU.EX2 R106, R106 ;  /* 0x0000006a006a7308 */ /* 0x000fe40000000800 */
[-C--:B------:R-:W-:Y:S03]  /*9b10*/  HMMA.16816.F32.BF16 R4, R44, R56.reuse, R4 ;  /* 0x000000382c04723c */ /* 0x080fe60000041804 */
[----:B----4-:R-:W-:Y:S05]  /*9b20*/  F2FP.BF16.PACK_AB R55, R95, R94 ;  /* 0x0000005e5f37723e */ /* 0x010fea00000010ff */
[----:B------:R-:W2:Y:S02]  /*9b30*/  MUFU.EX2 R107, R107 ;  /* 0x0000006b006b7308 */ /* 0x000ea40000000800 */
[C---:B------:R-:W-:Y:S07]  /*9b40*/  HMMA.16816.F32.BF16 R8, R52.reuse, R56, R8 ;  /* 0x000000383408723c */ /* 0x040fee0000041808 */
[----:B------:R-:W-:Y:S01]  /*9b50*/  FADD.FTZ R57, R174, R141 ;  /* 0x0000008dae397221 */ /* 0x000fe20000010000 */
[-C--:B------:R-:W-:Y:S04]  /*9b60*/  HMMA.16816.F32.BF16 R12, R52, R58.reuse, R12 ;  /* 0x0000003a340c723c */ /* 0x080fe8000004180c */
[----:B------:R-:W-:Y:S01]  /*9b70*/  FADD.FTZ R56, R175, R140 ;  /* 0x0000008caf387221 */ /* 0x000fe20000010000 */
[----:B------:R-:W-:Y:S03]  /*9b80*/  MOV R140, R136 ;  /* 0x00000088008c7202 */ /* 0x000fe60000000f00 */
[C---:B------:R-:W-:Y:S07]  /*9b90*/  HMMA.16816.F32.BF16 R16, R44.reuse, R58, R16 ;  /* 0x0000003a2c10723c */ /* 0x040fee0000041810 */
[----:B------:R-:W-:Y:S01]  /*9ba0*/  FADD.FTZ R59, R173, R139 ;  /* 0x0000008bad3b7221 */ /* 0x000fe20000010000 */
[-C--:B---3--:R-:W-:Y:S04]  /*9bb0*/  HMMA.16816.F32.BF16 R20, R44, R60.reuse, R20 ;  /* 0x0000003c2c14723c */ /* 0x088fe80000041814 */
[----:B------:R-:W-:Y:S02]  /*9bc0*/  FADD.FTZ R58, R172, R56 ;  /* 0x00000038ac3a7221 */ /* 0x000fe40000010000 */
[----:B------:R-:W3:Y:S01]  /*9bd0*/  LDSM.16.MT88.4 R172, [R227+0x3100] ;  /* 0x00310000e3ac783b */ /* 0x000ee20000004200 */
[----:B------:R-:W-:Y:S01]  /*9be0*/  FADD.FTZ R56, R202, R0 ;  /* 0x00000000ca387221 */ /* 0x000fe20000010000 */
[C---:B------:R-:W-:Y:S01]  /*9bf0*/  HMMA.16816.F32.BF16 R24, R52.reuse, R60, R24 ;  /* 0x0000003c3418723c */ /* 0x040fe20000041818 */
[----:B------:R4:W-:Y:S03]  /*9c00*/  MUFU.EX2 R60, R3 ;  /* 0x00000003003c7308 */ /* 0x0009e60000000800 */
[----:B------:R-:W-:Y:S02]  /*9c10*/  FADD.FTZ R0, R252, R58 ;  /* 0x0000003afc007221 */ /* 0x000fe40000010000 */
[----:B------:R-:W-:Y:S02]  /*9c20*/  FADD.FTZ R56, R197, R56 ;  /* 0x00000038c5387221 */ /* 0x000fe40000010000 */
[-C--:B------:R-:W-:Y:S03]  /*9c30*/  HMMA.16816.F32.BF16 R28, R52, R62.reuse, R28 ;  /* 0x0000003e341c723c */ /* 0x080fe6000004181c */
[----:B------:R-:W1:Y:S01]  /*9c40*/  MUFU.EX2 R61, R110 ;  /* 0x0000006e003d7308 */ /* 0x000e620000000800 */
[----:B------:R-:W-:Y:S04]  /*9c50*/  FADD.FTZ R56, R198, R56 ;  /* 0x00000038c6387221 */ /* 0x000fe80000010000 */
[C---:B------:R-:W-:Y:S08]  /*9c60*/  HMMA.16816.F32.BF16 R32, R44.reuse, R62, R32 ;  /* 0x0000003e2c20723c */ /* 0x040ff00000041820 */
[-C--:B------:R-:W-:Y:S04]  /*9c70*/  HMMA.16816.F32.BF16 R36, R44, R68.reuse, R36 ;  /* 0x000000442c24723c */ /* 0x080fe80000041824 */
[----:B----4-:R-:W-:Y:S01]  /*9c80*/  FADD.FTZ R3, R186, R59 ;  /* 0x0000003bba037221 */ /* 0x010fe20000010000 */
[----:B------:R-:W-:Y:S03]  /*9c90*/  F2FP.BF16.PACK_AB R186, R113, R112 ;  /* 0x0000007071ba723e */ /* 0x000fe600000010ff */
[C---:B------:R-:W-:Y:S04]  /*9ca0*/  HMMA.16816.F32.BF16 R48, R52.reuse, R68, R48 ;  /* 0x000000443430723c */ /* 0x040fe80000041830 */
[----:B------:R-:W-:Y:S01]  /*9cb0*/  FADD.FTZ R3, R184, R3 ;  /* 0x00000003b8037221 */ /* 0x000fe20000010000 */
[----:B------:R-:W-:Y:S03]  /*9cc0*/  F2FP.BF16.PACK_AB R184, R101, R100 ;  /* 0x0000006465b8723e */ /* 0x000fe600000010ff */
[-C--:B------:R-:W-:Y:S08]  /*9cd0*/  HMMA.16816.F32.BF16 R116, R52, R70.reuse, R116 ;  /* 0x000000463474723c */ /* 0x080ff00000041874 */
[C---:B------:R-:W-:Y:S08]  /*9ce0*/  HMMA.16816.F32.BF16 R120, R44.reuse, R70, R120 ;  /* 0x000000462c78723c */ /* 0x040ff00000041878 */
[-C--:B------:R-:W-:Y:S08]  /*9cf0*/  HMMA.16816.F32.BF16 R124, R44, R64.reuse, R124 ;  /* 0x000000402c7c723c */ /* 0x080ff0000004187c */
[C---:B------:R-:W-:Y:S08]  /*9d00*/  HMMA.16816.F32.BF16 R128, R52.reuse, R64, R128 ;  /* 0x000000403480723c */ /* 0x040ff00000041880 */
[-C--:B------:R-:W-:Y:S07]  /*9d10*/  HMMA.16816.F32.BF16 R132, R52, R66.reuse, R132 ;  /* 0x000000423484723c */ /* 0x080fee0000041884 */
[----:B------:R-:W-:Y:S01]  /*9d20*/  FADD.FTZ R52, R187, R57 ;  /* 0x00000039bb347221 */ /* 0x000fe20000010000 */
[----:B------:R-:W-:Y:S04]  /*9d30*/  HMMA.16816.F32.BF16 R40, R44, R66, R40 ;  /* 0x000000422c28723c */ /* 0x000fe80000041828 */
[----:B------:R-:W-:Y:S01]  /*9d40*/  FADD.FTZ R52, R185, R52 ;  /* 0x00000034b9347221 */ /* 0x000fe20000010000 */
[----:B------:R-:W-:Y:S01]  /*9d50*/  F2FP.BF16.PACK_AB R185, R103, R102 ;  /* 0x0000006667b9723e */ /* 0x000fe200000010ff */
[----:B------:R-:W-:Y:S01]  /*9d60*/  FADD.FTZ R53, R251, R0 ;  /* 0x00000000fb357221 */ /* 0x000fe20000010000 */
[----:B------:R-:W-:Y:S01]  /*9d70*/  F2FP.BF16.PACK_AB R187, R193, R114 ;  /* 0x00000072c1bb723e */ /* 0x000fe200000010ff */
[----:B------:R-:W-:Y:S01]  /*9d80*/  FADD.FTZ R0, R171, R52 ;  /* 0x00000034ab007221 */ /* 0x000fe20000010000 */
[----:B-1----:R-:W-:Y:S03]  /*9d90*/  F2FP.BF16.PACK_AB R44, R105, R104 ;  /* 0x00000068692c723e */ /* 0x002fe600000010ff */
[----:B------:R-:W-:Y:S01]  /*9da0*/  FADD.FTZ R52, R167, R3 ;  /* 0x00000003a7347221 */ /* 0x000fe20000010000 */
[----:B------:R-:W-:Y:S01]  /*9db0*/  F2FP.BF16.PACK_AB R46, R109, R108 ;  /* 0x0000006c6d2e723e */ /* 0x000fe200000010ff */
[----:B------:R-:W-:Y:S01]  /*9dc0*/  FADD.FTZ R3, R199, R56 ;  /* 0x00000038c7037221 */ /* 0x000fe20000010000 */
[-C--:B------:R-:W-:Y:S01]  /*9dd0*/  HMMA.16816.F32.BF16 R148, R184, R156.reuse, R4 ;  /* 0x0000009cb894723c */ /* 0x080fe20000041804 */
[----:B------:R-:W1:Y:S04]  /*9de0*/  LDSM.16.MT88.4 R4, [R225+0x3100] ;  /* 0x00310000e104783b */ /* 0x000e680000004200 */
[----:B------:R-:W-:Y:S01]  /*9df0*/  FADD.FTZ R0, R165, R0 ;  /* 0x00000000a5007221 */ /* 0x000fe20000010000 */
[----:B--2---:R-:W-:Y:S01]  /*9e00*/  F2FP.BF16.PACK_AB R45, R107, R106 ;  /* 0x0000006a6b2d723e */ /* 0x004fe200000010ff */
[----:B------:R-:W-:Y:S01]  /*9e10*/  FADD.FTZ R3, R200, R3 ;  /* 0x00000003c8037221 */ /* 0x000fe20000010000 */
[----:B------:R-:W-:Y:S01]  /*9e20*/  F2FP.BF16.PACK_AB R47, R60, R61 ;  /* 0x0000003d3c2f723e */ /* 0x000fe200000010ff */
[----:B------:R-:W-:Y:S06]  /*9e30*/  FADD.FTZ R0, R250, R0 ;  /* 0x00000000fa007221 */ /* 0x000fec0000010000 */
        /* <DEDUP_REMOVED lines=10> */
[-C--:B---3--:R-:W-:Y:S03]  /*9ee0*/  HMMA.16816.F32.BF16 R160, R184, R172.reuse, R20 ;  /* 0x000000acb8a0723c */ /* 0x088fe60000041814 */
[----:B------:R-:W-:Y:S02]  /*9ef0*/  FADD.FTZ R8, R243, R12 ;  /* 0x0000000cf3087221 */ /* 0x000fe40000010000 */
[----:B------:R-:W-:Y:S02]  /*9f00*/  FADD.FTZ R3, R215, R11 ;  /* 0x0000000bd7037221 */ /* 0x000fe40000010000 */
[----:B------:R-:W-:Y:S01]  /*9f10*/  FADD.FTZ R0, R178, R10 ;  /* 0x0000000ab2007221 */ /* 0x000fe20000010000 */
[C---:B------:R-:W-:Y:S04]  /*9f20*/  HMMA.16816.F32.BF16 R164, R44.reuse, R172, R24 ;  /* 0x000000ac2ca4723c */ /* 0x040fe80000041818 */
[----:B------:R-:W-:Y:S02]  /*9f30*/  FADD.FTZ R12, R248, R9 ;  /* 0x00000009f80c7221 */ /* 0x000fe40000010000 */
[----:B------:R-:W-:Y:S02]  /*9f40*/  FADD.FTZ R15, R222, R8 ;  /* 0x00000008de0f7221 */ /* 0x000fe40000010000 */
[----:B------:R-:W-:Y:S01]  /*9f50*/  FADD.FTZ R14, R214, R3 ;  /* 0x00000003d60e7221 */ /* 0x000fe20000010000 */
[----:B------:R-:W2:Y:S01]  /*9f60*/  LDSM.16.MT88.4 R8, [R226+0x3100] ;  /* 0x00310000e208783b */ /* 0x000ea20000004200 */
        /* <DEDUP_REMOVED lines=31> */
[-C--:B--2---:R-:W-:Y:S03]  /*a160*/  HMMA.16816.F32.BF16 R124, R184, R8.reuse, R124 ;  /* 0x00000008b87c723c */ /* 0x084fe6000004187c */
        /* <DEDUP_REMOVED lines=47> */
[----:B------:R-:W-:Y:S01]  /*a460*/  FADD.FTZ R0, R61, R7 ;  /* 0x000000073d007221 */ /* 0x000fe20000010000 */
[----:B------:R-:W-:Y:S03]  /*a470*/  STL [R1+0x4], R4 ;  /* 0x0000040401007387 */ /* 0x000fe60000100800 */
[----:B------:R-:W-:Y:S01]  /*a480*/  FADD.FTZ R0, R60, R0 ;  /* 0x000000003c007221 */ /* 0x000fe20000010000 */
[----:B------:R1:W-:Y:S04]  /*a490*/  STL [R1+0x8], R3 ;  /* 0x0000080301007387 */ /* 0x0003e80000100800 */
[----:B------:R2:W-:Y:S01]  /*a4a0*/  STL [R1+0xc], R0 ;  /* 0x00000c0001007387 */ /* 0x0005e20000100800 */
[----:B-1----:R-:W-:Y:S02]  /*a4b0*/  MOV R3, R137 ;  /* 0x0000008900037202 */ /* 0x002fe40000000f00 */
[----:B--2---:R-:W-:Y:S01]  /*a4c0*/  MOV R0, R138 ;  /* 0x0000008a00007202 */ /* 0x004fe20000000f00 */
[----:B------:R-:W-:-:S05]  /*a4d0*/  @P0 BRA `(.L_x_1634) ;  /* 0xffffc1e000000947 */ /* 0x000fca000383ffff */
.L_x_1633:
[----:B-1----:R-:W2:Y:S04]  /*a4e0*/  LDL.LU R6, [R1] ;  /* 0x0000000001067983 */ /* 0x002ea80000300800 */
        /* <DEDUP_REMOVED lines=10> */
[----:B----4-:R-:W3:Y:S01]  /*a590*/  SHFL.BFLY PT, R7, R10, 0x2, 0x1f ;  /* 0x0c401f000a077f89 */ /* 0x010ee200000e0000 */
[----:B-1----:R-:W-:-:S03]  /*a5a0*/  FADD.FTZ R5, R5, R6 ;  /* 0x0000000605057221 */ /* 0x002fc60000010000 */
[----:B------:R-:W1:Y:S01]  /*a5b0*/  SHFL.BFLY PT, R6, R8, 0x2, 0x1f ;  /* 0x0c401f0008067f89 */ /* 0x000e6200000e0000 */
[----:B--2---:R-:W-:-:S03]  /*a5c0*/  FADD.FTZ R9, R9, R4 ;  /* 0x0000000409097221 */ /* 0x004fc60000010000 */
[----:B------:R-:W2:Y:S01]  /*a5d0*/  SHFL.BFLY PT, R0, R5, 0x1, 0x1f ;  /* 0x0c201f0005007f89 */ /* 0x000ea200000e0000 */
[----:B---3--:R-:W-:-:S03]  /*a5e0*/  FADD.FTZ R7, R7, R10 ;  /* 0x0000000a07077221 */ /* 0x008fc60000010000 */
[----:B------:R-:W3:Y:S04]  /*a5f0*/  SHFL.BFLY PT, R4, R9, 0x1, 0x1f ;  /* 0x0c201f0009047f89 */ /* 0x000ee800000e0000 */
[----:B------:R-:W4:Y:S01]  /*a600*/  SHFL.BFLY PT, R3, R7, 0x1, 0x1f ;  /* 0x0c201f0007037f89 */ /* 0x000f2200000e0000 */
[----:B-1----:R-:W-:Y:S02]  /*a610*/  FADD.FTZ R6, R6, R8 ;  /* 0x0000000806067221 */ /* 0x002fe40000010000 */
[----:B--2---:R-:W-:-:S03]  /*a620*/  FADD.FTZ R5, R5, R0 ;  /* 0x0000000005057221 */ /* 0x004fc60000010000 */
[----:B------:R-:W1:Y:S01]  /*a630*/  SHFL.BFLY PT, R8, R6, 0x1, 0x1f ;  /* 0x0c201f0006087f89 */ /* 0x000e6200000e0000 */
[----:B------:R-:W-:Y:S01]  /*a640*/  MOV R0, RZ ;  /* 0x000000ff00007202 */ /* 0x000fe20000000f00 */
[----:B---3--:R-:W-:Y:S01]  /*a650*/  FADD.FTZ R9, R9, R4 ;  /* 0x0000000409097221 */ /* 0x008fe20000010000 */
[----:B------:R-:W-:Y:S02]  /*a660*/  FSETP.NE.FTZ.AND P3, PT, R5, RZ, PT ;  /* 0x000000ff0500720b */ /* 0x000fe40003f75000 */
[----:B------:R-:W-:Y:S01]  /*a670*/  MOV R4, RZ ;  /* 0x000000ff00047202 */ /* 0x000fe20000000f00 */
[----:B----4-:R-:W-:Y:S01]  /*a680*/  FADD.FTZ R7, R7, R3 ;  /* 0x0000000307077221 */ /* 0x010fe20000010000 */
[----:B------:R-:W-:Y:S02]  /*a690*/  FSETP.NE.FTZ.AND P2, PT, R9, RZ, PT ;  /* 0x000000ff0900720b */ /* 0x000fe40003f55000 */
[----:B------:R-:W-:Y:S02]  /*a6a0*/  MOV R3, RZ ;  /* 0x000000ff00037202 */ /* 0x000fe40000000f00 */
[----:B------:R-:W-:-:S05]  /*a6b0*/  FSETP.NE.FTZ.AND P1, PT, R7, RZ, PT ;  /* 0x000000ff0700720b */ /* 0x000fca0003f35000 */
[----:B------:R-:W2:Y:S01]  /*a6c0*/  @P3 MUFU.RCP R0, R5 ;  /* 0x0000000500003308 */ /* 0x000ea20000001000 */
[----:B-1----:R-:W-:-:S07]  /*a6d0*/  FADD.FTZ R6, R8, R6 ;  /* 0x0000000608067221 */ /* 0x002fce0000010000 */
[----:B------:R-:W1:Y:S01]  /*a6e0*/  @P1 MUFU.RCP R3, R7 ;  /* 0x0000000700031308 */ /* 0x000e620000001000 */
[----:B------:R-:W-:Y:S01]  /*a6f0*/  FSETP.NE.FTZ.AND P0, PT, R6, RZ, PT ;  /* 0x000000ff0600720b */ /* 0x000fe20003f15000 */
[----:B--2---:R-:W-:-:S06]  /*a700*/  FMUL.FTZ R148, R0, R148 ;  /* 0x0000009400947220 */ /* 0x004fcc0000410000 */
[----:B------:R-:W2:Y:S01]  /*a710*/  @P2 MUFU.RCP R4, R9 ;  /* 0x0000000900042308 */ /* 0x000ea20000001000 */
[C---:B------:R-:W-:Y:S02]  /*a720*/  FMUL.FTZ R149, R0.reuse, R149 ;  /* 0x0000009500957220 */ /* 0x040fe40000410000 */
[C---:B------:R-:W-:Y:S02]  /*a730*/  FMUL.FTZ R156, R0.reuse, R156 ;  /* 0x0000009c009c7220 */ /* 0x040fe40000410000 */
[C---:B------:R-:W-:Y:S02]  /*a740*/  FMUL.FTZ R157, R0.reuse, R157 ;  /* 0x0000009d009d7220 */ /* 0x040fe40000410000 */
[C---:B------:R-:W-:Y:S01]  /*a750*/  FMUL.FTZ R160, R0.reuse, R160 ;  /* 0x000000a000a07220 */ /* 0x040fe20000410000 */
[----:B------:R-:W-:Y:S01]  /*a760*/  @P3 MUFU.LG2 R11, R5 ;  /* 0x00000005000b3308 */ /* 0x000fe20000000c00 */
[C---:B------:R-:W-:Y:S01]  /*a770*/  FMUL.FTZ R161, R0.reuse, R161 ;  /* 0x000000a100a17220 */ /* 0x040fe20000410000 */
[----:B------:R-:W-:Y:S01]  /*a780*/  @P0 MOV R8, 0x3f317218 ;  /* 0x3f31721800080802 */ /* 0x000fe20000000f00 */
        /* <DEDUP_REMOVED lines=13> */
[C---:B-1----:R-:W-:Y:S02]  /*a860*/  FMUL.FTZ R144, R3.reuse, R144 ;  /* 0x0000009003907220 */ /* 0x042fe40000410000 */
[C---:B------:R-:W-:Y:S02]  /*a870*/  FMUL.FTZ R145, R3.reuse, R145 ;  /* 0x0000009103917220 */ /* 0x040fe40000410000 */
[C---:B------:R-:W-:Y:S01]  /*a880*/  FMUL.FTZ R152, R3.reuse, R152 ;  /* 0x0000009803987220 */ /* 0x040fe20000410000 */
[----:B------:R-:W1:Y:S01]  /*a890*/  @P0 MUFU.RCP R0, R6 ;  /* 0x0000000600000308 */ /* 0x000e620000001000 */
        /* <DEDUP_REMOVED lines=15> */
[----:B--2---:R-:W-:-:S02]  /*a990*/  FMUL.FTZ R150, R4, R150 ;  /* 0x0000009604967220 */ /* 0x004fc40000410000 */
        /* <DEDUP_REMOVED lines=16> */
[C---:B-1----:R-:W-:Y:S02]  /*aaa0*/  FMUL.FTZ R146, R0.reuse, R146 ;  /* 0x0000009200927220 */ /* 0x042fe40000410000 */
        /* <DEDUP_REMOVED lines=28> */
.L_x_1617:
        /* <DEDUP_REMOVED lines=172> */
.L_x_1637:
[----:B-1----:R-:W-:Y:S05]  /*b730*/  BSYNC B0 ;  /* 0x0000000000007941 */ /* 0x002fea0003800000 */
.L_x_1636:
        /* <DEDUP_REMOVED lines=49> */
.L_x_1639:
[----:B------:R-:W-:Y:S05]  /*ba50*/  BSYNC B0 ;  /* 0x0000000000007941 */ /* 0x000fea0003800000 */
.L_x_1638:
        /* <DEDUP_REMOVED lines=49> */
.L_x_1641:
[----:B------:R-:W-:Y:S05]  /*bd70*/  BSYNC B0 ;  /* 0x0000000000007941 */ /* 0x000fea0003800000 */
.L_x_1640:
        /* <DEDUP_REMOVED lines=50> */
.L_x_1635:
        /* <DEDUP_REMOVED lines=47> */
.L_x_1642:
        /* <DEDUP_REMOVED lines=15> */
.L_x_3263:


//--------------------- .text._ZN7cutlass13device_kernelIN5flash19enable_sm80_to_sm89INS1_16FlashAttnFwdSm80INS1_25CollectiveMainloopFwdSm80ILi4ELi1ELb0EN4cute5tupleIJNS5_1CILi128EEENS7_ILi80EEENS7_ILi64EEEEEELi64ENS_10bfloat16_tEfNS_4arch4Sm80ELb0ELb0ELb0ELb1ELb0ELb0ELb1ELb1EEENS1_21CollectiveEpilogueFwdINS6_IJS8_SA_S9_EEENS6_IJNS7_ILi1EEESI_SI_EEESC_SE_Li128ELb1ELb1ELb1ELb0EEENS1_36VarlenDynamicPersistentTileSchedulerILi128ELi80ELi128ELi128ELb1ELb1ELb0ELb0ELb1ELb1EEEEEEEEEvNT_6ParamsE --------------------------
	.section	.text._ZN7cutlass13device_kernelIN5flash19enable_sm80_to_sm89INS1_16FlashAttnFwdSm80INS1_25CollectiveMainloopFwdSm80ILi4ELi1ELb0EN4cute5tupleIJNS5_1CILi128EEENS7_ILi80EEENS7_ILi64EEEEEELi64ENS_10bfloat16_tEfNS_4arch4Sm80ELb0ELb0ELb0ELb1ELb0ELb0ELb1ELb1EEENS1_21CollectiveEpilogueFwdINS6_IJS8_SA_S9_EEENS6_IJNS7_ILi1EEESI_SI_EEESC_SE_Li128ELb1ELb1ELb1ELb0EEENS1_36VarlenDynamicPersistentTileSchedulerILi128ELi80ELi128ELi128ELb1ELb1ELb0ELb0ELb1ELb1EEEEEEEEEvNT_6ParamsE,"ax",@progbits
	.sectioninfo	@"SHI_REGISTERS=255"
	.align	128
.text._ZN7cutlass13device_kernelIN5flash19enable_sm80_to_sm89INS1_16FlashAttnFwdSm80INS1_25CollectiveMainloopFwdSm80ILi4ELi1ELb0EN4cute5tupleIJNS5_1CILi128EEENS7_ILi80EEENS7_ILi64EEEEEELi64ENS_10bfloat16_tEfNS_4arch4Sm80ELb0ELb0ELb0ELb1ELb0ELb0ELb1ELb1EEENS1_21CollectiveEpilogueFwdINS6_IJS8_SA_S9_EEENS6_IJNS7_ILi1EEESI_SI_EEESC_SE_Li128ELb1ELb1ELb1ELb0EEENS1_36VarlenDynamicPersistentTileSchedulerILi128ELi80ELi128ELi128ELb1ELb1ELb0ELb0ELb1ELb1EEEEEEEEEvNT_6ParamsE:
        .type           _ZN7cutlass13device_kernelIN5flash19enable_sm80_to_sm89INS1_16FlashAttnFwdSm80INS1_25CollectiveMainloopFwdSm80ILi4ELi1ELb0EN4cute5tupleIJNS5_1CILi128EEENS7_ILi80EEENS7_ILi64EEEEEELi64ENS_10bfloat16_tEfNS_4arch4Sm80ELb0ELb0ELb0ELb1ELb0ELb0ELb1ELb1EEENS1_21CollectiveEpilogueFwdINS6_IJS8_SA_S9_EEENS6_IJNS7_ILi1EEESI_SI_EEESC_SE_Li128ELb1ELb1ELb1ELb0EEENS1_36VarlenDynamicPersistentTileSchedulerILi128ELi80ELi128ELi128ELb1ELb1ELb0ELb0ELb1ELb1EEEEEEEEEvNT_6ParamsE,@function
        .size           _ZN7cutlass13device_kernelIN5flash19enable_sm80_to_sm89INS1_16FlashAttnFwdSm80INS1_25CollectiveMainloopFwdSm80ILi4ELi1ELb0EN4cute5tupleIJNS5_1CILi128EEENS7_ILi80EEENS7_ILi64EEEEEELi64ENS_10bfloat16_tEfNS_4arch4Sm80ELb0ELb0ELb0ELb1ELb0ELb0ELb1ELb1EEENS1_21CollectiveEpilogueFwdINS6_IJS8_SA_S9_EEENS6_IJNS7_ILi1EEESI_SI_EEESC_SE_Li128ELb1ELb1ELb1ELb0EEENS1_36VarlenDynamicPersistentTileSchedulerILi128ELi80ELi128ELi128ELb1ELb1ELb0ELb0ELb1ELb1EEEEEEEEEvNT_6ParamsE,(.L_x_3264 - _ZN7cutlass13device_kernelIN5flash19enable_sm80_to_sm89INS1_16FlashAttnFwdSm80INS1_25CollectiveMainloopFwdSm80ILi4ELi1ELb0EN4cute5tupleIJNS5_1CILi128EEENS7_ILi80EEENS7_ILi64EEEEEELi64ENS_10bfloat16_tEfNS_4arch4Sm80ELb0ELb0ELb0ELb1ELb0ELb0ELb1ELb1EEENS1_21CollectiveEpilogueFwdINS6_IJS8_SA_S9_EEENS6_IJNS7_ILi1EEESI_SI_EEESC_SE_Li128ELb1ELb1ELb1ELb0EEENS1_36VarlenDynamicPersistentTileSchedulerILi128ELi80ELi128ELi128ELb1ELb1ELb0ELb0ELb1ELb1EEEEEEEEEvNT_6ParamsE)
        .other          _ZN7cutlass13device_kernelIN5flash19enable_sm80_to_sm89INS1_16FlashAttnFwdSm80INS1_25CollectiveMainloopFwdSm80ILi4ELi1ELb0EN4cute5tupleIJNS5_1CILi128EEENS7_ILi80EEENS7_ILi64EEEEEELi64ENS_10bfloat16_tEfNS_4arch4Sm80ELb0ELb0ELb0ELb1ELb0ELb0ELb1ELb1EEENS1_21CollectiveEpilogueFwdINS6_IJS8_SA_S9_EEENS6_IJNS7_ILi1EEESI_SI_EEESC_SE_Li128ELb1ELb1ELb1ELb0EEENS1_36VarlenDynamicPersistentTileSchedulerILi128ELi80ELi128ELi128ELb1ELb1ELb0ELb0ELb1ELb1EEEEEEEEEvNT_6ParamsE,@"STO_CUDA_ENTRY STV_DEFAULT"
_ZN7cutlass13device_kernelIN5flash19enable_sm80_to_sm89INS1_16FlashAttnFwdSm80INS1_25CollectiveMainloopFwdSm80ILi4ELi1ELb0EN4cute5tupleIJNS5_1CILi128EEENS7_ILi80EEENS7_ILi64EEEEEELi64ENS_10bfloat16_tEfNS_4arch4Sm80ELb0ELb0ELb0ELb1ELb0ELb0ELb1ELb1EEENS1_21CollectiveEpilogueFwdINS6_IJS8_SA_S9_EEENS6_IJNS7_ILi1EEESI_SI_EEESC_SE_Li128ELb1ELb1ELb1ELb0EEENS1_36VarlenDynamicPersistentTileSchedulerILi128ELi80ELi128ELi128ELb1ELb1ELb0ELb0ELb1ELb1EEEEEEEEEvNT_6ParamsE:
[----:B------:R-:W-:-:S03]  /*0000*/  MOV R1, c[0x0][0x28] ;  /* 0x00000a0000017a02 */ /* 0x000fc60000000f00 */
[----:B------:R-:W1:Y:S01]  /*0010*/  S2R R2, SR_TID.X ;  /* 0x0000000000027919 */ /* 0x000e620000002100 */
[----:B------:R-:W-:Y:S01]  /*0020*/  IADD3 R1, R1, -0x58, RZ ;  /* 0xffffffa801017810 */ /* 0x000fe20007ffe0ff */
[----:B------:R-:W-:Y:S01]  /*0030*/  ULDC.64 UR8, c[0x0][0x118] ;  /* 0x0000460000087ab9 */ /* 0x000fe20000000a00 */
[----:B-1----:R-:W-:-:S05]  /*0040*/  SHF.R.U32.HI R0, RZ, 0x5, R2 ;  /* 0x00000005ff007819 */ /* 0x002fca0000011602 */
[----:B------:R-:W1:Y:S02]  /*0050*/  SHFL.IDX PT, R3, R0, RZ, 0x1f ;  /* 0x00001fff00037589 */ /* 0x000e6400000e0000 */
[----:B-1----:R-:W-:Y:S02]  /*0060*/  ISETP.NE.AND P0, PT, R3, RZ, PT ;  /* 0x000000ff0300720c */ /* 0x002fe40003f05270 */
[----:B------:R1:W-:Y:S11]  /*0070*/  STL [R1+0x4c], R3 ;  /* 0x00004c0301007387 */ /* 0x0003f60000100800 */
[----:B------:R-:W-:Y:S06]  /*0080*/  @P0 BAR.SYNC.DEFER_BLOCKING 0x5, 0x80 ;  /* 0x0142000000000b1d */ /* 0x000fec0000010000 */
[----:B------:R-:W2:Y:S04]  /*0090*/  @P0 LDS.128 R248, [0x9100] ;  /* 0x00910000fff80984 */ /* 0x000ea80000000c00 */
[----:B------:R-:W-:Y:S06]  /*00a0*/  @P0 BAR.ARV 0x4, 0x80 ;  /* 0x0102000000000b1d */ /* 0x000fec0000002000 */
[----:B------:R-:W-:Y:S05]  /*00b0*/  @P0 BRA `(.L_x_1643) ;  /* 0x00000a8000000947 */ /* 0x000fea0003800000 */
[----:B-1----:R-:W-:Y:S01]  /*00c0*/  LOP3.LUT R13, R2, 0x1f, RZ, 0xc0, !PT ;  /* 0x0000001f020d7812 */ /* 0x002fe200078ec0ff */
[----:B------:R-:W-:-:S02]  /*00d0*/  IMAD.MOV.U32 R8, RZ, RZ, RZ ;  /* 0x000000ffff087224 */ /* 0x000fc400078e00ff */
[----:B------:R-:W-:Y:S01]  /*00e0*/  IMAD.MOV.U32 R7, RZ, RZ, RZ ;  /* 0x000000ffff077224 */ /* 0x000fe200078e00ff */
[----:B------:R-:W-:-:S04]  /*00f0*/  ISETP.NE.AND P6, PT, R13, 0x1f, PT ;  /* 0x0000001f0d00780c */ /* 0x000fc80003fc5270 */
[----:B------:R-:W-:-:S13]  /*0100*/  ISETP.GE.OR P0, PT, R13, c[0x0][0x53c], !P6 ;  /* 0x00014f000d007a0c */ /* 0x000fda0007706670 */
[----:B------:R-:W-:Y:S02]  /*0110*/  @!P0 IMAD.MOV.U32 R4, RZ, RZ, 0x4 ;  /* 0x00000004ff048424 */ /* 0x000fe400078e00ff */
[----:B------:R-:W-:Y:S02]  /*0120*/  @!P0 IMAD.MOV.U32 R2, RZ, RZ, 0x4 ;  /* 0x00000004ff028424 */ /* 0x000fe400078e00ff */
[----:B------:R-:W-:-:S04]  /*0130*/  @!P0 IMAD.WIDE.U32 R4, R13, R4, c[0x0][0x580] ;  /* 0x000160000d048625 */ /* 0x000fc800078e0004 */
[C---:B------:R-:W-:Y:S01]  /*0140*/  @!P0 IMAD.WIDE.U32 R2, R13.reuse, R2, c[0x0][0x578] ;  /* 0x00015e000d028625 */ /* 0x040fe200078e0002 */
[----:B------:R-:W3:Y:S04]  /*0150*/  @!P0 LDG.E R8, [R4.64] ;  /* 0x0000000804088981 */ /* 0x000ee8000c1e1900 */
[----:B------:R-:W3:Y:S01]  /*0160*/  @!P0 LDG.E R7, [R2.64] ;  /* 0x0000000802078981 */ /* 0x000ee2000c1e1900 */
[C---:B------:R-:W-:Y:S01]  /*0170*/  ISETP.NE.AND P5, PT, R13.reuse, RZ, PT ;  /* 0x000000ff0d00720c */ /* 0x040fe20003fa5270 */
[----:B------:R-:W1:Y:S01]  /*0180*/  S2UR UR4, SR_CTAID.X ;  /* 0x00000000000479c3 */ /* 0x000e620000002500 */
[C---:B------:R-:W-:Y:S02]  /*0190*/  ISETP.GE.U32.AND P4, PT, R13.reuse, 0x2, PT ;  /* 0x000000020d00780c */ /* 0x040fe40003f86070 */
[----:B------:R-:W-:-:S02]  /*01a0*/  ISETP.GE.U32.AND P3, PT, R13, 0x4, PT ;  /* 0x000000040d00780c */ /* 0x000fc40003f66070 */
[C---:B------:R-:W-:Y:S02]  /*01b0*/  ISETP.GE.U32.AND P2, PT, R13.reuse, 0x8, PT ;  /* 0x000000080d00780c */ /* 0x040fe40003f46070 */
[----:B------:R-:W-:Y:S02]  /*01c0*/  ISETP.GE.U32.AND P1, PT, R13, 0x10, PT ;  /* 0x000000100d00780c */ /* 0x000fe40003f26070 */
[----:B------:R-:W-:Y:S01]  /*01d0*/  MOV R10, RZ ;  /* 0x000000ff000a7202 */ /* 0x000fe20000000f00 */
[----:B---3--:R-:W-:-:S05]  /*01e0*/  IMAD R4, R8, R7, RZ ;  /* 0x0000000708047224 */ /* 0x008fca00078e02ff */
[----:B------:R-:W3:Y:S02]  /*01f0*/  SHFL.UP PT, R0, R4, 0x1, RZ ;  /* 0x0420000004007989 */ /* 0x000ee400000e00ff */
[----:B---3--:R-:W-:-:S05]  /*0200*/  SEL R0, R0, RZ, P5 ;  /* 0x000000ff00007207 */ /* 0x008fca0002800000 */
[----:B------:R-:W-:-:S05]  /*0210*/  IMAD.IADD R4, R4, 0x1, R0 ;  /* 0x0000000104047824 */ /* 0x000fca00078e0200 */
[----:B------:R-:W3:Y:S02]  /*0220*/  SHFL.UP PT, R0, R4, 0x2, RZ ;  /* 0x0440000004007989 */ /* 0x000ee400000e00ff */
[----:B---3--:R-:W-:-:S04]  /*0230*/  SEL R0, R0, RZ, P4 ;  /* 0x000000ff00007207 */ /* 0x008fc80002000000 */
[----:B------:R-:W-:-:S05]  /*0240*/  IADD3 R4, R4, R0, RZ ;  /* 0x0000000004047210 */ /* 0x000fca0007ffe0ff */
        /* <DEDUP_REMOVED lines=9> */
[----:B------:R-:W3:Y:S02]  /*02e0*/  SHFL.IDX PT, R6, R4, 0x1f, 0x1f ;  /* 0x03e01f0004067f89 */ /* 0x000ee400000e0000 */
[----:B---3--:R-:W-:-:S04]  /*02f0*/  IMAD R6, R6, c[0x0][0x538], RZ ;  /* 0x00014e0006067a24 */ /* 0x008fc800078e02ff */
[----:B------:R-:W-:Y:S01]  /*0300*/  IMAD.MOV.U32 R0, RZ, RZ, R6 ;  /* 0x000000ffff007224 */ /* 0x000fe200078e0006 */
[----:B-1----:R-:W-:-:S13]  /*0310*/  ISETP.GT.AND P0, PT, R6, UR4, PT ;  /* 0x0000000406007c0c */ /* 0x002fda000bf04270 */
[----:B------:R-:W-:Y:S05]  /*0320*/  @P0 BRA `(.L_x_1644) ;  /* 0x0000027000000947 */ /* 0x000fea0003800000 */
[----:B------:R-:W-:Y:S02]  /*0330*/  MOV R6, R0 ;  /* 0x0000000000067202 */ /* 0x000fe40000000f00 */
[----:B------:R-:W-:-:S04]  /*0340*/  MOV R10, RZ ;  /* 0x000000ff000a7202 */ /* 0x000fc80000000f00 */
.L_x_1648:
        /* <DEDUP_REMOVED lines=12> */
[----:B------:R-:W3:Y:S04]  /*0410*/  @!P0 LDG.E R8, [R4.64] ;  /* 0x0000000804088981 */ /* 0x000ee8000c1e1900 */
[----:B------:R-:W3:Y:S02]  /*0420*/  @!P0 LDG.E R7, [R2.64] ;  /* 0x0000000802078981 */ /* 0x000ee4000c1e1900 */
[----:B---3--:R-:W-:Y:S01]  /*0430*/  IMAD R5, R8, R7, RZ ;  /* 0x0000000708057224 */ /* 0x008fe200078e02ff */
[----:B------:R-:W-:Y:S05]  /*0440*/  BRA.DIV ~URZ, `(.L_x_1646) ;  /* 0x0000c6127f007947 */ /* 0x000fea000b800000 */
[----:B------:R1:W3:Y:S02]  /*0450*/  SHFL.UP PT, R0, R5, 0x1, RZ ;  /* 0x0420000005007989 */ /* 0x0002e400000e00ff */
.L_x_1757:
[----:B---3--:R-:W-:-:S04]  /*0460*/  SEL R0, R0, RZ, P5 ;  /* 0x000000ff00007207 */ /* 0x008fc80002800000 */
        /* <DEDUP_REMOVED lines=14> */
[----:B------:R1:W3:Y:S02]  /*0550*/  SHFL.IDX PT, R0, R4, 0x1f, 0x1f ;  /* 0x03e01f0004007f89 */ /* 0x0002e400000e0000 */
.L_x_1758:
[----:B---3--:R-:W-:-:S05]  /*0560*/  IMAD R0, R0, c[0x0][0x538], RZ ;  /* 0x00014e0000007a24 */ /* 0x008fca00078e02ff */
[----:B------:R-:W-:-:S04]  /*0570*/  IADD3 R6, R0, R6, RZ ;  /* 0x0000000600067210 */ /* 0x000fc80007ffe0ff */
[----:B------:R-:W-:-:S13]  /*0580*/  ISETP.GT.AND P0, PT, R6, UR4, PT ;  /* 0x0000000406007c0c */ /* 0x000fda000bf04270 */
[----:B-12---:R-:W-:Y:S05]  /*0590*/  @!P0 BRA `(.L_x_1648) ;  /* 0xfffffdb000008947 */ /* 0x006fea000383ffff */
.L_x_1644:
[----:B------:R-:W-:-:S05]  /*05a0*/  IADD3 R6, -R0, R6, RZ ;  /* 0x0000000600067210 */ /* 0x000fca0007ffe1ff */
[----:B------:R-:W-:-:S05]  /*05b0*/  IMAD R0, R4, c[0x0][0x538], R6 ;  /* 0x00014e0004007a24 */ /* 0x000fca00078e0206 */
[----:B------:R-:W-:Y:S01]  /*05c0*/  ISETP.GT.AND P0, PT, R0, UR4, PT ;  /* 0x0000000400007c0c */ /* 0x000fe2000bf04270 */
[----:B------:R-:W-:-:S12]  /*05d0*/  BRA.DIV ~URZ, `(.L_x_1649) ;  /* 0x0000c6a27f007947 */ /* 0x000fd8000b800000 */
[----:B------:R-:W-:-:S04]  /*05e0*/  VOTE.ANY R0, PT, !P0 ;  /* 0x0000000000007806 */ /* 0x000fc800040e0100 */
.L_x_1759:
[----:B--2---:R1:W2:Y:S01]  /*05f0*/  POPC R251, R0 ;  /* 0x0000000000fb7309 */ /* 0x0042a20000000000 */
[----:B------:R-:W-:Y:S05]  /*0600*/  BRA.DIV ~URZ, `(.L_x_1650) ;  /* 0x0000c6b27f007947 */ /* 0x000fea000b800000 */
[----:B--2---:R2:W3:Y:S01]  /*0610*/  SHFL.IDX PT, R12, R8, R251, 0x1f ;  /* 0x00001ffb080c7589 */ /* 0x0044e200000e0000 */
[----:B------:R-:W-:-:S03]  /*0620*/  MOV R248, RZ ;  /* 0x000000ff00f87202 */ /* 0x000fc60000000f00 */
[----:B------:R2:W4:Y:S04]  /*0630*/  SHFL.IDX PT, R11, R7, R251, 0x1f ;  /* 0x00001ffb070b7589 */ /* 0x00052800000e0000 */
.L_x_1760:
[----:B------:R-:W-:Y:S01]  /*0640*/  ISETP.NE.AND P0, PT, R0, RZ, PT ;  /* 0x000000ff0000720c */ /* 0x000fe20003f05270 */
[----:B------:R-:W-:-:S12]  /*0650*/  BSSY B0, `(.L_x_1651) ;  /* 0x0000005000007945 */ /* 0x000fd80003800000 */
[----:B------:R-:W-:Y:S05]  /*0660*/  @!P0 BRA `(.L_x_1652) ;  /* 0x0000003000008947 */ /* 0x000fea0003800000 */
[----:B------:R-:W-:Y:S01]  /*0670*/  IADD3 R5, R251, -0x1, RZ ;  /* 0xfffffffffb057810 */ /* 0x000fe20007ffe0ff */
[----:B------:R-:W-:Y:S05]  /*0680*/  BRA.DIV ~URZ, `(.L_x_1653) ;  /* 0x0000c7127f007947 */ /* 0x000fea000b800000 */
[----:B------:R1:W2:Y:S02]  /*0690*/  SHFL.IDX PT, R248, R4, R5, 0x1f ;  /* 0x00001f0504f87589 */ /* 0x0002a400000e0000 */
.L_x_1652:
[----:B------:R-:W-:Y:S05]  /*06a0*/  BSYNC B0 ;  /* 0x0000000000007941 */ /* 0x000fea0003800000 */
.L_x_1651:
[----:B-1-3--:R-:W-:Y:S01]  /*06b0*/  IABS R0, R12 ;  /* 0x0000000c00007213 */ /* 0x00afe20000000000 */
[----:B--2---:R-:W-:Y:S02]  /*06c0*/  IMAD R248, R248, c[0x0][0x538], R6 ;  /* 0x00014e00f8f87a24 */ /* 0x004fe400078e0206 */
[----:B------:R-:W-:Y:S02]  /*06d0*/  IMAD.IADD R251, R251, 0x1, R10 ;  /* 0x00000001fbfb7824 */ /* 0x000fe400078e020a */
[----:B------:R-:W-:Y:S01]  /*06e0*/  IMAD.MOV.U32 R5, RZ, RZ, R0 ;  /* 0x000000ffff057224 */ /* 0x000fe200078e0000 */
[----:B----4-:R-:W-:Y:S02]  /*06f0*/  IABS R0, R11 ;  /* 0x0000000b00007213 */ /* 0x010fe40000000000 */
[----:B------:R-:W-:Y:S01]  /*0700*/  IADD3 R249, -R248, UR4, RZ ;  /* 0x00000004f8f97c10 */ /* 0x000fe2000fffe1ff */
[----:B------:R-:W1:Y:S02]  /*0710*/  I2F.RP R2, R5 ;  /* 0x0000000500027306 */ /* 0x000e640000209400 */
[----:B------:R-:W-:Y:S01]  /*0720*/  IMAD.MOV.U32 R7, RZ, RZ, R0 ;  /* 0x000000ffff077224 */ /* 0x000fe200078e0000 */
[----:B------:R-:W-:-:S02]  /*0730*/  IABS R6, R249 ;  /* 0x000000f900067213 */ /* 0x000fc40000000000 */
[----:B------:R-:W-:-:S03]  /*0740*/  IABS R0, R12 ;  /* 0x0000000c00007213 */ /* 0x000fc60000000000 */
[----:B------:R-:W-:Y:S01]  /*0750*/  I2F.RP R8, R7 ;  /* 0x0000000700087306 */ /* 0x000fe20000209400 */
[----:B------:R-:W-:-:S07]  /*0760*/  IADD3 R0, RZ, -R0, RZ ;  /* 0x80000000ff007210 */ /* 0x000fce0007ffe0ff */
[----:B-1----:R-:W1:Y:S02]  /*0770*/  MUFU.RCP R2, R2 ;  /* 0x0000000200027308 */ /* 0x002e640000001000 */
[----:B-1----:R-:W-:-:S06]  /*0780*/  IADD3 R2, R2, 0xffffffe, RZ ;  /* 0x0ffffffe02027810 */ /* 0x002fcc0007ffe0ff */
[----:B------:R-:W1:Y:S02]  /*0790*/  F2I.FTZ.U32.TRUNC.NTZ R3, R2 ;  /* 0x0000000200037305 */ /* 0x000e64000021f000 */
[----:B-1----:R-:W-:-:S04]  /*07a0*/  IMAD.MOV R2, RZ, RZ, -R3 ;  /* 0x000000ffff027224 */ /* 0x002fc800078e0a03 */
[----:B------:R-:W-:Y:S02]  /*07b0*/  IMAD R4, R2, R5, RZ ;  /* 0x0000000502047224 */ /* 0x000fe400078e02ff */
        /* <DEDUP_REMOVED lines=45> */
[----:B------:R-:W-:-:S04]  /*0a90*/  IMAD R2, R11, R2, R4 ;  /* 0x000000020b027224 */ /* 0x000fc800078e0204 */
[----:B------:R-:W-:Y:S01]  /*0aa0*/  IMAD R250, R2, 0x10000, R0 ;  /* 0x0001000002fa7824 */ /* 0x000fe200078e0200 */
[----:B------:R-:W-:Y:S05]  /*0ab0*/  BRA `(.L_x_1654) ;  /* 0x0000004000007947 */ /* 0x000fea0003800000 */
.L_x_1645:
[----:B--2---:R-:W-:Y:S01]  /*0ac0*/  IMAD.MOV.U32 R249, RZ, RZ, RZ ;  /* 0x000000fffff97224 */ /* 0x004fe200078e00ff */
[----:B------:R-:W-:Y:S01]  /*0ad0*/  MOV R250, RZ ;  /* 0x000000ff00fa7202 */ /* 0x000fe20000000f00 */
[----:B------:R-:W-:Y:S01]  /*0ae0*/  IMAD.U32 R248, RZ, RZ, UR4 ;  /* 0x00000004fff87e24 */ /* 0x000fe2000f8e00ff */
[----:B------:R-:W-:Y:S02]  /*0af0*/  MOV R251, c[0x0][0x53c] ;  /* 0x00014f0000fb7a02 */ /* 0x000fe40000000f00 */
.L_x_1654:
[----:B------:R-:W-:Y:S01]  /*0b00*/  ISETP.NE.AND P0, PT, R13, RZ, PT ;  /* 0x000000ff0d00720c */ /* 0x000fe20003f05270 */
[----:B------:R-:W-:-:S12]  /*0b10*/  WARPSYNC 0xffffffff ;  /* 0xffffffff00007948 */ /* 0x000fd80003800000 */
[----:B------:R1:W-:Y:S04]  /*0b20*/  @!P0 STS.128 [0x9100], R248 ;  /* 0x009100f8ff008388 */ /* 0x0003e80000000c00 */
[----:B------:R-:W-:Y:S06]  /*0b30*/  BAR.ARV 0x5, 0x80 ;  /* 0x0142000000007b1d */ /* 0x000fec0000002000 */
.L_x_1643:
[----:B-12---:R-:W-:-:S13]  /*0b40*/  ISETP.GE.AND P0, PT, R251, c[0x0][0x53c], PT ;  /* 0x00014f00fb007a0c */ /* 0x006fda0003f06270 */
        /* <DEDUP_REMOVED lines=23> */
[----:B------:R-:W-:Y:S02]  /*0cc0*/  LOP3.LUT R3, R3, 0xfffffff8, RZ, 0xc0, !PT ;  /* 0xfffffff803037812 */ /* 0x000fe400078ec0ff */
        /* <DEDUP_REMOVED lines=75> */
[C---:B------:R-:W-:Y:S01]  /*1180*/  @P4 IADD3 R210, R119.reuse, -0x20, RZ ;  /* 0xffffffe077d24810 */ /* 0x040fe20007ffe0ff */
        /* <DEDUP_REMOVED lines=11> */
[----:B------:R-:W-:Y:S01]  /*1240*/  IADD3 R213, R210, 0x1000, RZ ;  /* 0x00001000d2d57810 */ /* 0x000fe20007ffe0ff */
[----:B------:R-:W-:Y:S01]  /*1250*/  IMAD.IADD R204, R0, 0x1, R200 ;  /* 0x0000000100cc7824 */ /* 0x000fe200078e02c8 */
[----:B------:R-:W-:Y:S02]  /*1260*/  IADD3 R212, R210, 0x1800, RZ ;  /* 0x00001800d2d47810 */ /* 0x000fe40007ffe0ff */
        /* <DEDUP_REMOVED lines=22> */
.L_x_1756:
[----:B------:R-:W-:-:S04]  /*13d0*/  IMAD.MOV.U32 R14, RZ, RZ, 0x4 ;  /* 0x00000004ff0e7424 */ /* 0x000fc800078e00ff */
[----:B--2---:R-:W-:-:S05]  /*13e0*/  IMAD.WIDE R2, R251, R14, c[0x0][0x588] ;  /* 0x00016200fb027625 */ /* 0x004fca00078e020e */
[----:B------:R-:W2:Y:S01]  /*13f0*/  LDG.E R245, [R2.64] ;  /* 0x0000000802f57981 */ /* 0x000ea2000c1e1900 */
[----:B------:R-:W-:Y:S01]  /*1400*/  ISETP.NE.U32.AND P0, PT, RZ, c[0x0][0x370], PT ;  /* 0x0000dc00ff007a0c */ /* 0x000fe20003f05070 */
[----:B------:R-:W-:Y:S01]  /*1410*/  CS2R R8, SRZ ;  /* 0x0000000000087805 */ /* 0x000fe2000001ff00 */
[----:B------:R-:W-:Y:S02]  /*1420*/  ISETP.NE.U32.AND P3, PT, RZ, c[0x0][0x360], PT ;  /* 0x0000d800ff007a0c */ /* 0x000fe40003f65070 */
[----:B------:R-:W-:Y:S02]  /*1430*/  ISETP.NE.AND.EX P0, PT, RZ, c[0x0][0x374], PT, P0 ;  /* 0x0000dd00ff007a0c */ /* 0x000fe40003f05300 */
[----:B------:R-:W-:Y:S02]  /*1440*/  ISETP.NE.AND.EX P3, PT, RZ, c[0x0][0x364], PT, P3 ;  /* 0x0000d900ff007a0c */ /* 0x000fe40003f65330 */
[----:B------:R-:W-:Y:S02]  /*1450*/  ISETP.NE.U32.AND P5, PT, RZ, c[0x0][0x348], PT ;  /* 0x0000d200ff007a0c */ /* 0x000fe40003fa5070 */
[----:B------:R-:W-:-:S02]  /*1460*/  ISETP.NE.U32.AND P4, PT, RZ, c[0x0][0x350], PT ;  /* 0x0000d400ff007a0c */ /* 0x000fc40003f85070 */
[----:B------:R-:W-:Y:S02]  /*1470*/  ISETP.NE.AND.EX P5, PT, RZ, c[0x0][0x34c], PT, P5 ;  /* 0x0000d300ff007a0c */ /* 0x000fe40003fa5350 */
[----:B------:R-:W-:Y:S01]  /*1480*/  ISETP.NE.AND.EX P4, PT, RZ, c[0x0][0x354], PT, P4 ;  /* 0x0000d500ff007a0c */ /* 0x000fe20003f85340 */
[----:B------:R-:W-:Y:S01]  /*1490*/  IMAD.MOV.U32 R11, RZ, RZ, RZ ;  /* 0x000000ffff0b7224 */ /* 0x000fe200078e00ff */
[----:B--2---:R-:W-:Y:S02]  /*14a0*/  SHF.R.S32.HI R12, RZ, 0x1f, R245 ;  /* 0x0000001fff0c7819 */ /* 0x004fe400000114f5 */
        /* <DEDUP_REMOVED lines=9> */
[----:B-1----:R-:W-:-:S04]  /*1540*/  LEA R2, P1, R245, c[0x0][0x350], 0x2 ;  /* 0x0000d400f5027a11 */ /* 0x002fc800078210ff */
[----:B------:R-:W-:-:S05]  /*1550*/  LEA.HI.X R3, R245, c[0x0][0x354], R12, 0x2, P1 ;  /* 0x0000d500f5037a11 */ /* 0x000fca00008f140c */
[----:B------:R2:W5:Y:S01]  /*1560*/  @P4 LDG.E R9, [R2.64] ;  /* 0x0000000802094981 */ /* 0x000562000c1e1900 */
[----:B------:R-:W-:-:S05]  /*1570*/  LOP3.LUT R18, R250, 0xffff, RZ, 0xc0, !PT ;  /* 0x0000fffffa127812 */ /* 0x000fca00078ec0ff */
[----:B------:R2:W-:Y:S01]  /*1580*/  STL [R1+0x14], R18 ;  /* 0x0000141201007387 */ /* 0x0005e20000100800 */
[----:B------:R-:W-:Y:S01]  /*1590*/  YIELD ;  /* 0x0000000000007946 */ /* 0x000fe20003800000 */
[----:B------:R-:W-:Y:S05]  /*15a0*/  @P3 BRA `(.L_x_1655) ;  /* 0x0000005000003947 */ /* 0x000fea0003800000 */
[----:B-----5:R-:W-:Y:S01]  /*15b0*/  MOV R17, c[0x0][0x168] ;  /* 0x00005a0000117a02 */ /* 0x020fe20000000f00 */
[----:B------:R-:W-:Y:S05]  /*15c0*/  @!P5 BRA `(.L_x_1655) ;  /* 0x000000300000d947 */ /* 0x000fea0003800000 */
[----:B--2---:R-:W2:Y:S04]  /*15d0*/  LDG.E R6, [R4.64] ;  /* 0x0000000804067981 */ /* 0x004ea8000c1e1900 */
[----:B------:R-:W2:Y:S02]  /*15e0*/  LDG.E R0, [R4.64+0x4] ;  /* 0x0000040804007981 */ /* 0x000ea4000c1e1900 */
[----:B--2---:R-:W-:Y:S02]  /*15f0*/  IADD3 R17, -R6, R0, RZ ;  /* 0x0000000006117210 */ /* 0x004fe40007ffe1ff */
.L_x_1655:
[----:B------:R-:W-:-:S04]  /*1600*/  ISETP.NE.U32.AND P0, PT, RZ, c[0x0][0x368], PT ;  /* 0x0000da00ff007a0c */ /* 0x000fc80003f05070 */
[----:B------:R-:W-:-:S13]  /*1610*/  ISETP.NE.AND.EX P0, PT, RZ, c[0x0][0x36c], PT, P0 ;  /* 0x0000db00ff007a0c */ /* 0x000fda0003f05300 */
[----:B------:R-:W-:Y:S05]  /*1620*/  @!P0 BRA `(.L_x_1656) ;  /* 0x0000004000008947 */ /* 0x000fea0003800000 */
[----:B--2---:R-:W-:-:S04]  /*1630*/  LEA R2, P0, R245, c[0x0][0x368], 0x2 ;  /* 0x0000da00f5027a11 */ /* 0x004fc800078010ff */
[----:B------:R-:W-:-:S05]  /*1640*/  LEA.HI.X R3, R245, c[0x0][0x36c], R12, 0x2, P0 ;  /* 0x0000db00f5037a11 */ /* 0x000fca00000f140c */
[----:B------:R1:W5:Y:S01]  /*1650*/  LDG.E R0, [R2.64] ;  /* 0x0000000802007981 */ /* 0x000362000c1e1900 */
[----:B------:R-:W-:Y:S05]  /*1660*/  BRA `(.L_x_1657) ;  /* 0x0000005000007947 */ /* 0x000fea0003800000 */
.L_x_1656:
[----:B------:R-:W-:Y:S01]  /*1670*/  MOV R0, c[0x0][0x1d0] ;  /* 0x0000740000007a02 */ /* 0x000fe20000000f00 */
[----:B------:R-:W-:Y:S05]  /*1680*/  @!P4 BRA `(.L_x_1657) ;  /* 0x000000300000c947 */ /* 0x000fea0003800000 */
[----:B--2---:R-:W2:Y:S04]  /*1690*/  LDG.E R4, [R2.64] ;  /* 0x0000000802047981 */ /* 0x004ea8000c1e1900 */
[----:B------:R-:W2:Y:S02]  /*16a0*/  LDG.E R0, [R2.64+0x4] ;  /* 0x0000040802007981 */ /* 0x000ea4000c1e1900 */
[----:B--2---:R-:W-:-:S04]  /*16b0*/  IADD3 R0, -R4, R0, RZ ;  /* 0x0000000004007210 */ /* 0x004fc80007ffe1ff */
.L_x_1657:
[----:B-12---:R-:W-:Y:S01]  /*16c0*/  LOP3.LUT R2, R250, 0xff000000, RZ, 0xc0, !PT ;  /* 0xff000000fa027812 */ /* 0x006fe200078ec0ff */
        /* <DEDUP_REMOVED lines=47> */
.L_x_1659:
[----:B------:R-:W-:Y:S05]  /*19c0*/  BSYNC B0 ;  /* 0x0000000000007941 */ /* 0x000fea0003800000 */
.L_x_1658:
[----:B------:R-:W-:Y:S01]  /*19d0*/  IMAD R250, R15, R2, RZ ;  /* 0x000000020ffa7224 */ /* 0x000fe200078e02ff */
        /* <DEDUP_REMOVED lines=40> */
[----:B------:R-:W2:Y:S01]  /*1c60*/  LDL R4, [R1+0x40] ;  /* 0x0000400001047983 */ /* 0x000ea20000100800 */
[----:B------:R-:W-:-:S04]  /*1c70*/  ISETP.NE.U32.AND P1, PT, RZ, c[0x0][0x340], PT ;  /* 0x0000d000ff007a0c */ /* 0x000fc80003f25070 */
[----:B------:R-:W-:-:S13]  /*1c80*/  ISETP.NE.AND.EX P1, PT, RZ, c[0x0][0x344], PT, P1 ;  /* 0x0000d100ff007a0c */ /* 0x000fda0003f25310 */
[----:B------:R-:W-:-:S05]  /*1c90*/  @P1 IMAD.WIDE R2, R245, R14, c[0x0][0x340] ;  /* 0x0000d000f5021625 */ /* 0x000fca00078e020e */
[----:B------:R3:W4:Y:S01]  /*1ca0*/  @P1 LDG.E R14, [R2.64] ;  /* 0x00000008020e1981 */ /* 0x000722000c1e1900 */
[----:B------:R-:W-:Y:S02]  /*1cb0*/  MOV R0, c[0x0][0x2c4] ;  /* 0x0000b10000007a02 */ /* 0x000fe40000000f00 */
[----:B------:R-:W-:Y:S01]  /*1cc0*/  SHF.R.S32.HI R247, RZ, 0x1f, R246 ;  /* 0x0000001ffff77819 */ /* 0x000fe200000114f6 */
[----:B------:R-:W5:Y:S01]  /*1cd0*/  S2R R6, SR_TID.X ;  /* 0x0000000000067919 */ /* 0x000f620000002100 */
[----:B------:R-:W-:Y:S02]  /*1ce0*/  ISETP.NE.AND P0, PT, R0, 0x1, PT ;  /* 0x000000010000780c */ /* 0x000fe40003f05270 */
[----:B------:R-:W-:Y:S02]  /*1cf0*/  SHF.R.S32.HI R0, RZ, 0x1f, R11 ;  /* 0x0000001fff007819 */ /* 0x000fe4000001140b */
[----:B------:R-:W-:Y:S02]  /*1d00*/  ISETP.GE.AND P3, PT, R246, c[0x0][0x198], PT ;  /* 0x00006600f6007a0c */ /* 0x000fe40003f66270 */
[----:B------:R-:W-:Y:S01]  /*1d10*/  IADD3 R64, R244, -0x1, RZ ;  /* 0xfffffffff4407810 */ /* 0x000fe20007ffe0ff */
[----:B------:R-:W-:-:S04]  /*1d20*/  IMAD R0, R0, c[0x0][0x178], RZ ;  /* 0x00005e0000007a24 */ /* 0x000fc800078e02ff */
[----:B---3--:R-:W-:Y:S01]  /*1d30*/  IMAD R2, R11, c[0x0][0x17c], R0 ;  /* 0x00005f000b027a24 */ /* 0x008fe200078e0200 */
[----:B-----5:R-:W-:-:S04]  /*1d40*/  SHF.R.S32.HI R22, RZ, 0x1f, R6 ;  /* 0x0000001fff167819 */ /* 0x020fc80000011406 */
[----:B------:R-:W-:Y:S02]  /*1d50*/  LEA.HI R22, R22, R6, RZ, 0x3 ;  /* 0x0000000616167211 */ /* 0x000fe400078f18ff */
[----:B------:R-:W-:Y:S02]  /*1d60*/  SEL R6, R12, RZ, !P5 ;  /* 0x000000ff0c067207 */ /* 0x000fe40006800000 */
[----:B------:R-:W-:-:S03]  /*1d70*/  SHF.R.S32.HI R22, RZ, 0x3, R22 ;  /* 0x00000003ff167819 */ /* 0x000fc60000011416 */
[----:B------:R-:W-:Y:S01]  /*1d80*/  IMAD R16, R6, c[0x0][0x1c0], RZ ;  /* 0x0000700006107a24 */ /* 0x000fe200078e02ff */
[----:B--2---:R-:W-:Y:S01]  /*1d90*/  LEA R10, R249, R4, 0x7 ;  /* 0x00000004f90a7211 */ /* 0x004fe200078e38ff */
[----:B-1----:R-:W-:Y:S01]  /*1da0*/  IMAD.WIDE.U32 R4, R11, c[0x0][0x178], RZ ;  /* 0x00005e000b047a25 */ /* 0x002fe200078e00ff */
[----:B------:R-:W-:Y:S02]  /*1db0*/  SEL R11, R245, RZ, !P5 ;  /* 0x000000fff50b7207 */ /* 0x000fe40006800000 */
[----:B------:R-:W-:Y:S01]  /*1dc0*/  MOV R0, R10 ;  /* 0x0000000a00007202 */ /* 0x000fe20000000f00 */
[----:B------:R-:W-:-:S04]  /*1dd0*/  @P0 IMAD.HI.U32 R3, R10, c[0x0][0x2c8], RZ ;  /* 0x0000b2000a030a27 */ /* 0x000fc800078e00ff */
[----:B------:R-:W-:Y:S01]  /*1de0*/  IMAD.IADD R5, R5, 0x1, R2 ;  /* 0x0000000105057824 */ /* 0x000fe200078e0202 */
[----:B------:R-:W-:Y:S02]  /*1df0*/  @P0 SHF.R.U32.HI R0, RZ, c[0x0][0x2cc], R3 ;  /* 0x0000b300ff000a19 */ /* 0x000fe40000011603 */
[----:B------:R-:W-:Y:S01]  /*1e00*/  SHF.R.S32.HI R3, RZ, 0x1f, R13 ;  /* 0x0000001fff037819 */ /* 0x000fe2000001140d */
[----:B------:R-:W-:Y:S01]  /*1e10*/  IMAD.WIDE.U32 R4, R18, c[0x0][0x1b8], R4 ;  /* 0x00006e0012047a25 */ /* 0x000fe200078e0004 */
[----:B------:R-:W-:-:S04]  /*1e20*/  IADD3 R2, P0, R22, R13, RZ ;  /* 0x0000000d16027210 */ /* 0x000fc80007f1e0ff */
[----:B------:R-:W-:Y:S01]  /*1e30*/  LEA.HI.X.SX32 R3, R22, R3, 0x1, P0 ;  /* 0x0000000316037211 */ /* 0x000fe200000f0eff */
[----:B------:R-:W-:-:S04]  /*1e40*/  IMAD.WIDE.U32 R6, R2, c[0x0][0x1e0], R246 ;  /* 0x0000780002067a25 */ /* 0x000fc800078e00f6 */
[C---:B------:R-:W-:Y:S02]  /*1e50*/  IMAD R15, R3.reuse, c[0x0][0x1e0], RZ ;  /* 0x00007800030f7a24 */ /* 0x040fe400078e02ff */
[----:B------:R-:W-:Y:S02]  /*1e60*/  IMAD R13, R3, c[0x0][0x208], RZ ;  /* 0x00008200030d7a24 */ /* 0x000fe400078e02ff */
[----:B------:R-:W-:Y:S02]  /*1e70*/  IMAD R3, R18, c[0x0][0x1bc], R5 ;  /* 0x00006f0012037a24 */ /* 0x000fe400078e0205 */
[C---:B------:R-:W-:Y:S02]  /*1e80*/  IMAD R5, R2.reuse, c[0x0][0x1e4], R15 ;  /* 0x0000790002057a24 */ /* 0x040fe400078e020f */
[----:B------:R-:W-:-:S04]  /*1e90*/  IMAD.WIDE.U32 R8, R2, c[0x0][0x208], R246 ;  /* 0x0000820002087a25 */ /* 0x000fc800078e00f6 */
[----:B------:R-:W-:Y:S01]  /*1ea0*/  IMAD R15, R2, c[0x0][0x20c], R13 ;  /* 0x00008300020f7a24 */ /* 0x000fe200078e020d */
[----:B------:R-:W-:Y:S01]  /*1eb0*/  MOV R2, R4 ;  /* 0x0000000400027202 */ /* 0x000fe20000000f00 */
[----:B------:R-:W-:Y:S01]  /*1ec0*/  IMAD R13, R11, c[0x0][0x1c4], R16 ;  /* 0x000071000b0d7a24 */ /* 0x000fe200078e0210 */
[----:B------:R-:W-:Y:S01]  /*1ed0*/  IADD3 R4, -R0, RZ, RZ ;  /* 0x000000ff00047210 */ /* 0x000fe20007ffe1ff */
[----:B------:R-:W-:Y:S01]  /*1ee0*/  IMAD.IADD R7, R7, 0x1, R5 ;  /* 0x0000000107077824 */ /* 0x000fe200078e0205 */
[----:B------:R-:W-:Y:S01]  /*1ef0*/  IADD3 R5, R9, R15, RZ ;  /* 0x0000000f09057210 */ /* 0x000fe20007ffe0ff */
[----:B------:R-:W-:Y:S01]  /*1f00*/  IMAD.WIDE.U32 R2, R11, c[0x0][0x1c0], R2 ;  /* 0x000070000b027a25 */ /* 0x000fe200078e0002 */
[----:B------:R-:W-:-:S03]  /*1f10*/  SHF.R.S32.HI R11, RZ, 0x1f, R0 ;  /* 0x0000001fff0b7819 */ /* 0x000fc60000011400 */
[----:B------:R-:W-:Y:S01]  /*1f20*/  IMAD R10, R4, c[0x0][0x2c4], R10 ;  /* 0x0000b100040a7a24 */ /* 0x000fe200078e020a */
[----:B------:R-:W-:Y:S01]  /*1f30*/  IADD3 R3, R3, R13, RZ ;  /* 0x0000000d03037210 */ /* 0x000fe20007ffe0ff */
[----:B------:R-:W-:Y:S01]  /*1f40*/  IMAD R9, R11, c[0x0][0x1b0], RZ ;  /* 0x00006c000b097a24 */ /* 0x000fe200078e02ff */
[----:B------:R-:W-:Y:S01]  /*1f50*/  MOV R4, R8 ;  /* 0x0000000800047202 */ /* 0x000fe20000000f00 */
[----:B------:R-:W-:-:S04]  /*1f60*/  IMAD.WIDE.U32 R6, R18, c[0x0][0x1e8], R6 ;  /* 0x00007a0012067a25 */ /* 0x000fc800078e0006 */
[C---:B------:R-:W-:Y:S02]  /*1f70*/  IMAD R11, R0.reuse, c[0x0][0x1b4], R9 ;  /* 0x00006d00000b7a24 */ /* 0x040fe400078e0209 */
[----:B------:R-:W-:Y:S01]  /*1f80*/  IMAD.WIDE.U32 R2, R0, c[0x0][0x1b0], R2 ;  /* 0x00006c0000027a25 */ /* 0x000fe200078e0002 */
[----:B----4-:R-:W-:Y:S02]  /*1f90*/  @P1 SHF.R.S32.HI R0, RZ, 0x1f, R14 ;  /* 0x0000001fff001819 */ /* 0x010fe4000001140e */
[----:B------:R-:W-:Y:S01]  /*1fa0*/  @!P1 MOV R0, R12 ;  /* 0x0000000c00009202 */ /* 0x000fe20000000f00 */
[C---:B------:R-:W-:Y:S01]  /*1fb0*/  IMAD R9, R18.reuse, c[0x0][0x1ec], R7 ;  /* 0x00007b0012097a24 */ /* 0x040fe200078e0207 */
[----:B------:R-:W-:Y:S01]  /*1fc0*/  SHF.R.S32.HI R7, RZ, 0x1f, R10 ;  /* 0x0000001fff077819 */ /* 0x000fe2000001140a */
[----:B------:R-:W-:Y:S01]  /*1fd0*/  IMAD.MOV.U32 R8, RZ, RZ, R6 ;  /* 0x000000ffff087224 */ /* 0x000fe200078e0006 */
[----:B------:R-:W-:Y:S01]  /*1fe0*/  IADD3 R3, R3, R11, RZ ;  /* 0x0000000b03037210 */ /* 0x000fe20007ffe0ff */
[----:B------:R-:W-:Y:S01]  /*1ff0*/  IMAD.WIDE.U32 R4, R18, c[0x0][0x210], R4 ;  /* 0x0000840012047a25 */ /* 0x000fe200078e0004 */
[----:B------:R-:W-:-:S02]  /*2000*/  SEL R6, R0, RZ, !P4 ;  /* 0x000000ff00067207 */ /* 0x000fc40006000000 */
[----:B------:R-:W-:Y:S01]  /*2010*/  @!P1 MOV R14, R245 ;  /* 0x000000f5000e9202 */ /* 0x000fe20000000f00 */
[----:B------:R-:W-:Y:S01]  /*2020*/  IMAD R7, R7, c[0x0][0x1a8], RZ ;  /* 0x00006a0007077a24 */ /* 0x000fe200078e02ff */
[----:B------:R-:W-:Y:S01]  /*2030*/  ISETP.GE.AND P1, PT, R246, c[0x0][0x1d4], PT ;  /* 0x00007500f6007a0c */ /* 0x000fe20003f26270 */
[----:B------:R-:W-:Y:S01]  /*2040*/  IMAD.WIDE.U32 R2, R10, c[0x0][0x1a8], R2 ;  /* 0x00006a000a027a25 */ /* 0x000fe200078e0002 */
[----:B------:R-:W-:-:S03]  /*2050*/  SEL R0, R14, RZ, !P4 ;  /* 0x000000ff0e007207 */ /* 0x000fc60006000000 */
[----:B------:R-:W-:Y:S02]  /*2060*/  IMAD R7, R10, c[0x0][0x1ac], R7 ;  /* 0x00006b000a077a24 */ /* 0x000fe400078e0207 */
[----:B------:R-:W-:Y:S02]  /*2070*/  IMAD R11, R6, c[0x0][0x1f0], RZ ;  /* 0x00007c00060b7a24 */ /* 0x000fe400078e02ff */
[----:B------:R-:W-:Y:S02]  /*2080*/  IMAD R5, R18, c[0x0][0x214], R5 ;  /* 0x0000850012057a24 */ /* 0x000fe400078e0205 */
[----:B------:R-:W-:Y:S02]  /*2090*/  IMAD R6, R6, c[0x0][0x218], RZ ;  /* 0x0000860006067a24 */ /* 0x000fe400078e02ff */
[----:B------:R-:W-:Y:S01]  /*20a0*/  IMAD.IADD R3, R3, 0x1, R7 ;  /* 0x0000000103037824 */ /* 0x000fe200078e0207 */
[----:B------:R-:W-:Y:S01]  /*20b0*/  LEA R7, P0, R2, c[0x0][0x160], 0x1 ;  /* 0x0000580002077a11 */ /* 0x000fe200078008ff */
[----:B------:R-:W-:-:S02]  /*20c0*/  IMAD R10, R0, c[0x0][0x21c], R6 ;  /* 0x00008700000a7a24 */ /* 0x000fc400078e0206 */
[----:B------:R-:W-:Y:S01]  /*20d0*/  IMAD.WIDE.U32 R18, R0, c[0x0][0x218], R4 ;  /* 0x0000860000127a25 */ /* 0x000fe200078e0004 */
[----:B------:R-:W-:-:S03]  /*20e0*/  LEA.HI.X R6, R2, c[0x0][0x164], R3, 0x1, P0 ;  /* 0x0000590002067a11 */ /* 0x000fc600000f0c03 */
[----:B------:R-:W-:Y:S01]  /*20f0*/  IMAD.WIDE.U32 R20, R0, c[0x0][0x1f0], R8 ;  /* 0x00007c0000147a25 */ /* 0x000fe200078e0008 */
[----:B------:R-:W-:-:S03]  /*2100*/  IADD3 R2, R19, R10, RZ ;  /* 0x0000000a13027210 */ /* 0x000fc60007ffe0ff */
[----:B------:R-:W-:Y:S01]  /*2110*/  IMAD R11, R0, c[0x0][0x1f4], R11 ;  /* 0x00007d00000b7a24 */ /* 0x000fe200078e020b */
[----:B------:R1:W-:Y:S01]  /*2120*/  STL.64 [R1], R20 ;  /* 0x0000001401007387 */ /* 0x0003e20000100a00 */
[----:B------:R-:W-:-:S03]  /*2130*/  LEA R0, R249, R22, 0x7 ;  /* 0x00000016f9007211 */ /* 0x000fc600078e38ff */
[----:B------:R1:W-:Y:S01]  /*2140*/  STL.64 [R1+0x8], R18 ;  /* 0x0000081201007387 */ /* 0x0003e20000100a00 */
[----:B------:R-:W-:-:S03]  /*2150*/  IADD3 R252, R21, R11, RZ ;  /* 0x0000000b15fc7210 */ /* 0x000fc60007ffe0ff */
[----:B------:R1:W-:Y:S01]  /*2160*/  STL [R1+0x10], R2 ;  /* 0x0000100201007387 */ /* 0x0003e20000100800 */
[----:B------:R-:W-:Y:S05]  /*2170*/  BRA.DIV ~URZ, `(.L_x_1661) ;  /* 0x0000ac827f007947 */ /* 0x000fea000b800000 */
[----:B------:R2:W3:Y:S02]  /*2180*/  SHFL.IDX PT, R8, R6, RZ, 0x181f ;  /* 0x00181fff06087589 */ /* 0x0004e400000e0000 */
.L_x_1761:
[----:B------:R-:W-:Y:S05]  /*2190*/  BRA.DIV ~URZ, `(.L_x_1662) ;  /* 0x0000acd27f007947 */ /* 0x000fea000b800000 */
[----:B-1----:R1:W4:Y:S02]  /*21a0*/  SHFL.IDX PT, R2, R7, RZ, 0x181f ;  /* 0x00181fff07027589 */ /* 0x00232400000e0000 */
.L_x_1762:
        /* <DEDUP_REMOVED lines=10> */
.L_x_1664:
[----:B------:R-:W-:Y:S05]  /*2250*/  BSYNC B0 ;  /* 0x0000000000007941 */ /* 0x000fea0003800000 */
.L_x_1663:
[----:B------:R-:W-:Y:S05]  /*2260*/  BRA.DIV ~URZ, `(.L_x_1665) ;  /* 0x0000ac727f007947 */ /* 0x000fea000b800000 */
[----:B---3--:R3:W1:Y:S04]  /*2270*/  SHFL.IDX PT, R8, R6, 0x1, 0x181f ;  /* 0x00381f0006087f89 */ /* 0x00866800000e0000 */
[----:B----4-:R3:W4:Y:S02]  /*2280*/  SHFL.IDX PT, R2, R7, 0x1, 0x181f ;  /* 0x00381f0007027f89 */ /* 0x01072400000e0000 */
.L_x_1763:
        /* <DEDUP_REMOVED lines=10> */
.L_x_1667:
[----:B------:R-:W-:Y:S05]  /*2330*/  BSYNC B0 ;  /* 0x0000000000007941 */ /* 0x000fea0003800000 */
.L_x_1666:
[----:B------:R-:W-:Y:S05]  /*2340*/  BRA.DIV ~URZ, `(.L_x_1668) ;  /* 0x0000ac627f007947 */ /* 0x000fea000b800000 */
[----:B-1----:R1:W2:Y:S02]  /*2350*/  SHFL.IDX PT, R8, R6, 0x2, 0x181f ;  /* 0x00581f0006087f89 */ /* 0x0022a400000e0000 */
.L_x_1764:
[----:B------:R-:W-:Y:S05]  /*2360*/  BRA.DIV ~URZ, `(.L_x_1669) ;  /* 0x0000acb27f007947 */ /* 0x000fea000b800000 */
[----:B----4-:R4:W1:Y:S02]  /*2370*/  SHFL.IDX PT, R2, R7, 0x2, 0x181f ;  /* 0x00581f0007027f89 */ /* 0x01086400000e0000 */
.L_x_1765:
        /* <DEDUP_REMOVED lines=10> */
.L_x_1671:
[----:B------:R-:W-:Y:S05]  /*2420*/  BSYNC B0 ;  /* 0x0000000000007941 */ /* 0x000fea0003800000 */
.L_x_1670:
[----:B------:R-:W-:Y:S05]  /*2430*/  BRA.DIV ~URZ, `(.L_x_1672) ;  /* 0x0000ac527f007947 */ /* 0x000fea000b800000 */
[----:B--2---:R2:W3:Y:S04]  /*2440*/  SHFL.IDX PT, R8, R6, 0x3, 0x181f ;  /* 0x00781f0006087f89 */ /* 0x0044e800000e0000 */
[----:B-1----:R2:W1:Y:S02]  /*2450*/  SHFL.IDX PT, R2, R7, 0x3, 0x181f ;  /* 0x00781f0007027f89 */ /* 0x00246400000e0000 */
.L_x_1766:
        /* <DEDUP_REMOVED lines=10> */
.L_x_1674:
[----:B------:R-:W-:Y:S05]  /*2500*/  BSYNC B0 ;  /* 0x0000000000007941 */ /* 0x000fea0003800000 */
.L_x_1673:
[----:B------:R-:W-:Y:S05]  /*2510*/  BRA.DIV ~URZ, `(.L_x_1675) ;  /* 0x0000ac427f007947 */ /* 0x000fea000b800000 */
[----:B---3--:R3:W2:Y:S02]  /*2520*/  SHFL.IDX PT, R8, R6, 0x4, 0x181f ;  /* 0x00981f0006087f89 */ /* 0x0086a400000e0000 */
.L_x_1767:
[----:B------:R-:W-:Y:S05]  /*2530*/  BRA.DIV ~URZ, `(.L_x_1676) ;  /* 0x0000ac927f007947 */ /* 0x000fea000b800000 */
[----:B-1----:R1:W3:Y:S02]  /*2540*/  SHFL.IDX PT, R2, R7, 0x4, 0x181f ;  /* 0x00981f0007027f89 */ /* 0x0022e400000e0000 */
.L_x_1768:
        /* <DEDUP_REMOVED lines=10> */
.L_x_1678:
[----:B------:R-:W-:Y:S05]  /*25f0*/  BSYNC B0 ;  /* 0x0000000000007941 */ /* 0x000fea0003800000 */
.L_x_1677:
[----:B------:R-:W-:Y:S05]  /*2600*/  BRA.DIV ~URZ, `(.L_x_1679) ;  /* 0x0000ac327f007947 */ /* 0x000fea000b800000 */
[----:B--2---:R2:W1:Y:S04]  /*2610*/  SHFL.IDX PT, R8, R6, 0x5, 0x181f ;  /* 0x00b81f0006087f89 */ /* 0x00446800000e0000 */
[----:B---3--:R2:W3:Y:S02]  /*2620*/  SHFL.IDX PT, R2, R7, 0x5, 0x181f ;  /* 0x00b81f0007027f89 */ /* 0x0084e400000e0000 */
.L_x_1769:
        /* <DEDUP_REMOVED lines=10> */
.L_x_1681:
[----:B------:R-:W-:Y:S05]  /*26d0*/  BSYNC B0 ;  /* 0x0000000000007941 */ /* 0x000fea0003800000 */
.L_x_1680:
[----:B------:R-:W-:Y:S05]  /*26e0*/  BRA.DIV ~URZ, `(.L_x_1682) ;  /* 0x0000ac227f007947 */ /* 0x000fea000b800000 */
[----:B-1----:R1:W2:Y:S02]  /*26f0*/  SHFL.IDX PT, R8, R6, 0x6, 0x181f ;  /* 0x00d81f0006087f89 */ /* 0x0022a400000e0000 */
.L_x_1770:
[----:B------:R-:W-:Y:S05]  /*2700*/  BRA.DIV ~URZ, `(.L_x_1683) ;  /* 0x0000ac727f007947 */ /* 0x000fea000b800000 */
[----:B---3--:R3:W1:Y:S02]  /*2710*/  SHFL.IDX PT, R2, R7, 0x6, 0x181f ;  /* 0x00d81f0007027f89 */ /* 0x00866400000e0000 */
.L_x_1771:
        /* <DEDUP_REMOVED lines=10> */
.L_x_1685:
[----:B------:R-:W-:Y:S05]  /*27c0*/  BSYNC B0 ;  /* 0x0000000000007941 */ /* 0x000fea0003800000 */
.L_x_1684:
[----:B------:R-:W-:Y:S05]  /*27d0*/  BRA.DIV ~URZ, `(.L_x_1686) ;  /* 0x0000ac127f007947 */ /* 0x000fea000b800000 */
[----:B-12---:R-:W1:Y:S04]  /*27e0*/  SHFL.IDX PT, R6, R6, 0x7, 0x181f ;  /* 0x00f81f0006067f89 */ /* 0x006e6800000e0000 */
[----:B------:R2:W3:Y:S02]  /*27f0*/  SHFL.IDX PT, R2, R7, 0x7, 0x181f ;  /* 0x00f81f0007027f89 */ /* 0x0004e400000e0000 */
.L_x_1772:
        /* <DEDUP_REMOVED lines=10> */
[----:B------:R-:W3:Y:S04]  /*28a0*/  LDL.64 R8, [R1] ;  /* 0x0000000001087983 */ /* 0x000ee80000100a00 */
[----:B------:R-:W5:Y:S04]  /*28b0*/  LDL R17, [R1+0x10] ;  /* 0x0000100001117983 */ /* 0x000f680000100800 */
[----:B--2---:R-:W2:Y:S04]  /*28c0*/  LDL.64 R136, [R1+0x8] ;  /* 0x0000080001887983 */ /* 0x004ea80000100a00 */
[----:B----4-:R-:W4:Y:S01]  /*28d0*/  S2R R7, SR_TID.X ;  /* 0x0000000000077919 */ /* 0x010f220000002100 */
[----:B------:R-:W-:Y:S01]  /*28e0*/  IMAD.MOV.U32 R65, RZ, RZ, -0x50 ;  /* 0xffffffb0ff417424 */ /* 0x000fe200078e00ff */
[----:B------:R-:W-:Y:S01]  /*28f0*/  SHF.R.S32.HI R16, RZ, 0x1f, R64 ;  /* 0x0000001fff107819 */ /* 0x000fe20000011440 */
[----:B-1----:R-:W-:Y:S01]  /*2900*/  IMAD.WIDE.U32 R2, R64, c[0x0][0x1e0], RZ ;  /* 0x0000780040027a25 */ /* 0x002fe200078e00ff */
[----:B------:R-:W-:-:S03]  /*2910*/  ULDC.64 UR4, c[0x0][0x208] ;  /* 0x0000820000047ab9 */ /* 0x000fc60000000a00 */
[----:B------:R-:W-:Y:S02]  /*2920*/  IMAD R65, R244, R65, 0x50 ;  /* 0x00000050f4417424 */ /* 0x000fe400078e0241 */
[----:B------:R-:W-:Y:S01]  /*2930*/  IMAD R0, R16, c[0x0][0x1e0], RZ ;  /* 0x0000780010007a24 */ /* 0x000fe200078e02ff */
[----:B----4-:R-:W-:-:S04]  /*2940*/  SHF.R.S32.HI R5, RZ, 0x1f, R7 ;  /* 0x0000001fff057819 */ /* 0x010fc80000011407 */
[----:B------:R-:W-:-:S04]  /*2950*/  LEA.HI R5, R5, R7, RZ, 0x3 ;  /* 0x0000000705057211 */ /* 0x000fc800078f18ff */
[----:B------:R-:W-:-:S04]  /*2960*/  SHF.R.S32.HI R5, RZ, 0x3, R5 ;  /* 0x00000003ff057819 */ /* 0x000fc80000011405 */
[----:B------:R-:W-:Y:S01]  /*2970*/  IADD3 R18, R65, R116, -R5 ;  /* 0x0000007441127210 */ /* 0x000fe20007ffe805 */
[----:B------:R-:W-:-:S03]  /*2980*/  IMAD R0, R64, c[0x0][0x1e4], R0 ;  /* 0x0000790040007a24 */ /* 0x000fc600078e0200 */
[C---:B------:R-:W-:Y:S02]  /*2990*/  ISETP.GE.AND P2, PT, R18.reuse, 0x1, PT ;  /* 0x000000011200780c */ /* 0x040fe40003f46270 */
[----:B------:R-:W-:Y:S01]  /*29a0*/  ISETP.GE.AND P6, PT, R18, 0x11, PT ;  /* 0x000000111200780c */ /* 0x000fe20003fc6270 */
[----:B------:R-:W-:Y:S02]  /*29b0*/  IMAD.IADD R0, R3, 0x1, R0 ;  /* 0x0000000103007824 */ /* 0x000fe400078e0200 */
[----:B------:R-:W-:Y:S02]  /*29c0*/  IMAD.MOV.U32 R67, RZ, RZ, R252 ;  /* 0x000000ffff437224 */ /* 0x000fe400078e00fc */
[----:B------:R-:W-:Y:S02]  /*29d0*/  IMAD.MOV.U32 R117, RZ, RZ, c[0x0][0x1e0] ;  /* 0x00007800ff757624 */ /* 0x000fe400078e00ff */
[----:B------:R-:W-:Y:S01]  /*29e0*/  IMAD R5, R0, 0x50, RZ ;  /* 0x0000005000057824 */ /* 0x000fe200078e02ff */
[----:B------:R-:W-:Y:S01]  /*29f0*/  BAR.SYNC.DEFER_BLOCKING 0x0 ;  /* 0x0000000000007b1d */ /* 0x000fe20000010000 */
[----:B------:R-:W-:Y:S01]  /*2a00*/  ISETP.GE.AND P5, PT, R18, 0x21, PT ;  /* 0x000000211200780c */ /* 0x000fe20003fa6270 */
[----:B------:R-:W-:Y:S01]  /*2a10*/  IMAD.MOV.U32 R118, RZ, RZ, c[0x0][0x1e4] ;  /* 0x00007900ff767624 */ /* 0x000fe200078e00ff */
[----:B------:R-:W-:-:S03]  /*2a20*/  USHF.L.U32 UR7, UR4, 0x5, URZ ;  /* 0x0000000504077899 */ /* 0x000fc6000800063f */
[----:B------:R-:W-:Y:S02]  /*2a30*/  UMOV UR6, 0x5 ;  /* 0x0000000500067882 */ /* 0x000fe40000000000 */
[----:B------:R-:W-:Y:S01]  /*2a40*/  USHF.L.U64.HI UR5, UR4, UR6, UR5 ;  /* 0x0000000604057299 */ /* 0x000fe20008010205 */
[----:B---3--:R-:W-:-:S04]  /*2a50*/  IMAD.MOV.U32 R66, RZ, RZ, R8 ;  /* 0x000000ffff427224 */ /* 0x008fc800078e0008 */
[----:B------:R-:W-:-:S04]  /*2a60*/  IMAD.WIDE.U32 R2, R2, 0x50, R66 ;  /* 0x0000005002027825 */ /* 0x000fc800078e0042 */
[----:B------:R-:W-:Y:S01]  /*2a70*/  IMAD.IADD R3, R3, 0x1, R5 ;  /* 0x0000000103037824 */ /* 0x000fe200078e0205 */
[C---:B------:R-:W-:Y:S02]  /*2a80*/  @P2 LEA R4, P4, R2.reuse, c[0x0][0x1c8], 0x1 ;  /* 0x0000720002042a11 */ /* 0x040fe400078808ff */
[C---:B------:R-:W-:Y:S02]  /*2a90*/  @P6 LEA R0, P3, R117.reuse, R2, 0x4 ;  /* 0x0000000275006211 */ /* 0x040fe400078620ff */
[----:B------:R-:W-:Y:S02]  /*2aa0*/  @P2 LEA.HI.X R5, R2, c[0x0][0x1cc], R3, 0x1, P4 ;  /* 0x0000730002052a11 */ /* 0x000fe400020f0c03 */
[C---:B------:R-:W-:Y:S02]  /*2ab0*/  @P6 LEA.HI.X R6, R117.reuse, R3, R118, 0x4, P3 ;  /* 0x0000000375066211 */ /* 0x040fe400018f2476 */
[C---:B------:R-:W-:Y:S01]  /*2ac0*/  ISETP.GE.AND P4, PT, R18.reuse, 0x31, PT ;  /* 0x000000311200780c */ /* 0x040fe20003f86270 */
[----:B------:R-:W-:Y:S01]  /*2ad0*/  IMAD.WIDE.U32 R8, R117, 0x20, RZ ;  /* 0x0000002075087825 */ /* 0x000fe200078e00ff */
[----:B------:R-:W-:Y:S01]  /*2ae0*/  ISETP.GE.AND P3, PT, R18, 0x41, PT ;  /* 0x000000411200780c */ /* 0x000fe20003f66270 */
[----:B------:R-:W-:Y:S01]  /*2af0*/  @!PT LDS RZ, [RZ] ;  /* 0x00000000fffff984 */ /* 0x000fe20000000800 */
[----:B------:R-:W-:Y:S01]  /*2b00*/  @!PT LDS RZ, [RZ] ;  /* 0x00000000fffff984 */ /* 0x000fe20000000800 */
[----:B------:R-:W-:Y:S01]  /*2b10*/  @!PT LDS RZ, [RZ] ;  /* 0x00000000fffff984 */ /* 0x000fe20000000800 */
[----:B------:R1:W-:Y:S01]  /*2b20*/  @P2 LDGSTS.E.BYPASS.LTC128B.128 [R216+0x2900], [R4.64], !P1 ;  /* 0x0290000004d82fae */ /* 0x0003e2000c901d48 */
[----:B------:R-:W-:-:S04]  /*2b30*/  @P6 LEA R10, P0, R0, c[0x0][0x1c8], 0x1 ;  /* 0x00007200000a6a11 */ /* 0x000fc800078008ff */
[----:B------:R-:W-:Y:S01]  /*2b40*/  @P6 LEA.HI.X R11, R0, c[0x0][0x1cc], R6, 0x1, P0 ;  /* 0x00007300000b6a11 */ /* 0x000fe200000f0c06 */
[----:B------:R-:W-:Y:S01]  /*2b50*/  IMAD.SHL.U32 R6, R118, 0x20, RZ ;  /* 0x0000002076067824 */ /* 0x000fe200078e00ff */
[----:B------:R-:W-:-:S03]  /*2b60*/  @P5 IADD3 R0, P0, R2, R8, RZ ;  /* 0x0000000802005210 */ /* 0x000fc60007f1e0ff */
[----:B------:R-:W-:Y:S01]  /*2b70*/  @P4 IMAD R12, R118, 0x30, RZ ;  /* 0x00000030760c4824 */ /* 0x000fe200078e02ff */
[----:B------:R-:W-:Y:S01]  /*2b80*/  @P5 IADD3.X R6, R3, R9, R6, P0, !PT ;  /* 0x0000000903065210 */ /* 0x000fe200007fe406 */
[----:B------:R3:W-:Y:S01]  /*2b90*/  @P6 LDGSTS.E.BYPASS.LTC128B.128 [R216+0x3100], [R10.64], !P1 ;  /* 0x031000000ad86fae */ /* 0x0007e2000c901d48 */
[C---:B------:R-:W-:Y:S02]  /*2ba0*/  @P5 LEA R8, P0, R0.reuse, c[0x0][0x1c8], 0x1 ;  /* 0x0000720000085a11 */ /* 0x040fe400078008ff */
[----:B------:R-:W-:Y:S02]  /*2bb0*/  @P3 LEA R7, P2, R117, R2, 0x6 ;  /* 0x0000000275073211 */ /* 0x000fe400078430ff */
[----:B------:R-:W-:-:S05]  /*2bc0*/  @P5 LEA.HI.X R9, R0, c[0x0][0x1cc], R6, 0x1, P0 ;  /* 0x0000730000095a11 */ /* 0x000fca00000f0c06 */
[----:B------:R3:W-:Y:S01]  /*2bd0*/  @P5 LDGSTS.E.BYPASS.LTC128B.128 [R216+0x3900], [R8.64], !P1 ;  /* 0x0390000008d85fae */ /* 0x0007e2000c901d48 */
[----:B-1----:R-:W-:Y:S01]  /*2be0*/  @P4 IMAD.WIDE.U32 R4, R117, 0x30, R2 ;  /* 0x0000003075044825 */ /* 0x002fe200078e0002 */
[----:B------:R-:W-:Y:S02]  /*2bf0*/  @P3 LEA R2, P0, R7, c[0x0][0x1c8], 0x1 ;  /* 0x0000720007023a11 */ /* 0x000fe400078008ff */
[----:B------:R-:W-:Y:S01]  /*2c00*/  @P3 LEA.HI.X R3, R117, R3, R118, 0x6, P2 ;  /* 0x0000000375033211 */ /* 0x000fe200010f3476 */
[----:B------:R-:W-:Y:S01]  /*2c10*/  @P4 IMAD.IADD R0, R5, 0x1, R12 ;  /* 0x0000000105004824 */ /* 0x000fe200078e020c */
[C---:B------:R-:W-:Y:S02]  /*2c20*/  @P4 LEA R6, P2, R4.reuse, c[0x0][0x1c8], 0x1 ;  /* 0x0000720004064a11 */ /* 0x040fe400078408ff */
[----:B------:R-:W-:Y:S02]  /*2c30*/  @P3 LEA.HI.X R3, R7, c[0x0][0x1cc], R3, 0x1, P0 ;  /* 0x0000730007033a11 */ /* 0x000fe400000f0c03 */
[----:B------:R-:W-:-:S05]  /*2c40*/  @P4 LEA.HI.X R7, R4, c[0x0][0x1cc], R0, 0x1, P2 ;  /* 0x0000730004074a11 */ /* 0x000fca00010f0c00 */
[----:B------:R1:W-:Y:S04]  /*2c50*/  @P4 LDGSTS.E.BYPASS.LTC128B.128 [R216+0x4100], [R6.64], !P1 ;  /* 0x0410000006d84fae */ /* 0x0003e8000c901d48 */
[----:B------:R4:W-:Y:S04]  /*2c60*/  @P3 LDGSTS.E.BYPASS.LTC128B.128 [R216+0x4900], [R2.64], !P1 ;  /* 0x0490000002d83fae */ /* 0x0009e8000c901d48 */
[----:B------:R-:W0:Y:S01]  /*2c70*/  LDGDEPBAR ;  /* 0x00000000000079af */ /* 0x000e220000000000 */
[----:B------:R-:W-:-:S04]  /*2c80*/  DEPBAR.LE SB0, 0x1 ;  /* 0x000080400000791a */ /* 0x000fc80000000000 */
[----:B------:R-:W-:-:S04]  /*2c90*/  DEPBAR.LE SB0, 0x0 ;  /* 0x000080000000791a */ /* 0x000fc80000000000 */
[----:B------:R-:W-:Y:S06]  /*2ca0*/  BAR.SYNC.DEFER_BLOCKING 0x0 ;  /* 0x0000000000007b1d */ /* 0x000fec0000010000 */
[----:B-1----:R-:W-:Y:S04]  /*2cb0*/  LDSM.16.M88.4 R4, [R206+0x2000] ;  /* 0x00200000ce04783b */ /* 0x002fe80000000200 */
[----:B------:R-:W1:Y:S04]  /*2cc0*/  LDSM.16.M88.4 R20, [R119] ;  /* 0x000000007714783b */ /* 0x000e680000000200 */
[----:B------:R-:W2:Y:S04]  /*2cd0*/  LDSM.16.M88.4 R12, [R119+0x800] ;  /* 0x00080000770c783b */ /* 0x000ea80000000200 */
[----:B------:R-:W2:Y:S04]  /*2ce0*/  LDSM.16.M88.4 R24, [R119+0x1000] ;  /* 0x001000007718783b */ /* 0x000ea80000000200 */
[----:B------:R-:W5:Y:S04]  /*2cf0*/  LDSM.16.M88.4 R32, [R119+0x1800] ;  /* 0x001800007720783b */ /* 0x000f680000000200 */
[----:B------:R-:W5:Y:S04]  /*2d00*/  LDSM.16.M88.4 R28, [R119+0x2000] ;  /* 0x00200000771c783b */ /* 0x000f680000000200 */
[----:B---3--:R-:W3:Y:S01]  /*2d10*/  LDSM.16.M88.4 R8, [R206] ;  /* 0x00000000ce08783b */ /* 0x008ee20000000200 */
[----:B------:R-:W-:-:S02]  /*2d20*/  IMAD R0, R16, c[0x0][0x208], RZ ;  /* 0x0000820010007a24 */ /* 0x000fc400078e02ff */
[C---:B----4-:R-:W-:Y:S01]  /*2d30*/  IMAD.WIDE.U32 R2, R64.reuse, c[0x0][0x208], RZ ;  /* 0x0000820040027a25 */ /* 0x050fe200078e00ff */
[----:B------:R-:W-:Y:S03]  /*2d40*/  LDSM.16.M88.4 R36, [R213] ;  /* 0x00000000d524783b */ /* 0x000fe60000000200 */
[----:B------:R-:W-:Y:S01]  /*2d50*/  IMAD R0, R64, c[0x0][0x20c], R0 ;  /* 0x0000830040007a24 */ /* 0x000fe200078e0200 */
[----:B------:R-:W-:Y:S03]  /*2d60*/  LDSM.16.M88.4 R56, [R214] ;  /* 0x00000000d638783b */ /* 0x000fe60000000200 */
[----:B------:R-:W-:Y:S01]  /*2d70*/  IMAD.IADD R0, R3, 0x1, R0 ;  /* 0x0000000103007824 */ /* 0x000fe200078e0200 */
[----:B------:R-:W-:Y:S01]  /*2d80*/  ISETP.GE.AND P2, PT, R246, c[0x0][0x1d4], PT ;  /* 0x00007500f6007a0c */ /* 0x000fe20003f46270 */
[----:B------:R-:W-:Y:S01]  /*2d90*/  LDSM.16.M88.4 R68, [R210] ;  /* 0x00000000d244783b */ /* 0x000fe20000000200 */
[C---:B-1----:R-:W-:Y:S08]  /*2da0*/  HMMA.16816.F32.BF16 R40, R4.reuse, R20, RZ ;  /* 0x000000140428723c */ /* 0x042ff000000418ff */
[C---:B--2---:R-:W-:Y:S08]  /*2db0*/  HMMA.16816.F32.BF16 R44, R4.reuse, R12, RZ ;  /* 0x0000000c042c723c */ /* 0x044ff000000418ff */
[C---:B------:R-:W-:Y:S08]  /*2dc0*/  HMMA.16816.F32.BF16 R48, R4.reuse, R24, RZ ;  /* 0x000000180430723c */ /* 0x040ff000000418ff */
[C---:B-----5:R-:W-:Y:S08]  /*2dd0*/  HMMA.16816.F32.BF16 R52, R4.reuse, R32, RZ ;  /* 0x000000200434723c */ /* 0x060ff000000418ff */
[C---:B------:R-:W-:Y:S08]  /*2de0*/  HMMA.16816.F32.BF16 R60, R4.reuse, R28, RZ ;  /* 0x0000001c043c723c */ /* 0x040ff000000418ff */
[C---:B------:R-:W-:Y:S08]  /*2df0*/  HMMA.16816.F32.BF16 R76, R4.reuse, R22, RZ ;  /* 0x00000016044c723c */ /* 0x040ff000000418ff */
[C---:B------:R-:W-:Y:S08]  /*2e00*/  HMMA.16816.F32.BF16 R72, R4.reuse, R14, RZ ;  /* 0x0000000e0448723c */ /* 0x040ff000000418ff */
[C---:B------:R-:W-:Y:S08]  /*2e10*/  HMMA.16816.F32.BF16 R96, R4.reuse, R26, RZ ;  /* 0x0000001a0460723c */ /* 0x040ff000000418ff */
[C---:B------:R-:W-:Y:S08]  /*2e20*/  HMMA.16816.F32.BF16 R112, R4.reuse, R34, RZ ;  /* 0x000000220470723c */ /* 0x040ff000000418ff */
[----:B------:R-:W-:Y:S01]  /*2e30*/  HMMA.16816.F32.BF16 R108, R4, R30, RZ ;  /* 0x0000001e046c723c */ /* 0x000fe200000418ff */
[----:B------:R-:W1:Y:S01]  /*2e40*/  LDSM.16.M88.4 R4, [R209+0x2000] ;  /* 0x00200000d104783b */ /* 0x000e620000000200 */
[----:B------:R-:W-:-:S06]  /*2e50*/  IMAD R0, R0, 0x50, RZ ;  /* 0x0000005000007824 */ /* 0x000fcc00078e02ff */
[C---:B---3--:R-:W-:Y:S08]  /*2e60*/  HMMA.16816.F32.BF16 R120, R8.reuse, R20, RZ ;  /* 0x000000140878723c */ /* 0x048ff000000418ff */
[C---:B------:R-:W-:Y:S01]  /*2e70*/  HMMA.16816.F32.BF16 R144, R8.reuse, R22, RZ ;  /* 0x000000160890723c */ /* 0x040fe200000418ff */
[----:B------:R-:W-:Y:S07]  /*2e80*/  LDSM.16.M88.4 R20, [R211] ;  /* 0x00000000d314783b */ /* 0x000fee0000000200 */
[C---:B------:R-:W-:Y:S08]  /*2e90*/  HMMA.16816.F32.BF16 R104, R8.reuse, R12, RZ ;  /* 0x0000000c0868723c */ /* 0x040ff000000418ff */
[C---:B------:R-:W-:Y:S08]  /*2ea0*/  HMMA.16816.F32.BF16 R128, R8.reuse, R14, RZ ;  /* 0x0000000e0880723c */ /* 0x040ff000000418ff */
[C---:B------:R-:W-:Y:S08]  /*2eb0*/  HMMA.16816.F32.BF16 R100, R8.reuse, R24, RZ ;  /* 0x000000180864723c */ /* 0x040ff000000418ff */
[C---:B------:R-:W-:Y:S01]  /*2ec0*/  HMMA.16816.F32.BF16 R124, R8.reuse, R26, RZ ;  /* 0x0000001a087c723c */ /* 0x040fe200000418ff */
[----:B------:R-:W2:Y:S07]  /*2ed0*/  LDSM.16.M88.4 R24, [R212] ;  /* 0x00000000d418783b */ /* 0x000eae0000000200 */
[C---:B------:R-:W-:Y:S08]  /*2ee0*/  HMMA.16816.F32.BF16 R92, R8.reuse, R32, RZ ;  /* 0x00000020085c723c */ /* 0x040ff000000418ff */
[C---:B------:R-:W-:Y:S08]  /*2ef0*/  HMMA.16816.F32.BF16 R132, R8.reuse, R34, RZ ;  /* 0x000000220884723c */ /* 0x040ff000000418ff */
[C---:B------:R-:W-:Y:S08]  /*2f00*/  HMMA.16816.F32.BF16 R84, R8.reuse, R28, RZ ;  /* 0x0000001c0854723c */ /* 0x040ff000000418ff */
[----:B------:R-:W-:Y:S07]  /*2f10*/  HMMA.16816.F32.BF16 R88, R8, R30, RZ ;  /* 0x0000001e0858723c */ /* 0x000fee00000418ff */
[----:B------:R-:W-:-:S02]  /*2f20*/  IMAD.MOV.U32 R8, RZ, RZ, R136 ;  /* 0x000000ffff087224 */ /* 0x000fc400078e0088 */
[----:B------:R-:W-:-:S04]  /*2f30*/  IMAD.MOV.U32 R9, RZ, RZ, R17 ;  /* 0x000000ffff097224 */ /* 0x000fc800078e0011 */
[----:B------:R-:W-:Y:S01]  /*2f40*/  IMAD.WIDE.U32 R2, R2, 0x50, R8 ;  /* 0x0000005002027825 */ /* 0x000fe200078e0008 */
[----:B------:R-:W-:Y:S01]  /*2f50*/  ISETP.LT.OR P6, PT, R18, 0x1, P2 ;  /* 0x000000011200780c */ /* 0x000fe200017c1670 */
[----:B------:R-:W3:Y:S02]  /*2f60*/  LDSM.16.M88.4 R8, [R209] ;  /* 0x00000000d108783b */ /* 0x000ee40000000200 */
[----:B------:R-:W-:Y:S01]  /*2f70*/  IMAD.IADD R0, R3, 0x1, R0 ;  /* 0x0000000103007824 */ /* 0x000fe200078e0200 */
[----:B------:R-:W-:-:S04]  /*2f80*/  LEA R16, P0, R2, c[0x0][0x1f8], 0x1 ;  /* 0x00007e0002107a11 */ /* 0x000fc800078008ff */
[----:B------:R-:W-:Y:S02]  /*2f90*/  LEA.HI.X R17, R2, c[0x0][0x1fc], R0, 0x1, P0 ;  /* 0x00007f0002117a11 */ /* 0x000fe400000f0c00 */
[----:B------:R-:W-:Y:S02]  /*2fa0*/  IADD3 R14, P3, R16, UR7, RZ ;  /* 0x00000007100e7c10 */ /* 0x000fe4000ff7e0ff */
[----:B------:R-:W-:Y:S01]  /*2fb0*/  ISETP.LT.OR P5, PT, R18, 0x11, P2 ;  /* 0x000000111200780c */ /* 0x000fe200017a1670 */
[----:B------:R-:W-:Y:S01]  /*2fc0*/  @!PT LDS RZ, [RZ] ;  /* 0x00000000fffff984 */ /* 0x000fe20000000800 */
[----:B------:R-:W-:Y:S01]  /*2fd0*/  @!PT LDS RZ, [RZ] ;  /* 0x00000000fffff984 */ /* 0x000fe20000000800 */
[----:B------:R-:W-:Y:S01]  /*2fe0*/  @!PT LDS RZ, [RZ] ;  /* 0x00000000fffff984 */ /* 0x000fe20000000800 */
[----:B------:R4:W-:Y:S01]  /*2ff0*/  LDGSTS.E.BYPASS.LTC128B.128 [R216+0x100], [R16.64], !P6 ;  /* 0x0010000010d87fae */ /* 0x0009e2000f101d48 */
[----:B------:R-:W-:Y:S02]  /*3000*/  IADD3 R12, P0, R14, UR7, RZ ;  /* 0x000000070e0c7c10 */ /* 0x000fe4000ff1e0ff */
[----:B------:R-:W-:Y:S02]  /*3010*/  IADD3.X R15, R17, UR5, RZ, P3, !PT ;  /* 0x00000005110f7c10 */ /* 0x000fe40009ffe4ff */
[----:B------:R-:W-:-:S02]  /*3020*/  ISETP.LT.OR P4, PT, R18, 0x21, P2 ;  /* 0x000000211200780c */ /* 0x000fc40001781670 */
[----:B------:R-:W-:Y:S02]  /*3030*/  IADD3.X R13, R15, UR5, RZ, P0, !PT ;  /* 0x000000050f0d7c10 */ /* 0x000fe400087fe4ff */
[----:B------:R-:W-:Y:S02]  /*3040*/  ISETP.LT.OR P3, PT, R18, 0x31, P2 ;  /* 0x000000311200780c */ /* 0x000fe40001761670 */
[----:B------:R-:W-:Y:S01]  /*3050*/  IADD3 R2, P0, R12, UR7, RZ ;  /* 0x000000070c027c10 */ /* 0x000fe2000ff1e0ff */
[----:B------:R5:W-:Y:S01]  /*3060*/  LDGSTS.E.BYPASS.LTC128B.128 [R216+0x900], [R14.64], !P5 ;  /* 0x009000000ed87fae */ /* 0x000be2000e901d48 */
[----:B------:R-:W-:Y:S02]  /*3070*/  ISETP.LT.OR P2, PT, R18, 0x41, P2 ;  /* 0x000000411200780c */ /* 0x000fe40001741670 */
[----:B------:R-:W-:Y:S01]  /*3080*/  IADD3.X R3, R13, UR5, RZ, P0, !PT ;  /* 0x000000050d037c10 */ /* 0x000fe200087fe4ff */
[----:B-1----:R-:W-:Y:S02]  /*3090*/  HMMA.16816.F32.BF16 R28, R4, R36, R48 ;  /* 0x00000024041c723c */ /* 0x002fe40000041830 */
[----:B------:R5:W-:Y:S04]  /*30a0*/  LDGSTS.E.BYPASS.LTC128B.128 [R216+0x1100], [R12.64], !P4 ;  /* 0x011000000cd87fae */ /* 0x000be8000e101d48 */
[----:B------:R1:W-:Y:S01]  /*30b0*/  LDGSTS.E.BYPASS.LTC128B.128 [R216+0x1900], [R2.64], !P3 ;  /* 0x0190000002d87fae */ /* 0x0003e2000d901d48 */
[----:B----4-:R-:W-:-:S04]  /*30c0*/  IADD3 R16, P0, R2, UR7, RZ ;  /* 0x0000000702107c10 */ /* 0x010fc8000ff1e0ff */
[----:B------:R-:W-:Y:S01]  /*30d0*/  IADD3.X R17, R3, UR5, RZ, P0, !PT ;  /* 0x0000000503117c10 */ /* 0x000fe200087fe4ff */
[C---:B------:R-:W-:Y:S04]  /*30e0*/  HMMA.16816.F32.BF16 R32, R4.reuse, R56, R44 ;  /* 0x000000380420723c */ /* 0x040fe8000004182c */
[----:B------:R4:W-:Y:S04]  /*30f0*/  LDGSTS.E.BYPASS.LTC128B.128 [R216+0x2100], [R16.64], !P2 ;  /* 0x0210000010d87fae */ /* 0x0009e8000d101d48 */
[----:B------:R-:W-:Y:S04]  /*3100*/  LDSM.16.M88.4 R48, [R205+0x800] ;  /* 0x00080000cd30783b */ /* 0x000fe80000000200 */
[----:B------:R-:W-:Y:S01]  /*3110*/  LDSM.16.M88.4 R44, [R205+0x1000] ;  /* 0x00100000cd2c783b */ /* 0x000fe20000000200 */
[C---:B--2---:R-:W-:Y:S03]  /*3120*/  HMMA.16816.F32.BF16 R140, R4.reuse, R24, R52 ;  /* 0x00000018048c723c */ /* 0x044fe60000041834 */
[----:B------:R-:W-:Y:S04]  /*3130*/  LDSM.16.M88.4 R52, [R205] ;  /* 0x00000000cd34783b */ /* 0x000fe80000000200 */
[----:B-----5:R-:W-:Y:S01]  /*3140*/  LDSM.16.M88.4 R12, [R207] ;  /* 0x00000000cf0c783b */ /* 0x020fe20000000200 */
[C---:B------:R-:W-:Y:S03]  /*3150*/  HMMA.16816.F32.BF16 R80, R4.reuse, R68, R40 ;  /* 0x000000440450723c */ /* 0x040fe60000041828 */
[----:B------:R-:W-:Y:S04]  /*3160*/  LDSM.16.M88.4 R40, [R205+0x2000] ;  /* 0x00200000cd28783b */ /* 0x000fe80000000200 */
[----:B------:R-:W0:Y:S04]  /*3170*/  LDGDEPBAR ;  /* 0x00000000000079af */ /* 0x000e280000000000 */
[----:B----4-:R-:W2:Y:S01]  /*3180*/  LDSM.16.M88.4 R16, [R207+0x2000] ;  /* 0x00200000cf10783b */ /* 0x010ea20000000200 */
[C---:B------:R-:W-:Y:S03]  /*3190*/  HMMA.16816.F32.BF16 R156, R4.reuse, R20, R60 ;  /* 0x00000014049c723c */ /* 0x040fe6000004183c */
[----:B------:R-:W4:Y:S05]  /*31a0*/  LDSM.16.M88.4 R60, [R205+0x1800] ;  /* 0x00180000cd3c783b */ /* 0x000f2a0000000200 */
[C---:B------:R-:W-:Y:S08]  /*31b0*/  HMMA.16816.F32.BF16 R76, R4.reuse, R70, R76 ;  /* 0x00000046044c723c */ /* 0x040ff0000004184c */
[----:B------:R-:W-:Y:S08]  /*31c0*/  HMMA.16816.F32.BF16 R72, R4, R58, R72 ;  /* 0x0000003a0448723c */ /* 0x000ff00000041848 */
[C---:B---3--:R-:W-:Y:S08]  /*31d0*/  HMMA.16816.F32.BF16 R136, R8.reuse, R68, R120 ;  /* 0x000000440888723c */ /* 0x048ff00000041878 */
[C---:B------:R-:W-:Y:S08]  /*31e0*/  HMMA.16816.F32.BF16 R68, R8.reuse, R70, R144 ;  /* 0x000000460844723c */ /* 0x040ff00000041890 */
[----:B------:R-:W-:Y:S08]  /*31f0*/  HMMA.16816.F32.BF16 R152, R8, R56, R104 ;  /* 0x000000380898723c */ /* 0x000ff00000041868 */
[C---:B------:R-:W-:Y:S08]  /*3200*/  HMMA.16816.F32.BF16 R172, R4.reuse, R38, R96 ;  /* 0x0000002604ac723c */ /* 0x040ff00000041860 */
[C---:B------:R-:W-:Y:S08]  /*3210*/  HMMA.16816.F32.BF16 R164, R4.reuse, R26, R112 ;  /* 0x0000001a04a4723c */ /* 0x040ff00000041870 */
[----:B------:R-:W-:Y:S01]  /*3220*/  HMMA.16816.F32.BF16 R148, R4, R22, R108 ;  /* 0x000000160494723c */ /* 0x000fe2000004186c */
[----:B------:R-:W-:Y:S07]  /*3230*/  LDSM.16.M88.4 R4, [R208+0x2000] ;  /* 0x00200000d004783b */ /* 0x000fee0000000200 */
[C---:B------:R-:W-:Y:S08]  /*3240*/  HMMA.16816.F32.BF16 R56, R8.reuse, R58, R128 ;  /* 0x0000003a0838723c */ /* 0x040ff00000041880 */
[C---:B------:R-:W-:Y:S08]  /*3250*/  HMMA.16816.F32.BF16 R160, R8.reuse, R36, R100 ;  /* 0x0000002408a0723c */ /* 0x040ff00000041864 */
[C---:B------:R-:W-:Y:S08]  /*3260*/  HMMA.16816.F32.BF16 R168, R8.reuse, R24, R92 ;  /* 0x0000001808a8723c */ /* 0x040ff0000004185c */
[C---:B------:R-:W-:Y:S08]  /*3270*/  HMMA.16816.F32.BF16 R176, R8.reuse, R20, R84 ;  /* 0x0000001408b0723c */ /* 0x040ff00000041854 */
[C---:B------:R-:W-:Y:S01]  /*3280*/  HMMA.16816.F32.BF16 R120, R8.reuse, R38, R124 ;  /* 0x000000260878723c */ /* 0x040fe2000004187c */
[----:B------:R-:W-:Y:S07]  /*3290*/  LDSM.16.M88.4 R36, [R202] ;  /* 0x00000000ca24783b */ /* 0x000fee0000000200 */
[C---:B------:R-:W-:Y:S01]  /*32a0*/  HMMA.16816.F32.BF16 R132, R8.reuse, R26, R132 ;  /* 0x0000001a0884723c */ /* 0x040fe20000041884 */
[----:B------:R-:W-:Y:S07]  /*32b0*/  LDSM.16.M88.4 R24, [R202+0x1800] ;  /* 0x00180000ca18783b */ /* 0x000fee0000000200 */
[----:B------:R-:W-:Y:S01]  /*32c0*/  HMMA.16816.F32.BF16 R128, R8, R22, R88 ;  /* 0x000000160880723c */ /* 0x000fe20000041858 */
[----:B------:R-:W-:Y:S04]  /*32d0*/  LDSM.16.M88.4 R8, [R208] ;  /* 0x00000000d008783b */ /* 0x000fe80000000200 */
[----:B------:R-:W-:Y:S03]  /*32e0*/  LDSM.16.M88.4 R20, [R202+0x2000] ;  /* 0x00200000ca14783b */ /* 0x000fe60000000200 */
[C---:B--2---:R-:W-:Y:S01]  /*32f0*/  HMMA.16816.F32.BF16 R112, R16.reuse, R48, R32 ;  /* 0x000000301070723c */ /* 0x044fe20000041820 */
[----:B------:R-:W2:Y:S07]  /*3300*/  LDSM.16.M88.4 R32, [R202+0x800] ;  /* 0x00080000ca20783b */ /* 0x000eae0000000200 */
[----:B------:R-:W-:Y:S01]  /*3310*/  HMMA.16816.F32.BF16 R108, R16, R44, R28 ;  /* 0x0000002c106c723c */ /* 0x000fe2000004181c */
[----:B------:R-:W3:Y:S01]  /*3320*/  LDSM.16.M88.4 R28, [R202+0x1000] ;  /* 0x00100000ca1c783b */ /* 0x000ee20000000200 */
[----:B------:R-:W-:Y:S01]  /*3330*/  ISETP.GT.AND P0, PT, R64, R250, PT ;  /* 0x000000fa4000720c */ /* 0x000fe20003f04270 */
[----:B------:R-:W-:-:S05]  /*3340*/  DEPBAR.LE SB0, 0x0 ;  /* 0x000080000000791a */ /* 0x000fca0000000000 */
[----:B------:R-:W-:Y:S08]  /*3350*/  HMMA.16816.F32.BF16 R92, R16, R50, R72 ;  /* 0x00000032105c723c */ /* 0x000ff00000041848 */
[----:B------:R-:W-:Y:S08]  /*3360*/  HMMA.16816.F32.BF16 R72, R12, R54, R68 ;  /* 0x000000360c48723c */ /* 0x000ff00000041844 */
[----:B------:R-:W-:Y:S08]  /*3370*/  HMMA.16816.F32.BF16 R124, R16, R52, R80 ;  /* 0x00000034107c723c */ /* 0x000ff00000041850 */
[----:B------:R-:W-:Y:S08]  /*3380*/  HMMA.16816.F32.BF16 R68, R12, R48, R152 ;  /* 0x000000300c44723c */ /* 0x000ff00000041898 */
[C---:B----4-:R-:W-:Y:S08]  /*3390*/  HMMA.16816.F32.BF16 R104, R16.reuse, R60, R140 ;  /* 0x0000003c1068723c */ /* 0x050ff0000004188c */
        /* <DEDUP_REMOVED lines=13> */
[----:B------:R-:W-:Y:S07]  /*3470*/  BSSY B0, `(.L_x_1687) ;  /* 0x0000035000007945 */ /* 0x000fee0003800000 */
[C---:B--2---:R-:W-:Y:S08]  /*3480*/  HMMA.16816.F32.BF16 R112, R4.reuse, R32, R112 ;  /* 0x000000200470723c */ /* 0x044ff00000041870 */
[----:B------:R-:W-:Y:S08]  /*3490*/  HMMA.16816.F32.BF16 R92, R4, R34, R92 ;  /* 0x00000022045c723c */ /* 0x000ff0000004185c */
[C---:B------:R-:W-:Y:S08]  /*34a0*/  HMMA.16816.F32.BF16 R68, R8.reuse, R32, R68 ;  /* 0x000000200844723c */ /* 0x040ff00000041844 */
[----:B------:R-:W-:Y:S08]  /*34b0*/  HMMA.16816.F32.BF16 R48, R8, R34, R48 ;  /* 0x000000220830723c */ /* 0x000ff00000041830 */
[C---:B---3--:R-:W-:Y:S08]  /*34c0*/  HMMA.16816.F32.BF16 R108, R4.reuse, R28, R108 ;  /* 0x0000001c046c723c */ /* 0x048ff0000004186c */
[C---:B------:R-:W-:Y:S08]  /*34d0*/  HMMA.16816.F32.BF16 R40, R4.reuse, R30, R88 ;  /* 0x0000001e0428723c */ /* 0x040ff00000041858 */
[C---:B------:R-:W-:Y:S08]  /*34e0*/  HMMA.16816.F32.BF16 R100, R4.reuse, R20, R100 ;  /* 0x000000140464723c */ /* 0x040ff00000041864 */
[----:B------:R-:W-:Y:S08]  /*34f0*/  HMMA.16816.F32.BF16 R80, R4, R22, R80 ;  /* 0x000000160450723c */ /* 0x000ff00000041850 */
        /* <DEDUP_REMOVED lines=11> */
[----:B------:R-:W-:Y:S01]  /*35b0*/  HMMA.16816.F32.BF16 R20, R8, R22, R12 ;  /* 0x000000160814723c */ /* 0x000fe2000004180c */
[----:B------:R-:W-:Y:S06]  /*35c0*/  BAR.SYNC.DEFER_BLOCKING 0x0 ;  /* 0x0000000000007b1d */ /* 0x000fec0000010000 */
[----:B------:R-:W-:Y:S01]  /*35d0*/  @!UPT UIADD3 URZ, URZ, URZ, URZ ;  /* 0x0000003f3f3ff290 */ /* 0x000fe2000fffe03f */
[----:B------:R-:W-:Y:S11]  /*35e0*/  @!P0 BRA `(.L_x_1688) ;  /* 0x000001d000008947 */ /* 0x000ff60003800000 */
[----:B-1----:R-:W-:Y:S01]  /*35f0*/  IADD3 R0, R244, -0x2, RZ ;  /* 0xfffffffef4007810 */ /* 0x002fe20007ffe0ff */
        /* <DEDUP_REMOVED lines=28> */
.L_x_1688:
[----:B-1----:R-:W-:Y:S05]  /*37c0*/  BSYNC B0 ;  /* 0x0000000000007941 */ /* 0x002fea0003800000 */
.L_x_1687:
[----:B------:R-:W2:Y:S04]  /*37d0*/  LDL R0, [R1+0x18] ;  /* 0x0000180001007983 */ /* 0x000ea80000100800 */
[----:B------:R-:W0:Y:S01]  /*37e0*/  LDGDEPBAR ;  /* 0x00000000000079af */ /* 0x000e220000000000 */
[----:B--2---:R-:W-:-:S04]  /*37f0*/  IADD3 R0, -R0, R116, R65 ;  /* 0x0000007400007210 */ /* 0x004fc80007ffe141 */
        /* <DEDUP_REMOVED lines=13> */
[----:B------:R-:W-:Y:S02]  /*38d0*/  FSEL R14, R127, -INF , P0 ;  /* 0xff8000007f0e7808 */ /* 0x000fe40000000000 */
[----:B------:R-:W-:Y:S02]  /*38e0*/  FSEL R36, R78, -INF , P2 ;  /* 0xff8000004e247808 */ /* 0x000fe40001000000 */
[----:B------:R-:W-:Y:S02]  /*38f0*/  FSEL R37, R79, -INF , P0 ;  /* 0xff8000004f257808 */ /* 0x000fe40000000000 */
[C---:B------:R-:W-:Y:S02]  /*3900*/  ISETP.GT.AND P2, PT, R0.reuse, 0x10, PT ;  /* 0x000000100000780c */ /* 0x040fe40003f44270 */
[----:B------:R-:W-:-:S02]  /*3910*/  ISETP.GT.AND P0, PT, R0, 0x11, PT ;  /* 0x000000110000780c */ /* 0x000fc40003f04270 */
[----:B------:R-:W-:Y:S02]  /*3920*/  FSEL R27, R73, -INF , P3 ;  /* 0xff800000491b7808 */ /* 0x000fe40001800000 */
[----:B------:R-:W-:Y:S02]  /*3930*/  FMNMX.FTZ R2, R26, R2, !PT ;  /* 0x000000021a027209 */ /* 0x000fe40007810000 */
[----:B------:R-:W-:Y:S02]  /*3940*/  FSEL R12, R97, -INF , P3 ;  /* 0xff800000610c7808 */ /* 0x000fe40001800000 */
[----:B------:R-:W-:Y:S02]  /*3950*/  FMNMX.FTZ R3, R11, R3, !PT ;  /* 0x000000030b037209 */ /* 0x000fe40007810000 */
[----:B------:R-:W-:Y:S02]  /*3960*/  FSEL R39, R75, -INF , P3 ;  /* 0xff8000004b277808 */ /* 0x000fe40001800000 */
[----:B------:R-:W-:-:S02]  /*3970*/  FSEL R38, R74, -INF , P4 ;  /* 0xff8000004a267808 */ /* 0x000fc40002000000 */
        /* <DEDUP_REMOVED lines=16> */
[----:B------:R-:W-:Y:S02]  /*3a80*/  FMNMX.FTZ R2, R90, R2, !PT ;  /* 0x000000025a027209 */ /* 0x000fe40007810000 */
[----:B------:R-:W-:-:S02]  /*3a90*/  FMNMX.FTZ R3, R44, R3, !PT ;  /* 0x000000032c037209 */ /* 0x000fc40007810000 */
        /* <DEDUP_REMOVED lines=19> */
[C---:B------:R-:W-:Y:S02]  /*3bd0*/  ISETP.GT.AND P2, PT, R0.reuse, 0x30, PT ;  /* 0x000000300000780c */ /* 0x040fe40003f44270 */
[----:B------:R-:W-:Y:S02]  /*3be0*/  ISETP.GT.AND P0, PT, R0, 0x31, PT ;  /* 0x000000310000780c */ /* 0x000fe40003f04270 */
[----:B------:R-:W-:Y:S02]  /*3bf0*/  FMNMX.FTZ R2, R91, R2, !PT ;  /* 0x000000025b027209 */ /* 0x000fe40007810000 */
[----:B------:R-:W-:Y:S02]  /*3c00*/  FMNMX.FTZ R3, R45, R3, !PT ;  /* 0x000000032d037209 */ /* 0x000fe40007810000 */
[----:B------:R-:W-:Y:S02]  /*3c10*/  FSEL R131, R42, -INF , P4 ;  /* 0xff8000002a837808 */ /* 0x000fe40002000000 */
[----:B------:R-:W-:-:S02]  /*3c20*/  FSEL R126, R40, -INF , P4 ;  /* 0xff800000287e7808 */ /* 0x000fc40002000000 */
[----:B------:R-:W-:Y:S02]  /*3c30*/  FSEL R132, R43, -INF , P3 ;  /* 0xff8000002b847808 */ /* 0x000fe40001800000 */
[----:B------:R-:W-:Y:S02]  /*3c40*/  FSEL R128, R41, -INF , P3 ;  /* 0xff80000029807808 */ /* 0x000fe40001800000 */
[----:B------:R-:W-:Y:S01]  /*3c50*/  FSEL R140, R30, -INF , P4 ;  /* 0xff8000001e8c7808 */ /* 0x000fe20002000000 */
[----:B------:R-:W-:Y:S01]  /*3c60*/  LDSM.16.MT88.4 R40, [R203] ;  /* 0x00000000cb28783b */ /* 0x000fe20000004200 */
[----:B------:R-:W-:Y:S02]  /*3c70*/  FSEL R133, R28, -INF , P4 ;  /* 0xff8000001c857808 */ /* 0x000fe40002000000 */
[----:B------:R-:W-:Y:S02]  /*3c80*/  FSEL R143, R31, -INF , P3 ;  /* 0xff8000001f8f7808 */ /* 0x000fe40001800000 */
[----:B------:R-:W-:-:S02]  /*3c90*/  FSEL R136, R29, -INF , P3 ;  /* 0xff8000001d887808 */ /* 0x000fc40001800000 */
[----:B------:R-:W-:Y:S01]  /*3ca0*/  FSEL R155, R106, -INF , P2 ;  /* 0xff8000006a9b7808 */ /* 0x000fe20001000000 */
[----:B------:R-:W-:Y:S01]  /*3cb0*/  LDSM.16.MT88.4 R28, [R201] ;  /* 0x00000000c91c783b */ /* 0x000fe20000004200 */
[----:B------:R-:W-:Y:S02]  /*3cc0*/  FSEL R146, R104, -INF , P2 ;  /* 0xff80000068927808 */ /* 0x000fe40001000000 */
[----:B------:R-:W-:Y:S02]  /*3cd0*/  FSEL R175, R107, -INF , P0 ;  /* 0xff8000006baf7808 */ /* 0x000fe40000000000 */
[----:B------:R-:W-:Y:S02]  /*3ce0*/  FSEL R147, R105, -INF , P0 ;  /* 0xff80000069937808 */ /* 0x000fe40000000000 */
[----:B------:R-:W-:Y:S02]  /*3cf0*/  FSEL R197, R18, -INF , P2 ;  /* 0xff80000012c57808 */ /* 0x000fe40001000000 */
[----:B------:R-:W-:-:S02]  /*3d00*/  FSEL R134, R16, -INF , P2 ;  /* 0xff80000010867808 */ /* 0x000fc40001000000 */
[----:B------:R-:W-:Y:S02]  /*3d10*/  FSEL R215, R19, -INF , P0 ;  /* 0xff80000013d77808 */ /* 0x000fe40000000000 */
[----:B------:R-:W-:Y:S02]  /*3d20*/  FSEL R139, R17, -INF , P0 ;  /* 0xff800000118b7808 */ /* 0x000fe40000000000 */
[C---:B------:R-:W-:Y:S01]  /*3d30*/  ISETP.GT.AND P6, PT, R0.reuse, 0x38, PT ;  /* 0x000000380000780c */ /* 0x040fe20003fc4270 */
[----:B------:R-:W-:Y:S01]  /*3d40*/  LDSM.16.MT88.4 R16, [R200] ;  /* 0x00000000c810783b */ /* 0x000fe20000004200 */
[C---:B------:R-:W-:Y:S02]  /*3d50*/  ISETP.GT.AND P5, PT, R0.reuse, 0x39, PT ;  /* 0x000000390000780c */ /* 0x040fe40003fa4270 */
[C---:B------:R-:W-:Y:S02]  /*3d60*/  ISETP.GT.AND P4, PT, R0.reuse, 0x40, PT ;  /* 0x000000400000780c */ /* 0x040fe40003f84270 */
[----:B------:R-:W-:-:S02]  /*3d70*/  ISETP.GT.AND P3, PT, R0, 0x41, PT ;  /* 0x000000410000780c */ /* 0x000fc40003f64270 */
[----:B------:R-:W-:Y:S02]  /*3d80*/  ISETP.GT.AND P2, PT, R0, 0x48, PT ;  /* 0x000000480000780c */ /* 0x000fe40003f44270 */
[----:B------:R-:W-:Y:S02]  /*3d90*/  FMNMX.FTZ R2, R96, R2, !PT ;  /* 0x0000000260027209 */ /* 0x000fe40007810000 */
        /* <DEDUP_REMOVED lines=35> */
[----:B------:R-:W-:Y:S02]  /*3fd0*/  FSEL R153, R53, -INF , P3 ;  /* 0xff80000035997808 */ /* 0x000fe40001800000 */
        /* <DEDUP_REMOVED lines=14> */
[----:B------:R-:W-:Y:S02]  /*40c0*/  FMNMX.FTZ R3, R180, R3, !PT ;  /* 0x00000003b4037209 */ /* 0x000fe40007810000 */
[----:B------:R-:W-:-:S02]  /*40d0*/  FMNMX.FTZ R0, R36, R37, !PT ;  /* 0x0000002524007209 */ /* 0x000fc40007810000 */
[----:B------:R-:W-:Y:S01]  /*40e0*/  FMNMX.FTZ R5, R187, R4, !PT ;  /* 0x00000004bb057209 */ /* 0x000fe20007810000 */
[----:B------:R-:W1:Y:S01]  /*40f0*/  SHFL.BFLY PT, R6, R3, 0x2, 0x1f ;  /* 0x0c401f0003067f89 */ /* 0x000e6200000e0000 */
[----:B------:R-:W-:Y:S02]  /*4100*/  FSEL R150, R86, -INF , P6 ;  /* 0xff80000056967808 */ /* 0x000fe40003000000 */
[----:B------:R-:W-:Y:S01]  /*4110*/  FMNMX.FTZ R2, R175, R2, !PT ;  /* 0x00000002af027209 */ /* 0x000fe20007810000 */
[----:B------:R-:W2:Y:S01]  /*4120*/  SHFL.BFLY PT, R7, R5, 0x2, 0x1f ;  /* 0x0c401f0005077f89 */ /* 0x000ea200000e0000 */
[----:B------:R-:W-:Y:S02]  /*4130*/  FMNMX.FTZ R0, R38, R0, !PT ;  /* 0x0000000026007209 */ /* 0x000fe40007810000 */
[----:B------:R-:W-:Y:S02]  /*4140*/  FSEL R142, R87, -INF , P5 ;  /* 0xff800000578e7808 */ /* 0x000fe40002800000 */
[----:B------:R-:W-:-:S02]  /*4150*/  FMNMX.FTZ R2, R150, R2, !PT ;  /* 0x0000000296027209 */ /* 0x000fc40007810000 */
[----:B------:R-:W-:Y:S02]  /*4160*/  FMNMX.FTZ R0, R39, R0, !PT ;  /* 0x0000000027007209 */ /* 0x000fe40007810000 */
[----:B------:R-:W-:Y:S02]  /*4170*/  FSEL R186, R102, -INF , P4 ;  /* 0xff80000066ba7808 */ /* 0x000fe40002000000 */
[----:B------:R-:W-:Y:S02]  /*4180*/  FMNMX.FTZ R2, R142, R2, !PT ;  /* 0x000000028e027209 */ /* 0x000fe40007810000 */
        /* <DEDUP_REMOVED lines=10> */
[----:B------:R-:W-:Y:S02]  /*4230*/  FMNMX.FTZ R2, R198, R2, !PT ;  /* 0x00000002c6027209 */ /* 0x000fe40007810000 */
[----:B------:R-:W-:Y:S02]  /*4240*/  FMNMX.FTZ R4, R138, R4, !PT ;  /* 0x000000048a047209 */ /* 0x000fe40007810000 */
[----:B-1----:R-:W-:Y:S02]  /*4250*/  FMNMX.FTZ R0, R3, R6, !PT ;  /* 0x0000000603007209 */ /* 0x002fe40007810000 */
[----:B--2---:R-:W-:Y:S02]  /*4260*/  FMNMX.FTZ R3, R5, R7, !PT ;  /* 0x0000000705037209 */ /* 0x004fe40007810000 */
[----:B------:R-:W1:Y:S01]  /*4270*/  SHFL.BFLY PT, R5, R2, 0x2, 0x1f ;  /* 0x0c401f0002057f89 */ /* 0x000e6200000e0000 */
[----:B------:R-:W-:-:S02]  /*4280*/  FMNMX.FTZ R4, R141, R4, !PT ;  /* 0x000000048d047209 */ /* 0x000fc40007810000 */
[----:B------:R-:W-:Y:S01]  /*4290*/  FSEL R148, R62, -INF , P6 ;  /* 0xff8000003e947808 */ /* 0x000fe20003000000 */
[----:B------:R-:W2:Y:S01]  /*42a0*/  SHFL.BFLY PT, R6, R0, 0x1, 0x1f ;  /* 0x0c201f0000067f89 */ /* 0x000ea200000e0000 */
[----:B------:R-:W-:Y:S02]  /*42b0*/  FMNMX.FTZ R4, R140, R4, !PT ;  /* 0x000000048c047209 */ /* 0x000fe40007810000 */
[----:B------:R-:W-:Y:S01]  /*42c0*/  FSEL R149, R63, -INF , P5 ;  /* 0xff8000003f957808 */ /* 0x000fe20002800000 */
[----:B------:R-:W3:Y:S01]  /*42d0*/  SHFL.BFLY PT, R7, R3, 0x1, 0x1f ;  /* 0x0c201f0003077f89 */ /* 0x000ee200000e0000 */
[----:B------:R-:W-:Y:S02]  /*42e0*/  FMNMX.FTZ R4, R143, R4, !PT ;  /* 0x000000048f047209 */ /* 0x000fe40007810000 */
[----:B------:R-:W-:Y:S02]  /*42f0*/  FSEL R199, R54, -INF , P4 ;  /* 0xff80000036c77808 */ /* 0x000fe40002000000 */
[----:B------:R-:W-:-:S02]  /*4300*/  FMNMX.FTZ R4, R197, R4, !PT ;  /* 0x00000004c5047209 */ /* 0x000fc40007810000 */
[----:B------:R-:W-:Y:S02]  /*4310*/  FSEL R217, R55, -INF , P3 ;  /* 0xff80000037d97808 */ /* 0x000fe40001800000 */
[----:B------:R-:W-:Y:S02]  /*4320*/  FMNMX.FTZ R4, R215, R4, !PT ;  /* 0x00000004d7047209 */ /* 0x000fe40007810000 */
[----:B------:R-:W-:Y:S02]  /*4330*/  FSEL R218, R22, -INF , P2 ;  /* 0xff80000016da7808 */ /* 0x000fe40001000000 */
[----:B------:R-:W-:Y:S02]  /*4340*/  FMNMX.FTZ R4, R148, R4, !PT ;  /* 0x0000000494047209 */ /* 0x000fe40007810000 */
[----:B------:R-:W-:Y:S02]  /*4350*/  FSEL R219, R23, -INF , P0 ;  /* 0xff80000017db7808 */ /* 0x000fe40000000000 */
[----:B-1----:R-:W-:Y:S01]  /*4360*/  FMNMX.FTZ R5, R2, R5, !PT ;  /* 0x0000000502057209 */ /* 0x002fe20007810000 */
[----:B------:R-:W-:Y:S01]  /*4370*/  LDSM.16.MT88.4 R20, [R204] ;  /* 0x00000000cc14783b */ /* 0x000fe20000004200 */
[----:B------:R-:W-:-:S02]  /*4380*/  FMNMX.FTZ R2, R149, R4, !PT ;  /* 0x0000000495027209 */ /* 0x000fc40007810000 */
[----:B--2---:R-:W-:Y:S02]  /*4390*/  FMNMX.FTZ R114, R0, R6, !PT ;  /* 0x0000000600727209 */ /* 0x004fe40007810000 */
[----:B------:R-:W-:Y:S01]  /*43a0*/  FMNMX.FTZ R0, R199, R2, !PT ;  /* 0x00000002c7007209 */ /* 0x000fe20007810000 */
[----:B------:R-:W1:Y:S01]  /*43b0*/  SHFL.BFLY PT, R6, R5, 0x1, 0x1f ;  /* 0x0c201f0005067f89 */ /* 0x000e6200000e0000 */
[----:B---3--:R-:W-:Y:S01]  /*43c0*/  FMNMX.FTZ R112, R3, R7, !PT ;  /* 0x0000000703707209 */ /* 0x008fe20007810000 */
[C---:B------:R-:W-:Y:S01]  /*43d0*/  FMUL.FTZ R3, R114.reuse, c[0x0][0x2d0] ;  /* 0x0000b40072037a20 */ /* 0x040fe20000410000 */
[----:B------:R-:W-:Y:S02]  /*43e0*/  FMNMX.FTZ R0, R217, R0, !PT ;  /* 0x00000000d9007209 */ /* 0x000fe40007810000 */
[----:B------:R-:W-:Y:S01]  /*43f0*/  FSETP.NEU.FTZ.AND P3, PT, R114, -INF , PT ;  /* 0xff8000007200780b */ /* 0x000fe20003f7d000 */
[----:B------:R-:W-:Y:S01]  /*4400*/  FMUL.FTZ R2, R112, c[0x0][0x2d0] ;  /* 0x0000b40070027a20 */ /* 0x000fe20000410000 */
[----:B------:R-:W-:-:S02]  /*4410*/  FMNMX.FTZ R4, R218, R0, !PT ;  /* 0x00000000da047209 */ /* 0x000fc40007810000 */
[----:B------:R-:W-:Y:S02]  /*4420*/  FSEL R3, R3, RZ, P3 ;  /* 0x000000ff03037208 */ /* 0x000fe40001800000 */
[----:B------:R-:W-:Y:S02]  /*4430*/  FMNMX.FTZ R4, R219, R4, !PT ;  /* 0x00000004db047209 */ /* 0x000fe40007810000 */
[----:B------:R-:W-:Y:S01]  /*4440*/  FSETP.NEU.FTZ.AND P2, PT, R112, -INF , PT ;  /* 0xff8000007000780b */ /* 0x000fe20003f5d000 */
[----:B------:R-:W-:Y:S02]  /*4450*/  FFMA.FTZ R0, R8, c[0x0][0x2d0], -R3 ;  /* 0x0000b40008007a23 */ /* 0x000fe40000010803 */
[----:B------:R-:W2:Y:S01]  /*4460*/  SHFL.BFLY PT, R7, R4, 0x2, 0x1f ;  /* 0x0c401f0004077f89 */ /* 0x000ea200000e0000 */
[----:B------:R-:W-:Y:S01]  /*4470*/  FSEL R2, R2, RZ, P2 ;  /* 0x000000ff02027208 */ /* 0x000fe20001000000 */
[----:B------:R3:W-:Y:S01]  /*4480*/  MUFU.EX2 R240, R0 ;  /* 0x0000000000f07308 */ /* 0x0007e20000000800 */
[----:B-1----:R-:W-:-:S03]  /*4490*/  FMNMX.FTZ R5, R5, R6, !PT ;  /* 0x0000000605057209 */ /* 0x002fc60007810000 */
[----:B------:R-:W-:Y:S01]  /*44a0*/  FFMA.FTZ R6, R11, c[0x0][0x2d0], -R2 ;  /* 0x0000b4000b067a23 */ /* 0x000fe20000010802 */
[----:B------:R-:W-:-:S03]  /*44b0*/  FSETP.NEU.FTZ.AND P0, PT, R5, -INF , PT ;  /* 0xff8000000500780b */ /* 0x000fc60003f1d000 */
[----:B------:R1:W-:Y:S01]  /*44c0*/  MUFU.EX2 R242, R6 ;  /* 0x0000000600f27308 */ /* 0x0003e20000000800 */
[----:B---3--:R-:W-:-:S07]  /*44d0*/  FFMA.FTZ R0, R9, c[0x0][0x2d0], -R2 ;  /* 0x0000b40009007a23 */ /* 0x008fce0000010802 */
[----:B------:R3:W-:Y:S01]  /*44e0*/  MUFU.EX2 R239, R0 ;  /* 0x0000000000ef7308 */ /* 0x0007e20000000800 */
[----:B--2---:R-:W-:Y:S01]  /*44f0*/  FMNMX.FTZ R4, R4, R7, !PT ;  /* 0x0000000704047209 */ /* 0x004fe20007810000 */
[----:B-1----:R-:W-:-:S04]  /*4500*/  FFMA.FTZ R6, R12, c[0x0][0x2d0], -R2 ;  /* 0x0000b4000c067a23 */ /* 0x002fc80000010802 */
[----:B------:R-:W1:Y:S02]  /*4510*/  SHFL.BFLY PT, R7, R4, 0x1, 0x1f ;  /* 0x0c201f0004077f89 */ /* 0x000e6400000e0000 */
[----:B------:R-:W2:Y:S01]  /*4520*/  MUFU.EX2 R243, R6 ;  /* 0x0000000600f37308 */ /* 0x000ea20000000800 */
[----:B---3--:R-:W-:-:S07]  /*4530*/  FFMA.FTZ R0, R10, c[0x0][0x2d0], -R2 ;  /* 0x0000b4000a007a23 */ /* 0x008fce0000010802 */
[----:B------:R3:W4:Y:S01]  /*4540*/  MUFU.EX2 R238, R0 ;  /* 0x0000000000ee7308 */ /* 0x0007220000000800 */
[----:B--2---:R-:W-:Y:S02]  /*4550*/  F2FP.BF16.PACK_AB R10, R243, R242 ;  /* 0x000000f2f30a723e */ /* 0x004fe400000010ff */
[----:B-1----:R-:W-:Y:S01]  /*4560*/  FMNMX.FTZ R113, R4, R7, !PT ;  /* 0x0000000704717209 */ /* 0x002fe20007810000 */
[----:B------:R-:W-:Y:S02]  /*4570*/  FFMA.FTZ R4, R26, c[0x0][0x2d0], -R3 ;  /* 0x0000b4001a047a23 */ /* 0x000fe40000010803 */
[----:B---3--:R-:W-:Y:S02]  /*4580*/  FMUL.FTZ R0, R5, c[0x0][0x2d0] ;  /* 0x0000b40005007a20 */ /* 0x008fe40000410000 */
[----:B------:R-:W-:Y:S01]  /*4590*/  MUFU.EX2 R227, R4 ;  /* 0x0000000400e37308 */ /* 0x000fe20000000800 */
[----:B----4-:R-:W-:Y:S02]  /*45a0*/  F2FP.BF16.PACK_AB R8, R238, R239 ;  /* 0x000000efee08723e */ /* 0x010fe400000010ff */
[----:B------:R-:W-:-:S02]  /*45b0*/  FSEL R0, R0, RZ, P0 ;  /* 0x000000ff00007208 */ /* 0x000fc40000000000 */
        /* <DEDUP_REMOVED lines=45> */
[----:B------:R-:W-:Y:S08]  /*4890*/  HMMA.16816.F32.BF16 R44, R8, R42, RZ ;  /* 0x0000002a082c723c */ /* 0x000ff000000418ff */
[----:B------:R-:W-:Y:S01]  /*48a0*/  HMMA.16816.F32.BF16 R80, R12, R20, RZ ;  /* 0x000000140c50723c */ /* 0x000fe200000418ff */
[----:B--2---:R-:W-:-:S07]  /*48b0*/  FFMA.FTZ R6, R72, c[0x0][0x2d0], -R2 ;  /* 0x0000b40048067a23 */ /* 0x004fce0000010802 */
[C---:B------:R-:W-:Y:S01]  /*48c0*/  HMMA.16816.F32.BF16 R108, R12.reuse, R22, RZ ;  /* 0x000000160c6c723c */ /* 0x040fe200000418ff */
[----:B----4-:R-:W-:Y:S01]  /*48d0*/  F2FP.BF16.PACK_AB R8, R233, R229 ;  /* 0x000000e5e908723e */ /* 0x010fe200000010ff */
[----:B------:R2:W-:Y:S06]  /*48e0*/  MUFU.EX2 R232, R6 ;  /* 0x0000000600e87308 */ /* 0x0005ec0000000800 */
[C---:B------:R-:W-:Y:S08]  /*48f0*/  HMMA.16816.F32.BF16 R20, R12.reuse, R40, RZ ;  /* 0x000000280c14723c */ /* 0x040ff000000418ff */
[----:B------:R-:W-:Y:S01]  /*4900*/  HMMA.16816.F32.BF16 R100, R12, R42, RZ ;  /* 0x0000002a0c64723c */ /* 0x000fe200000418ff */
[----:B--2---:R-:W-:-:S04]  /*4910*/  FFMA.FTZ R6, R73, c[0x0][0x2d0], -R2 ;  /* 0x0000b40049067a23 */ /* 0x004fc80000010802 */
[----:B------:R2:W4:Y:S03]  /*4920*/  MUFU.EX2 R231, R6 ;  /* 0x0000000600e77308 */ /* 0x0005260000000800 */
[----:B------:R-:W-:Y:S01]  /*4930*/  HMMA.16816.F32.BF16 R120, R12, R30, RZ ;  /* 0x0000001e0c78723c */ /* 0x000fe200000418ff */
[----:B--2---:R-:W-:Y:S01]  /*4940*/  FFMA.FTZ R6, R74, c[0x0][0x2d0], -R0 ;  /* 0x0000b4004a067a23 */ /* 0x004fe20000010800 */
[----:B----4-:R-:W-:-:S03]  /*4950*/  F2FP.BF16.PACK_AB R10, R231, R232 ;  /* 0x000000e8e70a723e */ /* 0x010fc600000010ff */
[----:B------:R2:W-:Y:S02]  /*4960*/  MUFU.EX2 R221, R6 ;  /* 0x0000000600dd7308 */ /* 0x0005e40000000800 */
[--C-:B--2---:R-:W-:Y:S02]  /*4970*/  FFMA.FTZ R6, R75, c[0x0][0x2d0], -R0.reuse ;  /* 0x0000b4004b067a23 */ /* 0x104fe40000010800 */
[----:B------:R-:W-:Y:S01]  /*4980*/  HMMA.16816.F32.BF16 R72, R12, R28, RZ ;  /* 0x0000001c0c48723c */ /* 0x000fe200000418ff */
[----:B------:R-:W-:Y:S03]  /*4990*/  LDSM.16.MT88.4 R12, [R200+0x1000] ;  /* 0x00100000c80c783b */ /* 0x000fe60000004200 */
[----:B------:R2:W4:Y:S01]  /*49a0*/  MUFU.EX2 R220, R6 ;  /* 0x0000000600dc7308 */ /* 0x0005220000000800 */
[----:B------:R-:W-:Y:S01]  /*49b0*/  LDSM.16.MT88.4 R28, [R201+0x1000] ;  /* 0x00100000c91c783b */ /* 0x000fe20000004200 */
[----:B--2---:R-:W-:Y:S01]  /*49c0*/  FFMA.FTZ R6, R88, c[0x0][0x2d0], -R0 ;  /* 0x0000b40058067a23 */ /* 0x004fe20000010800 */
[----:B----4-:R-:W-:-:S05]  /*49d0*/  F2FP.BF16.PACK_AB R9, R220, R221 ;  /* 0x000000dddc09723e */ /* 0x010fca00000010ff */
[----:B------:R2:W-:Y:S02]  /*49e0*/  MUFU.EX2 R223, R6 ;  /* 0x0000000600df7308 */ /* 0x0005e40000000800 */
[----:B--2---:R-:W-:-:S06]  /*49f0*/  FFMA.FTZ R6, R89, c[0x0][0x2d0], -R0 ;  /* 0x0000b40059067a23 */ /* 0x004fcc0000010800 */
[----:B------:R2:W4:Y:S02]  /*4a00*/  MUFU.EX2 R222, R6 ;  /* 0x0000000600de7308 */ /* 0x0005240000000800 */
[----:B--2---:R-:W-:Y:S01]  /*4a10*/  FFMA.FTZ R6, R90, c[0x0][0x2d0], -R3 ;  /* 0x0000b4005a067a23 */ /* 0x004fe20000010803 */
[----:B----4-:R-:W-:-:S05]  /*4a20*/  F2FP.BF16.PACK_AB R11, R222, R223 ;  /* 0x000000dfde0b723e */ /* 0x010fca00000010ff */
[----:B------:R2:W-:Y:S02]  /*4a30*/  MUFU.EX2 R191, R6 ;  /* 0x0000000600bf7308 */ /* 0x0005e40000000800 */
[C---:B-1----:R-:W-:Y:S08]  /*4a40*/  HMMA.16816.F32.BF16 R104, R8.reuse, R24, R76 ;  /* 0x000000180868723c */ /* 0x042ff0000004184c */
[----:B------:R-:W-:Y:S01]  /*4a50*/  HMMA.16816.F32.BF16 R76, R8, R32, R48 ;  /* 0x00000020084c723c */ /* 0x000fe20000041830 */
[----:B--2---:R-:W-:-:S04]  /*4a60*/  FFMA.FTZ R6, R91, c[0x0][0x2d0], -R3 ;  /* 0x0000b4005b067a23 */ /* 0x004fc80000010803 */
[----:B------:R1:W2:Y:S03]  /*4a70*/  MUFU.EX2 R190, R6 ;  /* 0x0000000600be7308 */ /* 0x0002a60000000800 */
[C---:B---3--:R-:W-:Y:S08]  /*4a80*/  HMMA.16816.F32.BF16 R88, R8.reuse, R16, R56 ;  /* 0x000000100858723c */ /* 0x048ff00000041838 */
[----:B------:R-:W-:Y:S01]  /*4a90*/  HMMA.16816.F32.BF16 R68, R8, R26, R68 ;  /* 0x0000001a0844723c */ /* 0x000fe20000041844 */
[----:B-1----:R-:W-:-:S07]  /*4aa0*/  FFMA.FTZ R6, R96, c[0x0][0x2d0], -R3 ;  /* 0x0000b40060067a23 */ /* 0x002fce0000010803 */
[----:B------:R-:W-:Y:S01]  /*4ab0*/  HMMA.16816.F32.BF16 R44, R8, R34, R44 ;  /* 0x00000022082c723c */ /* 0x000fe2000004182c */
[----:B------:R1:W-:Y:S02]  /*4ac0*/  MUFU.EX2 R195, R6 ;  /* 0x0000000600c37308 */ /* 0x0003e40000000800 */
[----:B-1----:R-:W-:-:S05]  /*4ad0*/  FFMA.FTZ R6, R97, c[0x0][0x2d0], -R3 ;  /* 0x0000b40061067a23 */ /* 0x002fca0000010803 */
[C---:B------:R-:W-:Y:S01]  /*4ae0*/  HMMA.16816.F32.BF16 R96, R8.reuse, R36, R64 ;  /* 0x000000240860723c */ /* 0x040fe20000041840 */
[----:B------:R1:W3:Y:S07]  /*4af0*/  MUFU.EX2 R189, R6 ;  /* 0x0000000600bd7308 */ /* 0x0002ee0000000800 */
[C---:B------:R-:W-:Y:S08]  /*4b00*/  HMMA.16816.F32.BF16 R64, R8.reuse, R38, R60 ;  /* 0x000000260840723c */ /* 0x040ff0000004183c */
[----:B------:R-:W-:Y:S01]  /*4b10*/  HMMA.16816.F32.BF16 R60, R8, R18, R52 ;  /* 0x00000012083c723c */ /* 0x000fe20000041834 */
[----:B-1----:R-:W-:-:S04]  /*4b20*/  FFMA.FTZ R6, R115, c[0x0][0x2d0], -R4 ;  /* 0x0000b40073067a23 */ /* 0x002fc80000010804 */
[----:B------:R1:W-:Y:S02]  /*4b30*/  MUFU.EX2 R185, R6 ;  /* 0x0000000600b97308 */ /* 0x0003e40000000800 */
[----:B--2---:R-:W-:Y:S02]  /*4b40*/  F2FP.BF16.PACK_AB R8, R190, R191 ;  /* 0x000000bfbe08723e */ /* 0x004fe400000010ff */
[----:B---3--:R-:W-:Y:S01]  /*4b50*/  F2FP.BF16.PACK_AB R10, R189, R195 ;  /* 0x000000c3bd0a723e */ /* 0x008fe200000010ff */
        /* <DEDUP_REMOVED lines=20> */
[----:B------:R3:W4:Y:S06]  /*4ca0*/  MUFU.EX2 R179, R6 ;  /* 0x0000000600b37308 */ /* 0x00072c0000000800 */
[C---:B------:R-:W-:Y:S08]  /*4cb0*/  HMMA.16816.F32.BF16 R56, R8.reuse, R16, R72 ;  /* 0x000000100838723c */ /* 0x040ff00000041848 */
[----:B------:R-:W-:Y:S01]  /*4cc0*/  HMMA.16816.F32.BF16 R16, R8, R18, R120 ;  /* 0x000000120810723c */ /* 0x000fe20000041878 */
[----:B---3--:R-:W-:-:S04]  /*4cd0*/  FFMA.FTZ R6, R126, c[0x0][0x2d0], -R2 ;  /* 0x0000b4007e067a23 */ /* 0x008fc80000010802 */
[----:B------:R3:W-:Y:S03]  /*4ce0*/  MUFU.EX2 R177, R6 ;  /* 0x0000000600b17308 */ /* 0x0007e60000000800 */
[----:B------:R-:W-:Y:S07]  /*4cf0*/  HMMA.16816.F32.BF16 R80, R8, R34, R100 ;  /* 0x000000220850723c */ /* 0x000fee0000041864 */
[----:B----4-:R-:W-:Y:S01]  /*4d00*/  F2FP.BF16.PACK_AB R8, R179, R178 ;  /* 0x000000b2b308723e */ /* 0x010fe200000010ff */
        /* <DEDUP_REMOVED lines=14> */
[----:B------:R3:W4:Y:S02]  /*4df0*/  MUFU.EX2 R170, R6 ;  /* 0x0000000600aa7308 */ /* 0x0007240000000800 */
[C---:B--2---:R-:W-:Y:S08]  /*4e00*/  HMMA.16816.F32.BF16 R92, R8.reuse, R36, R76 ;  /* 0x00000024085c723c */ /* 0x044ff0000004184c */
[----:B------:R-:W-:Y:S01]  /*4e10*/  HMMA.16816.F32.BF16 R76, R8, R14, R68 ;  /* 0x0000000e084c723c */ /* 0x000fe20000041844 */
[----:B---3--:R-:W-:-:S04]  /*4e20*/  FFMA.FTZ R6, R133, c[0x0][0x2d0], -R3 ;  /* 0x0000b40085067a23 */ /* 0x008fc80000010803 */
[----:B------:R2:W-:Y:S03]  /*4e30*/  MUFU.EX2 R169, R6 ;  /* 0x0000000600a97308 */ /* 0x0005e60000000800 */
[C---:B-1----:R-:W-:Y:S08]  /*4e40*/  HMMA.16816.F32.BF16 R72, R8.reuse, R22, R64 ;  /* 0x000000160848723c */ /* 0x042ff00000041840 */
[----:B------:R-:W-:Y:S01]  /*4e50*/  HMMA.16816.F32.BF16 R104, R8, R12, R104 ;  /* 0x0000000c0868723c */ /* 0x000fe20000041868 */
[----:B--2---:R-:W-:-:S07]  /*4e60*/  FFMA.FTZ R6, R136, c[0x0][0x2d0], -R3 ;  /* 0x0000b40088067a23 */ /* 0x004fce0000010803 */
[C---:B------:R-:W-:Y:S01]  /*4e70*/  HMMA.16816.F32.BF16 R96, R8.reuse, R20, R96 ;  /* 0x000000140860723c */ /* 0x040fe20000041860 */
[----:B------:R1:W2:Y:S07]  /*4e80*/  MUFU.EX2 R168, R6 ;  /* 0x0000000600a87308 */ /* 0x0002ae0000000800 */
[C---:B------:R-:W-:Y:S08]  /*4e90*/  HMMA.16816.F32.BF16 R88, R8.reuse, R28, R88 ;  /* 0x0000001c0858723c */ /* 0x040ff00000041858 */
[----:B------:R-:W-:Y:S01]  /*4ea0*/  HMMA.16816.F32.BF16 R68, R8, R30, R60 ;  /* 0x0000001e0844723c */ /* 0x000fe2000004183c */
[----:B-1----:R-:W-:-:S02]  /*4eb0*/  FFMA.FTZ R6, R134, c[0x0][0x2d0], -R3 ;  /* 0x0000b40086067a23 */ /* 0x002fc40000010803 */
[----:B------:R-:W-:Y:S02]  /*4ec0*/  LDSM.16.MT88.4 R132, [R200+0x2000] ;  /* 0x00200000c884783b */ /* 0x000fe40000004200 */
[----:B------:R1:W-:Y:S03]  /*4ed0*/  MUFU.EX2 R167, R6 ;  /* 0x0000000600a77308 */ /* 0x0003e60000000800 */
[----:B------:R-:W-:Y:S07]  /*4ee0*/  HMMA.16816.F32.BF16 R64, R8, R38, R44 ;  /* 0x000000260840723c */ /* 0x000fee000004182c */
[----:B----4-:R-:W-:-:S02]  /*4ef0*/  F2FP.BF16.PACK_AB R8, R170, R181 ;  /* 0x000000b5aa08723e */ /* 0x010fc400000010ff */
        /* <DEDUP_REMOVED lines=17> */
[----:B-1----:R-:W-:-:S04]  /*5010*/  FFMA.FTZ R6, R137, c[0x0][0x2d0], -R3 ;  /* 0x0000b40089067a23 */ /* 0x002fc80000010803 */
        /* <DEDUP_REMOVED lines=38> */
[----:B------:R-:W2:Y:S01]  /*5280*/  LDSM.16.MT88.4 R96, [R201+0x2000] ;  /* 0x00200000c960783b */ /* 0x000ea20000004200 */
[----:B-1----:R-:W-:-:S06]  /*5290*/  FFMA.FTZ R6, R153, c[0x0][0x2d0], -R3 ;  /* 0x0000b40099067a23 */ /* 0x002fcc0000010803 */
[C---:B-----5:R-:W-:Y:S01]  /*52a0*/  HMMA.16816.F32.BF16 R88, R8.reuse, R16, R88 ;  /* 0x000000100858723c */ /* 0x060fe20000041858 */
[----:B------:R1:W3:Y:S07]  /*52b0*/  MUFU.EX2 R80, R6 ;  /* 0x0000000600507308 */ /* 0x0002ee0000000800 */
[C---:B------:R-:W-:Y:S08]  /*52c0*/  HMMA.16816.F32.BF16 R68, R8.reuse, R18, R68 ;  /* 0x000000120844723c */ /* 0x040ff00000041844 */
[----:B------:R-:W-:Y:S01]  /*52d0*/  HMMA.16816.F32.BF16 R104, R8, R12, R92 ;  /* 0x0000000c0868723c */ /* 0x000fe2000004185c */
[--C-:B-1----:R-:W-:Y:S01]  /*52e0*/  FFMA.FTZ R6, R152, c[0x0][0x2d0], -R3.reuse ;  /* 0x0000b40098067a23 */ /* 0x102fe20000010803 */
[----:B---3--:R-:W-:Y:S01]  /*52f0*/  F2FP.BF16.PACK_AB R108, R80, R81 ;  /* 0x00000051506c723e */ /* 0x008fe200000010ff */
[----:B------:R-:W-:-:S02]  /*5300*/  FFMA.FTZ R3, R180, c[0x0][0x2d0], -R3 ;  /* 0x0000b400b4037a23 */ /* 0x000fc40000010803 */
[----:B------:R1:W-:Y:S03]  /*5310*/  MUFU.EX2 R77, R6 ;  /* 0x00000006004d7308 */ /* 0x0003e60000000800 */
[----:B------:R-:W-:Y:S05]  /*5320*/  HMMA.16816.F32.BF16 R64, R8, R14, R64 ;  /* 0x0000000e0840723c */ /* 0x000fea0000041840 */
[----:B------:R3:W4:Y:S02]  /*5330*/  MUFU.EX2 R241, R3 ;  /* 0x0000000300f17308 */ /* 0x0007240000000800 */
[----:B------:R-:W-:-:S02]  /*5340*/  F2FP.BF16.PACK_AB R8, R165, R167 ;  /* 0x000000a7a508723e */ /* 0x000fc400000010ff */
[----:B------:R-:W-:Y:S01]  /*5350*/  F2FP.BF16.PACK_AB R10, R115, R161 ;  /* 0x000000a1730a723e */ /* 0x000fe200000010ff */
[----:B-1----:R-:W-:-:S04]  /*5360*/  FFMA.FTZ R6, R197, c[0x0][0x2d0], -R4 ;  /* 0x0000b400c5067a23 */ /* 0x002fc80000010804 */
[----:B------:R1:W-:Y:S01]  /*5370*/  MUFU.EX2 R76, R6 ;  /* 0x00000006004c7308 */ /* 0x0003e20000000800 */
[----:B---3--:R-:W-:Y:S01]  /*5380*/  FFMA.FTZ R3, R194, c[0x0][0x2d0], -R2 ;  /* 0x0000b400c2037a23 */ /* 0x008fe20000010802 */
[----:B----4-:R-:W-:-:S06]  /*5390*/  F2FP.BF16.PACK_AB R110, R241, R77 ;  /* 0x0000004df16e723e */ /* 0x010fcc00000010ff */
[----:B------:R3:W-:Y:S01]  /*53a0*/  MUFU.EX2 R56, R3 ;  /* 0x0000000300387308 */ /* 0x0007e20000000800 */
[----:B-1----:R-:W-:-:S07]  /*53b0*/  FFMA.FTZ R6, R215, c[0x0][0x2d0], -R4 ;  /* 0x0000b400d7067a23 */ /* 0x002fce0000010804 */
[----:B------:R1:W4:Y:S01]  /*53c0*/  MUFU.EX2 R73, R6 ;  /* 0x0000000600497308 */ /* 0x0003220000000800 */
[----:B---3--:R-:W-:-:S07]  /*53d0*/  FFMA.FTZ R3, R196, c[0x0][0x2d0], -R2 ;  /* 0x0000b400c4037a23 */ /* 0x008fce0000010802 */
[----:B------:R3:W5:Y:S01]  /*53e0*/  MUFU.EX2 R58, R3 ;  /* 0x00000003003a7308 */ /* 0x0007620000000800 */
[----:B-1----:R-:W-:Y:S01]  /*53f0*/  FFMA.FTZ R6, R148, c[0x0][0x2d0], -R4 ;  /* 0x0000b40094067a23 */ /* 0x002fe20000010804 */
[----:B----4-:R-:W-:-:S06]  /*5400*/  F2FP.BF16.PACK_AB R9, R73, R76 ;  /* 0x0000004c4909723e */ /* 0x010fcc00000010ff */
[----:B------:R1:W-:Y:S01]  /*5410*/  MUFU.EX2 R72, R6 ;  /* 0x0000000600487308 */ /* 0x0003e20000000800 */
[--C-:B---3--:R-:W-:Y:S01]  /*5420*/  FFMA.FTZ R3, R192, c[0x0][0x2d0], -R2.reuse ;  /* 0x0000b400c0037a23 */ /* 0x108fe20000010802 */
[----:B-----5:R-:W-:Y:S01]  /*5430*/  F2FP.BF16.PACK_AB R152, R58, R56 ;  /* 0x000000383a98723e */ /* 0x020fe200000010ff */
[----:B------:R-:W-:-:S05]  /*5440*/  FFMA.FTZ R2, R187, c[0x0][0x2d0], -R2 ;  /* 0x0000b400bb027a23 */ /* 0x000fca0000010802 */
[----:B------:R3:W-:Y:S01]  /*5450*/  MUFU.EX2 R57, R3 ;  /* 0x0000000300397308 */ /* 0x0007e20000000800 */
[----:B-1----:R-:W-:-:S07]  /*5460*/  FFMA.FTZ R6, R149, c[0x0][0x2d0], -R4 ;  /* 0x0000b40095067a23 */ /* 0x002fce0000010804 */
[----:B------:R-:W1:Y:S01]  /*5470*/  MUFU.EX2 R59, R6 ;  /* 0x00000006003b7308 */ /* 0x000e620000000800 */
[----:B---3--:R-:W-:-:S04]  /*5480*/  FADD.FTZ R3, R239, R238 ;  /* 0x000000eeef037221 */ /* 0x008fc80000010000 */
[----:B------:R-:W-:Y:S01]  /*5490*/  FADD.FTZ R3, R242, R3 ;  /* 0x00000003f2037221 */ /* 0x000fe20000010000 */
[----:B-1----:R-:W-:-:S07]  /*54a0*/  F2FP.BF16.PACK_AB R11, R59, R72 ;  /* 0x000000483b0b723e */ /* 0x002fce00000010ff */
[C---:B------:R-:W-:Y:S01]  /*54b0*/  HMMA.16816.F32.BF16 R60, R8.reuse, R24, R60 ;  /* 0x00000018083c723c */ /* 0x040fe2000004183c */
[----:B------:R1:W3:Y:S07]  /*54c0*/  MUFU.EX2 R25, R2 ;  /* 0x0000000200197308 */ /* 0x0002ee0000000800 */
[C---:B------:R-:W-:Y:S08]  /*54d0*/  HMMA.16816.F32.BF16 R32, R8.reuse, R22, R32 ;  /* 0x000000160820723c */ /* 0x040ff00000041820 */
[----:B------:R-:W-:Y:S01]  /*54e0*/  HMMA.16816.F32.BF16 R48, R8, R20, R48 ;  /* 0x000000140830723c */ /* 0x000fe20000041830 */
[----:B-1----:R-:W-:Y:S01]  /*54f0*/  FFMA.FTZ R2, R186, c[0x0][0x2d0], -R0 ;  /* 0x0000b400ba027a23 */ /* 0x002fe20000010800 */
[----:B---3--:R-:W-:-:S03]  /*5500*/  F2FP.BF16.PACK_AB R154, R25, R57 ;  /* 0x00000039199a723e */ /* 0x008fc600000010ff */
[----:B------:R1:W-:Y:S03]  /*5510*/  MUFU.EX2 R24, R2 ;  /* 0x0000000200187308 */ /* 0x0003e60000000800 */
[C---:B------:R-:W-:Y:S08]  /*5520*/  HMMA.16816.F32.BF16 R44, R8.reuse, R12, R44 ;  /* 0x0000000c082c723c */ /* 0x040ff0000004182c */
[----:B------:R-:W-:Y:S01]  /*5530*/  HMMA.16816.F32.BF16 R52, R8, R26, R52 ;  /* 0x0000001a0834723c */ /* 0x000fe20000041834 */
[----:B-1----:R-:W-:-:S07]  /*5540*/  FFMA.FTZ R2, R188, c[0x0][0x2d0], -R0 ;  /* 0x0000b400bc027a23 */ /* 0x002fce0000010800 */
[C---:B------:R-:W-:Y:S01]  /*5550*/  HMMA.16816.F32.BF16 R40, R8.reuse, R16, R40 ;  /* 0x000000100828723c */ /* 0x040fe20000041828 */
[----:B------:R1:W3:Y:S07]  /*5560*/  MUFU.EX2 R22, R2 ;  /* 0x0000000200167308 */ /* 0x0002ee0000000800 */
[C---:B------:R-:W-:Y:S01]  /*5570*/  HMMA.16816.F32.BF16 R28, R8.reuse, R18, R28 ;  /* 0x00000012081c723c */ /* 0x040fe2000004181c */
[----:B------:R-:W4:Y:S07]  /*5580*/  LDSM.16.MT88.4 R16, [R203+0x2000] ;  /* 0x00200000cb10783b */ /* 0x000f2e0000004200 */
[----:B------:R-:W-:Y:S01]  /*5590*/  HMMA.16816.F32.BF16 R36, R8, R14, R36 ;  /* 0x0000000e0824723c */ /* 0x000fe20000041824 */
[--C-:B-1----:R-:W-:Y:S01]  /*55a0*/  FFMA.FTZ R2, R193, c[0x0][0x2d0], -R0.reuse ;  /* 0x0000b400c1027a23 */ /* 0x102fe20000010800 */
[----:B---3--:R-:W-:Y:S01]  /*55b0*/  F2FP.BF16.PACK_AB R153, R22, R24 ;  /* 0x000000181699723e */ /* 0x008fe200000010ff */
[----:B------:R-:W-:-:S02]  /*55c0*/  FFMA.FTZ R0, R198, c[0x0][0x2d0], -R0 ;  /* 0x0000b400c6007a23 */ /* 0x000fc40000010800 */
[----:B------:R1:W-:Y:S08]  /*55d0*/  MUFU.EX2 R21, R2 ;  /* 0x0000000200157308 */ /* 0x0003f00000000800 */
[----:B------:R3:W5:Y:S01]  /*55e0*/  MUFU.EX2 R20, R0 ;  /* 0x0000000000147308 */ /* 0x0007620000000800 */
[----:B-1----:R-:W-:-:S04]  /*55f0*/  FADD.FTZ R2, R240, R228 ;  /* 0x000000e4f0027221 */ /* 0x002fc80000010000 */
[----:B------:R-:W-:Y:S02]  /*5600*/  FADD.FTZ R6, R227, R2 ;  /* 0x00000002e3067221 */ /* 0x000fe40000010000 */
[----:B---3--:R-:W-:Y:S01]  /*5610*/  FFMA.FTZ R0, R199, c[0x0][0x2d0], -R4 ;  /* 0x0000b400c7007a23 */ /* 0x008fe20000010804 */
[----:B-----5:R-:W-:-:S03]  /*5620*/  F2FP.BF16.PACK_AB R155, R20, R21 ;  /* 0x00000015149b723e */ /* 0x020fc600000010ff */
[----:B------:R1:W-:Y:S04]  /*5630*/  MUFU.EX2 R12, R0 ;  /* 0x00000000000c7308 */ /* 0x0003e80000000800 */
[C---:B------:R-:W-:Y:S08]  /*5640*/  HMMA.16816.F32.BF16 R120, R152.reuse, R132, R120 ;  /* 0x000000849878723c */ /* 0x040ff00000041878 */
[----:B------:R-:W-:Y:S01]  /*5650*/  HMMA.16816.F32.BF16 R128, R152, R134, R128 ;  /* 0x000000869880723c */ /* 0x000fe20000041880 */
[----:B-1----:R-:W-:-:S04]  /*5660*/  FFMA.FTZ R0, R217, c[0x0][0x2d0], -R4 ;  /* 0x0000b400d9007a23 */ /* 0x002fc80000010804 */
[----:B------:R1:W3:Y:S03]  /*5670*/  MUFU.EX2 R9, R0 ;  /* 0x0000000000097308 */ /* 0x0002e60000000800 */
[C---:B------:R-:W-:Y:S08]  /*5680*/  HMMA.16816.F32.BF16 R140, R152.reuse, R84, R140 ;  /* 0x00000054988c723c */ /* 0x040ff0000004188c */
[----:B------:R-:W-:Y:S01]  /*5690*/  HMMA.16816.F32.BF16 R144, R152, R86, R144 ;  /* 0x000000569890723c */ /* 0x000fe20000041890 */
[----:B-1----:R-:W-:Y:S01]  /*56a0*/  FFMA.FTZ R0, R218, c[0x0][0x2d0], -R4 ;  /* 0x0000b400da007a23 */ /* 0x002fe20000010804 */
[----:B---3--:R-:W-:-:S06]  /*56b0*/  F2FP.BF16.PACK_AB R109, R9, R12 ;  /* 0x0000000c096d723e */ /* 0x008fcc00000010ff */
[C---:B--2---:R-:W-:Y:S01]  /*56c0*/  HMMA.16816.F32.BF16 R88, R152.reuse, R96, R88 ;  /* 0x000000609858723c */ /* 0x044fe20000041858 */
[----:B------:R1:W-:Y:S07]  /*56d0*/  MUFU.EX2 R10, R0 ;  /* 0x00000000000a7308 */ /* 0x0003ee0000000800 */
[C---:B------:R-:W-:Y:S08]  /*56e0*/  HMMA.16816.F32.BF16 R92, R152.reuse, R98, R68 ;  /* 0x00000062985c723c */ /* 0x040ff00000041844 */
[----:B----4-:R-:W-:Y:S01]  /*56f0*/  HMMA.16816.F32.BF16 R104, R152, R16, R104 ;  /* 0x000000109868723c */ /* 0x010fe20000041868 */
        /* <DEDUP_REMOVED lines=73> */
[----:B------:R-:W-:Y:S01]  /*5b90*/  IADD3 R0, R244, -0x2, RZ ;  /* 0xfffffffef4007810 */ /* 0x000fe20007ffe0ff */
[----:B------:R-:W-:Y:S02]  /*5ba0*/  FADD.FTZ R6, R117, R6 ;  /* 0x0000000675067221 */ /* 0x000fe40000010000 */
[----:B------:R-:W-:Y:S01]  /*5bb0*/  FADD.FTZ R4, R77, R4 ;  /* 0x000000044d047221 */ /* 0x000fe20000010000 */
[----:B------:R-:W-:Y:S01]  /*5bc0*/  ISETP.GE.AND P0, PT, R0, R250, PT ;  /* 0x000000fa0000720c */ /* 0x000fe20003f06270 */
        /* <DEDUP_REMOVED lines=9> */
[----:B------:R-:W-:Y:S05]  /*5c60*/  @!P0 BRA `(.L_x_1689) ;  /* 0x00002ec000008947 */ /* 0x000fea0003800000 */
[----:B------:R-:W-:Y:S01]  /*5c70*/  MOV R215, R0 ;  /* 0x0000000000d77202 */ /* 0x000fe20000000f00 */
[----:B------:R-:W-:Y:S01]  /*5c80*/  IMAD.MOV.U32 R0, RZ, RZ, R114 ;  /* 0x000000ffff007224 */ /* 0x000fe200078e0072 */
[----:B------:R-:W-:Y:S01]  /*5c90*/  MOV R3, R113 ;  /* 0x0000007100037202 */ /* 0x000fe20000000f00 */
[----:B------:R-:W-:Y:S01]  /*5ca0*/  IMAD.MOV.U32 R115, RZ, RZ, R112 ;  /* 0x000000ffff737224 */ /* 0x000fe200078e0070 */
[----:B------:R-:W-:Y:S02]  /*5cb0*/  MOV R118, R5 ;  /* 0x0000000500767202 */ /* 0x000fe40000000f00 */
.L_x_1690:
[----:B------:R-:W2:Y:S01]  /*5cc0*/  LDL R72, [R1+0x10] ;  /* 0x0000100001487983 */ /* 0x000ea20000100800 */
[----:B------:R-:W-:Y:S04]  /*5cd0*/  DEPBAR.LE SB0, 0x0 ;  /* 0x000080000000791a */ /* 0x000fe80000000000 */
[----:B------:R-:W3:Y:S01]  /*5ce0*/  LDL.64 R70, [R1+0x8] ;  /* 0x0000080001467983 */ /* 0x000ee20000100a00 */
[----:B------:R-:W-:Y:S01]  /*5cf0*/  WARPSYNC 0xffffffff ;  /* 0xffffffff00007948 */ /* 0x000fe20003800000 */
[----:B------:R-:W-:Y:S01]  /*5d00*/  SHF.R.S32.HI R2, RZ, 0x1f, R215 ;  /* 0x0000001fff027819 */ /* 0x000fe200000114d7 */
[C---:B------:R-:W-:Y:S01]  /*5d10*/  IMAD.WIDE.U32 R68, R215.reuse, c[0x0][0x208], RZ ;  /* 0x00008200d7447a25 */ /* 0x040fe200078e00ff */
[----:B------:R-:W-:Y:S02]  /*5d20*/  MOV R114, c[0x0][0x208] ;  /* 0x0000820000727a02 */ /* 0x000fe40000000f00 */
[----:B------:R-:W-:Y:S01]  /*5d30*/  BAR.SYNC.DEFER_BLOCKING 0x0 ;  /* 0x0000000000007b1d */ /* 0x000fe20000010000 */
[----:B------:R-:W-:Y:S01]  /*5d40*/  IMAD R2, R2, c[0x0][0x208], RZ ;  /* 0x0000820002027a24 */ /* 0x000fe200078e02ff */
[----:B------:R-:W-:Y:S02]  /*5d50*/  MOV R74, 0x5 ;  /* 0x00000005004a7802 */ /* 0x000fe40000000f00 */
[C---:B------:R-:W-:Y:S01]  /*5d60*/  SHF.L.U32 R190, R114.reuse, 0x5, RZ ;  /* 0x0000000572be7819 */ /* 0x040fe200000006ff */
[----:B------:R-:W-:Y:S01]  /*5d70*/  IMAD R2, R215, c[0x0][0x20c], R2 ;  /* 0x00008300d7027a24 */ /* 0x000fe200078e0202 */
[----:B------:R-:W-:Y:S04]  /*5d80*/  SHF.L.U64.HI R114, R114, R74, c[0x0][0x20c] ;  /* 0x0000830072727619 */ /* 0x000fe8000001024a */
[----:B------:R-:W-:Y:S05]  /*5d90*/  IADD3 R2, R69, R2, RZ ;  /* 0x0000000245027210 */ /* 0x000fea0007ffe0ff */
[----:B------:R-:W-:Y:S01]  /*5da0*/  IMAD R2, R2, 0x50, RZ ;  /* 0x0000005002027824 */ /* 0x000fe200078e02ff */
[----:B------:R-:W-:Y:S08]  /*5db0*/  LDSM.16.M88.4 R80, [R206] ;  /* 0x00000000ce50783b */ /* 0x000ff00000000200 */
[----:B------:R-:W1:Y:S08]  /*5dc0*/  LDSM.16.M88.4 R16, [R119] ;  /* 0x000000007710783b */ /* 0x000e700000000200 */
[----:B------:R-:W4:Y:S08]  /*5dd0*/  LDSM.16.M88.4 R76, [R206+0x2000] ;  /* 0x00200000ce4c783b */ /* 0x000f300000000200 */
[----:B------:R-:W5:Y:S08]  /*5de0*/  LDSM.16.M88.4 R32, [R119+0x800] ;  /* 0x000800007720783b */ /* 0x000f700000000200 */
[----:B------:R-:W5:Y:S08]  /*5df0*/  LDSM.16.M88.4 R48, [R119+0x1000] ;  /* 0x001000007730783b */ /* 0x000f700000000200 */
[----:B------:R-:W5:Y:S01]  /*5e00*/  LDSM.16.M88.4 R64, [R119+0x1800] ;  /* 0x001800007740783b */ /* 0x000f620000000200 */
[-C--:B-1----:R-:W-:Y:S07]  /*5e10*/  HMMA.16816.F32.BF16 R4, R80, R16.reuse, RZ ;  /* 0x000000105004723c */ /* 0x082fee00000418ff */
[----:B------:R-:W1:Y:S01]  /*5e20*/  LDSM.16.M88.4 R156, [R119+0x2000] ;  /* 0x00200000779c783b */ /* 0x000e620000000200 */
[C---:B----4-:R-:W-:Y:S07]  /*5e30*/  HMMA.16816.F32.BF16 R8, R76.reuse, R16, RZ ;  /* 0x000000104c08723c */ /* 0x050fee00000418ff */
[----:B------:R-:W-:Y:S01]  /*5e40*/  LDSM.16.M88.4 R160, [R209] ;  /* 0x00000000d1a0783b */ /* 0x000fe20000000200 */
[-C--:B------:R-:W-:Y:S07]  /*5e50*/  HMMA.16816.F32.BF16 R12, R76, R18.reuse, RZ ;  /* 0x000000124c0c723c */ /* 0x080fee00000418ff */
[----:B------:R-:W4:Y:S01]  /*5e60*/  LDSM.16.M88.4 R164, [R210] ;  /* 0x00000000d2a4783b */ /* 0x000f220000000200 */
[C---:B------:R-:W-:Y:S07]  /*5e70*/  HMMA.16816.F32.BF16 R16, R80.reuse, R18, RZ ;  /* 0x000000125010723c */ /* 0x040fee00000418ff */
[----:B------:R-:W1:Y:S01]  /*5e80*/  LDSM.16.M88.4 R168, [R209+0x2000] ;  /* 0x00200000d1a8783b */ /* 0x000e620000000200 */
[-C--:B-----5:R-:W-:Y:S07]  /*5e90*/  HMMA.16816.F32.BF16 R20, R80, R32.reuse, RZ ;  /* 0x000000205014723c */ /* 0x0a0fee00000418ff */
[----:B------:R-:W5:Y:S01]  /*5ea0*/  LDSM.16.M88.4 R172, [R214] ;  /* 0x00000000d6ac783b */ /* 0x000f620000000200 */
[C---:B------:R-:W-:Y:S07]  /*5eb0*/  HMMA.16816.F32.BF16 R24, R76.reuse, R32, RZ ;  /* 0x000000204c18723c */ /* 0x040fee00000418ff */
[----:B------:R-:W1:Y:S01]  /*5ec0*/  LDSM.16.M88.4 R176, [R213] ;  /* 0x00000000d5b0783b */ /* 0x000e620000000200 */
[-C--:B------:R-:W-:Y:S07]  /*5ed0*/  HMMA.16816.F32.BF16 R28, R76, R34.reuse, RZ ;  /* 0x000000224c1c723c */ /* 0x080fee00000418ff */
[----:B------:R-:W1:Y:S01]  /*5ee0*/  LDSM.16.M88.4 R180, [R212] ;  /* 0x00000000d4b4783b */ /* 0x000e620000000200 */
[C---:B------:R-:W-:Y:S07]  /*5ef0*/  HMMA.16816.F32.BF16 R32, R80.reuse, R34, RZ ;  /* 0x000000225020723c */ /* 0x040fee00000418ff */
[----:B------:R-:W1:Y:S01]  /*5f00*/  LDSM.16.M88.4 R184, [R211] ;  /* 0x00000000d3b8783b */ /* 0x000e620000000200 */
[-C--:B------:R-:W-:Y:S07]  /*5f10*/  HMMA.16816.F32.BF16 R36, R80, R48.reuse, RZ ;  /* 0x000000305024723c */ /* 0x080fee00000418ff */
[----:B------:R-:W5:Y:S01]  /*5f20*/  LDL.64 R218, [R1] ;  /* 0x0000000001da7983 */ /* 0x000f620000100a00 */
[C---:B------:R-:W-:Y:S08]  /*5f30*/  HMMA.16816.F32.BF16 R40, R76.reuse, R48, RZ ;  /* 0x000000304c28723c */ /* 0x040ff000000418ff */
[-C--:B------:R-:W-:Y:S08]  /*5f40*/  HMMA.16816.F32.BF16 R44, R76, R50.reuse, RZ ;  /* 0x000000324c2c723c */ /* 0x080ff000000418ff */
[C---:B------:R-:W-:Y:S08]  /*5f50*/  HMMA.16816.F32.BF16 R48, R80.reuse, R50, RZ ;  /* 0x000000325030723c */ /* 0x040ff000000418ff */
[-C--:B------:R-:W-:Y:S08]  /*5f60*/  HMMA.16816.F32.BF16 R52, R80, R64.reuse, RZ ;  /* 0x000000405034723c */ /* 0x080ff000000418ff */
[C---:B------:R-:W-:Y:S08]  /*5f70*/  HMMA.16816.F32.BF16 R56, R76.reuse, R64, RZ ;  /* 0x000000404c38723c */ /* 0x040ff000000418ff */
[-C--:B------:R-:W-:Y:S08]  /*5f80*/  HMMA.16816.F32.BF16 R60, R76, R66.reuse, RZ ;  /* 0x000000424c3c723c */ /* 0x080ff000000418ff */
[C---:B------:R-:W-:Y:S04]  /*5f90*/  HMMA.16816.F32.BF16 R64, R80.reuse, R66, RZ ;  /* 0x000000425040723c */ /* 0x040fe800000418ff */
[----:B--2---:R-:W-:Y:S02]  /*5fa0*/  MOV R73, R72 ;  /* 0x0000004800497202 */ /* 0x004fe40000000f00 */
[----:B---3--:R-:W-:Y:S06]  /*5fb0*/  MOV R72, R70 ;  /* 0x0000004600487202 */ /* 0x008fec0000000f00 */
[----:B------:R-:W-:Y:S02]  /*5fc0*/  IMAD.WIDE.U32 R72, R68, 0x50, R72 ;  /* 0x0000005044487825 */ /* 0x000fe400078e0048 */
[-C--:B-1----:R-:W-:Y:S03]  /*5fd0*/  HMMA.16816.F32.BF16 R68, R80, R156.reuse, RZ ;  /* 0x0000009c5044723c */ /* 0x082fe600000418ff */
[----:B------:R-:W-:Y:S02]  /*5fe0*/  LEA R116, P0, R72, c[0x0][0x1f8], 0x1 ;  /* 0x00007e0048747a11 */ /* 0x000fe400078008ff */
[----:B------:R-:W-:Y:S02]  /*5ff0*/  IADD3 R2, R73, R2, RZ ;  /* 0x0000000249027210 */ /* 0x000fe40007ffe0ff */
[----:B------:R-:W-:Y:S02]  /*6000*/  IADD3 R112, P2, R116, R190, RZ ;  /* 0x000000be74707210 */ /* 0x000fe40007f5e0ff */
[----:B------:R-:W-:Y:S02]  /*6010*/  LEA.HI.X R117, R72, c[0x0][0x1fc], R2, 0x1, P0 ;  /* 0x00007f0048757a11 */ /* 0x000fe400000f0c02 */
[C---:B------:R-:W-:Y:S02]  /*6020*/  HMMA.16816.F32.BF16 R72, R76.reuse, R156, RZ ;  /* 0x0000009c4c48723c */ /* 0x040fe400000418ff */
[----:B------:R-:W-:Y:S01]  /*6030*/  IADD3.X R113, R117, R114, RZ, P2, !PT ;  /* 0x0000007275717210 */ /* 0x000fe200017fe4ff */
[----:B------:R-:W-:Y:S01]  /*6040*/  @!PT LDS RZ, [RZ] ;  /* 0x00000000fffff984 */ /* 0x000fe20000000800 */
[----:B------:R-:W-:Y:S01]  /*6050*/  @!PT LDS RZ, [RZ] ;  /* 0x00000000fffff984 */ /* 0x000fe20000000800 */
[----:B------:R-:W-:Y:S01]  /*6060*/  @!PT LDS RZ, [RZ] ;  /* 0x00000000fffff984 */ /* 0x000fe20000000800 */
[----:B------:R1:W-:Y:S01]  /*6070*/  LDGSTS.E.BYPASS.LTC128B.128 [R216+0x100], [R116.64], !P1 ;  /* 0x0010000074d87fae */ /* 0x0003e2000c901d48 */
[----:B------:R-:W-:Y:S04]  /*6080*/  IADD3 R188, P0, R112, R190, RZ ;  /* 0x000000be70bc7210 */ /* 0x000fe80007f1e0ff */
[-C--:B------:R-:W-:Y:S01]  /*6090*/  HMMA.16816.F32.BF16 R76, R76, R158.reuse, RZ ;  /* 0x0000009e4c4c723c */ /* 0x080fe200000418ff */
[----:B------:R-:W-:Y:S02]  /*60a0*/  IADD3.X R189, R113, R114, RZ, P0, !PT ;  /* 0x0000007271bd7210 */ /* 0x000fe400007fe4ff */
[----:B------:R2:W-:Y:S01]  /*60b0*/  LDGSTS.E.BYPASS.LTC128B.128 [R216+0x900], [R112.64], !P1 ;  /* 0x0090000070d87fae */ /* 0x0005e2000c901d48 */
[----:B------:R-:W-:Y:S04]  /*60c0*/  IADD3 R156, P2, R188, R190, RZ ;  /* 0x000000bebc9c7210 */ /* 0x000fe80007f5e0ff */
[----:B------:R-:W-:Y:S03]  /*60d0*/  HMMA.16816.F32.BF16 R80, R80, R158, RZ ;  /* 0x0000009e5050723c */ /* 0x000fe600000418ff */
[----:B------:R3:W-:Y:S01]  /*60e0*/  LDGSTS.E.BYPASS.LTC128B.128 [R216+0x1100], [R188.64], !P1 ;  /* 0x01100000bcd87fae */ /* 0x0007e2000c901d48 */
[----:B------:R-:W-:Y:S04]  /*60f0*/  IADD3.X R157, R189, R114, RZ, P2, !PT ;  /* 0x00000072bd9d7210 */ /* 0x000fe800017fe4ff */
[-C--:B----4-:R-:W-:Y:S03]  /*6100*/  HMMA.16816.F32.BF16 R4, R160, R164.reuse, R4 ;  /* 0x000000a4a004723c */ /* 0x090fe60000041804 */
[----:B------:R4:W-:Y:S02]  /*6110*/  LDGSTS.E.BYPASS.LTC128B.128 [R216+0x1900], [R156.64], !P1 ;  /* 0x019000009cd87fae */ /* 0x0009e4000c901d48 */
[----:B-1----:R-:W-:Y:S03]  /*6120*/  IADD3 R116, P0, R156, R190, RZ ;  /* 0x000000be9c747210 */ /* 0x002fe60007f1e0ff */
[C---:B------:R-:W-:Y:S04]  /*6130*/  HMMA.16816.F32.BF16 R8, R168.reuse, R164, R8 ;  /* 0x000000a4a808723c */ /* 0x040fe80000041808 */
[----:B------:R-:W-:Y:S02]  /*6140*/  IADD3.X R117, R157, R114, RZ, P0, !PT ;  /* 0x000000729d757210 */ /* 0x000fe400007fe4ff */
[C---:B------:R-:W-:Y:S02]  /*6150*/  ISETP.GT.AND P0, PT, R215.reuse, R250, PT ;  /* 0x000000fad700720c */ /* 0x040fe40003f04270 */
[-C--:B------:R-:W-:Y:S01]  /*6160*/  HMMA.16816.F32.BF16 R12, R168, R166.reuse, R12 ;  /* 0x000000a6a80c723c */ /* 0x080fe2000004180c */
[----:B------:R1:W-:Y:S03]  /*6170*/  LDGSTS.E.BYPASS.LTC128B.128 [R216+0x2100], [R116.64], !P1 ;  /* 0x0210000074d87fae */ /* 0x0003e6000c901d48 */
[----:B------:R-:W-:Y:S04]  /*6180*/  IADD3 R215, R215, -0x1, RZ ;  /* 0xffffffffd7d77810 */ /* 0x000fe80007ffe0ff */
[C---:B------:R-:W-:Y:S01]  /*6190*/  HMMA.16816.F32.BF16 R16, R160.reuse, R166, R16 ;  /* 0x000000a6a010723c */ /* 0x040fe20000041810 */
[----:B---3--:R-:W-:Y:S07]  /*61a0*/  LDSM.16.M88.4 R188, [R205] ;  /* 0x00000000cdbc783b */ /* 0x008fee0000000200 */
[-C--:B-----5:R-:W-:Y:S01]  /*61b0*/  HMMA.16816.F32.BF16 R20, R160, R172.reuse, R20 ;  /* 0x000000aca014723c */ /* 0x0a0fe20000041814 */
[----:B------:R-:W0:Y:S07]  /*61c0*/  LDGDEPBAR ;  /* 0x00000000000079af */ /* 0x000e2e0000000000 */
[C---:B------:R-:W-:Y:S01]  /*61d0*/  HMMA.16816.F32.BF16 R24, R168.reuse, R172, R24 ;  /* 0x000000aca818723c */ /* 0x040fe20000041818 */
[----:B----4-:R-:W3:Y:S07]  /*61e0*/  LDSM.16.M88.4 R156, [R207] ;  /* 0x00000000cf9c783b */ /* 0x010eee0000000200 */
[-C--:B------:R-:W-:Y:S01]  /*61f0*/  HMMA.16816.F32.BF16 R28, R168, R174.reuse, R28 ;  /* 0x000000aea81c723c */ /* 0x080fe2000004181c */
[----:B------:R-:W4:Y:S07]  /*6200*/  LDSM.16.M88.4 R192, [R207+0x2000] ;  /* 0x00200000cfc0783b */ /* 0x000f2e0000000200 */
[C---:B------:R-:W-:Y:S01]  /*6210*/  HMMA.16816.F32.BF16 R32, R160.reuse, R174, R32 ;  /* 0x000000aea020723c */ /* 0x040fe20000041820 */
[----:B------:R-:W5:Y:S07]  /*6220*/  LDSM.16.M88.4 R196, [R205+0x800] ;  /* 0x00080000cdc4783b */ /* 0x000f6e0000000200 */
[-C--:B------:R-:W-:Y:S01]  /*6230*/  HMMA.16816.F32.BF16 R36, R160, R176.reuse, R36 ;  /* 0x000000b0a024723c */ /* 0x080fe20000041824 */
[----:B------:R-:W1:Y:S07]  /*6240*/  LDSM.16.M88.4 R164, [R205+0x1000] ;  /* 0x00100000cda4783b */ /* 0x000e6e0000000200 */
[C---:B------:R-:W-:Y:S01]  /*6250*/  HMMA.16816.F32.BF16 R40, R168.reuse, R176, R40 ;  /* 0x000000b0a828723c */ /* 0x040fe20000041828 */
[----:B------:R-:W-:Y:S07]  /*6260*/  LDSM.16.M88.4 R172, [R208] ;  /* 0x00000000d0ac783b */ /* 0x000fee0000000200 */
[-C--:B------:R-:W-:Y:S08]  /*6270*/  HMMA.16816.F32.BF16 R44, R168, R178.reuse, R44 ;  /* 0x000000b2a82c723c */ /* 0x080ff0000004182c */
[C---:B------:R-:W-:Y:S01]  /*6280*/  HMMA.16816.F32.BF16 R48, R160.reuse, R178, R48 ;  /* 0x000000b2a030723c */ /* 0x040fe20000041830 */
[----:B------:R-:W-:Y:S07]  /*6290*/  LDSM.16.M88.4 R176, [R202] ;  /* 0x00000000cab0783b */ /* 0x000fee0000000200 */
        /* <DEDUP_REMOVED lines=8> */
[----:B------:R-:W-:Y:S07]  /*6320*/  LDSM.16.M88.4 R168, [R205+0x2000] ;  /* 0x00200000cda8783b */ /* 0x000fee0000000200 */
[----:B------:R-:W-:Y:S01]  /*6330*/  HMMA.16816.F32.BF16 R80, R160, R186, R80 ;  /* 0x000000baa050723c */ /* 0x000fe20000041850 */
[----:B------:R-:W1:Y:S07]  /*6340*/  LDSM.16.M88.4 R160, [R205+0x1800] ;  /* 0x00180000cda0783b */ /* 0x000e6e0000000200 */
[-C--:B---3--:R-:W-:Y:S01]  /*6350*/  HMMA.16816.F32.BF16 R4, R156, R188.reuse, R4 ;  /* 0x000000bc9c04723c */ /* 0x088fe20000041804 */
[----:B------:R-:W3:Y:S07]  /*6360*/  LDSM.16.M88.4 R184, [R202+0x800] ;  /* 0x00080000cab8783b */ /* 0x000eee0000000200 */
[C---:B----4-:R-:W-:Y:S08]  /*6370*/  HMMA.16816.F32.BF16 R8, R192.reuse, R188, R8 ;  /* 0x000000bcc008723c */ /* 0x050ff00000041808 */
[-C--:B------:R-:W-:Y:S08]  /*6380*/  HMMA.16816.F32.BF16 R12, R192, R190.reuse, R12 ;  /* 0x000000bec00c723c */ /* 0x080ff0000004180c */
[C---:B------:R-:W-:Y:S01]  /*6390*/  HMMA.16816.F32.BF16 R16, R156.reuse, R190, R16 ;  /* 0x000000be9c10723c */ /* 0x040fe20000041810 */
[----:B------:R-:W4:Y:S07]  /*63a0*/  LDSM.16.M88.4 R188, [R202+0x1000] ;  /* 0x00100000cabc783b */ /* 0x000f2e0000000200 */
[-C--:B-----5:R-:W-:Y:S08]  /*63b0*/  HMMA.16816.F32.BF16 R20, R156, R196.reuse, R20 ;  /* 0x000000c49c14723c */ /* 0x0a0ff00000041814 */
[C---:B------:R-:W-:Y:S08]  /*63c0*/  HMMA.16816.F32.BF16 R24, R192.reuse, R196, R24 ;  /* 0x000000c4c018723c */ /* 0x040ff00000041818 */
[-C--:B------:R-:W-:Y:S08]  /*63d0*/  HMMA.16816.F32.BF16 R28, R192, R198.reuse, R28 ;  /* 0x000000c6c01c723c */ /* 0x080ff0000004181c */
[C---:B------:R-:W-:Y:S01]  /*63e0*/  HMMA.16816.F32.BF16 R32, R156.reuse, R198, R32 ;  /* 0x000000c69c20723c */ /* 0x040fe20000041820 */
[----:B------:R-:W5:Y:S07]  /*63f0*/  LDSM.16.M88.4 R196, [R202+0x1800] ;  /* 0x00180000cac4783b */ /* 0x000f6e0000000200 */
        /* <DEDUP_REMOVED lines=11> */
[----:B------:R-:W-:Y:S01]  /*64b0*/  HMMA.16816.F32.BF16 R80, R156, R170, R80 ;  /* 0x000000aa9c50723c */ /* 0x000fe20000041850 */
[----:B------:R-:W1:Y:S01]  /*64c0*/  LDSM.16.M88.4 R156, [R202+0x2000] ;  /* 0x00200000ca9c783b */ /* 0x000e620000000200 */
[----:B------:R-:W-:Y:S06]  /*64d0*/  DEPBAR.LE SB0, 0x0 ;  /* 0x000080000000791a */ /* 0x000fec0000000000 */
[-C--:B------:R-:W-:Y:S01]  /*64e0*/  HMMA.16816.F32.BF16 R4, R172, R176.reuse, R4 ;  /* 0x000000b0ac04723c */ /* 0x080fe20000041804 */
[----:B------:R-:W-:Y:S07]  /*64f0*/  BAR.SYNC.DEFER_BLOCKING 0x0 ;  /* 0x0000000000007b1d */ /* 0x000fee0000010000 */
[C---:B------:R-:W-:Y:S08]  /*6500*/  HMMA.16816.F32.BF16 R8, R180.reuse, R176, R8 ;  /* 0x000000b0b408723c */ /* 0x040ff00000041808 */
[-C--:B------:R-:W-:Y:S08]  /*6510*/  HMMA.16816.F32.BF16 R12, R180, R178.reuse, R12 ;  /* 0x000000b2b40c723c */ /* 0x080ff0000004180c */
[C---:B------:R-:W-:Y:S04]  /*6520*/  HMMA.16816.F32.BF16 R16, R172.reuse, R178, R16 ;  /* 0x000000b2ac10723c */ /* 0x040fe80000041810 */
[----:B------:R-:W-:Y:S02]  /*6530*/  FMNMX.FTZ R2, R4, R0, !PT ;  /* 0x0000000004027209 */ /* 0x000fe40007810000 */
[----:B--2---:R-:W-:Y:S02]  /*6540*/  FMNMX.FTZ R112, R6, R3, !PT ;  /* 0x0000000306707209 */ /* 0x004fe40007810000 */
[-C--:B---3--:R-:W-:Y:S04]  /*6550*/  HMMA.16816.F32.BF16 R20, R172, R184.reuse, R20 ;  /* 0x000000b8ac14723c */ /* 0x088fe80000041814 */
[----:B------:R-:W-:Y:S02]  /*6560*/  FMNMX.FTZ R2, R5, R2, !PT ;  /* 0x0000000205027209 */ /* 0x000fe40007810000 */
[----:B------:R-:W-:Y:S02]  /*6570*/  FMNMX.FTZ R112, R7, R112, !PT ;  /* 0x0000007007707209 */ /* 0x000fe40007810000 */
        /* <DEDUP_REMOVED lines=8> */
[-C--:B----4-:R-:W-:Y:S04]  /*6600*/  HMMA.16816.F32.BF16 R36, R172, R188.reuse, R36 ;  /* 0x000000bcac24723c */ /* 0x090fe80000041824 */
[----:B------:R-:W-:Y:S02]  /*6610*/  FMNMX.FTZ R2, R20, R2, !PT ;  /* 0x0000000214027209 */ /* 0x000fe40007810000 */
[----:B------:R-:W-:Y:S02]  /*6620*/  FMNMX.FTZ R112, R22, R112, !PT ;  /* 0x0000007016707209 */ /* 0x000fe40007810000 */
[C---:B------:R-:W-:Y:S04]  /*6630*/  HMMA.16816.F32.BF16 R40, R180.reuse, R188, R40 ;  /* 0x000000bcb428723c */ /* 0x040fe80000041828 */
[----:B------:R-:W-:Y:S02]  /*6640*/  FMNMX.FTZ R2, R21, R2, !PT ;  /* 0x0000000215027209 */ /* 0x000fe40007810000 */
[----:B------:R-:W-:Y:S02]  /*6650*/  FMNMX.FTZ R113, R9, R113, !PT ;  /* 0x0000007109717209 */ /* 0x000fe40007810000 */
[-C--:B------:R-:W-:Y:S04]  /*6660*/  HMMA.16816.F32.BF16 R44, R180, R190.reuse, R44 ;  /* 0x000000beb42c723c */ /* 0x080fe8000004182c */
[----:B------:R-:W-:Y:S02]  /*6670*/  FMNMX.FTZ R2, R32, R2, !PT ;  /* 0x0000000220027209 */ /* 0x000fe40007810000 */
[----:B------:R-:W-:Y:S02]  /*6680*/  FMNMX.FTZ R113, R12, R113, !PT ;  /* 0x000000710c717209 */ /* 0x000fe40007810000 */
[C---:B------:R-:W-:Y:S04]  /*6690*/  HMMA.16816.F32.BF16 R48, R172.reuse, R190, R48 ;  /* 0x000000beac30723c */ /* 0x040fe80000041830 */
[----:B------:R-:W-:Y:S02]  /*66a0*/  FMNMX.FTZ R112, R23, R112, !PT ;  /* 0x0000007017707209 */ /* 0x000fe40007810000 */
[----:B------:R-:W-:Y:S02]  /*66b0*/  FMNMX.FTZ R2, R33, R2, !PT ;  /* 0x0000000221027209 */ /* 0x000fe40007810000 */
[-C--:B-----5:R-:W-:Y:S04]  /*66c0*/  HMMA.16816.F32.BF16 R52, R172, R196.reuse, R52 ;  /* 0x000000c4ac34723c */ /* 0x0a0fe80000041834 */
        /* <DEDUP_REMOVED lines=11> */
[-C--:B-1----:R-:W-:Y:S04]  /*6780*/  HMMA.16816.F32.BF16 R68, R172, R156.reuse, R68 ;  /* 0x0000009cac44723c */ /* 0x082fe80000041844 */
        /* <DEDUP_REMOVED lines=8> */
[----:B------:R-:W-:Y:S04]  /*6810*/  HMMA.16816.F32.BF16 R80, R172, R158, R80 ;  /* 0x0000009eac50723c */ /* 0x000fe80000041850 */
[----:B------:R-:W-:Y:S04]  /*6820*/  FMNMX.FTZ R112, R29, R116, !PT ;  /* 0x000000741d707209 */ /* 0x000fe80007810000 */
        /* <DEDUP_REMOVED lines=36> */
[----:B-1----:R-:W-:Y:S02]  /*6a70*/  FMNMX.FTZ R2, R2, R156, !PT ;  /* 0x0000009c02027209 */ /* 0x002fe40007810000 */
[----:B------:R-:W-:Y:S02]  /*6a80*/  FMNMX.FTZ R114, R31, R114, !PT ;  /* 0x000000721f727209 */ /* 0x000fe40007810000 */
[----:B------:R-:W-:Y:S01]  /*6a90*/  FMNMX.FTZ R112, R83, R112, !PT ;  /* 0x0000007053707209 */ /* 0x000fe20007810000 */
[----:B------:R-:W1:Y:S01]  /*6aa0*/  SHFL.BFLY PT, R157, R2, 0x1, 0x1f ;  /* 0x0c201f00029d7f89 */ /* 0x000e6200000e0000 */
[----:B------:R-:W-:Y:S04]  /*6ab0*/  FMNMX.FTZ R114, R42, R114, !PT ;  /* 0x000000722a727209 */ /* 0x000fe80007810000 */
[----:B------:R-:W-:Y:S03]  /*6ac0*/  FMNMX.FTZ R114, R43, R114, !PT ;  /* 0x000000722b727209 */ /* 0x000fe60007810000 */
[----:B------:R-:W3:Y:S01]  /*6ad0*/  SHFL.BFLY PT, R117, R112, 0x2, 0x1f ;  /* 0x0c401f0070757f89 */ /* 0x000ee200000e0000 */
[----:B------:R-:W-:Y:S04]  /*6ae0*/  FMNMX.FTZ R114, R46, R114, !PT ;  /* 0x000000722e727209 */ /* 0x000fe80007810000 */
[----:B------:R-:W-:Y:S02]  /*6af0*/  FMNMX.FTZ R114, R47, R114, !PT ;  /* 0x000000722f727209 */ /* 0x000fe40007810000 */
[----:B--2---:R-:W-:Y:S02]  /*6b00*/  FMNMX.FTZ R116, R113, R116, !PT ;  /* 0x0000007471747209 */ /* 0x004fe40007810000 */
[----:B------:R-:W-:Y:S03]  /*6b10*/  FMNMX.FTZ R114, R58, R114, !PT ;  /* 0x000000723a727209 */ /* 0x000fe60007810000 */
[----:B------:R-:W-:Y:S01]  /*6b20*/  SHFL.BFLY PT, R158, R116, 0x1, 0x1f ;  /* 0x0c201f00749e7f89 */ /* 0x000fe200000e0000 */
[----:B------:R-:W-:Y:S02]  /*6b30*/  FMNMX.FTZ R113, R59, R114, !PT ;  /* 0x000000723b717209 */ /* 0x000fe40007810000 */
[----:B-1----:R-:W-:Y:S02]  /*6b40*/  FMNMX.FTZ R114, R2, R157, !PT ;  /* 0x0000009d02727209 */ /* 0x002fe40007810000 */
[----:B------:R-:W-:Y:S03]  /*6b50*/  FMNMX.FTZ R113, R62, R113, !PT ;  /* 0x000000713e717209 */ /* 0x000fe60007810000 */
[C---:B------:R-:W-:Y:S01]  /*6b60*/  FADD.FTZ R0, -R114.reuse, R0 ;  /* 0x0000000072007221 */ /* 0x040fe20000010100 */
[----:B------:R-:W-:Y:S01]  /*6b70*/  FMNMX.FTZ R2, R63, R113, !PT ;  /* 0x000000713f027209 */ /* 0x000fe20007810000 */
[----:B------:R-:W-:Y:S01]  /*6b80*/  FMUL.FTZ R164, R114, c[0x0][0x2d0] ;  /* 0x0000b40072a47a20 */ /* 0x000fe20000410000 */
[----:B---3--:R-:W-:Y:S02]  /*6b90*/  FMNMX.FTZ R112, R112, R117, !PT ;  /* 0x0000007570707209 */ /* 0x008fe40007810000 */
[----:B------:R-:W-:Y:S01]  /*6ba0*/  FMNMX.FTZ R117, R74, R2, !PT ;  /* 0x000000024a757209 */ /* 0x000fe20007810000 */
[----:B------:R-:W-:Y:S02]  /*6bb0*/  FMUL.FTZ R2, R0, c[0x0][0x2d0] ;  /* 0x0000b40000027a20 */ /* 0x000fe40000410000 */
[----:B------:R-:W1:Y:S01]  /*6bc0*/  SHFL.BFLY PT, R156, R112, 0x1, 0x1f ;  /* 0x0c201f00709c7f89 */ /* 0x000e6200000e0000 */
[----:B------:R-:W-:Y:S01]  /*6bd0*/  FMNMX.FTZ R0, R75, R117, !PT ;  /* 0x000000754b007209 */ /* 0x000fe20007810000 */
[--C-:B------:R-:W-:Y:S01]  /*6be0*/  FFMA.FTZ R4, R4, c[0x0][0x2d0], -R164.reuse ;  /* 0x0000b40004047a23 */ /* 0x100fe200000108a4 */
[----:B------:R-:W2:Y:S01]  /*6bf0*/  MUFU.EX2 R117, R2 ;  /* 0x0000000200757308 */ /* 0x000ea20000000800 */
[--C-:B------:R-:W-:Y:S01]  /*6c00*/  FFMA.FTZ R37, R37, c[0x0][0x2d0], -R164.reuse ;  /* 0x0000b40025257a23 */ /* 0x100fe200000108a4 */
[----:B------:R-:W-:Y:S01]  /*6c10*/  FMNMX.FTZ R0, R78, R0, !PT ;  /* 0x000000004e007209 */ /* 0x000fe20007810000 */
[--C-:B------:R-:W-:Y:S03]  /*6c20*/  FFMA.FTZ R36, R36, c[0x0][0x2d0], -R164.reuse ;  /* 0x0000b40024247a23 */ /* 0x100fe600000108a4 */
[----:B------:R-:W-:Y:S04]  /*6c30*/  FMNMX.FTZ R0, R79, R0, !PT ;  /* 0x000000004f007209 */ /* 0x000fe80007810000 */
[----:B------:R-:W-:Y:S10]  /*6c40*/  MUFU.EX2 R232, R4 ;  /* 0x0000000400e87308 */ /* 0x000ff40000000800 */
[----:B------:R3:W-:Y:S01]  /*6c50*/  MUFU.EX2 R199, R36 ;  /* 0x0000002400c77308 */ /* 0x0007e20000000800 */
[----:B-1----:R-:W-:Y:S02]  /*6c60*/  FMNMX.FTZ R113, R112, R156, !PT ;  /* 0x0000009c70717209 */ /* 0x002fe40007810000 */
[----:B------:R-:W-:Y:S01]  /*6c70*/  FMNMX.FTZ R112, R116, R158, !PT ;  /* 0x0000009e74707209 */ /* 0x000fe20007810000 */
[----:B--2---:R-:W-:Y:S02]  /*6c80*/  FMUL.FTZ R84, R117, R84 ;  /* 0x0000005475547220 */ /* 0x004fe40000410000 */
[C---:B------:R-:W-:Y:S02]  /*6c90*/  FADD.FTZ R2, -R113.reuse, R3 ;  /* 0x0000000371027221 */ /* 0x040fe40000010100 */
[----:B------:R-:W1:Y:S01]  /*6ca0*/  SHFL.BFLY PT, R3, R0, 0x2, 0x1f ;  /* 0x0c401f0000037f89 */ /* 0x000e6200000e0000 */
[----:B------:R-:W-:Y:S01]  /*6cb0*/  FMUL.FTZ R165, R113, c[0x0][0x2d0] ;  /* 0x0000b40071a57a20 */ /* 0x000fe20000410000 */
[----:B------:R-:W-:Y:S01]  /*6cc0*/  MUFU.EX2 R198, R37 ;  /* 0x0000002500c67308 */ /* 0x000fe20000000800 */
[----:B------:R-:W-:Y:S02]  /*6cd0*/  FMUL.FTZ R2, R2, c[0x0][0x2d0] ;  /* 0x0000b40002027a20 */ /* 0x000fe40000410000 */
[--C-:B------:R-:W-:Y:S02]  /*6ce0*/  FFMA.FTZ R55, R55, c[0x0][0x2d0], -R165.reuse ;  /* 0x0000b40037377a23 */ /* 0x100fe400000108a5 */
[--C-:B------:R-:W-:Y:S02]  /*6cf0*/  FFMA.FTZ R67, R67, c[0x0][0x2d0], -R165.reuse ;  /* 0x0000b40043437a23 */ /* 0x100fe400000108a5 */
[----:B------:R-:W-:Y:S02]  /*6d00*/  FMUL.FTZ R166, R112, c[0x0][0x2d0] ;  /* 0x0000b40070a67a20 */ /* 0x000fe40000410000 */
[----:B------:R-:W-:Y:S01]  /*6d10*/  FMUL.FTZ R85, R117, R85 ;  /* 0x0000005575557220 */ /* 0x000fe20000410000 */
[----:B------:R2:W4:Y:S01]  /*6d20*/  MUFU.EX2 R116, R2 ;  /* 0x0000000200747308 */ /* 0x0005220000000800 */
[--C-:B------:R-:W-:Y:S02]  /*6d30*/  FFMA.FTZ R38, R38, c[0x0][0x2d0], -R165.reuse ;  /* 0x0000b40026267a23 */ /* 0x100fe400000108a5 */
[----:B------:R-:W-:Y:S02]  /*6d40*/  FFMA.FTZ R39, R39, c[0x0][0x2d0], -R165 ;  /* 0x0000b40027277a23 */ /* 0x000fe400000108a5 */
[----:B---3--:R-:W-:Y:S02]  /*6d50*/  FFMA.FTZ R36, R48, c[0x0][0x2d0], -R164 ;  /* 0x0000b40030247a23 */ /* 0x008fe400000108a4 */
[----:B------:R-:W-:Y:S02]  /*6d60*/  FFMA.FTZ R41, R41, c[0x0][0x2d0], -R166 ;  /* 0x0000b40029297a23 */ /* 0x000fe400000108a6 */
[C---:B------:R-:W-:Y:S01]  /*6d70*/  FMUL.FTZ R96, R117.reuse, R96 ;  /* 0x0000006075607220 */ /* 0x040fe20000410000 */
[----:B------:R3:W-:Y:S01]  /*6d80*/  MUFU.EX2 R197, R36 ;  /* 0x0000002400c57308 */ /* 0x0007e20000000800 */
[----:B------:R-:W-:Y:S01]  /*6d90*/  FMUL.FTZ R97, R117, R97 ;  /* 0x0000006175617220 */ /* 0x000fe20000410000 */
[----:B-1----:R-:W-:Y:S01]  /*6da0*/  FMNMX.FTZ R0, R0, R3, !PT ;  /* 0x0000000300007209 */ /* 0x002fe20007810000 */
[--C-:B------:R-:W-:Y:S02]  /*6db0*/  FFMA.FTZ R3, R17, c[0x0][0x2d0], -R164.reuse ;  /* 0x0000b40011037a23 */ /* 0x100fe400000108a4 */
[C---:B------:R-:W-:Y:S02]  /*6dc0*/  FMUL.FTZ R17, R117.reuse, R133 ;  /* 0x0000008575117220 */ /* 0x040fe40000410000 */
[C---:B------:R-:W-:Y:S02]  /*6dd0*/  FMUL.FTZ R100, R117.reuse, R100 ;  /* 0x0000006475647220 */ /* 0x040fe40000410000 */
[C---:B------:R-:W-:Y:S01]  /*6de0*/  FMUL.FTZ R101, R117.reuse, R101 ;  /* 0x0000006575657220 */ /* 0x040fe20000410000 */
[----:B------:R1:W-:Y:S01]  /*6df0*/  MUFU.EX2 R240, R3 ;  /* 0x0000000300f07308 */ /* 0x0003e20000000800 */
[C---:B------:R-:W-:Y:S02]  /*6e00*/  FMUL.FTZ R108, R117.reuse, R108 ;  /* 0x0000006c756c7220 */ /* 0x040fe40000410000 */
[----:B------:R-:W-:Y:S02]  /*6e10*/  FMUL.FTZ R109, R117, R109 ;  /* 0x0000006d756d7220 */ /* 0x000fe40000410000 */
[----:B--2---:R-:W-:Y:S02]  /*6e20*/  FADD.FTZ R2, -R112, R115 ;  /* 0x0000007370027221 */ /* 0x004fe40000010100 */
[----:B----4-:R-:W-:Y:S02]  /*6e30*/  FMUL.FTZ R86, R116, R86 ;  /* 0x0000005674567220 */ /* 0x010fe40000410000 */
[----:B------:R-:W-:Y:S01]  /*6e40*/  FMUL.FTZ R2, R2, c[0x0][0x2d0] ;  /* 0x0000b40002027a20 */ /* 0x000fe20000410000 */
[----:B------:R-:W-:Y:S01]  /*6e50*/  MUFU.EX2 R195, R38 ;  /* 0x0000002600c37308 */ /* 0x000fe20000000800 */
[C---:B------:R-:W-:Y:S02]  /*6e60*/  FMUL.FTZ R87, R116.reuse, R87 ;  /* 0x0000005774577220 */ /* 0x040fe40000410000 */
[C---:B------:R-:W-:Y:S02]  /*6e70*/  FMUL.FTZ R98, R116.reuse, R98 ;  /* 0x0000006274627220 */ /* 0x040fe40000410000 */
[C---:B------:R-:W-:Y:S02]  /*6e80*/  FMUL.FTZ R99, R116.reuse, R99 ;  /* 0x0000006374637220 */ /* 0x040fe40000410000 */
[C---:B------:R-:W-:Y:S02]  /*6e90*/  FMUL.FTZ R102, R116.reuse, R102 ;  /* 0x0000006674667220 */ /* 0x040fe40000410000 */
[C---:B------:R-:W-:Y:S01]  /*6ea0*/  FMUL.FTZ R103, R116.reuse, R103 ;  /* 0x0000006774677220 */ /* 0x040fe20000410000 */
[----:B------:R2:W4:Y:S01]  /*6eb0*/  MUFU.EX2 R115, R2 ;  /* 0x0000000200737308 */ /* 0x0005220000000800 */
[----:B---3--:R-:W-:Y:S02]  /*6ec0*/  FFMA.FTZ R36, R49, c[0x0][0x2d0], -R164 ;  /* 0x0000b40031247a23 */ /* 0x008fe400000108a4 */
[----:B------:R-:W-:Y:S02]  /*6ed0*/  FMUL.FTZ R110, R116, R110 ;  /* 0x0000006e746e7220 */ /* 0x000fe40000410000 */
[--C-:B-1----:R-:W-:Y:S02]  /*6ee0*/  FFMA.FTZ R3, R6, c[0x0][0x2d0], -R165.reuse ;  /* 0x0000b40006037a23 */ /* 0x102fe400000108a5 */
[----:B------:R-:W-:Y:S02]  /*6ef0*/  FMUL.FTZ R111, R116, R111 ;  /* 0x0000006f746f7220 */ /* 0x000fe40000410000 */
[--C-:B------:R-:W-:Y:S01]  /*6f00*/  FFMA.FTZ R50, R50, c[0x0][0x2d0], -R165.reuse ;  /* 0x0000b40032327a23 */ /* 0x100fe200000108a5 */
[----:B------:R1:W-:Y:S01]  /*6f10*/  MUFU.EX2 R233, R3 ;  /* 0x0000000300e97308 */ /* 0x0003e20000000800 */
[----:B------:R-:W-:Y:S02]  /*6f20*/  FFMA.FTZ R51, R51, c[0x0][0x2d0], -R165 ;  /* 0x0000b40033337a23 */ /* 0x000fe400000108a5 */
[--C-:B------:R-:W-:Y:S02]  /*6f30*/  FFMA.FTZ R40, R40, c[0x0][0x2d0], -R166.reuse ;  /* 0x0000b40028287a23 */ /* 0x100fe400000108a6 */
[----:B------:R-:W-:Y:S05]  /*6f40*/  FFMA.FTZ R56, R56, c[0x0][0x2d0], -R166 ;  /* 0x0000b40038387a23 */ /* 0x000fea00000108a6 */
[----:B------:R3:W-:Y:S01]  /*6f50*/  MUFU.EX2 R196, R36 ;  /* 0x0000002400c47308 */ /* 0x0007e20000000800 */
[--C-:B--2---:R-:W-:Y:S01]  /*6f60*/  FFMA.FTZ R2, R5, c[0x0][0x2d0], -R164.reuse ;  /* 0x0000b40005027a23 */ /* 0x104fe200000108a4 */
[----:B------:R-:W-:Y:S01]  /*6f70*/  @P0 SHF.R.S32.HI R5, RZ, 0x1f, R215 ;  /* 0x0000001fff050819 */ /* 0x000fe200000114d7 */
[C---:B----4-:R-:W-:Y:S02]  /*6f80*/  FMUL.FTZ R88, R115.reuse, R88 ;  /* 0x0000005873587220 */ /* 0x050fe40000410000 */
[C---:B------:R-:W-:Y:S05]  /*6f90*/  FMUL.FTZ R89, R115.reuse, R89 ;  /* 0x0000005973597220 */ /* 0x040fea0000410000 */
[----:B------:R2:W-:Y:S01]  /*6fa0*/  MUFU.EX2 R239, R2 ;  /* 0x0000000200ef7308 */ /* 0x0005e20000000800 */
[C---:B------:R-:W-:Y:S02]  /*6fb0*/  FMUL.FTZ R92, R115.reuse, R92 ;  /* 0x0000005c735c7220 */ /* 0x040fe40000410000 */
[----:B------:R-:W-:Y:S02]  /*6fc0*/  FMUL.FTZ R93, R115, R93 ;  /* 0x0000005d735d7220 */ /* 0x000fe40000410000 */
[--C-:B-1----:R-:W-:Y:S02]  /*6fd0*/  FFMA.FTZ R3, R7, c[0x0][0x2d0], -R165.reuse ;  /* 0x0000b40007037a23 */ /* 0x102fe400000108a5 */
[C---:B------:R-:W-:Y:S02]  /*6fe0*/  FMUL.FTZ R104, R115.reuse, R104 ;  /* 0x0000006873687220 */ /* 0x040fe40000410000 */
[----:B------:R-:W-:Y:S01]  /*6ff0*/  FMUL.FTZ R105, R115, R105 ;  /* 0x0000006973697220 */ /* 0x000fe20000410000 */
[----:B------:R1:W-:Y:S01]  /*7000*/  MUFU.EX2 R235, R3 ;  /* 0x0000000300eb7308 */ /* 0x0003e20000000800 */
[----:B------:R-:W-:Y:S02]  /*7010*/  @P0 IMAD R7, R5, c[0x0][0x1e0], RZ ;  /* 0x0000780005070a24 */ /* 0x000fe400078e02ff */
[C---:B------:R-:W-:Y:S02]  /*7020*/  FMUL.FTZ R37, R115.reuse, R153 ;  /* 0x0000009973257220 */ /* 0x040fe40000410000 */
[----:B---3--:R-:W-:Y:S05]  /*7030*/  FMUL.FTZ R36, R115, R152 ;  /* 0x0000009873247220 */ /* 0x008fea0000410000 */
[----:B------:R-:W-:Y:S01]  /*7040*/  MUFU.EX2 R194, R39 ;  /* 0x0000002700c27308 */ /* 0x000fe20000000800 */
[----:B--2---:R-:W-:Y:S02]  /*7050*/  FFMA.FTZ R2, R16, c[0x0][0x2d0], -R164 ;  /* 0x0000b40010027a23 */ /* 0x004fe400000108a4 */
[--C-:B------:R-:W-:Y:S02]  /*7060*/  FFMA.FTZ R16, R28, c[0x0][0x2d0], -R166.reuse ;  /* 0x0000b4001c107a23 */ /* 0x100fe400000108a6 */
[----:B------:R-:W-:Y:S05]  /*7070*/  FMUL.FTZ R28, R117, R148 ;  /* 0x00000094751c7220 */ /* 0x000fea0000410000 */
[----:B------:R2:W-:Y:S01]  /*7080*/  MUFU.EX2 R238, R2 ;  /* 0x0000000200ee7308 */ /* 0x0005e20000000800 */
[----:B-1----:R-:W-:Y:S02]  /*7090*/  FFMA.FTZ R3, R18, c[0x0][0x2d0], -R165 ;  /* 0x0000b40012037a23 */ /* 0x002fe400000108a5 */
[----:B------:R-:W-:Y:S07]  /*70a0*/  FMUL.FTZ R18, R116, R134 ;  /* 0x0000008674127220 */ /* 0x000fee0000410000 */
[----:B------:R1:W-:Y:S10]  /*70b0*/  MUFU.EX2 R236, R3 ;  /* 0x0000000300ec7308 */ /* 0x0003f40000000800 */
[----:B------:R-:W-:Y:S01]  /*70c0*/  MUFU.EX2 R193, R50 ;  /* 0x0000003200c17308 */ /* 0x000fe20000000800 */
[----:B--2---:R-:W2:Y:S09]  /*70d0*/  SHFL.BFLY PT, R2, R0, 0x1, 0x1f ;  /* 0x0c201f0000027f89 */ /* 0x004eb200000e0000 */
[----:B------:R-:W-:Y:S01]  /*70e0*/  MUFU.EX2 R192, R51 ;  /* 0x0000003300c07308 */ /* 0x000fe20000000800 */
[--C-:B-1----:R-:W-:Y:S02]  /*70f0*/  FFMA.FTZ R3, R8, c[0x0][0x2d0], -R166.reuse ;  /* 0x0000b40008037a23 */ /* 0x102fe400000108a6 */
[----:B------:R-:W-:Y:S01]  /*7100*/  @P0 IMAD R8, R215, c[0x0][0x1e4], R7 ;  /* 0x00007900d7080a24 */ /* 0x000fe200078e0207 */
[----:B------:R-:W-:Y:S06]  /*7110*/  @P0 MOV R7, R252 ;  /* 0x000000fc00070202 */ /* 0x000fec0000000f00 */
[----:B------:R1:W-:Y:S01]  /*7120*/  MUFU.EX2 R229, R3 ;  /* 0x0000000300e57308 */ /* 0x0003e20000000800 */
[----:B--2---:R-:W-:Y:S01]  /*7130*/  FMNMX.FTZ R2, R0, R2, !PT ;  /* 0x0000000200027209 */ /* 0x004fe20007810000 */
[----:B------:R-:W-:Y:S08]  /*7140*/  FFMA.FTZ R0, R19, c[0x0][0x2d0], -R165 ;  /* 0x0000b40013007a23 */ /* 0x000ff000000108a5 */
[----:B------:R2:W-:Y:S01]  /*7150*/  MUFU.EX2 R191, R40 ;  /* 0x0000002800bf7308 */ /* 0x0005e20000000800 */
[----:B------:R-:W-:Y:S09]  /*7160*/  FMUL.FTZ R19, R116, R135 ;  /* 0x0000008774137220 */ /* 0x000ff20000410000 */
[----:B------:R3:W-:Y:S01]  /*7170*/  MUFU.EX2 R237, R0 ;  /* 0x0000000000ed7308 */ /* 0x0007e20000000800 */
[----:B-1----:R-:W-:Y:S02]  /*7180*/  FFMA.FTZ R3, R9, c[0x0][0x2d0], -R166 ;  /* 0x0000b40009037a23 */ /* 0x002fe400000108a6 */
[----:B------:R-:W-:Y:S02]  /*7190*/  FFMA.FTZ R9, R21, c[0x0][0x2d0], -R164 ;  /* 0x0000b40015097a23 */ /* 0x000fe400000108a4 */
[----:B------:R-:W-:Y:S05]  /*71a0*/  FMUL.FTZ R21, R117, R137 ;  /* 0x0000008975157220 */ /* 0x000fea0000410000 */
[----:B------:R1:W-:Y:S01]  /*71b0*/  MUFU.EX2 R230, R3 ;  /* 0x0000000300e67308 */ /* 0x0003e20000000800 */
[----:B--2---:R-:W-:Y:S02]  /*71c0*/  FFMA.FTZ R40, R44, c[0x0][0x2d0], -R166 ;  /* 0x0000b4002c287a23 */ /* 0x004fe400000108a6 */
[--C-:B------:R-:W-:Y:S02]  /*71d0*/  FFMA.FTZ R44, R52, c[0x0][0x2d0], -R164.reuse ;  /* 0x0000b400342c7a23 */ /* 0x100fe400000108a4 */
[----:B------:R-:W-:Y:S05]  /*71e0*/  FFMA.FTZ R52, R64, c[0x0][0x2d0], -R164 ;  /* 0x0000b40040347a23 */ /* 0x000fea00000108a4 */
[----:B------:R2:W-:Y:S01]  /*71f0*/  MUFU.EX2 R227, R9 ;  /* 0x0000000900e37308 */ /* 0x0005e20000000800 */
[----:B---3--:R-:W-:Y:S04]  /*7200*/  FADD.FTZ R0, -R2, R118 ;  /* 0x0000007602007221 */ /* 0x008fe80000010100 */
[----:B------:R-:W-:Y:S05]  /*7210*/  FMUL.FTZ R0, R0, c[0x0][0x2d0] ;  /* 0x0000b40000007a20 */ /* 0x000fea0000410000 */
[----:B------:R3:W-:Y:S01]  /*7220*/  MUFU.EX2 R189, R40 ;  /* 0x0000002800bd7308 */ /* 0x0007e20000000800 */
[--C-:B-1----:R-:W-:Y:S09]  /*7230*/  FFMA.FTZ R3, R12, c[0x0][0x2d0], -R166.reuse ;  /* 0x0000b4000c037a23 */ /* 0x102ff200000108a6 */
[----:B------:R1:W-:Y:S01]  /*7240*/  MUFU.EX2 R231, R3 ;  /* 0x0000000300e77308 */ /* 0x0003e20000000800 */
[----:B--2---:R-:W-:Y:S09]  /*7250*/  @P0 MOV R9, c[0x0][0x1e4] ;  /* 0x0000790000090a02 */ /* 0x004ff20000000f00 */
[----:B------:R-:W2:Y:S01]  /*7260*/  MUFU.EX2 R0, R0 ;  /* 0x0000000000007308 */ /* 0x000ea20000000800 */
[--C-:B---3--:R-:W-:Y:S09]  /*7270*/  FFMA.FTZ R40, R45, c[0x0][0x2d0], -R166.reuse ;  /* 0x0000b4002d287a23 */ /* 0x108ff200000108a6 */
[----:B------:R-:W-:Y:S01]  /*7280*/  MUFU.EX2 R190, R41 ;  /* 0x0000002900be7308 */ /* 0x000fe20000000800 */
[----:B-1----:R-:W-:Y:S02]  /*7290*/  FFMA.FTZ R3, R13, c[0x0][0x2d0], -R166 ;  /* 0x0000b4000d037a23 */ /* 0x002fe400000108a6 */
[----:B------:R-:W-:Y:S07]  /*72a0*/  FMUL.FTZ R13, R115, R129 ;  /* 0x00000081730d7220 */ /* 0x000fee0000410000 */
[----:B------:R1:W-:Y:S01]  /*72b0*/  MUFU.EX2 R234, R3 ;  /* 0x0000000300ea7308 */ /* 0x0003e20000000800 */
[C---:B--2---:R-:W-:Y:S02]  /*72c0*/  FMUL.FTZ R90, R0.reuse, R90 ;  /* 0x0000005a005a7220 */ /* 0x044fe40000410000 */
[C---:B------:R-:W-:Y:S02]  /*72d0*/  FMUL.FTZ R91, R0.reuse, R91 ;  /* 0x0000005b005b7220 */ /* 0x040fe40000410000 */
[C---:B------:R-:W-:Y:S02]  /*72e0*/  FMUL.FTZ R94, R0.reuse, R94 ;  /* 0x0000005e005e7220 */ /* 0x040fe40000410000 */
[C---:B------:R-:W-:Y:S03]  /*72f0*/  FMUL.FTZ R95, R0.reuse, R95 ;  /* 0x0000005f005f7220 */ /* 0x040fe60000410000 */
[----:B------:R-:W-:Y:S01]  /*7300*/  MUFU.EX2 R188, R40 ;  /* 0x0000002800bc7308 */ /* 0x000fe20000000800 */
[C---:B------:R-:W-:Y:S02]  /*7310*/  FMUL.FTZ R106, R0.reuse, R106 ;  /* 0x0000006a006a7220 */ /* 0x040fe40000410000 */
[C---:B------:R-:W-:Y:S02]  /*7320*/  FMUL.FTZ R107, R0.reuse, R107 ;  /* 0x0000006b006b7220 */ /* 0x040fe40000410000 */
[C---:B------:R-:W-:Y:S02]  /*7330*/  FMUL.FTZ R38, R0.reuse, R154 ;  /* 0x0000009a00267220 */ /* 0x040fe40000410000 */
[----:B------:R-:W-:Y:S03]  /*7340*/  FMUL.FTZ R39, R0, R155 ;  /* 0x0000009b00277220 */ /* 0x000fe60000410000 */
[----:B------:R2:W-:Y:S01]  /*7350*/  MUFU.EX2 R187, R44 ;  /* 0x0000002c00bb7308 */ /* 0x0005e20000000800 */
[----:B-1----:R-:W-:Y:S04]  /*7360*/  FMUL.FTZ R3, R2, c[0x0][0x2d0] ;  /* 0x0000b40002037a20 */ /* 0x002fe80000410000 */
[--C-:B------:R-:W-:Y:S02]  /*7370*/  FFMA.FTZ R4, R10, c[0x0][0x2d0], -R3.reuse ;  /* 0x0000b4000a047a23 */ /* 0x100fe40000010803 */
[--C-:B------:R-:W-:Y:S03]  /*7380*/  FFMA.FTZ R6, R15, c[0x0][0x2d0], -R3.reuse ;  /* 0x0000b4000f067a23 */ /* 0x100fe60000010803 */
[----:B------:R-:W-:Y:S01]  /*7390*/  MUFU.EX2 R183, R55 ;  /* 0x0000003700b77308 */ /* 0x000fe20000000800 */
[----:B------:R-:W-:Y:S02]  /*73a0*/  FMUL.FTZ R15, R0, R131 ;  /* 0x00000083000f7220 */ /* 0x000fe40000410000 */
[--C-:B------:R-:W-:Y:S02]  /*73b0*/  FFMA.FTZ R26, R26, c[0x0][0x2d0], -R3.reuse ;  /* 0x0000b4001a1a7a23 */ /* 0x100fe40000010803 */
[--C-:B------:R-:W-:Y:S02]  /*73c0*/  FFMA.FTZ R27, R27, c[0x0][0x2d0], -R3.reuse ;  /* 0x0000b4001b1b7a23 */ /* 0x100fe40000010803 */
[--C-:B------:R-:W-:Y:S02]  /*73d0*/  FFMA.FTZ R30, R30, c[0x0][0x2d0], -R3.reuse ;  /* 0x0000b4001e1e7a23 */ /* 0x100fe40000010803 */
[--C-:B------:R-:W-:Y:S01]  /*73e0*/  FFMA.FTZ R31, R31, c[0x0][0x2d0], -R3.reuse ;  /* 0x0000b4001f1f7a23 */ /* 0x100fe20000010803 */
[----:B------:R1:W-:Y:S01]  /*73f0*/  MUFU.EX2 R171, R4 ;  /* 0x0000000400ab7308 */ /* 0x0003e20000000800 */
[--C-:B------:R-:W-:Y:S02]  /*7400*/  FFMA.FTZ R42, R42, c[0x0][0x2d0], -R3.reuse ;  /* 0x0000b4002a2a7a23 */ /* 0x100fe40000010803 */
[--C-:B------:R-:W-:Y:S02]  /*7410*/  FFMA.FTZ R43, R43, c[0x0][0x2d0], -R3.reuse ;  /* 0x0000b4002b2b7a23 */ /* 0x100fe40000010803 */
[--C-:B--2---:R-:W-:Y:S02]  /*7420*/  FFMA.FTZ R44, R53, c[0x0][0x2d0], -R164.reuse ;  /* 0x0000b400352c7a23 */ /* 0x104fe400000108a4 */
[--C-:B------:R-:W-:Y:S02]  /*7430*/  FFMA.FTZ R46, R46, c[0x0][0x2d0], -R3.reuse ;  /* 0x0000b4002e2e7a23 */ /* 0x100fe40000010803 */
[--C-:B------:R-:W-:Y:S01]  /*7440*/  FFMA.FTZ R47, R47, c[0x0][0x2d0], -R3.reuse ;  /* 0x0000b4002f2f7a23 */ /* 0x100fe20000010803 */
[----:B------:R2:W-:Y:S10]  /*7450*/  MUFU.EX2 R174, R6 ;  /* 0x0000000600ae7308 */ /* 0x0005f40000000800 */
[----:B------:R3:W-:Y:S01]  /*7460*/  MUFU.EX2 R170, R26 ;  /* 0x0000001a00aa7308 */ /* 0x0007e20000000800 */
[--C-:B-1----:R-:W-:Y:S09]  /*7470*/  FFMA.FTZ R4, R11, c[0x0][0x2d0], -R3.reuse ;  /* 0x0000b4000b047a23 */ /* 0x102ff20000010803 */
[----:B------:R1:W-:Y:S01]  /*7480*/  MUFU.EX2 R172, R4 ;  /* 0x0000000400ac7308 */ /* 0x0003e20000000800 */
[----:B--2---:R-:W-:Y:S09]  /*7490*/  @P0 MOV R6, R218 ;  /* 0x000000da00060202 */ /* 0x004ff20000000f00 */
[----:B------:R2:W-:Y:S01]  /*74a0*/  MUFU.EX2 R218, R16 ;  /* 0x0000001000da7308 */ /* 0x0005e20000000800 */
[----:B---3--:R-:W-:Y:S09]  /*74b0*/  FMUL.FTZ R26, R0, R146 ;  /* 0x00000092001a7220 */ /* 0x008ff20000410000 */
[----:B------:R3:W-:Y:S01]  /*74c0*/  MUFU.EX2 R169, R27 ;  /* 0x0000001b00a97308 */ /* 0x0007e20000000800 */
[----:B-1----:R-:W-:Y:S02]  /*74d0*/  FFMA.FTZ R4, R14, c[0x0][0x2d0], -R3 ;  /* 0x0000b4000e047a23 */ /* 0x002fe40000010803 */
[C---:B------:R-:W-:Y:S07]  /*74e0*/  FMUL.FTZ R14, R0.reuse, R130 ;  /* 0x00000082000e7220 */ /* 0x040fee0000410000 */
[----:B------:R1:W-:Y:S01]  /*74f0*/  MUFU.EX2 R173, R4 ;  /* 0x0000000400ad7308 */ /* 0x0003e20000000800 */
[----:B--2---:R-:W-:Y:S09]  /*7500*/  FMUL.FTZ R16, R117, R132 ;  /* 0x0000008475107220 */ /* 0x004ff20000410000 */
[----:B------:R2:W-:Y:S01]  /*7510*/  MUFU.EX2 R168, R30 ;  /* 0x0000001e00a87308 */ /* 0x0005e20000000800 */
[----:B---3--:R-:W-:Y:S09]  /*7520*/  FMUL.FTZ R27, R0, R147 ;  /* 0x00000093001b7220 */ /* 0x008ff20000410000 */
[----:B------:R3:W-:Y:S01]  /*7530*/  MUFU.EX2 R167, R31 ;  /* 0x0000001f00a77308 */ /* 0x0007e20000000800 */
[----:B-1----:R-:W-:Y:S05]  /*7540*/  @P0 IMAD.WIDE.U32 R4, R215, c[0x0][0x1e0], RZ ;  /* 0x00007800d7040a25 */ /* 0x002fea00078e00ff */
[----:B------:R-:W-:Y:S01]  /*7550*/  @P0 IADD3 R5, R5, R8, RZ ;  /* 0x0000000805050210 */ /* 0x000fe20007ffe0ff */
[----:B------:R-:W-:Y:S03]  /*7560*/  FFMA.FTZ R8, R20, c[0x0][0x2d0], -R164 ;  /* 0x0000b40014087a23 */ /* 0x000fe600000108a4 */
[----:B------:R1:W-:Y:S01]  /*7570*/  MUFU.EX2 R186, R44 ;  /* 0x0000002c00ba7308 */ /* 0x0003e20000000800 */
[----:B------:R-:W-:Y:S01]  /*7580*/  @P0 IMAD.WIDE.U32 R6, R4, 0x50, R6 ;  /* 0x0000005004060825 */ /* 0x000fe200078e0006 */
[----:B------:R-:W-:Y:S03]  /*7590*/  @P0 MOV R4, c[0x0][0x1e0] ;  /* 0x0000780000040a02 */ /* 0x000fe60000000f00 */
[----:B------:R-:W-:Y:S01]  /*75a0*/  FFMA.FTZ R20, R29, c[0x0][0x2d0], -R166 ;  /* 0x0000b4001d147a23 */ /* 0x000fe200000108a6 */
[----:B------:R-:W-:Y:S01]  /*75b0*/  @P0 LEA R10, P2, R6, c[0x0][0x1c8], 0x1 ;  /* 0x00007200060a0a11 */ /* 0x000fe200078408ff */
[----:B------:R-:W-:Y:S01]  /*75c0*/  FMUL.FTZ R29, R117, R149 ;  /* 0x00000095751d7220 */ /* 0x000fe20000410000 */
[----:B------:R-:W-:Y:S01]  /*75d0*/  @P0 SHF.L.U64.HI R12, R4, 0x5, R9 ;  /* 0x00000005040c0819 */ /* 0x000fe20000010209 */
[C---:B--2---:R-:W-:Y:S01]  /*75e0*/  FMUL.FTZ R30, R116.reuse, R150 ;  /* 0x00000096741e7220 */ /* 0x044fe20000410000 */
[----:B------:R2:W4:Y:S01]  /*75f0*/  MUFU.EX2 R228, R8 ;  /* 0x0000000800e47308 */ /* 0x0005220000000800 */
[----:B---3--:R-:W-:Y:S09]  /*7600*/  FMUL.FTZ R31, R116, R151 ;  /* 0x00000097741f7220 */ /* 0x008ff20000410000 */
[----:B------:R3:W-:Y:S01]  /*7610*/  MUFU.EX2 R217, R20 ;  /* 0x0000001400d97308 */ /* 0x0007e20000000800 */
[----:B-1----:R-:W-:Y:S09]  /*7620*/  FFMA.FTZ R44, R54, c[0x0][0x2d0], -R165 ;  /* 0x0000b400362c7a23 */ /* 0x002ff200000108a5 */
[----:B------:R-:W-:Y:S01]  /*7630*/  MUFU.EX2 R185, R44 ;  /* 0x0000002c00b97308 */ /* 0x000fe20000000800 */
[----:B--2---:R-:W-:Y:S01]  /*7640*/  @P0 IMAD R8, R5, 0x50, RZ ;  /* 0x0000005005080824 */ /* 0x004fe200078e02ff */
[----:B------:R-:W-:Y:S02]  /*7650*/  @P0 SHF.L.U32 R5, R4, 0x5, RZ ;  /* 0x0000000504050819 */ /* 0x000fe400000006ff */
[----:B----4-:R-:W-:Y:S02]  /*7660*/  F2FP.BF16.PACK_AB R48, R227, R228 ;  /* 0x000000e4e330723e */ /* 0x010fe400000010ff */
[----:B------:R-:W-:Y:S04]  /*7670*/  @P0 IADD3 R7, R7, R8, RZ ;  /* 0x0000000807070210 */ /* 0x000fe80007ffe0ff */
[----:B------:R-:W-:Y:S01]  /*7680*/  MUFU.EX2 R184, R52 ;  /* 0x0000003400b87308 */ /* 0x000fe20000000800 */
[-C--:B------:R-:W-:Y:S02]  /*7690*/  @P0 IADD3 R8, P4, R10, R5.reuse, RZ ;  /* 0x000000050a080210 */ /* 0x080fe40007f9e0ff */
[----:B------:R-:W-:Y:S01]  /*76a0*/  @P0 LEA.HI.X R11, R6, c[0x0][0x1cc], R7, 0x1, P2 ;  /* 0x00007300060b0a11 */ /* 0x000fe200010f0c07 */
[--C-:B------:R-:W-:Y:S01]  /*76b0*/  FFMA.FTZ R7, R32, c[0x0][0x2d0], -R164.reuse ;  /* 0x0000b40020077a23 */ /* 0x100fe200000108a4 */
[-C--:B------:R-:W-:Y:S01]  /*76c0*/  @P0 IADD3 R6, P3, R8, R5.reuse, RZ ;  /* 0x0000000508060210 */ /* 0x080fe20007f7e0ff */
[----:B---3--:R-:W-:Y:S01]  /*76d0*/  FMUL.FTZ R20, R117, R136 ;  /* 0x0000008875147220 */ /* 0x008fe20000410000 */
[----:B------:R-:W-:Y:S01]  /*76e0*/  @P0 IADD3.X R9, R11, R12, RZ, P4, !PT ;  /* 0x0000000c0b090210 */ /* 0x000fe200027fe4ff */
[----:B------:R1:W-:Y:S01]  /*76f0*/  @P0 LDGSTS.E.BYPASS.LTC128B.128 [R216+0x2900], [R10.64], !P1 ;  /* 0x029000000ad80fae */ /* 0x0003e2000c901d48 */
[-C--:B------:R-:W-:Y:S01]  /*7700*/  @P0 IADD3 R4, P2, R6, R5.reuse, RZ ;  /* 0x0000000506040210 */ /* 0x080fe20007f5e0ff */
[----:B------:R2:W-:Y:S01]  /*7710*/  MUFU.EX2 R226, R7 ;  /* 0x0000000700e27308 */ /* 0x0005e20000000800 */
[----:B------:R-:W-:Y:S05]  /*7720*/  FMUL.FTZ R32, R115, R140 ;  /* 0x0000008c73207220 */ /* 0x000fea0000410000 */
[----:B------:R3:W-:Y:S04]  /*7730*/  @P0 LDGSTS.E.BYPASS.LTC128B.128 [R216+0x3100], [R8.64], !P1 ;  /* 0x0310000008d80fae */ /* 0x0007e8000c901d48 */
[----:B------:R-:W-:Y:S10]  /*7740*/  MUFU.EX2 R180, R67 ;  /* 0x0000004300b47308 */ /* 0x000ff40000000800 */
[----:B------:R4:W-:Y:S01]  /*7750*/  MUFU.EX2 R179, R56 ;  /* 0x0000003800b37308 */ /* 0x0009e20000000800 */
[-C--:B--2---:R-:W-:Y:S01]  /*7760*/  @P0 IADD3.X R7, R9, R12.reuse, RZ, P3, !PT ;  /* 0x0000000c09070210 */ /* 0x084fe20001ffe4ff */
[----:B-1----:R-:W-:Y:S01]  /*7770*/  FFMA.FTZ R11, R33, c[0x0][0x2d0], -R164 ;  /* 0x0000b400210b7a23 */ /* 0x002fe200000108a4 */
[----:B------:R-:W-:Y:S01]  /*7780*/  @P0 IADD3 R10, P3, R4, R5, RZ ;  /* 0x00000005040a0210 */ /* 0x000fe20007f7e0ff */
[----:B------:R-:W-:Y:S01]  /*7790*/  FMUL.FTZ R33, R115, R141 ;  /* 0x0000008d73217220 */ /* 0x000fe20000410000 */
[----:B------:R-:W-:Y:S01]  /*77a0*/  @P0 IADD3.X R5, R7, R12, RZ, P2, !PT ;  /* 0x0000000c07050210 */ /* 0x000fe200017fe4ff */
[----:B------:R1:W-:Y:S04]  /*77b0*/  @P0 LDGSTS.E.BYPASS.LTC128B.128 [R216+0x3900], [R6.64], !P1 ;  /* 0x0390000006d80fae */ /* 0x0003e8000c901d48 */
[----:B------:R2:W5:Y:S01]  /*77c0*/  MUFU.EX2 R225, R11 ;  /* 0x0000000b00e17308 */ /* 0x0005620000000800 */
[C---:B---3--:R-:W-:Y:S01]  /*77d0*/  FMUL.FTZ R8, R115.reuse, R120 ;  /* 0x0000007873087220 */ /* 0x048fe20000410000 */
[----:B------:R-:W-:Y:S01]  /*77e0*/  F2FP.BF16.PACK_AB R120, R230, R229 ;  /* 0x000000e5e678723e */ /* 0x000fe200000010ff */
[----:B------:R-:W-:Y:S01]  /*77f0*/  FMUL.FTZ R9, R115, R121 ;  /* 0x0000007973097220 */ /* 0x000fe20000410000 */
[----:B------:R-:W-:Y:S01]  /*7800*/  F2FP.BF16.PACK_AB R121, R172, R171 ;  /* 0x000000abac79723e */ /* 0x000fe200000010ff */
[----:B------:R3:W-:Y:S01]  /*7810*/  @P0 LDGSTS.E.BYPASS.LTC128B.128 [R216+0x4100], [R4.64], !P1 ;  /* 0x0410000004d80fae */ /* 0x0007e2000c901d48 */
[--C-:B----4-:R-:W-:Y:S01]  /*7820*/  FFMA.FTZ R56, R70, c[0x0][0x2d0], -R165.reuse ;  /* 0x0000b40046387a23 */ /* 0x110fe200000108a5 */
[----:B--2---:R-:W-:Y:S01]  /*7830*/  @P0 IADD3.X R11, R5, R12, RZ, P3, !PT ;  /* 0x0000000c050b0210 */ /* 0x004fe20001ffe4ff */
[----:B------:R-:W-:Y:S01]  /*7840*/  FFMA.FTZ R12, R25, c[0x0][0x2d0], -R166 ;  /* 0x0000b400190c7a23 */ /* 0x000fe200000108a6 */
[----:B-----5:R-:W-:Y:S01]  /*7850*/  F2FP.BF16.PACK_AB R50, R225, R226 ;  /* 0x000000e2e132723e */ /* 0x020fe200000010ff */
[--C-:B-1----:R-:W-:Y:S03]  /*7860*/  FFMA.FTZ R6, R22, c[0x0][0x2d0], -R165.reuse ;  /* 0x0000b40016067a23 */ /* 0x102fe600000108a5 */
[----:B------:R1:W-:Y:S01]  /*7870*/  @P0 LDGSTS.E.BYPASS.LTC128B.128 [R216+0x4900], [R10.64], !P1 ;  /* 0x049000000ad80fae */ /* 0x0003e2000c901d48 */
[----:B------:R2:W-:Y:S01]  /*7880*/  MUFU.EX2 R219, R12 ;  /* 0x0000000c00db7308 */ /* 0x0005e20000000800 */
[C---:B------:R-:W-:Y:S01]  /*7890*/  FMUL.FTZ R7, R116.reuse, R127 ;  /* 0x0000007f74077220 */ /* 0x040fe20000410000 */
[----:B------:R-:W-:Y:S01]  /*78a0*/  F2FP.BF16.PACK_AB R127, R237, R236 ;  /* 0x000000eced7f723e */ /* 0x000fe200000010ff */
[C---:B------:R-:W-:Y:S02]  /*78b0*/  FMUL.FTZ R22, R116.reuse, R138 ;  /* 0x0000008a74167220 */ /* 0x040fe40000410000 */
[--C-:B---3--:R-:W-:Y:S02]  /*78c0*/  FFMA.FTZ R4, R23, c[0x0][0x2d0], -R165.reuse ;  /* 0x0000b40017047a23 */ /* 0x108fe400000108a5 */
[----:B------:R-:W3:Y:S01]  /*78d0*/  LDSM.16.MT88.4 R156, [R200] ;  /* 0x00000000c89c783b */ /* 0x000ee20000004200 */
[----:B------:R-:W-:Y:S01]  /*78e0*/  FMUL.FTZ R5, R117, R125 ;  /* 0x0000007d75057220 */ /* 0x000fe20000410000 */
[----:B------:R-:W-:Y:S01]  /*78f0*/  F2FP.BF16.PACK_AB R125, R235, R233 ;  /* 0x000000e9eb7d723e */ /* 0x000fe200000010ff */
[----:B------:R4:W-:Y:S01]  /*7900*/  MUFU.EX2 R222, R4 ;  /* 0x0000000400de7308 */ /* 0x0009e20000000800 */
[----:B------:R-:W-:Y:S02]  /*7910*/  FMUL.FTZ R23, R116, R139 ;  /* 0x0000008b74177220 */ /* 0x000fe40000410000 */
[C---:B------:R-:W-:Y:S02]  /*7920*/  FMUL.FTZ R25, R115.reuse, R145 ;  /* 0x0000009173197220 */ /* 0x040fe40000410000 */
[----:B------:R-:W5:Y:S05]  /*7930*/  LDSM.16.MT88.4 R160, [R204] ;  /* 0x00000000cca0783b */ /* 0x000f6a0000004200 */
[----:B------:R3:W3:Y:S03]  /*7940*/  MUFU.EX2 R221, R6 ;  /* 0x0000000600dd7308 */ /* 0x0006e60000000800 */
[----:B------:R-:W-:Y:S01]  /*7950*/  LDSM.16.MT88.4 R132, [R203] ;  /* 0x00000000cb84783b */ /* 0x000fe20000004200 */
[----:B--2---:R-:W-:Y:S02]  /*7960*/  FMUL.FTZ R12, R115, R128 ;  /* 0x00000080730c7220 */ /* 0x004fe40000410000 */
[----:B-1----:R-:W-:Y:S01]  /*7970*/  FMUL.FTZ R10, R0, R122 ;  /* 0x0000007a000a7220 */ /* 0x002fe20000410000 */
[----:B------:R-:W-:Y:S01]  /*7980*/  F2FP.BF16.PACK_AB R122, R234, R231 ;  /* 0x000000e7ea7a723e */ /* 0x000fe200000010ff */
[----:B------:R-:W-:Y:S01]  /*7990*/  FMUL.FTZ R11, R0, R123 ;  /* 0x0000007b000b7220 */ /* 0x000fe20000410000 */
[----:B------:R-:W-:Y:S02]  /*79a0*/  F2FP.BF16.PACK_AB R123, R174, R173 ;  /* 0x000000adae7b723e */ /* 0x000fe400000010ff */
[----:B------:R-:W1:Y:S01]  /*79b0*/  LDSM.16.MT88.4 R128, [R201] ;  /* 0x00000000c980783b */ /* 0x000e620000004200 */
[--C-:B----4-:R-:W-:Y:S02]  /*79c0*/  FFMA.FTZ R4, R34, c[0x0][0x2d0], -R165.reuse ;  /* 0x0000b40022047a23 */ /* 0x110fe400000108a5 */
[----:B------:R-:W-:Y:S02]  /*79d0*/  FMUL.FTZ R34, R0, R142 ;  /* 0x0000008e00227220 */ /* 0x000fe40000410000 */
[----:B------:R2:W-:Y:S03]  /*79e0*/  MUFU.EX2 R223, R4 ;  /* 0x0000000400df7308 */ /* 0x0005e60000000800 */
[----:B------:R-:W-:Y:S01]  /*79f0*/  LDSM.16.MT88.4 R52, [R204+0x1000] ;  /* 0x00100000cc34783b */ /* 0x000fe20000004200 */
[----:B---3--:R-:W-:Y:S01]  /*7a00*/  FMUL.FTZ R6, R116, R126 ;  /* 0x0000007e74067220 */ /* 0x008fe20000410000 */
[----:B------:R-:W-:Y:S02]  /*7a10*/  F2FP.BF16.PACK_AB R126, R240, R238 ;  /* 0x000000eef07e723e */ /* 0x000fe400000010ff */
[----:B------:R-:W-:Y:S04]  /*7a20*/  F2FP.BF16.PACK_AB R49, R222, R221 ;  /* 0x000000ddde31723e */ /* 0x000fe800000010ff */
[----:B------:R-:W0:Y:S01]  /*7a30*/  LDGDEPBAR ;  /* 0x00000000000079af */ /* 0x000e220000000000 */
[----:B--2---:R-:W-:Y:S02]  /*7a40*/  FFMA.FTZ R4, R35, c[0x0][0x2d0], -R165 ;  /* 0x0000b40023047a23 */ /* 0x004fe400000108a5 */
[C---:B------:R-:W-:Y:S02]  /*7a50*/  FMUL.FTZ R35, R0.reuse, R143 ;  /* 0x0000008f00237220 */ /* 0x040fe40000410000 */
[----:B------:R2:W3:Y:S01]  /*7a60*/  MUFU.EX2 R224, R4 ;  /* 0x0000000400e07308 */ /* 0x0004e20000000800 */
[----:B------:R-:W-:Y:S04]  /*7a70*/  FFMA.FTZ R0, R0, R244, R171 ;  /* 0x000000f400007223 */ /* 0x000fe800000100ab */
[----:B------:R-:W-:Y:S02]  /*7a80*/  FADD.FTZ R0, R172, R0 ;  /* 0x00000000ac007221 */ /* 0x000fe40000010000 */
[----:B--2---:R-:W-:Y:S01]  /*7a90*/  FFMA.FTZ R4, R24, c[0x0][0x2d0], -R166 ;  /* 0x0000b40018047a23 */ /* 0x004fe200000108a6 */
[----:B---3--:R-:W-:Y:S01]  /*7aa0*/  F2FP.BF16.PACK_AB R51, R224, R223 ;  /* 0x000000dfe033723e */ /* 0x008fe200000010ff */
[----:B------:R-:W-:Y:S02]  /*7ab0*/  FMUL.FTZ R24, R115, R144 ;  /* 0x0000009073187220 */ /* 0x000fe40000410000 */
[----:B------:R2:W3:Y:S02]  /*7ac0*/  MUFU.EX2 R220, R4 ;  /* 0x0000000400dc7308 */ /* 0x0004e40000000800 */
[----:B--2---:R-:W-:Y:S01]  /*7ad0*/  FMUL.FTZ R4, R117, R124 ;  /* 0x0000007c75047220 */ /* 0x004fe20000410000 */
[----:B------:R-:W-:Y:S07]  /*7ae0*/  F2FP.BF16.PACK_AB R124, R239, R232 ;  /* 0x000000e8ef7c723e */ /* 0x000fee00000010ff */
[-C--:B------:R-:W-:Y:S08]  /*7af0*/  HMMA.16816.F32.BF16 R4, R124, R156.reuse, R4 ;  /* 0x0000009c7c04723c */ /* 0x080ff00000041804 */
[C---:B------:R-:W-:Y:S08]  /*7b00*/  HMMA.16816.F32.BF16 R8, R120.reuse, R156, R8 ;  /* 0x0000009c7808723c */ /* 0x040ff00000041808 */
[-C--:B------:R-:W-:Y:S08]  /*7b10*/  HMMA.16816.F32.BF16 R12, R120, R158.reuse, R12 ;  /* 0x0000009e780c723c */ /* 0x080ff0000004180c */
[C---:B------:R-:W-:Y:S01]  /*7b20*/  HMMA.16816.F32.BF16 R16, R124.reuse, R158, R16 ;  /* 0x0000009e7c10723c */ /* 0x040fe20000041810 */
[----:B------:R-:W-:Y:S07]  /*7b30*/  MUFU.EX2 R158, R46 ;  /* 0x0000002e009e7308 */ /* 0x000fee0000000800 */
[-C--:B-----5:R-:W-:Y:S03]  /*7b40*/  HMMA.16816.F32.BF16 R20, R124, R160.reuse, R20 ;  /* 0x000000a07c14723c */ /* 0x0a0fe60000041814 */
[----:B------:R2:W-:Y:S05]  /*7b50*/  MUFU.EX2 R159, R47 ;  /* 0x0000002f009f7308 */ /* 0x0005ea0000000800 */
[C---:B------:R-:W-:Y:S05]  /*7b60*/  HMMA.16816.F32.BF16 R32, R120.reuse, R160, R32 ;  /* 0x000000a07820723c */ /* 0x040fea0000041820 */
[----:B------:R-:W-:Y:S03]  /*7b70*/  MUFU.EX2 R161, R42 ;  /* 0x0000002a00a17308 */ /* 0x000fe60000000800 */
[-C--:B------:R-:W-:Y:S07]  /*7b80*/  HMMA.16816.F32.BF16 R24, R120, R162.reuse, R24 ;  /* 0x000000a27818723c */ /* 0x080fee0000041818 */
[----:B------:R4:W5:Y:S01]  /*7b90*/  MUFU.EX2 R160, R43 ;  /* 0x0000002b00a07308 */ /* 0x0009620000000800 */
[C---:B------:R-:W-:Y:S01]  /*7ba0*/  HMMA.16816.F32.BF16 R84, R124.reuse, R162, R84 ;  /* 0x000000a27c54723c */ /* 0x040fe20000041854 */
[----:B--2---:R-:W-:Y:S07]  /*7bb0*/  LDSM.16.MT88.4 R44, [R200+0x1000] ;  /* 0x00100000c82c783b */ /* 0x004fee0000004200 */
[-C--:B-1----:R-:W-:Y:S01]  /*7bc0*/  HMMA.16816.F32.BF16 R28, R124, R128.reuse, R28 ;  /* 0x000000807c1c723c */ /* 0x082fe2000004181c */
[----:B------:R1:W-:Y:S07]  /*7bd0*/  MUFU.EX2 R162, R56 ;  /* 0x0000003800a27308 */ /* 0x0003ee0000000800 */
[C---:B------:R-:W-:Y:S01]  /*7be0*/  HMMA.16816.F32.BF16 R88, R120.reuse, R128, R88 ;  /* 0x000000807858723c */ /* 0x040fe20000041858 */
[----:B----4-:R-:W-:Y:S07]  /*7bf0*/  LDSM.16.MT88.4 R40, [R203+0x800] ;  /* 0x00080000cb28783b */ /* 0x010fee0000004200 */
[-C--:B------:R-:W-:Y:S08]  /*7c00*/  HMMA.16816.F32.BF16 R92, R120, R130.reuse, R92 ;  /* 0x00000082785c723c */ /* 0x080ff0000004185c */
[C---:B------:R-:W-:Y:S01]  /*7c10*/  HMMA.16816.F32.BF16 R96, R124.reuse, R130, R96 ;  /* 0x000000827c60723c */ /* 0x040fe20000041860 */
[----:B------:R-:W2:Y:S03]  /*7c20*/  LDSM.16.MT88.4 R128, [R200+0x800] ;  /* 0x00080000c880783b */ /* 0x000ea60000004200 */
[--C-:B-1----:R-:W-:Y:S04]  /*7c30*/  FFMA.FTZ R56, R71, c[0x0][0x2d0], -R165.reuse ;  /* 0x0000b40047387a23 */ /* 0x102fe800000108a5 */
[-C--:B------:R-:W-:Y:S01]  /*7c40*/  HMMA.16816.F32.BF16 R100, R124, R132.reuse, R100 ;  /* 0x000000847c64723c */ /* 0x080fe20000041864 */
[----:B------:R1:W-:Y:S07]  /*7c50*/  MUFU.EX2 R71, R56 ;  /* 0x0000003800477308 */ /* 0x0003ee0000000800 */
[C---:B------:R-:W-:Y:S08]  /*7c60*/  HMMA.16816.F32.BF16 R104, R120.reuse, R132, R104 ;  /* 0x000000847868723c */ /* 0x040ff00000041868 */
[-C--:B------:R-:W-:Y:S07]  /*7c70*/  HMMA.16816.F32.BF16 R36, R120, R134.reuse, R36 ;  /* 0x000000867824723c */ /* 0x080fee0000041824 */
[----:B---3--:R-:W-:Y:S01]  /*7c80*/  F2FP.BF16.PACK_AB R120, R219, R220 ;  /* 0x000000dcdb78723e */ /* 0x008fe200000010ff */
[----:B------:R-:W-:Y:S01]  /*7c90*/  HMMA.16816.F32.BF16 R108, R124, R134, R108 ;  /* 0x000000867c6c723c */ /* 0x000fe2000004186c */
[----:B------:R-:W3:Y:S03]  /*7ca0*/  LDSM.16.MT88.4 R124, [R204+0x800] ;  /* 0x00080000cc7c783b */ /* 0x000ee60000004200 */
[--C-:B-1----:R-:W-:Y:S01]  /*7cb0*/  FFMA.FTZ R56, R83, c[0x0][0x2d0], -R165.reuse ;  /* 0x0000b40053387a23 */ /* 0x102fe200000108a5 */
[----:B------:R-:W-:Y:S02]  /*7cc0*/  F2FP.BF16.PACK_AB R122, R217, R218 ;  /* 0x000000dad97a723e */ /* 0x000fe400000010ff */
[----:B------:R-:W-:Y:S01]  /*7cd0*/  F2FP.BF16.PACK_AB R121, R169, R170 ;  /* 0x000000aaa979723e */ /* 0x000fe200000010ff */
[-C--:B--2---:R-:W-:Y:S01]  /*7ce0*/  HMMA.16816.F32.BF16 R4, R48, R128.reuse, R4 ;  /* 0x000000803004723c */ /* 0x084fe20000041804 */
[----:B------:R-:W1:Y:S04]  /*7cf0*/  LDSM.16.MT88.4 R132, [R201+0x800] ;  /* 0x00080000c984783b */ /* 0x000e680000004200 */
[----:B------:R-:W-:Y:S07]  /*7d00*/  F2FP.BF16.PACK_AB R123, R167, R168 ;  /* 0x000000a8a77b723e */ /* 0x000fee00000010ff */
[C---:B------:R-:W-:Y:S08]  /*7d10*/  HMMA.16816.F32.BF16 R8, R120.reuse, R128, R8 ;  /* 0x000000807808723c */ /* 0x040ff00000041808 */
[-C--:B------:R-:W-:Y:S08]  /*7d20*/  HMMA.16816.F32.BF16 R12, R120, R130.reuse, R12 ;  /* 0x00000082780c723c */ /* 0x080ff0000004180c */
[C---:B------:R-:W-:Y:S08]  /*7d30*/  HMMA.16816.F32.BF16 R16, R48.reuse, R130, R16 ;  /* 0x000000823010723c */ /* 0x040ff00000041810 */
[-C--:B---3--:R-:W-:Y:S08]  /*7d40*/  HMMA.16816.F32.BF16 R20, R48, R124.reuse, R20 ;  /* 0x0000007c3014723c */ /* 0x088ff00000041814 */
[C---:B------:R-:W-:Y:S08]  /*7d50*/  HMMA.16816.F32.BF16 R32, R120.reuse, R124, R32 ;  /* 0x0000007c7820723c */ /* 0x040ff00000041820 */
[-C--:B------:R-:W-:Y:S08]  /*7d60*/  HMMA.16816.F32.BF16 R24, R120, R126.reuse, R24 ;  /* 0x0000007e7818723c */ /* 0x080ff00000041818 */
[C---:B------:R-:W-:Y:S08]  /*7d70*/  HMMA.16816.F32.BF16 R84, R48.reuse, R126, R84 ;  /* 0x0000007e3054723c */ /* 0x040ff00000041854 */
[-C--:B-1----:R-:W-:Y:S08]  /*7d80*/  HMMA.16816.F32.BF16 R28, R48, R132.reuse, R28 ;  /* 0x00000084301c723c */ /* 0x082ff0000004181c */
[C---:B------:R-:W-:Y:S08]  /*7d90*/  HMMA.16816.F32.BF16 R88, R120.reuse, R132, R88 ;  /* 0x000000847858723c */ /* 0x040ff00000041858 */
[-C--:B------:R-:W-:Y:S08]  /*7da0*/  HMMA.16816.F32.BF16 R92, R120, R134.reuse, R92 ;  /* 0x00000086785c723c */ /* 0x080ff0000004185c */
[C---:B------:R-:W-:Y:S01]  /*7db0*/  HMMA.16816.F32.BF16 R96, R48.reuse, R134, R96 ;  /* 0x000000863060723c */ /* 0x040fe20000041860 */
[----:B------:R-:W-:Y:S07]  /*7dc0*/  LDSM.16.MT88.4 R132, [R200+0x2000] ;  /* 0x00200000c884783b */ /* 0x000fee0000004200 */
[-C--:B------:R-:W-:Y:S08]  /*7dd0*/  HMMA.16816.F32.BF16 R100, R48, R40.reuse, R100 ;  /* 0x000000283064723c */ /* 0x080ff00000041864 */
[C---:B------:R-:W-:Y:S07]  /*7de0*/  HMMA.16816.F32.BF16 R104, R120.reuse, R40, R104 ;  /* 0x000000287868723c */ /* 0x040fee0000041868 */
[----:B------:R-:W-:Y:S01]  /*7df0*/  FFMA.FTZ R40, R65, c[0x0][0x2d0], -R164 ;  /* 0x0000b40041287a23 */ /* 0x000fe200000108a4 */
[-C--:B------:R-:W-:Y:S03]  /*7e00*/  HMMA.16816.F32.BF16 R36, R120, R42.reuse, R36 ;  /* 0x0000002a7824723c */ /* 0x080fe60000041824 */
[----:B------:R1:W-:Y:S01]  /*7e10*/  MUFU.EX2 R182, R40 ;  /* 0x0000002800b67308 */ /* 0x0003e20000000800 */
[----:B------:R-:W-:Y:S04]  /*7e20*/  F2FP.BF16.PACK_AB R41, R194, R195 ;  /* 0x000000c3c229723e */ /* 0x000fe800000010ff */
[----:B------:R-:W-:Y:S07]  /*7e30*/  HMMA.16816.F32.BF16 R108, R48, R42, R108 ;  /* 0x0000002a306c723c */ /* 0x000fee000004186c */
[----:B------:R-:W-:Y:S02]  /*7e40*/  F2FP.BF16.PACK_AB R42, R196, R197 ;  /* 0x000000c5c42a723e */ /* 0x000fe400000010ff */
[----:B------:R-:W-:Y:S03]  /*7e50*/  F2FP.BF16.PACK_AB R43, R192, R193 ;  /* 0x000000c1c02b723e */ /* 0x000fe600000010ff */
[----:B------:R-:W-:Y:S02]  /*7e60*/  F2FP.BF16.PACK_AB R48, R190, R191 ;  /* 0x000000bfbe30723e */ /* 0x000fe400000010ff */
[----:B-----5:R-:W-:Y:S02]  /*7e70*/  F2FP.BF16.PACK_AB R49, R160, R161 ;  /* 0x000000a1a031723e */ /* 0x020fe400000010ff */
[----:B------:R-:W-:Y:S02]  /*7e80*/  F2FP.BF16.PACK_AB R50, R188, R189 ;  /* 0x000000bdbc32723e */ /* 0x000fe400000010ff */
[----:B------:R-:W-:Y:S01]  /*7e90*/  F2FP.BF16.PACK_AB R51, R159, R158 ;  /* 0x0000009e9f33723e */ /* 0x000fe200000010ff */
[----:B-1----:R-:W-:Y:S02]  /*7ea0*/  FFMA.FTZ R40, R66, c[0x0][0x2d0], -R165 ;  /* 0x0000b40042287a23 */ /* 0x002fe400000108a5 */
[----:B------:R-:W1:Y:S02]  /*7eb0*/  LDSM.16.MT88.4 R64, [R201+0x1000] ;  /* 0x00100000c940783b */ /* 0x000e640000004200 */
[----:B------:R2:W-:Y:S02]  /*7ec0*/  MUFU.EX2 R181, R40 ;  /* 0x0000002800b57308 */ /* 0x0005e40000000800 */
[----:B--2---:R-:W-:Y:S07]  /*7ed0*/  F2FP.BF16.PACK_AB R40, R198, R199 ;  /* 0x000000c7c628723e */ /* 0x004fee00000010ff */
[-C--:B------:R-:W-:Y:S08]  /*7ee0*/  HMMA.16816.F32.BF16 R4, R40, R44.reuse, R4 ;  /* 0x0000002c2804723c */ /* 0x080ff00000041804 */
[C---:B------:R-:W-:Y:S07]  /*7ef0*/  HMMA.16816.F32.BF16 R8, R48.reuse, R44, R8 ;  /* 0x0000002c3008723c */ /* 0x040fee0000041808 */
[--C-:B------:R-:W-:Y:S01]  /*7f00*/  FFMA.FTZ R44, R57, c[0x0][0x2d0], -R166.reuse ;  /* 0x0000b400392c7a23 */ /* 0x100fe200000108a6 */
[-C--:B------:R-:W-:Y:S03]  /*7f10*/  HMMA.16816.F32.BF16 R12, R48, R46.reuse, R12 ;  /* 0x0000002e300c723c */ /* 0x080fe6000004180c */
[----:B------:R2:W-:Y:S05]  /*7f20*/  MUFU.EX2 R178, R44 ;  /* 0x0000002c00b27308 */ /* 0x0005ea0000000800 */
[C---:B------:R-:W-:Y:S08]  /*7f30*/  HMMA.16816.F32.BF16 R16, R40.reuse, R46, R16 ;  /* 0x0000002e2810723c */ /* 0x040ff00000041810 */
[-C--:B------:R-:W-:Y:S08]  /*7f40*/  HMMA.16816.F32.BF16 R20, R40, R52.reuse, R20 ;  /* 0x000000342814723c */ /* 0x080ff00000041814 */
[C---:B------:R-:W-:Y:S04]  /*7f50*/  HMMA.16816.F32.BF16 R32, R48.reuse, R52, R32 ;  /* 0x000000343020723c */ /* 0x040fe80000041820 */
[--C-:B--2---:R-:W-:Y:S03]  /*7f60*/  FFMA.FTZ R44, R58, c[0x0][0x2d0], -R3.reuse ;  /* 0x0000b4003a2c7a23 */ /* 0x104fe60000010803 */
[--C-:B------:R-:W-:Y:S01]  /*7f70*/  FFMA.FTZ R52, R61, c[0x0][0x2d0], -R166.reuse ;  /* 0x0000b4003d347a23 */ /* 0x100fe200000108a6 */
[-C--:B------:R-:W-:Y:S01]  /*7f80*/  HMMA.16816.F32.BF16 R24, R48, R54.reuse, R24 ;  /* 0x000000363018723c */ /* 0x080fe20000041818 */
[----:B------:R2:W-:Y:S07]  /*7f90*/  MUFU.EX2 R157, R44 ;  /* 0x0000002c009d7308 */ /* 0x0005ee0000000800 */
[C---:B------:R-:W-:Y:S03]  /*7fa0*/  HMMA.16816.F32.BF16 R84, R40.reuse, R54, R84 ;  /* 0x000000362854723c */ /* 0x040fe60000041854 */
[----:B------:R3:W-:Y:S05]  /*7fb0*/  MUFU.EX2 R176, R52 ;  /* 0x0000003400b07308 */ /* 0x0007ea0000000800 */
[-C--:B-1----:R-:W-:Y:S08]  /*7fc0*/  HMMA.16816.F32.BF16 R28, R40, R64.reuse, R28 ;  /* 0x00000040281c723c */ /* 0x082ff0000004181c */
[C---:B------:R-:W-:Y:S04]  /*7fd0*/  HMMA.16816.F32.BF16 R88, R48.reuse, R64, R88 ;  /* 0x000000403058723c */ /* 0x040fe80000041858 */
[--C-:B--2---:R-:W-:Y:S04]  /*7fe0*/  FFMA.FTZ R44, R59, c[0x0][0x2d0], -R3.reuse ;  /* 0x0000b4003b2c7a23 */ /* 0x104fe80000010803 */
[-C--:B------:R-:W-:Y:S01]  /*7ff0*/  HMMA.16816.F32.BF16 R92, R48, R66.reuse, R92 ;  /* 0x00000042305c723c */ /* 0x080fe2000004185c */
[----:B------:R1:W2:Y:S03]  /*8000*/  MUFU.EX2 R156, R44 ;  /* 0x0000002c009c7308 */ /* 0x0002a60000000800 */
[--C-:B---3--:R-:W-:Y:S04]  /*8010*/  FFMA.FTZ R52, R62, c[0x0][0x2d0], -R3.reuse ;  /* 0x0000b4003e347a23 */ /* 0x108fe80000010803 */
[C---:B------:R-:W-:Y:S03]  /*8020*/  HMMA.16816.F32.BF16 R96, R40.reuse, R66, R96 ;  /* 0x000000422860723c */ /* 0x040fe60000041860 */
[----:B------:R3:W-:Y:S10]  /*8030*/  MUFU.EX2 R118, R52 ;  /* 0x0000003400767308 */ /* 0x0007f40000000800 */
[----:B------:R4:W-:Y:S01]  /*8040*/  MUFU.EX2 R67, R56 ;  /* 0x0000003800437308 */ /* 0x0009e20000000800 */
[----:B-1----:R-:W-:Y:S09]  /*8050*/  FFMA.FTZ R44, R60, c[0x0][0x2d0], -R166 ;  /* 0x0000b4003c2c7a23 */ /* 0x002ff200000108a6 */
[----:B------:R1:W5:Y:S01]  /*8060*/  MUFU.EX2 R177, R44 ;  /* 0x0000002c00b17308 */ /* 0x0003620000000800 */
[----:B---3--:R-:W-:Y:S09]  /*8070*/  FFMA.FTZ R52, R63, c[0x0][0x2d0], -R3 ;  /* 0x0000b4003f347a23 */ /* 0x008ff20000010803 */
[----:B------:R3:W2:Y:S01]  /*8080*/  MUFU.EX2 R62, R52 ;  /* 0x00000034003e7308 */ /* 0x0006a20000000800 */
[----:B----4-:R-:W-:Y:S08]  /*8090*/  LDSM.16.MT88.4 R56, [R201+0x1800] ;  /* 0x00180000c938783b */ /* 0x010ff00000004200 */
[----:B-1----:R-:W1:Y:S01]  /*80a0*/  LDSM.16.MT88.4 R44, [R203+0x1000] ;  /* 0x00100000cb2c783b */ /* 0x002e620000004200 */
[--C-:B---3--:R-:W-:Y:S04]  /*80b0*/  FFMA.FTZ R52, R68, c[0x0][0x2d0], -R164.reuse ;  /* 0x0000b40044347a23 */ /* 0x108fe800000108a4 */
[----:B------:R3:W-:Y:S02]  /*80c0*/  MUFU.EX2 R175, R52 ;  /* 0x0000003400af7308 */ /* 0x0007e40000000800 */
[--C-:B---3--:R-:W-:Y:S01]  /*80d0*/  FFMA.FTZ R52, R69, c[0x0][0x2d0], -R164.reuse ;  /* 0x0000b40045347a23 */ /* 0x108fe200000108a4 */
[-C--:B-1----:R-:W-:Y:S07]  /*80e0*/  HMMA.16816.F32.BF16 R100, R40, R44.reuse, R100 ;  /* 0x0000002c2864723c */ /* 0x082fee0000041864 */
[----:B------:R1:W-:Y:S01]  /*80f0*/  MUFU.EX2 R163, R52 ;  /* 0x0000003400a37308 */ /* 0x0003e20000000800 */
[C---:B------:R-:W-:Y:S07]  /*8100*/  HMMA.16816.F32.BF16 R104, R48.reuse, R44, R104 ;  /* 0x0000002c3068723c */ /* 0x040fee0000041868 */
[--C-:B------:R-:W-:Y:S01]  /*8110*/  FFMA.FTZ R44, R80, c[0x0][0x2d0], -R164.reuse ;  /* 0x0000b400502c7a23 */ /* 0x100fe200000108a4 */
[-C--:B------:R-:W-:Y:S01]  /*8120*/  HMMA.16816.F32.BF16 R36, R48, R46.reuse, R36 ;  /* 0x0000002e3024723c */ /* 0x080fe20000041824 */
[----:B------:R-:W-:Y:S02]  /*8130*/  LDSM.16.MT88.4 R48, [R204+0x1800] ;  /* 0x00180000cc30783b */ /* 0x000fe40000004200 */
[----:B------:R3:W-:Y:S01]  /*8140*/  MUFU.EX2 R70, R44 ;  /* 0x0000002c00467308 */ /* 0x0007e20000000800 */
[----:B--2---:R-:W-:Y:S04]  /*8150*/  F2FP.BF16.PACK_AB R45, R156, R157 ;  /* 0x0000009d9c2d723e */ /* 0x004fe800000010ff */
[----:B------:R-:W-:Y:S01]  /*8160*/  HMMA.16816.F32.BF16 R108, R40, R46, R108 ;  /* 0x0000002e286c723c */ /* 0x000fe2000004186c */
[----:B-1----:R-:W1:Y:S06]  /*8170*/  LDSM.16.MT88.4 R52, [R200+0x1800] ;  /* 0x00180000c834783b */ /* 0x002e6c0000004200 */
[----:B------:R-:W-:Y:S02]  /*8180*/  F2FP.BF16.PACK_AB R40, R186, R187 ;  /* 0x000000bbba28723e */ /* 0x000fe400000010ff */
[----:B------:R-:W-:Y:S03]  /*8190*/  F2FP.BF16.PACK_AB R41, R183, R185 ;  /* 0x000000b9b729723e */ /* 0x000fe600000010ff */
[----:B------:R-:W-:Y:S02]  /*81a0*/  F2FP.BF16.PACK_AB R42, R182, R184 ;  /* 0x000000b8b62a723e */ /* 0x000fe400000010ff */
[----:B------:R-:W-:Y:S02]  /*81b0*/  F2FP.BF16.PACK_AB R43, R180, R181 ;  /* 0x000000b5b42b723e */ /* 0x000fe400000010ff */
[----:B-----5:R-:W-:Y:S02]  /*81c0*/  F2FP.BF16.PACK_AB R46, R176, R177 ;  /* 0x000000b1b02e723e */ /* 0x020fe400000010ff */
[----:B------:R-:W-:Y:S01]  /*81d0*/  F2FP.BF16.PACK_AB R47, R62, R118 ;  /* 0x000000763e2f723e */ /* 0x000fe200000010ff */
[----:B---3--:R-:W-:Y:S04]  /*81e0*/  FFMA.FTZ R44, R81, c[0x0][0x2d0], -R164 ;  /* 0x0000b400512c7a23 */ /* 0x008fe800000108a4 */
[----:B------:R2:W-:Y:S01]  /*81f0*/  MUFU.EX2 R69, R44 ;  /* 0x0000002c00457308 */ /* 0x0005e20000000800 */
[-C--:B-1----:R-:W-:Y:S03]  /*8200*/  HMMA.16816.F32.BF16 R4, R40, R52.reuse, R4 ;  /* 0x000000342804723c */ /* 0x082fe60000041804 */
[----:B--2---:R-:W-:Y:S06]  /*8210*/  FFMA.FTZ R44, R82, c[0x0][0x2d0], -R165 ;  /* 0x0000b400522c7a23 */ /* 0x004fec00000108a5 */
[----:B------:R1:W-:Y:S03]  /*8220*/  MUFU.EX2 R68, R44 ;  /* 0x0000002c00447308 */ /* 0x0003e60000000800 */
        /* <DEDUP_REMOVED lines=8> */
[--C-:B-1----:R-:W-:Y:S03]  /*82b0*/  FFMA.FTZ R52, R73, c[0x0][0x2d0], -R166.reuse ;  /* 0x0000b40049347a23 */ /* 0x102fe600000108a6 */
[--C-:B------:R-:W-:Y:S01]  /*82c0*/  FFMA.FTZ R48, R76, c[0x0][0x2d0], -R166.reuse ;  /* 0x0000b4004c307a23 */ /* 0x100fe200000108a6 */
[-C--:B------:R-:W-:Y:S01]  /*82d0*/  HMMA.16816.F32.BF16 R24, R44, R50.reuse, R24 ;  /* 0x000000322c18723c */ /* 0x080fe20000041818 */
[----:B------:R1:W2:Y:S07]  /*82e0*/  MUFU.EX2 R66, R52 ;  /* 0x0000003400427308 */ /* 0x0002ae0000000800 */
[C---:B------:R-:W-:Y:S03]  /*82f0*/  HMMA.16816.F32.BF16 R84, R40.reuse, R50, R84 ;  /* 0x000000322854723c */ /* 0x040fe60000041854 */
[----:B------:R3:W-:Y:S05]  /*8300*/  MUFU.EX2 R64, R48 ;  /* 0x0000003000407308 */ /* 0x0007ea0000000800 */
[-C--:B------:R-:W-:Y:S08]  /*8310*/  HMMA.16816.F32.BF16 R28, R40, R56.reuse, R28 ;  /* 0x00000038281c723c */ /* 0x080ff0000004181c */
[C---:B------:R-:W-:Y:S04]  /*8320*/  HMMA.16816.F32.BF16 R88, R44.reuse, R56, R88 ;  /* 0x000000382c58723c */ /* 0x040fe80000041858 */
[--C-:B-1----:R-:W-:Y:S01]  /*8330*/  FFMA.FTZ R52, R74, c[0x0][0x2d0], -R3.reuse ;  /* 0x0000b4004a347a23 */ /* 0x102fe20000010803 */
[----:B--2---:R-:W-:Y:S03]  /*8340*/  F2FP.BF16.PACK_AB R152, R66, R65 ;  /* 0x000000414298723e */ /* 0x004fe600000010ff */
[-C--:B------:R-:W-:Y:S01]  /*8350*/  HMMA.16816.F32.BF16 R92, R44, R58.reuse, R92 ;  /* 0x0000003a2c5c723c */ /* 0x080fe2000004185c */
[----:B------:R1:W-:Y:S03]  /*8360*/  MUFU.EX2 R61, R52 ;  /* 0x00000034003d7308 */ /* 0x0003e60000000800 */
[----:B---3--:R-:W-:Y:S04]  /*8370*/  FFMA.FTZ R48, R77, c[0x0][0x2d0], -R166 ;  /* 0x0000b4004d307a23 */ /* 0x008fe800000108a6 */
[C---:B------:R-:W-:Y:S03]  /*8380*/  HMMA.16816.F32.BF16 R96, R40.reuse, R58, R96 ;  /* 0x0000003a2860723c */ /* 0x040fe60000041860 */
[----:B------:R2:W3:Y:S01]  /*8390*/  MUFU.EX2 R63, R48 ;  /* 0x00000030003f7308 */ /* 0x0004e20000000800 */
[--C-:B-1----:R-:W-:Y:S09]  /*83a0*/  FFMA.FTZ R52, R75, c[0x0][0x2d0], -R3.reuse ;  /* 0x0000b4004b347a23 */ /* 0x102ff20000010803 */
[----:B------:R1:W4:Y:S01]  /*83b0*/  MUFU.EX2 R60, R52 ;  /* 0x00000034003c7308 */ /* 0x0003220000000800 */
[--C-:B--2---:R-:W-:Y:S01]  /*83c0*/  FFMA.FTZ R48, R78, c[0x0][0x2d0], -R3.reuse ;  /* 0x0000b4004e307a23 */ /* 0x104fe20000010803 */
[----:B---3--:R-:W-:Y:S01]  /*83d0*/  F2FP.BF16.PACK_AB R154, R63, R64 ;  /* 0x000000403f9a723e */ /* 0x008fe200000010ff */
[----:B------:R-:W-:Y:S07]  /*83e0*/  FFMA.FTZ R3, R79, c[0x0][0x2d0], -R3 ;  /* 0x0000b4004f037a23 */ /* 0x000fee0000010803 */
[----:B------:R2:W-:Y:S10]  /*83f0*/  MUFU.EX2 R57, R48 ;  /* 0x0000003000397308 */ /* 0x0005f40000000800 */
[----:B------:R-:W3:Y:S01]  /*8400*/  MUFU.EX2 R56, R3 ;  /* 0x0000000300387308 */ /* 0x000ee20000000800 */
[----:B-1----:R-:W1:Y:S01]  /*8410*/  LDSM.16.MT88.4 R52, [R203+0x1800] ;  /* 0x00180000cb34783b */ /* 0x002e620000004200 */
[----:B----4-:R-:W-:Y:S07]  /*8420*/  F2FP.BF16.PACK_AB R153, R60, R61 ;  /* 0x0000003d3c99723e */ /* 0x010fee00000010ff */
[----:B--2---:R-:W2:Y:S01]  /*8430*/  LDSM.16.MT88.4 R48, [R204+0x2000] ;  /* 0x00200000cc30783b */ /* 0x004ea20000004200 */
[----:B---3--:R-:W-:Y:S01]  /*8440*/  F2FP.BF16.PACK_AB R155, R56, R57 ;  /* 0x00000039389b723e */ /* 0x008fe200000010ff */
[----:B------:R-:W-:Y:S04]  /*8450*/  FFMA.FTZ R3, R117, R241, R232 ;  /* 0x000000f175037223 */ /* 0x000fe800000100e8 */
[----:B------:R-:W-:Y:S04]  /*8460*/  FADD.FTZ R3, R239, R3 ;  /* 0x00000003ef037221 */ /* 0x000fe80000010000 */
[----:B------:R-:W-:Y:S01]  /*8470*/  FADD.FTZ R3, R238, R3 ;  /* 0x00000003ee037221 */ /* 0x000fe20000010000 */
[-C--:B-1----:R-:W-:Y:S08]  /*8480*/  HMMA.16816.F32.BF16 R100, R40, R52.reuse, R100 ;  /* 0x000000342864723c */ /* 0x082ff00000041864 */
[C---:B------:R-:W-:Y:S07]  /*8490*/  HMMA.16816.F32.BF16 R104, R44.reuse, R52, R104 ;  /* 0x000000342c68723c */ /* 0x040fee0000041868 */
[----:B------:R-:W-:Y:S01]  /*84a0*/  FFMA.FTZ R53, R116, R242, R233 ;  /* 0x000000f274357223 */ /* 0x000fe200000100e9 */
[-C--:B------:R-:W-:Y:S01]  /*84b0*/  HMMA.16816.F32.BF16 R36, R44, R54.reuse, R36 ;  /* 0x000000362c24723c */ /* 0x080fe20000041824 */
[----:B------:R-:W1:Y:S03]  /*84c0*/  LDSM.16.MT88.4 R44, [R201+0x2000] ;  /* 0x00200000c92c783b */ /* 0x000e660000004200 */
[----:B------:R-:W-:Y:S01]  /*84d0*/  FFMA.FTZ R52, R115, R243, R229 ;  /* 0x000000f373347223 */ /* 0x000fe200000100e5 */
[----:B------:R-:W-:Y:S03]  /*84e0*/  MOV R115, R112 ;  /* 0x0000007000737202 */ /* 0x000fe60000000f00 */
[----:B------:R-:W-:Y:S07]  /*84f0*/  HMMA.16816.F32.BF16 R108, R40, R54, R108 ;  /* 0x00000036286c723c */ /* 0x000fee000004186c */
[----:B------:R-:W-:Y:S02]  /*8500*/  F2FP.BF16.PACK_AB R40, R163, R175 ;  /* 0x000000afa328723e */ /* 0x000fe400000010ff */
[----:B------:R-:W-:Y:S03]  /*8510*/  F2FP.BF16.PACK_AB R41, R71, R162 ;  /* 0x000000a24729723e */ /* 0x000fe600000010ff */
[----:B------:R-:W-:Y:S02]  /*8520*/  F2FP.BF16.PACK_AB R42, R69, R70 ;  /* 0x00000046452a723e */ /* 0x000fe400000010ff */
[----:B------:R-:W-:Y:S07]  /*8530*/  F2FP.BF16.PACK_AB R43, R67, R68 ;  /* 0x00000044432b723e */ /* 0x000fee00000010ff */
[-C--:B------:R-:W-:Y:S07]  /*8540*/  HMMA.16816.F32.BF16 R124, R40, R132.reuse, R4 ;  /* 0x00000084287c723c */ /* 0x080fee0000041804 */
[----:B------:R-:W-:Y:S01]  /*8550*/  FADD.FTZ R4, R235, R53 ;  /* 0x00000035eb047221 */ /* 0x000fe20000010000 */
[C---:B------:R-:W-:Y:S04]  /*8560*/  HMMA.16816.F32.BF16 R120, R152.reuse, R132, R8 ;  /* 0x000000849878723c */ /* 0x040fe80000041808 */
[----:B------:R-:W-:Y:S03]  /*8570*/  FADD.FTZ R5, R230, R52 ;  /* 0x00000034e6057221 */ /* 0x000fe60000010000 */
[----:B------:R-:W-:Y:S01]  /*8580*/  FADD.FTZ R9, R236, R4 ;  /* 0x00000004ec097221 */ /* 0x000fe20000010000 */
[-C--:B------:R-:W-:Y:S04]  /*8590*/  HMMA.16816.F32.BF16 R128, R152, R134.reuse, R12 ;  /* 0x000000869880723c */ /* 0x080fe8000004180c */
[----:B------:R-:W-:Y:S02]  /*85a0*/  FADD.FTZ R11, R231, R5 ;  /* 0x00000005e70b7221 */ /* 0x000fe40000010000 */
[----:B------:R-:W-:Y:S01]  /*85b0*/  FADD.FTZ R10, R173, R0 ;  /* 0x00000000ad0a7221 */ /* 0x000fe20000010000 */
[----:B------:R-:W3:Y:S01]  /*85c0*/  LDSM.16.MT88.4 R4, [R203+0x2000] ;  /* 0x00200000cb04783b */ /* 0x000ee20000004200 */
[----:B------:R-:W-:Y:S01]  /*85d0*/  FADD.FTZ R8, R240, R3 ;  /* 0x00000003f0087221 */ /* 0x000fe20000010000 */
[C---:B------:R-:W-:Y:S04]  /*85e0*/  HMMA.16816.F32.BF16 R132, R40.reuse, R134, R16 ;  /* 0x000000862884723c */ /* 0x040fe80000041810 */
[----:B------:R-:W-:Y:S02]  /*85f0*/  FADD.FTZ R3, R237, R9 ;  /* 0x00000009ed037221 */ /* 0x000fe40000010000 */
        /* <DEDUP_REMOVED lines=18> */
[-C--:B-1----:R-:W-:Y:S03]  /*8720*/  HMMA.16816.F32.BF16 R148, R40, R44.reuse, R28 ;  /* 0x0000002c2894723c */ /* 0x082fe6000004181c */
        /* <DEDUP_REMOVED lines=39> */
[-C--:B------:R-:W-:Y:S01]  /*89a0*/  MOV R118, R2.reuse ;  /* 0x0000000200767202 */ /* 0x080fe20000000f00 */
        /* <DEDUP_REMOVED lines=20> */
[----:B------:R-:W-:Y:S01]  /*8af0*/  MOV R3, R113 ;  /* 0x0000007100037202 */ /* 0x000fe20000000f00 */
[----:B------:R-:W-:Y:S01]  /*8b00*/  FADD.FTZ R244, R56, R0 ;  /* 0x0000000038f47221 */ /* 0x000fe20000010000 */
[----:B------:R-:W-:Y:S01]  /*8b10*/  MOV R0, R114 ;  /* 0x0000007200007202 */ /* 0x000fe20000000f00 */
[----:B------:R-:W-:-:S05]  /*8b20*/  @P0 BRA `(.L_x_1690) ;  /* 0xffffd19000000947 */ /* 0x000fca000383ffff */
.L_x_1689:
[----:B------:R-:W-:Y:S05]  /*8b30*/  BRA.DIV ~URZ, `(.L_x_1691) ;  /* 0x000049827f007947 */ /* 0x000fea000b800000 */
[----:B------:R-:W1:Y:S04]  /*8b40*/  SHFL.BFLY PT, R0, R241, 0x2, 0x1f ;  /* 0x0c401f00f1007f89 */ /* 0x000e6800000e0000 */
[----:B------:R-:W2:Y:S04]  /*8b50*/  SHFL.BFLY PT, R2, R242, 0x2, 0x1f ;  /* 0x0c401f00f2027f89 */ /* 0x000ea800000e0000 */
[----:B------:R-:W3:Y:S04]  /*8b60*/  SHFL.BFLY PT, R3, R243, 0x2, 0x1f ;  /* 0x0c401f00f3037f89 */ /* 0x000ee800000e0000 */
        /* <DEDUP_REMOVED lines=8> */
[----:B------:R4:W4:Y:S01]  /*8bf0*/  SHFL.BFLY PT, R9, R8, 0x1, 0x1f ;  /* 0x0c201f0008097f89 */ /* 0x00092200000e0000 */
[----:B-1----:R-:W-:Y:S02]  /*8c00*/  FADD.FTZ R4, R0, R4 ;  /* 0x0000000400047221 */ /* 0x002fe40000010000 */
[----:B--2---:R-:W-:Y:S02]  /*8c10*/  FADD.FTZ R6, R2, R6 ;  /* 0x0000000602067221 */ /* 0x004fe40000010000 */
[----:B---3--:R-:W-:Y:S02]  /*8c20*/  FADD.FTZ R7, R3, R7 ;  /* 0x0000000703077221 */ /* 0x008fe40000010000 */
.L_x_1773:
        /* <DEDUP_REMOVED lines=46> */
[----:B------:R-:W3:Y:S01]  /*8f10*/  @P0 MUFU.RCP R0, R4 ;  /* 0x0000000400000308 */ /* 0x000ee20000001000 */
        /* <DEDUP_REMOVED lines=24> */
[----:B------:R1:W4:Y:S01]  /*90a0*/  @P0 MUFU.LG2 R2, R4 ;  /* 0x0000000400020308 */ /* 0x0003220000000c00 */
[----:B------:R-:W-:-:S02]  /*90b0*/  @P3 FMUL.FTZ R7, R3, c[0x0][0x2d0] ;  /* 0x0000b40003073a20 */ /* 0x000fc40000410000 */
[----:B------:R-:W-:Y:S02]  /*90c0*/  @P1 FMUL.FTZ R3, R11, c[0x0][0x2d0] ;  /* 0x0000b4000b031a20 */ /* 0x000fe40000410000 */
[----:B------:R-:W-:Y:S02]  /*90d0*/  @P3 FMUL.FTZ R10, R10, 0.69314718246459960938 ;  /* 0x3f3172180a0a3820 */ /* 0x000fe40000410000 */
[----:B------:R-:W-:Y:S01]  /*90e0*/  @P1 FFMA.FTZ R26, R3, R112, R8 ;  /* 0x00000070031a1223 */ /* 0x000fe20000010008 */
[----:B------:R-:W-:Y:S01]  /*90f0*/  @P0 MOV R3, 0x3f317218 ;  /* 0x3f31721800030802 */ /* 0x000fe20000000f00 */
[----:B--2---:R-:W-:Y:S02]  /*9100*/  @P2 FMUL.FTZ R9, R9, 0.69314718246459960938 ;  /* 0x3f31721809092820 */ /* 0x004fe40000410000 */
[----:B------:R-:W-:Y:S02]  /*9110*/  @P2 FMUL.FTZ R6, R6, c[0x0][0x2d0] ;  /* 0x0000b40006062a20 */ /* 0x000fe40000410000 */
[----:B------:R-:W-:-:S02]  /*9120*/  @P0 FMUL.FTZ R3, R3, c[0x0][0x2d0] ;  /* 0x0000b40003030a20 */ /* 0x000fc40000410000 */
[----:B---3--:R-:W-:Y:S01]  /*9130*/  FMUL.FTZ R32, R0, R122 ;  /* 0x0000007a00207220 */ /* 0x008fe20000410000 */
[----:B-1----:R-:W-:Y:S01]  /*9140*/  MOV R4, 0x1 ;  /* 0x0000000100047802 */ /* 0x002fe20000000f00 */
[----:B----4-:R-:W-:Y:S02]  /*9150*/  @P0 FMUL.FTZ R2, R2, 0.69314718246459960938 ;  /* 0x3f31721802020820 */ /* 0x010fe40000410000 */
        /* <DEDUP_REMOVED lines=19> */
.L_x_1660:
[----:B------:R-:W2:Y:S01]  /*9290*/  S2R R2, SR_TID.X ;  /* 0x0000000000027919 */ /* 0x000ea20000002100 */
[----:B------:R-:W-:Y:S01]  /*92a0*/  BSSY B0, `(.L_x_1692) ;  /* 0x0000010000007945 */ /* 0x000fe20003800000 */
[----:B--2---:R-:W-:-:S13]  /*92b0*/  LOP3.LUT P0, RZ, R2, 0x7f, RZ, 0xc0, !PT ;  /* 0x0000007f02ff7812 */ /* 0x004fda000780c0ff */
[----:B------:R-:W-:Y:S05]  /*92c0*/  @P0 BRA `(.L_x_1693) ;  /* 0x000000d000000947 */ /* 0x000fea0003800000 */
[----:B------:R-:W2:Y:S01]  /*92d0*/  S2R R4, SR_LANEID ;  /* 0x0000000000047919 */ /* 0x000ea20000000000 */
        /* <DEDUP_REMOVED lines=11> */
[----:B--2---:R-:W-:-:S06]  /*9390*/  IADD3 R248, R3, c[0x0][0xc], R2 ;  /* 0x0000030003f87a10 */ /* 0x004fcc0007ffe002 */
.L_x_1693:
[----:B------:R-:W-:Y:S05]  /*93a0*/  BSYNC B0 ;  /* 0x0000000000007941 */ /* 0x000fea0003800000 */
.L_x_1692:
[----:B------:R-:W-:Y:S01]  /*93b0*/  PRMT R0, R0, 0x9910, RZ ;  /* 0x0000991000007816 */ /* 0x000fe200000000ff */
[----:B------:R-:W-:Y:S01]  /*93c0*/  BSSY B1, `(.L_x_1694) ;  /* 0x00002b0000017945 */ /* 0x000fe20003800000 */
[----:B------:R-:W-:Y:S01]  /*93d0*/  IMAD.MOV.U32 R88, RZ, RZ, R248 ;  /* 0x000000ffff587224 */ /* 0x000fe200078e00f8 */
[----:B------:R-:W-:Y:S02]  /*93e0*/  SHF.R.S32.HI R8, RZ, 0x1f, R245 ;  /* 0x0000001fff087819 */ /* 0x000fe400000114f5 */
[----:B------:R-:W-:Y:S02]  /*93f0*/  ISETP.NE.AND P0, PT, R0, RZ, PT ;  /* 0x000000ff0000720c */ /* 0x000fe40003f05270 */
[----:B------:R-:W-:-:S11]  /*9400*/  SHF.R.S32.HI R18, RZ, 0x1f, R246 ;  /* 0x0000001fff127819 */ /* 0x000fd600000114f6 */
[----:B------:R-:W-:Y:S05]  /*9410*/  @!P0 BRA `(.L_x_1695) ;  /* 0x00001f0000008947 */ /* 0x000fea0003800000 */
[----:B------:R-:W2:Y:S04]  /*9420*/  LDL R6, [R1+0x24] ;  /* 0x0000240001067983 */ /* 0x000ea80000100800 */
[----:B-1----:R-:W3:Y:S04]  /*9430*/  LDL R5, [R1+0x34] ;  /* 0x0000340001057983 */ /* 0x002ee80000100800 */
        /* <DEDUP_REMOVED lines=94> */
.L_x_1696:
[----:B-1----:R-:W2:Y:S04]  /*9a20*/  LDL R4, [R1+0x54] ;  /* 0x0000540001047983 */ /* 0x002ea80000100800 */
        /* <DEDUP_REMOVED lines=127> */
.L_x_1774:
[----:B------:R-:W-:Y:S05]  /*a220*/  BRA.DIV ~URZ, `(.L_x_1699) ;  /* 0x000035b27f007947 */ /* 0x000fea000b800000 */
[----:B------:R3:W4:Y:S02]  /*a230*/  SHFL.IDX PT, R2, R7, RZ, 0x181f ;  /* 0x00181fff07027589 */ /* 0x00072400000e0000 */
.L_x_1775:
[----:B------:R-:W-:-:S04]  /*a240*/  ISETP.GE.AND P2, PT, R246, c[0x0][0x3c8], PT ;  /* 0x0000f200f6007a0c */ /* 0x000fc80003f46270 */
[----:B------:R-:W-:-:S13]  /*a250*/  ISETP.GE.OR P1, PT, R4, R0, P2 ;  /* 0x000000000400720c */ /* 0x000fda0001726670 */
[----:B----4-:R-:W-:-:S04]  /*a260*/  @!P1 LEA R2, P0, R246, R2, 0x1 ;  /* 0x00000002f6029211 */ /* 0x010fc800078008ff */
[----:B--2---:R-:W-:-:S05]  /*a270*/  @!P1 LEA.HI.X R3, R246, R8, R18, 0x1, P0 ;  /* 0x00000008f6039211 */ /* 0x004fca00000f0c12 */
[----:B------:R2:W-:Y:S01]  /*a280*/  @!P1 ST.E.128 [R2.64], R12 ;  /* 0x0000000c02009985 */ /* 0x0005e2000c101d08 */
[----:B------:R-:W-:Y:S05]  /*a290*/  BRA.DIV ~URZ, `(.L_x_1700) ;  /* 0x000035b27f007947 */ /* 0x000fea000b800000 */
[----:B------:R4:W1:Y:S04]  /*a2a0*/  SHFL.IDX PT, R8, R6, 0x1, 0x181f ;  /* 0x00381f0006087f89 */ /* 0x00086800000e0000 */
[----:B--2---:R4:W2:Y:S02]  /*a2b0*/  SHFL.IDX PT, R2, R7, 0x1, 0x181f ;  /* 0x00381f0007027f89 */ /* 0x0048a400000e0000 */
.L_x_1776:
[----:B------:R-:W-:-:S04]  /*a2c0*/  IADD3 R3, R4, 0x10, RZ ;  /* 0x0000001004037810 */ /* 0x000fc80007ffe0ff */
[----:B------:R-:W-:-:S13]  /*a2d0*/  ISETP.GE.OR P1, PT, R3, R0, P2 ;  /* 0x000000000300720c */ /* 0x000fda0001726670 */
[----:B--2---:R-:W-:-:S04]  /*a2e0*/  @!P1 LEA R2, P0, R246, R2, 0x1 ;  /* 0x00000002f6029211 */ /* 0x004fc800078008ff */
[----:B-1----:R-:W-:-:S05]  /*a2f0*/  @!P1 LEA.HI.X R3, R246, R8, R18, 0x1, P0 ;  /* 0x00000008f6039211 */ /* 0x002fca00000f0c12 */
[----:B------:R1:W-:Y:S01]  /*a300*/  @!P1 ST.E.128 [R2.64], R20 ;  /* 0x0000001402009985 */ /* 0x0003e2000c101d08 */
[----:B------:R-:W-:Y:S05]  /*a310*/  BRA.DIV ~URZ, `(.L_x_1701) ;  /* 0x000036027f007947 */ /* 0x000fea000b800000 */
[----:B------:R2:W1:Y:S02]  /*a320*/  SHFL.IDX PT, R8, R6, 0x2, 0x181f ;  /* 0x00581f0006087f89 */ /* 0x00046400000e0000 */
.L_x_1777:
[----:B------:R-:W-:Y:S05]  /*a330*/  BRA.DIV ~URZ, `(.L_x_1702) ;  /* 0x000036527f007947 */ /* 0x000fea000b800000 */
[----:B-1----:R1:W2:Y:S02]  /*a340*/  SHFL.IDX PT, R2, R7, 0x2, 0x181f ;  /* 0x00581f0007027f89 */ /* 0x0022a400000e0000 */
.L_x_1778:
[----:B------:R-:W-:-:S04]  /*a350*/  IADD3 R3, R4, 0x20, RZ ;  /* 0x0000002004037810 */ /* 0x000fc80007ffe0ff */
[----:B------:R-:W-:-:S13]  /*a360*/  ISETP.GE.OR P1, PT, R3, R0, P2 ;  /* 0x000000000300720c */ /* 0x000fda0001726670 */
[----:B--2---:R-:W-:-:S04]  /*a370*/  @!P1 LEA R2, P0, R246, R2, 0x1 ;  /* 0x00000002f6029211 */ /* 0x004fc800078008ff */
[----:B------:R-:W-:-:S05]  /*a380*/  @!P1 LEA.HI.X R3, R246, R8, R18, 0x1, P0 ;  /* 0x00000008f6039211 */ /* 0x000fca00000f0c12 */
[----:B------:R2:W-:Y:S01]  /*a390*/  @!P1 ST.E.128 [R2.64], R24 ;  /* 0x0000001802009985 */ /* 0x0005e2000c101d08 */
[----:B------:R-:W-:Y:S05]  /*a3a0*/  BRA.DIV ~URZ, `(.L_x_1703) ;  /* 0x000036527f007947 */ /* 0x000fea000b800000 */
[----:B------:R1:W2:Y:S04]  /*a3b0*/  SHFL.IDX PT, R8, R6, 0x3, 0x181f ;  /* 0x00781f0006087f89 */ /* 0x0002a800000e0000 */
[----:B--2---:R1:W2:Y:S02]  /*a3c0*/  SHFL.IDX PT, R2, R7, 0x3, 0x181f ;  /* 0x00781f0007027f89 */ /* 0x0042a400000e0000 */
.L_x_1779:
[----:B------:R-:W-:-:S04]  /*a3d0*/  IADD3 R3, R4, 0x30, RZ ;  /* 0x0000003004037810 */ /* 0x000fc80007ffe0ff */
[----:B------:R-:W-:-:S13]  /*a3e0*/  ISETP.GE.OR P1, PT, R3, R0, P2 ;  /* 0x000000000300720c */ /* 0x000fda0001726670 */
[----:B--2---:R-:W-:-:S04]  /*a3f0*/  @!P1 LEA R2, P0, R246, R2, 0x1 ;  /* 0x00000002f6029211 */ /* 0x004fc800078008ff */
[----:B------:R-:W-:-:S05]  /*a400*/  @!P1 LEA.HI.X R3, R246, R8, R18, 0x1, P0 ;  /* 0x00000008f6039211 */ /* 0x000fca00000f0c12 */
[----:B------:R2:W-:Y:S01]  /*a410*/  @!P1 ST.E.128 [R2.64], R28 ;  /* 0x0000001c02009985 */ /* 0x0005e2000c101d08 */
[----:B------:R-:W-:Y:S05]  /*a420*/  BRA.DIV ~URZ, `(.L_x_1704) ;  /* 0x000036a27f007947 */ /* 0x000fea000b800000 */
[----:B------:R1:W2:Y:S02]  /*a430*/  SHFL.IDX PT, R8, R6, 0x4, 0x181f ;  /* 0x00981f0006087f89 */ /* 0x0002a400000e0000 */
.L_x_1780:
[----:B------:R-:W-:Y:S05]  /*a440*/  BRA.DIV ~URZ, `(.L_x_1705) ;  /* 0x000036f27f007947 */ /* 0x000fea000b800000 */
[----:B--2---:R2:W1:Y:S02]  /*a450*/  SHFL.IDX PT, R2, R7, 0x4, 0x181f ;  /* 0x00981f0007027f89 */ /* 0x00446400000e0000 */
.L_x_1781:
[----:B------:R-:W-:-:S04]  /*a460*/  IADD3 R3, R4, 0x40, RZ ;  /* 0x0000004004037810 */ /* 0x000fc80007ffe0ff */
[----:B------:R-:W-:-:S13]  /*a470*/  ISETP.GE.OR P1, PT, R3, R0, P2 ;  /* 0x000000000300720c */ /* 0x000fda0001726670 */
[----:B-1----:R-:W-:-:S04]  /*a480*/  @!P1 LEA R2, P0, R246, R2, 0x1 ;  /* 0x00000002f6029211 */ /* 0x002fc800078008ff */
[----:B------:R-:W-:-:S05]  /*a490*/  @!P1 LEA.HI.X R3, R246, R8, R18, 0x1, P0 ;  /* 0x00000008f6039211 */ /* 0x000fca00000f0c12 */
[----:B------:R1:W-:Y:S01]  /*a4a0*/  @!P1 ST.E.128 [R2.64], R32 ;  /* 0x0000002002009985 */ /* 0x0003e2000c101d08 */
[----:B------:R-:W-:Y:S05]  /*a4b0*/  BRA.DIV ~URZ, `(.L_x_1706) ;  /* 0x000036f27f007947 */ /* 0x000fea000b800000 */
[----:B------:R1:W2:Y:S04]  /*a4c0*/  SHFL.IDX PT, R8, R6, 0x5, 0x181f ;  /* 0x00b81f0006087f89 */ /* 0x0002a800000e0000 */
[----:B-1----:R1:W3:Y:S02]  /*a4d0*/  SHFL.IDX PT, R2, R7, 0x5, 0x181f ;  /* 0x00b81f0007027f89 */ /* 0x0022e400000e0000 */
.L_x_1782:
[----:B------:R-:W-:-:S04]  /*a4e0*/  IADD3 R3, R4, 0x50, RZ ;  /* 0x0000005004037810 */ /* 0x000fc80007ffe0ff */
[----:B------:R-:W-:-:S13]  /*a4f0*/  ISETP.GE.OR P1, PT, R3, R0, P2 ;  /* 0x000000000300720c */ /* 0x000fda0001726670 */
[----:B---3--:R-:W-:-:S04]  /*a500*/  @!P1 LEA R2, P0, R246, R2, 0x1 ;  /* 0x00000002f6029211 */ /* 0x008fc800078008ff */
[----:B--2---:R-:W-:-:S05]  /*a510*/  @!P1 LEA.HI.X R3, R246, R8, R18, 0x1, P0 ;  /* 0x00000008f6039211 */ /* 0x004fca00000f0c12 */
[----:B------:R2:W-:Y:S01]  /*a520*/  @!P1 ST.E.128 [R2.64], R36 ;  /* 0x0000002402009985 */ /* 0x0005e2000c101d08 */
[----:B------:R-:W-:Y:S05]  /*a530*/  BRA.DIV ~URZ, `(.L_x_1707) ;  /* 0x000037427f007947 */ /* 0x000fea000b800000 */
[----:B------:R3:W1:Y:S02]  /*a540*/  SHFL.IDX PT, R8, R6, 0x6, 0x181f ;  /* 0x00d81f0006087f89 */ /* 0x00066400000e0000 */
.L_x_1783:
[----:B------:R-:W-:Y:S05]  /*a550*/  BRA.DIV ~URZ, `(.L_x_1708) ;  /* 0x000037927f007947 */ /* 0x000fea000b800000 */
[----:B--2---:R2:W3:Y:S02]  /*a560*/  SHFL.IDX PT, R2, R7, 0x6, 0x181f ;  /* 0x00d81f0007027f89 */ /* 0x0044e400000e0000 */
.L_x_1784:
[----:B------:R-:W-:-:S04]  /*a570*/  IADD3 R3, R4, 0x60, RZ ;  /* 0x0000006004037810 */ /* 0x000fc80007ffe0ff */
[----:B------:R-:W-:-:S13]  /*a580*/  ISETP.GE.OR P1, PT, R3, R0, P2 ;  /* 0x000000000300720c */ /* 0x000fda0001726670 */
[----:B---3--:R-:W-:-:S04]  /*a590*/  @!P1 LEA R2, P0, R246, R2, 0x1 ;  /* 0x00000002f6029211 */ /* 0x008fc800078008ff */
[----:B-1----:R-:W-:-:S05]  /*a5a0*/  @!P1 LEA.HI.X R3, R246, R8, R18, 0x1, P0 ;  /* 0x00000008f6039211 */ /* 0x002fca00000f0c12 */
[----:B------:R1:W-:Y:S01]  /*a5b0*/  @!P1 ST.E.128 [R2.64], R40 ;  /* 0x0000002802009985 */ /* 0x0003e2000c101d08 */
[----:B------:R-:W-:Y:S05]  /*a5c0*/  BRA.DIV ~URZ, `(.L_x_1709) ;  /* 0x000037927f007947 */ /* 0x000fea000b800000 */
[----:B----4-:R-:W3:Y:S04]  /*a5d0*/  SHFL.IDX PT, R6, R6, 0x7, 0x181f ;  /* 0x00f81f0006067f89 */ /* 0x010ee800000e0000 */
[----:B-1----:R1:W4:Y:S02]  /*a5e0*/  SHFL.IDX PT, R3, R7, 0x7, 0x181f ;  /* 0x00f81f0007037f89 */ /* 0x00232400000e0000 */
.L_x_1785:
[----:B------:R-:W-:-:S04]  /*a5f0*/  IADD3 R2, R4, 0x70, RZ ;  /* 0x0000007004027810 */ /* 0x000fc80007ffe0ff */
[----:B------:R-:W-:-:S13]  /*a600*/  ISETP.GE.OR P2, PT, R2, R0, P2 ;  /* 0x000000000200720c */ /* 0x000fda0001746670 */
[----:B------:R-:W-:Y:S05]  /*a610*/  @P2 BRA `(.L_x_1710) ;  /* 0x000018a000002947 */ /* 0x000fea0003800000 */
[----:B----4-:R-:W-:-:S04]  /*a620*/  LEA R2, P0, R246, R3, 0x1 ;  /* 0x00000003f6027211 */ /* 0x010fc800078008ff */
[----:B---3--:R-:W-:-:S05]  /*a630*/  LEA.HI.X R3, R246, R6, R18, 0x1, P0 ;  /* 0x00000006f6037211 */ /* 0x008fca00000f0c12 */
[----:B------:R3:W-:Y:S01]  /*a640*/  ST.E.128 [R2.64], R44 ;  /* 0x0000002c02007985 */ /* 0x0007e2000c101d08 */
[----:B------:R-:W-:Y:S05]  /*a650*/  BRA `(.L_x_1710) ;  /* 0x0000186000007947 */ /* 0x000fea0003800000 */
.L_x_1697:
        /* <DEDUP_REMOVED lines=34> */
.L_x_1786:
[----:B------:R-:W-:Y:S05]  /*a880*/  BRA.DIV ~URZ, `(.L_x_1712) ;  /* 0x000036127f007947 */ /* 0x000fea000b800000 */
[----:B------:R3:W4:Y:S02]  /*a890*/  SHFL.IDX PT, R2, R20, RZ, 0x1c1f ;  /* 0x001c1fff14027589 */ /* 0x00072400000e0000 */
.L_x_1787:
        /* <DEDUP_REMOVED lines=49> */
.L_x_1714:
[----:B------:R-:W-:Y:S05]  /*abb0*/  BSYNC B0 ;  /* 0x0000000000007941 */ /* 0x000fea0003800000 */
.L_x_1713:
[----:B------:R-:W-:Y:S05]  /*abc0*/  BRA.DIV ~URZ, `(.L_x_1715) ;  /* 0x000033427f007947 */ /* 0x000fea000b800000 */
[----:B--2---:R2:W1:Y:S04]  /*abd0*/  SHFL.IDX PT, R12, R13, 0x1, 0x1c1f ;  /* 0x003c1f000d0c7f89 */ /* 0x00446800000e0000 */
[----:B----4-:R2:W4:Y:S02]  /*abe0*/  SHFL.IDX PT, R2, R20, 0x1, 0x1c1f ;  /* 0x003c1f0014027f89 */ /* 0x01052400000e0000 */
.L_x_1788:
        /* <DEDUP_REMOVED lines=35> */
.L_x_1717:
[----:B------:R-:W-:Y:S05]  /*ae20*/  BSYNC B0 ;  /* 0x0000000000007941 */ /* 0x000fea0003800000 */
.L_x_1716:
[----:B------:R-:W-:Y:S05]  /*ae30*/  BRA.DIV ~URZ, `(.L_x_1718) ;  /* 0x000031a27f007947 */ /* 0x000fea000b800000 */
[----:B-1----:R1:W2:Y:S02]  /*ae40*/  SHFL.IDX PT, R12, R13, 0x2, 0x1c1f ;  /* 0x005c1f000d0c7f89 */ /* 0x0022a400000e0000 */
.L_x_1789:
[----:B------:R-:W-:Y:S05]  /*ae50*/  BRA.DIV ~URZ, `(.L_x_1719) ;  /* 0x000031f27f007947 */ /* 0x000fea000b800000 */
[----:B--2-4-:R2:W4:Y:S02]  /*ae60*/  SHFL.IDX PT, R2, R20, 0x2, 0x1c1f ;  /* 0x005c1f0014027f89 */ /* 0x01452400000e0000 */
.L_x_1790:
        /* <DEDUP_REMOVED lines=35> */
.L_x_1721:
[----:B------:R-:W-:Y:S05]  /*b0a0*/  BSYNC B0 ;  /* 0x0000000000007941 */ /* 0x000fea0003800000 */
.L_x_1720:
[----:B------:R-:W-:Y:S05]  /*b0b0*/  BRA.DIV ~URZ, `(.L_x_1722) ;  /* 0x000030027f007947 */ /* 0x000fea000b800000 */
[----:B------:R1:W2:Y:S04]  /*b0c0*/  SHFL.IDX PT, R12, R13, 0x3, 0x1c1f ;  /* 0x007c1f000d0c7f89 */ /* 0x0002a800000e0000 */
[----:B-1--4-:R1:W4:Y:S02]  /*b0d0*/  SHFL.IDX PT, R2, R20, 0x3, 0x1c1f ;  /* 0x007c1f0014027f89 */ /* 0x01232400000e0000 */
.L_x_1791:
        /* <DEDUP_REMOVED lines=36> */
.L_x_1695:
[----:B------:R-:W-:Y:S01]  /*b320*/  ISETP.NE.U32.AND P1, PT, RZ, c[0x0][0x508], PT ;  /* 0x00014200ff007a0c */ /* 0x000fe20003f25070 */
[----:B------:R-:W2:Y:S01]  /*b330*/  LDL.LU R6, [R1+0x1c] ;  /* 0x00001c0001067983 */ /* 0x000ea20000300800 */
[----:B------:R-:W-:Y:S01]  /*b340*/  ISETP.NE.U32.AND P2, PT, RZ, c[0x0][0x500], PT ;  /* 0x00014000ff007a0c */ /* 0x000fe20003f45070 */
[----:B------:R-:W-:Y:S01]  /*b350*/  IMAD.MOV.U32 R4, RZ, RZ, 0x4 ;  /* 0x00000004ff047424 */ /* 0x000fe200078e00ff */
[----:B------:R-:W-:Y:S01]  /*b360*/  ISETP.NE.AND.EX P1, PT, RZ, c[0x0][0x50c], PT, P1 ;  /* 0x00014300ff007a0c */ /* 0x000fe20003f25310 */
[----:B------:R-:W-:Y:S01]  /*b370*/  IMAD.MOV.U32 R0, RZ, RZ, RZ ;  /* 0x000000ffff007224 */ /* 0x000fe200078e00ff */
[----:B------:R-:W-:Y:S01]  /*b380*/  ISETP.NE.AND.EX P2, PT, RZ, c[0x0][0x504], PT, P2 ;  /* 0x00014100ff007a0c */ /* 0x000fe20003f45320 */
[----:B------:R-:W-:Y:S02]  /*b390*/  IMAD.MOV.U32 R20, RZ, RZ, c[0x0][0x388] ;  /* 0x0000e200ff147624 */ /* 0x000fe400078e00ff */
[----:B-1----:R-:W-:-:S08]  /*b3a0*/  IMAD.WIDE R4, R245, R4, c[0x0][0x500] ;  /* 0x00014000f5047625 */ /* 0x002fd000078e0204 */
[C---:B------:R-:W-:Y:S02]  /*b3b0*/  @P1 LEA R2, P0, R245.reuse, c[0x0][0x508], 0x2 ;  /* 0x00014200f5021a11 */ /* 0x040fe400078010ff */
[----:B------:R1:W5:Y:S02]  /*b3c0*/  @P2 LDG.E R0, [R4.64] ;  /* 0x0000000804002981 */ /* 0x000364000c1e1900 */
[----:B------:R-:W-:-:S05]  /*b3d0*/  @P1 LEA.HI.X R3, R245, c[0x0][0x50c], R8, 0x2, P0 ;  /* 0x00014300f5031a11 */ /* 0x000fca00000f1408 */
[----:B------:R1:W5:Y:S01]  /*b3e0*/  @P1 LDG.E R20, [R2.64] ;  /* 0x0000000802141981 */ /* 0x000362000c1e1900 */
[----:B--2---:R-:W-:-:S04]  /*b3f0*/  ISETP.NE.AND P0, PT, R6, RZ, PT ;  /* 0x000000ff0600720c */ /* 0x004fc80003f05270 */
[----:B------:R-:W-:Y:S01]  /*b400*/  SEL R19, R6, c[0x0][0x3d4], P0 ;  /* 0x0000f50006137a07 */ /* 0x000fe20000000000 */
[----:B------:R-:W-:Y:S05]  /*b410*/  @P1 BRA `(.L_x_1723) ;  /* 0x0000004000001947 */ /* 0x000fea0003800000 */
[----:B-1----:R-:W-:Y:S05]  /*b420*/  @!P2 BRA `(.L_x_1723) ;  /* 0x000000300000a947 */ /* 0x002fea0003800000 */
[----:B------:R1:W2:Y:S04]  /*b430*/  LDG.E R2, [R4.64] ;  /* 0x0000000804027981 */ /* 0x0002a8000c1e1900 */
[----:B-1----:R-:W2:Y:S02]  /*b440*/  LDG.E R4, [R4.64+0x4] ;  /* 0x0000040804047981 */ /* 0x002ea4000c1e1900 */
[----:B--2--5:R-:W-:Y:S02]  /*b450*/  IADD3 R20, -R2, R4, RZ ;  /* 0x0000000402147210 */ /* 0x024fe40007ffe1ff */
.L_x_1723:
[----:B-1----:R-:W1:Y:S01]  /*b460*/  S2R R3, SR_TID.X ;  /* 0x0000000000037919 */ /* 0x002e620000002100 */
[----:B------:R-:W-:Y:S01]  /*b470*/  BSSY B0, `(.L_x_1724) ;  /* 0x0000037000007945 */ /* 0x000fe20003800000 */
[----:B------:R-:W-:Y:S02]  /*b480*/  SEL R12, R245, RZ, !P2 ;  /* 0x000000fff50c7207 */ /* 0x000fe40005000000 */
[----:B------:R-:W-:-:S02]  /*b490*/  SEL R21, R8, RZ, !P2 ;  /* 0x000000ff08157207 */ /* 0x000fc40005000000 */
[----:B-----5:R-:W-:Y:S02]  /*b4a0*/  SHF.R.S32.HI R17, RZ, 0x1f, R0 ;  /* 0x0000001fff117819 */ /* 0x020fe40000011400 */
[----:B-1----:R-:W-:-:S13]  /*b4b0*/  ISETP.GT.AND P0, PT, R3, 0x7f, PT ;  /* 0x0000007f0300780c */ /* 0x002fda0003f04270 */
[----:B------:R-:W-:Y:S05]  /*b4c0*/  @P0 BRA `(.L_x_1725) ;  /* 0x0000031000000947 */ /* 0x000fea0003800000 */
[----:B------:R-:W-:Y:S01]  /*b4d0*/  IMAD R2, R20, c[0x0][0x4e8], RZ ;  /* 0x00013a0014027a24 */ /* 0x000fe200078e02ff */
[----:B------:R-:W-:-:S04]  /*b4e0*/  LEA R13, R249, R3, 0x7 ;  /* 0x00000003f90d7211 */ /* 0x000fc800078e38ff */
        /* <DEDUP_REMOVED lines=47> */
.L_x_1725:
[----:B------:R-:W-:Y:S05]  /*b7e0*/  BSYNC B0 ;  /* 0x0000000000007941 */ /* 0x000fea0003800000 */
.L_x_1724:
[----:B------:R-:W-:-:S13]  /*b7f0*/  ISETP.GT.AND P0, PT, R19, 0x1, PT ;  /* 0x000000011300780c */ /* 0x000fda0003f04270 */
[----:B------:R-:W-:Y:S05]  /*b800*/  @P0 BRA `(.L_x_1710) ;  /* 0x000006b000000947 */ /* 0x000fea0003800000 */
[----:B-1----:R-:W2:Y:S04]  /*b810*/  LDL.LU R2, [R1+0x14] ;  /* 0x0000140001027983 */ /* 0x002ea80000300800 */
[----:B------:R-:W3:Y:S01]  /*b820*/  LDL R5, [R1+0x40] ;  /* 0x0000400001057983 */ /* 0x000ee20000100800 */
[----:B------:R-:W-:-:S03]  /*b830*/  IMAD R4, R17, c[0x0][0x3a0], RZ ;  /* 0x0000e80011047a24 */ /* 0x000fc600078e02ff */
[----:B------:R-:W1:Y:S02]  /*b840*/  S2R R9, SR_TID.X ;  /* 0x0000000000097919 */ /* 0x000e640000002100 */
[----:B-1----:R-:W-:-:S04]  /*b850*/  SHF.R.S32.HI R8, RZ, 0x1f, R9 ;  /* 0x0000001fff087819 */ /* 0x002fc80000011409 */
[----:B------:R-:W-:-:S04]  /*b860*/  LEA.HI R8, R8, R9, RZ, 0x3 ;  /* 0x0000000908087211 */ /* 0x000fc800078f18ff */
[----:B------:R-:W-:Y:S02]  /*b870*/  SHF.R.S32.HI R8, RZ, 0x3, R8 ;  /* 0x00000003ff087819 */ /* 0x000fe40000011408 */
[----:B--2---:R-:W-:Y:S02]  /*b880*/  MOV R7, R2 ;  /* 0x0000000200077202 */ /* 0x004fe40000000f00 */
[----:B------:R-:W-:-:S04]  /*b890*/  MOV R2, c[0x0][0x4e8] ;  /* 0x00013a0000027a02 */ /* 0x000fc80000000f00 */
[----:B------:R-:W-:Y:S01]  /*b8a0*/  ISETP.NE.AND P0, PT, R2, 0x1, PT ;  /* 0x000000010200780c */ /* 0x000fe20003f05270 */
[----:B------:R-:W-:-:S04]  /*b8b0*/  IMAD.WIDE.U32 R2, R0, c[0x0][0x3a0], RZ ;  /* 0x0000e80000027a25 */ /* 0x000fc800078e00ff */
[----:B------:R-:W-:Y:S01]  /*b8c0*/  IMAD R0, R0, c[0x0][0x3a4], R4 ;  /* 0x0000e90000007a24 */ /* 0x000fe200078e0204 */
[----:B---3--:R-:W-:Y:S01]  /*b8d0*/  LEA R4, R249, R5, 0x7 ;  /* 0x00000005f9047211 */ /* 0x008fe200078e38ff */
[----:B------:R-:W-:-:S03]  /*b8e0*/  IMAD R5, R21, c[0x0][0x3f0], RZ ;  /* 0x0000fc0015057a24 */ /* 0x000fc600078e02ff */
[----:B------:R-:W-:Y:S01]  /*b8f0*/  IADD3 R3, R3, R0, RZ ;  /* 0x0000000003037210 */ /* 0x000fe20007ffe0ff */
[----:B------:R-:W-:Y:S02]  /*b900*/  IMAD.MOV.U32 R0, RZ, RZ, R4 ;  /* 0x000000ffff007224 */ /* 0x000fe400078e0004 */
[----:B------:R-:W-:-:S04]  /*b910*/  @P0 IMAD.HI.U32 R6, R4, c[0x0][0x4ec], RZ ;  /* 0x00013b0004060a27 */ /* 0x000fc800078e00ff */
[C---:B------:R-:W-:Y:S01]  /*b920*/  IMAD.WIDE.U32 R2, R7.reuse, c[0x0][0x3e8], R2 ;  /* 0x0000fa0007027a25 */ /* 0x040fe200078e0002 */
[----:B------:R-:W-:Y:S02]  /*b930*/  @P0 SHF.R.U32.HI R0, RZ, c[0x0][0x4f0], R6 ;  /* 0x00013c00ff000a19 */ /* 0x000fe40000011606 */
[----:B------:R-:W-:Y:S01]  /*b940*/  ISETP.GE.AND P0, PT, R246, c[0x0][0x3c8], PT ;  /* 0x0000f200f6007a0c */ /* 0x000fe20003f06270 */
[----:B------:R-:W-:Y:S01]  /*b950*/  IMAD R3, R7, c[0x0][0x3ec], R3 ;  /* 0x0000fb0007037a24 */ /* 0x000fe200078e0203 */
[----:B------:R-:W-:Y:S01]  /*b960*/  SHF.R.S32.HI R6, RZ, 0x1f, R0 ;  /* 0x0000001fff067819 */ /* 0x000fe20000011400 */
[----:B------:R-:W-:Y:S01]  /*b970*/  IMAD R7, R12, c[0x0][0x3f4], R5 ;  /* 0x0000fd000c077a24 */ /* 0x000fe200078e0205 */
[----:B------:R-:W-:Y:S01]  /*b980*/  IADD3 R5, -R0, RZ, RZ ;  /* 0x000000ff00057210 */ /* 0x000fe20007ffe1ff */
[----:B------:R-:W-:-:S04]  /*b990*/  IMAD.WIDE.U32 R2, R12, c[0x0][0x3f0], R2 ;  /* 0x0000fc000c027a25 */ /* 0x000fc800078e0002 */
[----:B------:R-:W-:Y:S01]  /*b9a0*/  IMAD R6, R6, c[0x0][0x3e0], RZ ;  /* 0x0000f80006067a24 */ /* 0x000fe200078e02ff */
[----:B------:R-:W-:Y:S01]  /*b9b0*/  IADD3 R3, R3, R7, RZ ;  /* 0x0000000703037210 */ /* 0x000fe20007ffe0ff */
[----:B------:R-:W-:Y:S02]  /*b9c0*/  IMAD R4, R5, c[0x0][0x4e8], R4 ;  /* 0x00013a0005047a24 */ /* 0x000fe400078e0204 */
[C---:B------:R-:W-:Y:S02]  /*b9d0*/  IMAD R6, R0.reuse, c[0x0][0x3e4], R6 ;  /* 0x0000f90000067a24 */ /* 0x040fe400078e0206 */
[----:B------:R-:W-:Y:S01]  /*b9e0*/  IMAD.WIDE.U32 R2, R0, c[0x0][0x3e0], R2 ;  /* 0x0000f80000027a25 */ /* 0x000fe200078e0002 */
[----:B------:R-:W-:-:S03]  /*b9f0*/  SHF.R.S32.HI R0, RZ, 0x1f, R4 ;  /* 0x0000001fff007819 */ /* 0x000fc60000011404 */
[----:B------:R-:W-:Y:S02]  /*ba00*/  IMAD.IADD R3, R3, 0x1, R6 ;  /* 0x0000000103037824 */ /* 0x000fe400078e0206 */
[----:B------:R-:W-:Y:S02]  /*ba10*/  IMAD R0, R0, c[0x0][0x3d8], RZ ;  /* 0x0000f60000007a24 */ /* 0x000fe400078e02ff */
        /* <DEDUP_REMOVED lines=8> */
.L_x_1792:
[----:B------:R-:W-:Y:S05]  /*baa0*/  BRA.DIV ~URZ, `(.L_x_1727) ;  /* 0x000027527f007947 */ /* 0x000fea000b800000 */
[----:B------:R3:W4:Y:S02]  /*bab0*/  SHFL.IDX PT, R2, R7, RZ, 0x181f ;  /* 0x00181fff07027589 */ /* 0x00072400000e0000 */
.L_x_1793:
        /* <DEDUP_REMOVED lines=8> */
.L_x_1794:
[----:B------:R-:W-:-:S04]  /*bb40*/  IADD3 R3, R0, 0x10, RZ ;  /* 0x0000001000037810 */ /* 0x000fc80007ffe0ff */
[----:B------:R-:W-:-:S13]  /*bb50*/  ISETP.GE.OR P2, PT, R3, R4, P0 ;  /* 0x000000040300720c */ /* 0x000fda0000746670 */
[----:B--2---:R-:W-:-:S04]  /*bb60*/  @!P2 LEA R2, P1, R246, R2, 0x1 ;  /* 0x00000002f602a211 */ /* 0x004fc800078208ff */
[----:B-1----:R-:W-:-:S05]  /*bb70*/  @!P2 LEA.HI.X R3, R246, R8, R18, 0x1, P1 ;  /* 0x00000008f603a211 */ /* 0x002fca00008f0c12 */
[----:B------:R1:W-:Y:S01]  /*bb80*/  @!P2 ST.E.128 [R2.64], RZ ;  /* 0x000000ff0200a985 */ /* 0x0003e2000c101d08 */
[----:B------:R-:W-:Y:S05]  /*bb90*/  BRA.DIV ~URZ, `(.L_x_1729) ;  /* 0x000027a27f007947 */ /* 0x000fea000b800000 */
[----:B------:R2:W1:Y:S02]  /*bba0*/  SHFL.IDX PT, R8, R6, 0x2, 0x181f ;  /* 0x00581f0006087f89 */ /* 0x00046400000e0000 */
.L_x_1795:
[----:B------:R-:W-:Y:S05]  /*bbb0*/  BRA.DIV ~URZ, `(.L_x_1730) ;  /* 0x000027f27f007947 */ /* 0x000fea000b800000 */
[----:B-1----:R1:W2:Y:S02]  /*bbc0*/  SHFL.IDX PT, R2, R7, 0x2, 0x181f ;  /* 0x00581f0007027f89 */ /* 0x0022a400000e0000 */
.L_x_1796:
        /* <DEDUP_REMOVED lines=8> */
.L_x_1797:
[----:B------:R-:W-:-:S04]  /*bc50*/  IADD3 R3, R0, 0x30, RZ ;  /* 0x0000003000037810 */ /* 0x000fc80007ffe0ff */
[----:B------:R-:W-:-:S13]  /*bc60*/  ISETP.GE.OR P2, PT, R3, R4, P0 ;  /* 0x000000040300720c */ /* 0x000fda0000746670 */
[----:B--2---:R-:W-:-:S04]  /*bc70*/  @!P2 LEA R2, P1, R246, R2, 0x1 ;  /* 0x00000002f602a211 */ /* 0x004fc800078208ff */
[----:B------:R-:W-:-:S05]  /*bc80*/  @!P2 LEA.HI.X R3, R246, R8, R18, 0x1, P1 ;  /* 0x00000008f603a211 */ /* 0x000fca00008f0c12 */
[----:B------:R2:W-:Y:S01]  /*bc90*/  @!P2 ST.E.128 [R2.64], RZ ;  /* 0x000000ff0200a985 */ /* 0x0005e2000c101d08 */
[----:B------:R-:W-:Y:S05]  /*bca0*/  BRA.DIV ~URZ, `(.L_x_1732) ;  /* 0x000028427f007947 */ /* 0x000fea000b800000 */
[----:B------:R1:W2:Y:S02]  /*bcb0*/  SHFL.IDX PT, R8, R6, 0x4, 0x181f ;  /* 0x00981f0006087f89 */ /* 0x0002a400000e0000 */
.L_x_1798:
[----:B------:R-:W-:Y:S05]  /*bcc0*/  BRA.DIV ~URZ, `(.L_x_1733) ;  /* 0x000028927f007947 */ /* 0x000fea000b800000 */
[----:B--2---:R2:W1:Y:S02]  /*bcd0*/  SHFL.IDX PT, R2, R7, 0x4, 0x181f ;  /* 0x00981f0007027f89 */ /* 0x00446400000e0000 */
.L_x_1799:
        /* <DEDUP_REMOVED lines=8> */
.L_x_1800:
[----:B------:R-:W-:-:S04]  /*bd60*/  IADD3 R3, R0, 0x50, RZ ;  /* 0x0000005000037810 */ /* 0x000fc80007ffe0ff */
[----:B------:R-:W-:-:S13]  /*bd70*/  ISETP.GE.OR P2, PT, R3, R4, P0 ;  /* 0x000000040300720c */ /* 0x000fda0000746670 */
[----:B---3--:R-:W-:-:S04]  /*bd80*/  @!P2 LEA R2, P1, R246, R2, 0x1 ;  /* 0x00000002f602a211 */ /* 0x008fc800078208ff */
[----:B--2---:R-:W-:-:S05]  /*bd90*/  @!P2 LEA.HI.X R3, R246, R8, R18, 0x1, P1 ;  /* 0x00000008f603a211 */ /* 0x004fca00008f0c12 */
[----:B------:R2:W-:Y:S01]  /*bda0*/  @!P2 ST.E.128 [R2.64], RZ ;  /* 0x000000ff0200a985 */ /* 0x0005e2000c101d08 */
[----:B------:R-:W-:Y:S05]  /*bdb0*/  BRA.DIV ~URZ, `(.L_x_1735) ;  /* 0x000028e27f007947 */ /* 0x000fea000b800000 */
[----:B------:R3:W1:Y:S02]  /*bdc0*/  SHFL.IDX PT, R8, R6, 0x6, 0x181f ;  /* 0x00d81f0006087f89 */ /* 0x00066400000e0000 */
.L_x_1801:
[----:B------:R-:W-:Y:S05]  /*bdd0*/  BRA.DIV ~URZ, `(.L_x_1736) ;  /* 0x000029327f007947 */ /* 0x000fea000b800000 */
[----:B--2---:R2:W3:Y:S02]  /*bde0*/  SHFL.IDX PT, R2, R7, 0x6, 0x181f ;  /* 0x00d81f0007027f89 */ /* 0x0044e400000e0000 */
.L_x_1802:
        /* <DEDUP_REMOVED lines=8> */
.L_x_1803:
[----:B------:R-:W-:-:S04]  /*be70*/  IADD3 R0, R0, 0x70, RZ ;  /* 0x0000007000007810 */ /* 0x000fc80007ffe0ff */
[----:B------:R-:W-:-:S13]  /*be80*/  ISETP.GE.OR P1, PT, R0, R4, P0 ;  /* 0x000000040000720c */ /* 0x000fda0000726670 */
[----:B----4-:R-:W-:-:S04]  /*be90*/  @!P1 LEA R2, P0, R246, R2, 0x1 ;  /* 0x00000002f6029211 */ /* 0x010fc800078008ff */
[----:B---3--:R-:W-:-:S05]  /*bea0*/  @!P1 LEA.HI.X R3, R246, R6, R18, 0x1, P0 ;  /* 0x00000006f6039211 */ /* 0x008fca00000f0c12 */
[----:B------:R3:W-:Y:S04]  /*beb0*/  @!P1 ST.E.128 [R2.64], RZ ;  /* 0x000000ff02009985 */ /* 0x0007e8000c101d08 */
.L_x_1710:
[----:B------:R-:W-:Y:S05]  /*bec0*/  BSYNC B1 ;  /* 0x0000000000017941 */ /* 0x000fea0003800000 */
.L_x_1694:
[----:B------:R-:W5:Y:S02]  /*bed0*/  LDL R0, [R1+0x4c] ;  /* 0x00004c0001007983 */ /* 0x000f640000100800 */
[----:B-----5:R-:W-:-:S13]  /*bee0*/  ISETP.NE.AND P0, PT, R0, RZ, PT ;  /* 0x000000ff0000720c */ /* 0x020fda0003f05270 */
[----:B------:R-:W-:Y:S01]  /*bef0*/  @P0 WARPSYNC 0xffffffff ;  /* 0xffffffff00000948 */ /* 0x000fe20003800000 */
[----:B------:R-:W-:Y:S06]  /*bf00*/  @P0 BAR.SYNC.DEFER_BLOCKING 0x5, 0x80 ;  /* 0x0142000000000b1d */ /* 0x000fec0000010000 */
[----:B------:R-:W1:Y:S04]  /*bf10*/  @P0 LDS.128 R248, [0x9100] ;  /* 0x00910000fff80984 */ /* 0x000e680000000c00 */
[----:B------:R-:W-:Y:S06]  /*bf20*/  @P0 BAR.ARV 0x4, 0x80 ;  /* 0x0102000000000b1d */ /* 0x000fec0000002000 */
[----:B------:R-:W-:Y:S05]  /*bf30*/  @P0 BRA `(.L_x_1738) ;  /* 0x00000ae000000947 */ /* 0x000fea0003800000 */
[----:B------:R-:W5:Y:S01]  /*bf40*/  S2R R0, SR_TID.X ;  /* 0x0000000000007919 */ /* 0x000f620000002100 */
[----:B-12---:R-:W-:Y:S01]  /*bf50*/  IMAD.MOV.U32 R7, RZ, RZ, RZ ;  /* 0x000000ffff077224 */ /* 0x006fe200078e00ff */
[----:B-----5:R-:W-:-:S04]  /*bf60*/  LOP3.LUT R14, R0, 0x1f, RZ, 0xc0, !PT ;  /* 0x0000001f000e7812 */ /* 0x020fc800078ec0ff */
[----:B------:R-:W-:Y:S01]  /*bf70*/  ISETP.NE.AND P5, PT, R14, 0x1f, PT ;  /* 0x0000001f0e00780c */ /* 0x000fe20003fa5270 */
[----:B------:R-:W-:Y:S10]  /*bf80*/  BRA.DIV ~URZ, `(.L_x_1739) ;  /* 0x000028c27f007947 */ /* 0x000ff4000b800000 */
[----:B------:R1:W2:Y:S02]  /*bf90*/  SHFL.IDX PT, R10, R88, RZ, 0x1f ;  /* 0x00001fff580a7589 */ /* 0x0002a400000e0000 */
.L_x_1804:
[----:B------:R-:W-:Y:S05]  /*bfa0*/  BRA.DIV ~URZ, `(.L_x_1740) ;  /* 0x000029127f007947 */ /* 0x000fea000b800000 */
[----:B------:R1:W4:Y:S02]  /*bfb0*/  SHFL.IDX PT, R8, R88, 0x1, 0x1f ;  /* 0x00201f0058087f89 */ /* 0x00032400000e0000 */
.L_x_1805:
[----:B------:R-:W-:Y:S02]  /*bfc0*/  IMAD.IADD R0, R251, 0x1, R14 ;  /* 0x00000001fb007824 */ /* 0x000fe400078e020e */
[----:B---3--:R-:W-:-:S03]  /*bfd0*/  IMAD.MOV.U32 R6, RZ, RZ, RZ ;  /* 0x000000ffff067224 */ /* 0x008fc600078e00ff */
[----:B------:R-:W-:-:S13]  /*bfe0*/  ISETP.GE.OR P0, PT, R0, c[0x0][0x53c], !P5 ;  /* 0x00014f0000007a0c */ /* 0x000fda0006f06670 */
[----:B----4-:R-:W-:Y:S01]  /*bff0*/  @!P0 IMAD.MOV.U32 R2, RZ, RZ, 0x4 ;  /* 0x00000004ff028424 */ /* 0x010fe200078e00ff */
[----:B------:R-:W-:-:S03]  /*c000*/  @!P0 MOV R3, 0x4 ;  /* 0x0000000400038802 */ /* 0x000fc60000000f00 */
[----:B------:R-:W-:-:S04]  /*c010*/  @!P0 IMAD.WIDE R4, R0, R2, c[0x0][0x580] ;  /* 0x0001600000048625 */ /* 0x000fc800078e0202 */
[----:B------:R-:W-:Y:S01]  /*c020*/  @!P0 IMAD.WIDE R2, R0, R3, c[0x0][0x578] ;  /* 0x00015e0000028625 */ /* 0x000fe200078e0203 */
[----:B------:R-:W3:Y:S04]  /*c030*/  @!P0 LDG.E R6, [R4.64] ;  /* 0x0000000804068981 */ /* 0x000ee8000c1e1900 */
[----:B------:R-:W3:Y:S01]  /*c040*/  @!P0 LDG.E R7, [R2.64] ;  /* 0x0000000802078981 */ /* 0x000ee2000c1e1900 */
[C---:B------:R-:W-:Y:S02]  /*c050*/  ISETP.GE.U32.AND P4, PT, R14.reuse, 0x10, PT ;  /* 0x000000100e00780c */ /* 0x040fe40003f86070 */
[C---:B------:R-:W-:Y:S02]  /*c060*/  ISETP.GE.U32.AND P3, PT, R14.reuse, 0x8, PT ;  /* 0x000000080e00780c */ /* 0x040fe40003f66070 */
[----:B------:R-:W-:-:S02]  /*c070*/  ISETP.GE.U32.AND P2, PT, R14, 0x4, PT ;  /* 0x000000040e00780c */ /* 0x000fc40003f46070 */
[C---:B------:R-:W-:Y:S02]  /*c080*/  ISETP.GE.U32.AND P1, PT, R14.reuse, 0x2, PT ;  /* 0x000000020e00780c */ /* 0x040fe40003f26070 */
[----:B------:R-:W-:Y:S02]  /*c090*/  ISETP.NE.AND P0, PT, R14, RZ, PT ;  /* 0x000000ff0e00720c */ /* 0x000fe40003f05270 */
[----:B------:R-:W-:Y:S01]  /*c0a0*/  MOV R13, RZ ;  /* 0x000000ff000d7202 */ /* 0x000fe20000000f00 */
[----:B---3--:R-:W-:Y:S01]  /*c0b0*/  IMAD R0, R7, R6, RZ ;  /* 0x0000000607007224 */ /* 0x008fe200078e02ff */
[----:B------:R-:W-:Y:S07]  /*c0c0*/  BRA.DIV ~URZ, `(.L_x_1741) ;  /* 0x000028627f007947 */ /* 0x000fee000b800000 */
[----:B------:R3:W4:Y:S02]  /*c0d0*/  SHFL.UP PT, R4, R0, 0x1, RZ ;  /* 0x0420000000047989 */ /* 0x00072400000e00ff */
.L_x_1806:
[----:B----4-:R-:W-:-:S04]  /*c0e0*/  SEL R4, R4, RZ, P0 ;  /* 0x000000ff04047207 */ /* 0x010fc80000000000 */
[----:B---3--:R-:W-:Y:S01]  /*c0f0*/  IADD3 R0, R0, R4, RZ ;  /* 0x0000000400007210 */ /* 0x008fe20007ffe0ff */
        /* <DEDUP_REMOVED lines=14> */
.L_x_1807:
[----:B----4-:R-:W-:Y:S01]  /*c1e0*/  IMAD R0, R0, c[0x0][0x538], RZ ;  /* 0x00014e0000007a24 */ /* 0x010fe200078e02ff */
[----:B------:R-:W-:Y:S04]  /*c1f0*/  BSSY B1, `(.L_x_1743) ;  /* 0x000007d000017945 */ /* 0x000fe80003800000 */
[----:B------:R-:W-:-:S04]  /*c200*/  IADD3 R8, R0, R8, RZ ;  /* 0x0000000800087210 */ /* 0x000fc80007ffe0ff */
[----:B--2---:R-:W-:-:S13]  /*c210*/  ISETP.GT.AND P6, PT, R8, R10, PT ;  /* 0x0000000a0800720c */ /* 0x004fda0003fc4270 */
[----:B------:R-:W-:Y:S05]  /*c220*/  @P6 BRA `(.L_x_1744) ;  /* 0x0000024000006947 */ /* 0x000fea0003800000 */
.L_x_1748:
        /* <DEDUP_REMOVED lines=15> */
[----:B------:R2:W3:Y:S02]  /*c320*/  SHFL.UP PT, R2, R0, 0x1, RZ ;  /* 0x0420000000027989 */ /* 0x0004e400000e00ff */
.L_x_1808:
[----:B---3--:R-:W-:-:S04]  /*c330*/  SEL R2, R2, RZ, P0 ;  /* 0x000000ff02027207 */ /* 0x008fc80000000000 */
[----:B--2---:R-:W-:Y:S01]  /*c340*/  IADD3 R0, R0, R2, RZ ;  /* 0x0000000200007210 */ /* 0x004fe20007ffe0ff */
[----:B------:R-:W-:Y:S05]  /*c350*/  BRA.DIV ~URZ, `(.L_x_1747) ;  /* 0x000028127f007947 */ /* 0x000fea000b800000 */
        /* <DEDUP_REMOVED lines=12> */
[----:B------:R2:W3:Y:S02]  /*c420*/  SHFL.IDX PT, R0, R4, 0x1f, 0x1f ;  /* 0x03e01f0004007f89 */ /* 0x0004e400000e0000 */
.L_x_1809:
[----:B---3--:R-:W-:-:S05]  /*c430*/  IMAD R0, R0, c[0x0][0x538], RZ ;  /* 0x00014e0000007a24 */ /* 0x008fca00078e02ff */
[----:B------:R-:W-:-:S04]  /*c440*/  IADD3 R8, R0, R8, RZ ;  /* 0x0000000800087210 */ /* 0x000fc80007ffe0ff */
[----:B------:R-:W-:-:S13]  /*c450*/  ISETP.GT.AND P6, PT, R8, R10, PT ;  /* 0x0000000a0800720c */ /* 0x000fda0003fc4270 */
[----:B-12---:R-:W-:Y:S05]  /*c460*/  @!P6 BRA `(.L_x_1748) ;  /* 0xfffffdc00000e947 */ /* 0x006fea000383ffff */
.L_x_1744:
[----:B------:R-:W-:-:S05]  /*c470*/  IADD3 R12, -R0, R8, RZ ;  /* 0x00000008000c7210 */ /* 0x000fca0007ffe1ff */
[----:B------:R-:W-:-:S05]  /*c480*/  IMAD R0, R4, c[0x0][0x538], R12 ;  /* 0x00014e0004007a24 */ /* 0x000fca00078e020c */
[----:B------:R-:W-:Y:S01]  /*c490*/  ISETP.GT.AND P0, PT, R0, R10, PT ;  /* 0x0000000a0000720c */ /* 0x000fe20003f04270 */
[----:B------:R-:W-:-:S12]  /*c4a0*/  BRA.DIV ~URZ, `(.L_x_1749) ;  /* 0x000028727f007947 */ /* 0x000fd8000b800000 */
[----:B------:R-:W-:-:S04]  /*c4b0*/  VOTE.ANY R0, PT, !P0 ;  /* 0x0000000000007806 */ /* 0x000fc800040e0100 */
.L_x_1810:
[----:B------:R2:W4:Y:S01]  /*c4c0*/  POPC R11, R0 ;  /* 0x00000000000b7309 */ /* 0x0005220000000000 */
[----:B------:R-:W-:Y:S05]  /*c4d0*/  BRA.DIV ~URZ, `(.L_x_1750) ;  /* 0x000028827f007947 */ /* 0x000fea000b800000 */
[----:B----4-:R4:W1:Y:S04]  /*c4e0*/  SHFL.IDX PT, R8, R6, R11, 0x1f ;  /* 0x00001f0b06087589 */ /* 0x01086800000e0000 */
[----:B------:R4:W2:Y:S02]  /*c4f0*/  SHFL.IDX PT, R7, R7, R11, 0x1f ;  /* 0x00001f0b07077589 */ /* 0x0008a400000e0000 */
.L_x_1811:
[----:B------:R-:W-:Y:S01]  /*c500*/  ISETP.NE.AND P0, PT, R0, RZ, PT ;  /* 0x000000ff0000720c */ /* 0x000fe20003f05270 */
[----:B------:R-:W-:-:S12]  /*c510*/  BSSY B0, `(.L_x_1751) ;  /* 0x0000005000007945 */ /* 0x000fd80003800000 */
[----:B------:R-:W-:Y:S05]  /*c520*/  @!P0 BRA `(.L_x_1752) ;  /* 0x0000003000008947 */ /* 0x000fea0003800000 */
[----:B------:R-:W-:Y:S01]  /*c530*/  IADD3 R5, R11, -0x1, RZ ;  /* 0xffffffff0b057810 */ /* 0x000fe20007ffe0ff */
[----:B------:R-:W-:Y:S05]  /*c540*/  BRA.DIV ~URZ, `(.L_x_1753) ;  /* 0x000028e27f007947 */ /* 0x000fea000b800000 */
[----:B------:R3:W4:Y:S02]  /*c550*/  SHFL.IDX PT, R13, R4, R5, 0x1f ;  /* 0x00001f05040d7589 */ /* 0x00072400000e0000 */
.L_x_1752:
[----:B------:R-:W-:Y:S05]  /*c560*/  BSYNC B0 ;  /* 0x0000000000007941 */ /* 0x000fea0003800000 */
.L_x_1751:
[----:B-1----:R-:W-:Y:S01]  /*c570*/  IABS R2, R8 ;  /* 0x0000000800027213 */ /* 0x002fe20000000000 */
[----:B----4-:R-:W-:Y:S01]  /*c580*/  IMAD R248, R13, c[0x0][0x538], R12 ;  /* 0x00014e000df87a24 */ /* 0x010fe200078e020c */
[----:B--2---:R-:W-:Y:S01]  /*c590*/  IABS R3, R7 ;  /* 0x0000000700037213 */ /* 0x004fe20000000000 */
[----:B------:R-:W-:Y:S01]  /*c5a0*/  IMAD.IADD R251, R11, 0x1, R251 ;  /* 0x000000010bfb7824 */ /* 0x000fe200078e02fb */
[----:B---3--:R-:W1:Y:S01]  /*c5b0*/  I2F.RP R4, R2 ;  /* 0x0000000200047306 */ /* 0x008e620000209400 */
[----:B------:R-:W-:Y:S01]  /*c5c0*/  IMAD.IADD R9, R10, 0x1, -R248 ;  /* 0x000000010a097824 */ /* 0x000fe200078e0af8 */
[----:B------:R-:W-:-:S04]  /*c5d0*/  MOV R6, R3 ;  /* 0x0000000300067202 */ /* 0x000fc80000000f00 */
[----:B------:R-:W-:Y:S02]  /*c5e0*/  IABS R10, R9 ;  /* 0x00000009000a7213 */ /* 0x000fe40000000000 */
[----:B------:R-:W-:Y:S08]  /*c5f0*/  I2F.RP R12, R6 ;  /* 0x00000006000c7306 */ /* 0x000ff00000209400 */
        /* <DEDUP_REMOVED lines=9> */
[----:B------:R-:W-:-:S03]  /*c690*/  IMAD.HI.U32 R5, R5, R3, R4 ;  /* 0x0000000305057227 */ /* 0x000fc600078e0004 */
[----:B------:R-:W-:Y:S01]  /*c6a0*/  MOV R4, R0 ;  /* 0x0000000000047202 */ /* 0x000fe20000000f00 */
        /* <DEDUP_REMOVED lines=39> */
[----:B------:R-:W-:-:S04]  /*c920*/  @!P1 LOP3.LUT R2, RZ, R7, RZ, 0x33, !PT ;  /* 0x00000007ff029212 */ /* 0x000fc800078e33ff */
[----:B------:R-:W-:Y:S01]  /*c930*/  IADD3 R3, -R2, RZ, RZ ;  /* 0x000000ff02037210 */ /* 0x000fe20007ffe1ff */
[----:B------:R-:W-:-:S04]  /*c940*/  IMAD R2, R7, 0x1000000, R2 ;  /* 0x0100000007027824 */ /* 0x000fc800078e0202 */
[----:B------:R-:W-:-:S04]  /*c950*/  IMAD R0, R7, R3, R0 ;  /* 0x0000000307007224 */ /* 0x000fc800078e0200 */
[----:B------:R-:W-:Y:S01]  /*c960*/  IMAD R250, R0, 0x10000, R2 ;  /* 0x0001000000fa7824 */ /* 0x000fe200078e0202 */
[----:B------:R-:W-:Y:S05]  /*c970*/  BRA `(.L_x_1754) ;  /* 0x0000004000007947 */ /* 0x000fea0003800000 */
.L_x_1745:
[----:B------:R-:W-:Y:S01]  /*c980*/  IMAD.MOV.U32 R248, RZ, RZ, R10 ;  /* 0x000000fffff87224 */ /* 0x000fe200078e000a */
[----:B------:R-:W-:Y:S01]  /*c990*/  MOV R250, RZ ;  /* 0x000000ff00fa7202 */ /* 0x000fe20000000f00 */
[----:B------:R-:W-:Y:S01]  /*c9a0*/  IMAD.MOV.U32 R249, RZ, RZ, RZ ;  /* 0x000000fffff97224 */ /* 0x000fe200078e00ff */
[----:B------:R-:W-:Y:S02]  /*c9b0*/  MOV R251, c[0x0][0x53c] ;  /* 0x00014f0000fb7a02 */ /* 0x000fe40000000f00 */
.L_x_1754:
[----:B------:R-:W-:Y:S05]  /*c9c0*/  BSYNC B1 ;  /* 0x0000000000017941 */ /* 0x000fea0003800000 */
.L_x_1743:
[----:B------:R-:W-:Y:S01]  /*c9d0*/  WARPSYNC 0xffffffff ;  /* 0xffffffff00007948 */ /* 0x000fe20003800000 */
[----:B------:R-:W-:Y:S01]  /*c9e0*/  BAR.SYNC.DEFER_BLOCKING 0x4, 0x80 ;  /* 0x0102000000007b1d */ /* 0x000fe20000010000 */
[----:B------:R-:W-:-:S13]  /*c9f0*/  ISETP.NE.AND P0, PT, R14, RZ, PT ;  /* 0x000000ff0e00720c */ /* 0x000fda0003f05270 */
[----:B------:R2:W-:Y:S04]  /*ca00*/  @!P0 STS.128 [0x9100], R248 ;  /* 0x009100f8ff008388 */ /* 0x0005e80000000c00 */
[----:B------:R-:W-:Y:S06]  /*ca10*/  BAR.ARV 0x5, 0x80 ;  /* 0x0142000000007b1d */ /* 0x000fec0000002000 */
.L_x_1738:
[----:B-1----:R-:W-:-:S13]  /*ca20*/  ISETP.GE.AND P0, PT, R251, c[0x0][0x53c], PT ;  /* 0x00014f00fb007a0c */ /* 0x002fda0003f06270 */
[----:B--234-:R-:W-:Y:S01]  /*ca30*/  @P0 CALL.REL.NOINC `(.L_x_1755) ;  /* 0x0000001000000944 */ /* 0x01cfe20003c00000 */
[----:B------:R-:W-:Y:S05]  /*ca40*/  BRA `(.L_x_1756) ;  /* 0xffff498000007947 */ /* 0x000fea000383ffff */
.L_x_1755:
[----:B------:R-:W-:Y:S05]  /*ca50*/  EXIT ;  /* 0x000000000000794d */ /* 0x000fea0003800000 */
.L_x_1646:
[----:B------:R-:W-:Y:S01]  /*ca60*/  IMAD.MOV.U32 R0, RZ, RZ, R5 ;  /* 0x000000ffff007224 */ /* 0x000fe200078e0005 */
[----:B------:R-:W-:Y:S02]  /*ca70*/  MOV R2, 0x1 ;  /* 0x0000000100027802 */ /* 0x000fe40000000f00 */
[----:B------:R-:W-:Y:S02]  /*ca80*/  MOV R3, 0xcaa0 ;  /* 0x0000caa000037802 */ /* 0x000fe40000000f00 */
[----:B--2---:R-:W-:Y:S05]  /*ca90*/  CALL.REL.NOINC `($__internal_28_$__cuda_sm70_shflsync_up_p) ;  /* 0x0000248000007944 */ /* 0x004fea0003c00000 */
[----:B------:R-:W-:Y:S01]  /*caa0*/  MOV R0, R4 ;  /* 0x0000000400007202 */ /* 0x000fe20000000f00 */
[----:B------:R-:W-:Y:S05]  /*cab0*/  BRA `(.L_x_1757) ;  /* 0xffff39a000007947 */ /* 0x000fea000383ffff */
.L_x_1647:
[----:B------:R-:W-:Y:S01]  /*cac0*/  IMAD.MOV.U32 R0, RZ, RZ, R5 ;  /* 0x000000ffff007224 */ /* 0x000fe200078e0005 */
[----:B------:R-:W-:Y:S02]  /*cad0*/  MOV R2, 0x2 ;  /* 0x0000000200027802 */ /* 0x000fe40000000f00 */
[----:B------:R-:W-:Y:S02]  /*cae0*/  MOV R3, 0xcb00 ;  /* 0x0000cb0000037802 */ /* 0x000fe40000000f00 */
[----:B--2---:R-:W-:Y:S05]  /*caf0*/  CALL.REL.NOINC `($__internal_28_$__cuda_sm70_shflsync_up_p) ;  /* 0x0000242000007944 */ /* 0x004fea0003c00000 */
[----:B------:R-:W-:Y:S01]  /*cb00*/  SEL R0, R4, RZ, P4 ;  /* 0x000000ff04007207 */ /* 0x000fe20002000000 */
[----:B------:R-:W-:Y:S01]  /*cb10*/  IMAD.MOV.U32 R2, RZ, RZ, 0x4 ;  /* 0x00000004ff027424 */ /* 0x000fe200078e00ff */
[----:B------:R-:W-:-:S03]  /*cb20*/  MOV R3, 0xcb50 ;  /* 0x0000cb5000037802 */ /* 0x000fc60000000f00 */
[----:B------:R-:W-:Y:S02]  /*cb30*/  IMAD.IADD R0, R5, 0x1, R0 ;  /* 0x0000000105007824 */ /* 0x000fe400078e0200 */
[----:B------:R-:W-:Y:S05]  /*cb40*/  CALL.REL.NOINC `($__internal_28_$__cuda_sm70_shflsync_up_p) ;  /* 0x000023d000007944 */ /* 0x000fea0003c00000 */
        /* <DEDUP_REMOVED lines=12> */
[----:B------:R-:W-:Y:S02]  /*cc10*/  MOV R3, 0x1f ;  /* 0x0000001f00037802 */ /* 0x000fe40000000f00 */
[----:B------:R-:W-:Y:S01]  /*cc20*/  MOV R2, 0xcc60 ;  /* 0x0000cc6000027802 */ /* 0x000fe20000000f00 */
[----:B------:R-:W-:-:S04]  /*cc30*/  IMAD.IADD R4, R0, 0x1, R4 ;  /* 0x0000000100047824 */ /* 0x000fc800078e0204 */
[----:B------:R-:W-:Y:S02]  /*cc40*/  IMAD.MOV.U32 R9, RZ, RZ, R4 ;  /* 0x000000ffff097224 */ /* 0x000fe400078e0004 */
[----:B------:R-:W-:Y:S05]  /*cc50*/  CALL.REL.NOINC `($__internal_27_$__cuda_sm70_shflsync_idx_p) ;  /* 0x0000227000007944 */ /* 0x000fea0003c00000 */
[----:B------:R-:W-:Y:S01]  /*cc60*/  MOV R0, R5 ;  /* 0x0000000500007202 */ /* 0x000fe20000000f00 */
[----:B------:R-:W-:Y:S05]  /*cc70*/  BRA `(.L_x_1758) ;  /* 0xffff38e000007947 */ /* 0x000fea000383ffff */
.L_x_1649:
[----:B------:R-:W-:Y:S02]  /*cc80*/  SEL R0, RZ, 0x1, P0 ;  /* 0x00000001ff007807 */ /* 0x000fe40000000000 */
[----:B------:R-:W-:Y:S02]  /*cc90*/  MOV R2, 0xccb0 ;  /* 0x0000ccb000027802 */ /* 0x000fe40000000f00 */
[----:B--2---:R-:W-:Y:S05]  /*cca0*/  CALL.REL.NOINC `($__internal_29_$__cuda_sm70_votesync_ballot) ;  /* 0x000022e000007944 */ /* 0x004fea0003c00000 */
[----:B------:R-:W-:Y:S05]  /*ccb0*/  BRA `(.L_x_1759) ;  /* 0xffff393000007947 */ /* 0x000fea000383ffff */
.L_x_1650:
[----:B------:R-:W-:Y:S01]  /*ccc0*/  IMAD.MOV.U32 R9, RZ, RZ, R8 ;  /* 0x000000ffff097224 */ /* 0x000fe200078e0008 */
[----:B--2---:R-:W-:Y:S01]  /*ccd0*/  MOV R5, R251 ;  /* 0x000000fb00057202 */ /* 0x004fe20000000f00 */
[----:B------:R-:W-:Y:S01]  /*cce0*/  IMAD.MOV.U32 R3, RZ, RZ, 0x1f ;  /* 0x0000001fff037424 */ /* 0x000fe200078e00ff */
[----:B------:R-:W-:Y:S02]  /*ccf0*/  MOV R2, 0xcd10 ;  /* 0x0000cd1000027802 */ /* 0x000fe40000000f00 */
[----:B-1----:R-:W-:Y:S05]  /*cd00*/  CALL.REL.NOINC `($__internal_27_$__cuda_sm70_shflsync_idx_p) ;  /* 0x000021c000007944 */ /* 0x002fea0003c00000 */
[----:B------:R-:W-:Y:S01]  /*cd10*/  IMAD.MOV.U32 R12, RZ, RZ, R5 ;  /* 0x000000ffff0c7224 */ /* 0x000fe200078e0005 */
[----:B------:R-:W-:Y:S01]  /*cd20*/  MOV R9, R7 ;  /* 0x0000000700097202 */ /* 0x000fe20000000f00 */
[----:B------:R-:W-:Y:S01]  /*cd30*/  IMAD.MOV.U32 R248, RZ, RZ, RZ ;  /* 0x000000fffff87224 */ /* 0x000fe200078e00ff */
[----:B------:R-:W-:Y:S01]  /*cd40*/  MOV R5, R251 ;  /* 0x000000fb00057202 */ /* 0x000fe20000000f00 */
[----:B------:R-:W-:Y:S01]  /*cd50*/  IMAD.MOV.U32 R3, RZ, RZ, 0x1f ;  /* 0x0000001fff037424 */ /* 0x000fe200078e00ff */
[----:B------:R-:W-:-:S02]  /*cd60*/  MOV R2, 0xcd80 ;  /* 0x0000cd8000027802 */ /* 0x000fc40000000f00 */
[----:B------:R-:W-:Y:S05]  /*cd70*/  CALL.REL.NOINC `($__internal_27_$__cuda_sm70_shflsync_idx_p) ;  /* 0x0000215000007944 */ /* 0x000fea0003c00000 */
[----:B------:R-:W-:Y:S01]  /*cd80*/  MOV R11, R5 ;  /* 0x00000005000b7202 */ /* 0x000fe20000000f00 */
[----:B------:R-:W-:Y:S05]  /*cd90*/  BRA `(.L_x_1760) ;  /* 0xffff38a000007947 */ /* 0x000fea000383ffff */
.L_x_1653:
[----:B------:R-:W-:Y:S01]  /*cda0*/  IMAD.MOV.U32 R9, RZ, RZ, R4 ;  /* 0x000000ffff097224 */ /* 0x000fe200078e0004 */
[----:B------:R-:W-:-:S02]  /*cdb0*/  MOV R3, 0x1f ;  /* 0x0000001f00037802 */ /* 0x000fc40000000f00 */
[----:B------:R-:W-:Y:S02]  /*cdc0*/  MOV R2, 0xcde0 ;  /* 0x0000cde000027802 */ /* 0x000fe40000000f00 */
[----:B-1234-:R-:W-:Y:S05]  /*cdd0*/  CALL.REL.NOINC `($__internal_27_$__cuda_sm70_shflsync_idx_p) ;  /* 0x000020f000007944 */ /* 0x01efea0003c00000 */
[----:B------:R-:W-:Y:S01]  /*cde0*/  MOV R248, R5 ;  /* 0x0000000500f87202 */ /* 0x000fe20000000f00 */
[----:B------:R-:W-:Y:S05]  /*cdf0*/  BRA `(.L_x_1652) ;  /* 0xffff38a000007947 */ /* 0x000fea000383ffff */
.L_x_1661:
[----:B------:R-:W-:Y:S01]  /*ce00*/  IMAD.MOV.U32 R9, RZ, RZ, R6 ;  /* 0x000000ffff097224 */ /* 0x000fe200078e0006 */
[----:B------:R-:W-:Y:S01]  /*ce10*/  MOV R5, RZ ;  /* 0x000000ff00057202 */ /* 0x000fe20000000f00 */
[----:B------:R-:W-:Y:S01]  /*ce20*/  IMAD.MOV.U32 R3, RZ, RZ, 0x181f ;  /* 0x0000181fff037424 */ /* 0x000fe200078e00ff */
[----:B-1----:R-:W-:Y:S02]  /*ce30*/  MOV R2, 0xce50 ;  /* 0x0000ce5000027802 */ /* 0x002fe40000000f00 */
[----:B------:R-:W-:Y:S05]  /*ce40*/  CALL.REL.NOINC `($__internal_27_$__cuda_sm70_shflsync_idx_p) ;  /* 0x0000208000007944 */ /* 0x000fea0003c00000 */
[----:B------:R-:W-:Y:S01]  /*ce50*/  MOV R8, R5 ;  /* 0x0000000500087202 */ /* 0x000fe20000000f00 */
[----:B------:R-:W-:Y:S05]  /*ce60*/  BRA `(.L_x_1761) ;  /* 0xffff532000007947 */ /* 0x000fea000383ffff */
.L_x_1662:
[----:B------:R-:W-:Y:S01]  /*ce70*/  IMAD.MOV.U32 R9, RZ, RZ, R7 ;  /* 0x000000ffff097224 */ /* 0x000fe200078e0007 */
[----:B------:R-:W-:Y:S01]  /*ce80*/  MOV R5, RZ ;  /* 0x000000ff00057202 */ /* 0x000fe20000000f00 */
[----:B------:R-:W-:Y:S01]  /*ce90*/  IMAD.MOV.U32 R3, RZ, RZ, 0x181f ;  /* 0x0000181fff037424 */ /* 0x000fe200078e00ff */
[----:B-1----:R-:W-:Y:S02]  /*cea0*/  MOV R2, 0xcec0 ;  /* 0x0000cec000027802 */ /* 0x002fe40000000f00 */
[----:B--23--:R-:W-:Y:S05]  /*ceb0*/  CALL.REL.NOINC `($__internal_27_$__cuda_sm70_shflsync_idx_p) ;  /* 0x0000201000007944 */ /* 0x00cfea0003c00000 */
[----:B------:R-:W-:Y:S01]  /*cec0*/  MOV R2, R5 ;  /* 0x0000000500027202 */ /* 0x000fe20000000f00 */
[----:B------:R-:W-:Y:S05]  /*ced0*/  BRA `(.L_x_1762) ;  /* 0xffff52d000007947 */ /* 0x000fea000383ffff */
.L_x_1665:
[----:B------:R-:W-:Y:S01]  /*cee0*/  IMAD.MOV.U32 R9, RZ, RZ, R6 ;  /* 0x000000ffff097224 */ /* 0x000fe200078e0006 */
[----:B------:R-:W-:Y:S01]  /*cef0*/  MOV R5, 0x1 ;  /* 0x0000000100057802 */ /* 0x000fe20000000f00 */
[----:B---3--:R-:W-:Y:S01]  /*cf00*/  IMAD.MOV.U32 R3, RZ, RZ, 0x181f ;  /* 0x0000181fff037424 */ /* 0x008fe200078e00ff */
[----:B----4-:R-:W-:-:S02]  /*cf10*/  MOV R2, 0xcf30 ;  /* 0x0000cf3000027802 */ /* 0x010fc40000000f00 */
[----:B-12---:R-:W-:Y:S05]  /*cf20*/  CALL.REL.NOINC `($__internal_27_$__cuda_sm70_shflsync_idx_p) ;  /* 0x00001fa000007944 */ /* 0x006fea0003c00000 */
[----:B------:R-:W-:Y:S01]  /*cf30*/  IMAD.MOV.U32 R8, RZ, RZ, R5 ;  /* 0x000000ffff087224 */ /* 0x000fe200078e0005 */
[----:B------:R-:W-:Y:S01]  /*cf40*/  MOV R5, 0x1 ;  /* 0x0000000100057802 */ /* 0x000fe20000000f00 */
[----:B------:R-:W-:Y:S01]  /*cf50*/  IMAD.MOV.U32 R9, RZ, RZ, R7 ;  /* 0x000000ffff097224 */ /* 0x000fe200078e0007 */
[----:B------:R-:W-:-:S02]  /*cf60*/  MOV R3, 0x181f ;  /* 0x0000181f00037802 */ /* 0x000fc40000000f00 */
[----:B------:R-:W-:Y:S02]  /*cf70*/  MOV R2, 0xcf90 ;  /* 0x0000cf9000027802 */ /* 0x000fe40000000f00 */
[----:B------:R-:W-:Y:S05]  /*cf80*/  CALL.REL.NOINC `($__internal_27_$__cuda_sm70_shflsync_idx_p) ;  /* 0x00001f4000007944 */ /* 0x000fea0003c00000 */
[----:B------:R-:W-:Y:S01]  /*cf90*/  MOV R2, R5 ;  /* 0x0000000500027202 */ /* 0x000fe20000000f00 */
[----:B------:R-:W-:Y:S05]  /*cfa0*/  BRA `(.L_x_1763) ;  /* 0xffff52e000007947 */ /* 0x000fea000383ffff */
.L_x_1668:
[----:B------:R-:W-:Y:S01]  /*cfb0*/  IMAD.MOV.U32 R9, RZ, RZ, R6 ;  /* 0x000000ffff097224 */ /* 0x000fe200078e0006 */
[----:B------:R-:W-:Y:S01]  /*cfc0*/  MOV R5, 0x2 ;  /* 0x0000000200057802 */ /* 0x000fe20000000f00 */
[----:B-1----:R-:W-:Y:S01]  /*cfd0*/  IMAD.MOV.U32 R3, RZ, RZ, 0x181f ;  /* 0x0000181fff037424 */ /* 0x002fe200078e00ff */
[----:B----4-:R-:W-:Y:S02]  /*cfe0*/  MOV R2, 0xd000 ;  /* 0x0000d00000027802 */ /* 0x010fe40000000f00 */
[----:B--23--:R-:W-:Y:S05]  /*cff0*/  CALL.REL.NOINC `($__internal_27_$__cuda_sm70_shflsync_idx_p) ;  /* 0x00001ed000007944 */ /* 0x00cfea0003c00000 */
[----:B------:R-:W-:Y:S01]  /*d000*/  MOV R8, R5 ;  /* 0x0000000500087202 */ /* 0x000fe20000000f00 */
[----:B------:R-:W-:Y:S05]  /*d010*/  BRA `(.L_x_1764) ;  /* 0xffff534000007947 */ /* 0x000fea000383ffff */
.L_x_1669:
[----:B------:R-:W-:Y:S01]  /*d020*/  IMAD.MOV.U32 R9, RZ, RZ, R7 ;  /* 0x000000ffff097224 */ /* 0x000fe200078e0007 */
[----:B------:R-:W-:Y:S01]  /*d030*/  MOV R5, 0x2 ;  /* 0x0000000200057802 */ /* 0x000fe20000000f00 */
[----:B------:R-:W-:Y:S01]  /*d040*/  IMAD.MOV.U32 R3, RZ, RZ, 0x181f ;  /* 0x0000181fff037424 */ /* 0x000fe200078e00ff */
[----:B----4-:R-:W-:Y:S02]  /*d050*/  MOV R2, 0xd070 ;  /* 0x0000d07000027802 */ /* 0x010fe40000000f00 */
[----:B-123--:R-:W-:Y:S05]  /*d060*/  CALL.REL.NOINC `($__internal_27_$__cuda_sm70_shflsync_idx_p) ;  /* 0x00001e6000007944 */ /* 0x00efea0003c00000 */
[----:B------:R-:W-:Y:S01]  /*d070*/  MOV R2, R5 ;  /* 0x0000000500027202 */ /* 0x000fe20000000f00 */
[----:B------:R-:W-:Y:S05]  /*d080*/  BRA `(.L_x_1765) ;  /* 0xffff52f000007947 */ /* 0x000fea000383ffff */
.L_x_1672:
[----:B------:R-:W-:Y:S01]  /*d090*/  IMAD.MOV.U32 R9, RZ, RZ, R6 ;  /* 0x000000ffff097224 */ /* 0x000fe200078e0006 */
[----:B------:R-:W-:Y:S01]  /*d0a0*/  MOV R5, 0x3 ;  /* 0x0000000300057802 */ /* 0x000fe20000000f00 */
[----:B-1----:R-:W-:Y:S01]  /*d0b0*/  IMAD.MOV.U32 R3, RZ, RZ, 0x181f ;  /* 0x0000181fff037424 */ /* 0x002fe200078e00ff */
[----:B------:R-:W-:-:S02]  /*d0c0*/  MOV R2, 0xd0e0 ;  /* 0x0000d0e000027802 */ /* 0x000fc40000000f00 */
[----:B--234-:R-:W-:Y:S05]  /*d0d0*/  CALL.REL.NOINC `($__internal_27_$__cuda_sm70_shflsync_idx_p) ;  /* 0x00001df000007944 */ /* 0x01cfea0003c00000 */
        /* <DEDUP_REMOVED lines=8> */
.L_x_1675:
[----:B------:R-:W-:Y:S01]  /*d160*/  IMAD.MOV.U32 R9, RZ, RZ, R6 ;  /* 0x000000ffff097224 */ /* 0x000fe200078e0006 */
[----:B------:R-:W-:Y:S01]  /*d170*/  MOV R5, 0x4 ;  /* 0x0000000400057802 */ /* 0x000fe20000000f00 */
[----:B-1----:R-:W-:Y:S01]  /*d180*/  IMAD.MOV.U32 R3, RZ, RZ, 0x181f ;  /* 0x0000181fff037424 */ /* 0x002fe200078e00ff */
[----:B------:R-:W-:Y:S02]  /*d190*/  MOV R2, 0xd1b0 ;  /* 0x0000d1b000027802 */ /* 0x000fe40000000f00 */
[----:B--234-:R-:W-:Y:S05]  /*d1a0*/  CALL.REL.NOINC `($__internal_27_$__cuda_sm70_shflsync_idx_p) ;  /* 0x00001d2000007944 */ /* 0x01cfea0003c00000 */
[----:B------:R-:W-:Y:S01]  /*d1b0*/  MOV R8, R5 ;  /* 0x0000000500087202 */ /* 0x000fe20000000f00 */
[----:B------:R-:W-:Y:S05]  /*d1c0*/  BRA `(.L_x_1767) ;  /* 0xffff536000007947 */ /* 0x000fea000383ffff */
.L_x_1676:
[----:B------:R-:W-:Y:S01]  /*d1d0*/  IMAD.MOV.U32 R9, RZ, RZ, R7 ;  /* 0x000000ffff097224 */ /* 0x000fe200078e0007 */
[----:B------:R-:W-:Y:S01]  /*d1e0*/  MOV R5, 0x4 ;  /* 0x0000000400057802 */ /* 0x000fe20000000f00 */
[----:B-1----:R-:W-:Y:S01]  /*d1f0*/  IMAD.MOV.U32 R3, RZ, RZ, 0x181f ;  /* 0x0000181fff037424 */ /* 0x002fe200078e00ff */
[----:B------:R-:W-:Y:S02]  /*d200*/  MOV R2, 0xd220 ;  /* 0x0000d22000027802 */ /* 0x000fe40000000f00 */
[----:B--234-:R-:W-:Y:S05]  /*d210*/  CALL.REL.NOINC `($__internal_27_$__cuda_sm70_shflsync_idx_p) ;  /* 0x00001cb000007944 */ /* 0x01cfea0003c00000 */
[----:B------:R-:W-:Y:S01]  /*d220*/  MOV R2, R5 ;  /* 0x0000000500027202 */ /* 0x000fe20000000f00 */
[----:B------:R-:W-:Y:S05]  /*d230*/  BRA `(.L_x_1768) ;  /* 0xffff531000007947 */ /* 0x000fea000383ffff */
.L_x_1679:
[----:B------:R-:W-:Y:S01]  /*d240*/  IMAD.MOV.U32 R9, RZ, RZ, R6 ;  /* 0x000000ffff097224 */ /* 0x000fe200078e0006 */
[----:B------:R-:W-:Y:S01]  /*d250*/  MOV R5, 0x5 ;  /* 0x0000000500057802 */ /* 0x000fe20000000f00 */
[----:B--2---:R-:W-:Y:S01]  /*d260*/  IMAD.MOV.U32 R3, RZ, RZ, 0x181f ;  /* 0x0000181fff037424 */ /* 0x004fe200078e00ff */
[----:B---3--:R-:W-:-:S02]  /*d270*/  MOV R2, 0xd290 ;  /* 0x0000d29000027802 */ /* 0x008fc40000000f00 */
[----:B-1--4-:R-:W-:Y:S05]  /*d280*/  CALL.REL.NOINC `($__internal_27_$__cuda_sm70_shflsync_idx_p) ;  /* 0x00001c4000007944 */ /* 0x012fea0003c00000 */
        /* <DEDUP_REMOVED lines=8> */
.L_x_1682:
[----:B------:R-:W-:Y:S01]  /*d310*/  IMAD.MOV.U32 R9, RZ, RZ, R6 ;  /* 0x000000ffff097224 */ /* 0x000fe200078e0006 */
[----:B------:R-:W-:Y:S01]  /*d320*/  MOV R5, 0x6 ;  /* 0x0000000600057802 */ /* 0x000fe20000000f00 */
[----:B-1----:R-:W-:Y:S01]  /*d330*/  IMAD.MOV.U32 R3, RZ, RZ, 0x181f ;  /* 0x0000181fff037424 */ /* 0x002fe200078e00ff */
[----:B---3--:R-:W-:Y:S02]  /*d340*/  MOV R2, 0xd360 ;  /* 0x0000d36000027802 */ /* 0x008fe40000000f00 */
[----:B--2-4-:R-:W-:Y:S05]  /*d350*/  CALL.REL.NOINC `($__internal_27_$__cuda_sm70_shflsync_idx_p) ;  /* 0x00001b7000007944 */ /* 0x014fea0003c00000 */
[----:B------:R-:W-:Y:S01]  /*d360*/  MOV R8, R5 ;  /* 0x0000000500087202 */ /* 0x000fe20000000f00 */
[----:B------:R-:W-:Y:S05]  /*d370*/  BRA `(.L_x_1770) ;  /* 0xffff538000007947 */ /* 0x000fea000383ffff */
.L_x_1683:
[----:B------:R-:W-:Y:S01]  /*d380*/  IMAD.MOV.U32 R9, RZ, RZ, R7 ;  /* 0x000000ffff097224 */ /* 0x000fe200078e0007 */
[----:B------:R-:W-:Y:S01]  /*d390*/  MOV R5, 0x6 ;  /* 0x0000000600057802 */ /* 0x000fe20000000f00 */
[----:B------:R-:W-:Y:S01]  /*d3a0*/  IMAD.MOV.U32 R3, RZ, RZ, 0x181f ;  /* 0x0000181fff037424 */ /* 0x000fe200078e00ff */
[----:B---3--:R-:W-:Y:S02]  /*d3b0*/  MOV R2, 0xd3d0 ;  /* 0x0000d3d000027802 */ /* 0x008fe40000000f00 */
[----:B-12-4-:R-:W-:Y:S05]  /*d3c0*/  CALL.REL.NOINC `($__internal_27_$__cuda_sm70_shflsync_idx_p) ;  /* 0x00001b0000007944 */ /* 0x016fea0003c00000 */
[----:B------:R-:W-:Y:S01]  /*d3d0*/  MOV R2, R5 ;  /* 0x0000000500027202 */ /* 0x000fe20000000f00 */
[----:B------:R-:W-:Y:S05]  /*d3e0*/  BRA `(.L_x_1771) ;  /* 0xffff533000007947 */ /* 0x000fea000383ffff */
.L_x_1686:
        /* <DEDUP_REMOVED lines=13> */
.L_x_1691:
[----:B------:R-:W-:Y:S01]  /*d4c0*/  IMAD.MOV.U32 R0, RZ, RZ, R241 ;  /* 0x000000ffff007224 */ /* 0x000fe200078e00f1 */
[----:B------:R-:W-:Y:S01]  /*d4d0*/  MOV R10, 0x1f ;  /* 0x0000001f000a7802 */ /* 0x000fe20000000f00 */
[----:B------:R-:W-:Y:S01]  /*d4e0*/  IMAD.MOV.U32 R3, RZ, RZ, 0x2 ;  /* 0x00000002ff037424 */ /* 0x000fe200078e00ff */
[----:B------:R-:W-:Y:S02]  /*d4f0*/  MOV R9, 0xffffffff ;  /* 0xffffffff00097802 */ /* 0x000fe40000000f00 */
[----:B------:R-:W-:Y:S02]  /*d500*/  MOV R2, 0xd520 ;  /* 0x0000d52000027802 */ /* 0x000fe40000000f00 */
[----:B------:R-:W-:Y:S05]  /*d510*/  CALL.REL.NOINC `($__internal_26_$__cuda_sm70_shflsync_bfly_p) ;  /* 0x0000197000007944 */ /* 0x000fea0003c00000 */
[----:B------:R-:W-:Y:S01]  /*d520*/  FADD.FTZ R241, R241, R0 ;  /* 0x00000000f1f17221 */ /* 0x000fe20000010000 */
[----:B------:R-:W-:Y:S02]  /*d530*/  MOV R3, 0x1 ;  /* 0x0000000100037802 */ /* 0x000fe40000000f00 */
[----:B------:R-:W-:Y:S02]  /*d540*/  MOV R2, 0xd570 ;  /* 0x0000d57000027802 */ /* 0x000fe40000000f00 */
[----:B------:R-:W-:-:S02]  /*d550*/  MOV R0, R241 ;  /* 0x000000f100007202 */ /* 0x000fc40000000f00 */
[----:B------:R-:W-:Y:S05]  /*d560*/  CALL.REL.NOINC `($__internal_26_$__cuda_sm70_shflsync_bfly_p) ;  /* 0x0000192000007944 */ /* 0x000fea0003c00000 */
[----:B------:R-:W-:Y:S01]  /*d570*/  FADD.FTZ R4, R241, R0 ;  /* 0x00000000f1047221 */ /* 0x000fe20000010000 */
[----:B------:R-:W-:-:S02]  /*d580*/  MOV R0, R242 ;  /* 0x000000f200007202 */ /* 0x000fc40000000f00 */
[----:B------:R-:W-:Y:S02]  /*d590*/  MOV R3, 0x2 ;  /* 0x0000000200037802 */ /* 0x000fe40000000f00 */
[----:B------:R-:W-:Y:S02]  /*d5a0*/  MOV R2, 0xd5c0 ;  /* 0x0000d5c000027802 */ /* 0x000fe40000000f00 */
[----:B------:R-:W-:Y:S05]  /*d5b0*/  CALL.REL.NOINC `($__internal_26_$__cuda_sm70_shflsync_bfly_p) ;  /* 0x000018d000007944 */ /* 0x000fea0003c00000 */
[----:B------:R-:W-:Y:S01]  /*d5c0*/  FADD.FTZ R6, R242, R0 ;  /* 0x00000000f2067221 */ /* 0x000fe20000010000 */
[----:B------:R-:W-:Y:S02]  /*d5d0*/  MOV R3, 0x1 ;  /* 0x0000000100037802 */ /* 0x000fe40000000f00 */
[----:B------:R-:W-:Y:S02]  /*d5e0*/  MOV R2, 0xd610 ;  /* 0x0000d61000027802 */ /* 0x000fe40000000f00 */
[----:B------:R-:W-:Y:S02]  /*d5f0*/  MOV R0, R6 ;  /* 0x0000000600007202 */ /* 0x000fe40000000f00 */
[----:B------:R-:W-:Y:S05]  /*d600*/  CALL.REL.NOINC `($__internal_26_$__cuda_sm70_shflsync_bfly_p) ;  /* 0x0000188000007944 */ /* 0x000fea0003c00000 */
[----:B------:R-:W-:Y:S01]  /*d610*/  FADD.FTZ R6, R6, R0 ;  /* 0x0000000006067221 */ /* 0x000fe20000010000 */
[----:B------:R-:W-:Y:S02]  /*d620*/  MOV R0, R243 ;  /* 0x000000f300007202 */ /* 0x000fe40000000f00 */
[----:B------:R-:W-:-:S02]  /*d630*/  MOV R3, 0x2 ;  /* 0x0000000200037802 */ /* 0x000fc40000000f00 */
        /* <DEDUP_REMOVED lines=9> */
[----:B------:R-:W-:Y:S02]  /*d6d0*/  MOV R3, 0x2 ;  /* 0x0000000200037802 */ /* 0x000fe40000000f00 */
[----:B------:R-:W-:-:S02]  /*d6e0*/  MOV R2, 0xd700 ;  /* 0x0000d70000027802 */ /* 0x000fc40000000f00 */
[----:B------:R-:W-:Y:S05]  /*d6f0*/  CALL.REL.NOINC `($__internal_26_$__cuda_sm70_shflsync_bfly_p) ;  /* 0x0000179000007944 */ /* 0x000fea0003c00000 */
[----:B------:R-:W-:Y:S01]  /*d700*/  FADD.FTZ R8, R244, R0 ;  /* 0x00000000f4087221 */ /* 0x000fe20000010000 */
[----:B------:R-:W-:-:S02]  /*d710*/  MOV R3, 0x1 ;  /* 0x0000000100037802 */ /* 0x000fc40000000f00 */
[----:B------:R-:W-:Y:S02]  /*d720*/  MOV R2, 0xd750 ;  /* 0x0000d75000027802 */ /* 0x000fe40000000f00 */
[----:B------:R-:W-:Y:S02]  /*d730*/  MOV R0, R8 ;  /* 0x0000000800007202 */ /* 0x000fe40000000f00 */
[----:B------:R-:W-:Y:S05]  /*d740*/  CALL.REL.NOINC `($__internal_26_$__cuda_sm70_shflsync_bfly_p) ;  /* 0x0000174000007944 */ /* 0x000fea0003c00000 */
[----:B------:R-:W-:Y:S01]  /*d750*/  MOV R9, R0 ;  /* 0x0000000000097202 */ /* 0x000fe20000000f00 */
[----:B------:R-:W-:Y:S05]  /*d760*/  BRA `(.L_x_1773) ;  /* 0xffffb4c000007947 */ /* 0x000fea000383ffff */
.L_x_1698:
[----:B-1-34-:R-:W-:Y:S01]  /*d770*/  IMAD.MOV.U32 R9, RZ, RZ, R6 ;  /* 0x000000ffff097224 */ /* 0x01afe200078e0006 */
[----:B------:R-:W-:Y:S01]  /*d780*/  MOV R5, RZ ;  /* 0x000000ff00057202 */ /* 0x000fe20000000f00 */
[----:B------:R-:W-:Y:S01]  /*d790*/  IMAD.MOV.U32 R3, RZ, RZ, 0x181f ;  /* 0x0000181fff037424 */ /* 0x000fe200078e00ff */
[----:B------:R-:W-:Y:S02]  /*d7a0*/  MOV R2, 0xd7c0 ;  /* 0x0000d7c000027802 */ /* 0x000fe40000000f00 */
[----:B------:R-:W-:Y:S05]  /*d7b0*/  CALL.REL.NOINC `($__internal_27_$__cuda_sm70_shflsync_idx_p) ;  /* 0x0000171000007944 */ /* 0x000fea0003c00000 */
[----:B------:R-:W-:Y:S01]  /*d7c0*/  MOV R8, R5 ;  /* 0x0000000500087202 */ /* 0x000fe20000000f00 */
[----:B------:R-:W-:Y:S05]  /*d7d0*/  BRA `(.L_x_1774) ;  /* 0xffffca4000007947 */ /* 0x000fea000383ffff */
.L_x_1699:
[----:B------:R-:W-:Y:S01]  /*d7e0*/  IMAD.MOV.U32 R9, RZ, RZ, R7 ;  /* 0x000000ffff097224 */ /* 0x000fe200078e0007 */
[----:B------:R-:W-:Y:S01]  /*d7f0*/  MOV R5, RZ ;  /* 0x000000ff00057202 */ /* 0x000fe20000000f00 */
[----:B------:R-:W-:Y:S01]  /*d800*/  IMAD.MOV.U32 R3, RZ, RZ, 0x181f ;  /* 0x0000181fff037424 */ /* 0x000fe200078e00ff */
[----:B------:R-:W-:-:S02]  /*d810*/  MOV R2, 0xd830 ;  /* 0x0000d83000027802 */ /* 0x000fc40000000f00 */
[----:B-12---:R-:W-:Y:S05]  /*d820*/  CALL.REL.NOINC `($__internal_27_$__cuda_sm70_shflsync_idx_p) ;  /* 0x000016a000007944 */ /* 0x006fea0003c00000 */
[----:B------:R-:W-:Y:S01]  /*d830*/  MOV R2, R5 ;  /* 0x0000000500027202 */ /* 0x000fe20000000f00 */
[----:B------:R-:W-:Y:S05]  /*d840*/  BRA `(.L_x_1775) ;  /* 0xffffc9f000007947 */ /* 0x000fea000383ffff */
.L_x_1700:
[----:B------:R-:W-:Y:S01]  /*d850*/  IMAD.MOV.U32 R9, RZ, RZ, R6 ;  /* 0x000000ffff097224 */ /* 0x000fe200078e0006 */
[----:B------:R-:W-:Y:S01]  /*d860*/  MOV R5, 0x1 ;  /* 0x0000000100057802 */ /* 0x000fe20000000f00 */
[----:B--2---:R-:W-:Y:S01]  /*d870*/  IMAD.MOV.U32 R3, RZ, RZ, 0x181f ;  /* 0x0000181fff037424 */ /* 0x004fe200078e00ff */
[----:B------:R-:W-:-:S02]  /*d880*/  MOV R2, 0xd8a0 ;  /* 0x0000d8a000027802 */ /* 0x000fc40000000f00 */
[----:B-1-3--:R-:W-:Y:S05]  /*d890*/  CALL.REL.NOINC `($__internal_27_$__cuda_sm70_shflsync_idx_p) ;  /* 0x0000163000007944 */ /* 0x00afea0003c00000 */
        /* <DEDUP_REMOVED lines=8> */
.L_x_1701:
[----:B------:R-:W-:Y:S01]  /*d920*/  IMAD.MOV.U32 R9, RZ, RZ, R6 ;  /* 0x000000ffff097224 */ /* 0x000fe200078e0006 */
[----:B------:R-:W-:Y:S01]  /*d930*/  MOV R5, 0x2 ;  /* 0x0000000200057802 */ /* 0x000fe20000000f00 */
[----:B-1----:R-:W-:Y:S01]  /*d940*/  IMAD.MOV.U32 R3, RZ, RZ, 0x181f ;  /* 0x0000181fff037424 */ /* 0x002fe200078e00ff */
[----:B------:R-:W-:Y:S02]  /*d950*/  MOV R2, 0xd970 ;  /* 0x0000d97000027802 */ /* 0x000fe40000000f00 */
[----:B---34-:R-:W-:Y:S05]  /*d960*/  CALL.REL.NOINC `($__internal_27_$__cuda_sm70_shflsync_idx_p) ;  /* 0x0000156000007944 */ /* 0x018fea0003c00000 */
[----:B------:R-:W-:Y:S01]  /*d970*/  MOV R8, R5 ;  /* 0x0000000500087202 */ /* 0x000fe20000000f00 */
[----:B------:R-:W-:Y:S05]  /*d980*/  BRA `(.L_x_1777) ;  /* 0xffffc9a000007947 */ /* 0x000fea000383ffff */
.L_x_1702:
[----:B------:R-:W-:Y:S01]  /*d990*/  IMAD.MOV.U32 R9, RZ, RZ, R7 ;  /* 0x000000ffff097224 */ /* 0x000fe200078e0007 */
[----:B------:R-:W-:Y:S01]  /*d9a0*/  MOV R5, 0x2 ;  /* 0x0000000200057802 */ /* 0x000fe20000000f00 */
[----:B-1----:R-:W-:Y:S01]  /*d9b0*/  IMAD.MOV.U32 R3, RZ, RZ, 0x181f ;  /* 0x0000181fff037424 */ /* 0x002fe200078e00ff */
[----:B------:R-:W-:Y:S02]  /*d9c0*/  MOV R2, 0xd9e0 ;  /* 0x0000d9e000027802 */ /* 0x000fe40000000f00 */
[----:B--234-:R-:W-:Y:S05]  /*d9d0*/  CALL.REL.NOINC `($__internal_27_$__cuda_sm70_shflsync_idx_p) ;  /* 0x000014f000007944 */ /* 0x01cfea0003c00000 */
[----:B------:R-:W-:Y:S01]  /*d9e0*/  MOV R2, R5 ;  /* 0x0000000500027202 */ /* 0x000fe20000000f00 */
[----:B------:R-:W-:Y:S05]  /*d9f0*/  BRA `(.L_x_1778) ;  /* 0xffffc95000007947 */ /* 0x000fea000383ffff */
.L_x_1703:
[----:B------:R-:W-:Y:S01]  /*da00*/  IMAD.MOV.U32 R9, RZ, RZ, R6 ;  /* 0x000000ffff097224 */ /* 0x000fe200078e0006 */
[----:B------:R-:W-:Y:S01]  /*da10*/  MOV R5, 0x3 ;  /* 0x0000000300057802 */ /* 0x000fe20000000f00 */
[----:B--2---:R-:W-:Y:S01]  /*da20*/  IMAD.MOV.U32 R3, RZ, RZ, 0x181f ;  /* 0x0000181fff037424 */ /* 0x004fe200078e00ff */
[----:B------:R-:W-:-:S02]  /*da30*/  MOV R2, 0xda50 ;  /* 0x0000da5000027802 */ /* 0x000fc40000000f00 */
[----:B-1-34-:R-:W-:Y:S05]  /*da40*/  CALL.REL.NOINC `($__internal_27_$__cuda_sm70_shflsync_idx_p) ;  /* 0x0000148000007944 */ /* 0x01afea0003c00000 */
        /* <DEDUP_REMOVED lines=8> */
.L_x_1704:
[----:B------:R-:W-:Y:S01]  /*dad0*/  IMAD.MOV.U32 R9, RZ, RZ, R6 ;  /* 0x000000ffff097224 */ /* 0x000fe200078e0006 */
[----:B------:R-:W-:Y:S01]  /*dae0*/  MOV R5, 0x4 ;  /* 0x0000000400057802 */ /* 0x000fe20000000f00 */
[----:B--2---:R-:W-:Y:S01]  /*daf0*/  IMAD.MOV.U32 R3, RZ, RZ, 0x181f ;  /* 0x0000181fff037424 */ /* 0x004fe200078e00ff */
[----:B------:R-:W-:Y:S02]  /*db00*/  MOV R2, 0xdb20 ;  /* 0x0000db2000027802 */ /* 0x000fe40000000f00 */
[----:B-1-34-:R-:W-:Y:S05]  /*db10*/  CALL.REL.NOINC `($__internal_27_$__cuda_sm70_shflsync_idx_p) ;  /* 0x000013b000007944 */ /* 0x01afea0003c00000 */
[----:B------:R-:W-:Y:S01]  /*db20*/  MOV R8, R5 ;  /* 0x0000000500087202 */ /* 0x000fe20000000f00 */
[----:B------:R-:W-:Y:S05]  /*db30*/  BRA `(.L_x_1780) ;  /* 0xffffc90000007947 */ /* 0x000fea000383ffff */
.L_x_1705:
[----:B------:R-:W-:Y:S01]  /*db40*/  IMAD.MOV.U32 R9, RZ, RZ, R7 ;  /* 0x000000ffff097224 */ /* 0x000fe200078e0007 */
[----:B------:R-:W-:Y:S01]  /*db50*/  MOV R5, 0x4 ;  /* 0x0000000400057802 */ /* 0x000fe20000000f00 */
[----:B--2---:R-:W-:Y:S01]  /*db60*/  IMAD.MOV.U32 R3, RZ, RZ, 0x181f ;  /* 0x0000181fff037424 */ /* 0x004fe200078e00ff */
[----:B------:R-:W-:Y:S02]  /*db70*/  MOV R2, 0xdb90 ;  /* 0x0000db9000027802 */ /* 0x000fe40000000f00 */
[----:B-1-34-:R-:W-:Y:S05]  /*db80*/  CALL.REL.NOINC `($__internal_27_$__cuda_sm70_shflsync_idx_p) ;  /* 0x0000134000007944 */ /* 0x01afea0003c00000 */
[----:B------:R-:W-:Y:S01]  /*db90*/  MOV R2, R5 ;  /* 0x0000000500027202 */ /* 0x000fe20000000f00 */
[----:B------:R-:W-:Y:S05]  /*dba0*/  BRA `(.L_x_1781) ;  /* 0xffffc8b000007947 */ /* 0x000fea000383ffff */
.L_x_1706:
        /* <DEDUP_REMOVED lines=13> */
.L_x_1707:
[----:B------:R-:W-:Y:S01]  /*dc80*/  IMAD.MOV.U32 R9, RZ, RZ, R6 ;  /* 0x000000ffff097224 */ /* 0x000fe200078e0006 */
[----:B------:R-:W-:Y:S01]  /*dc90*/  MOV R5, 0x6 ;  /* 0x0000000600057802 */ /* 0x000fe20000000f00 */
[----:B--2---:R-:W-:Y:S01]  /*dca0*/  IMAD.MOV.U32 R3, RZ, RZ, 0x181f ;  /* 0x0000181fff037424 */ /* 0x004fe200078e00ff */
[----:B------:R-:W-:Y:S02]  /*dcb0*/  MOV R2, 0xdcd0 ;  /* 0x0000dcd000027802 */ /* 0x000fe40000000f00 */
[----:B-1--4-:R-:W-:Y:S05]  /*dcc0*/  CALL.REL.NOINC `($__internal_27_$__cuda_sm70_shflsync_idx_p) ;  /* 0x0000120000007944 */ /* 0x012fea0003c00000 */
[----:B------:R-:W-:Y:S01]  /*dcd0*/  MOV R8, R5 ;  /* 0x0000000500087202 */ /* 0x000fe20000000f00 */
[----:B------:R-:W-:Y:S05]  /*dce0*/  BRA `(.L_x_1783) ;  /* 0xffffc86000007947 */ /* 0x000fea000383ffff */
.L_x_1708:
[----:B------:R-:W-:Y:S01]  /*dcf0*/  IMAD.MOV.U32 R9, RZ, RZ, R7 ;  /* 0x000000ffff097224 */ /* 0x000fe200078e0007 */
[----:B------:R-:W-:Y:S01]  /*dd00*/  MOV R5, 0x6 ;  /* 0x0000000600057802 */ /* 0x000fe20000000f00 */
[----:B--2---:R-:W-:Y:S01]  /*dd10*/  IMAD.MOV.U32 R3, RZ, RZ, 0x181f ;  /* 0x0000181fff037424 */ /* 0x004fe200078e00ff */
[----:B------:R-:W-:Y:S02]  /*dd20*/  MOV R2, 0xdd40 ;  /* 0x0000dd4000027802 */ /* 0x000fe40000000f00 */
[----:B-1-34-:R-:W-:Y:S05]  /*dd30*/  CALL.REL.NOINC `($__internal_27_$__cuda_sm70_shflsync_idx_p) ;  /* 0x0000119000007944 */ /* 0x01afea0003c00000 */
[----:B------:R-:W-:Y:S01]  /*dd40*/  MOV R2, R5 ;  /* 0x0000000500027202 */ /* 0x000fe20000000f00 */
[----:B------:R-:W-:Y:S05]  /*dd50*/  BRA `(.L_x_1784) ;  /* 0xffffc81000007947 */ /* 0x000fea000383ffff */
.L_x_1709:
[----:B------:R-:W-:Y:S01]  /*dd60*/  IMAD.MOV.U32 R9, RZ, RZ, R6 ;  /* 0x000000ffff097224 */ /* 0x000fe200078e0006 */
[----:B------:R-:W-:Y:S01]  /*dd70*/  MOV R5, 0x7 ;  /* 0x0000000700057802 */ /* 0x000fe20000000f00 */
[----:B-1----:R-:W-:Y:S01]  /*dd80*/  IMAD.MOV.U32 R3, RZ, RZ, 0x181f ;  /* 0x0000181fff037424 */ /* 0x002fe200078e00ff */
[----:B------:R-:W-:-:S02]  /*dd90*/  MOV R2, 0xddb0 ;  /* 0x0000ddb000027802 */ /* 0x000fc40000000f00 */
[----:B--2-4-:R-:W-:Y:S05]  /*dda0*/  CALL.REL.NOINC `($__internal_27_$__cuda_sm70_shflsync_idx_p) ;  /* 0x0000112000007944 */ /* 0x014fea0003c00000 */
        /* <DEDUP_REMOVED lines=8> */
.L_x_1711:
[----:B------:R-:W-:Y:S01]  /*de30*/  IMAD.MOV.U32 R9, RZ, RZ, R13 ;  /* 0x000000ffff097224 */ /* 0x000fe200078e000d */
[----:B------:R-:W-:Y:S01]  /*de40*/  MOV R5, RZ ;  /* 0x000000ff00057202 */ /* 0x000fe20000000f00 */
[----:B------:R-:W-:Y:S01]  /*de50*/  IMAD.MOV.U32 R3, RZ, RZ, 0x1c1f ;  /* 0x00001c1fff037424 */ /* 0x000fe200078e00ff */
[----:B------:R-:W-:Y:S02]  /*de60*/  MOV R2, 0xde80 ;  /* 0x0000de8000027802 */ /* 0x000fe40000000f00 */
[----:B------:R-:W-:Y:S05]  /*de70*/  CALL.REL.NOINC `($__internal_27_$__cuda_sm70_shflsync_idx_p) ;  /* 0x0000105000007944 */ /* 0x000fea0003c00000 */
[----:B------:R-:W-:Y:S01]  /*de80*/  MOV R12, R5 ;  /* 0x00000005000c7202 */ /* 0x000fe20000000f00 */
[----:B------:R-:W-:Y:S05]  /*de90*/  BRA `(.L_x_1786) ;  /* 0xffffc9e000007947 */ /* 0x000fea000383ffff */
.L_x_1712:
[----:B------:R-:W-:Y:S01]  /*dea0*/  IMAD.MOV.U32 R9, RZ, RZ, R20 ;  /* 0x000000ffff097224 */ /* 0x000fe200078e0014 */
[----:B------:R-:W-:Y:S01]  /*deb0*/  MOV R5, RZ ;  /* 0x000000ff00057202 */ /* 0x000fe20000000f00 */
[----:B------:R-:W-:Y:S01]  /*dec0*/  IMAD.MOV.U32 R3, RZ, RZ, 0x1c1f ;  /* 0x00001c1fff037424 */ /* 0x000fe200078e00ff */
[----:B------:R-:W-:Y:S02]  /*ded0*/  MOV R2, 0xdef0 ;  /* 0x0000def000027802 */ /* 0x000fe40000000f00 */
[----:B-12---:R-:W-:Y:S05]  /*dee0*/  CALL.REL.NOINC `($__internal_27_$__cuda_sm70_shflsync_idx_p) ;  /* 0x00000fe000007944 */ /* 0x006fea0003c00000 */
[----:B------:R-:W-:Y:S01]  /*def0*/  MOV R2, R5 ;  /* 0x0000000500027202 */ /* 0x000fe20000000f00 */
[----:B------:R-:W-:Y:S05]  /*df00*/  BRA `(.L_x_1787) ;  /* 0xffffc99000007947 */ /* 0x000fea000383ffff */
.L_x_1715:
[----:B------:R-:W-:Y:S01]  /*df10*/  IMAD.MOV.U32 R9, RZ, RZ, R13 ;  /* 0x000000ffff097224 */ /* 0x000fe200078e000d */
[----:B------:R-:W-:Y:S01]  /*df20*/  MOV R5, 0x1 ;  /* 0x0000000100057802 */ /* 0x000fe20000000f00 */
[----:B--2---:R-:W-:Y:S01]  /*df30*/  IMAD.MOV.U32 R3, RZ, RZ, 0x1c1f ;  /* 0x00001c1fff037424 */ /* 0x004fe200078e00ff */
[----:B----4-:R-:W-:-:S02]  /*df40*/  MOV R2, 0xdf60 ;  /* 0x0000df6000027802 */ /* 0x010fc40000000f00 */
        /* <DEDUP_REMOVED lines=9> */
.L_x_1718:
[----:B------:R-:W-:Y:S01]  /*dfe0*/  IMAD.MOV.U32 R9, RZ, RZ, R13 ;  /* 0x000000ffff097224 */ /* 0x000fe200078e000d */
[----:B------:R-:W-:Y:S01]  /*dff0*/  MOV R5, 0x2 ;  /* 0x0000000200057802 */ /* 0x000fe20000000f00 */
[----:B--2---:R-:W-:Y:S01]  /*e000*/  IMAD.MOV.U32 R3, RZ, RZ, 0x1c1f ;  /* 0x00001c1fff037424 */ /* 0x004fe200078e00ff */
[----:B----4-:R-:W-:Y:S02]  /*e010*/  MOV R2, 0xe030 ;  /* 0x0000e03000027802 */ /* 0x010fe40000000f00 */
[----:B-1-3--:R-:W-:Y:S05]  /*e020*/  CALL.REL.NOINC `($__internal_27_$__cuda_sm70_shflsync_idx_p) ;  /* 0x00000ea000007944 */ /* 0x00afea0003c00000 */
[----:B------:R-:W-:Y:S01]  /*e030*/  MOV R12, R5 ;  /* 0x00000005000c7202 */ /* 0x000fe20000000f00 */
[----:B------:R-:W-:Y:S05]  /*e040*/  BRA `(.L_x_1789) ;  /* 0xffffce0000007947 */ /* 0x000fea000383ffff */
.L_x_1719:
[----:B------:R-:W-:Y:S01]  /*e050*/  IMAD.MOV.U32 R9, RZ, RZ, R20 ;  /* 0x000000ffff097224 */ /* 0x000fe200078e0014 */
[----:B------:R-:W-:Y:S01]  /*e060*/  MOV R5, 0x2 ;  /* 0x0000000200057802 */ /* 0x000fe20000000f00 */
[----:B--2---:R-:W-:Y:S01]  /*e070*/  IMAD.MOV.U32 R3, RZ, RZ, 0x1c1f ;  /* 0x00001c1fff037424 */ /* 0x004fe200078e00ff */
[----:B----4-:R-:W-:Y:S02]  /*e080*/  MOV R2, 0xe0a0 ;  /* 0x0000e0a000027802 */ /* 0x010fe40000000f00 */
[----:B-1-3--:R-:W-:Y:S05]  /*e090*/  CALL.REL.NOINC `($__internal_27_$__cuda_sm70_shflsync_idx_p) ;  /* 0x00000e3000007944 */ /* 0x00afea0003c00000 */
[----:B------:R-:W-:Y:S01]  /*e0a0*/  MOV R2, R5 ;  /* 0x0000000500027202 */ /* 0x000fe20000000f00 */
[----:B------:R-:W-:Y:S05]  /*e0b0*/  BRA `(.L_x_1790) ;  /* 0xffffcdb000007947 */ /* 0x000fea000383ffff */
.L_x_1722:
[----:B------:R-:W-:Y:S01]  /*e0c0*/  IMAD.MOV.U32 R9, RZ, RZ, R13 ;  /* 0x000000ffff097224 */ /* 0x000fe200078e000d */
[----:B------:R-:W-:Y:S01]  /*e0d0*/  MOV R5, 0x3 ;  /* 0x0000000300057802 */ /* 0x000fe20000000f00 */
[----:B-1----:R-:W-:Y:S01]  /*e0e0*/  IMAD.MOV.U32 R3, RZ, RZ, 0x1c1f ;  /* 0x00001c1fff037424 */ /* 0x002fe200078e00ff */
[----:B----4-:R-:W-:-:S02]  /*e0f0*/  MOV R2, 0xe110 ;  /* 0x0000e11000027802 */ /* 0x010fc40000000f00 */
[----:B--23--:R-:W-:Y:S05]  /*e100*/  CALL.REL.NOINC `($__internal_27_$__cuda_sm70_shflsync_idx_p) ;  /* 0x00000dc000007944 */ /* 0x00cfea0003c00000 */
        /* <DEDUP_REMOVED lines=8> */
.L_x_1726:
[----:B------:R-:W-:Y:S01]  /*e190*/  IMAD.MOV.U32 R9, RZ, RZ, R6 ;  /* 0x000000ffff097224 */ /* 0x000fe200078e0006 */
[----:B------:R-:W-:Y:S01]  /*e1a0*/  MOV R5, RZ ;  /* 0x000000ff00057202 */ /* 0x000fe20000000f00 */
[----:B------:R-:W-:Y:S01]  /*e1b0*/  IMAD.MOV.U32 R3, RZ, RZ, 0x181f ;  /* 0x0000181fff037424 */ /* 0x000fe200078e00ff */
[----:B------:R-:W-:Y:S02]  /*e1c0*/  MOV R2, 0xe1e0 ;  /* 0x0000e1e000027802 */ /* 0x000fe40000000f00 */
[----:B------:R-:W-:Y:S05]  /*e1d0*/  CALL.REL.NOINC `($__internal_27_$__cuda_sm70_shflsync_idx_p) ;  /* 0x00000cf000007944 */ /* 0x000fea0003c00000 */
[----:B------:R-:W-:Y:S01]  /*e1e0*/  MOV R8, R5 ;  /* 0x0000000500087202 */ /* 0x000fe20000000f00 */
[----:B------:R-:W-:Y:S05]  /*e1f0*/  BRA `(.L_x_1792) ;  /* 0xffffd8a000007947 */ /* 0x000fea000383ffff */
.L_x_1727:
[----:B------:R-:W-:Y:S01]  /*e200*/  IMAD.MOV.U32 R9, RZ, RZ, R7 ;  /* 0x000000ffff097224 */ /* 0x000fe200078e0007 */
[----:B------:R-:W-:Y:S01]  /*e210*/  MOV R5, RZ ;  /* 0x000000ff00057202 */ /* 0x000fe20000000f00 */
[----:B------:R-:W-:Y:S01]  /*e220*/  IMAD.MOV.U32 R3, RZ, RZ, 0x181f ;  /* 0x0000181fff037424 */ /* 0x000fe200078e00ff */
[----:B------:R-:W-:Y:S02]  /*e230*/  MOV R2, 0xe250 ;  /* 0x0000e25000027802 */ /* 0x000fe40000000f00 */
[----:B-12---:R-:W-:Y:S05]  /*e240*/  CALL.REL.NOINC `($__internal_27_$__cuda_sm70_shflsync_idx_p) ;  /* 0x00000c8000007944 */ /* 0x006fea0003c00000 */
[----:B------:R-:W-:Y:S01]  /*e250*/  MOV R2, R5 ;  /* 0x0000000500027202 */ /* 0x000fe20000000f00 */
[----:B------:R-:W-:Y:S05]  /*e260*/  BRA `(.L_x_1793) ;  /* 0xffffd85000007947 */ /* 0x000fea000383ffff */
.L_x_1728:
        /* <DEDUP_REMOVED lines=13> */
.L_x_1729:
[----:B------:R-:W-:Y:S01]  /*e340*/  IMAD.MOV.U32 R9, RZ, RZ, R6 ;  /* 0x000000ffff097224 */ /* 0x000fe200078e0006 */
[----:B------:R-:W-:Y:S01]  /*e350*/  MOV R5, 0x2 ;  /* 0x0000000200057802 */ /* 0x000fe20000000f00 */
[----:B-1----:R-:W-:Y:S01]  /*e360*/  IMAD.MOV.U32 R3, RZ, RZ, 0x181f ;  /* 0x0000181fff037424 */ /* 0x002fe200078e00ff */
[----:B------:R-:W-:Y:S02]  /*e370*/  MOV R2, 0xe390 ;  /* 0x0000e39000027802 */ /* 0x000fe40000000f00 */
[----:B---34-:R-:W-:Y:S05]  /*e380*/  CALL.REL.NOINC `($__internal_27_$__cuda_sm70_shflsync_idx_p) ;  /* 0x00000b4000007944 */ /* 0x018fea0003c00000 */
[----:B------:R-:W-:Y:S01]  /*e390*/  MOV R8, R5 ;  /* 0x0000000500087202 */ /* 0x000fe20000000f00 */
[----:B------:R-:W-:Y:S05]  /*e3a0*/  BRA `(.L_x_1795) ;  /* 0xffffd80000007947 */ /* 0x000fea000383ffff */
.L_x_1730:
[----:B------:R-:W-:Y:S01]  /*e3b0*/  IMAD.MOV.U32 R9, RZ, RZ, R7 ;  /* 0x000000ffff097224 */ /* 0x000fe200078e0007 */
[----:B------:R-:W-:Y:S01]  /*e3c0*/  MOV R5, 0x2 ;  /* 0x0000000200057802 */ /* 0x000fe20000000f00 */
[----:B-1----:R-:W-:Y:S01]  /*e3d0*/  IMAD.MOV.U32 R3, RZ, RZ, 0x181f ;  /* 0x0000181fff037424 */ /* 0x002fe200078e00ff */
[----:B------:R-:W-:Y:S02]  /*e3e0*/  MOV R2, 0xe400 ;  /* 0x0000e40000027802 */ /* 0x000fe40000000f00 */
[----:B--234-:R-:W-:Y:S05]  /*e3f0*/  CALL.REL.NOINC `($__internal_27_$__cuda_sm70_shflsync_idx_p) ;  /* 0x00000ad000007944 */ /* 0x01cfea0003c00000 */
[----:B------:R-:W-:Y:S01]  /*e400*/  MOV R2, R5 ;  /* 0x0000000500027202 */ /* 0x000fe20000000f00 */
[----:B------:R-:W-:Y:S05]  /*e410*/  BRA `(.L_x_1796) ;  /* 0xffffd7b000007947 */ /* 0x000fea000383ffff */
.L_x_1731:
        /* <DEDUP_REMOVED lines=13> */
.L_x_1732:
[----:B------:R-:W-:Y:S01]  /*e4f0*/  IMAD.MOV.U32 R9, RZ, RZ, R6 ;  /* 0x000000ffff097224 */ /* 0x000fe200078e0006 */
[----:B------:R-:W-:Y:S01]  /*e500*/  MOV R5, 0x4 ;  /* 0x0000000400057802 */ /* 0x000fe20000000f00 */
[----:B--2---:R-:W-:Y:S01]  /*e510*/  IMAD.MOV.U32 R3, RZ, RZ, 0x181f ;  /* 0x0000181fff037424 */ /* 0x004fe200078e00ff */
[----:B------:R-:W-:Y:S02]  /*e520*/  MOV R2, 0xe540 ;  /* 0x0000e54000027802 */ /* 0x000fe40000000f00 */
[----:B-1-34-:R-:W-:Y:S05]  /*e530*/  CALL.REL.NOINC `($__internal_27_$__cuda_sm70_shflsync_idx_p) ;  /* 0x0000099000007944 */ /* 0x01afea0003c00000 */
[----:B------:R-:W-:Y:S01]  /*e540*/  MOV R8, R5 ;  /* 0x0000000500087202 */ /* 0x000fe20000000f00 */
[----:B------:R-:W-:Y:S05]  /*e550*/  BRA `(.L_x_1798) ;  /* 0xffffd76000007947 */ /* 0x000fea000383ffff */
.L_x_1733:
[----:B------:R-:W-:Y:S01]  /*e560*/  IMAD.MOV.U32 R9, RZ, RZ, R7 ;  /* 0x000000ffff097224 */ /* 0x000fe200078e0007 */
[----:B------:R-:W-:Y:S01]  /*e570*/  MOV R5, 0x4 ;  /* 0x0000000400057802 */ /* 0x000fe20000000f00 */
[----:B--2---:R-:W-:Y:S01]  /*e580*/  IMAD.MOV.U32 R3, RZ, RZ, 0x181f ;  /* 0x0000181fff037424 */ /* 0x004fe200078e00ff */
[----:B------:R-:W-:Y:S02]  /*e590*/  MOV R2, 0xe5b0 ;  /* 0x0000e5b000027802 */ /* 0x000fe40000000f00 */
[----:B-1-34-:R-:W-:Y:S05]  /*e5a0*/  CALL.REL.NOINC `($__internal_27_$__cuda_sm70_shflsync_idx_p) ;  /* 0x0000092000007944 */ /* 0x01afea0003c00000 */
[----:B------:R-:W-:Y:S01]  /*e5b0*/  MOV R2, R5 ;  /* 0x0000000500027202 */ /* 0x000fe20000000f00 */
[----:B------:R-:W-:Y:S05]  /*e5c0*/  BRA `(.L_x_1799) ;  /* 0xffffd71000007947 */ /* 0x000fea000383ffff */
.L_x_1734:
        /* <DEDUP_REMOVED lines=13> */
.L_x_1735:
[----:B------:R-:W-:Y:S01]  /*e6a0*/  IMAD.MOV.U32 R9, RZ, RZ, R6 ;  /* 0x000000ffff097224 */ /* 0x000fe200078e0006 */
[----:B------:R-:W-:Y:S01]  /*e6b0*/  MOV R5, 0x6 ;  /* 0x0000000600057802 */ /* 0x000fe20000000f00 */
[----:B--2---:R-:W-:Y:S01]  /*e6c0*/  IMAD.MOV.U32 R3, RZ, RZ, 0x181f ;  /* 0x0000181fff037424 */ /* 0x004fe200078e00ff */
[----:B------:R-:W-:Y:S02]  /*e6d0*/  MOV R2, 0xe6f0 ;  /* 0x0000e6f000027802 */ /* 0x000fe40000000f00 */
[----:B-1--4-:R-:W-:Y:S05]  /*e6e0*/  CALL.REL.NOINC `($__internal_27_$__cuda_sm70_shflsync_idx_p) ;  /* 0x000007e000007944 */ /* 0x012fea0003c00000 */
[----:B------:R-:W-:Y:S01]  /*e6f0*/  MOV R8, R5 ;  /* 0x0000000500087202 */ /* 0x000fe20000000f00 */
[----:B------:R-:W-:Y:S05]  /*e700*/  BRA `(.L_x_1801) ;  /* 0xffffd6c000007947 */ /* 0x000fea000383ffff */
.L_x_1736:
[----:B------:R-:W-:Y:S01]  /*e710*/  IMAD.MOV.U32 R9, RZ, RZ, R7 ;  /* 0x000000ffff097224 */ /* 0x000fe200078e0007 */
[----:B------:R-:W-:Y:S01]  /*e720*/  MOV R5, 0x6 ;  /* 0x0000000600057802 */ /* 0x000fe20000000f00 */
[----:B--2---:R-:W-:Y:S01]  /*e730*/  IMAD.MOV.U32 R3, RZ, RZ, 0x181f ;  /* 0x0000181fff037424 */ /* 0x004fe200078e00ff */
[----:B------:R-:W-:Y:S02]  /*e740*/  MOV R2, 0xe760 ;  /* 0x0000e76000027802 */ /* 0x000fe40000000f00 */
[----:B-1-34-:R-:W-:Y:S05]  /*e750*/  CALL.REL.NOINC `($__internal_27_$__cuda_sm70_shflsync_idx_p) ;  /* 0x0000077000007944 */ /* 0x01afea0003c00000 */
[----:B------:R-:W-:Y:S01]  /*e760*/  MOV R2, R5 ;  /* 0x0000000500027202 */ /* 0x000fe20000000f00 */
[----:B------:R-:W-:Y:S05]  /*e770*/  BRA `(.L_x_1802) ;  /* 0xffffd67000007947 */ /* 0x000fea000383ffff */
.L_x_1737:
        /* <DEDUP_REMOVED lines=13> */
.L_x_1739:
[----:B------:R-:W-:Y:S01]  /*e850*/  IMAD.MOV.U32 R9, RZ, RZ, R88 ;  /* 0x000000ffff097224 */ /* 0x000fe200078e0058 */
[----:B------:R-:W-:Y:S01]  /*e860*/  MOV R5, RZ ;  /* 0x000000ff00057202 */ /* 0x000fe20000000f00 */
[----:B---34-:R-:W-:Y:S01]  /*e870*/  IMAD.MOV.U32 R3, RZ, RZ, 0x1f ;  /* 0x0000001fff037424 */ /* 0x018fe200078e00ff */
[----:B------:R-:W-:Y:S02]  /*e880*/  MOV R2, 0xe8a0 ;  /* 0x0000e8a000027802 */ /* 0x000fe40000000f00 */
[----:B------:R-:W-:Y:S05]  /*e890*/  CALL.REL.NOINC `($__internal_27_$__cuda_sm70_shflsync_idx_p) ;  /* 0x0000063000007944 */ /* 0x000fea0003c00000 */
[----:B------:R-:W-:Y:S01]  /*e8a0*/  MOV R10, R5 ;  /* 0x00000005000a7202 */ /* 0x000fe20000000f00 */
[----:B------:R-:W-:Y:S05]  /*e8b0*/  BRA `(.L_x_1804) ;  /* 0xffffd6e000007947 */ /* 0x000fea000383ffff */
.L_x_1740:
[----:B------:R-:W-:Y:S01]  /*e8c0*/  IMAD.MOV.U32 R9, RZ, RZ, R88 ;  /* 0x000000ffff097224 */ /* 0x000fe200078e0058 */
[----:B------:R-:W-:Y:S01]  /*e8d0*/  MOV R5, 0x1 ;  /* 0x0000000100057802 */ /* 0x000fe20000000f00 */
[----:B---34-:R-:W-:Y:S01]  /*e8e0*/  IMAD.MOV.U32 R3, RZ, RZ, 0x1f ;  /* 0x0000001fff037424 */ /* 0x018fe200078e00ff */
[----:B------:R-:W-:Y:S02]  /*e8f0*/  MOV R2, 0xe910 ;  /* 0x0000e91000027802 */ /* 0x000fe40000000f00 */
[----:B-12---:R-:W-:Y:S05]  /*e900*/  CALL.REL.NOINC `($__internal_27_$__cuda_sm70_shflsync_idx_p) ;  /* 0x000005c000007944 */ /* 0x006fea0003c00000 */
[----:B------:R-:W-:Y:S01]  /*e910*/  MOV R8, R5 ;  /* 0x0000000500087202 */ /* 0x000fe20000000f00 */
[----:B------:R-:W-:Y:S05]  /*e920*/  BRA `(.L_x_1805) ;  /* 0xffffd69000007947 */ /* 0x000fea000383ffff */
.L_x_1741:
[----:B------:R-:W-:Y:S02]  /*e930*/  MOV R2, 0x1 ;  /* 0x0000000100027802 */ /* 0x000fe40000000f00 */
[----:B------:R-:W-:-:S02]  /*e940*/  MOV R3, 0xe960 ;  /* 0x0000e96000037802 */ /* 0x000fc40000000f00 */
[----:B-12---:R-:W-:Y:S05]  /*e950*/  CALL.REL.NOINC `($__internal_28_$__cuda_sm70_shflsync_up_p) ;  /* 0x000005c000007944 */ /* 0x006fea0003c00000 */
[----:B------:R-:W-:Y:S05]  /*e960*/  BRA `(.L_x_1806) ;  /* 0xffffd77000007947 */ /* 0x000fea000383ffff */
.L_x_1742:
[----:B------:R-:W-:Y:S02]  /*e970*/  MOV R2, 0x2 ;  /* 0x0000000200027802 */ /* 0x000fe40000000f00 */
[----:B------:R-:W-:-:S02]  /*e980*/  MOV R3, 0xe9a0 ;  /* 0x0000e9a000037802 */ /* 0x000fc40000000f00 */
[----:B-12---:R-:W-:Y:S05]  /*e990*/  CALL.REL.NOINC `($__internal_28_$__cuda_sm70_shflsync_up_p) ;  /* 0x0000058000007944 */ /* 0x006fea0003c00000 */
        /* <DEDUP_REMOVED lines=24> */
.L_x_1746:
[----:B------:R-:W-:Y:S02]  /*eb20*/  MOV R2, 0x1 ;  /* 0x0000000100027802 */ /* 0x000fe40000000f00 */
[----:B------:R-:W-:Y:S02]  /*eb30*/  MOV R3, 0xeb50 ;  /* 0x0000eb5000037802 */ /* 0x000fe40000000f00 */
[----:B-1----:R-:W-:Y:S05]  /*eb40*/  CALL.REL.NOINC `($__internal_28_$__cuda_sm70_shflsync_up_p) ;  /* 0x000003d000007944 */ /* 0x002fea0003c00000 */
[----:B------:R-:W-:Y:S01]  /*eb50*/  MOV R2, R4 ;  /* 0x0000000400027202 */ /* 0x000fe20000000f00 */
[----:B------:R-:W-:Y:S05]  /*eb60*/  BRA `(.L_x_1808) ;  /* 0xffffd7c000007947 */ /* 0x000fea000383ffff */
.L_x_1747:
[----:B------:R-:W-:Y:S02]  /*eb70*/  MOV R2, 0x2 ;  /* 0x0000000200027802 */ /* 0x000fe40000000f00 */
[----:B------:R-:W-:Y:S02]  /*eb80*/  MOV R3, 0xeba0 ;  /* 0x0000eba000037802 */ /* 0x000fe40000000f00 */
[----:B-1----:R-:W-:Y:S05]  /*eb90*/  CALL.REL.NOINC `($__internal_28_$__cuda_sm70_shflsync_up_p) ;  /* 0x0000038000007944 */ /* 0x002fea0003c00000 */
        /* <DEDUP_REMOVED lines=24> */
.L_x_1749:
[----:B------:R-:W-:Y:S02]  /*ed20*/  SEL R0, RZ, 0x1, P0 ;  /* 0x00000001ff007807 */ /* 0x000fe40000000000 */
[----:B------:R-:W-:Y:S02]  /*ed30*/  MOV R2, 0xed50 ;  /* 0x0000ed5000027802 */ /* 0x000fe40000000f00 */
[----:B-1-3--:R-:W-:Y:S05]  /*ed40*/  CALL.REL.NOINC `($__internal_29_$__cuda_sm70_votesync_ballot) ;  /* 0x0000024000007944 */ /* 0x00afea0003c00000 */
[----:B------:R-:W-:Y:S05]  /*ed50*/  BRA `(.L_x_1810) ;  /* 0xffffd76000007947 */ /* 0x000fea000383ffff */
.L_x_1750:
[----:B------:R-:W-:Y:S01]  /*ed60*/  IMAD.MOV.U32 R9, RZ, RZ, R6 ;  /* 0x000000ffff097224 */ /* 0x000fe200078e0006 */
[----:B----4-:R-:W-:Y:S01]  /*ed70*/  MOV R5, R11 ;  /* 0x0000000b00057202 */ /* 0x010fe20000000f00 */
[----:B------:R-:W-:Y:S01]  /*ed80*/  IMAD.MOV.U32 R3, RZ, RZ, 0x1f ;  /* 0x0000001fff037424 */ /* 0x000fe200078e00ff */
[----:B------:R-:W-:Y:S02]  /*ed90*/  MOV R2, 0xedb0 ;  /* 0x0000edb000027802 */ /* 0x000fe40000000f00 */
[----:B-123--:R-:W-:Y:S05]  /*eda0*/  CALL.REL.NOINC `($__internal_27_$__cuda_sm70_shflsync_idx_p) ;  /* 0x0000012000007944 */ /* 0x00efea0003c00000 */
[----:B------:R-:W-:Y:S01]  /*edb0*/  IMAD.MOV.U32 R8, RZ, RZ, R5 ;  /* 0x000000ffff087224 */ /* 0x000fe200078e0005 */
[----:B------:R-:W-:Y:S01]  /*edc0*/  MOV R5, R11 ;  /* 0x0000000b00057202 */ /* 0x000fe20000000f00 */
[----:B------:R-:W-:Y:S01]  /*edd0*/  IMAD.MOV.U32 R9, RZ, RZ, R7 ;  /* 0x000000ffff097224 */ /* 0x000fe200078e0007 */
[----:B------:R-:W-:Y:S02]  /*ede0*/  MOV R3, 0x1f ;  /* 0x0000001f00037802 */ /* 0x000fe40000000f00 */
[----:B------:R-:W-:-:S02]  /*edf0*/  MOV R2, 0xee10 ;  /* 0x0000ee1000027802 */ /* 0x000fc40000000f00 */
[----:B------:R-:W-:Y:S05]  /*ee00*/  CALL.REL.NOINC `($__internal_27_$__cuda_sm70_shflsync_idx_p) ;  /* 0x000000c000007944 */ /* 0x000fea0003c00000 */
[----:B------:R-:W-:Y:S01]  /*ee10*/  MOV R7, R5 ;  /* 0x0000000500077202 */ /* 0x000fe20000000f00 */
[----:B------:R-:W-:Y:S05]  /*ee20*/  BRA `(.L_x_1811) ;  /* 0xffffd6d000007947 */ /* 0x000fea000383ffff */
.L_x_1753:
[----:B------:R-:W-:Y:S01]  /*ee30*/  IMAD.MOV.U32 R9, RZ, RZ, R4 ;  /* 0x000000ffff097224 */ /* 0x000fe200078e0004 */
[----:B------:R-:W-:-:S02]  /*ee40*/  MOV R3, 0x1f ;  /* 0x0000001f00037802 */ /* 0x000fc40000000f00 */
[----:B------:R-:W-:Y:S02]  /*ee50*/  MOV R2, 0xee70 ;  /* 0x0000ee7000027802 */ /* 0x000fe40000000f00 */
[----:B-1234-:R-:W-:Y:S05]  /*ee60*/  CALL.REL.NOINC `($__internal_27_$__cuda_sm70_shflsync_idx_p) ;  /* 0x0000006000007944 */ /* 0x01efea0003c00000 */
[----:B------:R-:W-:Y:S01]  /*ee70*/  MOV R13, R5 ;  /* 0x00000005000d7202 */ /* 0x000fe20000000f00 */
[----:B------:R-:W-:Y:S05]  /*ee80*/  BRA `(.L_x_1752) ;  /* 0xffffd6d000007947 */ /* 0x000fea000383ffff */
        .weak           $__internal_26_$__cuda_sm70_shflsync_bfly_p
        .type           $__internal_26_$__cuda_sm70_shflsync_bfly_p,@function
        .size           $__internal_26_$__cuda_sm70_shflsync_bfly_p,($__internal_27_$__cuda_sm70_shflsync_idx_p - $__internal_26_$__cuda_sm70_shflsync_bfly_p)
$__internal_26_$__cuda_sm70_shflsync_bfly_p:
[----:B------:R-:W-:Y:S04]  /*ee90*/  WARPSYNC R9 ;  /* 0x0000000900007348 */ /* 0x000fe80003800000 */
[----:B------:R1:W2:Y:S02]  /*eea0*/  SHFL.BFLY PT, R0, R0, R3, R10 ;  /* 0x0c00000300007389 */ /* 0x0002a400000e000a */
[----:B-1----:R-:W-:-:S04]  /*eeb0*/  MOV R3, 0x0 ;  /* 0x0000000000037802 */ /* 0x002fc80000000f00 */
[----:B--2---:R-:W-:Y:S05]  /*eec0*/  RET.REL.NODEC R2 `(_ZN7cutlass13device_kernelIN5flash19enable_sm80_to_sm89INS1_16FlashAttnFwdSm80INS1_25CollectiveMainloopFwdSm80ILi4ELi1ELb0EN4cute5tupleIJNS5_1CILi128EEENS7_ILi80EEENS7_ILi64EEEEEELi64ENS_10bfloat16_tEfNS_4arch4Sm80ELb0ELb0ELb0ELb1ELb0ELb0ELb1ELb1EEENS1_21CollectiveEpilogueFwdINS6_IJS8_SA_S9_EEENS6_IJNS7_ILi1EEESI_SI_EEESC_SE_Li128ELb1ELb1ELb1ELb0EEENS1_36VarlenDynamicPersistentTileSchedulerILi128ELi80ELi128ELi128ELb1ELb1ELb0ELb0ELb1ELb1EEEEEEEEEvNT_6ParamsE) ;  /* 0xffff113002007950 */ /* 0x004fea0003c3ffff */
        .weak           $__internal_27_$__cuda_sm70_shflsync_idx_p
        .type           $__internal_27_$__cuda_sm70_shflsync_idx_p,@function
        .size           $__internal_27_$__cuda_sm70_shflsync_idx_p,($__internal_28_$__cuda_sm70_shflsync_up_p - $__internal_27_$__cuda_sm70_shflsync_idx_p)
$__internal_27_$__cuda_sm70_shflsync_idx_p:
[----:B------:R-:W-:-:S04]  /*eed0*/  MOV R16, 0xffffffff ;  /* 0xffffffff00107802 */ /* 0x000fc80000000f00 */
[----:B------:R-:W-:Y:S04]  /*eee0*/  WARPSYNC R16 ;  /* 0x0000001000007348 */ /* 0x000fe80003800000 */
[----:B------:R1:W2:Y:S02]  /*eef0*/  SHFL.IDX PT, R5, R9, R5, R3 ;  /* 0x0000000509057389 */ /* 0x0002a400000e0003 */
[----:B-1----:R-:W-:-:S04]  /*ef00*/  MOV R3, 0x0 ;  /* 0x0000000000037802 */ /* 0x002fc80000000f00 */
[----:B--2---:R-:W-:Y:S05]  /*ef10*/  RET.REL.NODEC R2 `(_ZN7cutlass13device_kernelIN5flash19enable_sm80_to_sm89INS1_16FlashAttnFwdSm80INS1_25CollectiveMainloopFwdSm80ILi4ELi1ELb0EN4cute5tupleIJNS5_1CILi128EEENS7_ILi80EEENS7_ILi64EEEEEELi64ENS_10bfloat16_tEfNS_4arch4Sm80ELb0ELb0ELb0ELb1ELb0ELb0ELb1ELb1EEENS1_21CollectiveEpilogueFwdINS6_IJS8_SA_S9_EEENS6_IJNS7_ILi1EEESI_SI_EEESC_SE_Li128ELb1ELb1ELb1ELb0EEENS1_36VarlenDynamicPersistentTileSchedulerILi128ELi80ELi128ELi128ELb1ELb1ELb0ELb0ELb1ELb1EEEEEEEEEvNT_6ParamsE) ;  /* 0xffff10e002007950 */ /* 0x004fea0003c3ffff */
        .weak           $__internal_28_$__cuda_sm70_shflsync_up_p
        .type           $__internal_28_$__cuda_sm70_shflsync_up_p,@function
        .size           $__internal_28_$__cuda_sm70_shflsync_up_p,($__internal_29_$__cuda_sm70_votesync_ballot - $__internal_28_$__cuda_sm70_shflsync_up_p)
$__internal_28_$__cuda_sm70_shflsync_up_p:
[----:B------:R-:W-:Y:S02]  /*ef20*/  IMAD.MOV.U32 R4, RZ, RZ, RZ ;  /* 0x000000ffff047224 */ /* 0x000fe400078e00ff */
[----:B------:R-:W-:-:S04]  /*ef30*/  IMAD.MOV.U32 R9, RZ, RZ, -0x1 ;  /* 0xffffffffff097424 */ /* 0x000fc800078e00ff */
[----:B------:R-:W-:Y:S04]  /*ef40*/  WARPSYNC R9 ;  /* 0x0000000900007348 */ /* 0x000fe80003800000 */
[----:B------:R1:W2:Y:S02]  /*ef50*/  SHFL.UP PT, R4, R0, R2, R4 ;  /* 0x0400000200047389 */ /* 0x0002a400000e0004 */
[----:B-1----:R-:W-:Y:S02]  /*ef60*/  MOV R2, R3 ;  /* 0x0000000300027202 */ /* 0x002fe40000000f00 */
[----:B------:R-:W-:-:S04]  /*ef70*/  MOV R3, 0x0 ;  /* 0x0000000000037802 */ /* 0x000fc80000000f00 */
[----:B--2---:R-:W-:Y:S05]  /*ef80*/  RET.REL.NODEC R2 `(_ZN7cutlass13device_kernelIN5flash19enable_sm80_to_sm89INS1_16FlashAttnFwdSm80INS1_25CollectiveMainloopFwdSm80ILi4ELi1ELb0EN4cute5tupleIJNS5_1CILi128EEENS7_ILi80EEENS7_ILi64EEEEEELi64ENS_10bfloat16_tEfNS_4arch4Sm80ELb0ELb0ELb0ELb1ELb0ELb0ELb1ELb1EEENS1_21CollectiveEpilogueFwdINS6_IJS8_SA_S9_EEENS6_IJNS7_ILi1EEESI_SI_EEESC_SE_Li128ELb1ELb1ELb1ELb0EEENS1_36VarlenDynamicPersistentTileSchedulerILi128ELi80ELi128ELi128ELb1ELb1ELb0ELb0ELb1ELb1EEEEEEEEEvNT_6ParamsE) ;  /* 0xffff107002007950 */ /* 0x004fea0003c3ffff */
        .weak           $__internal_29_$__cuda_sm70_votesync_ballot
        .type           $__internal_29_$__cuda_sm70_votesync_ballot,@function
        .size           $__internal_29_$__cuda_sm70_votesync_ballot,(.L_x_3264 - $__internal_29_$__cuda_sm70_votesync_ballot)
$__internal_29_$__cuda_sm70_votesync_ballot:
[----:B------:R-:W-:Y:S01]  /*ef90*/  ISETP.NE.U32.AND P0, PT, R0, 0x1, PT ;  /* 0x000000010000780c */ /* 0x000fe20003f05070 */
[----:B------:R-:W-:-:S04]  /*efa0*/  IMAD.MOV.U32 R3, RZ, RZ, -0x1 ;  /* 0xffffffffff037424 */ /* 0x000fc800078e00ff */
[----:B------:R-:W-:Y:S08]  /*efb0*/  WARPSYNC R3 ;  /* 0x0000000300007348 */ /* 0x000ff00003800000 */
[----:B------:R-:W-:-:S04]  /*efc0*/  VOTE.ANY R0, PT, !P0 ;  /* 0x0000000000007806 */ /* 0x000fc800040e0100 */
[----:B------:R-:W-:Y:S01]  /*efd0*/  LOP3.LUT R0, R0, R3, RZ, 0xc0, !PT ;  /* 0x0000000300007212 */ /* 0x000fe200078ec0ff */
[----:B------:R-:W-:-:S04]  /*efe0*/  IMAD.MOV.U32 R3, RZ, RZ, 0x0 ;  /* 0x00000000ff037424 */ /* 0x000fc800078e00ff */
[----:B------:R-:W-:Y:S05]  /*eff0*/  RET.REL.NODEC R2 `(_ZN7cutlass13device_kernelIN5flash19enable_sm80_to_sm89INS1_16FlashAttnFwdSm80INS1_25CollectiveMainloopFwdSm80ILi4ELi1ELb0EN4cute5tupleIJNS5_1CILi128EEENS7_ILi80EEENS7_ILi64EEEEEELi64ENS_10bfloat16_tEfNS_4arch4Sm80ELb0ELb0ELb0ELb1ELb0ELb0ELb1ELb1EEENS1_21CollectiveEpilogueFwdINS6_IJS8_SA_S9_EEENS6_IJNS7_ILi1EEESI_SI_EEESC_SE_Li128ELb1ELb1ELb1ELb0EEENS1_36VarlenDynamicPersistentTileSchedulerILi128ELi80ELi128ELi128ELb1ELb1ELb0ELb0ELb1ELb1EEEEEEEEEvNT_6ParamsE) ;  /* 0xffff100002007950 */ /* 0x000fea0003c3ffff */
.L_x_1812:
        /* <DEDUP_REMOVED lines=16> */
.L_x_3264:


//--------------------- .text._ZN7cutlass13device_kernelIN5flash19enable_sm80_to_sm89INS1_16FlashAttnFwdSm80INS1_25CollectiveMainloopFwdSm80ILi4ELi1ELb0EN4cute5tupleIJNS5_1CILi128EEENS7_ILi80EEENS7_ILi64EEEEEELi64ENS_10bfloat16_tEfNS_4arch4Sm80ELb0ELb0ELb0ELb1ELb0ELb1ELb1ELb1EEENS1_21CollectiveEpilogueFwdINS6_IJS8_SA_S9_EEENS6_IJNS7_ILi1EEESI_SI_EEESC_SE_Li128ELb1ELb1ELb1ELb0EEENS1_36VarlenDynamicPersistentTileSchedulerILi128ELi80ELi128ELi128ELb1ELb1ELb0ELb0ELb1ELb1EEEEEEEEEvNT_6ParamsE --------------------------
	.section	.text._ZN7cutlass13device_kernelIN5flash19enable_sm80_to_sm89INS1_16FlashAttnFwdSm80INS1_25CollectiveMainloopFwdSm80ILi4ELi1ELb0EN4cute5tupleIJNS5_1CILi128EEENS7_ILi80EEENS7_ILi64EEEEEELi64ENS_10bfloat16_tEfNS_4arch4Sm80ELb0ELb0ELb0ELb1ELb0ELb1ELb1ELb1EEENS1_21CollectiveEpilogueFwdINS6_IJS8_SA_S9_EEENS6_IJNS7_ILi1EEESI_SI_EEESC_SE_Li128ELb1ELb1ELb1ELb0EEENS1_36VarlenDynamicPersistentTileSchedulerILi128ELi80ELi128ELi128ELb1ELb1ELb0ELb0ELb1ELb1EEEEEEEEEvNT_6ParamsE,"ax",@progbits
	.sectioninfo	@"SHI_REGISTERS=255"
	.align	128
.text._ZN7cutlass13device_kernelIN5flash19enable_sm80_to_sm89INS1_16FlashAttnFwdSm80INS1_25CollectiveMainloopFwdSm80ILi4ELi1ELb0EN4cute5tupleIJNS5_1CILi128EEENS7_ILi80EEENS7_ILi64EEEEEELi64ENS_10bfloat16_tEfNS_4arch4Sm80ELb0ELb0ELb0ELb1ELb0ELb1ELb1ELb1EEENS1_21CollectiveEpilogueFwdINS6_IJS8_SA_S9_EEENS6_IJNS7_ILi1EEESI_SI_EEESC_SE_Li128ELb1ELb1ELb1ELb0EEENS1_36VarlenDynamicPersistentTileSchedulerILi128ELi80ELi128ELi128ELb1ELb1ELb0ELb0ELb1ELb1EEEEEEEEEvNT_6ParamsE:
        .type           _ZN7cutlass13device_kernelIN5flash19enable_sm80_to_sm89INS1_16FlashAttnFwdSm80INS1_25CollectiveMainloopFwdSm80ILi4ELi1ELb0EN4cute5tupleIJNS5_1CILi128EEENS7_ILi80EEENS7_ILi64EEEEEELi64ENS_10bfloat16_tEfNS_4arch4Sm80ELb0ELb0ELb0ELb1ELb0ELb1ELb1ELb1EEENS1_21CollectiveEpilogueFwdINS6_IJS8_SA_S9_EEENS6_IJNS7_ILi1EEESI_SI_EEESC_SE_Li128ELb1ELb1ELb1ELb0EEENS1_36VarlenDynamicPersistentTileSchedulerILi128ELi80ELi128ELi128ELb1ELb1ELb0ELb0ELb1ELb1EEEEEEEEEvNT_6ParamsE,@function
        .size           _ZN7cutlass13device_kernelIN5flash19enable_sm80_to_sm89INS1_16FlashAttnFwdSm80INS1_25CollectiveMainloopFwdSm80ILi4ELi1ELb0EN4cute5tupleIJNS5_1CILi128EEENS7_ILi80EEENS7_ILi64EEEEEELi64ENS_10bfloat16_tEfNS_4arch4Sm80ELb0ELb0ELb0ELb1ELb0ELb1ELb1ELb1EEENS1_21CollectiveEpilogueFwdINS6_IJS8_SA_S9_EEENS6_IJNS7_ILi1EEESI_SI_EEESC_SE_Li128ELb1ELb1ELb1ELb0EEENS1_36VarlenDynamicPersistentTileSchedulerILi128ELi80ELi128ELi128ELb1ELb1ELb0ELb0ELb1ELb1EEEEEEEEEvNT_6ParamsE,(.L_x_3269 - _ZN7cutlass13device_kernelIN5flash19enable_sm80_to_sm89INS1_16FlashAttnFwdSm80INS1_25CollectiveMainloopFwdSm80ILi4ELi1ELb0EN4cute5tupleIJNS5_1CILi128EEENS7_ILi80EEENS7_ILi64EEEEEELi64ENS_10bfloat16_tEfNS_4arch4Sm80ELb0ELb0ELb0ELb1ELb0ELb1ELb1ELb1EEENS1_21CollectiveEpilogueFwdINS6_IJS8_SA_S9_EEENS6_IJNS7_ILi1EEESI_SI_EEESC_SE_Li128ELb1ELb1ELb1ELb0EEENS1_36VarlenDynamicPersistentTileSchedulerILi128ELi80ELi128ELi128ELb1ELb1ELb0ELb0ELb1ELb1EEEEEEEEEvNT_6ParamsE)
        .other          _ZN7cutlass13device_kernelIN5flash19enable_sm80_to_sm89INS1_16FlashAttnFwdSm80INS1_25CollectiveMainloopFwdSm80ILi4ELi1ELb0EN4cute5tupleIJNS5_1CILi128EEENS7_ILi80EEENS7_ILi64EEEEEELi64ENS_10bfloat16_tEfNS_4arch4Sm80ELb0ELb0ELb0ELb1ELb0ELb1ELb1ELb1EEENS1_21CollectiveEpilogueFwdINS6_IJS8_SA_S9_EEENS6_IJNS7_ILi1EEESI_SI_EEESC_SE_Li128ELb1ELb1ELb1ELb0EEENS1_36VarlenDynamicPersistentTileSchedulerILi128ELi80ELi128ELi128ELb1ELb1ELb0ELb0ELb1ELb1EEEEEEEEEvNT_6ParamsE,@"STO_CUDA_ENTRY STV_DEFAULT"
_ZN7cutlass13device_kernelIN5flash19enable_sm80_to_sm89INS1_16FlashAttnFwdSm80INS1_25CollectiveMainloopFwdSm80ILi4ELi1ELb0EN4cute5tupleIJNS5_1CILi128EEENS7_ILi80EEENS7_ILi64EEEEEELi64ENS_10bfloat16_tEfNS_4arch4Sm80ELb0ELb0ELb0ELb1ELb0ELb1ELb1ELb1EEENS1_21CollectiveEpilogueFwdINS6_IJS8_SA_S9_EEENS6_IJNS7_ILi1EEESI_SI_EEESC_SE_Li128ELb1ELb1ELb1ELb0EEENS1_36VarlenDynamicPersistentTileSchedulerILi128ELi80ELi128ELi128ELb1ELb1ELb0ELb0ELb1ELb1EEEEEEEEEvNT_6ParamsE:
        /* <DEDUP_REMOVED lines=10> */
[----:B-1----:R1:W-:Y:S04]  /*00a0*/  @P0 STL.64 [R1], R4 ;  /* 0x0000000401000387 */ /* 0x0023e80000100a00 */
        /* <DEDUP_REMOVED lines=43> */
.L_x_1818:
        /* <DEDUP_REMOVED lines=17> */
.L_x_1995:
        /* <DEDUP_REMOVED lines=16> */
.L_x_1996:
[----:B--2---:R-:W-:-:S05]  /*0570*/  IMAD R0, R0, c[0x0][0x538], RZ ;  /* 0x00014e0000007a24 */ /* 0x004fca00078e02ff */
[----:B------:R-:W-:-:S04]  /*0580*/  IADD3 R6, R0, R6, RZ ;  /* 0x0000000600067210 */ /* 0x000fc80007ffe0ff */
[----:B------:R-:W-:-:S13]  /*0590*/  ISETP.GT.AND P0, PT, R6, UR4, PT ;  /* 0x0000000406007c0c */ /* 0x000fda000bf04270 */
[----:B-1----:R-:W-:Y:S05]  /*05a0*/  @!P0 BRA `(.L_x_1818) ;  /* 0xfffffdb000008947 */ /* 0x002fea000383ffff */
.L_x_1814:
[----:B------:R-:W-:-:S05]  /*05b0*/  IADD3 R14, -R0, R6, RZ ;  /* 0x00000006000e7210 */ /* 0x000fca0007ffe1ff */
[----:B------:R-:W-:-:S05]  /*05c0*/  IMAD R0, R4, c[0x0][0x538], R14 ;  /* 0x00014e0004007a24 */ /* 0x000fca00078e020e */
[----:B------:R-:W-:Y:S01]  /*05d0*/  ISETP.GT.AND P0, PT, R0, UR4, PT ;  /* 0x0000000400007c0c */ /* 0x000fe2000bf04270 */
[----:B------:R-:W-:-:S12]  /*05e0*/  BRA.DIV ~URZ, `(.L_x_1819) ;  /* 0x000159827f007947 */ /* 0x000fd8000b800000 */
[----:B------:R-:W-:-:S04]  /*05f0*/  VOTE.ANY R0, PT, !P0 ;  /* 0x0000000000007806 */ /* 0x000fc800040e0100 */
.L_x_1997:
[----:B------:R1:W2:Y:S01]  /*0600*/  POPC R15, R0 ;  /* 0x00000000000f7309 */ /* 0x0002a20000000000 */
[----:B------:R-:W-:Y:S05]  /*0610*/  BRA.DIV ~URZ, `(.L_x_1820) ;  /* 0x000159927f007947 */ /* 0x000fea000b800000 */
[----:B--2---:R2:W3:Y:S01]  /*0620*/  SHFL.IDX PT, R13, R8, R15, 0x1f ;  /* 0x00001f0f080d7589 */ /* 0x0044e200000e0000 */
[----:B------:R-:W-:-:S03]  /*0630*/  MOV R6, RZ ;  /* 0x000000ff00067202 */ /* 0x000fc60000000f00 */
[----:B------:R2:W4:Y:S04]  /*0640*/  SHFL.IDX PT, R10, R7, R15, 0x1f ;  /* 0x00001f0f070a7589 */ /* 0x00052800000e0000 */
.L_x_1998:
[----:B------:R-:W-:Y:S01]  /*0650*/  ISETP.NE.AND P0, PT, R0, RZ, PT ;  /* 0x000000ff0000720c */ /* 0x000fe20003f05270 */
[----:B------:R-:W-:-:S12]  /*0660*/  BSSY B0, `(.L_x_1821) ;  /* 0x0000005000007945 */ /* 0x000fd80003800000 */
[----:B------:R-:W-:Y:S05]  /*0670*/  @!P0 BRA `(.L_x_1822) ;  /* 0x0000003000008947 */ /* 0x000fea0003800000 */
[----:B------:R-:W-:Y:S01]  /*0680*/  IADD3 R11, R15, -0x1, RZ ;  /* 0xffffffff0f0b7810 */ /* 0x000fe20007ffe0ff */
[----:B------:R-:W-:Y:S05]  /*0690*/  BRA.DIV ~URZ, `(.L_x_1823) ;  /* 0x000159f27f007947 */ /* 0x000fea000b800000 */
[----:B------:R1:W2:Y:S02]  /*06a0*/  SHFL.IDX PT, R6, R4, R11, 0x1f ;  /* 0x00001f0b04067589 */ /* 0x0002a400000e0000 */
.L_x_1822:
[----:B------:R-:W-:Y:S05]  /*06b0*/  BSYNC B0 ;  /* 0x0000000000007941 */ /* 0x000fea0003800000 */
.L_x_1821:
[----:B-1-3--:R-:W-:Y:S01]  /*06c0*/  IABS R0, R13 ;  /* 0x0000000d00007213 */ /* 0x00afe20000000000 */
[----:B--2---:R-:W-:-:S04]  /*06d0*/  IMAD R4, R6, c[0x0][0x538], R14 ;  /* 0x00014e0006047a24 */ /* 0x004fc800078e020e */
[----:B------:R-:W-:Y:S01]  /*06e0*/  IMAD.MOV.U32 R5, RZ, RZ, R0 ;  /* 0x000000ffff057224 */ /* 0x000fe200078e0000 */
[----:B----4-:R-:W-:Y:S01]  /*06f0*/  IABS R0, R10 ;  /* 0x0000000a00007213 */ /* 0x010fe20000000000 */
[----:B------:R1:W-:Y:S01]  /*0700*/  STL [R1], R4 ;  /* 0x0000000401007387 */ /* 0x0003e20000100800 */
        /* <DEDUP_REMOVED lines=64> */
.L_x_1815:
[----:B------:R-:W-:Y:S01]  /*0b10*/  MOV R0, UR4 ;  /* 0x0000000400007c02 */ /* 0x000fe20008000f00 */
[----:B------:R-:W-:Y:S04]  /*0b20*/  STL [R1+0x4], RZ ;  /* 0x000004ff01007387 */ /* 0x000fe80000100800 */
[----:B------:R1:W-:Y:S04]  /*0b30*/  STL [R1], R0 ;  /* 0x0000000001007387 */ /* 0x0003e80000100800 */
[----:B------:R2:W-:Y:S01]  /*0b40*/  STL [R1+0x8], RZ ;  /* 0x000008ff01007387 */ /* 0x0005e20000100800 */
[----:B-1----:R-:W-:-:S05]  /*0b50*/  MOV R0, c[0x0][0x53c] ;  /* 0x00014f0000007a02 */ /* 0x002fca0000000f00 */
[----:B------:R2:W-:Y:S02]  /*0b60*/  STL [R1+0xc], R0 ;  /* 0x00000c0001007387 */ /* 0x0005e40000100800 */
.L_x_1824:
[----:B-1----:R-:W3:Y:S04]  /*0b70*/  LDL R4, [R1] ;  /* 0x0000000001047983 */ /* 0x002ee80000100800 */
[----:B------:R-:W3:Y:S04]  /*0b80*/  LDL R5, [R1+0x4] ;  /* 0x0000040001057983 */ /* 0x000ee80000100800 */
[----:B------:R-:W3:Y:S04]  /*0b90*/  LDL R6, [R1+0x8] ;  /* 0x0000080001067983 */ /* 0x000ee80000100800 */
[----:B------:R-:W3:Y:S01]  /*0ba0*/  LDL R7, [R1+0xc] ;  /* 0x00000c0001077983 */ /* 0x000ee20000100800 */
[----:B------:R-:W-:Y:S01]  /*0bb0*/  ISETP.NE.AND P0, PT, R16, RZ, PT ;  /* 0x000000ff1000720c */ /* 0x000fe20003f05270 */
[----:B------:R-:W-:-:S12]  /*0bc0*/  WARPSYNC 0xffffffff ;  /* 0xffffffff00007948 */ /* 0x000fd80003800000 */
[----:B---3--:R1:W-:Y:S04]  /*0bd0*/  @!P0 STS.128 [0x9100], R4 ;  /* 0x00910004ff008388 */ /* 0x0083e80000000c00 */
[----:B------:R-:W-:Y:S06]  /*0be0*/  BAR.ARV 0x5, 0x80 ;  /* 0x0142000000007b1d */ /* 0x000fec0000002000 */
.L_x_1813:
[----:B--2---:R-:W2:Y:S02]  /*0bf0*/  LDL R0, [R1+0xc] ;  /* 0x00000c0001007983 */ /* 0x004ea40000100800 */
        /* <DEDUP_REMOVED lines=75> */
[----:B------:R-:W-:Y:S02]  /*10b0*/  IADD3 R210, R115, 0x20, RZ ;  /* 0x0000002073d27810 */ /* 0x000fe40007ffe0ff */
        /* <DEDUP_REMOVED lines=30> */
.L_x_1994:
        /* <DEDUP_REMOVED lines=34> */
[----:B---3--:R-:W-:-:S05]  /*14c0*/  LOP3.LUT R40, R9, 0xffff, RZ, 0xc0, !PT ;  /* 0x0000ffff09287812 */ /* 0x008fca00078ec0ff */
        /* <DEDUP_REMOVED lines=9> */
.L_x_1825:
[----:B------:R-:W-:-:S04]  /*1560*/  ISETP.NE.U32.AND P0, PT, RZ, c[0x0][0x368], PT ;  /* 0x0000da00ff007a0c */ /* 0x000fc80003f05070 */
[----:B------:R-:W-:-:S13]  /*1570*/  ISETP.NE.AND.EX P0, PT, RZ, c[0x0][0x36c], PT, P0 ;  /* 0x0000db00ff007a0c */ /* 0x000fda0003f05300 */
[----:B------:R-:W-:Y:S05]  /*1580*/  @!P0 BRA `(.L_x_1826) ;  /* 0x0000004000008947 */ /* 0x000fea0003800000 */
[----:B----4-:R-:W-:-:S04]  /*1590*/  LEA R4, P0, R246, c[0x0][0x368], 0x2 ;  /* 0x0000da00f6047a11 */ /* 0x010fc800078010ff */
[----:B------:R-:W-:-:S05]  /*15a0*/  LEA.HI.X R5, R246, c[0x0][0x36c], R135, 0x2, P0 ;  /* 0x0000db00f6057a11 */ /* 0x000fca00000f1487 */
[----:B------:R1:W5:Y:S01]  /*15b0*/  LDG.E R11, [R4.64] ;  /* 0x00000008040b7981 */ /* 0x000362000c1e1900 */
[----:B------:R-:W-:Y:S05]  /*15c0*/  BRA `(.L_x_1827) ;  /* 0x0000005000007947 */ /* 0x000fea0003800000 */
.L_x_1826:
[----:B------:R-:W-:Y:S01]  /*15d0*/  MOV R11, c[0x0][0x1d0] ;  /* 0x00007400000b7a02 */ /* 0x000fe20000000f00 */
[----:B------:R-:W-:Y:S05]  /*15e0*/  @!P6 BRA `(.L_x_1827) ;  /* 0x000000300000e947 */ /* 0x000fea0003800000 */
[----:B----4-:R-:W2:Y:S04]  /*15f0*/  LDG.E R6, [R4.64] ;  /* 0x0000000804067981 */ /* 0x010ea8000c1e1900 */
[----:B------:R-:W2:Y:S02]  /*1600*/  LDG.E R0, [R4.64+0x4] ;  /* 0x0000040804007981 */ /* 0x000ea4000c1e1900 */
[----:B--2---:R-:W-:Y:S02]  /*1610*/  IADD3 R11, -R6, R0, RZ ;  /* 0x00000000060b7210 */ /* 0x004fe40007ffe1ff */
.L_x_1827:
        /* <DEDUP_REMOVED lines=58> */
.L_x_1829:
[----:B------:R-:W-:Y:S05]  /*19c0*/  BSYNC B0 ;  /* 0x0000000000007941 */ /* 0x000fea0003800000 */
.L_x_1828:
        /* <DEDUP_REMOVED lines=11> */
[----:B-1----:R-:W-:-:S04]  /*1a80*/  SHF.R.S32.HI R7, RZ, 0x1f, R15 ;  /* 0x0000001fff077819 */ /* 0x002fc8000001140f */
[----:B------:R-:W-:-:S07]  /*1a90*/  LEA.HI R8, R7, R15, RZ, 0x2 ;  /* 0x0000000f07087211 */ /* 0x000fce00078f10ff */
[----:B------:R-:W-:Y:S02]  /*1aa0*/  @P0 IADD3 R2, R2, 0x4f, RZ ;  /* 0x0000004f02020810 */ /* 0x000fe40007ffe0ff */
[----:B------:R-:W-:Y:S01]  /*1ab0*/  SHF.R.S32.HI R6, RZ, 0x1f, R8 ;  /* 0x0000001fff067819 */ /* 0x000fe20000011408 */
[----:B------:R-:W-:-:S03]  /*1ac0*/  IMAD.WIDE.U32 R4, R3, -0x33333333, RZ ;  /* 0xcccccccd03047825 */ /* 0x000fc600078e00ff */
[----:B------:R-:W-:Y:S01]  /*1ad0*/  LEA.HI R3, R6, R240, RZ, 0x3 ;  /* 0x000000f006037211 */ /* 0x000fe200078f18ff */
[----:B------:R-:W-:Y:S01]  /*1ae0*/  @P0 IMAD.HI R2, R2, 0x66666667, RZ ;  /* 0x6666666702020827 */ /* 0x000fe200078e02ff */
[----:B------:R-:W-:Y:S02]  /*1af0*/  SHF.R.U32.HI R127, RZ, 0x6, R5 ;  /* 0x00000006ff7f7819 */ /* 0x000fe40000011605 */
[----:B------:R-:W-:Y:S02]  /*1b00*/  LOP3.LUT R3, R3, 0xfffffff8, RZ, 0xc0, !PT ;  /* 0xfffffff803037812 */ /* 0x000fe400078ec0ff */
        /* <DEDUP_REMOVED lines=49> */
[C---:B------:R-:W-:Y:S01]  /*1e20*/  IADD3 R122, P0, R137.reuse, R12, RZ ;  /* 0x0000000c897a7210 */ /* 0x040fe20007f1e0ff */
[----:B------:R-:W-:Y:S01]  /*1e30*/  IMAD.MOV.U32 R140, RZ, RZ, 0x50 ;  /* 0x00000050ff8c7424 */ /* 0x000fe200078e00ff */
[----:B------:R-:W-:Y:S01]  /*1e40*/  IADD3 R33, R4, -0x1, RZ ;  /* 0xffffffff04217810 */ /* 0x000fe20007ffe0ff */
[----:B------:R-:W-:Y:S01]  /*1e50*/  IMAD.MOV.U32 R152, RZ, RZ, c[0x0][0x238] ;  /* 0x00008e00ff987624 */ /* 0x000fe200078e00ff */
[----:B------:R-:W-:Y:S01]  /*1e60*/  LEA.HI.X.SX32 R130, R12, R183, 0x1, P0 ;  /* 0x000000b70c827211 */ /* 0x000fe200000f0eff */
[C---:B------:R-:W-:Y:S01]  /*1e70*/  IMAD R169, R140.reuse, c[0x0][0x23c], RZ ;  /* 0x00008f008ca97a24 */ /* 0x040fe200078e02ff */
[----:B------:R-:W-:Y:S01]  /*1e80*/  IADD3 R111, -R137, R0, RZ ;  /* 0x00000000896f7210 */ /* 0x000fe20007ffe1ff */
[----:B------:R-:W-:Y:S01]  /*1e90*/  IMAD.WIDE.U32 R144, R140, c[0x0][0x238], RZ ;  /* 0x00008e008c907a25 */ /* 0x000fe200078e00ff */
[----:B------:R-:W-:Y:S02]  /*1ea0*/  SEL R34, R135, RZ, !P5 ;  /* 0x000000ff87227207 */ /* 0x000fe40006800000 */
[----:B------:R-:W-:Y:S01]  /*1eb0*/  SEL R32, R246, RZ, !P5 ;  /* 0x000000fff6207207 */ /* 0x000fe20006800000 */
[----:B------:R-:W-:Y:S01]  /*1ec0*/  IMAD R5, R130, c[0x0][0x238], RZ ;  /* 0x00008e0082057a24 */ /* 0x000fe200078e02ff */
[----:B------:R-:W-:Y:S01]  /*1ed0*/  ISETP.GE.AND P6, PT, R132, c[0x0][0x1d4], PT ;  /* 0x0000750084007a0c */ /* 0x000fe20003fc6270 */
[----:B------:R-:W-:Y:S01]  /*1ee0*/  IMAD R8, R33, -0x50, R111 ;  /* 0xffffffb021087824 */ /* 0x000fe200078e026f */
[----:B------:R-:W-:Y:S01]  /*1ef0*/  MOV R37, c[0x0][0x23c] ;  /* 0x00008f0000257a02 */ /* 0x000fe20000000f00 */
[----:B------:R-:W-:Y:S01]  /*1f00*/  IMAD R5, R122, c[0x0][0x23c], R5 ;  /* 0x00008f007a057a24 */ /* 0x000fe200078e0205 */
[----:B------:R-:W-:Y:S01]  /*1f10*/  IADD3 R31, R11, R158, RZ ;  /* 0x0000009e0b1f7210 */ /* 0x000fe20007ffe0ff */
[----:B------:R-:W-:Y:S01]  /*1f20*/  IMAD R4, R34, c[0x0][0x248], RZ ;  /* 0x0000920022047a24 */ /* 0x000fe200078e02ff */
[C---:B------:R-:W-:Y:S01]  /*1f30*/  ISETP.GE.AND P3, PT, R8.reuse, 0x11, PT ;  /* 0x000000110800780c */ /* 0x040fe20003f66270 */
[----:B------:R-:W-:Y:S01]  /*1f40*/  IMAD.IADD R169, R145, 0x1, R169 ;  /* 0x0000000191a97824 */ /* 0x000fe200078e02a9 */
[----:B------:R-:W-:Y:S01]  /*1f50*/  ISETP.GE.AND P0, PT, R8, 0x1, PT ;  /* 0x000000010800780c */ /* 0x000fe20003f06270 */
[----:B------:R-:W-:Y:S01]  /*1f60*/  IMAD R4, R32, c[0x0][0x24c], R4 ;  /* 0x0000930020047a24 */ /* 0x000fe200078e0204 */
[----:B------:R-:W-:Y:S01]  /*1f70*/  SHF.R.S32.HI R36, RZ, 0x1f, R240 ;  /* 0x0000001fff247819 */ /* 0x000fe200000114f0 */
[----:B------:R-:W-:Y:S01]  /*1f80*/  IMAD.WIDE.U32 R14, R152, 0x20, RZ ;  /* 0x00000020980e7825 */ /* 0x000fe200078e00ff */
[----:B------:R-:W-:-:S02]  /*1f90*/  SHF.R.S32.HI R35, RZ, 0x1f, R31 ;  /* 0x0000001fff237819 */ /* 0x000fc4000001141f */
[----:B------:R-:W-:Y:S01]  /*1fa0*/  SHF.R.S32.HI R25, RZ, 0x1f, R24 ;  /* 0x0000001fff197819 */ /* 0x000fe20000011418 */
[----:B-1----:R-:W-:Y:S01]  /*1fb0*/  IMAD.WIDE.U32 R2, R122, c[0x0][0x238], R132 ;  /* 0x00008e007a027a25 */ /* 0x002fe200078e0084 */
[----:B------:R-:W-:Y:S02]  /*1fc0*/  ISETP.NE.AND P5, PT, R13, RZ, PT ;  /* 0x000000ff0d00720c */ /* 0x000fe40003fa5270 */
[----:B------:R-:W-:Y:S01]  /*1fd0*/  IADD3 R100, R28, 0x20, RZ ;  /* 0x000000201c647810 */ /* 0x000fe20007ffe0ff */
[----:B------:R-:W-:Y:S01]  /*1fe0*/  IMAD.IADD R3, R3, 0x1, R5 ;  /* 0x0000000103037824 */ /* 0x000fe200078e0205 */
[----:B------:R-:W-:Y:S01]  /*1ff0*/  LOP3.LUT R245, R245, 0xfffffffe, RZ, 0xc0, !PT ;  /* 0xfffffffef5f57812 */ /* 0x000fe200078ec0ff */
[----:B------:R-:W-:Y:S01]  /*2000*/  IMAD.SHL.U32 R17, R37, 0x20, RZ ;  /* 0x0000002025117824 */ /* 0x000fe200078e00ff */
[----:B------:R-:W-:Y:S01]  /*2010*/  MOV R154, c[0x0][0x290] ;  /* 0x0000a400009a7a02 */ /* 0x000fe20000000f00 */
[----:B------:R-:W-:Y:S01]  /*2020*/  IMAD.WIDE.U32 R2, R40, c[0x0][0x240], R2 ;  /* 0x0000900028027a25 */ /* 0x000fe200078e0002 */
[----:B------:R-:W-:-:S02]  /*2030*/  @P6 LOP3.LUT R245, R245, 0x1, RZ, 0xfc, !PT ;  /* 0x00000001f5f56812 */ /* 0x000fc400078efcff */
[----:B------:R-:W-:Y:S01]  /*2040*/  MOV R153, c[0x0][0x280] ;  /* 0x0000a00000997a02 */ /* 0x000fe20000000f00 */
[----:B------:R-:W-:Y:S01]  /*2050*/  IMAD R3, R40, c[0x0][0x244], R3 ;  /* 0x0000910028037a24 */ /* 0x000fe200078e0203 */
[----:B------:R-:W-:Y:S01]  /*2060*/  LOP3.LUT R245, R245, 0xfffffffd, RZ, 0xc0, !PT ;  /* 0xfffffffdf5f57812 */ /* 0x000fe200078ec0ff */
[----:B------:R-:W-:Y:S01]  /*2070*/  IMAD.WIDE.U32 R10, R31, c[0x0][0x1e0], RZ ;  /* 0x000078001f0a7a25 */ /* 0x000fe200078e00ff */
[----:B------:R-:W-:-:S03]  /*2080*/  SHF.L.U32 R172, R153, 0x5, RZ ;  /* 0x0000000599ac7819 */ /* 0x000fc600000006ff */
[----:B------:R-:W-:Y:S01]  /*2090*/  IMAD.WIDE.U32 R116, R32, c[0x0][0x248], R2 ;  /* 0x0000920020747a25 */ /* 0x000fe200078e0002 */
[----:B------:R-:W-:-:S03]  /*20a0*/  SHF.R.S32.HI R3, RZ, 0x1f, R33 ;  /* 0x0000001fff037819 */ /* 0x000fc60000011421 */
[----:B------:R-:W-:Y:S01]  /*20b0*/  IMAD R2, R169, R33, RZ ;  /* 0x00000021a9027224 */ /* 0x000fe200078e02ff */
[----:B------:R-:W-:Y:S01]  /*20c0*/  MOV R112, R116 ;  /* 0x0000007400707202 */ /* 0x000fe20000000f00 */
[----:B------:R-:W-:Y:S02]  /*20d0*/  IMAD.IADD R113, R117, 0x1, R4 ;  /* 0x0000000175717824 */ /* 0x000fe400078e0204 */
[-C--:B------:R-:W-:Y:S02]  /*20e0*/  IMAD R4, R3, R144.reuse, R2 ;  /* 0x0000009003047224 */ /* 0x080fe400078e0202 */
[----:B------:R-:W-:-:S04]  /*20f0*/  IMAD.WIDE.U32 R2, R33, R144, R112 ;  /* 0x0000009021027225 */ /* 0x000fc800078e0070 */
[----:B------:R-:W-:Y:S01]  /*2100*/  IMAD.IADD R3, R3, 0x1, R4 ;  /* 0x0000000103037824 */ /* 0x000fe200078e0204 */
[----:B------:R-:W-:Y:S01]  /*2110*/  @P3 LEA R5, P1, R152, R2, 0x4 ;  /* 0x0000000298053211 */ /* 0x000fe200078220ff */
[----:B------:R-:W-:Y:S01]  /*2120*/  IMAD R12, R36, c[0x0][0x290], RZ ;  /* 0x0000a400240c7a24 */ /* 0x000fe200078e02ff */
[----:B------:R-:W-:Y:S01]  /*2130*/  @P0 LEA R6, P2, R2, c[0x0][0x220], 0x1 ;  /* 0x0000880002060a11 */ /* 0x000fe200078408ff */
[----:B------:R-:W-:Y:S01]  /*2140*/  IMAD.WIDE.U32 R178, R240, c[0x0][0x1e0], RZ ;  /* 0x00007800f0b27a25 */ /* 0x000fe200078e00ff */
[----:B------:R-:W-:Y:S02]  /*2150*/  @P3 LEA.HI.X R9, R152, R3, R37, 0x4, P1 ;  /* 0x0000000398093211 */ /* 0x000fe400008f2425 */
[----:B------:R-:W-:Y:S01]  /*2160*/  @P0 LEA.HI.X R7, R2, c[0x0][0x224], R3, 0x1, P2 ;  /* 0x0000890002070a11 */ /* 0x000fe200010f0c03 */
[----:B------:R-:W-:Y:S01]  /*2170*/  IMAD R27, R240, c[0x0][0x294], R12 ;  /* 0x0000a500f01b7a24 */ /* 0x000fe200078e020c */
[C---:B------:R-:W-:Y:S01]  /*2180*/  @P3 LEA R4, P1, R5.reuse, c[0x0][0x220], 0x1 ;  /* 0x0000880005043a11 */ /* 0x040fe200078208ff */
[----:B------:R-:W-:Y:S01]  /*2190*/  IMAD.MOV.U32 R166, RZ, RZ, 0x5 ;  /* 0x00000005ffa67424 */ /* 0x000fe200078e00ff */
[C---:B------:R-:W-:Y:S01]  /*21a0*/  ISETP.GE.AND P2, PT, R8.reuse, 0x21, PT ;  /* 0x000000210800780c */ /* 0x040fe20003f46270 */
[----:B------:R-:W-:Y:S01]  /*21b0*/  @!PT LDS RZ, [RZ] ;  /* 0x00000000fffff984 */ /* 0x000fe20000000800 */
[----:B------:R-:W-:Y:S01]  /*21c0*/  @!PT LDS RZ, [RZ] ;  /* 0x00000000fffff984 */ /* 0x000fe20000000800 */
[----:B------:R-:W-:Y:S01]  /*21d0*/  @!PT LDS RZ, [RZ] ;  /* 0x00000000fffff984 */ /* 0x000fe20000000800 */
[----:B------:R1:W-:Y:S01]  /*21e0*/  @P0 LDGSTS.E.BYPASS.LTC128B.128 [R215+0x2900], [R6.64], !P6 ;  /* 0x0290000006d70fae */ /* 0x0003e2000f101d48 */
[----:B------:R-:W-:Y:S01]  /*21f0*/  @P3 LEA.HI.X R5, R5, c[0x0][0x224], R9, 0x1, P1 ;  /* 0x0000890005053a11 */ /* 0x000fe200008f0c09 */
[----:B------:R-:W-:Y:S01]  /*2200*/  IMAD.MOV.U32 R186, RZ, RZ, c[0x0][0x27c] ;  /* 0x00009f00ffba7624 */ /* 0x000fe200078e00ff */
[----:B------:R-:W-:Y:S01]  /*2210*/  ISETP.GE.AND P0, PT, R8, 0x31, PT ;  /* 0x000000310800780c */ /* 0x000fe20003f06270 */
[----:B------:R-:W-:Y:S01]  /*2220*/  IMAD.SHL.U32 R173, R154, 0x20, RZ ;  /* 0x000000209aad7824 */ /* 0x000fe200078e00ff */
[----:B------:R-:W-:Y:S01]  /*2230*/  ISETP.GE.AND P1, PT, R8, 0x41, PT ;  /* 0x000000410800780c */ /* 0x000fe20003f26270 */
[----:B------:R3:W-:Y:S01]  /*2240*/  @P3 LDGSTS.E.BYPASS.LTC128B.128 [R215+0x3100], [R4.64], !P6 ;  /* 0x0310000004d73fae */ /* 0x0007e2000f101d48 */
[----:B------:R-:W-:Y:S01]  /*2250*/  IMAD.WIDE.U32 R8, R240, c[0x0][0x290], R24 ;  /* 0x0000a400f0087a25 */ /* 0x000fe200078e0018 */
[----:B------:R-:W-:-:S02]  /*2260*/  SHF.L.U64.HI R155, R153, R166, c[0x0][0x284] ;  /* 0x0000a100999b7619 */ /* 0x000fc400000102a6 */
[----:B------:R-:W-:Y:S01]  /*2270*/  SHF.L.U64.HI R156, R154, R166, c[0x0][0x294] ;  /* 0x0000a5009a9c7619 */ /* 0x000fe200000102a6 */
[----:B------:R-:W-:Y:S01]  /*2280*/  IMAD.IADD R13, R9, 0x1, R27 ;  /* 0x00000001090d7824 */ /* 0x000fe200078e021b */
[----:B------:R-:W-:Y:S02]  /*2290*/  @P2 IADD3 R16, P3, R2, R14, RZ ;  /* 0x0000000e02102210 */ /* 0x000fe40007f7e0ff */
[----:B------:R-:W-:Y:S01]  /*22a0*/  MOV R12, R8 ;  /* 0x00000008000c7202 */ /* 0x000fe20000000f00 */
[----:B------:R-:W-:Y:S01]  /*22b0*/  IMAD.WIDE.U32 R8, R240, c[0x0][0x280], R28 ;  /* 0x0000a000f0087a25 */ /* 0x000fe200078e001c */
[----:B------:R-:W-:Y:S02]  /*22c0*/  @P2 IADD3.X R17, R3, R15, R17, P3, !PT ;  /* 0x0000000f03112210 */ /* 0x000fe40001ffe411 */
[----:B------:R-:W-:Y:S01]  /*22d0*/  @P2 LEA R20, P3, R16, c[0x0][0x220], 0x1 ;  /* 0x0000880010142a11 */ /* 0x000fe200078608ff */
[----:B------:R-:W-:Y:S02]  /*22e0*/  @P0 IMAD R18, R37, 0x30, RZ ;  /* 0x0000003025120824 */ /* 0x000fe400078e02ff */
[----:B-----5:R-:W-:Y:S01]  /*22f0*/  IMAD.WIDE.U32 R96, R134, c[0x0][0x290], R12 ;  /* 0x0000a40086607a25 */ /* 0x020fe200078e000c */
[----:B------:R-:W-:-:S03]  /*2300*/  @P2 LEA.HI.X R21, R16, c[0x0][0x224], R17, 0x1, P3 ;  /* 0x0000890010152a11 */ /* 0x000fc600018f0c11 */
[C---:B------:R-:W-:Y:S02]  /*2310*/  IMAD.WIDE.U32 R16, R240.reuse, c[0x0][0x290], R28 ;  /* 0x0000a400f0107a25 */ /* 0x040fe400078e001c */
[----:B------:R4:W-:Y:S02]  /*2320*/  @P2 LDGSTS.E.BYPASS.LTC128B.128 [R215+0x3900], [R20.64], !P6 ;  /* 0x0390000014d72fae */ /* 0x0009e4000f101d48 */
[----:B-1----:R-:W-:-:S04]  /*2330*/  IMAD.WIDE.U32 R6, R240, c[0x0][0x280], R24 ;  /* 0x0000a000f0067a25 */ /* 0x002fc800078e0018 */
[----:B---3--:R-:W-:Y:S02]  /*2340*/  IMAD R5, R36, c[0x0][0x280], RZ ;  /* 0x0000a00024057a24 */ /* 0x008fe400078e02ff */
[----:B------:R-:W-:Y:S02]  /*2350*/  IMAD R4, R35, c[0x0][0x1e0], RZ ;  /* 0x0000780023047a24 */ /* 0x000fe400078e02ff */
[----:B------:R-:W-:Y:S02]  /*2360*/  IMAD R23, R240, c[0x0][0x284], R5 ;  /* 0x0000a100f0177a24 */ /* 0x000fe400078e0205 */
[----:B------:R-:W-:Y:S02]  /*2370*/  IMAD R4, R31, c[0x0][0x1e4], R4 ;  /* 0x000079001f047a24 */ /* 0x000fe400078e0204 */
[----:B------:R-:W-:Y:S01]  /*2380*/  IMAD.MOV.U32 R14, RZ, RZ, R6 ;  /* 0x000000ffff0e7224 */ /* 0x000fe200078e0006 */
[----:B------:R-:W-:Y:S01]  /*2390*/  IADD3 R15, R7, R23, RZ ;  /* 0x00000017070f7210 */ /* 0x000fe20007ffe0ff */
[----:B------:R-:W-:Y:S01]  /*23a0*/  IMAD.MOV.U32 R6, RZ, RZ, R10 ;  /* 0x000000ffff067224 */ /* 0x000fe200078e000a */
[----:B------:R-:W-:Y:S01]  /*23b0*/  IADD3 R7, R11, R4, RZ ;  /* 0x000000040b077210 */ /* 0x000fe20007ffe0ff */
[----:B------:R-:W-:-:S04]  /*23c0*/  @P0 IMAD.WIDE.U32 R4, R152, 0x30, R2 ;  /* 0x0000003098040825 */ /* 0x000fc800078e0002 */
[----:B------:R-:W-:Y:S01]  /*23d0*/  IMAD.WIDE.U32 R10, R40, c[0x0][0x1e8], R6 ;  /* 0x00007a00280a7a25 */ /* 0x000fe200078e0006 */
[----:B------:R-:W-:Y:S02]  /*23e0*/  @P0 IADD3 R5, R5, R18, RZ ;  /* 0x0000001205050210 */ /* 0x000fe40007ffe0ff */
[----:B------:R-:W-:Y:S01]  /*23f0*/  @P0 LEA R18, P3, R4, c[0x0][0x220], 0x1 ;  /* 0x0000880004120a11 */ /* 0x000fe200078608ff */
[----:B------:R-:W-:Y:S02]  /*2400*/  IMAD.IADD R7, R23, 0x1, R9 ;  /* 0x0000000117077824 */ /* 0x000fe400078e0209 */
[----:B------:R-:W-:Y:S01]  /*2410*/  IMAD R9, R40, c[0x0][0x1ec], R11 ;  /* 0x00007b0028097a24 */ /* 0x000fe200078e020b */
[----:B------:R-:W-:Y:S01]  /*2420*/  @P0 LEA.HI.X R19, R4, c[0x0][0x224], R5, 0x1, P3 ;  /* 0x0000890004130a11 */ /* 0x000fe200018f0c05 */
[----:B------:R-:W-:Y:S01]  /*2430*/  IMAD.MOV.U32 R6, RZ, RZ, R8 ;  /* 0x000000ffff067224 */ /* 0x000fe200078e0008 */
[C---:B------:R-:W-:Y:S01]  /*2440*/  @P1 LEA R22, P3, R152.reuse, R2, 0x6 ;  /* 0x0000000298161211 */ /* 0x040fe200078630ff */
[----:B------:R-:W-:Y:S01]  /*2450*/  IMAD.MOV.U32 R8, RZ, RZ, R10 ;  /* 0x000000ffff087224 */ /* 0x000fe200078e000a */
[----:B------:R-:W-:Y:S01]  /*2460*/  IADD3 R5, R27, R17, RZ ;  /* 0x000000111b057210 */ /* 0x000fe20007ffe0ff */
[----:B------:R1:W-:Y:S01]  /*2470*/  @P0 LDGSTS.E.BYPASS.LTC128B.128 [R215+0x4100], [R18.64], !P6 ;  /* 0x0410000012d70fae */ /* 0x0003e2000f101d48 */
[----:B------:R-:W-:Y:S01]  /*2480*/  @P1 LEA.HI.X R3, R152, R3, R37, 0x6, P3 ;  /* 0x0000000398031211 */ /* 0x000fe200018f3425 */
[----:B------:R-:W-:Y:S01]  /*2490*/  IMAD.WIDE.U32 R98, R134, c[0x0][0x280], R14 ;  /* 0x0000a00086627a25 */ /* 0x000fe200078e000e */
[----:B------:R-:W-:-:S02]  /*24a0*/  @P1 LEA R2, P3, R22, c[0x0][0x220], 0x1 ;  /* 0x0000880016021a11 */ /* 0x000fc400078608ff */
[----:B------:R-:W-:Y:S01]  /*24b0*/  MOV R4, R16 ;  /* 0x0000001000047202 */ /* 0x000fe20000000f00 */
[----:B------:R-:W-:Y:S01]  /*24c0*/  IMAD.WIDE.U32 R94, R134, c[0x0][0x280], R6 ;  /* 0x0000a000865e7a25 */ /* 0x000fe200078e0006 */
[----:B------:R-:W-:Y:S02]  /*24d0*/  @P1 LEA.HI.X R3, R22, c[0x0][0x224], R3, 0x1, P3 ;  /* 0x0000890016031a11 */ /* 0x000fe400018f0c03 */
[----:B------:R-:W-:Y:S01]  /*24e0*/  ISETP.GE.AND P0, PT, R100, c[0x0][0x1d4], PT ;  /* 0x0000750064007a0c */ /* 0x000fe20003f06270 */
[----:B------:R-:W-:Y:S01]  /*24f0*/  IMAD.WIDE.U32 R92, R134, c[0x0][0x290], R4 ;  /* 0x0000a400865c7a25 */ /* 0x000fe200078e0004 */
[----:B------:R-:W-:Y:S01]  /*2500*/  SHF.L.U32 R10, R186, 0x1, RZ ;  /* 0x00000001ba0a7819 */ /* 0x000fe200000006ff */
[----:B------:R3:W-:Y:S01]  /*2510*/  @P1 LDGSTS.E.BYPASS.LTC128B.128 [R215+0x4900], [R2.64], !P6 ;  /* 0x0490000002d71fae */ /* 0x0007e2000f101d48 */
[----:B------:R-:W-:-:S03]  /*2520*/  ISETP.GE.AND P6, PT, R28, c[0x0][0x1d4], PT ;  /* 0x000075001c007a0c */ /* 0x000fc60003fc6270 */
[----:B------:R-:W0:Y:S01]  /*2530*/  LDGDEPBAR ;  /* 0x00000000000079af */ /* 0x000e220000000000 */
[----:B------:R-:W-:Y:S05]  /*2540*/  WARPSYNC 0xffffffff ;  /* 0xffffffff00007948 */ /* 0x000fea0003800000 */
[----:B------:R-:W-:Y:S02]  /*2550*/  @P0 LOP3.LUT R245, R245, 0x2, RZ, 0xfc, !PT ;  /* 0x00000002f5f50812 */ /* 0x000fe400078efcff */
[----:B---3--:R-:W-:Y:S01]  /*2560*/  SHF.R.S32.HI R2, RZ, 0x1f, R134 ;  /* 0x0000001fff027819 */ /* 0x008fe20000011486 */
[----:B------:R-:W-:-:S04]  /*2570*/  IMAD R3, R36, c[0x0][0x1e0], RZ ;  /* 0x0000780024037a24 */ /* 0x000fc800078e02ff */
[C---:B------:R-:W-:Y:S02]  /*2580*/  IMAD R11, R2.reuse, c[0x0][0x280], RZ ;  /* 0x0000a000020b7a24 */ /* 0x040fe400078e02ff */
[----:B-1----:R-:W-:Y:S02]  /*2590*/  IMAD R18, R2, c[0x0][0x290], RZ ;  /* 0x0000a40002127a24 */ /* 0x002fe400078e02ff */
[----:B------:R-:W-:Y:S02]  /*25a0*/  IMAD R16, R240, c[0x0][0x1e4], R3 ;  /* 0x00007900f0107a24 */ /* 0x000fe400078e0203 */
[----:B------:R-:W-:Y:S02]  /*25b0*/  IMAD R3, R134, c[0x0][0x284], R11 ;  /* 0x0000a10086037a24 */ /* 0x000fe400078e020b */
[----:B------:R-:W-:-:S03]  /*25c0*/  IMAD.IADD R121, R179, 0x1, R16 ;  /* 0x00000001b3797824 */ /* 0x000fc600078e0210 */
[----:B------:R-:W-:Y:S02]  /*25d0*/  IADD3 R110, R99, R3, RZ ;  /* 0x00000003636e7210 */ /* 0x000fe40007ffe0ff */
[----:B------:R-:W-:Y:S02]  /*25e0*/  IADD3 R107, R3, R95, RZ ;  /* 0x0000005f036b7210 */ /* 0x000fe40007ffe0ff */
        /* <DEDUP_REMOVED lines=11> */
[----:B------:R-:W-:Y:S02]  /*26a0*/  IMAD.IADD R108, R97, 0x1, R2 ;  /* 0x00000001616c7824 */ /* 0x000fe400078e0202 */
[----:B------:R-:W-:-:S05]  /*26b0*/  IMAD.IADD R85, R83, 0x1, R8 ;  /* 0x0000000153557824 */ /* 0x000fca00078e0208 */
[----:B------:R-:W-:Y:S02]  /*26c0*/  IADD3.X R105, R85, R121, R29, P1, P0 ;  /* 0x0000007955697210 */ /* 0x000fe40000fe041d */
[----:B----4-:R-:W-:Y:S01]  /*26d0*/  ISETP.GE.AND P0, PT, R28, c[0x0][0x27c], PT ;  /* 0x00009f001c007a0c */ /* 0x010fe20003f06270 */
[----:B------:R-:W-:Y:S01]  /*26e0*/  IMAD.WIDE.U32 R2, R40, c[0x0][0x260], R132 ;  /* 0x0000980028027a25 */ /* 0x000fe200078e0084 */
[----:B------:R-:W-:Y:S01]  /*26f0*/  ISETP.GE.AND P2, PT, R186, 0x1, PT ;  /* 0x00000001ba00780c */ /* 0x000fe20003f46270 */
[----:B------:R-:W-:Y:S01]  /*2700*/  BAR.SYNC.DEFER_BLOCKING 0x0 ;  /* 0x0000000000007b1d */ /* 0x000fe20000010000 */
[----:B------:R-:W-:Y:S01]  /*2710*/  SHF.L.U32 R171, R154, 0x6, RZ ;  /* 0x000000069aab7819 */ /* 0x000fe200000006ff */
[----:B------:R-:W-:Y:S01]  /*2720*/  IMAD.WIDE.U32 R6, R40, c[0x0][0x210], R28 ;  /* 0x0000840028067a25 */ /* 0x000fe200078e001c */
[----:B------:R-:W-:Y:S02]  /*2730*/  SHF.L.U64.HI R136, R152, R166, c[0x0][0x23c] ;  /* 0x00008f0098887619 */ /* 0x000fe400000102a6 */
[----:B------:R-:W-:Y:S01]  /*2740*/  LOP3.LUT R245, R245, 0xfffffff7, RZ, 0xc0, !PT ;  /* 0xfffffff7f5f57812 */ /* 0x000fe200078ec0ff */
[----:B------:R-:W-:Y:S01]  /*2750*/  IMAD.MOV.U32 R4, RZ, RZ, R2 ;  /* 0x000000ffff047224 */ /* 0x000fe200078e0002 */
[----:B------:R-:W-:Y:S01]  /*2760*/  ULDC.U8 UR4, c[0x0][0x298] ;  /* 0x0000a60000047ab9 */ /* 0x000fe20000000000 */
        /* <DEDUP_REMOVED lines=10> */
[----:B------:R-:W-:Y:S01]  /*2810*/  @P2 LOP3.LUT R245, R245, 0x8, RZ, 0xfc, !PT ;  /* 0x00000008f5f52812 */ /* 0x000fe200078efcff */
        /* <DEDUP_REMOVED lines=11> */
[----:B------:R-:W-:-:S02]  /*28d0*/  IADD3 R129, P1, R240, R31, RZ ;  /* 0x0000001ff0817210 */ /* 0x000fc40007f3e0ff */
[----:B------:R-:W-:Y:S01]  /*28e0*/  LOP3.LUT R245, R245, 0xfffffffb, RZ, 0xc0, !PT ;  /* 0xfffffffbf5f57812 */ /* 0x000fe200078ec0ff */
[----:B------:R-:W-:Y:S01]  /*28f0*/  IMAD R4, R146, c[0x0][0x1e4], R4 ;  /* 0x0000790092047a24 */ /* 0x000fe200078e0204 */
[----:B------:R-:W-:Y:S01]  /*2900*/  SHF.R.S32.HI R104, RZ, 0x1f, R102 ;  /* 0x0000001fff687819 */ /* 0x000fe20000011466 */
[----:B------:R-:W-:Y:S01]  /*2910*/  IMAD R3, R6, c[0x0][0x1e0], RZ ;  /* 0x0000780006037a24 */ /* 0x000fe200078e02ff */
[----:B------:R-:W-:Y:S01]  /*2920*/  @P0 LOP3.LUT R245, R245, 0x4, RZ, 0xfc, !PT ;  /* 0x00000004f5f50812 */ /* 0x000fe200078efcff */
[----:B------:R-:W-:Y:S01]  /*2930*/  IMAD.MOV.U32 R165, RZ, RZ, 0x6 ;  /* 0x00000006ffa57424 */ /* 0x000fe200078e00ff */
[----:B------:R-:W-:Y:S01]  /*2940*/  IADD3 R126, R177, R4, RZ ;  /* 0x00000004b17e7210 */ /* 0x000fe20007ffe0ff */
[----:B------:R-:W-:Y:S01]  /*2950*/  IMAD R3, R148, c[0x0][0x1e4], R3 ;  /* 0x0000790094037a24 */ /* 0x000fe200078e0203 */
[----:B------:R-:W-:Y:S01]  /*2960*/  SHF.R.S32.HI R4, RZ, 0x4, R5 ;  /* 0x00000004ff047819 */ /* 0x000fe20000011405 */
[----:B------:R-:W-:Y:S01]  /*2970*/  IMAD.MOV.U32 R7, RZ, RZ, c[0x0][0x1e0] ;  /* 0x00007800ff077624 */ /* 0x000fe200078e00ff */
[--C-:B------:R-:W-:Y:S01]  /*2980*/  LOP3.LUT R5, R39, 0x38, R2.reuse, 0xf8, !PT ;  /* 0x0000003827057812 */ /* 0x100fe200078ef802 */
[----:B------:R-:W-:Y:S01]  /*2990*/  IMAD.IADD R125, R175, 0x1, R3 ;  /* 0x00000001af7d7824 */ /* 0x000fe200078e0203 */
[----:B------:R-:W-:Y:S01]  /*29a0*/  LEA.HI.SX32 R6, R2, R4, 0x1d ;  /* 0x0000000402067211 */ /* 0x000fe200078feaff */
[----:B------:R-:W-:Y:S01]  /*29b0*/  IMAD.SHL.U32 R170, R153, 0x40, RZ ;  /* 0x0000004099aa7824 */ /* 0x000fe200078e00ff */
[--C-:B------:R-:W-:Y:S01]  /*29c0*/  LOP3.LUT R3, R149, 0x38, R2.reuse, 0xf8, !PT ;  /* 0x0000003895037812 */ /* 0x100fe200078ef802 */
[----:B------:R-:W-:Y:S01]  /*29d0*/  IMAD.WIDE.U32 R138, R7, 0x50, RZ ;  /* 0x00000050078a7825 */ /* 0x000fe200078e00ff */
[----:B------:R-:W-:-:S02]  /*29e0*/  LOP3.LUT R4, R147, 0x38, R2, 0xf8, !PT ;  /* 0x0000003893047812 */ /* 0x000fc400078ef802 */
[----:B------:R-:W-:Y:S01]  /*29f0*/  LOP3.LUT R5, R5, R38, RZ, 0x3c, !PT ;  /* 0x0000002605057212 */ /* 0x000fe200078e3cff */
[----:B------:R-:W-:Y:S01]  /*2a00*/  IMAD.SHL.U32 R84, R6, 0x8, RZ ;  /* 0x0000000806547824 */ /* 0x000fe200078e00ff */
[----:B------:R-:W-:Y:S01]  /*2a10*/  LOP3.LUT R3, R3, R185, RZ, 0x3c, !PT ;  /* 0x000000b903037212 */ /* 0x000fe200078e3cff */
[----:B------:R-:W-:Y:S01]  /*2a20*/  IMAD.SHL.U32 R180, R7, 0x20, RZ ;  /* 0x0000002007b47824 */ /* 0x000fe200078e00ff */
[----:B------:R-:W-:Y:S01]  /*2a30*/  LOP3.LUT R2, R4, R184, RZ, 0x3c, !PT ;  /* 0x000000b804027212 */ /* 0x000fe200078e3cff */
[----:B------:R-:W-:Y:S01]  /*2a40*/  IMAD.IADD R5, R151, 0x1, R5 ;  /* 0x0000000197057824 */ /* 0x000fe200078e0205 */
[-C--:B------:R-:W-:Y:S01]  /*2a50*/  SHF.L.U64.HI R153, R153, R165.reuse, c[0x0][0x284] ;  /* 0x0000a10099997619 */ /* 0x080fe200000102a5 */
[----:B------:R-:W-:Y:S01]  /*2a60*/  IMAD R8, R17, c[0x0][0x218], RZ ;  /* 0x0000860011087a24 */ /* 0x000fe200078e02ff */
[-C--:B------:R-:W-:Y:S01]  /*2a70*/  SHF.L.U64.HI R154, R154, R165.reuse, c[0x0][0x294] ;  /* 0x0000a5009a9a7619 */ /* 0x080fe200000102a5 */
[----:B------:R-:W-:Y:S01]  /*2a80*/  IMAD.SHL.U32 R124, R5, 0x2, RZ ;  /* 0x00000002057c7824 */ /* 0x000fe200078e00ff */
[----:B------:R-:W-:Y:S01]  /*2a90*/  SHF.L.U64.HI R165, R7, R165, c[0x0][0x1e4] ;  /* 0x0000790007a57619 */ /* 0x000fe200000102a5 */
[----:B------:R-:W-:Y:S01]  /*2aa0*/  IMAD R8, R11, c[0x0][0x21c], R8 ;  /* 0x000087000b087a24 */ /* 0x000fe200078e0208 */
[C---:B------:R-:W-:Y:S01]  /*2ab0*/  SHF.L.U64.HI R166, R7.reuse, R166, c[0x0][0x1e4] ;  /* 0x0000790007a67619 */ /* 0x040fe200000102a6 */
[----:B------:R-:W-:Y:S01]  /*2ac0*/  IMAD R167, R140, c[0x0][0x294], RZ ;  /* 0x0000a5008ca77a24 */ /* 0x000fe200078e02ff */
[----:B------:R-:W-:Y:S01]  /*2ad0*/  SHF.L.U32 R181, R7, 0x6, RZ ;  /* 0x0000000607b57819 */ /* 0x000fe200000006ff */
[----:B------:R-:W-:Y:S01]  /*2ae0*/  IMAD.IADD R7, R161, 0x1, R3 ;  /* 0x00000001a1077824 */ /* 0x000fe200078e0203 */
[----:B------:R-:W-:Y:S01]  /*2af0*/  IADD3 R6, R160, R2, RZ ;  /* 0x00000002a0067210 */ /* 0x000fe20007ffe0ff */
[C---:B------:R-:W-:Y:S01]  /*2b00*/  IMAD R168, R140.reuse, c[0x0][0x284], RZ ;  /* 0x0000a1008ca87a24 */ /* 0x040fe200078e02ff */
[--C-:B------:R-:W-:Y:S01]  /*2b10*/  LOP3.LUT R3, R39, 0x38, R84.reuse, 0xf8, !PT ;  /* 0x0000003827037812 */ /* 0x100fe200078ef854 */
[C---:B------:R-:W-:Y:S01]  /*2b20*/  IMAD R164, R140.reuse, c[0x0][0x1e4], RZ ;  /* 0x000079008ca47a24 */ /* 0x040fe200078e02ff */
[--C-:B------:R-:W-:Y:S01]  /*2b30*/  LOP3.LUT R2, R147, 0x38, R84.reuse, 0xf8, !PT ;  /* 0x0000003893027812 */ /* 0x100fe200078ef854 */
[----:B------:R-:W-:Y:S01]  /*2b40*/  IMAD.WIDE.U32 R142, R140, c[0x0][0x290], RZ ;  /* 0x0000a4008c8e7a25 */ /* 0x000fe200078e00ff */
[----:B------:R-:W-:-:S02]  /*2b50*/  LOP3.LUT R4, R149, 0x38, R84, 0xf8, !PT ;  /* 0x0000003895047812 */ /* 0x000fc400078ef854 */
[----:B------:R-:W-:Y:S01]  /*2b60*/  LOP3.LUT R5, R3, R38, RZ, 0x3c, !PT ;  /* 0x0000002603057212 */ /* 0x000fe200078e3cff */
[----:B------:R-:W-:Y:S01]  /*2b70*/  IMAD.WIDE.U32 R140, R140, c[0x0][0x280], RZ ;  /* 0x0000a0008c8c7a25 */ /* 0x000fe200078e00ff */
[----:B------:R-:W-:Y:S02]  /*2b80*/  LOP3.LUT R3, R2, R184, RZ, 0x3c, !PT ;  /* 0x000000b802037212 */ /* 0x000fe400078e3cff */
[----:B------:R-:W-:Y:S01]  /*2b90*/  LOP3.LUT R2, R4, R185, RZ, 0x3c, !PT ;  /* 0x000000b904027212 */ /* 0x000fe200078e3cff */
[----:B------:R-:W-:Y:S01]  /*2ba0*/  IMAD.IADD R4, R151, 0x1, R5 ;  /* 0x0000000197047824 */ /* 0x000fe200078e0205 */
[----:B------:R-:W-:Y:S01]  /*2bb0*/  IADD3 R101, R91, R8, RZ ;  /* 0x000000085b657210 */ /* 0x000fe20007ffe0ff */
[----:B------:R-:W-:Y:S01]  /*2bc0*/  IMAD.IADD R3, R160, 0x1, R3 ;  /* 0x00000001a0037824 */ /* 0x000fe200078e0203 */
[----:B------:R-:W-:Y:S01]  /*2bd0*/  IADD3 R2, R161, R2, RZ ;  /* 0x00000002a1027210 */ /* 0x000fe20007ffe0ff */
[----:B------:R-:W-:Y:S01]  /*2be0*/  IMAD.X R128, R35, 0x1, R36, P1 ;  /* 0x0000000123807824 */ /* 0x000fe200008e0624 */
[----:B------:R-:W-:Y:S01]  /*2bf0*/  SHF.R.S32.HI R103, RZ, 0x1f, R84 ;  /* 0x0000001fff677819 */ /* 0x000fe20000011454 */
[----:B------:R-:W-:Y:S01]  /*2c00*/  IMAD.SHL.U32 R152, R152, 0x20, RZ ;  /* 0x0000002098987824 */ /* 0x000fe200078e00ff */
[----:B------:R-:W-:Y:S01]  /*2c10*/  SHF.L.U32 R123, R6, 0x1, RZ ;  /* 0x00000001067b7819 */ /* 0x000fe200000006ff */
[----:B------:R-:W-:Y:S01]  /*2c20*/  IMAD.IADD R167, R143, 0x1, R167 ;  /* 0x000000018fa77824 */ /* 0x000fe200078e02a7 */
[----:B------:R-:W-:Y:S01]  /*2c30*/  SHF.L.U32 R118, R3, 0x1, RZ ;  /* 0x0000000103767819 */ /* 0x000fe200000006ff */
[----:B------:R-:W-:-:S02]  /*2c40*/  IMAD.IADD R168, R141, 0x1, R168 ;  /* 0x000000018da87824 */ /* 0x000fc400078e02a8 */
[----:B------:R-:W-:Y:S02]  /*2c50*/  IMAD.IADD R164, R139, 0x1, R164 ;  /* 0x000000018ba47824 */ /* 0x000fe400078e02a4 */
[----:B------:R-:W-:Y:S02]  /*2c60*/  IMAD.IADD R89, R87, 0x1, R9 ;  /* 0x0000000157597824 */ /* 0x000fe400078e0209 */
[----:B------:R-:W-:Y:S02]  /*2c70*/  IMAD.SHL.U32 R120, R7, 0x2, RZ ;  /* 0x0000000207787824 */ /* 0x000fe400078e00ff */
[----:B------:R-:W-:Y:S02]  /*2c80*/  IMAD.SHL.U32 R119, R4, 0x2, RZ ;  /* 0x0000000204777824 */ /* 0x000fe400078e00ff */
[----:B------:R-:W-:Y:S02]  /*2c90*/  IMAD.SHL.U32 R114, R2, 0x2, RZ ;  /* 0x0000000202727824 */ /* 0x000fe400078e00ff */
.L_x_1865:
        /* <DEDUP_REMOVED lines=24> */
[----:B------:R-:W-:Y:S01]  /*2e20*/  LOP3.LUT P2, RZ, R245, 0x4, RZ, 0xc0, !PT ;  /* 0x00000004f5ff7812 */ /* 0x000fe2000784c0ff */
        /* <DEDUP_REMOVED lines=38> */
.L_x_1835:
[----:B------:R-:W-:Y:S05]  /*3090*/  BSYNC B0 ;  /* 0x0000000000007941 */ /* 0x000fea0003800000 */
.L_x_1834:
        /* <DEDUP_REMOVED lines=39> */
.L_x_1837:
[----:B------:R-:W-:Y:S05]  /*3310*/  BSYNC B0 ;  /* 0x0000000000007941 */ /* 0x000fea0003800000 */
.L_x_1836:
        /* <DEDUP_REMOVED lines=37> */
.L_x_1839:
[----:B------:R-:W-:Y:S05]  /*3570*/  BSYNC B0 ;  /* 0x0000000000007941 */ /* 0x000fea0003800000 */
.L_x_1838:
        /* <DEDUP_REMOVED lines=68> */
.L_x_1843:
[----:B------:R-:W-:Y:S05]  /*39c0*/  BSYNC B0 ;  /* 0x0000000000007941 */ /* 0x000fea0003800000 */
.L_x_1842:
[----:B------:R-:W-:Y:S11]  /*39d0*/  LOP3.LUT P0, RZ, R245, 0x2, RZ, 0xc0, !PT ;  /* 0x00000002f5ff7812 */ /* 0x000ff6000780c0ff */
        /* <DEDUP_REMOVED lines=54> */
.L_x_1841:
[----:B------:R-:W-:Y:S05]  /*3d40*/  BSYNC B1 ;  /* 0x0000000000017941 */ /* 0x000fea0003800000 */
.L_x_1840:
        /* <DEDUP_REMOVED lines=56> */
.L_x_1847:
[----:B------:R-:W-:Y:S05]  /*40d0*/  BSYNC B0 ;  /* 0x0000000000007941 */ /* 0x000fea0003800000 */
.L_x_1846:
        /* <DEDUP_REMOVED lines=55> */
.L_x_1845:
[----:B------:R-:W-:Y:S05]  /*4450*/  BSYNC B1 ;  /* 0x0000000000017941 */ /* 0x000fea0003800000 */
.L_x_1844:
        /* <DEDUP_REMOVED lines=55> */
.L_x_1850:
[----:B------:R-:W-:Y:S05]  /*47d0*/  BSYNC B0 ;  /* 0x0000000000007941 */ /* 0x000fea0003800000 */
.L_x_1849:
        /* <DEDUP_REMOVED lines=56> */
.L_x_1833:
        /* <DEDUP_REMOVED lines=195> */
.L_x_1852:
[----:B---3--:R-:W-:Y:S05]  /*5790*/  BSYNC B0 ;  /* 0x0000000000007941 */ /* 0x008fea0003800000 */
.L_x_1851:
        /* <DEDUP_REMOVED lines=115> */
.L_x_1854:
[----:B------:R-:W-:Y:S05]  /*5ed0*/  BSYNC B0 ;  /* 0x0000000000007941 */ /* 0x000fea0003800000 */
.L_x_1853:
        /* <DEDUP_REMOVED lines=116> */
.L_x_1832:
[----:B------:R-:W-:Y:S01]  /*6620*/  LOP3.LUT P1, RZ, R245, 0x2, RZ, 0xc0, !PT ;  /* 0x00000002f5ff7812 */ /* 0x000fe2000782c0ff */
        /* <DEDUP_REMOVED lines=10> */
.L_x_1856:
[----:B------:R-:W-:Y:S05]  /*66d0*/  BSYNC B0 ;  /* 0x0000000000007941 */ /* 0x000fea0003800000 */
.L_x_1855:
        /* <DEDUP_REMOVED lines=8> */
.L_x_1858:
[----:B------:R-:W-:Y:S05]  /*6760*/  BSYNC B0 ;  /* 0x0000000000007941 */ /* 0x000fea0003800000 */
.L_x_1857:
[----:B------:R-:W-:Y:S11]  /*6770*/  ISETP.GE.AND P0, PT, R148, R2, PT ;  /* 0x000000029400720c */ /* 0x000ff60003f06270 */
[----:B------:R-:W-:Y:S02]  /*6780*/  @!UPT UIADD3 URZ, URZ, URZ, URZ ;  /* 0x0000003f3f3ff290 */ /* 0x000fe4000fffe03f */
[----:B------:R-:W-:-:S05]  /*6790*/  @P0 BRA `(.L_x_1848) ;  /* 0x0000004000000947 */ /* 0x000fca0003800000 */
[----:B-1----:R-:W1:Y:S04]  /*67a0*/  @!P6 LDS.128 R8, [R80+0x4800] ;  /* 0x004800005008e984 */ /* 0x002e680000000c00 */
[----:B------:R-:W2:Y:S04]  /*67b0*/  @!P1 LDS.128 R4, [R81+0x4800] ;  /* 0x0048000051049984 */ /* 0x000ea80000000c00 */
[----:B-1----:R1:W-:Y:S04]  /*67c0*/  @!P6 STG.E.128 [R62.64], R8 ;  /* 0x000000083e00e986 */ /* 0x0023e8000c101d08 */
[----:B--2---:R1:W-:Y:S02]  /*67d0*/  @!P1 STG.E.128 [R62.64+0x40], R4 ;  /* 0x000040043e009986 */ /* 0x0043e4000c101d08 */
.L_x_1848:
[----:B------:R-:W-:Y:S05]  /*67e0*/  BSYNC B2 ;  /* 0x0000000000027941 */ /* 0x000fea0003800000 */
.L_x_1831:
[----:B-12---:R-:W-:Y:S01]  /*67f0*/  IMAD R15, R33, -0x50, RZ ;  /* 0xffffffb0210f7824 */ /* 0x006fe200078e02ff */
        /* <DEDUP_REMOVED lines=61> */
[----:B------:R-:W-:Y:S11]  /*6bd0*/  LOP3.LUT P5, RZ, R245, 0x1, RZ, 0xc0, !PT ;  /* 0x00000001f5ff7812 */ /* 0x000ff600078ac0ff */
        /* <DEDUP_REMOVED lines=32> */
.L_x_1860:
[----:B-1----:R-:W-:Y:S05]  /*6de0*/  BSYNC B0 ;  /* 0x0000000000007941 */ /* 0x002fea0003800000 */
.L_x_1859:
        /* <DEDUP_REMOVED lines=21> */
.L_x_1862:
[----:B------:R-:W-:Y:S05]  /*6f40*/  BSYNC B0 ;  /* 0x0000000000007941 */ /* 0x000fea0003800000 */
.L_x_1861:
        /* <DEDUP_REMOVED lines=21> */
.L_x_1864:
[----:B------:R-:W-:Y:S05]  /*70a0*/  BSYNC B0 ;  /* 0x0000000000007941 */ /* 0x000fea0003800000 */
.L_x_1863:
        /* <DEDUP_REMOVED lines=31> */
.L_x_1830:
        /* <DEDUP_REMOVED lines=33> */
.L_x_1867:
[----:B------:R-:W-:Y:S05]  /*74b0*/  BSYNC B0 ;  /* 0x0000000000007941 */ /* 0x000fea0003800000 */
.L_x_1866:
        /* <DEDUP_REMOVED lines=38> */
[----:B------:R-:W-:-:S04]  /*7720*/  PRMT R0, RZ, 0x7610, R0 ;  /* 0x00007610ff007816 */ /* 0x000fc80000000000 */
[----:B------:R-:W-:-:S04]  /*7730*/  IMNMX R18, R150, R2, PT ;  /* 0x0000000296127217 */ /* 0x000fc80003800200 */
[----:B------:R-:W-:Y:S01]  /*7740*/  ISETP.GT.AND P0, PT, R18, R247, PT ;  /* 0x000000f71200720c */ /* 0x000fe20003f04270 */
[----:B------:R1:W-:-:S12]  /*7750*/  STL [R1+0x14], R18 ;  /* 0x0000141201007387 */ /* 0x0003d80000100800 */
[----:B------:R-:W-:Y:S05]  /*7760*/  @!P0 BRA `(.L_x_1868) ;  /* 0x0000ab0000008947 */ /* 0x000fea0003800000 */
[----:B------:R-:W2:Y:S01]  /*7770*/  LDL R17, [R1+0x4] ;  /* 0x0000040001117983 */ /* 0x000ea20000100800 */
[----:B------:R-:W-:-:S03]  /*7780*/  ISETP.NE.U32.AND P0, PT, RZ, c[0x0][0x340], PT ;  /* 0x0000d000ff007a0c */ /* 0x000fc60003f05070 */
[----:B------:R-:W3:Y:S01]  /*7790*/  LDL R19, [R1+0x10] ;  /* 0x0000100001137983 */ /* 0x000ee20000100800 */
[----:B------:R-:W-:-:S13]  /*77a0*/  ISETP.NE.AND.EX P2, PT, RZ, c[0x0][0x344], PT, P0 ;  /* 0x0000d100ff007a0c */ /* 0x000fda0003f45300 */
[----:B------:R-:W-:-:S05]  /*77b0*/  @P2 MOV R2, 0x4 ;  /* 0x0000000400022802 */ /* 0x000fca0000000f00 */
[----:B------:R-:W-:-:S05]  /*77c0*/  @P2 IMAD.WIDE R2, R246, R2, c[0x0][0x340] ;  /* 0x0000d000f6022625 */ /* 0x000fca00078e0202 */
[----:B------:R4:W3:Y:S01]  /*77d0*/  @P2 LDG.E R14, [R2.64] ;  /* 0x00000008020e2981 */ /* 0x0008e2000c1e1900 */
[----:B------:R-:W-:-:S05]  /*77e0*/  SHF.R.S32.HI R0, RZ, 0x1f, R157 ;  /* 0x0000001fff007819 */ /* 0x000fca000001149d */
[----:B------:R-:W-:Y:S01]  /*77f0*/  IMAD R0, R0, c[0x0][0x178], RZ ;  /* 0x00005e0000007a24 */ /* 0x000fe200078e02ff */
[----:B------:R-:W-:-:S03]  /*7800*/  IADD3 R4, P0, R137, R9, RZ ;  /* 0x0000000989047210 */ /* 0x000fc60007f1e0ff */
[----:B------:R-:W-:Y:S01]  /*7810*/  IMAD R5, R157, c[0x0][0x17c], R0 ;  /* 0x00005f009d057a24 */ /* 0x000fe200078e0200 */
[----:B----4-:R-:W-:-:S04]  /*7820*/  MOV R2, c[0x0][0x2c4] ;  /* 0x0000b10000027a02 */ /* 0x010fc80000000f00 */
[----:B------:R-:W-:Y:S01]  /*7830*/  ISETP.NE.AND P1, PT, R2, 0x1, PT ;  /* 0x000000010200780c */ /* 0x000fe20003f25270 */
[----:B------:R-:W-:Y:S01]  /*7840*/  IMAD R2, R163, 0x10, R137 ;  /* 0x00000010a3027824 */ /* 0x000fe200078e0289 */
[----:B------:R-:W-:Y:S02]  /*7850*/  MOV R7, R133 ;  /* 0x0000008500077202 */ /* 0x000fe40000000f00 */
[----:B------:R-:W-:Y:S02]  /*7860*/  ISETP.GE.AND P3, PT, R132, c[0x0][0x198], PT ;  /* 0x0000660084007a0c */ /* 0x000fe40003f66270 */
[----:B------:R-:W-:Y:S02]  /*7870*/  IADD3 R112, R18, -0x1, RZ ;  /* 0xffffffff12707810 */ /* 0x000fe40007ffe0ff */
[----:B--2---:R-:W-:Y:S01]  /*7880*/  LEA R12, R17, R2, 0x7 ;  /* 0x00000002110c7211 */ /* 0x004fe200078e38ff */
[----:B------:R-:W-:-:S04]  /*7890*/  IMAD.WIDE.U32 R2, R157, c[0x0][0x178], RZ ;  /* 0x00005e009d027a25 */ /* 0x000fc800078e00ff */
[----:B------:R-:W-:-:S04]  /*78a0*/  @P1 IMAD.HI.U32 R6, R12, c[0x0][0x2c8], RZ ;  /* 0x0000b2000c061a27 */ /* 0x000fc800078e00ff */
[----:B------:R-:W-:Y:S01]  /*78b0*/  IMAD.IADD R3, R3, 0x1, R5 ;  /* 0x0000000103037824 */ /* 0x000fe200078e0205 */
[----:B------:R-:W-:Y:S02]  /*78c0*/  LEA.HI.X.SX32 R5, R9, R183, 0x1, P0 ;  /* 0x000000b709057211 */ /* 0x000fe400000f0eff */
        /* <DEDUP_REMOVED lines=11> */
[----:B---3--:R-:W-:-:S04]  /*7980*/  IMAD.WIDE.U32 R2, R19, c[0x0][0x1b8], R2 ;  /* 0x00006e0013027a25 */ /* 0x008fc800078e0002 */
[----:B------:R-:W-:Y:S01]  /*7990*/  IMAD.IADD R5, R9, 0x1, R13 ;  /* 0x0000000109057824 */ /* 0x000fe200078e020d */
[----:B------:R-:W-:Y:S01]  /*79a0*/  SEL R9, R246, RZ, !P0 ;  /* 0x000000fff6097207 */ /* 0x000fe20004000000 */
[----:B------:R-:W-:Y:S01]  /*79b0*/  IMAD R13, R4, c[0x0][0x20c], R6 ;  /* 0x00008300040d7a24 */ /* 0x000fe200078e0206 */
[----:B------:R-:W-:Y:S01]  /*79c0*/  MOV R4, R8 ;  /* 0x0000000800047202 */ /* 0x000fe20000000f00 */
[----:B------:R-:W-:Y:S02]  /*79d0*/  IMAD R7, R7, c[0x0][0x1c0], RZ ;  /* 0x0000700007077a24 */ /* 0x000fe400078e02ff */
[----:B------:R-:W-:Y:S01]  /*79e0*/  IMAD R3, R19, c[0x0][0x1bc], R3 ;  /* 0x00006f0013037a24 */ /* 0x000fe200078e0203 */
[----:B------:R-:W-:Y:S01]  /*79f0*/  SHF.R.S32.HI R8, RZ, 0x1f, R0 ;  /* 0x0000001fff087819 */ /* 0x000fe20000011400 */
[----:B------:R-:W-:Y:S01]  /*7a00*/  IMAD R16, R9, c[0x0][0x1c4], R7 ;  /* 0x0000710009107a24 */ /* 0x000fe200078e0207 */
[----:B------:R-:W-:Y:S01]  /*7a10*/  IADD3 R15, -R0, RZ, RZ ;  /* 0x000000ff000f7210 */ /* 0x000fe20007ffe1ff */
[----:B------:R-:W-:Y:S01]  /*7a20*/  IMAD.WIDE.U32 R6, R19, c[0x0][0x1e8], R4 ;  /* 0x00007a0013067a25 */ /* 0x000fe200078e0004 */
[----:B------:R-:W-:-:S03]  /*7a30*/  MOV R4, R10 ;  /* 0x0000000a00047202 */ /* 0x000fc60000000f00 */
[----:B------:R-:W-:-:S04]  /*7a40*/  IMAD.WIDE.U32 R2, R9, c[0x0][0x1c0], R2 ;  /* 0x0000700009027a25 */ /* 0x000fc800078e0002 */
[----:B------:R-:W-:Y:S01]  /*7a50*/  IMAD.IADD R5, R11, 0x1, R13 ;  /* 0x000000010b057824 */ /* 0x000fe200078e020d */
[----:B------:R-:W-:Y:S01]  /*7a60*/  IADD3 R3, R3, R16, RZ ;  /* 0x0000001003037210 */ /* 0x000fe20007ffe0ff */
[----:B------:R-:W-:Y:S02]  /*7a70*/  IMAD R9, R19, c[0x0][0x1ec], R7 ;  /* 0x00007b0013097a24 */ /* 0x000fe400078e0207 */
[----:B------:R-:W-:Y:S02]  /*7a80*/  IMAD R7, R8, c[0x0][0x1b0], RZ ;  /* 0x00006c0008077a24 */ /* 0x000fe400078e02ff */
[----:B------:R-:W-:Y:S02]  /*7a90*/  IMAD R11, R15, c[0x0][0x2c4], R12 ;  /* 0x0000b1000f0b7a24 */ /* 0x000fe400078e020c */
[----:B------:R-:W-:Y:S01]  /*7aa0*/  IMAD.WIDE.U32 R4, R19, c[0x0][0x210], R4 ;  /* 0x0000840013047a25 */ /* 0x000fe200078e0004 */
[----:B------:R-:W-:Y:S02]  /*7ab0*/  MOV R8, R6 ;  /* 0x0000000600087202 */ /* 0x000fe40000000f00 */
[----:B------:R-:W-:Y:S01]  /*7ac0*/  ISETP.NE.U32.AND P0, PT, RZ, c[0x0][0x350], PT ;  /* 0x0000d400ff007a0c */ /* 0x000fe20003f05070 */
[----:B------:R-:W-:-:S02]  /*7ad0*/  IMAD R6, R0, c[0x0][0x1b4], R7 ;  /* 0x00006d0000067a24 */ /* 0x000fc400078e0207 */
[----:B------:R-:W-:Y:S01]  /*7ae0*/  IMAD.WIDE.U32 R2, R0, c[0x0][0x1b0], R2 ;  /* 0x00006c0000027a25 */ /* 0x000fe200078e0002 */
[----:B------:R-:W-:-:S03]  /*7af0*/  @P2 SHF.R.S32.HI R0, RZ, 0x1f, R14 ;  /* 0x0000001fff002819 */ /* 0x000fc6000001140e */
[----:B------:R-:W-:Y:S01]  /*7b00*/  IMAD R7, R19, c[0x0][0x214], R5 ;  /* 0x0000850013077a24 */ /* 0x000fe200078e0205 */
[----:B------:R-:W-:Y:S02]  /*7b10*/  SHF.R.S32.HI R5, RZ, 0x1f, R11 ;  /* 0x0000001fff057819 */ /* 0x000fe4000001140b */
[----:B------:R-:W-:Y:S02]  /*7b20*/  @!P2 MOV R0, R135 ;  /* 0x000000870000a202 */ /* 0x000fe40000000f00 */
[----:B------:R-:W-:Y:S01]  /*7b30*/  ISETP.NE.AND.EX P0, PT, RZ, c[0x0][0x354], PT, P0 ;  /* 0x0000d500ff007a0c */ /* 0x000fe20003f05300 */
[----:B------:R-:W-:Y:S01]  /*7b40*/  IMAD.IADD R3, R3, 0x1, R6 ;  /* 0x0000000103037824 */ /* 0x000fe200078e0206 */
[----:B------:R-:W-:Y:S01]  /*7b50*/  MOV R6, R4 ;  /* 0x0000000400067202 */ /* 0x000fe20000000f00 */
[----:B------:R-:W-:Y:S01]  /*7b60*/  IMAD R5, R5, c[0x0][0x1a8], RZ ;  /* 0x00006a0005057a24 */ /* 0x000fe200078e02ff */
[----:B------:R-:W-:Y:S02]  /*7b70*/  @!P2 MOV R14, R246 ;  /* 0x000000f6000ea202 */ /* 0x000fe40000000f00 */
[----:B------:R-:W-:Y:S01]  /*7b80*/  SEL R4, R0, RZ, !P0 ;  /* 0x000000ff00047207 */ /* 0x000fe20004000000 */
[C---:B------:R-:W-:Y:S01]  /*7b90*/  IMAD R5, R11.reuse, c[0x0][0x1ac], R5 ;  /* 0x00006b000b057a24 */ /* 0x040fe200078e0205 */
[----:B------:R-:W-:Y:S01]  /*7ba0*/  SEL R0, R14, RZ, !P0 ;  /* 0x000000ff0e007207 */ /* 0x000fe20004000000 */
[----:B------:R-:W-:-:S04]  /*7bb0*/  IMAD.WIDE.U32 R2, R11, c[0x0][0x1a8], R2 ;  /* 0x00006a000b027a25 */ /* 0x000fc800078e0002 */
[C---:B------:R-:W-:Y:S02]  /*7bc0*/  IMAD R10, R4.reuse, c[0x0][0x1f0], RZ ;  /* 0x00007c00040a7a24 */ /* 0x040fe400078e02ff */
[----:B------:R-:W-:Y:S02]  /*7bd0*/  IMAD R4, R4, c[0x0][0x218], RZ ;  /* 0x0000860004047a24 */ /* 0x000fe400078e02ff */
[----:B------:R-:W-:Y:S01]  /*7be0*/  IMAD.IADD R3, R3, 0x1, R5 ;  /* 0x0000000103037824 */ /* 0x000fe200078e0205 */
[----:B------:R-:W-:Y:S01]  /*7bf0*/  LEA R5, P0, R2, c[0x0][0x160], 0x1 ;  /* 0x0000580002057a11 */ /* 0x000fe200078008ff */
[----:B------:R-:W-:-:S04]  /*7c00*/  IMAD.WIDE.U32 R248, R0, c[0x0][0x218], R6 ;  /* 0x0000860000f87a25 */ /* 0x000fc800078e0006 */
[----:B------:R-:W-:-:S04]  /*7c10*/  IMAD.WIDE.U32 R250, R0, c[0x0][0x1f0], R8 ;  /* 0x00007c0000fa7a25 */ /* 0x000fc800078e0008 */
[C---:B------:R-:W-:Y:S02]  /*7c20*/  IMAD R7, R0.reuse, c[0x0][0x1f4], R10 ;  /* 0x00007d0000077a24 */ /* 0x040fe400078e020a */
[----:B------:R-:W-:Y:S01]  /*7c30*/  IMAD R6, R0, c[0x0][0x21c], R4 ;  /* 0x0000870000067a24 */ /* 0x000fe200078e0204 */
[----:B------:R-:W-:Y:S02]  /*7c40*/  LEA.HI.X R4, R2, c[0x0][0x164], R3, 0x1, P0 ;  /* 0x0000590002047a11 */ /* 0x000fe400000f0c03 */
[----:B------:R-:W-:-:S05]  /*7c50*/  IADD3 R2, R251, R7, RZ ;  /* 0x00000007fb027210 */ /* 0x000fca0007ffe0ff */
[----:B------:R2:W-:Y:S01]  /*7c60*/  STL [R1+0x8], R2 ;  /* 0x0000080201007387 */ /* 0x0005e20000100800 */
[----:B------:R-:W-:Y:S02]  /*7c70*/  ISETP.GE.AND P1, PT, R132, c[0x0][0x1d4], PT ;  /* 0x0000750084007a0c */ /* 0x000fe40003f26270 */
[----:B------:R-:W-:Y:S02]  /*7c80*/  LEA R0, R17, R137, 0x7 ;  /* 0x0000008911007211 */ /* 0x000fe400078e38ff */
[----:B------:R-:W-:Y:S01]  /*7c90*/  IADD3 R252, R249, R6, RZ ;  /* 0x00000006f9fc7210 */ /* 0x000fe20007ffe0ff */
[----:B------:R-:W-:Y:S06]  /*7ca0*/  BRA.DIV ~URZ, `(.L_x_1869) ;  /* 0x0000e4427f007947 */ /* 0x000fec000b800000 */
[----:B------:R3:W4:Y:S02]  /*7cb0*/  SHFL.IDX PT, R6, R4, RZ, 0x181f ;  /* 0x00181fff04067589 */ /* 0x00072400000e0000 */
.L_x_1999:
[----:B------:R-:W-:Y:S05]  /*7cc0*/  BRA.DIV ~URZ, `(.L_x_1870) ;  /* 0x0000e4927f007947 */ /* 0x000fea000b800000 */
[----:B--2---:R2:W1:Y:S02]  /*7cd0*/  SHFL.IDX PT, R2, R5, RZ, 0x181f ;  /* 0x00181fff05027589 */ /* 0x00446400000e0000 */
.L_x_2000:
[----:B------:R-:W-:Y:S01]  /*7ce0*/  IMAD R13, R162, c[0x0][0x2c4], RZ ;  /* 0x0000b100a20d7a24 */ /* 0x000fe200078e02ff */
[----:B------:R-:W-:Y:S04]  /*7cf0*/  BSSY B0, `(.L_x_1871) ;  /* 0x0000009000007945 */ /* 0x000fe80003800000 */
        /* <DEDUP_REMOVED lines=8> */
.L_x_1872:
[----:B------:R-:W-:Y:S05]  /*7d80*/  BSYNC B0 ;  /* 0x0000000000007941 */ /* 0x000fea0003800000 */
.L_x_1871:
[----:B------:R-:W-:Y:S05]  /*7d90*/  BRA.DIV ~URZ, `(.L_x_1873) ;  /* 0x0000e4327f007947 */ /* 0x000fea000b800000 */
[----:B----4-:R4:W2:Y:S04]  /*7da0*/  SHFL.IDX PT, R6, R4, 0x1, 0x181f ;  /* 0x00381f0004067f89 */ /* 0x0108a800000e0000 */
[----:B-1----:R4:W1:Y:S02]  /*7db0*/  SHFL.IDX PT, R2, R5, 0x1, 0x181f ;  /* 0x00381f0005027f89 */ /* 0x00286400000e0000 */
.L_x_2001:
        /* <DEDUP_REMOVED lines=10> */
.L_x_1875:
[----:B------:R-:W-:Y:S05]  /*7e60*/  BSYNC B0 ;  /* 0x0000000000007941 */ /* 0x000fea0003800000 */
.L_x_1874:
[----:B------:R-:W-:Y:S05]  /*7e70*/  BRA.DIV ~URZ, `(.L_x_1876) ;  /* 0x0000e4227f007947 */ /* 0x000fea000b800000 */
[----:B--2---:R2:W3:Y:S02]  /*7e80*/  SHFL.IDX PT, R6, R4, 0x2, 0x181f ;  /* 0x00581f0004067f89 */ /* 0x0044e400000e0000 */
.L_x_2002:
[----:B------:R-:W-:Y:S05]  /*7e90*/  BRA.DIV ~URZ, `(.L_x_1877) ;  /* 0x0000e4727f007947 */ /* 0x000fea000b800000 */
[----:B-1----:R1:W2:Y:S02]  /*7ea0*/  SHFL.IDX PT, R2, R5, 0x2, 0x181f ;  /* 0x00581f0005027f89 */ /* 0x0022a400000e0000 */
.L_x_2003:
        /* <DEDUP_REMOVED lines=10> */
.L_x_1879:
[----:B------:R-:W-:Y:S05]  /*7f50*/  BSYNC B0 ;  /* 0x0000000000007941 */ /* 0x000fea0003800000 */
.L_x_1878:
[----:B------:R-:W-:Y:S05]  /*7f60*/  BRA.DIV ~URZ, `(.L_x_1880) ;  /* 0x0000e4127f007947 */ /* 0x000fea000b800000 */
[----:B---3--:R3:W1:Y:S04]  /*7f70*/  SHFL.IDX PT, R6, R4, 0x3, 0x181f ;  /* 0x00781f0004067f89 */ /* 0x00866800000e0000 */
[----:B--2---:R3:W2:Y:S02]  /*7f80*/  SHFL.IDX PT, R2, R5, 0x3, 0x181f ;  /* 0x00781f0005027f89 */ /* 0x0046a400000e0000 */
.L_x_2004:
        /* <DEDUP_REMOVED lines=10> */
.L_x_1882:
[----:B------:R-:W-:Y:S05]  /*8030*/  BSYNC B0 ;  /* 0x0000000000007941 */ /* 0x000fea0003800000 */
.L_x_1881:
[----:B------:R-:W-:Y:S05]  /*8040*/  BRA.DIV ~URZ, `(.L_x_1883) ;  /* 0x0000e4027f007947 */ /* 0x000fea000b800000 */
[----:B-1----:R1:W3:Y:S02]  /*8050*/  SHFL.IDX PT, R6, R4, 0x4, 0x181f ;  /* 0x00981f0004067f89 */ /* 0x0022e400000e0000 */
.L_x_2005:
[----:B------:R-:W-:Y:S05]  /*8060*/  BRA.DIV ~URZ, `(.L_x_1884) ;  /* 0x0000e4527f007947 */ /* 0x000fea000b800000 */
[----:B--2---:R2:W1:Y:S02]  /*8070*/  SHFL.IDX PT, R2, R5, 0x4, 0x181f ;  /* 0x00981f0005027f89 */ /* 0x00446400000e0000 */
.L_x_2006:
        /* <DEDUP_REMOVED lines=10> */
.L_x_1886:
[----:B------:R-:W-:Y:S05]  /*8120*/  BSYNC B0 ;  /* 0x0000000000007941 */ /* 0x000fea0003800000 */
.L_x_1885:
[----:B------:R-:W-:Y:S05]  /*8130*/  BRA.DIV ~URZ, `(.L_x_1887) ;  /* 0x0000e3f27f007947 */ /* 0x000fea000b800000 */
[----:B---3--:R3:W2:Y:S04]  /*8140*/  SHFL.IDX PT, R6, R4, 0x5, 0x181f ;  /* 0x00b81f0004067f89 */ /* 0x0086a800000e0000 */
[----:B-1----:R3:W1:Y:S02]  /*8150*/  SHFL.IDX PT, R2, R5, 0x5, 0x181f ;  /* 0x00b81f0005027f89 */ /* 0x00266400000e0000 */
.L_x_2007:
        /* <DEDUP_REMOVED lines=10> */
.L_x_1889:
[----:B------:R-:W-:Y:S05]  /*8200*/  BSYNC B0 ;  /* 0x0000000000007941 */ /* 0x000fea0003800000 */
.L_x_1888:
[----:B------:R-:W-:Y:S05]  /*8210*/  BRA.DIV ~URZ, `(.L_x_1890) ;  /* 0x0000e3e27f007947 */ /* 0x000fea000b800000 */
[----:B--2---:R2:W3:Y:S02]  /*8220*/  SHFL.IDX PT, R6, R4, 0x6, 0x181f ;  /* 0x00d81f0004067f89 */ /* 0x0044e400000e0000 */
.L_x_2008:
[----:B------:R-:W-:Y:S05]  /*8230*/  BRA.DIV ~URZ, `(.L_x_1891) ;  /* 0x0000e4327f007947 */ /* 0x000fea000b800000 */
[----:B-1----:R1:W2:Y:S02]  /*8240*/  SHFL.IDX PT, R2, R5, 0x6, 0x181f ;  /* 0x00d81f0005027f89 */ /* 0x0022a400000e0000 */
.L_x_2009:
        /* <DEDUP_REMOVED lines=10> */
.L_x_1893:
[----:B------:R-:W-:Y:S05]  /*82f0*/  BSYNC B0 ;  /* 0x0000000000007941 */ /* 0x000fea0003800000 */
.L_x_1892:
[----:B------:R-:W-:Y:S05]  /*8300*/  BRA.DIV ~URZ, `(.L_x_1894) ;  /* 0x0000e3d27f007947 */ /* 0x000fea000b800000 */
[----:B--234-:R-:W2:Y:S04]  /*8310*/  SHFL.IDX PT, R4, R4, 0x7, 0x181f ;  /* 0x00f81f0004047f89 */ /* 0x01cea800000e0000 */
[----:B------:R3:W4:Y:S02]  /*8320*/  SHFL.IDX PT, R2, R5, 0x7, 0x181f ;  /* 0x00f81f0005027f89 */ /* 0x00072400000e0000 */
.L_x_2010:
[----:B------:R-:W-:-:S04]  /*8330*/  IADD3 R0, R0, 0x70, RZ ;  /* 0x0000007000007810 */ /* 0x000fc80007ffe0ff */
[----:B------:R-:W-:-:S13]  /*8340*/  ISETP.GE.AND P0, PT, R0, R13, PT ;  /* 0x0000000d0000720c */ /* 0x000fda0003f06270 */
[----:B----4-:R-:W-:-:S04]  /*8350*/  @!P0 LEA R2, P2, R132, R2, 0x1 ;  /* 0x0000000284028211 */ /* 0x010fc800078408ff */
[----:B--2---:R-:W-:-:S05]  /*8360*/  @!P0 LEA.HI.X R3, R132, R4, R133, 0x1, P2 ;  /* 0x0000000484038211 */ /* 0x004fca00010f0c85 */
[----:B------:R-:W-:Y:S01]  /*8370*/  @!PT LDS RZ, [RZ] ;  /* 0x00000000fffff984 */ /* 0x000fe20000000800 */
[----:B------:R-:W-:Y:S01]  /*8380*/  @!PT LDS RZ, [RZ] ;  /* 0x00000000fffff984 */ /* 0x000fe20000000800 */
[----:B------:R-:W-:Y:S01]  /*8390*/  @!PT LDS RZ, [RZ] ;  /* 0x00000000fffff984 */ /* 0x000fe20000000800 */
[----:B------:R2:W-:Y:S04]  /*83a0*/  @!P0 LDGSTS.E.BYPASS.LTC128B.128 [R215+0x8900], [R2.64], !P3 ;  /* 0x0890000002d78fae */ /* 0x0005e8000d901d48 */
[----:B------:R-:W0:Y:S01]  /*83b0*/  LDGDEPBAR ;  /* 0x00000000000079af */ /* 0x000e220000000000 */
[----:B------:R-:W-:Y:S02]  /*83c0*/  WARPSYNC 0xffffffff ;  /* 0xffffffff00007948 */ /* 0x000fe40003800000 */
[----:B------:R-:W4:Y:S04]  /*83d0*/  LDL R186, [R1+0x14] ;  /* 0x0000140001ba7983 */ /* 0x000f280000100800 */
[----:B-1-3--:R-:W3:Y:S01]  /*83e0*/  LDL R5, [R1+0x8] ;  /* 0x0000080001057983 */ /* 0x00aee20000100800 */
[----:B------:R-:W-:Y:S01]  /*83f0*/  IMAD.MOV.U32 R113, RZ, RZ, -0x50 ;  /* 0xffffffb0ff717424 */ /* 0x000fe200078e00ff */
[----:B------:R-:W-:Y:S01]  /*8400*/  SHF.R.S32.HI R72, RZ, 0x1f, R112 ;  /* 0x0000001fff487819 */ /* 0x000fe20000011470 */
[----:B--2---:R-:W-:-:S04]  /*8410*/  IMAD.WIDE.U32 R2, R112, c[0x0][0x1e0], RZ ;  /* 0x0000780070027a25 */ /* 0x004fc800078e00ff */
[----:B------:R-:W-:-:S04]  /*8420*/  IMAD R0, R72, c[0x0][0x1e0], RZ ;  /* 0x0000780048007a24 */ /* 0x000fc800078e02ff */
[----:B------:R-:W-:Y:S02]  /*8430*/  IMAD R0, R112, c[0x0][0x1e4], R0 ;  /* 0x0000790070007a24 */ /* 0x000fe400078e0200 */
[----:B------:R-:W-:Y:S02]  /*8440*/  IMAD.MOV.U32 R180, RZ, RZ, R250 ;  /* 0x000000ffffb47224 */ /* 0x000fe400078e00fa */
[----:B------:R-:W-:Y:S02]  /*8450*/  IMAD.IADD R0, R3, 0x1, R0 ;  /* 0x0000000103007824 */ /* 0x000fe400078e0200 */
[----:B------:R-:W-:Y:S02]  /*8460*/  IMAD.MOV.U32 R114, RZ, RZ, c[0x0][0x1e0] ;  /* 0x00007800ff727624 */ /* 0x000fe400078e00ff */
[----:B------:R-:W-:Y:S02]  /*8470*/  IMAD.MOV.U32 R183, RZ, RZ, c[0x0][0x1e4] ;  /* 0x00007900ffb77624 */ /* 0x000fe400078e00ff */
[----:B------:R-:W-:-:S04]  /*8480*/  IMAD.WIDE.U32 R6, R114, 0x20, RZ ;  /* 0x0000002072067825 */ /* 0x000fc800078e00ff */
[----:B------:R-:W-:Y:S01]  /*8490*/  IMAD.SHL.U32 R9, R183, 0x20, RZ ;  /* 0x00000020b7097824 */ /* 0x000fe200078e00ff */
[----:B------:R-:W-:Y:S01]  /*84a0*/  BSSY B0, `(.L_x_1895) ;  /* 0x000002a000007945 */ /* 0x000fe20003800000 */
[----:B------:R-:W-:Y:S01]  /*84b0*/  BAR.SYNC.DEFER_BLOCKING 0x0 ;  /* 0x0000000000007b1d */ /* 0x000fe20000010000 */
[----:B----4-:R-:W-:-:S05]  /*84c0*/  IMAD R113, R186, R113, 0x50 ;  /* 0x00000050ba717424 */ /* 0x010fca00078e0271 */
[----:B------:R-:W-:Y:S01]  /*84d0*/  IADD3 R88, R113, R182, -R137 ;  /* 0x000000b671587210 */ /* 0x000fe20007ffe889 */
[----:B---3--:R-:W-:-:S03]  /*84e0*/  IMAD.MOV.U32 R181, RZ, RZ, R5 ;  /* 0x000000ffffb57224 */ /* 0x008fc600078e0005 */
[----:B------:R-:W-:Y:S01]  /*84f0*/  ISETP.GE.AND P3, PT, R88, 0x11, PT ;  /* 0x000000115800780c */ /* 0x000fe20003f66270 */
[----:B------:R-:W-:Y:S01]  /*8500*/  IMAD.WIDE.U32 R4, R2, 0x50, R180 ;  /* 0x0000005002047825 */ /* 0x000fe200078e00b4 */
[C---:B------:R-:W-:Y:S02]  /*8510*/  ISETP.GE.AND P2, PT, R88.reuse, 0x21, PT ;  /* 0x000000215800780c */ /* 0x040fe40003f46270 */
[----:B------:R-:W-:Y:S01]  /*8520*/  ISETP.GE.AND P0, PT, R88, 0x31, PT ;  /* 0x000000315800780c */ /* 0x000fe20003f06270 */
[----:B------:R-:W-:Y:S01]  /*8530*/  IMAD R2, R0, 0x50, RZ ;  /* 0x0000005000027824 */ /* 0x000fe200078e02ff */
[----:B------:R-:W-:-:S03]  /*8540*/  ISETP.GE.AND P6, PT, R88, 0x1, PT ;  /* 0x000000015800780c */ /* 0x000fc60003fc6270 */
[----:B------:R-:W-:-:S04]  /*8550*/  IMAD.IADD R3, R5, 0x1, R2 ;  /* 0x0000000105037824 */ /* 0x000fc800078e0202 */
[----:B------:R-:W-:-:S04]  /*8560*/  @P3 LEA R0, P4, R114, R4, 0x4 ;  /* 0x0000000472003211 */ /* 0x000fc800078820ff */
[----:B------:R-:W-:Y:S02]  /*8570*/  @P3 LEA R14, P5, R0, c[0x0][0x1c8], 0x1 ;  /* 0x00007200000e3a11 */ /* 0x000fe400078a08ff */
        /* <DEDUP_REMOVED lines=28> */
.L_x_1896:
[----:B------:R-:W-:Y:S05]  /*8740*/  BSYNC B0 ;  /* 0x0000000000007941 */ /* 0x000fea0003800000 */
.L_x_1895:
[----:B------:R-:W-:Y:S01]  /*8750*/  ISETP.LT.AND P0, PT, RZ, c[0x0][0x27c], PT ;  /* 0x00009f00ff007a0c */ /* 0x000fe20003f01270 */
[----:B------:R-:W0:-:S12]  /*8760*/  LDGDEPBAR ;  /* 0x00000000000079af */ /* 0x000e180000000000 */
[----:B------:R-:W-:Y:S05]  /*8770*/  @P0 BRA `(.L_x_1897) ;  /* 0x0000002000000947 */ /* 0x000fea0003800000 */
[----:B------:R-:W-:-:S04]  /*8780*/  DEPBAR.LE SB0, 0x1 ;  /* 0x000080400000791a */ /* 0x000fc80000000000 */
[----:B------:R-:W-:Y:S05]  /*8790*/  BRA `(.L_x_1898) ;  /* 0x0000340000007947 */ /* 0x000fea0003800000 */
.L_x_1897:
[----:B------:R-:W3:Y:S01]  /*87a0*/  LDL R30, [R1+0x4] ;  /* 0x00000400011e7983 */ /* 0x000ee20000100800 */
[----:B-----5:R-:W-:Y:S01]  /*87b0*/  SHF.R.S32.HI R0, RZ, 0x1f, R134 ;  /* 0x0000001fff007819 */ /* 0x020fe20000011486 */
[----:B------:R-:W-:Y:S01]  /*87c0*/  ULDC.U8 UR4, c[0x0][0x298] ;  /* 0x0000a60000047ab9 */ /* 0x000fe20000000000 */
[----:B--2---:R-:W-:Y:S01]  /*87d0*/  IMAD.WIDE.U32 R2, R134, c[0x0][0x280], RZ ;  /* 0x0000a00086027a25 */ /* 0x004fe200078e00ff */
[----:B------:R-:W-:Y:S01]  /*87e0*/  ISETP.NE.AND P3, PT, RZ, UR4, PT ;  /* 0x00000004ff007c0c */ /* 0x000fe2000bf65270 */
[----:B------:R-:W-:Y:S01]  /*87f0*/  BSSY B2, `(.L_x_1898) ;  /* 0x000033a000027945 */ /* 0x000fe20003800000 */
[----:B------:R-:W-:Y:S01]  /*8800*/  IADD3 R44, R240, 0x60, RZ ;  /* 0x00000060f02c7810 */ /* 0x000fe20007ffe0ff */
[C---:B------:R-:W-:Y:S02]  /*8810*/  IMAD R6, R0.reuse, c[0x0][0x280], RZ ;  /* 0x0000a00000067a24 */ /* 0x040fe400078e02ff */
[----:B------:R-:W-:Y:S02]  /*8820*/  IMAD R0, R0, c[0x0][0x290], RZ ;  /* 0x0000a40000007a24 */ /* 0x000fe400078e02ff */
[----:B-1----:R-:W-:Y:S01]  /*8830*/  IMAD R8, R134, c[0x0][0x284], R6 ;  /* 0x0000a10086087a24 */ /* 0x002fe200078e0206 */
[----:B------:R-:W-:Y:S01]  /*8840*/  LEA R6, P2, R2, c[0x0][0x270], 0x1 ;  /* 0x00009c0002067a11 */ /* 0x000fe200078408ff */
[----:B------:R-:W-:-:S04]  /*8850*/  IMAD.WIDE.U32 R4, R134, c[0x0][0x290], RZ ;  /* 0x0000a40086047a25 */ /* 0x000fc800078e00ff */
[----:B------:R-:W-:Y:S01]  /*8860*/  IMAD R0, R134, c[0x0][0x294], R0 ;  /* 0x0000a50086007a24 */ /* 0x000fe200078e0200 */
[----:B------:R-:W-:Y:S01]  /*8870*/  LEA R7, P0, R4, c[0x0][0x288], 0x1 ;  /* 0x0000a20004077a11 */ /* 0x000fe200078008ff */
[----:B------:R-:W-:-:S03]  /*8880*/  IMAD.IADD R3, R8, 0x1, R3 ;  /* 0x0000000108037824 */ /* 0x000fc600078e0203 */
[----:B------:R-:W-:Y:S02]  /*8890*/  IADD3 R5, R0, R5, RZ ;  /* 0x0000000500057210 */ /* 0x000fe40007ffe0ff */
[----:B------:R-:W-:Y:S02]  /*88a0*/  LEA.HI.X R0, R2, c[0x0][0x274], R3, 0x1, P2 ;  /* 0x00009d0002007a11 */ /* 0x000fe400010f0c03 */
[----:B------:R-:W-:Y:S01]  /*88b0*/  LEA.HI.X R2, R4, c[0x0][0x28c], R5, 0x1, P0 ;  /* 0x0000a30004027a11 */ /* 0x000fe200000f0c05 */
        /* <DEDUP_REMOVED lines=30> */
.L_x_1901:
[----:B-12-4-:R-:W-:Y:S05]  /*8aa0*/  BSYNC B0 ;  /* 0x0000000000007941 */ /* 0x016fea0003800000 */
.L_x_1900:
        /* <DEDUP_REMOVED lines=72> */
.L_x_1905:
[----:B------:R-:W-:Y:S05]  /*8f30*/  BSYNC B0 ;  /* 0x0000000000007941 */ /* 0x000fea0003800000 */
.L_x_1904:
        /* <DEDUP_REMOVED lines=40> */
.L_x_1903:
[----:B------:R-:W-:Y:S05]  /*91c0*/  BSYNC B1 ;  /* 0x0000000000017941 */ /* 0x000fea0003800000 */
.L_x_1902:
        /* <DEDUP_REMOVED lines=44> */
.L_x_1909:
[----:B------:R-:W-:Y:S05]  /*9490*/  BSYNC B0 ;  /* 0x0000000000007941 */ /* 0x000fea0003800000 */
.L_x_1908:
        /* <DEDUP_REMOVED lines=40> */
.L_x_1907:
[----:B------:R-:W-:Y:S05]  /*9720*/  BSYNC B1 ;  /* 0x0000000000017941 */ /* 0x000fea0003800000 */
.L_x_1906:
        /* <DEDUP_REMOVED lines=44> */
.L_x_1913:
[----:B------:R-:W-:Y:S05]  /*99f0*/  BSYNC B0 ;  /* 0x0000000000007941 */ /* 0x000fea0003800000 */
.L_x_1912:
        /* <DEDUP_REMOVED lines=40> */
.L_x_1911:
[----:B------:R-:W-:Y:S05]  /*9c80*/  BSYNC B1 ;  /* 0x0000000000017941 */ /* 0x000fea0003800000 */
.L_x_1910:
        /* <DEDUP_REMOVED lines=43> */
.L_x_1916:
[----:B------:R-:W-:Y:S05]  /*9f40*/  BSYNC B0 ;  /* 0x0000000000007941 */ /* 0x000fea0003800000 */
.L_x_1915:
        /* <DEDUP_REMOVED lines=41> */
.L_x_1899:
        /* <DEDUP_REMOVED lines=22> */
.L_x_1918:
[----:B-123--:R-:W-:Y:S05]  /*a340*/  BSYNC B0 ;  /* 0x0000000000007941 */ /* 0x00efea0003800000 */
.L_x_1917:
        /* <DEDUP_REMOVED lines=118> */
.L_x_1920:
[----:B------:R-:W-:Y:S05]  /*aab0*/  BSYNC B0 ;  /* 0x0000000000007941 */ /* 0x000fea0003800000 */
.L_x_1919:
        /* <DEDUP_REMOVED lines=8> */
[----:B------:R-:W-:Y:S01]  /*ab40*/  LEA R31, R0, 0x5100, 0x1 ;  /* 0x00005100001f7811 */ /* 0x000fe200078e08ff */
[----:B------:R-:W-:Y:S01]  /*ab50*/  IMAD.U32 R0, R33, 0x10000, RZ ;  /* 0x0001000021007824 */ /* 0x000fe200078e00ff */
[----:B------:R-:W-:-:S03]  /*ab60*/  IADD3 R2, R160, R2, RZ ;  /* 0x00000002a0027210 */ /* 0x000fc60007ffe0ff */
[----:B-1----:R-:W1:Y:S02]  /*ab70*/  LDS.128 R8, [R31] ;  /* 0x000000001f087984 */ /* 0x002e640000000c00 */
        /* <DEDUP_REMOVED lines=62> */
[-C--:B------:R-:W-:Y:S01]  /*af60*/  FFMA.FTZ R9, R4, R23.reuse, -R8 ;  /* 0x0000001704097223 */ /* 0x080fe20000010808 */
        /* <DEDUP_REMOVED lines=12> */
.L_x_1922:
[----:B------:R-:W-:Y:S05]  /*b030*/  BSYNC B0 ;  /* 0x0000000000007941 */ /* 0x000fea0003800000 */
.L_x_1921:
        /* <DEDUP_REMOVED lines=87> */
.L_x_1924:
[----:B------:R-:W-:Y:S05]  /*b5b0*/  BSYNC B0 ;  /* 0x0000000000007941 */ /* 0x000fea0003800000 */
.L_x_1923:
        /* <DEDUP_REMOVED lines=39> */
[----:B------:R-:W-:Y:S01]  /*b830*/  LOP3.LUT R10, R10, 0xffff0000, RZ, 0xc0, !PT ;  /* 0xffff00000a0a7812 */ /* 0x000fe200078ec0ff */
[----:B------:R-:W-:Y:S01]  /*b840*/  FFMA.FTZ R30, R8, R12, R3 ;  /* 0x0000000c081e7223 */ /* 0x000fe20000010003 */
[----:B------:R-:W-:Y:S01]  /*b850*/  LOP3.LUT R2, R27, 0xffff0000, RZ, 0xc0, !PT ;  /* 0xffff00001b027812 */ /* 0x000fe200078ec0ff */
[-C--:B------:R-:W-:Y:S01]  /*b860*/  FMUL.FTZ R6, R0, R5.reuse ;  /* 0x0000000500067220 */ /* 0x080fe20000410000 */
[----:B------:R-:W-:Y:S01]  /*b870*/  SHF.L.U32 R4, R32, 0x10, RZ ;  /* 0x0000001020047819 */ /* 0x000fe200000006ff */
[----:B------:R-:W-:Y:S01]  /*b880*/  IMAD.U32 R3, R33, 0x10000, RZ ;  /* 0x0001000021037824 */ /* 0x000fe200078e00ff */
[----:B------:R-:W-:Y:S01]  /*b890*/  LOP3.LUT R18, R7, 0xffff0000, RZ, 0xc0, !PT ;  /* 0xffff000007127812 */ /* 0x000fe200078ec0ff */
[----:B------:R-:W-:-:S02]  /*b8a0*/  FMUL.FTZ R7, R2, R5 ;  /* 0x0000000502077220 */ /* 0x000fc40000410000 */
        /* <DEDUP_REMOVED lines=46> */
.L_x_1914:
[----:B------:R-:W-:Y:S05]  /*bb90*/  BSYNC B2 ;  /* 0x0000000000027941 */ /* 0x000fea0003800000 */
.L_x_1898:
[----:B------:R-:W-:-:S04]  /*bba0*/  DEPBAR.LE SB0, 0x0 ;  /* 0x000080000000791a */ /* 0x000fc80000000000 */
[----:B------:R-:W-:Y:S01]  /*bbb0*/  BAR.SYNC.DEFER_BLOCKING 0x0 ;  /* 0x0000000000007b1d */ /* 0x000fe20000010000 */
[----:B------:R-:W-:Y:S01]  /*bbc0*/  IMAD R0, R72, c[0x0][0x208], RZ ;  /* 0x0000820048007a24 */ /* 0x000fe200078e02ff */
[----:B------:R-:W-:Y:S01]  /*bbd0*/  ISETP.GE.AND P0, PT, R132, c[0x0][0x1d4], PT ;  /* 0x0000750084007a0c */ /* 0x000fe20003f06270 */
[----:B--2---:R-:W-:-:S03]  /*bbe0*/  IMAD.WIDE.U32 R2, R112, c[0x0][0x208], RZ ;  /* 0x0000820070027a25 */ /* 0x004fc600078e00ff */
[----:B------:R-:W-:Y:S01]  /*bbf0*/  ULDC.64 UR4, c[0x0][0x208] ;  /* 0x0000820000047ab9 */ /* 0x000fe20000000a00 */
[----:B------:R-:W-:Y:S01]  /*bc00*/  IMAD R0, R112, c[0x0][0x20c], R0 ;  /* 0x0000830070007a24 */ /* 0x000fe200078e0200 */
[----:B------:R-:W-:Y:S01]  /*bc10*/  USHF.L.U32 UR7, UR4, 0x5, URZ ;  /* 0x0000000504077899 */ /* 0x000fe2000800063f */
[C---:B------:R-:W-:Y:S01]  /*bc20*/  ISETP.LT.OR P4, PT, R88.reuse, 0x1, P0 ;  /* 0x000000015800780c */ /* 0x040fe20000781670 */
[----:B------:R-:W-:Y:S01]  /*bc30*/  UMOV UR6, 0x5 ;  /* 0x0000000500067882 */ /* 0x000fe20000000000 */
[----:B------:R-:W-:Y:S01]  /*bc40*/  IMAD.IADD R0, R3, 0x1, R0 ;  /* 0x0000000103007824 */ /* 0x000fe200078e0200 */
[----:B------:R-:W-:Y:S01]  /*bc50*/  USHF.L.U64.HI UR5, UR4, UR6, UR5 ;  /* 0x0000000604057299 */ /* 0x000fe20008010205 */
[----:B------:R-:W-:Y:S01]  /*bc60*/  ISETP.LT.OR P6, PT, R88, 0x11, P0 ;  /* 0x000000115800780c */ /* 0x000fe200007c1670 */
[----:B------:R-:W-:Y:S01]  /*bc70*/  BSSY B0, `(.L_x_1925) ;  /* 0x00000ac000007945 */ /* 0x000fe20003800000 */
[----:B------:R-:W-:Y:S01]  /*bc80*/  IMAD R0, R0, 0x50, RZ ;  /* 0x0000005000007824 */ /* 0x000fe200078e02ff */
[----:B------:R-:W-:Y:S01]  /*bc90*/  ISETP.LT.OR P5, PT, R88, 0x21, P0 ;  /* 0x000000215800780c */ /* 0x000fe200007a1670 */
[----:B-1----:R-:W-:Y:S04]  /*bca0*/  LDSM.16.M88.4 R16, [R115] ;  /* 0x000000007310783b */ /* 0x002fe80000000200 */
[----:B------:R-:W-:Y:S04]  /*bcb0*/  LDSM.16.M88.4 R12, [R115+0x800] ;  /* 0x00080000730c783b */ /* 0x000fe80000000200 */
[----:B------:R-:W-:Y:S04]  /*bcc0*/  LDSM.16.M88.4 R28, [R115+0x1000] ;  /* 0x00100000731c783b */ /* 0x000fe80000000200 */
[----:B------:R-:W-:Y:S04]  /*bcd0*/  LDSM.16.M88.4 R24, [R115+0x1800] ;  /* 0x001800007318783b */ /* 0x000fe80000000200 */
[----:B------:R-:W-:Y:S04]  /*bce0*/  LDSM.16.M88.4 R20, [R115+0x2000] ;  /* 0x002000007314783b */ /* 0x000fe80000000200 */
[----:B------:R-:W1:Y:S04]  /*bcf0*/  LDSM.16.M88.4 R8, [R206] ;  /* 0x00000000ce08783b */ /* 0x000e680000000200 */
[----:B------:R-:W2:Y:S04]  /*bd00*/  LDSM.16.M88.4 R4, [R206+0x2000] ;  /* 0x00200000ce04783b */ /* 0x000ea80000000200 */
[----:B------:R-:W-:Y:S04]  /*bd10*/  LDSM.16.M88.4 R60, [R210] ;  /* 0x00000000d23c783b */ /* 0x000fe80000000200 */
[----:B------:R-:W-:Y:S04]  /*bd20*/  LDSM.16.M88.4 R32, [R213] ;  /* 0x00000000d520783b */ /* 0x000fe80000000200 */
[----:B------:R-:W-:Y:S01]  /*bd30*/  LDSM.16.M88.4 R36, [R214] ;  /* 0x00000000d624783b */ /* 0x000fe20000000200 */
[C---:B-1----:R-:W-:Y:S08]  /*bd40*/  HMMA.16816.F32.BF16 R120, R8.reuse, R16, RZ ;  /* 0x000000100878723c */ /* 0x042ff000000418ff */
        /* <DEDUP_REMOVED lines=9> */
[----:B------:R-:W-:Y:S01]  /*bde0*/  IMAD.MOV.U32 R8, RZ, RZ, R248 ;  /* 0x000000ffff087224 */ /* 0x000fe200078e00f8 */
[----:B--2---:R-:W-:Y:S01]  /*bdf0*/  HMMA.16816.F32.BF16 R40, R4, R16, RZ ;  /* 0x000000100428723c */ /* 0x004fe200000418ff */
[----:B------:R-:W-:-:S04]  /*be00*/  IMAD.MOV.U32 R9, RZ, RZ, R252 ;  /* 0x000000ffff097224 */ /* 0x000fc800078e00fc */
[----:B------:R-:W-:Y:S02]  /*be10*/  IMAD.WIDE.U32 R2, R2, 0x50, R8 ;  /* 0x0000005002027825 */ /* 0x000fe400078e0008 */
[----:B------:R-:W1:Y:S01]  /*be20*/  LDSM.16.M88.4 R8, [R209] ;  /* 0x00000000d108783b */ /* 0x000e620000000200 */
[C---:B------:R-:W-:Y:S01]  /*be30*/  HMMA.16816.F32.BF16 R44, R4.reuse, R12, RZ ;  /* 0x0000000c042c723c */ /* 0x040fe200000418ff */
[----:B------:R-:W-:Y:S01]  /*be40*/  IMAD.IADD R0, R3, 0x1, R0 ;  /* 0x0000000103007824 */ /* 0x000fe200078e0200 */
[C---:B------:R-:W-:Y:S02]  /*be50*/  LEA R16, P2, R2.reuse, c[0x0][0x1f8], 0x1 ;  /* 0x00007e0002107a11 */ /* 0x040fe400078408ff */
[----:B------:R-:W-:Y:S02]  /*be60*/  P2R R3, PR, RZ, 0x10 ;  /* 0x00000010ff037803 */ /* 0x000fe40000000000 */
[----:B------:R-:W-:Y:S02]  /*be70*/  LEA.HI.X R17, R2, c[0x0][0x1fc], R0, 0x1, P2 ;  /* 0x00007f0002117a11 */ /* 0x000fe400010f0c00 */
[----:B------:R-:W-:Y:S01]  /*be80*/  HMMA.16816.F32.BF16 R48, R4, R28, RZ ;  /* 0x0000001c0430723c */ /* 0x000fe200000418ff */
[----:B------:R-:W-:-:S07]  /*be90*/  ISETP.LT.OR P4, PT, R88, 0x31, P0 ;  /* 0x000000315800780c */ /* 0x000fce0000781670 */
[C---:B------:R-:W-:Y:S08]  /*bea0*/  HMMA.16816.F32.BF16 R52, R4.reuse, R24, RZ ;  /* 0x000000180434723c */ /* 0x040ff000000418ff */
[C---:B------:R-:W-:Y:S08]  /*beb0*/  HMMA.16816.F32.BF16 R56, R4.reuse, R20, RZ ;  /* 0x000000140438723c */ /* 0x040ff000000418ff */
[C---:B------:R-:W-:Y:S08]  /*bec0*/  HMMA.16816.F32.BF16 R68, R4.reuse, R18, RZ ;  /* 0x000000120444723c */ /* 0x040ff000000418ff */
[C---:B------:R-:W-:Y:S07]  /*bed0*/  HMMA.16816.F32.BF16 R64, R4.reuse, R14, RZ ;  /* 0x0000000e0440723c */ /* 0x040fee00000418ff */
[----:B------:R-:W-:Y:S01]  /*bee0*/  IADD3 R14, P3, R16, UR7, RZ ;  /* 0x00000007100e7c10 */ /* 0x000fe2000ff7e0ff */
[----:B------:R-:W-:Y:S01]  /*bef0*/  HMMA.16816.F32.BF16 R96, R4, R30, RZ ;  /* 0x0000001e0460723c */ /* 0x000fe200000418ff */
[----:B------:R-:W2:Y:S02]  /*bf00*/  LDSM.16.M88.4 R28, [R212] ;  /* 0x00000000d41c783b */ /* 0x000ea40000000200 */
[----:B------:R-:W-:-:S02]  /*bf10*/  IADD3 R12, P2, R14, UR7, RZ ;  /* 0x000000070e0c7c10 */ /* 0x000fc4000ff5e0ff */
[----:B------:R-:W-:Y:S02]  /*bf20*/  IADD3.X R15, R17, UR5, RZ, P3, !PT ;  /* 0x00000005110f7c10 */ /* 0x000fe40009ffe4ff */
[----:B------:R-:W-:Y:S01]  /*bf30*/  ISETP.LT.OR P3, PT, R88, 0x41, P0 ;  /* 0x000000415800780c */ /* 0x000fe20000761670 */
[C---:B------:R-:W-:Y:S01]  /*bf40*/  HMMA.16816.F32.BF16 R116, R4.reuse, R26, RZ ;  /* 0x0000001a0474723c */ /* 0x040fe200000418ff */
[----:B------:R-:W-:Y:S01]  /*bf50*/  LDSM.16.M88.4 R24, [R211] ;  /* 0x00000000d318783b */ /* 0x000fe20000000200 */
[----:B------:R-:W-:Y:S02]  /*bf60*/  IADD3.X R13, R15, UR5, RZ, P2, !PT ;  /* 0x000000050f0d7c10 */ /* 0x000fe400097fe4ff */
[----:B------:R-:W-:Y:S02]  /*bf70*/  ISETP.NE.AND P2, PT, R3, RZ, PT ;  /* 0x000000ff0300720c */ /* 0x000fe40003f45270 */
[----:B------:R-:W-:Y:S02]  /*bf80*/  IADD3 R2, P0, R12, UR7, RZ ;  /* 0x000000070c027c10 */ /* 0x000fe4000ff1e0ff */
[----:B------:R-:W-:Y:S01]  /*bf90*/  HMMA.16816.F32.BF16 R108, R4, R22, RZ ;  /* 0x00000016046c723c */ /* 0x000fe200000418ff */
[----:B------:R-:W3:Y:S01]  /*bfa0*/  LDSM.16.M88.4 R4, [R209+0x2000] ;  /* 0x00200000d104783b */ /* 0x000ee20000000200 */
[----:B------:R-:W-:-:S06]  /*bfb0*/  IADD3.X R3, R13, UR5, RZ, P0, !PT ;  /* 0x000000050d037c10 */ /* 0x000fcc00087fe4ff */
[C---:B-1---5:R-:W-:Y:S01]  /*bfc0*/  HMMA.16816.F32.BF16 R132, R8.reuse, R60, R120 ;  /* 0x0000003c0884723c */ /* 0x062fe20000041878 */
[----:B------:R-:W-:Y:S01]  /*bfd0*/  @!PT LDS RZ, [RZ] ;  /* 0x00000000fffff984 */ /* 0x000fe20000000800 */
[----:B------:R-:W-:Y:S01]  /*bfe0*/  @!PT LDS RZ, [RZ] ;  /* 0x00000000fffff984 */ /* 0x000fe20000000800 */
[----:B------:R-:W-:Y:S01]  /*bff0*/  @!PT LDS RZ, [RZ] ;  /* 0x00000000fffff984 */ /* 0x000fe20000000800 */
[----:B------:R1:W-:Y:S04]  /*c000*/  LDGSTS.E.BYPASS.LTC128B.128 [R215+0x100], [R16.64], !P2 ;  /* 0x0010000010d77fae */ /* 0x0003e8000d101d48 */
[----:B------:R4:W-:Y:S03]  /*c010*/  LDGSTS.E.BYPASS.LTC128B.128 [R215+0x900], [R14.64], !P6 ;  /* 0x009000000ed77fae */ /* 0x0009e6000f101d48 */
[C---:B------:R-:W-:Y:S01]  /*c020*/  HMMA.16816.F32.BF16 R144, R8.reuse, R36, R104 ;  /* 0x000000240890723c */ /* 0x040fe20000041868 */
[----:B------:R4:W-:Y:S04]  /*c030*/  LDGSTS.E.BYPASS.LTC128B.128 [R215+0x1100], [R12.64], !P5 ;  /* 0x011000000cd77fae */ /* 0x0009e8000e901d48 */
[----:B------:R4:W-:Y:S03]  /*c040*/  LDGSTS.E.BYPASS.LTC128B.128 [R215+0x1900], [R2.64], !P4 ;  /* 0x0190000002d77fae */ /* 0x0009e6000e101d48 */
[C---:B------:R-:W-:Y:S08]  /*c050*/  HMMA.16816.F32.BF16 R156, R8.reuse, R32, R100 ;  /* 0x00000020089c723c */ /* 0x040ff00000041864 */
[----:B--2---:R-:W-:Y:S01]  /*c060*/  HMMA.16816.F32.BF16 R168, R8, R28, R92 ;  /* 0x0000001c08a8723c */ /* 0x004fe2000004185c */
[----:B-1----:R-:W-:-:S04]  /*c070*/  IADD3 R16, P0, R2, UR7, RZ ;  /* 0x0000000702107c10 */ /* 0x002fc8000ff1e0ff */
[----:B------:R-:W-:-:S03]  /*c080*/  IADD3.X R17, R3, UR5, RZ, P0, !PT ;  /* 0x0000000503117c10 */ /* 0x000fc600087fe4ff */
[C---:B---3--:R-:W-:Y:S01]  /*c090*/  HMMA.16816.F32.BF16 R76, R4.reuse, R60, R40 ;  /* 0x0000003c044c723c */ /* 0x048fe20000041828 */
[----:B------:R-:W-:Y:S01]  /*c0a0*/  ISETP.GT.AND P0, PT, R112, R247, PT ;  /* 0x000000f77000720c */ /* 0x000fe20003f04270 */
[----:B------:R1:W-:Y:S06]  /*c0b0*/  LDGSTS.E.BYPASS.LTC128B.128 [R215+0x2100], [R16.64], !P3 ;  /* 0x0210000010d77fae */ /* 0x0003ec000d901d48 */
[C---:B------:R-:W-:Y:S01]  /*c0c0*/  HMMA.16816.F32.BF16 R160, R4.reuse, R28, R52 ;  /* 0x0000001c04a0723c */ /* 0x040fe20000041834 */
[----:B------:R-:W-:Y:S04]  /*c0d0*/  LDSM.16.M88.4 R40, [R205+0x2000] ;  /* 0x00200000cd28783b */ /* 0x000fe80000000200 */
[----:B------:R-:W-:Y:S03]  /*c0e0*/  LDSM.16.M88.4 R52, [R205+0x800] ;  /* 0x00080000cd34783b */ /* 0x000fe60000000200 */
[C---:B------:R-:W-:Y:S01]  /*c0f0*/  HMMA.16816.F32.BF16 R88, R4.reuse, R24, R56 ;  /* 0x000000180458723c */ /* 0x040fe20000041838 */
[----:B------:R-:W-:Y:S04]  /*c100*/  LDSM.16.M88.4 R56, [R205] ;  /* 0x00000000cd38783b */ /* 0x000fe80000000200 */
[----:B----4-:R-:W-:Y:S03]  /*c110*/  LDSM.16.M88.4 R12, [R207] ;  /* 0x00000000cf0c783b */ /* 0x010fe60000000200 */
[C---:B------:R-:W-:Y:S01]  /*c120*/  HMMA.16816.F32.BF16 R72, R4.reuse, R32, R48 ;  /* 0x000000200448723c */ /* 0x040fe20000041830 */
[----:B------:R-:W-:Y:S04]  /*c130*/  LDSM.16.M88.4 R48, [R205+0x1000] ;  /* 0x00100000cd30783b */ /* 0x000fe80000000200 */
[----:B------:R-:W0:Y:S03]  /*c140*/  LDGDEPBAR ;  /* 0x00000000000079af */ /* 0x000e260000000000 */
[C---:B------:R-:W-:Y:S01]  /*c150*/  HMMA.16816.F32.BF16 R140, R4.reuse, R36, R44 ;  /* 0x00000024048c723c */ /* 0x040fe2000004182c */
[----:B-1----:R-:W1:Y:S04]  /*c160*/  LDSM.16.M88.4 R16, [R207+0x2000] ;  /* 0x00200000cf10783b */ /* 0x002e680000000200 */
[----:B------:R-:W2:Y:S03]  /*c170*/  LDSM.16.M88.4 R44, [R205+0x1800] ;  /* 0x00180000cd2c783b */ /* 0x000ea60000000200 */
[C---:B------:R-:W-:Y:S08]  /*c180*/  HMMA.16816.F32.BF16 R20, R4.reuse, R38, R64 ;  /* 0x000000260414723c */ /* 0x040ff00000041840 */
[-C--:B------:R-:W-:Y:S08]  /*c190*/  HMMA.16816.F32.BF16 R68, R4, R62.reuse, R68 ;  /* 0x0000003e0444723c */ /* 0x080ff00000041844 */
[----:B------:R-:W-:Y:S08]  /*c1a0*/  HMMA.16816.F32.BF16 R64, R8, R62, R152 ;  /* 0x0000003e0840723c */ /* 0x000ff00000041898 */
[----:B------:R-:W-:Y:S08]  /*c1b0*/  HMMA.16816.F32.BF16 R136, R4, R26, R108 ;  /* 0x0000001a0488723c */ /* 0x000ff0000004186c */
[----:B------:R-:W-:Y:S01]  /*c1c0*/  HMMA.16816.F32.BF16 R60, R8, R38, R148 ;  /* 0x00000026083c723c */ /* 0x000fe20000041894 */
[----:B------:R-:W-:Y:S07]  /*c1d0*/  LDSM.16.M88.4 R36, [R202] ;  /* 0x00000000ca24783b */ /* 0x000fee0000000200 */
[-C--:B------:R-:W-:Y:S08]  /*c1e0*/  HMMA.16816.F32.BF16 R172, R4, R34.reuse, R96 ;  /* 0x0000002204ac723c */ /* 0x080ff00000041860 */
[----:B------:R-:W-:Y:S01]  /*c1f0*/  HMMA.16816.F32.BF16 R108, R8, R34, R124 ;  /* 0x00000022086c723c */ /* 0x000fe2000004187c */
[----:B------:R-:W-:Y:S07]  /*c200*/  LDSM.16.M88.4 R32, [R202+0x800] ;  /* 0x00080000ca20783b */ /* 0x000fee0000000200 */
[----:B------:R-:W-:Y:S01]  /*c210*/  HMMA.16816.F32.BF16 R164, R4, R30, R116 ;  /* 0x0000001e04a4723c */ /* 0x000fe20000041874 */
[----:B------:R-:W-:Y:S07]  /*c220*/  LDSM.16.M88.4 R4, [R208+0x2000] ;  /* 0x00200000d004783b */ /* 0x000fee0000000200 */
[C---:B------:R-:W-:Y:S08]  /*c230*/  HMMA.16816.F32.BF16 R176, R8.reuse, R24, R80 ;  /* 0x0000001808b0723c */ /* 0x040ff00000041850 */
[C---:B------:R-:W-:Y:S01]  /*c240*/  HMMA.16816.F32.BF16 R128, R8.reuse, R30, R128 ;  /* 0x0000001e0880723c */ /* 0x040fe20000041880 */
[----:B------:R-:W-:Y:S07]  /*c250*/  LDSM.16.M88.4 R28, [R202+0x1000] ;  /* 0x00100000ca1c783b */ /* 0x000fee0000000200 */
[----:B------:R-:W-:Y:S01]  /*c260*/  HMMA.16816.F32.BF16 R124, R8, R26, R84 ;  /* 0x0000001a087c723c */ /* 0x000fe20000041854 */
[----:B------:R-:W-:Y:S04]  /*c270*/  LDSM.16.M88.4 R8, [R208] ;  /* 0x00000000d008783b */ /* 0x000fe80000000200 */
[----:B------:R-:W-:Y:S03]  /*c280*/  LDSM.16.M88.4 R24, [R202+0x1800] ;  /* 0x00180000ca18783b */ /* 0x000fe60000000200 */
[C---:B-1----:R-:W-:Y:S08]  /*c290*/  HMMA.16816.F32.BF16 R96, R16.reuse, R40, R88 ;  /* 0x000000281060723c */ /* 0x042ff00000041858 */
[----:B------:R-:W-:Y:S01]  /*c2a0*/  HMMA.16816.F32.BF16 R88, R16, R54, R20 ;  /* 0x000000361058723c */ /* 0x000fe20000041814 */
[----:B------:R-:W1:Y:S01]  /*c2b0*/  LDSM.16.M88.4 R20, [R202+0x2000] ;  /* 0x00200000ca14783b */ /* 0x000e620000000200 */
[----:B------:R-:W-:-:S06]  /*c2c0*/  DEPBAR.LE SB0, 0x0 ;  /* 0x000080000000791a */ /* 0x000fcc0000000000 */
[C---:B------:R-:W-:Y:S08]  /*c2d0*/  HMMA.16816.F32.BF16 R92, R16.reuse, R58, R68 ;  /* 0x0000003a105c723c */ /* 0x040ff00000041844 */
[----:B------:R-:W-:Y:S08]  /*c2e0*/  HMMA.16816.F32.BF16 R104, R16, R48, R72 ;  /* 0x000000301068723c */ /* 0x000ff00000041848 */
[----:B------:R-:W-:Y:S08]  /*c2f0*/  HMMA.16816.F32.BF16 R68, R12, R58, R64 ;  /* 0x0000003a0c44723c */ /* 0x000ff00000041840 */
[C---:B------:R-:W-:Y:S08]  /*c300*/  HMMA.16816.F32.BF16 R120, R16.reuse, R56, R76 ;  /* 0x000000381078723c */ /* 0x040ff0000004184c */
[----:B------:R-:W-:Y:S08]  /*c310*/  HMMA.16816.F32.BF16 R116, R16, R52, R140 ;  /* 0x000000341074723c */ /* 0x000ff0000004188c */
[C---:B------:R-:W-:Y:S08]  /*c320*/  HMMA.16816.F32.BF16 R72, R12.reuse, R56, R132 ;  /* 0x000000380c48723c */ /* 0x040ff00000041884 */
[C---:B------:R-:W-:Y:S08]  /*c330*/  HMMA.16816.F32.BF16 R64, R12.reuse, R52, R144 ;  /* 0x000000340c40723c */ /* 0x040ff00000041890 */
[----:B------:R-:W-:Y:S08]  /*c340*/  HMMA.16816.F32.BF16 R60, R12, R54, R60 ;  /* 0x000000360c3c723c */ /* 0x000ff0000004183c */
[----:B------:R-:W-:Y:S08]  /*c350*/  HMMA.16816.F32.BF16 R84, R16, R50, R172 ;  /* 0x000000321054723c */ /* 0x000ff000000418ac */
[C---:B------:R-:W-:Y:S08]  /*c360*/  HMMA.16816.F32.BF16 R56, R12.reuse, R48, R156 ;  /* 0x000000300c38723c */ /* 0x040ff0000004189c */
[----:B------:R-:W-:Y:S08]  /*c370*/  HMMA.16816.F32.BF16 R52, R12, R50, R108 ;  /* 0x000000320c34723c */ /* 0x000ff0000004186c */
[C---:B--2---:R-:W-:Y:S08]  /*c380*/  HMMA.16816.F32.BF16 R100, R16.reuse, R44, R160 ;  /* 0x0000002c1064723c */ /* 0x044ff000000418a0 */
[C---:B------:R-:W-:Y:S08]  /*c390*/  HMMA.16816.F32.BF16 R80, R16.reuse, R46, R164 ;  /* 0x0000002e1050723c */ /* 0x040ff000000418a4 */
[----:B------:R-:W-:Y:S08]  /*c3a0*/  HMMA.16816.F32.BF16 R76, R16, R42, R136 ;  /* 0x0000002a104c723c */ /* 0x000ff00000041888 */
[C---:B------:R-:W-:Y:S08]  /*c3b0*/  HMMA.16816.F32.BF16 R48, R12.reuse, R44, R168 ;  /* 0x0000002c0c30723c */ /* 0x040ff000000418a8 */
[C---:B------:R-:W-:Y:S08]  /*c3c0*/  HMMA.16816.F32.BF16 R44, R12.reuse, R46, R128 ;  /* 0x0000002e0c2c723c */ /* 0x040ff00000041880 */
[C---:B------:R-:W-:Y:S08]  /*c3d0*/  HMMA.16816.F32.BF16 R16, R12.reuse, R40, R176 ;  /* 0x000000280c10723c */ /* 0x040ff000000418b0 */
[----:B------:R-:W-:Y:S08]  /*c3e0*/  HMMA.16816.F32.BF16 R12, R12, R42, R124 ;  /* 0x0000002a0c0c723c */ /* 0x000ff0000004187c */
[C---:B-1----:R-:W-:Y:S08]  /*c3f0*/  HMMA.16816.F32.BF16 R136, R4.reuse, R20, R96 ;  /* 0x000000140488723c */ /* 0x042ff00000041860 */
[----:B------:R-:W-:Y:S08]  /*c400*/  HMMA.16816.F32.BF16 R76, R4, R22, R76 ;  /* 0x00000016044c723c */ /* 0x000ff0000004184c */
        /* <DEDUP_REMOVED lines=21> */
[----:B------:R-:W-:Y:S01]  /*c560*/  IADD3 R0, R186, -0x2, RZ ;  /* 0xfffffffeba007810 */ /* 0x000fe20007ffe0ff */
        /* <DEDUP_REMOVED lines=28> */
.L_x_1926:
[----:B------:R-:W-:Y:S05]  /*c730*/  BSYNC B0 ;  /* 0x0000000000007941 */ /* 0x000fea0003800000 */
.L_x_1925:
[----:B-1----:R-:W1:Y:S01]  /*c740*/  S2R R2, SR_TID.X ;  /* 0x0000000000027919 */ /* 0x002e620000002100 */
[----:B------:R-:W-:-:S03]  /*c750*/  LOP3.LUT R0, R187, 0xffffffe0, RZ, 0xc0, !PT ;  /* 0xffffffe0bb007812 */ /* 0x000fc600078ec0ff */
[----:B------:R-:W-:Y:S04]  /*c760*/  LDSM.16.MT88.4 R28, [R201] ;  /* 0x00000000c91c783b */ /* 0x000fe80000004200 */
[----:B------:R-:W0:Y:S01]  /*c770*/  LDGDEPBAR ;  /* 0x00000000000079af */ /* 0x000e220000000000 */
        /* <DEDUP_REMOVED lines=28> */
[----:B------:R-:W-:Y:S02]  /*c940*/  FMNMX.FTZ R3, R11, R3, !PT ;  /* 0x000000030b037209 */ /* 0x000fe40007810000 */
[----:B------:R-:W-:Y:S02]  /*c950*/  FSEL R89, R64, -INF , P2 ;  /* 0xff80000040597808 */ /* 0x000fe40001000000 */
        /* <DEDUP_REMOVED lines=23> */
[----:B------:R-:W-:Y:S01]  /*cad0*/  FSEL R113, R62, -INF , P4 ;  /* 0xff8000003e717808 */ /* 0x000fe20002000000 */
[----:B------:R-:W-:Y:S01]  /*cae0*/  LDSM.16.MT88.4 R40, [R203] ;  /* 0x00000000cb28783b */ /* 0x000fe20000004200 */
        /* <DEDUP_REMOVED lines=11> */
[C---:B------:R-:W-:Y:S02]  /*cba0*/  ISETP.GT.AND P4, PT, R0.reuse, 0x28, PT ;  /* 0x000000280000780c */ /* 0x040fe40003f84270 */
        /* <DEDUP_REMOVED lines=21> */
[----:B------:R-:W-:Y:S02]  /*cd00*/  FMNMX.FTZ R2, R91, R2, !PT ;  /* 0x000000025b027209 */ /* 0x000fe40007810000 */
        /* <DEDUP_REMOVED lines=50> */
[----:B------:R-:W-:-:S02]  /*d030*/  FMNMX.FTZ R4, R193, R0, !PT ;  /* 0x00000000c1047209 */ /* 0x000fc40007810000 */
        /* <DEDUP_REMOVED lines=8> */
[----:B------:R-:W-:Y:S02]  /*d0c0*/  FMNMX.FTZ R2, R156, R2, !PT ;  /* 0x000000029c027209 */ /* 0x000fe40007810000 */
[----:B------:R-:W-:Y:S02]  /*d0d0*/  FMNMX.FTZ R5, R188, R4, !PT ;  /* 0x00000004bc057209 */ /* 0x000fe40007810000 */
[----:B------:R-:W-:Y:S02]  /*d0e0*/  FMNMX.FTZ R0, R111, R0, !PT ;  /* 0x000000006f007209 */ /* 0x000fe40007810000 */
[----:B------:R-:W-:Y:S01]  /*d0f0*/  FSEL R153, R82, -INF , P5 ;  /* 0xff80000052997808 */ /* 0x000fe20002800000 */
[----:B------:R-:W2:Y:S01]  /*d100*/  SHFL.BFLY PT, R7, R5, 0x2, 0x1f ;  /* 0x0c401f0005077f89 */ /* 0x000ea200000e0000 */
[----:B------:R-:W-:-:S02]  /*d110*/  FMNMX.FTZ R2, R176, R2, !PT ;  /* 0x00000002b0027209 */ /* 0x000fc40007810000 */
[----:B------:R-:W-:Y:S02]  /*d120*/  FMNMX.FTZ R0, R112, R0, !PT ;  /* 0x0000000070007209 */ /* 0x000fe40007810000 */
[----:B------:R-:W-:Y:S02]  /*d130*/  FSEL R136, R83, -INF , P4 ;  /* 0xff80000053887808 */ /* 0x000fe40002000000 */
[----:B------:R-:W-:Y:S02]  /*d140*/  FMNMX.FTZ R2, R153, R2, !PT ;  /* 0x0000000299027209 */ /* 0x000fe40007810000 */
[----:B------:R-:W-:Y:S02]  /*d150*/  FMNMX.FTZ R0, R113, R0, !PT ;  /* 0x0000000071007209 */ /* 0x000fe40007810000 */
[----:B------:R-:W-:Y:S01]  /*d160*/  FSEL R187, R138, -INF , P3 ;  /* 0xff8000008abb7808 */ /* 0x000fe20001800000 */
[----:B------:R-:W-:Y:S01]  /*d170*/  IMAD.MOV.U32 R138, RZ, RZ, R186 ;  /* 0x000000ffff8a7224 */ /* 0x000fe200078e00ba */
[----:B------:R-:W-:-:S02]  /*d180*/  FMNMX.FTZ R2, R136, R2, !PT ;  /* 0x0000000288027209 */ /* 0x000fc40007810000 */
[----:B------:R-:W-:Y:S02]  /*d190*/  FMNMX.FTZ R4, R114, R0, !PT ;  /* 0x0000000072047209 */ /* 0x000fe40007810000 */
[----:B------:R-:W-:Y:S02]  /*d1a0*/  FSEL R189, R139, -INF , P2 ;  /* 0xff8000008bbd7808 */ /* 0x000fe40001000000 */
[----:B------:R-:W-:Y:S02]  /*d1b0*/  FMNMX.FTZ R2, R187, R2, !PT ;  /* 0x00000002bb027209 */ /* 0x000fe40007810000 */
[----:B------:R-:W-:Y:S02]  /*d1c0*/  FMNMX.FTZ R4, R142, R4, !PT ;  /* 0x000000048e047209 */ /* 0x000fe40007810000 */
[----:B------:R-:W-:Y:S02]  /*d1d0*/  FSEL R194, R78, -INF , P0 ;  /* 0xff8000004ec27808 */ /* 0x000fe40000000000 */
[----:B------:R-:W-:-:S02]  /*d1e0*/  FMNMX.FTZ R2, R189, R2, !PT ;  /* 0x00000002bd027209 */ /* 0x000fc40007810000 */
[----:B-1----:R-:W-:Y:S02]  /*d1f0*/  FMNMX.FTZ R0, R3, R6, !PT ;  /* 0x0000000603007209 */ /* 0x002fe40007810000 */
[----:B------:R-:W-:Y:S02]  /*d200*/  FMNMX.FTZ R4, R145, R4, !PT ;  /* 0x0000000491047209 */ /* 0x000fe40007810000 */
[----:B------:R-:W-:Y:S01]  /*d210*/  FSEL R199, R79, -INF , P6 ;  /* 0xff8000004fc77808 */ /* 0x000fe20003000000 */
[----:B------:R-:W1:Y:S01]  /*d220*/  SHFL.BFLY PT, R6, R0, 0x1, 0x1f ;  /* 0x0c201f0000067f89 */ /* 0x000e6200000e0000 */
[----:B------:R-:W-:Y:S02]  /*d230*/  FMNMX.FTZ R2, R194, R2, !PT ;  /* 0x00000002c2027209 */ /* 0x000fe40007810000 */
[----:B------:R-:W-:Y:S02]  /*d240*/  FMNMX.FTZ R4, R144, R4, !PT ;  /* 0x0000000490047209 */ /* 0x000fe40007810000 */
[----:B------:R-:W-:-:S02]  /*d250*/  FMNMX.FTZ R2, R199, R2, !PT ;  /* 0x00000002c7027209 */ /* 0x000fc40007810000 */
[----:B------:R-:W-:Y:S02]  /*d260*/  FMNMX.FTZ R4, R146, R4, !PT ;  /* 0x0000000492047209 */ /* 0x000fe40007810000 */
[----:B--2---:R-:W-:Y:S02]  /*d270*/  FMNMX.FTZ R3, R5, R7, !PT ;  /* 0x0000000705037209 */ /* 0x004fe40007810000 */
[----:B------:R-:W2:Y:S01]  /*d280*/  SHFL.BFLY PT, R5, R2, 0x2, 0x1f ;  /* 0x0c401f0002057f89 */ /* 0x000ea200000e0000 */
[----:B------:R-:W-:Y:S02]  /*d290*/  FMNMX.FTZ R4, R198, R4, !PT ;  /* 0x00000004c6047209 */ /* 0x000fe40007810000 */
[----:B------:R-:W-:Y:S01]  /*d2a0*/  FSEL R150, R46, -INF , P5 ;  /* 0xff8000002e967808 */ /* 0x000fe20002800000 */
[----:B------:R-:W3:Y:S01]  /*d2b0*/  SHFL.BFLY PT, R7, R3, 0x1, 0x1f ;  /* 0x0c201f0003077f89 */ /* 0x000ee200000e0000 */
[----:B------:R-:W-:Y:S02]  /*d2c0*/  FMNMX.FTZ R4, R217, R4, !PT ;  /* 0x00000004d9047209 */ /* 0x000fe40007810000 */
[----:B------:R-:W-:-:S02]  /*d2d0*/  FSEL R152, R47, -INF , P4 ;  /* 0xff8000002f987808 */ /* 0x000fc40002000000 */
[----:B------:R-:W-:Y:S02]  /*d2e0*/  FMNMX.FTZ R4, R150, R4, !PT ;  /* 0x0000000496047209 */ /* 0x000fe40007810000 */
[----:B------:R-:W-:Y:S02]  /*d2f0*/  FSEL R216, R18, -INF , P3 ;  /* 0xff80000012d87808 */ /* 0x000fe40001800000 */
[----:B------:R-:W-:Y:S02]  /*d300*/  FMNMX.FTZ R4, R152, R4, !PT ;  /* 0x0000000498047209 */ /* 0x000fe40007810000 */
[----:B-1----:R-:W-:Y:S02]  /*d310*/  FMNMX.FTZ R110, R0, R6, !PT ;  /* 0x00000006006e7209 */ /* 0x002fe40007810000 */
[----:B------:R-:W-:Y:S02]  /*d320*/  FSEL R218, R19, -INF , P2 ;  /* 0xff80000013da7808 */ /* 0x000fe40001000000 */
[----:B------:R-:W-:Y:S01]  /*d330*/  FMNMX.FTZ R0, R216, R4, !PT ;  /* 0x00000004d8007209 */ /* 0x000fe20007810000 */
[----:B------:R-:W-:Y:S01]  /*d340*/  FMUL.FTZ R4, R110, c[0x0][0x2d0] ;  /* 0x0000b4006e047a20 */ /* 0x000fe20000410000 */
[----:B------:R-:W-:Y:S01]  /*d350*/  FSEL R219, R22, -INF , P0 ;  /* 0xff80000016db7808 */ /* 0x000fe20000000000 */
[----:B------:R-:W-:Y:S01]  /*d360*/  LDSM.16.MT88.4 R16, [R200] ;  /* 0x00000000c810783b */ /* 0x000fe20000004200 */
[----:B------:R-:W-:-:S02]  /*d370*/  FMNMX.FTZ R0, R218, R0, !PT ;  /* 0x00000000da007209 */ /* 0x000fc40007810000 */
[----:B--2---:R-:W-:Y:S02]  /*d380*/  FMNMX.FTZ R2, R2, R5, !PT ;  /* 0x0000000502027209 */ /* 0x004fe40007810000 */
[----:B------:R-:W-:Y:S02]  /*d390*/  FSEL R220, R23, -INF , P6 ;  /* 0xff80000017dc7808 */ /* 0x000fe40003000000 */
[----:B------:R-:W-:Y:S01]  /*d3a0*/  FMNMX.FTZ R5, R219, R0, !PT ;  /* 0x00000000db057209 */ /* 0x000fe20007810000 */
[----:B------:R-:W1:Y:S01]  /*d3b0*/  SHFL.BFLY PT, R6, R2, 0x1, 0x1f ;  /* 0x0c201f0002067f89 */ /* 0x000e6200000e0000 */
[----:B---3--:R-:W-:Y:S02]  /*d3c0*/  FMNMX.FTZ R108, R3, R7, !PT ;  /* 0x00000007036c7209 */ /* 0x008fe40007810000 */
[----:B------:R-:W-:Y:S01]  /*d3d0*/  FMNMX.FTZ R5, R220, R5, !PT ;  /* 0x00000005dc057209 */ /* 0x000fe20007810000 */
[----:B------:R-:W-:Y:S01]  /*d3e0*/  LDSM.16.MT88.4 R20, [R204] ;  /* 0x00000000cc14783b */ /* 0x000fe20000004200 */
        /* <DEDUP_REMOVED lines=21> */
[----:B------:R-:W-:Y:S01]  /*d540*/  FFMA.FTZ R5, R26, c[0x0][0x2d0], -R4 ;  /* 0x0000b4001a057a23 */ /* 0x000fe20000010804 */
[----:B-1----:R-:W-:-:S05]  /*d550*/  F2FP.BF16.PACK_AB R10, R244, R243 ;  /* 0x000000f3f40a723e */ /* 0x002fca00000010ff */
[----:B------:R-:W-:Y:S01]  /*d560*/  MUFU.EX2 R228, R5 ;  /* 0x0000000500e47308 */ /* 0x000fe20000000800 */
        /* <DEDUP_REMOVED lines=39> */
[----:B------:R-:W2:Y:S04]  /*d7e0*/  LDSM.16.MT88.4 R32, [R203+0x800] ;  /* 0x00080000cb20783b */ /* 0x000ea80000004200 */
        /* <DEDUP_REMOVED lines=11> */
[----:B---3--:R-:W-:-:S07]  /*d8a0*/  FFMA.FTZ R6, R38, c[0x0][0x2d0], -R3 ;  /* 0x0000b40026067a23 */ /* 0x008fce0000010803 */
[C---:B------:R-:W-:Y:S01]  /*d8b0*/  HMMA.16816.F32.BF16 R20, R12.reuse, R40, RZ ;  /* 0x000000280c14723c */ /* 0x040fe200000418ff */
[----:B-----5:R-:W-:Y:S01]  /*d8c0*/  F2FP.BF16.PACK_AB R8, R234, R230 ;  /* 0x000000e6ea08723e */ /* 0x020fe200000010ff */
[----:B------:R3:W-:Y:S06]  /*d8d0*/  MUFU.EX2 R233, R6 ;  /* 0x0000000600e97308 */ /* 0x0007ec0000000800 */
[C---:B------:R-:W-:Y:S08]  /*d8e0*/  HMMA.16816.F32.BF16 R100, R12.reuse, R42, RZ ;  /* 0x0000002a0c64723c */ /* 0x040ff000000418ff */
[----:B------:R-:W-:Y:S01]  /*d8f0*/  HMMA.16816.F32.BF16 R120, R12, R30, RZ ;  /* 0x0000001e0c78723c */ /* 0x000fe200000418ff */
[----:B---3--:R-:W-:-:S02]  /*d900*/  FFMA.FTZ R6, R39, c[0x0][0x2d0], -R3 ;  /* 0x0000b40027067a23 */ /* 0x008fc40000010803 */
[----:B------:R-:W3:Y:S02]  /*d910*/  LDSM.16.MT88.4 R36, [R204+0x800] ;  /* 0x00080000cc24783b */ /* 0x000ee40000004200 */
[----:B------:R5:W1:Y:S02]  /*d920*/  MUFU.EX2 R232, R6 ;  /* 0x0000000600e87308 */ /* 0x000a640000000800 */
[----:B-----5:R-:W-:Y:S01]  /*d930*/  FFMA.FTZ R6, R72, c[0x0][0x2d0], -R0 ;  /* 0x0000b40048067a23 */ /* 0x020fe20000010800 */
[----:B-1----:R-:W-:-:S05]  /*d940*/  F2FP.BF16.PACK_AB R10, R232, R233 ;  /* 0x000000e9e80a723e */ /* 0x002fca00000010ff */
[----:B------:R1:W-:Y:S02]  /*d950*/  MUFU.EX2 R222, R6 ;  /* 0x0000000600de7308 */ /* 0x0003e40000000800 */
[----:B-1----:R-:W-:-:S06]  /*d960*/  FFMA.FTZ R6, R73, c[0x0][0x2d0], -R0 ;  /* 0x0000b40049067a23 */ /* 0x002fcc0000010800 */
[----:B------:R1:W5:Y:S02]  /*d970*/  MUFU.EX2 R221, R6 ;  /* 0x0000000600dd7308 */ /* 0x0003640000000800 */
[--C-:B-1----:R-:W-:Y:S01]  /*d980*/  FFMA.FTZ R6, R74, c[0x0][0x2d0], -R0.reuse ;  /* 0x0000b4004a067a23 */ /* 0x102fe20000010800 */
[----:B-----5:R-:W-:Y:S01]  /*d990*/  F2FP.BF16.PACK_AB R9, R221, R222 ;  /* 0x000000dedd09723e */ /* 0x020fe200000010ff */
[----:B------:R-:W-:Y:S01]  /*d9a0*/  HMMA.16816.F32.BF16 R72, R12, R28, RZ ;  /* 0x0000001c0c48723c */ /* 0x000fe200000418ff */
[----:B------:R-:W-:Y:S03]  /*d9b0*/  LDSM.16.MT88.4 R12, [R200+0x1000] ;  /* 0x00100000c80c783b */ /* 0x000fe60000004200 */
[----:B------:R1:W-:Y:S01]  /*d9c0*/  MUFU.EX2 R224, R6 ;  /* 0x0000000600e07308 */ /* 0x0003e20000000800 */
[----:B------:R-:W-:Y:S01]  /*d9d0*/  LDSM.16.MT88.4 R28, [R201+0x1000] ;  /* 0x00100000c91c783b */ /* 0x000fe20000004200 */
[----:B-1----:R-:W-:-:S06]  /*d9e0*/  FFMA.FTZ R6, R88, c[0x0][0x2d0], -R0 ;  /* 0x0000b40058067a23 */ /* 0x002fcc0000010800 */
[----:B------:R1:W5:Y:S02]  /*d9f0*/  MUFU.EX2 R223, R6 ;  /* 0x0000000600df7308 */ /* 0x0003640000000800 */
[----:B-1----:R-:W-:Y:S01]  /*da00*/  FFMA.FTZ R6, R89, c[0x0][0x2d0], -R4 ;  /* 0x0000b40059067a23 */ /* 0x002fe20000010804 */
[----:B-----5:R-:W-:-:S05]  /*da10*/  F2FP.BF16.PACK_AB R11, R223, R224 ;  /* 0x000000e0df0b723e */ /* 0x020fca00000010ff */
[----:B------:R1:W-:Y:S02]  /*da20*/  MUFU.EX2 R192, R6 ;  /* 0x0000000600c07308 */ /* 0x0003e40000000800 */
[C---:B------:R-:W-:Y:S08]  /*da30*/  HMMA.16816.F32.BF16 R104, R8.reuse, R24, R76 ;  /* 0x000000180868723c */ /* 0x040ff0000004184c */
[----:B--2---:R-:W-:Y:S01]  /*da40*/  HMMA.16816.F32.BF16 R76, R8, R32, R48 ;  /* 0x00000020084c723c */ /* 0x004fe20000041830 */
[----:B-1----:R-:W-:-:S04]  /*da50*/  FFMA.FTZ R6, R90, c[0x0][0x2d0], -R4 ;  /* 0x0000b4005a067a23 */ /* 0x002fc80000010804 */
[----:B------:R1:W2:Y:S03]  /*da60*/  MUFU.EX2 R191, R6 ;  /* 0x0000000600bf7308 */ /* 0x0002a60000000800 */
[C---:B------:R-:W-:Y:S08]  /*da70*/  HMMA.16816.F32.BF16 R68, R8.reuse, R26, R68 ;  /* 0x0000001a0844723c */ /* 0x040ff00000041844 */
[----:B------:R-:W-:Y:S01]  /*da80*/  HMMA.16816.F32.BF16 R44, R8, R34, R44 ;  /* 0x00000022082c723c */ /* 0x000fe2000004182c */
[----:B-1----:R-:W-:-:S07]  /*da90*/  FFMA.FTZ R6, R91, c[0x0][0x2d0], -R4 ;  /* 0x0000b4005b067a23 */ /* 0x002fce0000010804 */
[----:B----4-:R-:W-:Y:S01]  /*daa0*/  HMMA.16816.F32.BF16 R88, R8, R16, R56 ;  /* 0x000000100858723c */ /* 0x010fe20000041838 */
[----:B------:R1:W-:Y:S02]  /*dab0*/  MUFU.EX2 R196, R6 ;  /* 0x0000000600c47308 */ /* 0x0003e40000000800 */
[----:B-1----:R-:W-:-:S05]  /*dac0*/  FFMA.FTZ R6, R96, c[0x0][0x2d0], -R4 ;  /* 0x0000b40060067a23 */ /* 0x002fca0000010804 */
[C---:B---3--:R-:W-:Y:S01]  /*dad0*/  HMMA.16816.F32.BF16 R96, R8.reuse, R36, R64 ;  /* 0x000000240860723c */ /* 0x048fe20000041840 */
        /* <DEDUP_REMOVED lines=41> */
[--C-:B---3--:R-:W-:Y:S01]  /*dd70*/  FFMA.FTZ R6, R131, c[0x0][0x2d0], -R0.reuse ;  /* 0x0000b40083067a23 */ /* 0x108fe20000010800 */
[----:B----4-:R-:W-:Y:S01]  /*dd80*/  F2FP.BF16.PACK_AB R9, R173, R174 ;  /* 0x000000aead09723e */ /* 0x010fe200000010ff */
[----:B------:R-:W-:Y:S04]  /*dd90*/  LDSM.16.MT88.4 R128, [R200+0x2000] ;  /* 0x00200000c880783b */ /* 0x000fe80000004200 */
        /* <DEDUP_REMOVED lines=42> */
[----:B-1----:R-:W-:-:S07]  /*e040*/  FFMA.FTZ R6, R149, c[0x0][0x2d0], -R3 ;  /* 0x0000b40095067a23 */ /* 0x002fce0000010803 */
        /* <DEDUP_REMOVED lines=12> */
[----:B-1----:R-:W-:Y:S02]  /*e110*/  FFMA.FTZ R6, R147, c[0x0][0x2d0], -R3 ;  /* 0x0000b40093067a23 */ /* 0x002fe40000010803 */
[----:B------:R-:W1:Y:S04]  /*e120*/  LDSM.16.MT88.4 R144, [R204+0x2000] ;  /* 0x00200000cc90783b */ /* 0x000e680000004200 */
[----:B------:R4:W2:Y:S02]  /*e130*/  MUFU.EX2 R157, R6 ;  /* 0x00000006009d7308 */ /* 0x0008a40000000800 */
[----:B----4-:R-:W-:Y:S01]  /*e140*/  FFMA.FTZ R6, R156, c[0x0][0x2d0], -R0 ;  /* 0x0000b4009c067a23 */ /* 0x010fe20000010800 */
[----:B--2---:R-:W-:-:S05]  /*e150*/  F2FP.BF16.PACK_AB R10, R157, R158 ;  /* 0x0000009e9d0a723e */ /* 0x004fca00000010ff */
[----:B------:R2:W-:Y:S02]  /*e160*/  MUFU.EX2 R156, R6 ;  /* 0x00000006009c7308 */ /* 0x0005e40000000800 */
[----:B--2---:R-:W-:Y:S02]  /*e170*/  FFMA.FTZ R6, R176, c[0x0][0x2d0], -R0 ;  /* 0x0000b400b0067a23 */ /* 0x004fe40000010800 */
[----:B------:R-:W-:-:S04]  /*e180*/  IMAD.MOV.U32 R176, RZ, RZ, R138 ;  /* 0x000000ffffb07224 */ /* 0x000fc800078e008a */
[----:B------:R2:W4:Y:S02]  /*e190*/  MUFU.EX2 R114, R6 ;  /* 0x0000000600727308 */ /* 0x0005240000000800 */
[----:B--2---:R-:W-:Y:S01]  /*e1a0*/  FFMA.FTZ R6, R153, c[0x0][0x2d0], -R0 ;  /* 0x0000b40099067a23 */ /* 0x004fe20000010800 */
[----:B----4-:R-:W-:-:S05]  /*e1b0*/  F2FP.BF16.PACK_AB R9, R114, R156 ;  /* 0x0000009c7209723e */ /* 0x010fca00000010ff */
[----:B------:R2:W-:Y:S02]  /*e1c0*/  MUFU.EX2 R112, R6 ;  /* 0x0000000600707308 */ /* 0x0005e40000000800 */
[----:B--2---:R-:W-:-:S06]  /*e1d0*/  FFMA.FTZ R6, R136, c[0x0][0x2d0], -R0 ;  /* 0x0000b40088067a23 */ /* 0x004fcc0000010800 */
[----:B------:R2:W4:Y:S02]  /*e1e0*/  MUFU.EX2 R113, R6 ;  /* 0x0000000600717308 */ /* 0x0005240000000800 */
[----:B--2---:R-:W-:Y:S01]  /*e1f0*/  FFMA.FTZ R6, R175, c[0x0][0x2d0], -R4 ;  /* 0x0000b400af067a23 */ /* 0x004fe20000010804 */
[----:B----4-:R-:W-:-:S05]  /*e200*/  F2FP.BF16.PACK_AB R11, R113, R112 ;  /* 0x00000070710b723e */ /* 0x010fca00000010ff */
[----:B------:R2:W4:Y:S02]  /*e210*/  MUFU.EX2 R111, R6 ;  /* 0x00000006006f7308 */ /* 0x0005240000000800 */
[C---:B------:R-:W-:Y:S08]  /*e220*/  HMMA.16816.F32.BF16 R124, R8.reuse, R26, R76 ;  /* 0x0000001a087c723c */ /* 0x040ff0000004184c */
[----:B---3--:R-:W-:Y:S01]  /*e230*/  HMMA.16816.F32.BF16 R140, R8, R22, R72 ;  /* 0x00000016088c723c */ /* 0x008fe20000041848 */
[----:B--2---:R-:W-:-:S04]  /*e240*/  FFMA.FTZ R6, R154, c[0x0][0x2d0], -R4 ;  /* 0x0000b4009a067a23 */ /* 0x004fc80000010804 */
[----:B------:R2:W-:Y:S03]  /*e250*/  MUFU.EX2 R81, R6 ;  /* 0x0000000600517308 */ /* 0x0005e60000000800 */
[C---:B------:R-:W-:Y:S08]  /*e260*/  HMMA.16816.F32.BF16 R104, R8.reuse, R24, R104 ;  /* 0x000000180868723c */ /* 0x040ff00000041868 */
[----:B-----5:R-:W-:Y:S01]  /*e270*/  HMMA.16816.F32.BF16 R88, R8, R16, R88 ;  /* 0x000000100858723c */ /* 0x020fe20000041858 */
[----:B--2---:R-:W-:-:S07]  /*e280*/  FFMA.FTZ R6, R155, c[0x0][0x2d0], -R4 ;  /* 0x0000b4009b067a23 */ /* 0x004fce0000010804 */
[C---:B------:R-:W-:Y:S01]  /*e290*/  HMMA.16816.F32.BF16 R68, R8.reuse, R18, R68 ;  /* 0x000000120844723c */ /* 0x040fe20000041844 */
[----:B------:R2:W-:Y:S07]  /*e2a0*/  MUFU.EX2 R80, R6 ;  /* 0x0000000600507308 */ /* 0x0005ee0000000800 */
[C---:B------:R-:W-:Y:S08]  /*e2b0*/  HMMA.16816.F32.BF16 R100, R8.reuse, R12, R100 ;  /* 0x0000000c0864723c */ /* 0x040ff00000041864 */
[----:B------:R-:W-:Y:S01]  /*e2c0*/  HMMA.16816.F32.BF16 R64, R8, R14, R64 ;  /* 0x0000000e0840723c */ /* 0x000fe20000041840 */
[----:B--2---:R-:W-:-:S02]  /*e2d0*/  FFMA.FTZ R6, R137, c[0x0][0x2d0], -R4 ;  /* 0x0000b40089067a23 */ /* 0x004fc40000010804 */
[----:B------:R-:W-:Y:S02]  /*e2e0*/  FFMA.FTZ R4, R181, c[0x0][0x2d0], -R4 ;  /* 0x0000b400b5047a23 */ /* 0x000fe40000010804 */
[----:B------:R2:W-:Y:S03]  /*e2f0*/  MUFU.EX2 R77, R6 ;  /* 0x00000006004d7308 */ /* 0x0005e60000000800 */
[----:B------:R-:W-:Y:S01]  /*e300*/  HMMA.16816.F32.BF16 R136, R8, R20, R96 ;  /* 0x000000140888723c */ /* 0x000fe20000041860 */
[----:B------:R-:W3:Y:S04]  /*e310*/  LDSM.16.MT88.4 R96, [R201+0x2000] ;  /* 0x00200000c960783b */ /* 0x000ee80000004200 */
[----:B------:R5:W-:Y:S02]  /*e320*/  MUFU.EX2 R74, R4 ;  /* 0x00000004004a7308 */ /* 0x000be40000000800 */
[----:B------:R-:W-:-:S02]  /*e330*/  F2FP.BF16.PACK_AB R8, R165, R167 ;  /* 0x000000a7a508723e */ /* 0x000fc400000010ff */
[----:B----4-:R-:W-:Y:S01]  /*e340*/  F2FP.BF16.PACK_AB R10, R111, R161 ;  /* 0x000000a16f0a723e */ /* 0x010fe200000010ff */
[----:B--2---:R-:W-:-:S04]  /*e350*/  FFMA.FTZ R6, R198, c[0x0][0x2d0], -R5 ;  /* 0x0000b400c6067a23 */ /* 0x004fc80000010805 */
[----:B------:R2:W-:Y:S01]  /*e360*/  MUFU.EX2 R76, R6 ;  /* 0x00000006004c7308 */ /* 0x0005e20000000800 */
[----:B-----5:R-:W-:-:S07]  /*e370*/  FFMA.FTZ R4, R195, c[0x0][0x2d0], -R3 ;  /* 0x0000b400c3047a23 */ /* 0x020fce0000010803 */
[----:B------:R4:W-:Y:S01]  /*e380*/  MUFU.EX2 R56, R4 ;  /* 0x0000000400387308 */ /* 0x0009e20000000800 */
[----:B--2---:R-:W-:-:S07]  /*e390*/  FFMA.FTZ R6, R217, c[0x0][0x2d0], -R5 ;  /* 0x0000b400d9067a23 */ /* 0x004fce0000010805 */
[----:B------:R2:W5:Y:S01]  /*e3a0*/  MUFU.EX2 R73, R6 ;  /* 0x0000000600497308 */ /* 0x0005620000000800 */
[----:B----4-:R-:W-:-:S07]  /*e3b0*/  FFMA.FTZ R4, R197, c[0x0][0x2d0], -R3 ;  /* 0x0000b400c5047a23 */ /* 0x010fce0000010803 */
[----:B------:R4:W1:Y:S01]  /*e3c0*/  MUFU.EX2 R58, R4 ;  /* 0x00000004003a7308 */ /* 0x0008620000000800 */
[----:B--2---:R-:W-:Y:S01]  /*e3d0*/  FFMA.FTZ R6, R150, c[0x0][0x2d0], -R5 ;  /* 0x0000b40096067a23 */ /* 0x004fe20000010805 */
[----:B-----5:R-:W-:-:S06]  /*e3e0*/  F2FP.BF16.PACK_AB R9, R73, R76 ;  /* 0x0000004c4909723e */ /* 0x020fcc00000010ff */
[----:B------:R2:W-:Y:S01]  /*e3f0*/  MUFU.EX2 R72, R6 ;  /* 0x0000000600487308 */ /* 0x0005e20000000800 */
[--C-:B----4-:R-:W-:Y:S02]  /*e400*/  FFMA.FTZ R4, R193, c[0x0][0x2d0], -R3.reuse ;  /* 0x0000b400c1047a23 */ /* 0x110fe40000010803 */
[----:B------:R-:W-:-:S05]  /*e410*/  FFMA.FTZ R3, R188, c[0x0][0x2d0], -R3 ;  /* 0x0000b400bc037a23 */ /* 0x000fca0000010803 */
[----:B------:R4:W-:Y:S01]  /*e420*/  MUFU.EX2 R57, R4 ;  /* 0x0000000400397308 */ /* 0x0009e20000000800 */
[----:B--2---:R-:W-:Y:S01]  /*e430*/  FFMA.FTZ R6, R152, c[0x0][0x2d0], -R5 ;  /* 0x0000b40098067a23 */ /* 0x004fe20000010805 */
[----:B-1----:R-:W-:-:S06]  /*e440*/  F2FP.BF16.PACK_AB R152, R58, R56 ;  /* 0x000000383a98723e */ /* 0x002fcc00000010ff */
[----:B------:R-:W1:Y:S01]  /*e450*/  MUFU.EX2 R59, R6 ;  /* 0x00000006003b7308 */ /* 0x000e620000000800 */
[----:B----4-:R-:W-:-:S04]  /*e460*/  FADD.FTZ R4, R241, R239 ;  /* 0x000000eff1047221 */ /* 0x010fc80000010000 */
        /* <DEDUP_REMOVED lines=15> */
[----:B------:R-:W4:Y:S07]  /*e560*/  LDSM.16.MT88.4 R16, [R203+0x2000] ;  /* 0x00200000cb10783b */ /* 0x000f2e0000004200 */
[----:B------:R-:W-:Y:S01]  /*e570*/  HMMA.16816.F32.BF16 R36, R8, R14, R36 ;  /* 0x0000000e0824723c */ /* 0x000fe20000041824 */
[--C-:B-1----:R-:W-:Y:S01]  /*e580*/  FFMA.FTZ R3, R194, c[0x0][0x2d0], -R0.reuse ;  /* 0x0000b400c2037a23 */ /* 0x102fe20000010800 */
[----:B--2---:R-:W-:Y:S01]  /*e590*/  F2FP.BF16.PACK_AB R153, R22, R24 ;  /* 0x000000181699723e */ /* 0x004fe200000010ff */
[----:B------:R-:W-:-:S02]  /*e5a0*/  FFMA.FTZ R0, R199, c[0x0][0x2d0], -R0 ;  /* 0x0000b400c7007a23 */ /* 0x000fc40000010800 */
[----:B------:R1:W-:Y:S08]  /*e5b0*/  MUFU.EX2 R21, R3 ;  /* 0x0000000300157308 */ /* 0x0003f00000000800 */
[----:B------:R2:W5:Y:S01]  /*e5c0*/  MUFU.EX2 R20, R0 ;  /* 0x0000000000147308 */ /* 0x0005620000000800 */
[----:B-1----:R-:W-:-:S04]  /*e5d0*/  FADD.FTZ R3, R242, R229 ;  /* 0x000000e5f2037221 */ /* 0x002fc80000010000 */
[----:B------:R-:W-:Y:S02]  /*e5e0*/  FADD.FTZ R6, R228, R3 ;  /* 0x00000003e4067221 */ /* 0x000fe40000010000 */
[----:B--2---:R-:W-:Y:S01]  /*e5f0*/  FFMA.FTZ R0, R216, c[0x0][0x2d0], -R5 ;  /* 0x0000b400d8007a23 */ /* 0x004fe20000010805 */
[----:B-----5:R-:W-:-:S03]  /*e600*/  F2FP.BF16.PACK_AB R155, R20, R21 ;  /* 0x00000015149b723e */ /* 0x020fc600000010ff */
[----:B------:R1:W-:Y:S04]  /*e610*/  MUFU.EX2 R12, R0 ;  /* 0x00000000000c7308 */ /* 0x0003e80000000800 */
[C---:B------:R-:W-:Y:S07]  /*e620*/  HMMA.16816.F32.BF16 R116, R152.reuse, R128, R104 ;  /* 0x000000809874723c */ /* 0x040fee0000041868 */
[----:B------:R-:W-:Y:S01]  /*e630*/  F2FP.BF16.PACK_AB R104, R80, R81 ;  /* 0x000000515068723e */ /* 0x000fe200000010ff */
[----:B------:R-:W-:Y:S01]  /*e640*/  HMMA.16816.F32.BF16 R124, R152, R130, R124 ;  /* 0x00000082987c723c */ /* 0x000fe2000004187c */
[----:B------:R-:W-:Y:S01]  /*e650*/  F2FP.BF16.PACK_AB R106, R74, R77 ;  /* 0x0000004d4a6a723e */ /* 0x000fe200000010ff */
[----:B-1----:R-:W-:-:S04]  /*e660*/  FFMA.FTZ R0, R218, c[0x0][0x2d0], -R5 ;  /* 0x0000b400da007a23 */ /* 0x002fc80000010805 */
[----:B------:R1:W2:Y:S02]  /*e670*/  MUFU.EX2 R9, R0 ;  /* 0x0000000000097308 */ /* 0x0002a40000000800 */
[C---:B------:R-:W-:Y:S08]  /*e680*/  HMMA.16816.F32.BF16 R136, R152.reuse, R144, R136 ;  /* 0x000000909888723c */ /* 0x040ff00000041888 */
[----:B------:R-:W-:Y:S01]  /*e690*/  HMMA.16816.F32.BF16 R140, R152, R146, R140 ;  /* 0x00000092988c723c */ /* 0x000fe2000004188c */
[----:B-1----:R-:W-:Y:S01]  /*e6a0*/  FFMA.FTZ R0, R219, c[0x0][0x2d0], -R5 ;  /* 0x0000b400db007a23 */ /* 0x002fe20000010805 */
[----:B--2---:R-:W-:-:S06]  /*e6b0*/  F2FP.BF16.PACK_AB R105, R9, R12 ;  /* 0x0000000c0969723e */ /* 0x004fcc00000010ff */
[C---:B---3--:R-:W-:Y:S01]  /*e6c0*/  HMMA.16816.F32.BF16 R88, R152.reuse, R96, R88 ;  /* 0x000000609858723c */ /* 0x048fe20000041858 */
        /* <DEDUP_REMOVED lines=95> */
.L_x_1928:
[----:B------:R-:W-:Y:S04]  /*ecc0*/  DEPBAR.LE SB0, 0x0 ;  /* 0x000080000000791a */ /* 0x000fe80000000000 */
[----:B------:R-:W-:Y:S01]  /*ecd0*/  WARPSYNC 0xffffffff ;  /* 0xffffffff00007948 */ /* 0x000fe20003800000 */
[----:B------:R-:W-:Y:S01]  /*ece0*/  BAR.SYNC.DEFER_BLOCKING 0x0 ;  /* 0x0000000000007b1d */ /* 0x000fe20000010000 */
[----:B------:R-:W-:Y:S01]  /*ecf0*/  SHF.R.S32.HI R2, RZ, 0x1f, R216 ;  /* 0x0000001fff027819 */ /* 0x000fe200000114d8 */
[----:B------:R-:W-:Y:S01]  /*ed00*/  IMAD.WIDE.U32 R68, R216, c[0x0][0x208], RZ ;  /* 0x00008200d8447a25 */ /* 0x000fe200078e00ff */
[----:B------:R-:W-:Y:S02]  /*ed10*/  MOV R72, R248 ;  /* 0x000000f800487202 */ /* 0x000fe40000000f00 */
[----:B------:R-:W-:Y:S01]  /*ed20*/  MOV R73, R252 ;  /* 0x000000fc00497202 */ /* 0x000fe20000000f00 */
[----:B------:R-:W-:Y:S01]  /*ed30*/  IMAD R2, R2, c[0x0][0x208], RZ ;  /* 0x0000820002027a24 */ /* 0x000fe200078e02ff */
[----:B------:R-:W-:Y:S02]  /*ed40*/  MOV R110, c[0x0][0x208] ;  /* 0x00008200006e7a02 */ /* 0x000fe40000000f00 */
[----:B------:R-:W-:Y:S01]  /*ed50*/  MOV R74, 0x5 ;  /* 0x00000005004a7802 */ /* 0x000fe20000000f00 */
[----:B------:R-:W-:Y:S01]  /*ed60*/  IMAD R2, R216, c[0x0][0x20c], R2 ;  /* 0x00008300d8027a24 */ /* 0x000fe200078e0202 */
[----:B------:R-:W-:Y:S01]  /*ed70*/  SHF.L.U32 R190, R110, 0x5, RZ ;  /* 0x000000056ebe7819 */ /* 0x000fe200000006ff */
[----:B------:R-:W-:Y:S01]  /*ed80*/  IMAD.WIDE.U32 R72, R68, 0x50, R72 ;  /* 0x0000005044487825 */ /* 0x000fe200078e0048 */
[----:B------:R-:W-:Y:S02]  /*ed90*/  SHF.L.U64.HI R110, R110, R74, c[0x0][0x20c] ;  /* 0x000083006e6e7619 */ /* 0x000fe4000001024a */
[----:B------:R-:W-:Y:S02]  /*eda0*/  IADD3 R2, R69, R2, RZ ;  /* 0x0000000245027210 */ /* 0x000fe40007ffe0ff */
[----:B------:R-:W-:Y:S03]  /*edb0*/  LEA R112, P0, R72, c[0x0][0x1f8], 0x1 ;  /* 0x00007e0048707a11 */ /* 0x000fe600078008ff */
[----:B------:R-:W-:Y:S01]  /*edc0*/  IMAD R2, R2, 0x50, RZ ;  /* 0x0000005002027824 */ /* 0x000fe200078e02ff */
[----:B------:R-:W-:Y:S04]  /*edd0*/  LDSM.16.M88.4 R80, [R206] ;  /* 0x00000000ce50783b */ /* 0x000fe80000000200 */
[----:B------:R-:W-:Y:S04]  /*ede0*/  IADD3 R2, R73, R2, RZ ;  /* 0x0000000249027210 */ /* 0x000fe80007ffe0ff */
[----:B------:R-:W-:Y:S02]  /*edf0*/  LEA.HI.X R113, R72, c[0x0][0x1fc], R2, 0x1, P0 ;  /* 0x00007f0048717a11 */ /* 0x000fe400000f0c02 */
[----:B------:R-:W-:Y:S01]  /*ee00*/  IADD3 R108, P0, R112, R190, RZ ;  /* 0x000000be706c7210 */ /* 0x000fe20007f1e0ff */
[----:B------:R-:W1:Y:S03]  /*ee10*/  LDSM.16.M88.4 R16, [R115] ;  /* 0x000000007310783b */ /* 0x000e660000000200 */
[----:B------:R-:W-:Y:S02]  /*ee20*/  IADD3.X R109, R113, R110, RZ, P0, !PT ;  /* 0x0000006e716d7210 */ /* 0x000fe400007fe4ff */
[----:B------:R-:W-:Y:S03]  /*ee30*/  IADD3 R188, P3, R108, R190, RZ ;  /* 0x000000be6cbc7210 */ /* 0x000fe60007f7e0ff */
[----:B------:R-:W2:Y:S01]  /*ee40*/  LDSM.16.M88.4 R76, [R206+0x2000] ;  /* 0x00200000ce4c783b */ /* 0x000ea20000000200 */
[----:B------:R-:W-:Y:S07]  /*ee50*/  IADD3.X R189, R109, R110, RZ, P3, !PT ;  /* 0x0000006e6dbd7210 */ /* 0x000fee0001ffe4ff */
[----:B------:R-:W3:Y:S08]  /*ee60*/  LDSM.16.M88.4 R32, [R115+0x800] ;  /* 0x000800007320783b */ /* 0x000ef00000000200 */
[----:B------:R-:W4:Y:S08]  /*ee70*/  LDSM.16.M88.4 R48, [R115+0x1000] ;  /* 0x001000007330783b */ /* 0x000f300000000200 */
[----:B------:R-:W5:Y:S01]  /*ee80*/  LDSM.16.M88.4 R64, [R115+0x1800] ;  /* 0x001800007340783b */ /* 0x000f620000000200 */
[-C--:B-1----:R-:W-:Y:S07]  /*ee90*/  HMMA.16816.F32.BF16 R4, R80, R16.reuse, RZ ;  /* 0x000000105004723c */ /* 0x082fee00000418ff */
[----:B------:R-:W1:Y:S01]  /*eea0*/  LDSM.16.M88.4 R156, [R115+0x2000] ;  /* 0x00200000739c783b */ /* 0x000e620000000200 */
[C---:B--2---:R-:W-:Y:S07]  /*eeb0*/  HMMA.16816.F32.BF16 R8, R76.reuse, R16, RZ ;  /* 0x000000104c08723c */ /* 0x044fee00000418ff */
[----:B------:R-:W-:Y:S01]  /*eec0*/  LDSM.16.M88.4 R160, [R209] ;  /* 0x00000000d1a0783b */ /* 0x000fe20000000200 */
[-C--:B------:R-:W-:Y:S07]  /*eed0*/  HMMA.16816.F32.BF16 R12, R76, R18.reuse, RZ ;  /* 0x000000124c0c723c */ /* 0x080fee00000418ff */
[----:B------:R-:W2:Y:S01]  /*eee0*/  LDSM.16.M88.4 R164, [R210] ;  /* 0x00000000d2a4783b */ /* 0x000ea20000000200 */
[C---:B------:R-:W-:Y:S07]  /*eef0*/  HMMA.16816.F32.BF16 R16, R80.reuse, R18, RZ ;  /* 0x000000125010723c */ /* 0x040fee00000418ff */
[----:B------:R-:W1:Y:S01]  /*ef00*/  LDSM.16.M88.4 R168, [R209+0x2000] ;  /* 0x00200000d1a8783b */ /* 0x000e620000000200 */
[-C--:B---3--:R-:W-:Y:S07]  /*ef10*/  HMMA.16816.F32.BF16 R20, R80, R32.reuse, RZ ;  /* 0x000000205014723c */ /* 0x088fee00000418ff */
[----:B------:R-:W3:Y:S01]  /*ef20*/  LDSM.16.M88.4 R172, [R214] ;  /* 0x00000000d6ac783b */ /* 0x000ee20000000200 */
[C---:B------:R-:W-:Y:S07]  /*ef30*/  HMMA.16816.F32.BF16 R24, R76.reuse, R32, RZ ;  /* 0x000000204c18723c */ /* 0x040fee00000418ff */
[----:B------:R-:W1:Y:S01]  /*ef40*/  LDSM.16.M88.4 R176, [R213] ;  /* 0x00000000d5b0783b */ /* 0x000e620000000200 */
[-C--:B------:R-:W-:Y:S07]  /*ef50*/  HMMA.16816.F32.BF16 R28, R76, R34.reuse, RZ ;  /* 0x000000224c1c723c */ /* 0x080fee00000418ff */
[----:B------:R-:W1:Y:S01]  /*ef60*/  LDSM.16.M88.4 R180, [R212] ;  /* 0x00000000d4b4783b */ /* 0x000e620000000200 */
[C---:B------:R-:W-:Y:S07]  /*ef70*/  HMMA.16816.F32.BF16 R32, R80.reuse, R34, RZ ;  /* 0x000000225020723c */ /* 0x040fee00000418ff */
[----:B------:R-:W1:Y:S01]  /*ef80*/  LDSM.16.M88.4 R184, [R211] ;  /* 0x00000000d3b8783b */ /* 0x000e620000000200 */
[-C--:B----4-:R-:W-:Y:S07]  /*ef90*/  HMMA.16816.F32.BF16 R36, R80, R48.reuse, RZ ;  /* 0x000000305024723c */ /* 0x090fee00000418ff */
[----:B------:R-:W4:Y:S04]  /*efa0*/  LDL R217, [R1+0x8] ;  /* 0x0000080001d97983 */ /* 0x000f280000100800 */
[----:B------:R-:W-:Y:S01]  /*efb0*/  @!PT LDS RZ, [RZ] ;  /* 0x00000000fffff984 */ /* 0x000fe20000000800 */
[----:B------:R-:W-:Y:S01]  /*efc0*/  @!PT LDS RZ, [RZ] ;  /* 0x00000000fffff984 */ /* 0x000fe20000000800 */
[----:B------:R-:W-:Y:S01]  /*efd0*/  @!PT LDS RZ, [RZ] ;  /* 0x00000000fffff984 */ /* 0x000fe20000000800 */
[----:B------:R1:W-:Y:S01]  /*efe0*/  LDGSTS.E.BYPASS.LTC128B.128 [R215+0x100], [R112.64], !P1 ;  /* 0x0010000070d77fae */ /* 0x0003e2000c901d48 */
[C---:B------:R-:W-:Y:S07]  /*eff0*/  HMMA.16816.F32.BF16 R40, R76.reuse, R48, RZ ;  /* 0x000000304c28723c */ /* 0x040fee00000418ff */
[----:B------:R1:W-:Y:S01]  /*f000*/  LDGSTS.E.BYPASS.LTC128B.128 [R215+0x900], [R108.64], !P1 ;  /* 0x009000006cd77fae */ /* 0x0003e2000c901d48 */
[-C--:B------:R-:W-:Y:S07]  /*f010*/  HMMA.16816.F32.BF16 R44, R76, R50.reuse, RZ ;  /* 0x000000324c2c723c */ /* 0x080fee00000418ff */
[----:B------:R1:W-:Y:S01]  /*f020*/  LDGSTS.E.BYPASS.LTC128B.128 [R215+0x1100], [R188.64], !P1 ;  /* 0x01100000bcd77fae */ /* 0x0003e2000c901d48 */
[C---:B------:R-:W-:Y:S08]  /*f030*/  HMMA.16816.F32.BF16 R48, R80.reuse, R50, RZ ;  /* 0x000000325030723c */ /* 0x040ff000000418ff */
[-C--:B-----5:R-:W-:Y:S08]  /*f040*/  HMMA.16816.F32.BF16 R52, R80, R64.reuse, RZ ;  /* 0x000000405034723c */ /* 0x0a0ff000000418ff */
[C---:B------:R-:W-:Y:S08]  /*f050*/  HMMA.16816.F32.BF16 R56, R76.reuse, R64, RZ ;  /* 0x000000404c38723c */ /* 0x040ff000000418ff */
[-C--:B------:R-:W-:Y:S08]  /*f060*/  HMMA.16816.F32.BF16 R60, R76, R66.reuse, RZ ;  /* 0x000000424c3c723c */ /* 0x080ff000000418ff */
[C---:B------:R-:W-:Y:S08]  /*f070*/  HMMA.16816.F32.BF16 R64, R80.reuse, R66, RZ ;  /* 0x000000425040723c */ /* 0x040ff000000418ff */
[-C--:B-1----:R-:W-:Y:S08]  /*f080*/  HMMA.16816.F32.BF16 R68, R80, R156.reuse, RZ ;  /* 0x0000009c5044723c */ /* 0x082ff000000418ff */
[C---:B------:R-:W-:Y:S07]  /*f090*/  HMMA.16816.F32.BF16 R72, R76.reuse, R156, RZ ;  /* 0x0000009c4c48723c */ /* 0x040fee00000418ff */
[----:B------:R-:W-:Y:S01]  /*f0a0*/  IADD3 R156, P2, R188, R190, RZ ;  /* 0x000000bebc9c7210 */ /* 0x000fe20007f5e0ff */
[-C--:B------:R-:W-:Y:S04]  /*f0b0*/  HMMA.16816.F32.BF16 R76, R76, R158.reuse, RZ ;  /* 0x0000009e4c4c723c */ /* 0x080fe800000418ff */
[----:B------:R-:W-:Y:S02]  /*f0c0*/  IADD3.X R157, R189, R110, RZ, P2, !PT ;  /* 0x0000006ebd9d7210 */ /* 0x000fe400017fe4ff */
[----:B------:R-:W-:Y:S02]  /*f0d0*/  IADD3 R112, P0, R156, R190, RZ ;  /* 0x000000be9c707210 */ /* 0x000fe40007f1e0ff */
[----:B------:R-:W-:Y:S01]  /*f0e0*/  HMMA.16816.F32.BF16 R80, R80, R158, RZ ;  /* 0x0000009e5050723c */ /* 0x000fe200000418ff */
[----:B------:R1:W-:Y:S03]  /*f0f0*/  LDGSTS.E.BYPASS.LTC128B.128 [R215+0x1900], [R156.64], !P1 ;  /* 0x019000009cd77fae */ /* 0x0003e6000c901d48 */
[----:B------:R-:W-:Y:S02]  /*f100*/  IADD3.X R113, R157, R110, RZ, P0, !PT ;  /* 0x0000006e9d717210 */ /* 0x000fe400007fe4ff */
[C---:B------:R-:W-:Y:S02]  /*f110*/  ISETP.GT.AND P0, PT, R216.reuse, R247, PT ;  /* 0x000000f7d800720c */ /* 0x040fe40003f04270 */
[-C--:B--2---:R-:W-:Y:S01]  /*f120*/  HMMA.16816.F32.BF16 R4, R160, R164.reuse, R4 ;  /* 0x000000a4a004723c */ /* 0x084fe20000041804 */
[----:B------:R2:W-:Y:S04]  /*f130*/  LDGSTS.E.BYPASS.LTC128B.128 [R215+0x2100], [R112.64], !P1 ;  /* 0x0210000070d77fae */ /* 0x0005e8000c901d48 */
[----:B------:R-:W-:Y:S03]  /*f140*/  IADD3 R216, R216, -0x1, RZ ;  /* 0xffffffffd8d87810 */ /* 0x000fe60007ffe0ff */
[C---:B------:R-:W-:Y:S01]  /*f150*/  HMMA.16816.F32.BF16 R8, R168.reuse, R164, R8 ;  /* 0x000000a4a808723c */ /* 0x040fe20000041808 */
[----:B------:R-:W-:Y:S07]  /*f160*/  LDSM.16.M88.4 R188, [R205] ;  /* 0x00000000cdbc783b */ /* 0x000fee0000000200 */
[-C--:B------:R-:W-:Y:S01]  /*f170*/  HMMA.16816.F32.BF16 R12, R168, R166.reuse, R12 ;  /* 0x000000a6a80c723c */ /* 0x080fe2000004180c */
[----:B------:R-:W0:Y:S07]  /*f180*/  LDGDEPBAR ;  /* 0x00000000000079af */ /* 0x000e2e0000000000 */
[C---:B------:R-:W-:Y:S01]  /*f190*/  HMMA.16816.F32.BF16 R16, R160.reuse, R166, R16 ;  /* 0x000000a6a010723c */ /* 0x040fe20000041810 */
[----:B-1----:R-:W1:Y:S07]  /*f1a0*/  LDSM.16.M88.4 R156, [R207] ;  /* 0x00000000cf9c783b */ /* 0x002e6e0000000200 */
[-C--:B---3--:R-:W-:Y:S01]  /*f1b0*/  HMMA.16816.F32.BF16 R20, R160, R172.reuse, R20 ;  /* 0x000000aca014723c */ /* 0x088fe20000041814 */
[----:B------:R-:W3:Y:S07]  /*f1c0*/  LDSM.16.M88.4 R192, [R207+0x2000] ;  /* 0x00200000cfc0783b */ /* 0x000eee0000000200 */
[C---:B------:R-:W-:Y:S01]  /*f1d0*/  HMMA.16816.F32.BF16 R24, R168.reuse, R172, R24 ;  /* 0x000000aca818723c */ /* 0x040fe20000041818 */
[----:B------:R-:W5:Y:S07]  /*f1e0*/  LDSM.16.M88.4 R196, [R205+0x800] ;  /* 0x00080000cdc4783b */ /* 0x000f6e0000000200 */
[-C--:B------:R-:W-:Y:S01]  /*f1f0*/  HMMA.16816.F32.BF16 R28, R168, R174.reuse, R28 ;  /* 0x000000aea81c723c */ /* 0x080fe2000004181c */
[----:B------:R-:W1:Y:S07]  /*f200*/  LDSM.16.M88.4 R164, [R205+0x1000] ;  /* 0x00100000cda4783b */ /* 0x000e6e0000000200 */
        /* <DEDUP_REMOVED lines=17> */
[----:B------:R-:W2:Y:S07]  /*f320*/  LDSM.16.M88.4 R160, [R205+0x1800] ;  /* 0x00180000cda0783b */ /* 0x000eae0000000200 */
[-C--:B-1----:R-:W-:Y:S01]  /*f330*/  HMMA.16816.F32.BF16 R4, R156, R188.reuse, R4 ;  /* 0x000000bc9c04723c */ /* 0x082fe20000041804 */
[----:B------:R-:W1:Y:S07]  /*f340*/  LDSM.16.M88.4 R184, [R202+0x800] ;  /* 0x00080000cab8783b */ /* 0x000e6e0000000200 */
[C---:B---3--:R-:W-:Y:S08]  /*f350*/  HMMA.16816.F32.BF16 R8, R192.reuse, R188, R8 ;  /* 0x000000bcc008723c */ /* 0x048ff00000041808 */
[-C--:B------:R-:W-:Y:S08]  /*f360*/  HMMA.16816.F32.BF16 R12, R192, R190.reuse, R12 ;  /* 0x000000bec00c723c */ /* 0x080ff0000004180c */
[C---:B------:R-:W-:Y:S01]  /*f370*/  HMMA.16816.F32.BF16 R16, R156.reuse, R190, R16 ;  /* 0x000000be9c10723c */ /* 0x040fe20000041810 */
[----:B------:R-:W3:Y:S07]  /*f380*/  LDSM.16.M88.4 R188, [R202+0x1000] ;  /* 0x00100000cabc783b */ /* 0x000eee0000000200 */
[-C--:B-----5:R-:W-:Y:S08]  /*f390*/  HMMA.16816.F32.BF16 R20, R156, R196.reuse, R20 ;  /* 0x000000c49c14723c */ /* 0x0a0ff00000041814 */
[C---:B------:R-:W-:Y:S08]  /*f3a0*/  HMMA.16816.F32.BF16 R24, R192.reuse, R196, R24 ;  /* 0x000000c4c018723c */ /* 0x040ff00000041818 */
        /* <DEDUP_REMOVED lines=14> */
[----:B------:R-:W-:Y:S01]  /*f490*/  HMMA.16816.F32.BF16 R80, R156, R170, R80 ;  /* 0x000000aa9c50723c */ /* 0x000fe20000041850 */
[----:B------:R-:W2:Y:S01]  /*f4a0*/  LDSM.16.M88.4 R156, [R202+0x2000] ;  /* 0x00200000ca9c783b */ /* 0x000ea20000000200 */
[----:B------:R-:W-:Y:S06]  /*f4b0*/  DEPBAR.LE SB0, 0x0 ;  /* 0x000080000000791a */ /* 0x000fec0000000000 */
[-C--:B------:R-:W-:Y:S01]  /*f4c0*/  HMMA.16816.F32.BF16 R4, R172, R176.reuse, R4 ;  /* 0x000000b0ac04723c */ /* 0x080fe20000041804 */
[----:B------:R-:W-:Y:S07]  /*f4d0*/  BAR.SYNC.DEFER_BLOCKING 0x0 ;  /* 0x0000000000007b1d */ /* 0x000fee0000010000 */
[C---:B------:R-:W-:Y:S08]  /*f4e0*/  HMMA.16816.F32.BF16 R8, R180.reuse, R176, R8 ;  /* 0x000000b0b408723c */ /* 0x040ff00000041808 */
[-C--:B------:R-:W-:Y:S08]  /*f4f0*/  HMMA.16816.F32.BF16 R12, R180, R178.reuse, R12 ;  /* 0x000000b2b40c723c */ /* 0x080ff0000004180c */
[C---:B------:R-:W-:Y:S04]  /*f500*/  HMMA.16816.F32.BF16 R16, R172.reuse, R178, R16 ;  /* 0x000000b2ac10723c */ /* 0x040fe80000041810 */
[----:B------:R-:W-:Y:S02]  /*f510*/  FMNMX.FTZ R2, R4, R0, !PT ;  /* 0x0000000004027209 */ /* 0x000fe40007810000 */
[----:B------:R-:W-:Y:S02]  /*f520*/  FMNMX.FTZ R108, R6, R3, !PT ;  /* 0x00000003066c7209 */ /* 0x000fe40007810000 */
[-C--:B-1----:R-:W-:Y:S04]  /*f530*/  HMMA.16816.F32.BF16 R20, R172, R184.reuse, R20 ;  /* 0x000000b8ac14723c */ /* 0x082fe80000041814 */
        /* <DEDUP_REMOVED lines=10> */
[-C--:B---3--:R-:W-:Y:S04]  /*f5e0*/  HMMA.16816.F32.BF16 R36, R172, R188.reuse, R36 ;  /* 0x000000bcac24723c */ /* 0x088fe80000041824 */
        /* <DEDUP_REMOVED lines=23> */
[-C--:B--2---:R-:W-:Y:S04]  /*f760*/  HMMA.16816.F32.BF16 R68, R172, R156.reuse, R68 ;  /* 0x0000009cac44723c */ /* 0x084fe80000041844 */
        /* <DEDUP_REMOVED lines=46> */
[----:B-1----:R-:W-:Y:S02]  /*fa50*/  FMNMX.FTZ R2, R2, R156, !PT ;  /* 0x0000009c02027209 */ /* 0x002fe40007810000 */
[----:B------:R-:W-:Y:S02]  /*fa60*/  FMNMX.FTZ R110, R31, R110, !PT ;  /* 0x0000006e1f6e7209 */ /* 0x000fe40007810000 */
[----:B------:R-:W-:Y:S02]  /*fa70*/  FMNMX.FTZ R108, R83, R108, !PT ;  /* 0x0000006c536c7209 */ /* 0x000fe40007810000 */
[----:B------:R-:W-:Y:S01]  /*fa80*/  FMNMX.FTZ R110, R42, R110, !PT ;  /* 0x0000006e2a6e7209 */ /* 0x000fe20007810000 */
[----:B------:R-:W1:Y:S03]  /*fa90*/  SHFL.BFLY PT, R157, R2, 0x1, 0x1f ;  /* 0x0c201f00029d7f89 */ /* 0x000e6600000e0000 */
[----:B------:R-:W-:Y:S04]  /*faa0*/  FMNMX.FTZ R110, R43, R110, !PT ;  /* 0x0000006e2b6e7209 */ /* 0x000fe80007810000 */
[----:B------:R-:W-:Y:S01]  /*fab0*/  FMNMX.FTZ R110, R46, R110, !PT ;  /* 0x0000006e2e6e7209 */ /* 0x000fe20007810000 */
[----:B------:R-:W3:Y:S03]  /*fac0*/  SHFL.BFLY PT, R113, R108, 0x2, 0x1f ;  /* 0x0c401f006c717f89 */ /* 0x000ee600000e0000 */
        /* <DEDUP_REMOVED lines=8> */
[----:B------:R-:W-:Y:S01]  /*fb50*/  FADD.FTZ R0, -R110, R0 ;  /* 0x000000006e007221 */ /* 0x000fe20000010100 */
[----:B---3--:R-:W-:Y:S01]  /*fb60*/  FMNMX.FTZ R108, R108, R113, !PT ;  /* 0x000000716c6c7209 */ /* 0x008fe20007810000 */
[----:B------:R-:W-:Y:S01]  /*fb70*/  FMUL.FTZ R161, R110, c[0x0][0x2d0] ;  /* 0x0000b4006ea17a20 */ /* 0x000fe20000410000 */
        /* <DEDUP_REMOVED lines=8> */
[--C-:B------:R-:W-:Y:S02]  /*fc00*/  FFMA.FTZ R53, R53, c[0x0][0x2d0], -R161.reuse ;  /* 0x0000b40035357a23 */ /* 0x100fe400000108a1 */
[----:B------:R-:W-:Y:S01]  /*fc10*/  FFMA.FTZ R37, R37, c[0x0][0x2d0], -R161 ;  /* 0x0000b40025257a23 */ /* 0x000fe200000108a1 */
        /* <DEDUP_REMOVED lines=15> */
[----:B------:R2:W5:Y:S01]  /*fd10*/  MUFU.EX2 R112, R2 ;  /* 0x0000000200707308 */ /* 0x0005620000000800 */
[--C-:B------:R-:W-:Y:S02]  /*fd20*/  FFMA.FTZ R38, R38, c[0x0][0x2d0], -R160.reuse ;  /* 0x0000b40026267a23 */ /* 0x100fe400000108a0 */
[----:B------:R-:W-:Y:S02]  /*fd30*/  FFMA.FTZ R39, R39, c[0x0][0x2d0], -R160 ;  /* 0x0000b40027277a23 */ /* 0x000fe400000108a0 */
[--C-:B------:R-:W-:Y:S02]  /*fd40*/  FFMA.FTZ R41, R41, c[0x0][0x2d0], -R162.reuse ;  /* 0x0000b40029297a23 */ /* 0x100fe400000108a2 */
[--C-:B------:R-:W-:Y:S02]  /*fd50*/  FFMA.FTZ R45, R45, c[0x0][0x2d0], -R162.reuse ;  /* 0x0000b4002d2d7a23 */ /* 0x100fe400000108a2 */
[C---:B------:R-:W-:Y:S01]  /*fd60*/  FMUL.FTZ R96, R113.reuse, R96 ;  /* 0x0000006071607220 */ /* 0x040fe20000410000 */
[----:B------:R4:W-:Y:S01]  /*fd70*/  MUFU.EX2 R194, R38 ;  /* 0x0000002600c27308 */ /* 0x0009e20000000800 */
[----:B------:R-:W-:Y:S01]  /*fd80*/  FMUL.FTZ R97, R113, R97 ;  /* 0x0000006171617220 */ /* 0x000fe20000410000 */
[----:B-1----:R-:W-:Y:S01]  /*fd90*/  FMNMX.FTZ R0, R0, R3, !PT ;  /* 0x0000000300007209 */ /* 0x002fe20007810000 */
[----:B------:R-:W-:Y:S02]  /*fda0*/  FFMA.FTZ R3, R17, c[0x0][0x2d0], -R161 ;  /* 0x0000b40011037a23 */ /* 0x000fe400000108a1 */
[C---:B------:R-:W-:Y:S02]  /*fdb0*/  FMUL.FTZ R17, R113.reuse, R129 ;  /* 0x0000008171117220 */ /* 0x040fe40000410000 */
[C---:B---3--:R-:W-:Y:S02]  /*fdc0*/  FMUL.FTZ R37, R113.reuse, R149 ;  /* 0x0000009571257220 */ /* 0x048fe40000410000 */
[----:B------:R-:W-:Y:S01]  /*fdd0*/  FFMA.FTZ R40, R40, c[0x0][0x2d0], -R162 ;  /* 0x0000b40028287a23 */ /* 0x000fe200000108a2 */
[----:B------:R1:W-:Y:S01]  /*fde0*/  MUFU.EX2 R239, R3 ;  /* 0x0000000300ef7308 */ /* 0x0003e20000000800 */
[C---:B------:R-:W-:Y:S02]  /*fdf0*/  FMUL.FTZ R104, R113.reuse, R104 ;  /* 0x0000006871687220 */ /* 0x040fe40000410000 */
[----:B------:R-:W-:Y:S02]  /*fe00*/  FMUL.FTZ R105, R113, R105 ;  /* 0x0000006971697220 */ /* 0x000fe40000410000 */
[----:B--2---:R-:W-:Y:S02]  /*fe10*/  FADD.FTZ R2, -R108, R111 ;  /* 0x0000006f6c027221 */ /* 0x004fe40000010100 */
[----:B-----5:R-:W-:Y:S02]  /*fe20*/  FMUL.FTZ R86, R112, R86 ;  /* 0x0000005670567220 */ /* 0x020fe40000410000 */
[----:B------:R-:W-:Y:S01]  /*fe30*/  FMUL.FTZ R2, R2, c[0x0][0x2d0] ;  /* 0x0000b40002027a20 */ /* 0x000fe20000410000 */
[----:B------:R2:W-:Y:S01]  /*fe40*/  MUFU.EX2 R193, R39 ;  /* 0x0000002700c17308 */ /* 0x0005e20000000800 */
[C---:B------:R-:W-:Y:S02]  /*fe50*/  FMUL.FTZ R87, R112.reuse, R87 ;  /* 0x0000005770577220 */ /* 0x040fe40000410000 */
[C---:B------:R-:W-:Y:S02]  /*fe60*/  FMUL.FTZ R98, R112.reuse, R98 ;  /* 0x0000006270627220 */ /* 0x040fe40000410000 */
[C---:B------:R-:W-:Y:S02]  /*fe70*/  FMUL.FTZ R99, R112.reuse, R99 ;  /* 0x0000006370637220 */ /* 0x040fe40000410000 */
[C---:B----4-:R-:W-:Y:S02]  /*fe80*/  FMUL.FTZ R38, R112.reuse, R150 ;  /* 0x0000009670267220 */ /* 0x050fe40000410000 */
[----:B------:R-:W-:Y:S01]  /*fe90*/  FMUL.FTZ R106, R112, R106 ;  /* 0x0000006a706a7220 */ /* 0x000fe20000410000 */
[----:B------:R3:W4:Y:S01]  /*fea0*/  MUFU.EX2 R111, R2 ;  /* 0x00000002006f7308 */ /* 0x0007220000000800 */
[--C-:B------:R-:W-:Y:S02]  /*feb0*/  FFMA.FTZ R50, R50, c[0x0][0x2d0], -R160.reuse ;  /* 0x0000b40032327a23 */ /* 0x100fe400000108a0 */
[--C-:B------:R-:W-:Y:S02]  /*fec0*/  FFMA.FTZ R51, R51, c[0x0][0x2d0], -R160.reuse ;  /* 0x0000b40033337a23 */ /* 0x100fe400000108a0 */
[--C-:B-1----:R-:W-:Y:S02]  /*fed0*/  FFMA.FTZ R3, R6, c[0x0][0x2d0], -R160.reuse ;  /* 0x0000b40006037a23 */ /* 0x102fe400000108a0 */
[C---:B------:R-:W-:Y:S03]  /*fee0*/  FMUL.FTZ R107, R112.reuse, R107 ;  /* 0x0000006b706b7220 */ /* 0x040fe60000410000 */
[----:B------:R1:W-:Y:S01]  /*fef0*/  MUFU.EX2 R232, R3 ;  /* 0x0000000300e87308 */ /* 0x0003e20000000800 */
[----:B--2---:R-:W-:Y:S09]  /*ff00*/  FMUL.FTZ R39, R112, R151 ;  /* 0x0000009770277220 */ /* 0x004ff20000410000 */
[----:B------:R-:W-:Y:S01]  /*ff10*/  MUFU.EX2 R192, R50 ;  /* 0x0000003200c07308 */ /* 0x000fe20000000800 */
[--C-:B---3--:R-:W-:Y:S02]  /*ff20*/  FFMA.FTZ R2, R5, c[0x0][0x2d0], -R161.reuse ;  /* 0x0000b40005027a23 */ /* 0x108fe400000108a1 */
[--C-:B------:R-:W-:Y:S02]  /*ff30*/  FFMA.FTZ R5, R20, c[0x0][0x2d0], -R161.reuse ;  /* 0x0000b40014057a23 */ /* 0x100fe400000108a1 */
[C---:B----4-:R-:W-:Y:S05]  /*ff40*/  FMUL.FTZ R88, R111.reuse, R88 ;  /* 0x000000586f587220 */ /* 0x050fea0000410000 */
[----:B------:R2:W-:Y:S01]  /*ff50*/  MUFU.EX2 R238, R2 ;  /* 0x0000000200ee7308 */ /* 0x0005e20000000800 */
[C---:B------:R-:W-:Y:S02]  /*ff60*/  FMUL.FTZ R89, R111.reuse, R89 ;  /* 0x000000596f597220 */ /* 0x040fe40000410000 */
[----:B------:R-:W-:Y:S02]  /*ff70*/  FMUL.FTZ R92, R111, R92 ;  /* 0x0000005c6f5c7220 */ /* 0x000fe40000410000 */
[--C-:B-1----:R-:W-:Y:S02]  /*ff80*/  FFMA.FTZ R3, R7, c[0x0][0x2d0], -R160.reuse ;  /* 0x0000b40007037a23 */ /* 0x102fe400000108a0 */
[--C-:B------:R-:W-:Y:S02]  /*ff90*/  FFMA.FTZ R7, R21, c[0x0][0x2d0], -R161.reuse ;  /* 0x0000b40015077a23 */ /* 0x100fe400000108a1 */
[C---:B------:R-:W-:Y:S01]  /*ffa0*/  FMUL.FTZ R93, R111.reuse, R93 ;  /* 0x0000005d6f5d7220 */ /* 0x040fe20000410000 */
[----:B------:R1:W-:Y:S01]  /*ffb0*/  MUFU.EX2 R233, R3 ;  /* 0x0000000300e97308 */ /* 0x0003e20000000800 */
[C---:B------:R-:W-:Y:S02]  /*ffc0*/  FMUL.FTZ R100, R111.reuse, R100 ;  /* 0x000000646f647220 */ /* 0x040fe40000410000 */
[----:B------:R-:W-:Y:S07]  /*ffd0*/  FMUL.FTZ R101, R111, R101 ;  /* 0x000000656f657220 */ /* 0x000fee0000410000 */
[----:B------:R-:W-:Y:S01]  /*ffe0*/  MUFU.EX2 R229, R5 ;  /* 0x0000000500e57308 */ /* 0x000fe20000000800 */
[--C-:B--2---:R-:W-:Y:S09]  /*fff0*/  FFMA.FTZ R2, R16, c[0x0][0x2d0], -R161.reuse ;  /* 0x0000b40010027a23 */ /* 0x104ff200000108a1 */
[----:B------:R2:W-:Y:S01]  /*10000*/  MUFU.EX2 R237, R2 ;  /* 0x0000000200ed7308 */ /* 0x0005e20000000800 */
[----:B-1----:R-:W-:Y:S02]  /*10010*/  FFMA.FTZ R3, R18, c[0x0][0x2d0], -R160 ;  /* 0x0000b40012037a23 */ /* 0x002fe400000108a0 */
[----:B------:R-:W-:Y:S07]  /*10020*/  FMUL.FTZ R18, R112, R130 ;  /* 0x0000008270127220 */ /* 0x000fee0000410000 */
[----:B------:R1:W-:Y:S10]  /*10030*/  MUFU.EX2 R234, R3 ;  /* 0x0000000300ea7308 */ /* 0x0003f40000000800 */
[----:B------:R3:W-:Y:S01]  /*10040*/  MUFU.EX2 R228, R7 ;  /* 0x0000000700e47308 */ /* 0x0007e20000000800 */
[----:B--2---:R-:W2:Y:S09]  /*10050*/  SHFL.BFLY PT, R2, R0, 0x1, 0x1f ;  /* 0x0c201f0000027f89 */ /* 0x004eb200000e0000 */
[----:B------:R-:W-:Y:S01]  /*10060*/  MUFU.EX2 R191, R51 ;  /* 0x0000003300bf7308 */ /* 0x000fe20000000800 */
[----:B-1----:R-:W-:Y:S09]  /*10070*/  FFMA.FTZ R3, R8, c[0x0][0x2d0], -R162 ;  /* 0x0000b40008037a23 */ /* 0x002ff200000108a2 */
[----:B------:R1:W-:Y:S01]  /*10080*/  MUFU.EX2 R226, R3 ;  /* 0x0000000300e27308 */ /* 0x0003e20000000800 */
[----:B---3--:R-:W-:Y:S02]  /*10090*/  @P0 MOV R7, R217 ;  /* 0x000000d900070202 */ /* 0x008fe40000000f00 */
[----:B--2---:R-:W-:Y:S01]  /*100a0*/  FMNMX.FTZ R2, R0, R2, !PT ;  /* 0x0000000200027209 */ /* 0x004fe20007810000 */
[----:B------:R-:W-:Y:S06]  /*100b0*/  FFMA.FTZ R0, R19, c[0x0][0x2d0], -R160 ;  /* 0x0000b40013007a23 */ /* 0x000fec00000108a0 */
[----:B------:R2:W-:Y:S01]  /*100c0*/  MUFU.EX2 R190, R40 ;  /* 0x0000002800be7308 */ /* 0x0005e20000000800 */
[----:B------:R-:W-:Y:S09]  /*100d0*/  FMUL.FTZ R19, R112, R131 ;  /* 0x0000008370137220 */ /* 0x000ff20000410000 */
[----:B------:R3:W-:Y:S01]  /*100e0*/  MUFU.EX2 R235, R0 ;  /* 0x0000000000eb7308 */ /* 0x0007e20000000800 */
[--C-:B-1----:R-:W-:Y:S02]  /*100f0*/  FFMA.FTZ R3, R9, c[0x0][0x2d0], -R162.reuse ;  /* 0x0000b40009037a23 */ /* 0x102fe400000108a2 */
[----:B------:R-:W-:Y:S02]  /*10100*/  FFMA.FTZ R9, R33, c[0x0][0x2d0], -R161 ;  /* 0x0000b40021097a23 */ /* 0x000fe400000108a1 */
[----:B------:R-:W-:Y:S05]  /*10110*/  FMUL.FTZ R33, R113, R145 ;  /* 0x0000009171217220 */ /* 0x000fea0000410000 */
[----:B------:R1:W-:Y:S01]  /*10120*/  MUFU.EX2 R227, R3 ;  /* 0x0000000300e37308 */ /* 0x0003e20000000800 */
[----:B--2---:R-:W-:Y:S09]  /*10130*/  FFMA.FTZ R40, R44, c[0x0][0x2d0], -R162 ;  /* 0x0000b4002c287a23 */ /* 0x004ff200000108a2 */
[----:B------:R2:W-:Y:S01]  /*10140*/  MUFU.EX2 R224, R9 ;  /* 0x0000000900e07308 */ /* 0x0005e20000000800 */
[----:B---3--:R-:W-:Y:S04]  /*10150*/  FADD.FTZ R0, -R2, R114 ;  /* 0x0000007202007221 */ /* 0x008fe80000010100 */
[----:B------:R-:W-:Y:S05]  /*10160*/  FMUL.FTZ R0, R0, c[0x0][0x2d0] ;  /* 0x0000b40000007a20 */ /* 0x000fea0000410000 */
[----:B------:R-:W-:Y:S01]  /*10170*/  MUFU.EX2 R189, R41 ;  /* 0x0000002900bd7308 */ /* 0x000fe20000000800 */
[--C-:B-1----:R-:W-:Y:S09]  /*10180*/  FFMA.FTZ R3, R12, c[0x0][0x2d0], -R162.reuse ;  /* 0x0000b4000c037a23 */ /* 0x102ff200000108a2 */
[----:B------:R1:W-:Y:S01]  /*10190*/  MUFU.EX2 R230, R3 ;  /* 0x0000000300e67308 */ /* 0x0003e20000000800 */
[----:B--2---:R-:W-:Y:S09]  /*101a0*/  @P0 MOV R9, c[0x0][0x1e4] ;  /* 0x0000790000090a02 */ /* 0x004ff20000000f00 */
[----:B------:R-:W2:Y:S10]  /*101b0*/  MUFU.EX2 R0, R0 ;  /* 0x0000000000007308 */ /* 0x000eb40000000800 */
        /* <DEDUP_REMOVED lines=13> */
[----:B------:R-:W-:Y:S01]  /*10290*/  MUFU.EX2 R186, R53 ;  /* 0x0000003500ba7308 */ /* 0x000fe20000000800 */
[----:B-1----:R-:W-:Y:S04]  /*102a0*/  FMUL.FTZ R3, R2, c[0x0][0x2d0] ;  /* 0x0000b40002037a20 */ /* 0x002fe80000410000 */
[--C-:B------:R-:W-:Y:S02]  /*102b0*/  FFMA.FTZ R4, R10, c[0x0][0x2d0], -R3.reuse ;  /* 0x0000b4000a047a23 */ /* 0x100fe40000010803 */
[--C-:B------:R-:W-:Y:S03]  /*102c0*/  FFMA.FTZ R16, R26, c[0x0][0x2d0], -R3.reuse ;  /* 0x0000b4001a107a23 */ /* 0x100fe60000010803 */
[----:B------:R-:W-:Y:S01]  /*102d0*/  MUFU.EX2 R185, R54 ;  /* 0x0000003600b97308 */ /* 0x000fe20000000800 */
[--C-:B------:R-:W-:Y:S02]  /*102e0*/  FFMA.FTZ R31, R31, c[0x0][0x2d0], -R3.reuse ;  /* 0x0000b4001f1f7a23 */ /* 0x100fe40000010803 */
[----:B------:R-:W-:Y:S02]  /*102f0*/  FMUL.FTZ R26, R0, R138 ;  /* 0x0000008a001a7220 */ /* 0x000fe40000410000 */
[--C-:B------:R-:W-:Y:S02]  /*10300*/  FFMA.FTZ R42, R42, c[0x0][0x2d0], -R3.reuse ;  /* 0x0000b4002a2a7a23 */ /* 0x100fe40000010803 */
[--C-:B------:R-:W-:Y:S02]  /*10310*/  FFMA.FTZ R43, R43, c[0x0][0x2d0], -R3.reuse ;  /* 0x0000b4002b2b7a23 */ /* 0x100fe40000010803 */
[--C-:B------:R-:W-:Y:S01]  /*10320*/  FFMA.FTZ R46, R46, c[0x0][0x2d0], -R3.reuse ;  /* 0x0000b4002e2e7a23 */ /* 0x100fe20000010803 */
[----:B------:R1:W-:Y:S01]  /*10330*/  MUFU.EX2 R167, R4 ;  /* 0x0000000400a77308 */ /* 0x0003e20000000800 */
[--C-:B------:R-:W-:Y:S02]  /*10340*/  FFMA.FTZ R47, R47, c[0x0][0x2d0], -R3.reuse ;  /* 0x0000b4002f2f7a23 */ /* 0x100fe40000010803 */
[--C-:B------:R-:W-:Y:S02]  /*10350*/  FFMA.FTZ R58, R58, c[0x0][0x2d0], -R3.reuse ;  /* 0x0000b4003a3a7a23 */ /* 0x100fe40000010803 */
[--C-:B------:R-:W-:Y:S05]  /*10360*/  FFMA.FTZ R63, R63, c[0x0][0x2d0], -R3.reuse ;  /* 0x0000b4003f3f7a23 */ /* 0x100fea0000010803 */
[----:B------:R2:W-:Y:S10]  /*10370*/  MUFU.EX2 R166, R16 ;  /* 0x0000001000a67308 */ /* 0x0005f40000000800 */
[----:B------:R3:W-:Y:S01]  /*10380*/  MUFU.EX2 R163, R31 ;  /* 0x0000001f00a37308 */ /* 0x0007e20000000800 */
[--C-:B-1----:R-:W-:Y:S09]  /*10390*/  FFMA.FTZ R4, R11, c[0x0][0x2d0], -R3.reuse ;  /* 0x0000b4000b047a23 */ /* 0x102ff20000010803 */
[----:B------:R1:W4:Y:S01]  /*103a0*/  MUFU.EX2 R168, R4 ;  /* 0x0000000400a87308 */ /* 0x0003220000000800 */
[----:B--2---:R-:W-:Y:S09]  /*103b0*/  FMUL.FTZ R16, R113, R128 ;  /* 0x0000008071107220 */ /* 0x004ff20000410000 */
[----:B------:R-:W-:Y:S01]  /*103c0*/  MUFU.EX2 R150, R42 ;  /* 0x0000002a00967308 */ /* 0x000fe20000000800 */
[----:B---3--:R-:W-:Y:S09]  /*103d0*/  FMUL.FTZ R31, R0, R143 ;  /* 0x0000008f001f7220 */ /* 0x008ff20000410000 */
[----:B------:R-:W-:Y:S01]  /*103e0*/  MUFU.EX2 R149, R43 ;  /* 0x0000002b00957308 */ /* 0x000fe20000000800 */
[--C-:B-1----:R-:W-:Y:S02]  /*103f0*/  FFMA.FTZ R4, R14, c[0x0][0x2d0], -R3.reuse ;  /* 0x0000b4000e047a23 */ /* 0x102fe40000010803 */
[C---:B------:R-:W-:Y:S07]  /*10400*/  FMUL.FTZ R14, R0.reuse, R126 ;  /* 0x0000007e000e7220 */ /* 0x040fee0000410000 */
[----:B------:R1:W-:Y:S10]  /*10410*/  MUFU.EX2 R169, R4 ;  /* 0x0000000400a97308 */ /* 0x0003f40000000800 */
[----:B------:R-:W-:Y:S10]  /*10420*/  MUFU.EX2 R184, R55 ;  /* 0x0000003700b87308 */ /* 0x000ff40000000800 */
[----:B------:R-:W-:Y:S01]  /*10430*/  MUFU.EX2 R114, R63 ;  /* 0x0000003f00727308 */ /* 0x000fe20000000800 */
[----:B-1----:R-:W-:Y:S02]  /*10440*/  FFMA.FTZ R4, R15, c[0x0][0x2d0], -R3 ;  /* 0x0000b4000f047a23 */ /* 0x002fe40000010803 */
[----:B------:R-:W-:Y:S07]  /*10450*/  FMUL.FTZ R15, R0, R127 ;  /* 0x0000007f000f7220 */ /* 0x000fee0000410000 */
[----:B------:R1:W2:Y:S02]  /*10460*/  MUFU.EX2 R170, R4 ;  /* 0x0000000400aa7308 */ /* 0x0002a40000000800 */
[----:B-1----:R-:W-:Y:S05]  /*10470*/  @P0 SHF.R.S32.HI R4, RZ, 0x1f, R216 ;  /* 0x0000001fff040819 */ /* 0x002fea00000114d8 */
        /* <DEDUP_REMOVED lines=8> */
[----:B------:R1:W3:Y:S02]  /*10500*/  MUFU.EX2 R225, R8 ;  /* 0x0000000800e17308 */ /* 0x0002e40000000800 */
[--C-:B------:R-:W-:Y:S01]  /*10510*/  FFMA.FTZ R32, R36, c[0x0][0x2d0], -R161.reuse ;  /* 0x0000b40024207a23 */ /* 0x100fe200000108a1 */
[----:B------:R-:W-:Y:S01]  /*10520*/  @P0 LEA R10, P2, R6, c[0x0][0x1c8], 0x1 ;  /* 0x00007200060a0a11 */ /* 0x000fe200078408ff */
[----:B------:R-:W-:Y:S01]  /*10530*/  FFMA.FTZ R36, R48, c[0x0][0x2d0], -R161 ;  /* 0x0000b40030247a23 */ /* 0x000fe200000108a1 */
[C---:B------:R-:W-:Y:S01]  /*10540*/  @P0 SHF.L.U64.HI R12, R4.reuse, 0x5, R9 ;  /* 0x00000005040c0819 */ /* 0x040fe20000010209 */
[----:B------:R-:W-:Y:S04]  /*10550*/  FMUL.FTZ R48, R111, R152 ;  /* 0x000000986f307220 */ /* 0x000fe80000410000 */
[----:B------:R5:W-:Y:S10]  /*10560*/  MUFU.EX2 R198, R32 ;  /* 0x0000002000c67308 */ /* 0x000bf40000000800 */
[----:B------:R2:W-:Y:S01]  /*10570*/  MUFU.EX2 R196, R36 ;  /* 0x0000002400c47308 */ /* 0x0005e20000000800 */
[----:B-1----:R-:W-:Y:S01]  /*10580*/  @P0 IMAD R8, R5, 0x50, RZ ;  /* 0x0000005005080824 */ /* 0x002fe200078e02ff */
[----:B------:R-:W-:Y:S04]  /*10590*/  @P0 SHF.L.U32 R5, R4, 0x5, RZ ;  /* 0x0000000504050819 */ /* 0x000fe800000006ff */
[----:B------:R-:W-:Y:S02]  /*105a0*/  @P0 IADD3 R7, R7, R8, RZ ;  /* 0x0000000807070210 */ /* 0x000fe40007ffe0ff */
[-C--:B------:R-:W-:Y:S02]  /*105b0*/  @P0 IADD3 R8, P4, R10, R5.reuse, RZ ;  /* 0x000000050a080210 */ /* 0x080fe40007f9e0ff */
[----:B------:R-:W-:Y:S01]  /*105c0*/  @P0 LEA.HI.X R11, R6, c[0x0][0x1cc], R7, 0x1, P2 ;  /* 0x00007300060b0a11 */ /* 0x000fe200010f0c07 */
[--C-:B------:R-:W-:Y:S01]  /*105d0*/  FFMA.FTZ R7, R22, c[0x0][0x2d0], -R160.reuse ;  /* 0x0000b40016077a23 */ /* 0x100fe200000108a0 */
[-C--:B------:R-:W-:Y:S01]  /*105e0*/  @P0 IADD3 R6, P2, R8, R5.reuse, RZ ;  /* 0x0000000508060210 */ /* 0x080fe20007f5e0ff */
[----:B-----5:R-:W-:Y:S01]  /*105f0*/  FMUL.FTZ R32, R113, R144 ;  /* 0x0000009071207220 */ /* 0x020fe20000410000 */
[-C--:B------:R-:W-:Y:S01]  /*10600*/  @P0 IADD3.X R9, R11, R12.reuse, RZ, P4, !PT ;  /* 0x0000000c0b090210 */ /* 0x080fe200027fe4ff */
[----:B------:R1:W-:Y:S01]  /*10610*/  MUFU.EX2 R223, R7 ;  /* 0x0000000700df7308 */ /* 0x0003e20000000800 */
[----:B------:R5:W-:Y:S01]  /*10620*/  @P0 LDGSTS.E.BYPASS.LTC128B.128 [R215+0x2900], [R10.64], !P1 ;  /* 0x029000000ad70fae */ /* 0x000be2000c901d48 */
[----:B------:R-:W-:Y:S01]  /*10630*/  @P0 IADD3 R4, P3, R6, R5, RZ ;  /* 0x0000000506040210 */ /* 0x000fe20007f7e0ff */
[----:B--2---:R-:W-:Y:S02]  /*10640*/  FFMA.FTZ R36, R49, c[0x0][0x2d0], -R161 ;  /* 0x0000b40031247a23 */ /* 0x004fe400000108a1 */
[----:B------:R-:W-:Y:S04]  /*10650*/  FMUL.FTZ R49, R111, R153 ;  /* 0x000000996f317220 */ /* 0x000fe80000410000 */
[----:B------:R2:W-:Y:S01]  /*10660*/  @P0 LDGSTS.E.BYPASS.LTC128B.128 [R215+0x3100], [R8.64], !P1 ;  /* 0x0310000008d70fae */ /* 0x0005e2000c901d48 */
[----:B------:R3:W-:Y:S01]  /*10670*/  MUFU.EX2 R195, R36 ;  /* 0x0000002400c37308 */ /* 0x0007e20000000800 */
[-C--:B-1----:R-:W-:Y:S02]  /*10680*/  @P0 IADD3.X R7, R9, R12.reuse, RZ, P2, !PT ;  /* 0x0000000c09070210 */ /* 0x082fe400017fe4ff */
[----:B-----5:R-:W-:Y:S04]  /*10690*/  @P0 IADD3 R10, P2, R4, R5, RZ ;  /* 0x00000005040a0210 */ /* 0x020fe80007f5e0ff */
[----:B------:R1:W-:Y:S01]  /*106a0*/  @P0 LDGSTS.E.BYPASS.LTC128B.128 [R215+0x3900], [R6.64], !P1 ;  /* 0x0390000006d70fae */ /* 0x0003e2000c901d48 */
[----:B------:R-:W-:Y:S01]  /*106b0*/  @P0 IADD3.X R5, R7, R12, RZ, P3, !PT ;  /* 0x0000000c07050210 */ /* 0x000fe20001ffe4ff */
[--C-:B------:R-:W-:Y:S02]  /*106c0*/  FFMA.FTZ R11, R23, c[0x0][0x2d0], -R160.reuse ;  /* 0x0000b400170b7a23 */ /* 0x100fe400000108a0 */
[----:B---3--:R-:W-:Y:S02]  /*106d0*/  FMUL.FTZ R36, R113, R148 ;  /* 0x0000009471247220 */ /* 0x008fe40000410000 */
[----:B------:R3:W5:Y:S01]  /*106e0*/  MUFU.EX2 R222, R11 ;  /* 0x0000000b00de7308 */ /* 0x0007620000000800 */
[----:B--2---:R-:W-:Y:S01]  /*106f0*/  FMUL.FTZ R8, R111, R116 ;  /* 0x000000746f087220 */ /* 0x004fe20000410000 */
[----:B------:R2:W-:Y:S01]  /*10700*/  @P0 LDGSTS.E.BYPASS.LTC128B.128 [R215+0x4100], [R4.64], !P1 ;  /* 0x0410000004d70fae */ /* 0x0005e2000c901d48 */
[----:B------:R-:W-:Y:S01]  /*10710*/  F2FP.BF16.PACK_AB R116, R227, R226 ;  /* 0x000000e2e374723e */ /* 0x000fe200000010ff */
[----:B------:R-:W-:Y:S01]  /*10720*/  FMUL.FTZ R9, R111, R117 ;  /* 0x000000756f097220 */ /* 0x000fe20000410000 */
[----:B----4-:R-:W-:Y:S05]  /*10730*/  F2FP.BF16.PACK_AB R117, R168, R167 ;  /* 0x000000a7a875723e */ /* 0x010fea00000010ff */
[----:B------:R-:W-:Y:S01]  /*10740*/  MUFU.EX2 R148, R46 ;  /* 0x0000002e00947308 */ /* 0x000fe20000000800 */
[----:B-1----:R-:W-:Y:S02]  /*10750*/  FFMA.FTZ R6, R34, c[0x0][0x2d0], -R160 ;  /* 0x0000b40022067a23 */ /* 0x002fe400000108a0 */
[C---:B------:R-:W-:Y:S01]  /*10760*/  FMUL.FTZ R7, R112.reuse, R123 ;  /* 0x0000007b70077220 */ /* 0x040fe20000410000 */
[----:B---3--:R-:W-:Y:S06]  /*10770*/  @P0 IADD3.X R11, R5, R12, RZ, P2, !PT ;  /* 0x0000000c050b0210 */ /* 0x008fec00017fe4ff */
[----:B------:R1:W-:Y:S01]  /*10780*/  MUFU.EX2 R220, R6 ;  /* 0x0000000600dc7308 */ /* 0x0003e20000000800 */
[----:B------:R-:W-:Y:S01]  /*10790*/  F2FP.BF16.PACK_AB R123, R235, R234 ;  /* 0x000000eaeb7b723e */ /* 0x000fe200000010ff */
[----:B------:R-:W-:Y:S02]  /*107a0*/  FFMA.FTZ R12, R29, c[0x0][0x2d0], -R162 ;  /* 0x0000b4001d0c7a23 */ /* 0x000fe400000108a2 */
[----:B--2---:R-:W-:Y:S01]  /*107b0*/  FFMA.FTZ R4, R35, c[0x0][0x2d0], -R160 ;  /* 0x0000b40023047a23 */ /* 0x004fe200000108a0 */
[----:B------:R2:W-:Y:S01]  /*107c0*/  @P0 LDGSTS.E.BYPASS.LTC128B.128 [R215+0x4900], [R10.64], !P1 ;  /* 0x049000000ad70fae */ /* 0x0005e2000c901d48 */
[----:B------:R-:W-:Y:S01]  /*107d0*/  FMUL.FTZ R5, R113, R121 ;  /* 0x0000007971057220 */ /* 0x000fe20000410000 */
[----:B------:R-:W-:Y:S01]  /*107e0*/  F2FP.BF16.PACK_AB R121, R233, R232 ;  /* 0x000000e8e979723e */ /* 0x000fe200000010ff */
[----:B------:R-:W-:Y:S02]  /*107f0*/  FMUL.FTZ R29, R111, R141 ;  /* 0x0000008d6f1d7220 */ /* 0x000fe40000410000 */
[----:B------:R3:W4:Y:S01]  /*10800*/  MUFU.EX2 R221, R4 ;  /* 0x0000000400dd7308 */ /* 0x0007220000000800 */
[C---:B------:R-:W-:Y:S02]  /*10810*/  FMUL.FTZ R34, R112.reuse, R146 ;  /* 0x0000009270227220 */ /* 0x040fe40000410000 */
[----:B------:R-:W4:Y:S01]  /*10820*/  LDSM.16.MT88.4 R20, [R200] ;  /* 0x00000000c814783b */ /* 0x000f220000004200 */
[C---:B------:R-:W-:Y:S06]  /*10830*/  FMUL.FTZ R35, R112.reuse, R147 ;  /* 0x0000009370237220 */ /* 0x040fec0000410000 */
[----:B------:R5:W-:Y:S01]  /*10840*/  MUFU.EX2 R217, R12 ;  /* 0x0000000c00d97308 */ /* 0x000be20000000800 */
[----:B------:R-:W4:Y:S01]  /*10850*/  LDSM.16.MT88.4 R156, [R204] ;  /* 0x00000000cc9c783b */ /* 0x000f220000004200 */
[----:B-1----:R-:W-:Y:S01]  /*10860*/  FMUL.FTZ R6, R112, R122 ;  /* 0x0000007a70067220 */ /* 0x002fe20000410000 */
[----:B------:R-:W-:Y:S06]  /*10870*/  F2FP.BF16.PACK_AB R122, R239, R237 ;  /* 0x000000edef7a723e */ /* 0x000fec00000010ff */
[----:B------:R-:W-:Y:S01]  /*10880*/  LDSM.16.MT88.4 R128, [R203] ;  /* 0x00000000cb80783b */ /* 0x000fe20000004200 */
[----:B--2---:R-:W-:Y:S01]  /*10890*/  FMUL.FTZ R10, R0, R118 ;  /* 0x00000076000a7220 */ /* 0x004fe20000410000 */
[----:B------:R-:W-:Y:S01]  /*108a0*/  F2FP.BF16.PACK_AB R118, R231, R230 ;  /* 0x000000e6e776723e */ /* 0x000fe200000010ff */
[--C-:B---3--:R-:W-:Y:S02]  /*108b0*/  FFMA.FTZ R4, R24, c[0x0][0x2d0], -R162.reuse ;  /* 0x0000b40018047a23 */ /* 0x108fe400000108a2 */
[----:B------:R-:W-:Y:S01]  /*108c0*/  FMUL.FTZ R11, R0, R119 ;  /* 0x00000077000b7220 */ /* 0x000fe20000410000 */
[----:B------:R-:W-:Y:S01]  /*108d0*/  F2FP.BF16.PACK_AB R119, R170, R169 ;  /* 0x000000a9aa77723e */ /* 0x000fe200000010ff */
[----:B------:R1:W-:Y:S01]  /*108e0*/  MUFU.EX2 R199, R4 ;  /* 0x0000000400c77308 */ /* 0x0003e20000000800 */
[--C-:B------:R-:W-:Y:S01]  /*108f0*/  FFMA.FTZ R24, R30, c[0x0][0x2d0], -R3.reuse ;  /* 0x0000b4001e187a23 */ /* 0x100fe20000010803 */
[----:B------:R-:W-:Y:S01]  /*10900*/  LDSM.16.MT88.4 R40, [R201+0x800] ;  /* 0x00080000c928783b */ /* 0x000fe20000004200 */
[----:B------:R-:W-:Y:S02]  /*10910*/  FMUL.FTZ R30, R0, R142 ;  /* 0x0000008e001e7220 */ /* 0x000fe40000410000 */
[----:B-----5:R-:W-:Y:S05]  /*10920*/  FMUL.FTZ R12, R111, R124 ;  /* 0x0000007c6f0c7220 */ /* 0x020fea0000410000 */
[----:B------:R2:W-:Y:S01]  /*10930*/  MUFU.EX2 R164, R24 ;  /* 0x0000001800a47308 */ /* 0x0005e20000000800 */
[----:B------:R-:W3:Y:S08]  /*10940*/  LDSM.16.MT88.4 R124, [R201] ;  /* 0x00000000c97c783b */ /* 0x000ef00000004200 */
[----:B------:R-:W-:Y:S01]  /*10950*/  LDSM.16.MT88.4 R52, [R200+0x1000] ;  /* 0x00100000c834783b */ /* 0x000fe20000004200 */
[--C-:B-1----:R-:W-:Y:S02]  /*10960*/  FFMA.FTZ R4, R25, c[0x0][0x2d0], -R162.reuse ;  /* 0x0000b40019047a23 */ /* 0x102fe400000108a2 */
[C---:B------:R-:W-:Y:S05]  /*10970*/  FMUL.FTZ R25, R111.reuse, R137 ;  /* 0x000000896f197220 */ /* 0x040fea0000410000 */
[----:B------:R-:W-:Y:S01]  /*10980*/  LDSM.16.MT88.4 R144, [R204+0x2000] ;  /* 0x00200000cc90783b */ /* 0x000fe20000004200 */
[----:B------:R1:W5:Y:S01]  /*10990*/  MUFU.EX2 R218, R4 ;  /* 0x0000000400da7308 */ /* 0x0003620000000800 */
[C---:B--2---:R-:W-:Y:S06]  /*109a0*/  FMUL.FTZ R24, R111.reuse, R136 ;  /* 0x000000886f187220 */ /* 0x044fec0000410000 */
[----:B------:R-:W0:Y:S01]  /*109b0*/  LDGDEPBAR ;  /* 0x00000000000079af */ /* 0x000e220000000000 */
[----:B-1----:R-:W-:Y:S02]  /*109c0*/  FFMA.FTZ R4, R28, c[0x0][0x2d0], -R162 ;  /* 0x0000b4001c047a23 */ /* 0x002fe400000108a2 */
[----:B------:R-:W-:Y:S02]  /*109d0*/  FMUL.FTZ R28, R111, R140 ;  /* 0x0000008c6f1c7220 */ /* 0x000fe40000410000 */
[----:B------:R1:W2:Y:S02]  /*109e0*/  MUFU.EX2 R219, R4 ;  /* 0x0000000400db7308 */ /* 0x0002a40000000800 */
[----:B-1----:R-:W-:Y:S01]  /*109f0*/  FMUL.FTZ R4, R113, R120 ;  /* 0x0000007871047220 */ /* 0x002fe20000410000 */
[----:B------:R-:W-:Y:S07]  /*10a00*/  F2FP.BF16.PACK_AB R120, R238, R236 ;  /* 0x000000ecee78723e */ /* 0x000fee00000010ff */
[-C--:B----4-:R-:W-:Y:S08]  /*10a10*/  HMMA.16816.F32.BF16 R4, R120, R20.reuse, R4 ;  /* 0x000000147804723c */ /* 0x090ff00000041804 */
[C---:B------:R-:W-:Y:S07]  /*10a20*/  HMMA.16816.F32.BF16 R8, R116.reuse, R20, R8 ;  /* 0x000000147408723c */ /* 0x040fee0000041808 */
[----:B------:R-:W-:Y:S01]  /*10a30*/  FFMA.FTZ R20, R27, c[0x0][0x2d0], -R3 ;  /* 0x0000b4001b147a23 */ /* 0x000fe20000010803 */
[-C--:B------:R-:W-:Y:S03]  /*10a40*/  HMMA.16816.F32.BF16 R12, R116, R22.reuse, R12 ;  /* 0x00000016740c723c */ /* 0x080fe6000004180c */
[----:B------:R1:W4:Y:S01]  /*10a50*/  MUFU.EX2 R165, R20 ;  /* 0x0000001400a57308 */ /* 0x0003220000000800 */
[C---:B------:R-:W-:Y:S02]  /*10a60*/  FMUL.FTZ R21, R113.reuse, R133 ;  /* 0x0000008571157220 */ /* 0x040fe40000410000 */
[C---:B------:R-:W-:Y:S02]  /*10a70*/  FMUL.FTZ R27, R0.reuse, R139 ;  /* 0x0000008b001b7220 */ /* 0x040fe40000410000 */
[C---:B------:R-:W-:Y:S04]  /*10a80*/  HMMA.16816.F32.BF16 R16, R120.reuse, R22, R16 ;  /* 0x000000167810723c */ /* 0x040fe80000041810 */
[----:B------:R-:W-:Y:S03]  /*10a90*/  FFMA.FTZ R0, R0, R244, R167 ;  /* 0x000000f400007223 */ /* 0x000fe600000100a7 */
[C---:B------:R-:W-:Y:S02]  /*10aa0*/  FMUL.FTZ R22, R112.reuse, R134 ;  /* 0x0000008670167220 */ /* 0x040fe40000410000 */
[----:B------:R-:W-:Y:S03]  /*10ab0*/  FMUL.FTZ R23, R112, R135 ;  /* 0x0000008770177220 */ /* 0x000fe60000410000 */
[----:B------:R-:W-:Y:S02]  /*10ac0*/  FADD.FTZ R0, R168, R0 ;  /* 0x00000000a8007221 */ /* 0x000fe40000010000 */
[----:B-1----:R-:W-:Y:S07]  /*10ad0*/  FMUL.FTZ R20, R113, R132 ;  /* 0x0000008471147220 */ /* 0x002fee0000410000 */
[-C--:B------:R-:W-:Y:S08]  /*10ae0*/  HMMA.16816.F32.BF16 R20, R120, R156.reuse, R20 ;  /* 0x0000009c7814723c */ /* 0x080ff00000041814 */
[C---:B------:R-:W-:Y:S08]  /*10af0*/  HMMA.16816.F32.BF16 R24, R116.reuse, R156, R24 ;  /* 0x0000009c7418723c */ /* 0x040ff00000041818 */
[-C--:B------:R-:W-:Y:S08]  /*10b00*/  HMMA.16816.F32.BF16 R28, R116, R158.reuse, R28 ;  /* 0x0000009e741c723c */ /* 0x080ff0000004181c */
[C---:B------:R-:W-:Y:S01]  /*10b10*/  HMMA.16816.F32.BF16 R32, R120.reuse, R158, R32 ;  /* 0x0000009e7820723c */ /* 0x040fe20000041820 */
[----:B------:R1:W1:Y:S07]  /*10b20*/  MUFU.EX2 R159, R47 ;  /* 0x0000002f009f7308 */ /* 0x00026e0000000800 */
[-C--:B---3--:R-:W-:Y:S03]  /*10b30*/  HMMA.16816.F32.BF16 R84, R120, R124.reuse, R84 ;  /* 0x0000007c7854723c */ /* 0x088fe60000041854 */
[----:B------:R-:W-:Y:S05]  /*10b40*/  MUFU.EX2 R158, R58 ;  /* 0x0000003a009e7308 */ /* 0x000fea0000000800 */
[C---:B------:R-:W-:Y:S08]  /*10b50*/  HMMA.16816.F32.BF16 R88, R116.reuse, R124, R88 ;  /* 0x0000007c7458723c */ /* 0x040ff00000041858 */
[-C--:B------:R-:W-:Y:S01]  /*10b60*/  HMMA.16816.F32.BF16 R92, R116, R126.reuse, R92 ;  /* 0x0000007e745c723c */ /* 0x080fe2000004185c */
[----:B-1----:R-:W-:Y:S07]  /*10b70*/  LDSM.16.MT88.4 R44, [R203+0x800] ;  /* 0x00080000cb2c783b */ /* 0x002fee0000004200 */
[C---:B------:R-:W-:Y:S01]  /*10b80*/  HMMA.16816.F32.BF16 R96, R120.reuse, R126, R96 ;  /* 0x0000007e7860723c */ /* 0x040fe20000041860 */
[----:B------:R-:W1:Y:S07]  /*10b90*/  LDSM.16.MT88.4 R124, [R200+0x800] ;  /* 0x00080000c87c783b */ /* 0x000e6e0000004200 */
[-C--:B------:R-:W-:Y:S08]  /*10ba0*/  HMMA.16816.F32.BF16 R36, R120, R128.reuse, R36 ;  /* 0x000000807824723c */ /* 0x080ff00000041824 */
        /* <DEDUP_REMOVED lines=8> */
[----:B-----5:R-:W-:Y:S02]  /*10c30*/  F2FP.BF16.PACK_AB R120, R218, R199 ;  /* 0x000000c7da78723e */ /* 0x020fe400000010ff */
[----:B--2---:R-:W-:Y:S01]  /*10c40*/  F2FP.BF16.PACK_AB R122, R217, R219 ;  /* 0x000000dbd97a723e */ /* 0x004fe200000010ff */
[-C--:B-1----:R-:W-:Y:S05]  /*10c50*/  HMMA.16816.F32.BF16 R4, R116, R124.reuse, R4 ;  /* 0x0000007c7404723c */ /* 0x082fea0000041804 */
[----:B----4-:R-:W-:Y:S02]  /*10c60*/  F2FP.BF16.PACK_AB R121, R165, R166 ;  /* 0x000000a6a579723e */ /* 0x010fe400000010ff */
[----:B------:R-:W-:Y:S07]  /*10c70*/  F2FP.BF16.PACK_AB R123, R163, R164 ;  /* 0x000000a4a37b723e */ /* 0x000fee00000010ff */
[C---:B------:R-:W-:Y:S08]  /*10c80*/  HMMA.16816.F32.BF16 R8, R120.reuse, R124, R8 ;  /* 0x0000007c7808723c */ /* 0x040ff00000041808 */
[-C--:B------:R-:W-:Y:S08]  /*10c90*/  HMMA.16816.F32.BF16 R12, R120, R126.reuse, R12 ;  /* 0x0000007e780c723c */ /* 0x080ff0000004180c */
[C---:B------:R-:W-:Y:S08]  /*10ca0*/  HMMA.16816.F32.BF16 R16, R116.reuse, R126, R16 ;  /* 0x0000007e7410723c */ /* 0x040ff00000041810 */
[-C--:B---3--:R-:W-:Y:S08]  /*10cb0*/  HMMA.16816.F32.BF16 R20, R116, R128.reuse, R20 ;  /* 0x000000807414723c */ /* 0x088ff00000041814 */
[C---:B------:R-:W-:Y:S08]  /*10cc0*/  HMMA.16816.F32.BF16 R24, R120.reuse, R128, R24 ;  /* 0x000000807818723c */ /* 0x040ff00000041818 */
[-C--:B------:R-:W-:Y:S08]  /*10cd0*/  HMMA.16816.F32.BF16 R28, R120, R130.reuse, R28 ;  /* 0x00000082781c723c */ /* 0x080ff0000004181c */
[C---:B------:R-:W-:Y:S01]  /*10ce0*/  HMMA.16816.F32.BF16 R32, R116.reuse, R130, R32 ;  /* 0x000000827420723c */ /* 0x040fe20000041820 */
[----:B------:R-:W-:Y:S07]  /*10cf0*/  LDSM.16.MT88.4 R128, [R200+0x2000] ;  /* 0x00200000c880783b */ /* 0x000fee0000004200 */
[-C--:B------:R-:W-:Y:S08]  /*10d00*/  HMMA.16816.F32.BF16 R84, R116, R40.reuse, R84 ;  /* 0x000000287454723c */ /* 0x080ff00000041854 */
[C---:B------:R-:W-:Y:S07]  /*10d10*/  HMMA.16816.F32.BF16 R88, R120.reuse, R40, R88 ;  /* 0x000000287858723c */ /* 0x040fee0000041858 */
[--C-:B------:R-:W-:Y:S01]  /*10d20*/  FFMA.FTZ R40, R64, c[0x0][0x2d0], -R161.reuse ;  /* 0x0000b40040287a23 */ /* 0x100fe200000108a1 */
[-C--:B------:R-:W-:Y:S03]  /*10d30*/  HMMA.16816.F32.BF16 R92, R120, R42.reuse, R92 ;  /* 0x0000002a785c723c */ /* 0x080fe6000004185c */
[----:B------:R1:W-:Y:S01]  /*10d40*/  MUFU.EX2 R183, R40 ;  /* 0x0000002800b77308 */ /* 0x0003e20000000800 */
[----:B------:R-:W-:Y:S04]  /*10d50*/  F2FP.BF16.PACK_AB R41, R193, R194 ;  /* 0x000000c2c129723e */ /* 0x000fe800000010ff */
[C---:B------:R-:W-:Y:S07]  /*10d60*/  HMMA.16816.F32.BF16 R96, R116.reuse, R42, R96 ;  /* 0x0000002a7460723c */ /* 0x040fee0000041860 */
[----:B------:R-:W-:Y:S01]  /*10d70*/  F2FP.BF16.PACK_AB R42, R195, R196 ;  /* 0x000000c4c32a723e */ /* 0x000fe200000010ff */
[-C--:B------:R-:W-:Y:S04]  /*10d80*/  HMMA.16816.F32.BF16 R36, R116, R44.reuse, R36 ;  /* 0x0000002c7424723c */ /* 0x080fe80000041824 */
[----:B------:R-:W-:Y:S04]  /*10d90*/  F2FP.BF16.PACK_AB R43, R191, R192 ;  /* 0x000000c0bf2b723e */ /* 0x000fe800000010ff */
[C---:B------:R-:W-:Y:S04]  /*10da0*/  HMMA.16816.F32.BF16 R100, R120.reuse, R44, R100 ;  /* 0x0000002c7864723c */ /* 0x040fe80000041864 */
[----:B-1----:R-:W-:Y:S03]  /*10db0*/  FFMA.FTZ R40, R65, c[0x0][0x2d0], -R161 ;  /* 0x0000b40041287a23 */ /* 0x002fe600000108a1 */
[----:B------:R-:W-:Y:S01]  /*10dc0*/  FFMA.FTZ R44, R57, c[0x0][0x2d0], -R162 ;  /* 0x0000b400392c7a23 */ /* 0x000fe200000108a2 */
[-C--:B------:R-:W-:Y:S01]  /*10dd0*/  HMMA.16816.F32.BF16 R48, R120, R46.reuse, R48 ;  /* 0x0000002e7830723c */ /* 0x080fe20000041830 */
[----:B------:R1:W-:Y:S03]  /*10de0*/  MUFU.EX2 R182, R40 ;  /* 0x0000002800b67308 */ /* 0x0003e60000000800 */
[----:B------:R-:W-:Y:S04]  /*10df0*/  F2FP.BF16.PACK_AB R45, R149, R150 ;  /* 0x00000096952d723e */ /* 0x000fe800000010ff */
[----:B------:R-:W-:Y:S03]  /*10e00*/  HMMA.16816.F32.BF16 R104, R116, R46, R104 ;  /* 0x0000002e7468723c */ /* 0x000fe60000041868 */
[----:B------:R2:W-:Y:S04]  /*10e10*/  MUFU.EX2 R178, R44 ;  /* 0x0000002c00b27308 */ /* 0x0005e80000000800 */
[----:B------:R-:W-:Y:S02]  /*10e20*/  F2FP.BF16.PACK_AB R46, R151, R188 ;  /* 0x000000bc972e723e */ /* 0x000fe400000010ff */
[----:B------:R-:W-:Y:S03]  /*10e30*/  F2FP.BF16.PACK_AB R47, R159, R148 ;  /* 0x000000949f2f723e */ /* 0x000fe600000010ff */
[--C-:B-1----:R-:W-:Y:S04]  /*10e40*/  FFMA.FTZ R40, R66, c[0x0][0x2d0], -R160.reuse ;  /* 0x0000b40042287a23 */ /* 0x102fe800000108a0 */
[----:B------:R1:W-:Y:S01]  /*10e50*/  MUFU.EX2 R181, R40 ;  /* 0x0000002800b57308 */ /* 0x0003e20000000800 */
[----:B--2---:R-:W-:Y:S01]  /*10e60*/  F2FP.BF16.PACK_AB R44, R189, R190 ;  /* 0x000000bebd2c723e */ /* 0x004fe200000010ff */
[----:B-1----:R-:W-:Y:S02]  /*10e70*/  FFMA.FTZ R40, R67, c[0x0][0x2d0], -R160 ;  /* 0x0000b40043287a23 */ /* 0x002fe400000108a0 */
[----:B------:R-:W1:Y:S06]  /*10e80*/  LDSM.16.MT88.4 R64, [R204+0x1000] ;  /* 0x00100000cc40783b */ /* 0x000e6c0000004200 */
[----:B------:R2:W-:Y:S02]  /*10e90*/  MUFU.EX2 R180, R40 ;  /* 0x0000002800b47308 */ /* 0x0005e40000000800 */
[--C-:B--2---:R-:W-:Y:S08]  /*10ea0*/  FFMA.FTZ R40, R56, c[0x0][0x2d0], -R162.reuse ;  /* 0x0000b40038287a23 */ /* 0x104ff000000108a2 */
[----:B------:R2:W-:Y:S02]  /*10eb0*/  MUFU.EX2 R179, R40 ;  /* 0x0000002800b37308 */ /* 0x0005e40000000800 */
[----:B--2---:R-:W-:Y:S07]  /*10ec0*/  F2FP.BF16.PACK_AB R40, R197, R198 ;  /* 0x000000c6c528723e */ /* 0x004fee00000010ff */
[-C--:B------:R-:W-:Y:S08]  /*10ed0*/  HMMA.16816.F32.BF16 R4, R40, R52.reuse, R4 ;  /* 0x000000342804723c */ /* 0x080ff00000041804 */
[C---:B------:R-:W-:Y:S07]  /*10ee0*/  HMMA.16816.F32.BF16 R8, R44.reuse, R52, R8 ;  /* 0x000000342c08723c */ /* 0x040fee0000041808 */
[----:B------:R-:W-:Y:S01]  /*10ef0*/  FFMA.FTZ R52, R59, c[0x0][0x2d0], -R3 ;  /* 0x0000b4003b347a23 */ /* 0x000fe20000010803 */
[-C--:B------:R-:W-:Y:S01]  /*10f00*/  HMMA.16816.F32.BF16 R12, R44, R54.reuse, R12 ;  /* 0x000000362c0c723c */ /* 0x080fe2000004180c */
[----:B------:R-:W2:Y:S02]  /*10f10*/  LDSM.16.MT88.4 R56, [R201+0x1000] ;  /* 0x00100000c938783b */ /* 0x000ea40000004200 */
[----:B------:R3:W4:Y:S05]  /*10f20*/  MUFU.EX2 R157, R52 ;  /* 0x00000034009d7308 */ /* 0x00072a0000000800 */
[C---:B------:R-:W-:Y:S08]  /*10f30*/  HMMA.16816.F32.BF16 R16, R40.reuse, R54, R16 ;  /* 0x000000362810723c */ /* 0x040ff00000041810 */
[-C--:B-1----:R-:W-:Y:S08]  /*10f40*/  HMMA.16816.F32.BF16 R20, R40, R64.reuse, R20 ;  /* 0x000000402814723c */ /* 0x082ff00000041814 */
[C---:B------:R-:W-:Y:S04]  /*10f50*/  HMMA.16816.F32.BF16 R24, R44.reuse, R64, R24 ;  /* 0x000000402c18723c */ /* 0x040fe80000041818 */
[--C-:B---3--:R-:W-:Y:S02]  /*10f60*/  FFMA.FTZ R52, R60, c[0x0][0x2d0], -R162.reuse ;  /* 0x0000b4003c347a23 */ /* 0x108fe400000108a2 */
[--C-:B------:R-:W-:Y:S02]  /*10f70*/  FFMA.FTZ R60, R68, c[0x0][0x2d0], -R161.reuse ;  /* 0x0000b400443c7a23 */ /* 0x100fe400000108a1 */
[-C--:B------:R-:W-:Y:S01]  /*10f80*/  HMMA.16816.F32.BF16 R28, R44, R66.reuse, R28 ;  /* 0x000000422c1c723c */ /* 0x080fe2000004181c */
[----:B------:R1:W-:Y:S03]  /*10f90*/  MUFU.EX2 R177, R52 ;  /* 0x0000003400b17308 */ /* 0x0003e60000000800 */
[--C-:B------:R-:W-:Y:S04]  /*10fa0*/  FFMA.FTZ R64, R76, c[0x0][0x2d0], -R162.reuse ;  /* 0x0000b4004c407a23 */ /* 0x100fe800000108a2 */
[C---:B------:R-:W-:Y:S03]  /*10fb0*/  HMMA.16816.F32.BF16 R32, R40.reuse, R66, R32 ;  /* 0x000000422820723c */ /* 0x040fe60000041820 */
[----:B------:R3:W-:Y:S05]  /*10fc0*/  MUFU.EX2 R175, R60 ;  /* 0x0000003c00af7308 */ /* 0x0007ea0000000800 */
[-C--:B--2---:R-:W-:Y:S05]  /*10fd0*/  HMMA.16816.F32.BF16 R84, R40, R56.reuse, R84 ;  /* 0x000000382854723c */ /* 0x084fea0000041854 */
[----:B------:R-:W-:Y:S03]  /*10fe0*/  MUFU.EX2 R67, R64 ;  /* 0x0000004000437308 */ /* 0x000fe60000000800 */
[C---:B------:R-:W-:Y:S04]  /*10ff0*/  HMMA.16816.F32.BF16 R88, R44.reuse, R56, R88 ;  /* 0x000000382c58723c */ /* 0x040fe80000041858 */
[----:B-1----:R-:W-:Y:S03]  /*11000*/  FFMA.FTZ R52, R61, c[0x0][0x2d0], -R162 ;  /* 0x0000b4003d347a23 */ /* 0x002fe600000108a2 */
[--C-:B------:R-:W-:Y:S01]  /*11010*/  FFMA.FTZ R56, R71, c[0x0][0x2d0], -R160.reuse ;  /* 0x0000b40047387a23 */ /* 0x100fe200000108a0 */
[-C--:B------:R-:W-:Y:S01]  /*11020*/  HMMA.16816.F32.BF16 R92, R44, R58.reuse, R92 ;  /* 0x0000003a2c5c723c */ /* 0x080fe2000004185c */
[----:B------:R1:W2:Y:S03]  /*11030*/  MUFU.EX2 R176, R52 ;  /* 0x0000003400b07308 */ /* 0x0002a60000000800 */
[----:B---3--:R-:W-:Y:S04]  /*11040*/  FFMA.FTZ R60, R69, c[0x0][0x2d0], -R161 ;  /* 0x0000b400453c7a23 */ /* 0x008fe800000108a1 */
[C---:B------:R-:W-:Y:S03]  /*11050*/  HMMA.16816.F32.BF16 R96, R40.reuse, R58, R96 ;  /* 0x0000003a2860723c */ /* 0x040fe60000041860 */
[----:B------:R3:W-:Y:S10]  /*11060*/  MUFU.EX2 R174, R60 ;  /* 0x0000003c00ae7308 */ /* 0x0007f40000000800 */
[----:B------:R5:W-:Y:S01]  /*11070*/  MUFU.EX2 R172, R56 ;  /* 0x0000003800ac7308 */ /* 0x000be20000000800 */
[----:B-1----:R-:W-:Y:S09]  /*11080*/  FFMA.FTZ R52, R62, c[0x0][0x2d0], -R3 ;  /* 0x0000b4003e347a23 */ /* 0x002ff20000010803 */
[----:B------:R1:W1:Y:S01]  /*11090*/  MUFU.EX2 R156, R52 ;  /* 0x00000034009c7308 */ /* 0x0002620000000800 */
[----:B---3--:R-:W-:Y:S09]  /*110a0*/  FFMA.FTZ R60, R70, c[0x0][0x2d0], -R160 ;  /* 0x0000b400463c7a23 */ /* 0x008ff200000108a0 */
[----:B------:R3:W-:Y:S01]  /*110b0*/  MUFU.EX2 R173, R60 ;  /* 0x0000003c00ad7308 */ /* 0x0007e20000000800 */
[--C-:B-----5:R-:W-:Y:S09]  /*110c0*/  FFMA.FTZ R56, R80, c[0x0][0x2d0], -R161.reuse ;  /* 0x0000b40050387a23 */ /* 0x120ff200000108a1 */
[----:B------:R5:W-:Y:S01]  /*110d0*/  MUFU.EX2 R171, R56 ;  /* 0x0000003800ab7308 */ /* 0x000be20000000800 */
[----:B-1----:R-:W1:Y:S08]  /*110e0*/  LDSM.16.MT88.4 R52, [R203+0x1000] ;  /* 0x00100000cb34783b */ /* 0x002e700000004200 */
[----:B---3--:R-:W3:Y:S01]  /*110f0*/  LDSM.16.MT88.4 R60, [R200+0x1800] ;  /* 0x00180000c83c783b */ /* 0x008ee20000004200 */
[----:B-----5:R-:W-:Y:S04]  /*11100*/  FFMA.FTZ R56, R81, c[0x0][0x2d0], -R161 ;  /* 0x0000b40051387a23 */ /* 0x020fe800000108a1 */
[----:B------:R5:W-:Y:S01]  /*11110*/  MUFU.EX2 R80, R56 ;  /* 0x0000003800507308 */ /* 0x000be20000000800 */
[-C--:B-1----:R-:W-:Y:S08]  /*11120*/  HMMA.16816.F32.BF16 R36, R40, R52.reuse, R36 ;  /* 0x000000342824723c */ /* 0x082ff00000041824 */
[C---:B------:R-:W-:Y:S04]  /*11130*/  HMMA.16816.F32.BF16 R100, R44.reuse, R52, R100 ;  /* 0x000000342c64723c */ /* 0x040fe80000041864 */
[----:B-----5:R-:W-:Y:S03]  /*11140*/  FFMA.FTZ R56, R73, c[0x0][0x2d0], -R162 ;  /* 0x0000b40049387a23 */ /* 0x020fe600000108a2 */
[--C-:B------:R-:W-:Y:S01]  /*11150*/  FFMA.FTZ R52, R82, c[0x0][0x2d0], -R160.reuse ;  /* 0x0000b40052347a23 */ /* 0x100fe200000108a0 */
[-C--:B------:R-:W-:Y:S01]  /*11160*/  HMMA.16816.F32.BF16 R48, R44, R54.reuse, R48 ;  /* 0x000000362c30723c */ /* 0x080fe20000041830 */
[----:B------:R1:W-:Y:S06]  /*11170*/  MUFU.EX2 R68, R56 ;  /* 0x0000003800447308 */ /* 0x0003ec0000000800 */
[----:B------:R-:W-:Y:S01]  /*11180*/  FFMA.FTZ R44, R83, c[0x0][0x2d0], -R160 ;  /* 0x0000b400532c7a23 */ /* 0x000fe200000108a0 */
[----:B------:R-:W-:Y:S03]  /*11190*/  HMMA.16816.F32.BF16 R104, R40, R54, R104 ;  /* 0x000000362868723c */ /* 0x000fe60000041868 */
[----:B------:R5:W-:Y:S01]  /*111a0*/  MUFU.EX2 R70, R44 ;  /* 0x0000002c00467308 */ /* 0x000be20000000800 */
[----:B----4-:R-:W-:Y:S02]  /*111b0*/  F2FP.BF16.PACK_AB R45, R157, R158 ;  /* 0x0000009e9d2d723e */ /* 0x010fe400000010ff */
[----:B--2---:R-:W-:Y:S02]  /*111c0*/  F2FP.BF16.PACK_AB R46, R176, R177 ;  /* 0x000000b1b02e723e */ /* 0x004fe400000010ff */
[----:B------:R-:W-:Y:S04]  /*111d0*/  F2FP.BF16.PACK_AB R40, R186, R187 ;  /* 0x000000bbba28723e */ /* 0x000fe800000010ff */
[----:B------:R-:W-:Y:S01]  /*111e0*/  F2FP.BF16.PACK_AB R41, R184, R185 ;  /* 0x000000b9b829723e */ /* 0x000fe200000010ff */
[----:B------:R2:W-:Y:S01]  /*111f0*/  MUFU.EX2 R71, R52 ;  /* 0x0000003400477308 */ /* 0x0005e20000000800 */
[----:B------:R-:W-:Y:S02]  /*11200*/  F2FP.BF16.PACK_AB R42, R182, R183 ;  /* 0x000000b7b62a723e */ /* 0x000fe400000010ff */
[----:B------:R-:W-:Y:S01]  /*11210*/  F2FP.BF16.PACK_AB R43, R180, R181 ;  /* 0x000000b5b42b723e */ /* 0x000fe200000010ff */
[----:B-1----:R-:W-:Y:S01]  /*11220*/  LDSM.16.MT88.4 R56, [R201+0x1800] ;  /* 0x00180000c938783b */ /* 0x002fe20000004200 */
[----:B------:R-:W-:Y:S05]  /*11230*/  F2FP.BF16.PACK_AB R47, R114, R156 ;  /* 0x0000009c722f723e */ /* 0x000fea00000010ff */
[-C--:B---3--:R-:W-:Y:S03]  /*11240*/  HMMA.16816.F32.BF16 R4, R40, R60.reuse, R4 ;  /* 0x0000003c2804723c */ /* 0x088fe60000041804 */
[--C-:B-----5:R-:W-:Y:S04]  /*11250*/  FFMA.FTZ R44, R72, c[0x0][0x2d0], -R162.reuse ;  /* 0x0000b400482c7a23 */ /* 0x120fe800000108a2 */
[----:B------:R1:W3:Y:S01]  /*11260*/  MUFU.EX2 R69, R44 ;  /* 0x0000002c00457308 */ /* 0x0002e20000000800 */
[----:B--2---:R-:W2:Y:S01]  /*11270*/  LDSM.16.MT88.4 R52, [R204+0x1800] ;  /* 0x00180000cc34783b */ /* 0x004ea20000004200 */
[----:B-1----:R-:W-:Y:S03]  /*11280*/  F2FP.BF16.PACK_AB R44, R178, R179 ;  /* 0x000000b3b22c723e */ /* 0x002fe600000010ff */
[----:B---3--:R-:W-:Y:S04]  /*11290*/  F2FP.BF16.PACK_AB R152, R68, R69 ;  /* 0x000000454498723e */ /* 0x008fe800000010ff */
[C---:B------:R-:W-:Y:S07]  /*112a0*/  HMMA.16816.F32.BF16 R8, R44.reuse, R60, R8 ;  /* 0x0000003c2c08723c */ /* 0x040fee0000041808 */
[--C-:B------:R-:W-:Y:S01]  /*112b0*/  FFMA.FTZ R60, R74, c[0x0][0x2d0], -R3.reuse ;  /* 0x0000b4004a3c7a23 */ /* 0x100fe20000010803 */
[-C--:B------:R-:W-:Y:S03]  /*112c0*/  HMMA.16816.F32.BF16 R12, R44, R62.reuse, R12 ;  /* 0x0000003e2c0c723c */ /* 0x080fe6000004180c */
[----:B------:R1:W-:Y:S05]  /*112d0*/  MUFU.EX2 R66, R60 ;  /* 0x0000003c00427308 */ /* 0x0003ea0000000800 */
[C---:B------:R-:W-:Y:S08]  /*112e0*/  HMMA.16816.F32.BF16 R16, R40.reuse, R62, R16 ;  /* 0x0000003e2810723c */ /* 0x040ff00000041810 */
[-C--:B--2---:R-:W-:Y:S08]  /*112f0*/  HMMA.16816.F32.BF16 R20, R40, R52.reuse, R20 ;  /* 0x000000342814723c */ /* 0x084ff00000041814 */
[C---:B------:R-:W-:Y:S04]  /*11300*/  HMMA.16816.F32.BF16 R24, R44.reuse, R52, R24 ;  /* 0x000000342c18723c */ /* 0x040fe80000041818 */
[--C-:B-1----:R-:W-:Y:S03]  /*11310*/  FFMA.FTZ R60, R75, c[0x0][0x2d0], -R3.reuse ;  /* 0x0000b4004b3c7a23 */ /* 0x102fe60000010803 */
[----:B------:R-:W-:Y:S01]  /*11320*/  FFMA.FTZ R52, R77, c[0x0][0x2d0], -R162 ;  /* 0x0000b4004d347a23 */ /* 0x000fe200000108a2 */
[-C--:B------:R-:W-:Y:S01]  /*11330*/  HMMA.16816.F32.BF16 R28, R44, R54.reuse, R28 ;  /* 0x000000362c1c723c */ /* 0x080fe2000004181c */
[----:B------:R1:W2:Y:S07]  /*11340*/  MUFU.EX2 R65, R60 ;  /* 0x0000003c00417308 */ /* 0x0002ae0000000800 */
[C---:B------:R-:W-:Y:S03]  /*11350*/  HMMA.16816.F32.BF16 R32, R40.reuse, R54, R32 ;  /* 0x000000362820723c */ /* 0x040fe60000041820 */
[----:B------:R-:W3:Y:S05]  /*11360*/  MUFU.EX2 R64, R52 ;  /* 0x0000003400407308 */ /* 0x000eea0000000800 */
[-C--:B------:R-:W-:Y:S08]  /*11370*/  HMMA.16816.F32.BF16 R84, R40, R56.reuse, R84 ;  /* 0x000000382854723c */ /* 0x080ff00000041854 */
[C---:B------:R-:W-:Y:S01]  /*11380*/  HMMA.16816.F32.BF16 R88, R44.reuse, R56, R88 ;  /* 0x000000382c58723c */ /* 0x040fe20000041858 */
[----:B-1----:R-:W1:Y:S03]  /*11390*/  LDSM.16.MT88.4 R60, [R203+0x1800] ;  /* 0x00180000cb3c783b */ /* 0x002e660000004200 */
[----:B--2---:R-:W-:Y:S04]  /*113a0*/  F2FP.BF16.PACK_AB R153, R65, R66 ;  /* 0x000000424199723e */ /* 0x004fe800000010ff */
[-C--:B------:R-:W-:Y:S04]  /*113b0*/  HMMA.16816.F32.BF16 R92, R44, R58.reuse, R92 ;  /* 0x0000003a2c5c723c */ /* 0x080fe8000004185c */
[----:B---3--:R-:W-:Y:S01]  /*113c0*/  F2FP.BF16.PACK_AB R154, R64, R67 ;  /* 0x00000043409a723e */ /* 0x008fe200000010ff */
[--C-:B------:R-:W-:Y:S02]  /*113d0*/  FFMA.FTZ R52, R78, c[0x0][0x2d0], -R3.reuse ;  /* 0x0000b4004e347a23 */ /* 0x100fe40000010803 */
[----:B------:R-:W-:Y:S01]  /*113e0*/  FFMA.FTZ R3, R79, c[0x0][0x2d0], -R3 ;  /* 0x0000b4004f037a23 */ /* 0x000fe20000010803 */
[C---:B------:R-:W-:Y:S01]  /*113f0*/  HMMA.16816.F32.BF16 R96, R40.reuse, R58, R96 ;  /* 0x0000003a2860723c */ /* 0x040fe20000041860 */
[----:B------:R-:W-:Y:S10]  /*11400*/  MUFU.EX2 R53, R52 ;  /* 0x0000003400357308 */ /* 0x000ff40000000800 */
[----:B------:R2:W3:Y:S01]  /*11410*/  MUFU.EX2 R52, R3 ;  /* 0x0000000300347308 */ /* 0x0004e20000000800 */
[-C--:B-1----:R-:W-:Y:S08]  /*11420*/  HMMA.16816.F32.BF16 R36, R40, R60.reuse, R36 ;  /* 0x0000003c2824723c */ /* 0x082ff00000041824 */
[C---:B------:R-:W-:Y:S04]  /*11430*/  HMMA.16816.F32.BF16 R100, R44.reuse, R60, R100 ;  /* 0x0000003c2c64723c */ /* 0x040fe80000041864 */
[----:B--2---:R-:W-:Y:S01]  /*11440*/  FFMA.FTZ R3, R113, R241, R236 ;  /* 0x000000f171037223 */ /* 0x004fe200000100ec */
[----:B---3--:R-:W-:Y:S03]  /*11450*/  F2FP.BF16.PACK_AB R155, R52, R53 ;  /* 0x00000035349b723e */ /* 0x008fe600000010ff */
[----:B------:R-:W-:Y:S01]  /*11460*/  FADD.FTZ R3, R238, R3 ;  /* 0x00000003ee037221 */ /* 0x000fe20000010000 */
[-C--:B------:R-:W-:Y:S01]  /*11470*/  HMMA.16816.F32.BF16 R48, R44, R62.reuse, R48 ;  /* 0x0000003e2c30723c */ /* 0x080fe20000041830 */
[----:B------:R-:W1:Y:S02]  /*11480*/  LDSM.16.MT88.4 R44, [R201+0x2000] ;  /* 0x00200000c92c783b */ /* 0x000e640000004200 */
[----:B------:R-:W-:Y:S05]  /*11490*/  FADD.FTZ R3, R237, R3 ;  /* 0x00000003ed037221 */ /* 0x000fea0000010000 */
[----:B------:R-:W-:Y:S07]  /*114a0*/  HMMA.16816.F32.BF16 R104, R40, R62, R104 ;  /* 0x0000003e2868723c */ /* 0x000fee0000041868 */
[----:B------:R-:W-:Y:S02]  /*114b0*/  F2FP.BF16.PACK_AB R40, R174, R175 ;  /* 0x000000afae28723e */ /* 0x000fe400000010ff */
[----:B------:R-:W-:Y:S03]  /*114c0*/  F2FP.BF16.PACK_AB R41, R172, R173 ;  /* 0x000000adac29723e */ /* 0x000fe600000010ff */
[----:B------:R-:W-:Y:S02]  /*114d0*/  F2FP.BF16.PACK_AB R42, R80, R171 ;  /* 0x000000ab502a723e */ /* 0x000fe400000010ff */
[----:B------:R-:W-:Y:S07]  /*114e0*/  F2FP.BF16.PACK_AB R43, R70, R71 ;  /* 0x00000047462b723e */ /* 0x000fee00000010ff */
[-C--:B------:R-:W-:Y:S07]  /*114f0*/  HMMA.16816.F32.BF16 R120, R40, R128.reuse, R4 ;  /* 0x000000802878723c */ /* 0x080fee0000041804 */
[----:B------:R-:W-:Y:S01]  /*11500*/  FFMA.FTZ R5, R112, R242, R232 ;  /* 0x000000f270057223 */ /* 0x000fe200000100e8 */
[C---:B------:R-:W-:Y:S04]  /*11510*/  HMMA.16816.F32.BF16 R116, R152.reuse, R128, R8 ;  /* 0x000000809874723c */ /* 0x040fe80000041808 */
[----:B------:R-:W-:Y:S01]  /*11520*/  FFMA.FTZ R4, R111, R243, R226 ;  /* 0x000000f36f047223 */ /* 0x000fe200000100e2 */
[----:B------:R-:W-:Y:S01]  /*11530*/  MOV R111, R108 ;  /* 0x0000006c006f7202 */ /* 0x000fe20000000f00 */
[----:B------:R-:W-:Y:S02]  /*11540*/  FADD.FTZ R5, R233, R5 ;  /* 0x00000005e9057221 */ /* 0x000fe40000010000 */
[----:B------:R-:W-:Y:S01]  /*11550*/  FADD.FTZ R4, R227, R4 ;  /* 0x00000004e3047221 */ /* 0x000fe20000010000 */
[-C--:B------:R-:W-:Y:S03]  /*11560*/  HMMA.16816.F32.BF16 R124, R152, R130.reuse, R12 ;  /* 0x00000082987c723c */ /* 0x080fe6000004180c */
[----:B------:R-:W-:Y:S02]  /*11570*/  FADD.FTZ R9, R234, R5 ;  /* 0x00000005ea097221 */ /* 0x000fe40000010000 */
[----:B------:R-:W-:Y:S02]  /*11580*/  FADD.FTZ R11, R230, R4 ;  /* 0x00000004e60b7221 */ /* 0x000fe40000010000 */
[----:B------:R-:W-:Y:S01]  /*11590*/  FADD.FTZ R10, R169, R0 ;  /* 0x00000000a90a7221 */ /* 0x000fe20000010000 */
[----:B------:R-:W2:Y:S01]  /*115a0*/  LDSM.16.MT88.4 R4, [R203+0x2000] ;  /* 0x00200000cb04783b */ /* 0x000ea20000004200 */
        /* <DEDUP_REMOVED lines=85> */
.L_x_1927:
        /* <DEDUP_REMOVED lines=16> */
.L_x_2011:
[----:B------:R-:W-:Y:S01]  /*11c00*/  FSETP.NE.FTZ.AND P3, PT, R3, RZ, PT ;  /* 0x000000ff0300720b */ /* 0x000fe20003f75000 */
[----:B----4-:R-:W-:Y:S01]  /*11c10*/  FADD.FTZ R7, R9, R7 ;  /* 0x0000000709077221 */ /* 0x010fe20000010000 */
[----:B------:R-:W-:-:S02]  /*11c20*/  MOV R0, RZ ;  /* 0x000000ff00007202 */ /* 0x000fc40000000f00 */
[----:B------:R-:W-:Y:S02]  /*11c30*/  FSETP.NE.FTZ.AND P1, PT, R6, RZ, PT ;  /* 0x000000ff0600720b */ /* 0x000fe40003f35000 */
[----:B------:R-:W-:Y:S02]  /*11c40*/  FSETP.NE.FTZ.AND P2, PT, R5, RZ, PT ;  /* 0x000000ff0500720b */ /* 0x000fe40003f55000 */
[----:B------:R-:W-:Y:S02]  /*11c50*/  MOV R4, RZ ;  /* 0x000000ff00047202 */ /* 0x000fe40000000f00 */
[----:B------:R-:W-:Y:S02]  /*11c60*/  FSETP.NE.FTZ.AND P0, PT, R7, RZ, PT ;  /* 0x000000ff0700720b */ /* 0x000fe40003f15000 */
[----:B------:R-:W-:Y:S01]  /*11c70*/  MOV R32, 0xff800000 ;  /* 0xff80000000207802 */ /* 0x000fe20000000f00 */
[----:B------:R-:W1:Y:S01]  /*11c80*/  @P3 MUFU.RCP R0, R3 ;  /* 0x0000000300003308 */ /* 0x000e620000001000 */
[----:B------:R-:W-:-:S02]  /*11c90*/  MOV R31, 0xff800000 ;  /* 0xff800000001f7802 */ /* 0x000fc40000000f00 */
        /* <DEDUP_REMOVED lines=70> */
[----:B------:R-:W-:Y:S02]  /*12100*/  @P3 FMUL.FTZ R10, R10, 0.69314718246459960938 ;  /* 0x3f3172180a0a3820 */ /* 0x000fe40000410000 */
[----:B------:R-:W-:Y:S02]  /*12110*/  @P3 FMUL.FTZ R6, R6, c[0x0][0x2d0] ;  /* 0x0000b40006063a20 */ /* 0x000fe40000410000 */
[----:B-1----:R-:W-:-:S02]  /*12120*/  @P0 FMUL.FTZ R3, R3, 0.69314718246459960938 ;  /* 0x3f31721803030820 */ /* 0x002fc40000410000 */
[----:B------:R-:W-:Y:S02]  /*12130*/  @P0 FMUL.FTZ R4, R4, c[0x0][0x2d0] ;  /* 0x0000b40004040a20 */ /* 0x000fe40000410000 */
        /* <DEDUP_REMOVED lines=19> */
.L_x_1868:
[----:B------:R2:W5:Y:S01]  /*12270*/  LDL R6, [R1] ;  /* 0x0000000001067983 */ /* 0x0005620000100800 */
[----:B------:R-:W-:Y:S03]  /*12280*/  BSSY B0, `(.L_x_1930) ;  /* 0x0000012000007945 */ /* 0x000fe60003800000 */
[----:B------:R-:W3:Y:S02]  /*12290*/  S2R R17, SR_TID.X ;  /* 0x0000000000117919 */ /* 0x000ee40000002100 */
[----:B---3--:R-:W-:-:S13]  /*122a0*/  LOP3.LUT P0, RZ, R17, 0x7f, RZ, 0xc0, !PT ;  /* 0x0000007f11ff7812 */ /* 0x008fda000780c0ff */
[----:B------:R-:W-:Y:S05]  /*122b0*/  @P0 BRA `(.L_x_1931) ;  /* 0x000000e000000947 */ /* 0x000fea0003800000 */
[----:B--2---:R-:W2:Y:S01]  /*122c0*/  S2R R4, SR_LANEID ;  /* 0x0000000000047919 */ /* 0x004ea20000000000 */
[----:B------:R-:W-:Y:S01]  /*122d0*/  VOTEU.ANY UR4, UPT, PT ;  /* 0x0000000000047886 */ /* 0x000fe200038e0100 */
[----:B------:R-:W-:Y:S01]  /*122e0*/  IMAD.MOV.U32 R5, RZ, RZ, c[0x0][0x564] ;  /* 0x00015900ff057624 */ /* 0x000fe200078e00ff */
[----:B------:R-:W2:Y:S08]  /*122f0*/  FLO.U32 R3, UR4 ;  /* 0x0000000400037d00 */ /* 0x000eb000080e0000 */
[----:B------:R-:W3:Y:S01]  /*12300*/  POPC R2, UR4 ;  /* 0x0000000400027d09 */ /* 0x000ee20008000000 */
[----:B--2---:R-:W-:Y:S01]  /*12310*/  ISETP.EQ.U32.AND P0, PT, R3, R4, PT ;  /* 0x000000040300720c */ /* 0x004fe20003f02070 */
[----:B------:R-:W-:-:S12]  /*12320*/  IMAD.MOV.U32 R4, RZ, RZ, c[0x0][0x560] ;  /* 0x00015800ff047624 */ /* 0x000fd800078e00ff */
[----:B---3--:R2:W3:Y:S04]  /*12330*/  @P0 ATOMG.E.ADD.STRONG.GPU PT, R2, [R4.64], R2 ;  /* 0x00000002040209a8 */ /* 0x0084e800081ee1c8 */
[----:B--2---:R-:W2:Y:S04]  /*12340*/  S2R R4, SR_LTMASK ;  /* 0x0000000000047919 */ /* 0x004ea80000003900 */
[----:B---3--:R2:W3:Y:S02]  /*12350*/  SHFL.IDX PT, R3, R2, R3, 0x1f ;  /* 0x00001f0302037589 */ /* 0x0084e400000e0000 */
[----:B--2---:R-:W-:-:S06]  /*12360*/  LOP3.LUT R2, R4, UR4, RZ, 0xc0, !PT ;  /* 0x0000000404027c12 */ /* 0x004fcc000f8ec0ff */
[----:B------:R-:W3:Y:S02]  /*12370*/  POPC R2, R2 ;  /* 0x0000000200027309 */ /* 0x000ee40000000000 */
[----:B---3-5:R-:W-:-:S05]  /*12380*/  IADD3 R6, R3, c[0x0][0xc], R2 ;  /* 0x0000030003067a10 */ /* 0x028fca0007ffe002 */
[----:B------:R2:W-:Y:S02]  /*12390*/  STL [R1], R6 ;  /* 0x0000000601007387 */ /* 0x0005e40000100800 */
.L_x_1931:
[----:B--2---:R-:W-:Y:S05]  /*123a0*/  BSYNC B0 ;  /* 0x0000000000007941 */ /* 0x004fea0003800000 */
.L_x_1930:
[----:B------:R-:W-:Y:S01]  /*123b0*/  SHF.R.S32.HI R14, RZ, 0x1f, R17 ;  /* 0x0000001fff0e7819 */ /* 0x000fe20000011411 */
[----:B------:R-:W-:Y:S01]  /*123c0*/  BSSY B1, `(.L_x_1932) ;  /* 0x00002d0000017945 */ /* 0x000fe20003800000 */
[----:B------:R-:W-:Y:S01]  /*123d0*/  PRMT R0, R0, 0x9910, RZ ;  /* 0x0000991000007816 */ /* 0x000fe200000000ff */
[----:B-----5:R-:W-:Y:S01]  /*123e0*/  IMAD.MOV.U32 R49, RZ, RZ, R6 ;  /* 0x000000ffff317224 */ /* 0x020fe200078e0006 */
[----:B------:R-:W-:Y:S02]  /*123f0*/  LEA.HI R3, R14, R17, RZ, 0x3 ;  /* 0x000000110e037211 */ /* 0x000fe400078f18ff */
[----:B------:R-:W-:Y:S02]  /*12400*/  ISETP.NE.AND P0, PT, R0, RZ, PT ;  /* 0x000000ff0000720c */ /* 0x000fe40003f05270 */
[----:B------:R-:W-:Y:S02]  /*12410*/  LOP3.LUT R2, R3, 0xfffffff8, RZ, 0xc0, !PT ;  /* 0xfffffff803027812 */ /* 0x000fe400078ec0ff */
[----:B------:R-:W-:-:S02]  /*12420*/  SHF.R.S32.HI R48, RZ, 0x3, R3 ;  /* 0x00000003ff307819 */ /* 0x000fc40000011403 */
[----:B------:R-:W-:Y:S01]  /*12430*/  SHF.R.S32.HI R11, RZ, 0x1f, R246 ;  /* 0x0000001fff0b7819 */ /* 0x000fe200000114f6 */
[----:B------:R-:W-:-:S04]  /*12440*/  IMAD.IADD R2, R17, 0x1, -R2 ;  /* 0x0000000111027824 */ /* 0x000fc800078e0a02 */
[C---:B------:R-:W-:Y:S02]  /*12450*/  IMAD.SHL.U32 R0, R2.reuse, 0x8, RZ ;  /* 0x0000000802007824 */ /* 0x040fe400078e00ff */
[----:B------:R-:W-:-:S03]  /*12460*/  IMAD R28, R2, 0x10, R48 ;  /* 0x00000010021c7824 */ /* 0x000fc600078e0230 */
[----:B------:R-:W-:Y:S01]  /*12470*/  SHF.R.S32.HI R80, RZ, 0x1f, R0 ;  /* 0x0000001fff507819 */ /* 0x000fe20000011400 */
[----:B------:R-:W-:Y:S05]  /*12480*/  @!P0 BRA `(.L_x_1933) ;  /* 0x000020d000008947 */ /* 0x000fea0003800000 */
[----:B------:R-:W2:Y:S04]  /*12490*/  LDL R7, [R1+0x20] ;  /* 0x0000200001077983 */ /* 0x000ea80000100800 */
[----:B------:R-:W3:Y:S01]  /*124a0*/  LDL R15, [R1+0x28] ;  /* 0x00002800010f7983 */ /* 0x000ee20000100800 */
[----:B------:R-:W-:Y:S01]  /*124b0*/  LEA.HI R10, R14, R17, RZ, 0x2 ;  /* 0x000000110e0a7211 */ /* 0x000fe200078f10ff */
[----:B------:R-:W-:Y:S01]  /*124c0*/  WARPSYNC 0xffffffff ;  /* 0xffffffff00007948 */ /* 0x000fe20003800000 */
[----:B------:R-:W-:Y:S01]  /*124d0*/  IMAD.MOV.U32 R9, RZ, RZ, -0x10 ;  /* 0xfffffff0ff097424 */ /* 0x000fe200078e00ff */
[----:B------:R-:W4:Y:S01]  /*124e0*/  LDL R13, [R1+0x30] ;  /* 0x00003000010d7983 */ /* 0x000f220000100800 */
[----:B------:R-:W-:Y:S01]  /*124f0*/  SHF.R.S32.HI R4, RZ, 0x1f, R10 ;  /* 0x0000001fff047819 */ /* 0x000fe2000001140a */
[----:B------:R-:W-:Y:S01]  /*12500*/  IMAD.MOV.U32 R8, RZ, RZ, 0x20 ;  /* 0x00000020ff087424 */ /* 0x000fe200078e00ff */
[----:B------:R-:W-:Y:S01]  /*12510*/  F2FP.BF16.PACK_AB R3, R73, R72 ;  /* 0x000000484903723e */ /* 0x000fe200000010ff */
[----:B------:R-:W3:Y:S01]  /*12520*/  LDL R12, [R1+0x34] ;  /* 0x00003400010c7983 */ /* 0x000ee20000100800 */
[----:B------:R-:W-:-:S02]  /*12530*/  LEA.HI R4, R4, R240, RZ, 0x3 ;  /* 0x000000f004047211 */ /* 0x000fc400078f18ff */
[----:B------:R-:W-:Y:S01]  /*12540*/  F2FP.BF16.PACK_AB R6, R105, R104 ;  /* 0x000000686906723e */ /* 0x000fe200000010ff */
[----:B------:R-:W-:Y:S01]  /*12550*/  BAR.SYNC.DEFER_BLOCKING 0x1, 0x80 ;  /* 0x0042000000007b1d */ /* 0x000fe20000010000 */
[----:B------:R-:W-:Y:S02]  /*12560*/  LOP3.LUT R4, R4, 0xfffffff8, RZ, 0xc0, !PT ;  /* 0xfffffff804047812 */ /* 0x000fe400078ec0ff */
[----:B------:R-:W-:-:S03]  /*12570*/  F2FP.BF16.PACK_AB R5, R75, R74 ;  /* 0x0000004a4b05723e */ /* 0x000fc600000010ff */
[----:B------:R-:W-:-:S05]  /*12580*/  IMAD.IADD R4, R240, 0x1, -R4 ;  /* 0x00000001f0047824 */ /* 0x000fca00078e0a04 */
[----:B------:R-:W-:-:S04]  /*12590*/  LOP3.LUT R2, R4, 0x1, RZ, 0xc0, !PT ;  /* 0x0000000104027812 */ /* 0x000fc800078ec0ff */
[----:B------:R-:W-:-:S04]  /*125a0*/  ISETP.NE.U32.AND P0, PT, R2, 0x1, PT ;  /* 0x000000010200780c */ /* 0x000fc80003f05070 */
[----:B------:R-:W-:Y:S02]  /*125b0*/  SEL R9, R9, 0x10, !P0 ;  /* 0x0000001009097807 */ /* 0x000fe40004000000 */
        /* <DEDUP_REMOVED lines=9> */
[----:B--2---:R-:W-:-:S05]  /*12650*/  F2FP.BF16.PACK_AB R3, R113, R112 ;  /* 0x000000707103723e */ /* 0x004fca00000010ff */
[----:B------:R2:W-:Y:S01]  /*12660*/  STS [R2+0x400], R3 ;  /* 0x0004000302007388 */ /* 0x0005e20000000800 */
[----:B-1----:R-:W-:-:S05]  /*12670*/  F2FP.BF16.PACK_AB R5, R53, R52 ;  /* 0x000000343505723e */ /* 0x002fca00000010ff */
[----:B------:R1:W-:Y:S01]  /*12680*/  STS [R7+0x2000], R5 ;  /* 0x0020000507007388 */ /* 0x0003e20000000800 */
[----:B------:R-:W-:-:S03]  /*12690*/  F2FP.BF16.PACK_AB R6, R121, R120 ;  /* 0x000000787906723e */ /* 0x000fc600000010ff */
[----:B------:R3:W-:Y:S01]  /*126a0*/  STS [R7+0x2400], R4 ;  /* 0x0024000407007388 */ /* 0x0007e20000000800 */
[----:B--2---:R-:W-:-:S05]  /*126b0*/  F2FP.BF16.PACK_AB R3, R41, R40 ;  /* 0x000000282903723e */ /* 0x004fca00000010ff */
[----:B------:R2:W-:Y:S01]  /*126c0*/  STS [R2+0x2000], R3 ;  /* 0x0020000302007388 */ /* 0x0005e20000000800 */
[----:B-1----:R-:W-:Y:S02]  /*126d0*/  F2FP.BF16.PACK_AB R5, R85, R84 ;  /* 0x000000545505723e */ /* 0x002fe400000010ff */
[----:B---3--:R-:W-:-:S03]  /*126e0*/  F2FP.BF16.PACK_AB R4, R77, R76 ;  /* 0x0000004c4d04723e */ /* 0x008fc600000010ff */
[----:B------:R1:W-:Y:S01]  /*126f0*/  STS [R2+0x2400], R5 ;  /* 0x0024000502007388 */ /* 0x0003e20000000800 */
[----:B--2---:R-:W-:Y:S01]  /*12700*/  IMAD.IADD R3, R7, 0x1, R8 ;  /* 0x0000000107037824 */ /* 0x004fe200078e0208 */
[----:B------:R-:W-:-:S04]  /*12710*/  F2FP.BF16.PACK_AB R7, R43, R42 ;  /* 0x0000002a2b07723e */ /* 0x000fc800000010ff */
[----:B------:R2:W-:Y:S01]  /*12720*/  STS [R3], R4 ;  /* 0x0000000403007388 */ /* 0x0005e20000000800 */
[----:B-1----:R-:W-:Y:S01]  /*12730*/  F2FP.BF16.PACK_AB R5, R79, R78 ;  /* 0x0000004e4f05723e */ /* 0x002fe200000010ff */
[----:B------:R-:W-:Y:S02]  /*12740*/  IMAD.IADD R2, R2, 0x1, R8 ;  /* 0x0000000102027824 */ /* 0x000fe400078e0208 */
[----:B------:R1:W-:Y:S04]  /*12750*/  STS [R3+0x400], R6 ;  /* 0x0004000603007388 */ /* 0x0003e80000000800 */
[----:B------:R3:W-:Y:S01]  /*12760*/  STS [R2], R5 ;  /* 0x0000000502007388 */ /* 0x0007e20000000800 */
[----:B--2---:R-:W-:Y:S02]  /*12770*/  F2FP.BF16.PACK_AB R4, R123, R122 ;  /* 0x0000007a7b04723e */ /* 0x004fe400000010ff */
[----:B-1----:R-:W-:-:S03]  /*12780*/  F2FP.BF16.PACK_AB R6, R69, R68 ;  /* 0x000000444506723e */ /* 0x002fc600000010ff */
        /* <DEDUP_REMOVED lines=60> */
.L_x_1934:
[----:B-1----:R-:W2:Y:S04]  /*12b50*/  LDL R81, [R1+0x4] ;  /* 0x0000040001517983 */ /* 0x002ea80000100800 */
[----:B------:R-:W3:Y:S04]  /*12b60*/  LDL R29, [R1+0x10] ;  /* 0x00001000011d7983 */ /* 0x000ee80000100800 */
[----:B------:R-:W4:Y:S01]  /*12b70*/  LDL R16, [R1+0x1c] ;  /* 0x00001c0001107983 */ /* 0x000f220000100800 */
[----:B------:R-:W-:Y:S01]  /*12b80*/  IMAD.MOV.U32 R9, RZ, RZ, 0x368 ;  /* 0x00000368ff097424 */ /* 0x000fe200078e00ff */
[----:B------:R-:W-:-:S04]  /*12b90*/  ISETP.GT.AND P2, PT, R4, 0x1, PT ;  /* 0x000000010400780c */ /* 0x000fc80003f44270 */
[----:B------:R-:W-:-:S04]  /*12ba0*/  SEL R9, R9, 0x328, P2 ;  /* 0x0000032809097807 */ /* 0x000fc80001000000 */
[----:B------:R-:W1:Y:S01]  /*12bb0*/  LDC.64 R12, c[0x0][R9+0x170] ;  /* 0x00005c00090c7b82 */ /* 0x000e620000000a00 */
[----:B------:R-:W-:-:S07]  /*12bc0*/  LEA.HI R8, R14, R17, RZ, 0x5 ;  /* 0x000000110e087211 */ /* 0x000fce00078f28ff */
[----:B------:R1:W3:Y:S01]  /*12bd0*/  LDC.64 R22, c[0x0][R9+0x168] ;  /* 0x00005a0009167b82 */ /* 0x0002e20000000a00 */
[----:B------:R-:W-:Y:S02]  /*12be0*/  LOP3.LUT R4, R10, 0xfffffffc, RZ, 0xc0, !PT ;  /* 0xfffffffc0a047812 */ /* 0x000fe400078ec0ff */
[--C-:B------:R-:W-:Y:S02]  /*12bf0*/  SHF.R.S32.HI R5, RZ, 0x5, R8.reuse ;  /* 0x00000005ff057819 */ /* 0x100fe40000011408 */
[----:B------:R-:W-:-:S03]  /*12c00*/  SHF.R.S32.HI R6, RZ, 0x1f, R8 ;  /* 0x0000001fff067819 */ /* 0x000fc60000011408 */
[----:B------:R1:W2:Y:S01]  /*12c10*/  LDC.64 R24, c[0x0][R9+0x178] ;  /* 0x00005e0009187b82 */ /* 0x0002a20000000a00 */
[----:B------:R-:W-:Y:S01]  /*12c20*/  LOP3.LUT R8, R8, 0xffffffe0, RZ, 0xc0, !PT ;  /* 0xffffffe008087812 */ /* 0x000fe200078ec0ff */
[----:B------:R-:W-:Y:S01]  /*12c30*/  IMAD.IADD R4, R17, 0x1, -R4 ;  /* 0x0000000111047824 */ /* 0x000fe200078e0a04 */
[----:B------:R-:W-:-:S03]  /*12c40*/  LEA.HI R6, R6, R5, RZ, 0x2 ;  /* 0x0000000506067211 */ /* 0x000fc600078f10ff */
[----:B------:R-:W-:Y:S01]  /*12c50*/  IMAD.IADD R19, R17, 0x1, -R8 ;  /* 0x0000000111137824 */ /* 0x000fe200078e0a08 */
[----:B------:R-:W-:Y:S01]  /*12c60*/  LEA.HI R2, R4, R4, RZ, 0x1 ;  /* 0x0000000404027211 */ /* 0x000fe200078f08ff */
[----:B------:R1:W2:Y:S01]  /*12c70*/  LDC.64 R20, c[0x0][R9+0x160] ;  /* 0x0000580009147b82 */ /* 0x0002a20000000a00 */
[----:B------:R-:W-:Y:S02]  /*12c80*/  LOP3.LUT R6, R6, 0xffffffc, RZ, 0xc0, !PT ;  /* 0x0ffffffc06067812 */ /* 0x000fe400078ec0ff */
[----:B------:R-:W-:Y:S02]  /*12c90*/  SHF.R.S32.HI R26, RZ, 0x1f, R19 ;  /* 0x0000001fff1a7819 */ /* 0x000fe40000011413 */
[C---:B------:R-:W-:Y:S01]  /*12ca0*/  LOP3.LUT R7, R2.reuse, 0x1ffffffe, RZ, 0xc0, !PT ;  /* 0x1ffffffe02077812 */ /* 0x040fe200078ec0ff */
[----:B------:R-:W-:Y:S01]  /*12cb0*/  IMAD.SHL.U32 R2, R2, 0x20, RZ ;  /* 0x0000002002027824 */ /* 0x000fe200078e00ff */
[----:B------:R-:W-:Y:S01]  /*12cc0*/  LEA.HI R26, R26, R19, RZ, 0x2 ;  /* 0x000000131a1a7211 */ /* 0x000fe200078f10ff */
[----:B------:R-:W-:Y:S01]  /*12cd0*/  IMAD.IADD R6, R5, 0x1, -R6 ;  /* 0x0000000105067824 */ /* 0x000fe200078e0a06 */
[----:B------:R-:W-:Y:S01]  /*12ce0*/  ISETP.NE.U32.AND P0, PT, RZ, c[0x0][0x500], PT ;  /* 0x00014000ff007a0c */ /* 0x000fe20003f05070 */
[----:B------:R-:W-:Y:S01]  /*12cf0*/  IMAD.IADD R7, R4, 0x1, -R7 ;  /* 0x0000000104077824 */ /* 0x000fe200078e0a07 */
[----:B------:R-:W-:Y:S01]  /*12d00*/  LOP3.LUT R2, R2, 0xffffffc0, RZ, 0xc0, !PT ;  /* 0xffffffc002027812 */ /* 0x000fe200078ec0ff */
[----:B------:R-:W-:Y:S01]  /*12d10*/  IMAD.MOV.U32 R5, RZ, RZ, c[0x0][0x4e8] ;  /* 0x00013a00ff057624 */ /* 0x000fe200078e00ff */
[----:B------:R-:W-:-:S02]  /*12d20*/  SHF.R.S32.HI R4, RZ, 0x2, R26 ;  /* 0x00000002ff047819 */ /* 0x000fc4000001141a */
[----:B------:R-:W-:Y:S01]  /*12d30*/  ISETP.NE.AND.EX P0, PT, RZ, c[0x0][0x504], PT, P0 ;  /* 0x00014100ff007a0c */ /* 0x000fe20003f05300 */
[----:B------:R-:W-:Y:S01]  /*12d40*/  IMAD R7, R7, 0x8, R2 ;  /* 0x0000000807077824 */ /* 0x000fe200078e0202 */
[----:B------:R-:W-:Y:S01]  /*12d50*/  ISETP.NE.AND P5, PT, R5, 0x1, PT ;  /* 0x000000010500780c */ /* 0x000fe20003fa5270 */
[----:B------:R-:W-:Y:S01]  /*12d60*/  IMAD R17, R6, 0x10, R4 ;  /* 0x0000001006117824 */ /* 0x000fe200078e0204 */
[----:B------:R-:W-:-:S03]  /*12d70*/  SEL R2, R246, RZ, !P0 ;  /* 0x000000fff6027207 */ /* 0x000fc60004000000 */
[----:B------:R-:W-:Y:S01]  /*12d80*/  IMAD.IADD R7, R17, 0x1, R7 ;  /* 0x0000000111077824 */ /* 0x000fe200078e0207 */
[----:B------:R-:W-:Y:S01]  /*12d90*/  SEL R5, R11, RZ, !P0 ;  /* 0x000000ff0b057207 */ /* 0x000fe20004000000 */
[----:B-1----:R-:W-:-:S04]  /*12da0*/  IMAD R4, R13, R2, RZ ;  /* 0x000000020d047224 */ /* 0x002fc800078e02ff */
[C---:B------:R-:W-:Y:S02]  /*12db0*/  IMAD R6, R12.reuse, R5, R4 ;  /* 0x000000050c067224 */ /* 0x040fe400078e0204 */
[----:B------:R-:W-:-:S04]  /*12dc0*/  IMAD.WIDE.U32 R8, R12, R2, RZ ;  /* 0x000000020c087225 */ /* 0x000fc800078e00ff */
[----:B------:R-:W-:Y:S01]  /*12dd0*/  IMAD.IADD R13, R9, 0x1, R6 ;  /* 0x00000001090d7824 */ /* 0x000fe200078e0206 */
[----:B------:R-:W-:-:S04]  /*12de0*/  LOP3.LUT R245, R245, 0xfffffffd, RZ, 0xc0, !PT ;  /* 0xfffffffdf5f57812 */ /* 0x000fc800078ec0ff */
[----:B------:R-:W-:Y:S01]  /*12df0*/  LOP3.LUT R245, R245, 0xfffffffe, RZ, 0xc0, !PT ;  /* 0xfffffffef5f57812 */ /* 0x000fe200078ec0ff */
[----:B--2---:R-:W-:-:S04]  /*12e00*/  IMAD R7, R81, 0x80, R7 ;  /* 0x0000008051077824 */ /* 0x004fc800078e0207 */
[----:B------:R-:W-:-:S04]  /*12e10*/  @P5 IMAD.HI.U32 R5, R7, c[0x0][0x4ec], RZ ;  /* 0x00013b0007055a27 */ /* 0x000fc800078e00ff */
        /* <DEDUP_REMOVED lines=37> */
[----:B------:R1:W1:Y:S01]  /*13070*/  SHFL.IDX PT, R8, R6, 0x3, 0x1c1f ;  /* 0x007c1f0006087f89 */ /* 0x00026200000e0000 */
[----:B---3--:R-:W-:-:S05]  /*13080*/  IMAD R5, R81, 0x80, R17 ;  /* 0x0000008051057824 */ /* 0x008fca00078e0211 */
[C---:B------:R-:W-:Y:S02]  /*13090*/  IADD3 R18, R5.reuse, 0x8, RZ ;  /* 0x0000000805127810 */ /* 0x040fe40007ffe0ff */
[CC--:B------:R-:W-:Y:S02]  /*130a0*/  ISETP.GE.OR P4, PT, R5.reuse, R4.reuse, P0 ;  /* 0x000000040500720c */ /* 0x0c0fe40000786670 */
[----:B------:R-:W-:Y:S02]  /*130b0*/  IADD3 R17, R5, 0x40, RZ ;  /* 0x0000004005117810 */ /* 0x000fe40007ffe0ff */
[-C--:B------:R-:W-:Y:S02]  /*130c0*/  ISETP.GE.OR P3, PT, R18, R4.reuse, P0 ;  /* 0x000000041200720c */ /* 0x080fe40000766670 */
[----:B------:R-:W-:Y:S02]  /*130d0*/  ISETP.GE.OR P1, PT, R17, R4, P0 ;  /* 0x000000041100720c */ /* 0x000fe40000726670 */
[----:B-1----:R-:W-:-:S05]  /*130e0*/  IADD3 R6, R5, 0x48, RZ ;  /* 0x0000004805067810 */ /* 0x002fca0007ffe0ff */
[----:B------:R1:W-:Y:S04]  /*130f0*/  @!P4 ST.E [R14.64], R30 ;  /* 0x0000001e0e00c985 */ /* 0x0003e8000c101908 */
        /* <DEDUP_REMOVED lines=11> */
[----:B------:R-:W-:Y:S01]  /*131b0*/  IMAD R16, R16, c[0x0][0x3a0], RZ ;  /* 0x0000e80010107a24 */ /* 0x000fe200078e02ff */
[----:B------:R-:W-:Y:S01]  /*131c0*/  LEA R5, R81, R28, 0x7 ;  /* 0x0000001c51057211 */ /* 0x000fe200078e38ff */
[C---:B------:R-:W-:Y:S01]  /*131d0*/  IMAD.WIDE.U32 R6, R3.reuse, c[0x0][0x3a0], RZ ;  /* 0x0000e80003067a25 */ /* 0x040fe200078e00ff */
[----:B-1----:R-:W-:Y:S01]  /*131e0*/  SHF.R.S32.HI R8, RZ, 0x1f, R2 ;  /* 0x0000001fff087819 */ /* 0x002fe20000011402 */
[----:B------:R1:W2:Y:S02]  /*131f0*/  LDS.128 R20, [R215+0x880] ;  /* 0x00088000d7147984 */ /* 0x0002a40000000c00 */
[----:B------:R-:W-:-:S02]  /*13200*/  IMAD R3, R3, c[0x0][0x3a4], R16 ;  /* 0x0000e90003037a24 */ /* 0x000fc400078e0210 */
[----:B------:R-:W-:Y:S01]  /*13210*/  @P5 IMAD.HI.U32 R9, R5, c[0x0][0x4ec], RZ ;  /* 0x00013b0005095a27 */ /* 0x000fe200078e00ff */
[----:B------:R1:W3:Y:S02]  /*13220*/  LDS.128 R16, [R215+0x80] ;  /* 0x00008000d7107984 */ /* 0x0002e40000000c00 */
[----:B------:R-:W-:Y:S01]  /*13230*/  IADD3 R7, R7, R3, RZ ;  /* 0x0000000307077210 */ /* 0x000fe20007ffe0ff */
[----:B------:R-:W-:Y:S01]  /*13240*/  IMAD R8, R8, c[0x0][0x3f0], RZ ;  /* 0x0000fc0008087a24 */ /* 0x000fe200078e02ff */
[----:B------:R1:W4:Y:S01]  /*13250*/  LDS.128 R24, [R215+0x1080] ;  /* 0x00108000d7187984 */ /* 0x0003220000000c00 */
[----:B------:R-:W-:Y:S02]  /*13260*/  MOV R3, R5 ;  /* 0x0000000500037202 */ /* 0x000fe40000000f00 */
[----:B------:R-:W-:Y:S01]  /*13270*/  IMAD.WIDE.U32 R6, R29, c[0x0][0x3e8], R6 ;  /* 0x0000fa001d067a25 */ /* 0x000fe200078e0006 */
[----:B------:R1:W1:Y:S01]  /*13280*/  LDS.128 R32, [R215+0x2080] ;  /* 0x00208000d7207984 */ /* 0x0002620000000c00 */
[----:B------:R-:W-:-:S02]  /*13290*/  @P5 SHF.R.U32.HI R3, RZ, c[0x0][0x4f0], R9 ;  /* 0x00013c00ff035a19 */ /* 0x000fc40000011609 */
[----:B------:R-:W-:Y:S01]  /*132a0*/  IMAD R7, R29, c[0x0][0x3ec], R7 ;  /* 0x0000fb001d077a24 */ /* 0x000fe200078e0207 */
[----:B------:R1:W1:Y:S01]  /*132b0*/  LDS.128 R36, [R215+0x2880] ;  /* 0x00288000d7247984 */ /* 0x0002620000000c00 */
[C---:B------:R-:W-:Y:S01]  /*132c0*/  IMAD R9, R2.reuse, c[0x0][0x3f4], R8 ;  /* 0x0000fd0002097a24 */ /* 0x040fe200078e0208 */
[----:B------:R-:W-:Y:S01]  /*132d0*/  SHF.R.S32.HI R8, RZ, 0x1f, R3 ;  /* 0x0000001fff087819 */ /* 0x000fe20000011403 */
[----:B------:R-:W-:Y:S01]  /*132e0*/  IMAD.WIDE.U32 R6, R2, c[0x0][0x3f0], R6 ;  /* 0x0000fc0002067a25 */ /* 0x000fe200078e0006 */
[----:B------:R1:W1:Y:S01]  /*132f0*/  LDS.128 R28, [R215+0x1880] ;  /* 0x00188000d71c7984 */ /* 0x0002620000000c00 */
[----:B------:R-:W-:Y:S02]  /*13300*/  IADD3 R2, -R3, RZ, RZ ;  /* 0x000000ff03027210 */ /* 0x000fe40007ffe1ff */
[----:B------:R-:W-:Y:S01]  /*13310*/  IMAD R8, R8, c[0x0][0x3e0], RZ ;  /* 0x0000f80008087a24 */ /* 0x000fe200078e02ff */
[----:B------:R1:W1:Y:S01]  /*13320*/  LDS.128 R40, [R215+0x3080] ;  /* 0x00308000d7287984 */ /* 0x0002620000000c00 */
[----:B------:R-:W-:Y:S01]  /*13330*/  IADD3 R7, R7, R9, RZ ;  /* 0x0000000907077210 */ /* 0x000fe20007ffe0ff */
[----:B------:R-:W-:-:S02]  /*13340*/  IMAD R5, R2, c[0x0][0x4e8], R5 ;  /* 0x00013a0002057a24 */ /* 0x000fc400078e0205 */
        /* <DEDUP_REMOVED lines=14> */
.L_x_2012:
[----:B------:R-:W-:Y:S05]  /*13430*/  BRA.DIV ~URZ, `(.L_x_1937) ;  /* 0x000036927f007947 */ /* 0x000fea000b800000 */
[----:B------:R4:W2:Y:S02]  /*13440*/  SHFL.IDX PT, R2, R7, RZ, 0x181f ;  /* 0x00181fff07027589 */ /* 0x0008a400000e0000 */
.L_x_2013:
        /* <DEDUP_REMOVED lines=8> */
.L_x_2014:
[----:B------:R-:W-:-:S04]  /*134d0*/  IADD3 R3, R5, 0x10, RZ ;  /* 0x0000001005037810 */ /* 0x000fc80007ffe0ff */
[----:B------:R-:W-:-:S13]  /*134e0*/  ISETP.GE.OR P0, PT, R3, R4, P2 ;  /* 0x000000040300720c */ /* 0x000fda0001706670 */
[----:B--2---:R-:W-:-:S04]  /*134f0*/  @!P0 LEA R2, P1, R0, R2, 0x1 ;  /* 0x0000000200028211 */ /* 0x004fc800078208ff */
[----:B------:R-:W-:-:S05]  /*13500*/  @!P0 LEA.HI.X R3, R0, R8, R80, 0x1, P1 ;  /* 0x0000000800038211 */ /* 0x000fca00008f0c50 */
[----:B------:R2:W-:Y:S01]  /*13510*/  @!P0 ST.E.128 [R2.64], R20 ;  /* 0x0000001402008985 */ /* 0x0005e2000c101d08 */
[----:B------:R-:W-:Y:S05]  /*13520*/  BRA.DIV ~URZ, `(.L_x_1939) ;  /* 0x000036e27f007947 */ /* 0x000fea000b800000 */
[----:B------:R2:W3:Y:S02]  /*13530*/  SHFL.IDX PT, R8, R6, 0x2, 0x181f ;  /* 0x00581f0006087f89 */ /* 0x0004e400000e0000 */
.L_x_2015:
[----:B------:R-:W-:Y:S05]  /*13540*/  BRA.DIV ~URZ, `(.L_x_1940) ;  /* 0x000037327f007947 */ /* 0x000fea000b800000 */
[----:B--2---:R2:W4:Y:S02]  /*13550*/  SHFL.IDX PT, R2, R7, 0x2, 0x181f ;  /* 0x00581f0007027f89 */ /* 0x00452400000e0000 */
.L_x_2016:
        /* <DEDUP_REMOVED lines=8> */
.L_x_2017:
[----:B------:R-:W-:-:S04]  /*135e0*/  IADD3 R3, R5, 0x30, RZ ;  /* 0x0000003005037810 */ /* 0x000fc80007ffe0ff */
[----:B------:R-:W-:-:S13]  /*135f0*/  ISETP.GE.OR P0, PT, R3, R4, P2 ;  /* 0x000000040300720c */ /* 0x000fda0001706670 */
[----:B---3--:R-:W-:-:S04]  /*13600*/  @!P0 LEA R2, P1, R0, R2, 0x1 ;  /* 0x0000000200028211 */ /* 0x008fc800078208ff */
[----:B--2---:R-:W-:-:S05]  /*13610*/  @!P0 LEA.HI.X R3, R0, R8, R80, 0x1, P1 ;  /* 0x0000000800038211 */ /* 0x004fca00008f0c50 */
[----:B-1----:R1:W-:Y:S01]  /*13620*/  @!P0 ST.E.128 [R2.64], R28 ;  /* 0x0000001c02008985 */ /* 0x0023e2000c101d08 */
[----:B------:R-:W-:Y:S05]  /*13630*/  BRA.DIV ~URZ, `(.L_x_1942) ;  /* 0x000037827f007947 */ /* 0x000fea000b800000 */
[----:B------:R2:W3:Y:S02]  /*13640*/  SHFL.IDX PT, R8, R6, 0x4, 0x181f ;  /* 0x00981f0006087f89 */ /* 0x0004e400000e0000 */
.L_x_2018:
[----:B------:R-:W-:Y:S05]  /*13650*/  BRA.DIV ~URZ, `(.L_x_1943) ;  /* 0x000037d27f007947 */ /* 0x000fea000b800000 */
[----:B-1----:R1:W2:Y:S02]  /*13660*/  SHFL.IDX PT, R2, R7, 0x4, 0x181f ;  /* 0x00981f0007027f89 */ /* 0x0022a400000e0000 */
.L_x_2019:
        /* <DEDUP_REMOVED lines=8> */
.L_x_2020:
[----:B------:R-:W-:-:S04]  /*136f0*/  IADD3 R3, R5, 0x50, RZ ;  /* 0x0000005005037810 */ /* 0x000fc80007ffe0ff */
[----:B------:R-:W-:-:S13]  /*13700*/  ISETP.GE.OR P0, PT, R3, R4, P2 ;  /* 0x000000040300720c */ /* 0x000fda0001706670 */
[----:B--2---:R-:W-:-:S04]  /*13710*/  @!P0 LEA R2, P1, R0, R2, 0x1 ;  /* 0x0000000200028211 */ /* 0x004fc800078208ff */
[----:B-1----:R-:W-:-:S05]  /*13720*/  @!P0 LEA.HI.X R3, R0, R8, R80, 0x1, P1 ;  /* 0x0000000800038211 */ /* 0x002fca00008f0c50 */
[----:B------:R1:W-:Y:S01]  /*13730*/  @!P0 ST.E.128 [R2.64], R36 ;  /* 0x0000002402008985 */ /* 0x0003e2000c101d08 */
[----:B------:R-:W-:Y:S05]  /*13740*/  BRA.DIV ~URZ, `(.L_x_1945) ;  /* 0x000038227f007947 */ /* 0x000fea000b800000 */
[----:B------:R2:W1:Y:S02]  /*13750*/  SHFL.IDX PT, R8, R6, 0x6, 0x181f ;  /* 0x00d81f0006087f89 */ /* 0x00046400000e0000 */
.L_x_2021:
[----:B------:R-:W-:Y:S05]  /*13760*/  BRA.DIV ~URZ, `(.L_x_1946) ;  /* 0x000038727f007947 */ /* 0x000fea000b800000 */
[----:B-1----:R1:W2:Y:S02]  /*13770*/  SHFL.IDX PT, R2, R7, 0x6, 0x181f ;  /* 0x00d81f0007027f89 */ /* 0x0022a400000e0000 */
.L_x_2022:
        /* <DEDUP_REMOVED lines=8> */
.L_x_2023:
[----:B------:R-:W-:-:S04]  /*13800*/  IADD3 R2, R5, 0x70, RZ ;  /* 0x0000007005027810 */ /* 0x000fc80007ffe0ff */
[----:B------:R-:W-:-:S13]  /*13810*/  ISETP.GE.OR P0, PT, R2, R4, P2 ;  /* 0x000000040200720c */ /* 0x000fda0001706670 */
[----:B------:R-:W-:Y:S05]  /*13820*/  @P0 BRA `(.L_x_1948) ;  /* 0x0000189000000947 */ /* 0x000fea0003800000 */
[----:B----4-:R-:W-:-:S04]  /*13830*/  LEA R2, P0, R0, R3, 0x1 ;  /* 0x0000000300027211 */ /* 0x010fc800078008ff */
[----:B---3--:R-:W-:-:S05]  /*13840*/  LEA.HI.X R3, R0, R6, R80, 0x1, P0 ;  /* 0x0000000600037211 */ /* 0x008fca00000f0c50 */
[----:B------:R3:W-:Y:S01]  /*13850*/  ST.E.128 [R2.64], R44 ;  /* 0x0000002c02007985 */ /* 0x0007e2000c101d08 */
[----:B------:R-:W-:Y:S05]  /*13860*/  BRA `(.L_x_1948) ;  /* 0x0000185000007947 */ /* 0x000fea0003800000 */
.L_x_1935:
        /* <DEDUP_REMOVED lines=34> */
.L_x_2024:
[----:B------:R-:W-:Y:S05]  /*13a90*/  BRA.DIV ~URZ, `(.L_x_1950) ;  /* 0x000036f27f007947 */ /* 0x000fea000b800000 */
[----:B------:R3:W4:Y:S02]  /*13aa0*/  SHFL.IDX PT, R2, R21, RZ, 0x1c1f ;  /* 0x001c1fff15027589 */ /* 0x00072400000e0000 */
.L_x_2025:
        /* <DEDUP_REMOVED lines=25> */
[-C--:B----4-:R-:W-:Y:S02]  /*13c40*/  @!P1 LEA R14, P3, R4, R2.reuse, 0x2 ;  /* 0x00000002040e9211 */ /* 0x090fe400078610ff */
        /* <DEDUP_REMOVED lines=25> */
.L_x_1952:
[----:B------:R-:W-:Y:S05]  /*13de0*/  BSYNC B0 ;  /* 0x0000000000007941 */ /* 0x000fea0003800000 */
.L_x_1951:
[----:B------:R-:W-:Y:S05]  /*13df0*/  BRA.DIV ~URZ, `(.L_x_1953) ;  /* 0x000034027f007947 */ /* 0x000fea000b800000 */
[----:B--2---:R2:W1:Y:S04]  /*13e00*/  SHFL.IDX PT, R13, R20, 0x1, 0x1c1f ;  /* 0x003c1f00140d7f89 */ /* 0x00446800000e0000 */
[----:B----4-:R2:W4:Y:S02]  /*13e10*/  SHFL.IDX PT, R2, R21, 0x1, 0x1c1f ;  /* 0x003c1f0015027f89 */ /* 0x01052400000e0000 */
.L_x_2026:
        /* <DEDUP_REMOVED lines=8> */
[-C--:B----4-:R-:W-:Y:S02]  /*13ea0*/  @!P0 LEA R14, P3, R4, R2.reuse, 0x2 ;  /* 0x00000002040e8211 */ /* 0x090fe400078610ff */
        /* <DEDUP_REMOVED lines=25> */
.L_x_1955:
[----:B------:R-:W-:Y:S05]  /*14040*/  BSYNC B0 ;  /* 0x0000000000007941 */ /* 0x000fea0003800000 */
.L_x_1954:
[----:B------:R-:W-:Y:S05]  /*14050*/  BRA.DIV ~URZ, `(.L_x_1956) ;  /* 0x000032727f007947 */ /* 0x000fea000b800000 */
[----:B-1----:R1:W2:Y:S02]  /*14060*/  SHFL.IDX PT, R13, R20, 0x2, 0x1c1f ;  /* 0x005c1f00140d7f89 */ /* 0x0022a400000e0000 */
.L_x_2027:
[----:B------:R-:W-:Y:S05]  /*14070*/  BRA.DIV ~URZ, `(.L_x_1957) ;  /* 0x000032c27f007947 */ /* 0x000fea000b800000 */
[----:B--2-4-:R2:W4:Y:S02]  /*14080*/  SHFL.IDX PT, R2, R21, 0x2, 0x1c1f ;  /* 0x005c1f0015027f89 */ /* 0x01452400000e0000 */
.L_x_2028:
[----:B------:R-:W-:Y:S01]  /*14090*/  LOP3.LUT P0, RZ, R245, 0x1, RZ, 0xc0, !PT ;  /* 0x00000001f5ff7812 */ /* 0x000fe2000780c0ff */
[----:B------:R-:W-:-:S12]  /*140a0*/  BSSY B0, `(.L_x_1958) ;  /* 0x0000022000007945 */ /* 0x000fd80003800000 */
[----:B------:R-:W-:Y:S05]  /*140b0*/  @P0 BRA `(.L_x_1959) ;  /* 0x0000020000000947 */ /* 0x000fea0003800000 */
[----:B------:R-:W-:Y:S02]  /*140c0*/  ISETP.GE.AND P1, PT, R0, c[0x0][0x3c8], PT ;  /* 0x0000f20000007a0c */ /* 0x000fe40003f26270 */
[----:B------:R-:W-:Y:S02]  /*140d0*/  ISETP.GE.AND P0, PT, R4, c[0x0][0x3c8], PT ;  /* 0x0000f20004007a0c */ /* 0x000fe40003f06270 */
[----:B------:R-:W-:Y:S02]  /*140e0*/  ISETP.GE.AND P4, PT, R9, c[0x0][0x3c8], PT ;  /* 0x0000f20009007a0c */ /* 0x000fe40003f86270 */
[----:B------:R-:W-:Y:S02]  /*140f0*/  ISETP.GE.AND P5, PT, R8, c[0x0][0x3c8], PT ;  /* 0x0000f20008007a0c */ /* 0x000fe40003fa6270 */
[----:B------:R-:W-:-:S05]  /*14100*/  ISETP.GE.AND P3, PT, R7, c[0x0][0x3c8], PT ;  /* 0x0000f20007007a0c */ /* 0x000fca0003f66270 */
[----:B------:R-:W-:Y:S02]  /*14110*/  @!P1 IMAD.MOV.U32 R3, RZ, RZ, R13 ;  /* 0x000000ffff039224 */ /* 0x000fe400078e000d */
[-C--:B----4-:R-:W-:Y:S02]  /*14120*/  @!P0 LEA R14, P2, R4, R2.reuse, 0x2 ;  /* 0x00000002040e8211 */ /* 0x090fe400078410ff */
        /* <DEDUP_REMOVED lines=25> */
.L_x_1959:
[----:B------:R-:W-:Y:S05]  /*142c0*/  BSYNC B0 ;  /* 0x0000000000007941 */ /* 0x000fea0003800000 */
.L_x_1958:
[----:B------:R-:W-:Y:S05]  /*142d0*/  BRA.DIV ~URZ, `(.L_x_1960) ;  /* 0x000030d27f007947 */ /* 0x000fea000b800000 */
[----:B------:R1:W2:Y:S04]  /*142e0*/  SHFL.IDX PT, R13, R20, 0x3, 0x1c1f ;  /* 0x007c1f00140d7f89 */ /* 0x0002a800000e0000 */
[----:B-1--4-:R1:W4:Y:S02]  /*142f0*/  SHFL.IDX PT, R2, R21, 0x3, 0x1c1f ;  /* 0x007c1f0015027f89 */ /* 0x01232400000e0000 */
.L_x_2029:
[----:B------:R-:W-:-:S13]  /*14300*/  LOP3.LUT P0, RZ, R245, 0x2, RZ, 0xc0, !PT ;  /* 0x00000002f5ff7812 */ /* 0x000fda000780c0ff */
        /* <DEDUP_REMOVED lines=37> */
.L_x_1933:
        /* <DEDUP_REMOVED lines=8> */
[----:B------:R-:W-:-:S08]  /*145e0*/  IMAD.WIDE R6, R246, R6, c[0x0][0x500] ;  /* 0x00014000f6067625 */ /* 0x000fd000078e0206 */
[C---:B------:R-:W-:Y:S02]  /*145f0*/  @P1 LEA R4, P0, R246.reuse, c[0x0][0x508], 0x2 ;  /* 0x00014200f6041a11 */ /* 0x040fe400078010ff */
[----:B------:R3:W5:Y:S02]  /*14600*/  @P2 LDG.E R2, [R6.64] ;  /* 0x0000000806022981 */ /* 0x000764000c1e1900 */
[----:B------:R-:W-:-:S05]  /*14610*/  @P1 LEA.HI.X R5, R246, c[0x0][0x50c], R11, 0x2, P0 ;  /* 0x00014300f6051a11 */ /* 0x000fca00000f140b */
[----:B------:R3:W5:Y:S01]  /*14620*/  @P1 LDG.E R20, [R4.64] ;  /* 0x0000000804141981 */ /* 0x000762000c1e1900 */
[----:B--2---:R-:W-:-:S04]  /*14630*/  ISETP.NE.AND P0, PT, R3, RZ, PT ;  /* 0x000000ff0300720c */ /* 0x004fc80003f05270 */
[----:B------:R-:W-:Y:S01]  /*14640*/  SEL R19, R3, c[0x0][0x3d4], P0 ;  /* 0x0000f50003137a07 */ /* 0x000fe20000000000 */
[----:B------:R-:W-:Y:S05]  /*14650*/  @P1 BRA `(.L_x_1961) ;  /* 0x0000004000001947 */ /* 0x000fea0003800000 */
[----:B---3--:R-:W-:Y:S05]  /*14660*/  @!P2 BRA `(.L_x_1961) ;  /* 0x000000300000a947 */ /* 0x008fea0003800000 */
[----:B------:R2:W3:Y:S04]  /*14670*/  LDG.E R3, [R6.64] ;  /* 0x0000000806037981 */ /* 0x0004e8000c1e1900 */
[----:B--2---:R-:W3:Y:S02]  /*14680*/  LDG.E R6, [R6.64+0x4] ;  /* 0x0000040806067981 */ /* 0x004ee4000c1e1900 */
[----:B---3-5:R-:W-:Y:S02]  /*14690*/  IADD3 R20, -R3, R6, RZ ;  /* 0x0000000603147210 */ /* 0x028fe40007ffe1ff */
.L_x_1961:
[----:B---3--:R-:W2:Y:S01]  /*146a0*/  S2R R5, SR_TID.X ;  /* 0x0000000000057919 */ /* 0x008ea20000002100 */
[----:B------:R-:W-:Y:S01]  /*146b0*/  BSSY B0, `(.L_x_1962) ;  /* 0x0000038000007945 */ /* 0x000fe20003800000 */
[----:B------:R-:W-:Y:S02]  /*146c0*/  SEL R10, R246, RZ, !P2 ;  /* 0x000000fff60a7207 */ /* 0x000fe40005000000 */
[----:B------:R-:W-:-:S02]  /*146d0*/  SEL R21, R11, RZ, !P2 ;  /* 0x000000ff0b157207 */ /* 0x000fc40005000000 */
[----:B-1---5:R-:W-:Y:S02]  /*146e0*/  SHF.R.S32.HI R18, RZ, 0x1f, R2 ;  /* 0x0000001fff127819 */ /* 0x022fe40000011402 */
[----:B--2---:R-:W-:-:S13]  /*146f0*/  ISETP.GT.AND P0, PT, R5, 0x7f, PT ;  /* 0x0000007f0500780c */ /* 0x004fda0003f04270 */
        /* <DEDUP_REMOVED lines=51> */
.L_x_1963:
[----:B------:R-:W-:Y:S05]  /*14a30*/  BSYNC B0 ;  /* 0x0000000000007941 */ /* 0x000fea0003800000 */
.L_x_1962:
        /* <DEDUP_REMOVED lines=38> */
.L_x_2030:
[----:B------:R-:W-:Y:S05]  /*14ca0*/  BRA.DIV ~URZ, `(.L_x_1965) ;  /* 0x000028427f007947 */ /* 0x000fea000b800000 */
[----:B------:R3:W4:Y:S02]  /*14cb0*/  SHFL.IDX PT, R2, R7, RZ, 0x181f ;  /* 0x00181fff07027589 */ /* 0x00072400000e0000 */
.L_x_2031:
        /* <DEDUP_REMOVED lines=8> */
.L_x_2032:
[----:B------:R-:W-:-:S04]  /*14d40*/  IADD3 R3, R4, 0x10, RZ ;  /* 0x0000001004037810 */ /* 0x000fc80007ffe0ff */
[----:B------:R-:W-:-:S13]  /*14d50*/  ISETP.GE.OR P0, PT, R3, R5, P2 ;  /* 0x000000050300720c */ /* 0x000fda0001706670 */
[----:B--2---:R-:W-:-:S04]  /*14d60*/  @!P0 LEA R2, P1, R0, R2, 0x1 ;  /* 0x0000000200028211 */ /* 0x004fc800078208ff */
[----:B-1----:R-:W-:-:S05]  /*14d70*/  @!P0 LEA.HI.X R3, R0, R8, R80, 0x1, P1 ;  /* 0x0000000800038211 */ /* 0x002fca00008f0c50 */
[----:B------:R1:W-:Y:S01]  /*14d80*/  @!P0 ST.E.128 [R2.64], RZ ;  /* 0x000000ff02008985 */ /* 0x0003e2000c101d08 */
[----:B------:R-:W-:Y:S05]  /*14d90*/  BRA.DIV ~URZ, `(.L_x_1967) ;  /* 0x000028927f007947 */ /* 0x000fea000b800000 */
[----:B------:R2:W1:Y:S02]  /*14da0*/  SHFL.IDX PT, R8, R6, 0x2, 0x181f ;  /* 0x00581f0006087f89 */ /* 0x00046400000e0000 */
.L_x_2033:
[----:B------:R-:W-:Y:S05]  /*14db0*/  BRA.DIV ~URZ, `(.L_x_1968) ;  /* 0x000028e27f007947 */ /* 0x000fea000b800000 */
[----:B-1----:R1:W2:Y:S02]  /*14dc0*/  SHFL.IDX PT, R2, R7, 0x2, 0x181f ;  /* 0x00581f0007027f89 */ /* 0x0022a400000e0000 */
.L_x_2034:
        /* <DEDUP_REMOVED lines=8> */
.L_x_2035:
[----:B------:R-:W-:-:S04]  /*14e50*/  IADD3 R3, R4, 0x30, RZ ;  /* 0x0000003004037810 */ /* 0x000fc80007ffe0ff */
[----:B------:R-:W-:-:S13]  /*14e60*/  ISETP.GE.OR P0, PT, R3, R5, P2 ;  /* 0x000000050300720c */ /* 0x000fda0001706670 */
[----:B--2---:R-:W-:-:S04]  /*14e70*/  @!P0 LEA R2, P1, R0, R2, 0x1 ;  /* 0x0000000200028211 */ /* 0x004fc800078208ff */
[----:B------:R-:W-:-:S05]  /*14e80*/  @!P0 LEA.HI.X R3, R0, R8, R80, 0x1, P1 ;  /* 0x0000000800038211 */ /* 0x000fca00008f0c50 */
[----:B------:R2:W-:Y:S01]  /*14e90*/  @!P0 ST.E.128 [R2.64], RZ ;  /* 0x000000ff02008985 */ /* 0x0005e2000c101d08 */
[----:B------:R-:W-:Y:S05]  /*14ea0*/  BRA.DIV ~URZ, `(.L_x_1970) ;  /* 0x000029327f007947 */ /* 0x000fea000b800000 */
[----:B------:R1:W2:Y:S02]  /*14eb0*/  SHFL.IDX PT, R8, R6, 0x4, 0x181f ;  /* 0x00981f0006087f89 */ /* 0x0002a400000e0000 */
.L_x_2036:
[----:B------:R-:W-:Y:S05]  /*14ec0*/  BRA.DIV ~URZ, `(.L_x_1971) ;  /* 0x000029827f007947 */ /* 0x000fea000b800000 */
[----:B--2---:R2:W1:Y:S02]  /*14ed0*/  SHFL.IDX PT, R2, R7, 0x4, 0x181f ;  /* 0x00981f0007027f89 */ /* 0x00446400000e0000 */
.L_x_2037:
        /* <DEDUP_REMOVED lines=8> */
.L_x_2038:
[----:B------:R-:W-:-:S04]  /*14f60*/  IADD3 R3, R4, 0x50, RZ ;  /* 0x0000005004037810 */ /* 0x000fc80007ffe0ff */
[----:B------:R-:W-:-:S13]  /*14f70*/  ISETP.GE.OR P0, PT, R3, R5, P2 ;  /* 0x000000050300720c */ /* 0x000fda0001706670 */
[----:B---3--:R-:W-:-:S04]  /*14f80*/  @!P0 LEA R2, P1, R0, R2, 0x1 ;  /* 0x0000000200028211 */ /* 0x008fc800078208ff */
[----:B--2---:R-:W-:-:S05]  /*14f90*/  @!P0 LEA.HI.X R3, R0, R8, R80, 0x1, P1 ;  /* 0x0000000800038211 */ /* 0x004fca00008f0c50 */
[----:B------:R2:W-:Y:S01]  /*14fa0*/  @!P0 ST.E.128 [R2.64], RZ ;  /* 0x000000ff02008985 */ /* 0x0005e2000c101d08 */
[----:B------:R-:W-:Y:S05]  /*14fb0*/  BRA.DIV ~URZ, `(.L_x_1973) ;  /* 0x000029d27f007947 */ /* 0x000fea000b800000 */
[----:B------:R3:W1:Y:S02]  /*14fc0*/  SHFL.IDX PT, R8, R6, 0x6, 0x181f ;  /* 0x00d81f0006087f89 */ /* 0x00066400000e0000 */
.L_x_2039:
[----:B------:R-:W-:Y:S05]  /*14fd0*/  BRA.DIV ~URZ, `(.L_x_1974) ;  /* 0x00002a227f007947 */ /* 0x000fea000b800000 */
[----:B--2---:R2:W3:Y:S02]  /*14fe0*/  SHFL.IDX PT, R2, R7, 0x6, 0x181f ;  /* 0x00d81f0007027f89 */ /* 0x0044e400000e0000 */
.L_x_2040:
        /* <DEDUP_REMOVED lines=8> */
.L_x_2041:
[----:B------:R-:W-:-:S04]  /*15070*/  IADD3 R4, R4, 0x70, RZ ;  /* 0x0000007004047810 */ /* 0x000fc80007ffe0ff */
[----:B------:R-:W-:-:S13]  /*15080*/  ISETP.GE.OR P0, PT, R4, R5, P2 ;  /* 0x000000050400720c */ /* 0x000fda0001706670 */
[----:B----4-:R-:W-:-:S04]  /*15090*/  @!P0 LEA R2, P1, R0, R2, 0x1 ;  /* 0x0000000200028211 */ /* 0x010fc800078208ff */
[----:B---3--:R-:W-:-:S05]  /*150a0*/  @!P0 LEA.HI.X R3, R0, R6, R80, 0x1, P1 ;  /* 0x0000000600038211 */ /* 0x008fca00008f0c50 */
[----:B------:R3:W-:Y:S04]  /*150b0*/  @!P0 ST.E.128 [R2.64], RZ ;  /* 0x000000ff02008985 */ /* 0x0007e8000c101d08 */
.L_x_1948:
[----:B------:R-:W-:Y:S05]  /*150c0*/  BSYNC B1 ;  /* 0x0000000000017941 */ /* 0x000fea0003800000 */
.L_x_1932:
[----:B------:R-:W5:Y:S02]  /*150d0*/  LDL R0, [R1+0x38] ;  /* 0x0000380001007983 */ /* 0x000f640000100800 */
[----:B-----5:R-:W-:-:S13]  /*150e0*/  ISETP.NE.AND P0, PT, R0, RZ, PT ;  /* 0x000000ff0000720c */ /* 0x020fda0003f05270 */
[----:B------:R-:W-:Y:S01]  /*150f0*/  @P0 WARPSYNC 0xffffffff ;  /* 0xffffffff00000948 */ /* 0x000fe20003800000 */
[----:B------:R-:W-:Y:S06]  /*15100*/  @P0 BAR.SYNC.DEFER_BLOCKING 0x5, 0x80 ;  /* 0x0142000000000b1d */ /* 0x000fec0000010000 */
[----:B-123--:R-:W1:Y:S04]  /*15110*/  @P0 LDS.128 R4, [0x9100] ;  /* 0x00910000ff040984 */ /* 0x00ee680000000c00 */
[----:B-1----:R1:W-:Y:S04]  /*15120*/  @P0 STL.64 [R1], R4 ;  /* 0x0000000401000387 */ /* 0x0023e80000100a00 */
        /* <DEDUP_REMOVED lines=9> */
.L_x_2042:
[----:B------:R-:W-:Y:S05]  /*151c0*/  BRA.DIV ~URZ, `(.L_x_1978) ;  /* 0x000029e27f007947 */ /* 0x000fea000b800000 */
[----:B------:R3:W1:Y:S02]  /*151d0*/  SHFL.IDX PT, R8, R49, 0x1, 0x1f ;  /* 0x00201f0031087f89 */ /* 0x00066400000e0000 */
.L_x_2043:
        /* <DEDUP_REMOVED lines=19> */
.L_x_2044:
        /* <DEDUP_REMOVED lines=16> */
.L_x_2045:
[----:B----4-:R-:W-:Y:S01]  /*15410*/  IMAD R0, R0, c[0x0][0x538], RZ ;  /* 0x00014e0000007a24 */ /* 0x010fe200078e02ff */
[----:B------:R-:W-:Y:S04]  /*15420*/  BSSY B1, `(.L_x_1981) ;  /* 0x0000084000017945 */ /* 0x000fe80003800000 */
[----:B-1----:R-:W-:-:S04]  /*15430*/  IADD3 R8, R0, R8, RZ ;  /* 0x0000000800087210 */ /* 0x002fc80007ffe0ff */
[----:B--2---:R-:W-:-:S13]  /*15440*/  ISETP.GT.AND P0, PT, R8, R9, PT ;  /* 0x000000090800720c */ /* 0x004fda0003f04270 */
[----:B------:R-:W-:Y:S05]  /*15450*/  @P0 BRA `(.L_x_1982) ;  /* 0x0000025000000947 */ /* 0x000fea0003800000 */
.L_x_1986:
        /* <DEDUP_REMOVED lines=17> */
.L_x_2046:
        /* <DEDUP_REMOVED lines=16> */
.L_x_2047:
[----:B--2---:R-:W-:-:S05]  /*15670*/  IMAD R0, R0, c[0x0][0x538], RZ ;  /* 0x00014e0000007a24 */ /* 0x004fca00078e02ff */
[----:B------:R-:W-:-:S04]  /*15680*/  IADD3 R8, R0, R8, RZ ;  /* 0x0000000800087210 */ /* 0x000fc80007ffe0ff */
[----:B------:R-:W-:-:S13]  /*15690*/  ISETP.GT.AND P0, PT, R8, R9, PT ;  /* 0x000000090800720c */ /* 0x000fda0003f04270 */
[----:B-1----:R-:W-:Y:S05]  /*156a0*/  @!P0 BRA `(.L_x_1986) ;  /* 0xfffffdb000008947 */ /* 0x002fea000383ffff */
.L_x_1982:
[----:B------:R-:W-:-:S05]  /*156b0*/  IADD3 R10, -R0, R8, RZ ;  /* 0x00000008000a7210 */ /* 0x000fca0007ffe1ff */
[----:B------:R-:W-:-:S05]  /*156c0*/  IMAD R0, R4, c[0x0][0x538], R10 ;  /* 0x00014e0004007a24 */ /* 0x000fca00078e020a */
[----:B------:R-:W-:Y:S01]  /*156d0*/  ISETP.GT.AND P0, PT, R0, R9, PT ;  /* 0x000000090000720c */ /* 0x000fe20003f04270 */
[----:B------:R-:W-:-:S12]  /*156e0*/  BRA.DIV ~URZ, `(.L_x_1987) ;  /* 0x000029227f007947 */ /* 0x000fd8000b800000 */
[----:B------:R-:W-:-:S04]  /*156f0*/  VOTE.ANY R0, PT, !P0 ;  /* 0x0000000000007806 */ /* 0x000fc800040e0100 */
.L_x_2048:
[----:B------:R1:W2:Y:S01]  /*15700*/  POPC R13, R0 ;  /* 0x00000000000d7309 */ /* 0x0002a20000000000 */
[----:B------:R-:W-:Y:S05]  /*15710*/  BRA.DIV ~URZ, `(.L_x_1988) ;  /* 0x000029327f007947 */ /* 0x000fea000b800000 */
[----:B--2---:R2:W4:Y:S04]  /*15720*/  SHFL.IDX PT, R8, R6, R13, 0x1f ;  /* 0x00001f0d06087589 */ /* 0x00452800000e0000 */
[----:B------:R2:W1:Y:S02]  /*15730*/  SHFL.IDX PT, R7, R7, R13, 0x1f ;  /* 0x00001f0d07077589 */ /* 0x00046400000e0000 */
.L_x_2049:
[----:B------:R-:W-:Y:S01]  /*15740*/  ISETP.NE.AND P0, PT, R0, RZ, PT ;  /* 0x000000ff0000720c */ /* 0x000fe20003f05270 */
[----:B------:R-:W-:-:S12]  /*15750*/  BSSY B0, `(.L_x_1989) ;  /* 0x0000005000007945 */ /* 0x000fd80003800000 */
[----:B------:R-:W-:Y:S05]  /*15760*/  @!P0 BRA `(.L_x_1990) ;  /* 0x0000003000008947 */ /* 0x000fea0003800000 */
[----:B------:R-:W-:Y:S01]  /*15770*/  IADD3 R11, R13, -0x1, RZ ;  /* 0xffffffff0d0b7810 */ /* 0x000fe20007ffe0ff */
[----:B------:R-:W-:Y:S05]  /*15780*/  BRA.DIV ~URZ, `(.L_x_1991) ;  /* 0x000029927f007947 */ /* 0x000fea000b800000 */
[----:B------:R2:W3:Y:S02]  /*15790*/  SHFL.IDX PT, R14, R4, R11, 0x1f ;  /* 0x00001f0b040e7589 */ /* 0x0004e400000e0000 */
.L_x_1990:
[----:B------:R-:W-:Y:S05]  /*157a0*/  BSYNC B0 ;  /* 0x0000000000007941 */ /* 0x000fea0003800000 */
.L_x_1989:
[----:B--23--:R-:W-:Y:S01]  /*157b0*/  IMAD R6, R14, c[0x0][0x538], R10 ;  /* 0x00014e000e067a24 */ /* 0x00cfe200078e020a */
[----:B----4-:R-:W-:Y:S02]  /*157c0*/  IABS R2, R8 ;  /* 0x0000000800027213 */ /* 0x010fe40000000000 */
[----:B-1----:R-:W-:Y:S01]  /*157d0*/  IABS R3, R7 ;  /* 0x0000000700037213 */ /* 0x002fe20000000000 */
[----:B------:R-:W-:Y:S01]  /*157e0*/  IMAD.IADD R9, R9, 0x1, -R6 ;  /* 0x0000000109097824 */ /* 0x000fe200078e0a06 */
[----:B------:R1:W-:Y:S01]  /*157f0*/  STL [R1], R6 ;  /* 0x0000000601007387 */ /* 0x0003e20000100800 */
        /* <DEDUP_REMOVED lines=65> */
.L_x_1983:
[----:B------:R-:W-:Y:S01]  /*15c10*/  MOV R0, c[0x0][0x53c] ;  /* 0x00014f0000007a02 */ /* 0x000fe20000000f00 */
[----:B------:R1:W-:Y:S04]  /*15c20*/  STL [R1], R9 ;  /* 0x0000000901007387 */ /* 0x0003e80000100800 */
[----:B------:R1:W-:Y:S04]  /*15c30*/  STL [R1+0x4], RZ ;  /* 0x000004ff01007387 */ /* 0x0003e80000100800 */
[----:B------:R1:W-:Y:S04]  /*15c40*/  STL [R1+0x8], RZ ;  /* 0x000008ff01007387 */ /* 0x0003e80000100800 */
[----:B------:R1:W-:Y:S02]  /*15c50*/  STL [R1+0xc], R0 ;  /* 0x00000c0001007387 */ /* 0x0003e40000100800 */
.L_x_1992:
[----:B------:R-:W-:Y:S05]  /*15c60*/  BSYNC B1 ;  /* 0x0000000000017941 */ /* 0x000fea0003800000 */
.L_x_1981:
[----:B---3--:R-:W2:Y:S04]  /*15c70*/  LDL R4, [R1] ;  /* 0x0000000001047983 */ /* 0x008ea80000100800 */
        /* <DEDUP_REMOVED lines=8> */
.L_x_1976:
[----:B-1----:R-:W3:Y:S02]  /*15d00*/  LDL R0, [R1+0xc] ;  /* 0x00000c0001007983 */ /* 0x002ee40000100800 */
[----:B---3--:R-:W-:-:S13]  /*15d10*/  ISETP.GE.AND P0, PT, R0, c[0x0][0x53c], PT ;  /* 0x00014f0000007a0c */ /* 0x008fda0003f06270 */
[----:B--2-4-:R-:W-:Y:S01]  /*15d20*/  @P0 CALL.REL.NOINC `(.L_x_1993) ;  /* 0x0000001000000944 */ /* 0x014fe20003c00000 */
[----:B------:R-:W-:Y:S05]  /*15d30*/  BRA `(.L_x_1994) ;  /* 0xfffeb56000007947 */ /* 0x000fea000383ffff */
.L_x_1993:
[----:B------:R-:W-:Y:S05]  /*15d40*/  EXIT ;  /* 0x000000000000794d */ /* 0x000fea0003800000 */
.L_x_1816:
[----:B------:R-:W-:Y:S01]  /*15d50*/  IMAD.MOV.U32 R0, RZ, RZ, R5 ;  /* 0x000000ffff007224 */ /* 0x000fe200078e0005 */
[----:B------:R-:W-:Y:S02]  /*15d60*/  MOV R2, 0x1 ;  /* 0x0000000100027802 */ /* 0x000fe40000000f00 */
[----:B------:R-:W-:Y:S02]  /*15d70*/  MOV R3, 0x15d90 ;  /* 0x00015d9000037802 */ /* 0x000fe40000000f00 */
[----:B------:R-:W-:Y:S05]  /*15d80*/  CALL.REL.NOINC `($__internal_32_$__cuda_sm70_shflsync_up_p) ;  /* 0x0000249000007944 */ /* 0x000fea0003c00000 */
[----:B------:R-:W-:Y:S01]  /*15d90*/  MOV R0, R4 ;  /* 0x0000000400007202 */ /* 0x000fe20000000f00 */
[----:B------:R-:W-:Y:S05]  /*15da0*/  BRA `(.L_x_1995) ;  /* 0xfffea6c000007947 */ /* 0x000fea000383ffff */
.L_x_1817:
[----:B------:R-:W-:Y:S01]  /*15db0*/  IMAD.MOV.U32 R0, RZ, RZ, R5 ;  /* 0x000000ffff007224 */ /* 0x000fe200078e0005 */
[----:B------:R-:W-:Y:S02]  /*15dc0*/  MOV R2, 0x2 ;  /* 0x0000000200027802 */ /* 0x000fe40000000f00 */
[----:B------:R-:W-:Y:S02]  /*15dd0*/  MOV R3, 0x15df0 ;  /* 0x00015df000037802 */ /* 0x000fe40000000f00 */
[----:B------:R-:W-:Y:S05]  /*15de0*/  CALL.REL.NOINC `($__internal_32_$__cuda_sm70_shflsync_up_p) ;  /* 0x0000243000007944 */ /* 0x000fea0003c00000 */
[----:B------:R-:W-:Y:S01]  /*15df0*/  SEL R0, R4, RZ, P4 ;  /* 0x000000ff04007207 */ /* 0x000fe20002000000 */
[----:B------:R-:W-:Y:S01]  /*15e00*/  IMAD.MOV.U32 R2, RZ, RZ, 0x4 ;  /* 0x00000004ff027424 */ /* 0x000fe200078e00ff */
[----:B------:R-:W-:-:S03]  /*15e10*/  MOV R3, 0x15e40 ;  /* 0x00015e4000037802 */ /* 0x000fc60000000f00 */
[----:B------:R-:W-:Y:S02]  /*15e20*/  IMAD.IADD R0, R5, 0x1, R0 ;  /* 0x0000000105007824 */ /* 0x000fe400078e0200 */
        /* <DEDUP_REMOVED lines=13> */
[----:B------:R-:W-:Y:S02]  /*15f00*/  MOV R3, 0x1f ;  /* 0x0000001f00037802 */ /* 0x000fe40000000f00 */
[----:B------:R-:W-:Y:S01]  /*15f10*/  MOV R2, 0x15f50 ;  /* 0x00015f5000027802 */ /* 0x000fe20000000f00 */
[----:B------:R-:W-:-:S04]  /*15f20*/  IMAD.IADD R4, R0, 0x1, R4 ;  /* 0x0000000100047824 */ /* 0x000fc800078e0204 */
[----:B------:R-:W-:Y:S02]  /*15f30*/  IMAD.MOV.U32 R12, RZ, RZ, R4 ;  /* 0x000000ffff0c7224 */ /* 0x000fe400078e0004 */
[----:B------:R-:W-:Y:S05]  /*15f40*/  CALL.REL.NOINC `($__internal_31_$__cuda_sm70_shflsync_idx_p) ;  /* 0x0000228000007944 */ /* 0x000fea0003c00000 */
[----:B------:R-:W-:Y:S01]  /*15f50*/  MOV R0, R11 ;  /* 0x0000000b00007202 */ /* 0x000fe20000000f00 */
[----:B------:R-:W-:Y:S05]  /*15f60*/  BRA `(.L_x_1996) ;  /* 0xfffea60000007947 */ /* 0x000fea000383ffff */
.L_x_1819:
[----:B------:R-:W-:Y:S02]  /*15f70*/  SEL R0, RZ, 0x1, P0 ;  /* 0x00000001ff007807 */ /* 0x000fe40000000000 */
[----:B------:R-:W-:Y:S02]  /*15f80*/  MOV R2, 0x15fa0 ;  /* 0x00015fa000027802 */ /* 0x000fe40000000f00 */
[----:B------:R-:W-:Y:S05]  /*15f90*/  CALL.REL.NOINC `($__internal_33_$__cuda_sm70_votesync_ballot) ;  /* 0x000022f000007944 */ /* 0x000fea0003c00000 */
[----:B------:R-:W-:Y:S05]  /*15fa0*/  BRA `(.L_x_1997) ;  /* 0xfffea65000007947 */ /* 0x000fea000383ffff */
.L_x_1820:
[----:B------:R-:W-:Y:S01]  /*15fb0*/  IMAD.MOV.U32 R12, RZ, RZ, R8 ;  /* 0x000000ffff0c7224 */ /* 0x000fe200078e0008 */
[----:B--2---:R-:W-:Y:S01]  /*15fc0*/  MOV R11, R15 ;  /* 0x0000000f000b7202 */ /* 0x004fe20000000f00 */
[----:B------:R-:W-:Y:S01]  /*15fd0*/  IMAD.MOV.U32 R3, RZ, RZ, 0x1f ;  /* 0x0000001fff037424 */ /* 0x000fe200078e00ff */
[----:B------:R-:W-:Y:S02]  /*15fe0*/  MOV R2, 0x16000 ;  /* 0x0001600000027802 */ /* 0x000fe40000000f00 */
[----:B-1----:R-:W-:Y:S05]  /*15ff0*/  CALL.REL.NOINC `($__internal_31_$__cuda_sm70_shflsync_idx_p) ;  /* 0x000021d000007944 */ /* 0x002fea0003c00000 */
[----:B------:R-:W-:Y:S01]  /*16000*/  IMAD.MOV.U32 R13, RZ, RZ, R11 ;  /* 0x000000ffff0d7224 */ /* 0x000fe200078e000b */
[----:B------:R-:W-:Y:S01]  /*16010*/  MOV R12, R7 ;  /* 0x00000007000c7202 */ /* 0x000fe20000000f00 */
[----:B------:R-:W-:Y:S01]  /*16020*/  IMAD.MOV.U32 R6, RZ, RZ, RZ ;  /* 0x000000ffff067224 */ /* 0x000fe200078e00ff */
[----:B------:R-:W-:Y:S01]  /*16030*/  MOV R11, R15 ;  /* 0x0000000f000b7202 */ /* 0x000fe20000000f00 */
[----:B------:R-:W-:Y:S01]  /*16040*/  IMAD.MOV.U32 R3, RZ, RZ, 0x1f ;  /* 0x0000001fff037424 */ /* 0x000fe200078e00ff */
[----:B------:R-:W-:-:S02]  /*16050*/  MOV R2, 0x16070 ;  /* 0x0001607000027802 */ /* 0x000fc40000000f00 */
[----:B------:R-:W-:Y:S05]  /*16060*/  CALL.REL.NOINC `($__internal_31_$__cuda_sm70_shflsync_idx_p) ;  /* 0x0000216000007944 */ /* 0x000fea0003c00000 */
[----:B------:R-:W-:Y:S01]  /*16070*/  MOV R10, R11 ;  /* 0x0000000b000a7202 */ /* 0x000fe20000000f00 */
[----:B------:R-:W-:Y:S05]  /*16080*/  BRA `(.L_x_1998) ;  /* 0xfffea5c000007947 */ /* 0x000fea000383ffff */
.L_x_1823:
[----:B------:R-:W-:Y:S01]  /*16090*/  IMAD.MOV.U32 R12, RZ, RZ, R4 ;  /* 0x000000ffff0c7224 */ /* 0x000fe200078e0004 */
[----:B------:R-:W-:-:S02]  /*160a0*/  MOV R3, 0x1f ;  /* 0x0000001f00037802 */ /* 0x000fc40000000f00 */
[----:B------:R-:W-:Y:S02]  /*160b0*/  MOV R2, 0x160d0 ;  /* 0x000160d000027802 */ /* 0x000fe40000000f00 */
[----:B-1234-:R-:W-:Y:S05]  /*160c0*/  CALL.REL.NOINC `($__internal_31_$__cuda_sm70_shflsync_idx_p) ;  /* 0x0000210000007944 */ /* 0x01efea0003c00000 */
[----:B------:R-:W-:Y:S01]  /*160d0*/  MOV R6, R11 ;  /* 0x0000000b00067202 */ /* 0x000fe20000000f00 */
[----:B------:R-:W-:Y:S05]  /*160e0*/  BRA `(.L_x_1822) ;  /* 0xfffea5c000007947 */ /* 0x000fea000383ffff */
.L_x_1869:
[----:B------:R-:W-:Y:S01]  /*160f0*/  IMAD.MOV.U32 R12, RZ, RZ, R4 ;  /* 0x000000ffff0c7224 */ /* 0x000fe200078e0004 */
[----:B------:R-:W-:Y:S01]  /*16100*/  MOV R11, RZ ;  /* 0x000000ff000b7202 */ /* 0x000fe20000000f00 */
[----:B------:R-:W-:Y:S01]  /*16110*/  IMAD.MOV.U32 R3, RZ, RZ, 0x181f ;  /* 0x0000181fff037424 */ /* 0x000fe200078e00ff */
[----:B--2---:R-:W-:Y:S02]  /*16120*/  MOV R2, 0x16140 ;  /* 0x0001614000027802 */ /* 0x004fe40000000f00 */
[----:B-1---5:R-:W-:Y:S05]  /*16130*/  CALL.REL.NOINC `($__internal_31_$__cuda_sm70_shflsync_idx_p) ;  /* 0x0000209000007944 */ /* 0x022fea0003c00000 */
[----:B------:R-:W-:Y:S01]  /*16140*/  MOV R6, R11 ;  /* 0x0000000b00067202 */ /* 0x000fe20000000f00 */
[----:B------:R-:W-:Y:S05]  /*16150*/  BRA `(.L_x_1999) ;  /* 0xffff1b6000007947 */ /* 0x000fea000383ffff */
.L_x_1870:
[----:B------:R-:W-:Y:S01]  /*16160*/  IMAD.MOV.U32 R12, RZ, RZ, R5 ;  /* 0x000000ffff0c7224 */ /* 0x000fe200078e0005 */
[----:B------:R-:W-:Y:S01]  /*16170*/  MOV R11, RZ ;  /* 0x000000ff000b7202 */ /* 0x000fe20000000f00 */
[----:B------:R-:W-:Y:S01]  /*16180*/  IMAD.MOV.U32 R3, RZ, RZ, 0x181f ;  /* 0x0000181fff037424 */ /* 0x000fe200078e00ff */
[----:B--2---:R-:W-:Y:S02]  /*16190*/  MOV R2, 0x161b0 ;  /* 0x000161b000027802 */ /* 0x004fe40000000f00 */
[----:B-1-345:R-:W-:Y:S05]  /*161a0*/  CALL.REL.NOINC `($__internal_31_$__cuda_sm70_shflsync_idx_p) ;  /* 0x0000202000007944 */ /* 0x03afea0003c00000 */
[----:B------:R-:W-:Y:S01]  /*161b0*/  MOV R2, R11 ;  /* 0x0000000b00027202 */ /* 0x000fe20000000f00 */
[----:B------:R-:W-:Y:S05]  /*161c0*/  BRA `(.L_x_2000) ;  /* 0xffff1b1000007947 */ /* 0x000fea000383ffff */
.L_x_1873:
[----:B------:R-:W-:Y:S01]  /*161d0*/  IMAD.MOV.U32 R12, RZ, RZ, R4 ;  /* 0x000000ffff0c7224 */ /* 0x000fe200078e0004 */
[----:B------:R-:W-:Y:S01]  /*161e0*/  MOV R11, 0x1 ;  /* 0x00000001000b7802 */ /* 0x000fe20000000f00 */
[----:B-1----:R-:W-:Y:S01]  /*161f0*/  IMAD.MOV.U32 R3, RZ, RZ, 0x181f ;  /* 0x0000181fff037424 */ /* 0x002fe200078e00ff */
[----:B------:R-:W-:-:S02]  /*16200*/  MOV R2, 0x16220 ;  /* 0x0001622000027802 */ /* 0x000fc40000000f00 */
[----:B--2345:R-:W-:Y:S05]  /*16210*/  CALL.REL.NOINC `($__internal_31_$__cuda_sm70_shflsync_idx_p) ;  /* 0x00001fb000007944 */ /* 0x03cfea0003c00000 */
[----:B------:R-:W-:Y:S01]  /*16220*/  IMAD.MOV.U32 R6, RZ, RZ, R11 ;  /* 0x000000ffff067224 */ /* 0x000fe200078e000b */
[----:B------:R-:W-:Y:S01]  /*16230*/  MOV R11, 0x1 ;  /* 0x00000001000b7802 */ /* 0x000fe20000000f00 */
[----:B------:R-:W-:Y:S01]  /*16240*/  IMAD.MOV.U32 R12, RZ, RZ, R5 ;  /* 0x000000ffff0c7224 */ /* 0x000fe200078e0005 */
[----:B------:R-:W-:-:S02]  /*16250*/  MOV R3, 0x181f ;  /* 0x0000181f00037802 */ /* 0x000fc40000000f00 */
[----:B------:R-:W-:Y:S02]  /*16260*/  MOV R2, 0x16280 ;  /* 0x0001628000027802 */ /* 0x000fe40000000f00 */
[----:B------:R-:W-:Y:S05]  /*16270*/  CALL.REL.NOINC `($__internal_31_$__cuda_sm70_shflsync_idx_p) ;  /* 0x00001f5000007944 */ /* 0x000fea0003c00000 */
[----:B------:R-:W-:Y:S01]  /*16280*/  MOV R2, R11 ;  /* 0x0000000b00027202 */ /* 0x000fe20000000f00 */
[----:B------:R-:W-:Y:S05]  /*16290*/  BRA `(.L_x_2001) ;  /* 0xffff1b2000007947 */ /* 0x000fea000383ffff */
.L_x_1876:
[----:B------:R-:W-:Y:S01]  /*162a0*/  IMAD.MOV.U32 R12, RZ, RZ, R4 ;  /* 0x000000ffff0c7224 */ /* 0x000fe200078e0004 */
[----:B------:R-:W-:Y:S01]  /*162b0*/  MOV R11, 0x2 ;  /* 0x00000002000b7802 */ /* 0x000fe20000000f00 */
[----:B-1----:R-:W-:Y:S01]  /*162c0*/  IMAD.MOV.U32 R3, RZ, RZ, 0x181f ;  /* 0x0000181fff037424 */ /* 0x002fe200078e00ff */
[----:B------:R-:W-:Y:S02]  /*162d0*/  MOV R2, 0x162f0 ;  /* 0x000162f000027802 */ /* 0x000fe40000000f00 */
[----:B--2345:R-:W-:Y:S05]  /*162e0*/  CALL.REL.NOINC `($__internal_31_$__cuda_sm70_shflsync_idx_p) ;  /* 0x00001ee000007944 */ /* 0x03cfea0003c00000 */
[----:B------:R-:W-:Y:S01]  /*162f0*/  MOV R6, R11 ;  /* 0x0000000b00067202 */ /* 0x000fe20000000f00 */
[----:B------:R-:W-:Y:S05]  /*16300*/  BRA `(.L_x_2002) ;  /* 0xffff1b8000007947 */ /* 0x000fea000383ffff */
.L_x_1877:
[----:B------:R-:W-:Y:S01]  /*16310*/  IMAD.MOV.U32 R12, RZ, RZ, R5 ;  /* 0x000000ffff0c7224 */ /* 0x000fe200078e0005 */
[----:B------:R-:W-:Y:S01]  /*16320*/  MOV R11, 0x2 ;  /* 0x00000002000b7802 */ /* 0x000fe20000000f00 */
[----:B-1----:R-:W-:Y:S01]  /*16330*/  IMAD.MOV.U32 R3, RZ, RZ, 0x181f ;  /* 0x0000181fff037424 */ /* 0x002fe200078e00ff */
[----:B------:R-:W-:Y:S02]  /*16340*/  MOV R2, 0x16360 ;  /* 0x0001636000027802 */ /* 0x000fe40000000f00 */
[----:B--2345:R-:W-:Y:S05]  /*16350*/  CALL.REL.NOINC `($__internal_31_$__cuda_sm70_shflsync_idx_p) ;  /* 0x00001e7000007944 */ /* 0x03cfea0003c00000 */
[----:B------:R-:W-:Y:S01]  /*16360*/  MOV R2, R11 ;  /* 0x0000000b00027202 */ /* 0x000fe20000000f00 */
[----:B------:R-:W-:Y:S05]  /*16370*/  BRA `(.L_x_2003) ;  /* 0xffff1b3000007947 */ /* 0x000fea000383ffff */
.L_x_1880:
[----:B------:R-:W-:Y:S01]  /*16380*/  IMAD.MOV.U32 R12, RZ, RZ, R4 ;  /* 0x000000ffff0c7224 */ /* 0x000fe200078e0004 */
[----:B------:R-:W-:Y:S01]  /*16390*/  MOV R11, 0x3 ;  /* 0x00000003000b7802 */ /* 0x000fe20000000f00 */
[----:B--2---:R-:W-:Y:S01]  /*163a0*/  IMAD.MOV.U32 R3, RZ, RZ, 0x181f ;  /* 0x0000181fff037424 */ /* 0x004fe200078e00ff */
[----:B------:R-:W-:-:S02]  /*163b0*/  MOV R2, 0x163d0 ;  /* 0x000163d000027802 */ /* 0x000fc40000000f00 */
[----:B-1-345:R-:W-:Y:S05]  /*163c0*/  CALL.REL.NOINC `($__internal_31_$__cuda_sm70_shflsync_idx_p) ;  /* 0x00001e0000007944 */ /* 0x03afea0003c00000 */
        /* <DEDUP_REMOVED lines=8> */
.L_x_1883:
[----:B------:R-:W-:Y:S01]  /*16450*/  IMAD.MOV.U32 R12, RZ, RZ, R4 ;  /* 0x000000ffff0c7224 */ /* 0x000fe200078e0004 */
[----:B------:R-:W-:Y:S01]  /*16460*/  MOV R11, 0x4 ;  /* 0x00000004000b7802 */ /* 0x000fe20000000f00 */
[----:B-1----:R-:W-:Y:S01]  /*16470*/  IMAD.MOV.U32 R3, RZ, RZ, 0x181f ;  /* 0x0000181fff037424 */ /* 0x002fe200078e00ff */
[----:B--2---:R-:W-:Y:S02]  /*16480*/  MOV R2, 0x164a0 ;  /* 0x000164a000027802 */ /* 0x004fe40000000f00 */
[----:B---345:R-:W-:Y:S05]  /*16490*/  CALL.REL.NOINC `($__internal_31_$__cuda_sm70_shflsync_idx_p) ;  /* 0x00001d3000007944 */ /* 0x038fea0003c00000 */
[----:B------:R-:W-:Y:S01]  /*164a0*/  MOV R6, R11 ;  /* 0x0000000b00067202 */ /* 0x000fe20000000f00 */
[----:B------:R-:W-:Y:S05]  /*164b0*/  BRA `(.L_x_2005) ;  /* 0xffff1ba000007947 */ /* 0x000fea000383ffff */
.L_x_1884:
[----:B------:R-:W-:Y:S01]  /*164c0*/  IMAD.MOV.U32 R12, RZ, RZ, R5 ;  /* 0x000000ffff0c7224 */ /* 0x000fe200078e0005 */
[----:B------:R-:W-:Y:S01]  /*164d0*/  MOV R11, 0x4 ;  /* 0x00000004000b7802 */ /* 0x000fe20000000f00 */
[----:B------:R-:W-:Y:S01]  /*164e0*/  IMAD.MOV.U32 R3, RZ, RZ, 0x181f ;  /* 0x0000181fff037424 */ /* 0x000fe200078e00ff */
[----:B--2---:R-:W-:Y:S02]  /*164f0*/  MOV R2, 0x16510 ;  /* 0x0001651000027802 */ /* 0x004fe40000000f00 */
[----:B-1-345:R-:W-:Y:S05]  /*16500*/  CALL.REL.NOINC `($__internal_31_$__cuda_sm70_shflsync_idx_p) ;  /* 0x00001cc000007944 */ /* 0x03afea0003c00000 */
[----:B------:R-:W-:Y:S01]  /*16510*/  MOV R2, R11 ;  /* 0x0000000b00027202 */ /* 0x000fe20000000f00 */
[----:B------:R-:W-:Y:S05]  /*16520*/  BRA `(.L_x_2006) ;  /* 0xffff1b5000007947 */ /* 0x000fea000383ffff */
.L_x_1887:
        /* <DEDUP_REMOVED lines=13> */
.L_x_1890:
[----:B------:R-:W-:Y:S01]  /*16600*/  IMAD.MOV.U32 R12, RZ, RZ, R4 ;  /* 0x000000ffff0c7224 */ /* 0x000fe200078e0004 */
[----:B------:R-:W-:Y:S01]  /*16610*/  MOV R11, 0x6 ;  /* 0x00000006000b7802 */ /* 0x000fe20000000f00 */
[----:B-1----:R-:W-:Y:S01]  /*16620*/  IMAD.MOV.U32 R3, RZ, RZ, 0x181f ;  /* 0x0000181fff037424 */ /* 0x002fe200078e00ff */
[----:B------:R-:W-:Y:S02]  /*16630*/  MOV R2, 0x16650 ;  /* 0x0001665000027802 */ /* 0x000fe40000000f00 */
[----:B--2345:R-:W-:Y:S05]  /*16640*/  CALL.REL.NOINC `($__internal_31_$__cuda_sm70_shflsync_idx_p) ;  /* 0x00001b8000007944 */ /* 0x03cfea0003c00000 */
[----:B------:R-:W-:Y:S01]  /*16650*/  MOV R6, R11 ;  /* 0x0000000b00067202 */ /* 0x000fe20000000f00 */
[----:B------:R-:W-:Y:S05]  /*16660*/  BRA `(.L_x_2008) ;  /* 0xffff1bc000007947 */ /* 0x000fea000383ffff */
.L_x_1891:
[----:B------:R-:W-:Y:S01]  /*16670*/  IMAD.MOV.U32 R12, RZ, RZ, R5 ;  /* 0x000000ffff0c7224 */ /* 0x000fe200078e0005 */
[----:B------:R-:W-:Y:S01]  /*16680*/  MOV R11, 0x6 ;  /* 0x00000006000b7802 */ /* 0x000fe20000000f00 */
[----:B-1----:R-:W-:Y:S01]  /*16690*/  IMAD.MOV.U32 R3, RZ, RZ, 0x181f ;  /* 0x0000181fff037424 */ /* 0x002fe200078e00ff */
[----:B------:R-:W-:Y:S02]  /*166a0*/  MOV R2, 0x166c0 ;  /* 0x000166c000027802 */ /* 0x000fe40000000f00 */
[----:B--2345:R-:W-:Y:S05]  /*166b0*/  CALL.REL.NOINC `($__internal_31_$__cuda_sm70_shflsync_idx_p) ;  /* 0x00001b1000007944 */ /* 0x03cfea0003c00000 */
[----:B------:R-:W-:Y:S01]  /*166c0*/  MOV R2, R11 ;  /* 0x0000000b00027202 */ /* 0x000fe20000000f00 */
[----:B------:R-:W-:Y:S05]  /*166d0*/  BRA `(.L_x_2009) ;  /* 0xffff1b7000007947 */ /* 0x000fea000383ffff */
.L_x_1894:
        /* <DEDUP_REMOVED lines=13> */
.L_x_1929:
[----:B------:R-:W-:Y:S01]  /*167b0*/  IMAD.MOV.U32 R0, RZ, RZ, R241 ;  /* 0x000000ffff007224 */ /* 0x000fe200078e00f1 */
[----:B------:R-:W-:Y:S01]  /*167c0*/  MOV R11, 0x1f ;  /* 0x0000001f000b7802 */ /* 0x000fe20000000f00 */
[----:B------:R-:W-:Y:S01]  /*167d0*/  IMAD.MOV.U32 R8, RZ, RZ, 0x2 ;  /* 0x00000002ff087424 */ /* 0x000fe200078e00ff */
[----:B------:R-:W-:Y:S02]  /*167e0*/  MOV R10, 0xffffffff ;  /* 0xffffffff000a7802 */ /* 0x000fe40000000f00 */
[----:B------:R-:W-:Y:S02]  /*167f0*/  MOV R4, 0x16810 ;  /* 0x0001681000047802 */ /* 0x000fe40000000f00 */
[----:B------:R-:W-:Y:S05]  /*16800*/  CALL.REL.NOINC `($__internal_30_$__cuda_sm70_shflsync_bfly_p) ;  /* 0x0000197000007944 */ /* 0x000fea0003c00000 */
[----:B------:R-:W-:Y:S01]  /*16810*/  FADD.FTZ R3, R241, R0 ;  /* 0x00000000f1037221 */ /* 0x000fe20000010000 */
[----:B------:R-:W-:Y:S02]  /*16820*/  MOV R8, 0x1 ;  /* 0x0000000100087802 */ /* 0x000fe40000000f00 */
[----:B------:R-:W-:Y:S02]  /*16830*/  MOV R4, 0x16860 ;  /* 0x0001686000047802 */ /* 0x000fe40000000f00 */
[----:B------:R-:W-:-:S02]  /*16840*/  MOV R0, R3 ;  /* 0x0000000300007202 */ /* 0x000fc40000000f00 */
[----:B------:R-:W-:Y:S05]  /*16850*/  CALL.REL.NOINC `($__internal_30_$__cuda_sm70_shflsync_bfly_p) ;  /* 0x0000192000007944 */ /* 0x000fea0003c00000 */
[----:B------:R-:W-:Y:S01]  /*16860*/  FADD.FTZ R3, R3, R0 ;  /* 0x0000000003037221 */ /* 0x000fe20000010000 */
[----:B------:R-:W-:-:S02]  /*16870*/  MOV R0, R242 ;  /* 0x000000f200007202 */ /* 0x000fc40000000f00 */
[----:B------:R-:W-:Y:S02]  /*16880*/  MOV R8, 0x2 ;  /* 0x0000000200087802 */ /* 0x000fe40000000f00 */
[----:B------:R-:W-:Y:S02]  /*16890*/  MOV R4, 0x168b0 ;  /* 0x000168b000047802 */ /* 0x000fe40000000f00 */
[----:B------:R-:W-:Y:S05]  /*168a0*/  CALL.REL.NOINC `($__internal_30_$__cuda_sm70_shflsync_bfly_p) ;  /* 0x000018d000007944 */ /* 0x000fea0003c00000 */
[----:B------:R-:W-:Y:S01]  /*168b0*/  FADD.FTZ R5, R242, R0 ;  /* 0x00000000f2057221 */ /* 0x000fe20000010000 */
[----:B------:R-:W-:Y:S02]  /*168c0*/  MOV R8, 0x1 ;  /* 0x0000000100087802 */ /* 0x000fe40000000f00 */
[----:B------:R-:W-:Y:S02]  /*168d0*/  MOV R4, 0x16900 ;  /* 0x0001690000047802 */ /* 0x000fe40000000f00 */
[----:B------:R-:W-:Y:S02]  /*168e0*/  MOV R0, R5 ;  /* 0x0000000500007202 */ /* 0x000fe40000000f00 */
[----:B------:R-:W-:Y:S05]  /*168f0*/  CALL.REL.NOINC `($__internal_30_$__cuda_sm70_shflsync_bfly_p) ;  /* 0x0000188000007944 */ /* 0x000fea0003c00000 */
[----:B------:R-:W-:Y:S01]  /*16900*/  FADD.FTZ R5, R5, R0 ;  /* 0x0000000005057221 */ /* 0x000fe20000010000 */
[----:B------:R-:W-:Y:S02]  /*16910*/  MOV R0, R243 ;  /* 0x000000f300007202 */ /* 0x000fe40000000f00 */
[----:B------:R-:W-:-:S02]  /*16920*/  MOV R8, 0x2 ;  /* 0x0000000200087802 */ /* 0x000fc40000000f00 */
        /* <DEDUP_REMOVED lines=9> */
[----:B------:R-:W-:Y:S02]  /*169c0*/  MOV R8, 0x2 ;  /* 0x0000000200087802 */ /* 0x000fe40000000f00 */
[----:B------:R-:W-:-:S02]  /*169d0*/  MOV R4, 0x169f0 ;  /* 0x000169f000047802 */ /* 0x000fc40000000f00 */
[----:B------:R-:W-:Y:S05]  /*169e0*/  CALL.REL.NOINC `($__internal_30_$__cuda_sm70_shflsync_bfly_p) ;  /* 0x0000179000007944 */ /* 0x000fea0003c00000 */
[----:B------:R-:W-:Y:S01]  /*169f0*/  FADD.FTZ R7, R244, R0 ;  /* 0x00000000f4077221 */ /* 0x000fe20000010000 */
[----:B------:R-:W-:-:S02]  /*16a00*/  MOV R8, 0x1 ;  /* 0x0000000100087802 */ /* 0x000fc40000000f00 */
[----:B------:R-:W-:Y:S02]  /*16a10*/  MOV R4, 0x16a40 ;  /* 0x00016a4000047802 */ /* 0x000fe40000000f00 */
[----:B------:R-:W-:Y:S02]  /*16a20*/  MOV R0, R7 ;  /* 0x0000000700007202 */ /* 0x000fe40000000f00 */
[----:B------:R-:W-:Y:S05]  /*16a30*/  CALL.REL.NOINC `($__internal_30_$__cuda_sm70_shflsync_bfly_p) ;  /* 0x0000174000007944 */ /* 0x000fea0003c00000 */
[----:B------:R-:W-:Y:S01]  /*16a40*/  MOV R9, R0 ;  /* 0x0000000000097202 */ /* 0x000fe20000000f00 */
[----:B------:R-:W-:Y:S05]  /*16a50*/  BRA `(.L_x_2011) ;  /* 0xffffb1a000007947 */ /* 0x000fea000383ffff */
.L_x_1936:
[----:B--234-:R-:W-:Y:S01]  /*16a60*/  IMAD.MOV.U32 R12, RZ, RZ, R6 ;  /* 0x000000ffff0c7224 */ /* 0x01cfe200078e0006 */
[----:B------:R-:W-:Y:S01]  /*16a70*/  MOV R11, RZ ;  /* 0x000000ff000b7202 */ /* 0x000fe20000000f00 */
[----:B------:R-:W-:Y:S01]  /*16a80*/  IMAD.MOV.U32 R3, RZ, RZ, 0x181f ;  /* 0x0000181fff037424 */ /* 0x000fe200078e00ff */
[----:B------:R-:W-:Y:S02]  /*16a90*/  MOV R2, 0x16ab0 ;  /* 0x00016ab000027802 */ /* 0x000fe40000000f00 */
[----:B-1----:R-:W-:Y:S05]  /*16aa0*/  CALL.REL.NOINC `($__internal_31_$__cuda_sm70_shflsync_idx_p) ;  /* 0x0000172000007944 */ /* 0x002fea0003c00000 */
[----:B------:R-:W-:Y:S01]  /*16ab0*/  MOV R8, R11 ;  /* 0x0000000b00087202 */ /* 0x000fe20000000f00 */
[----:B------:R-:W-:Y:S05]  /*16ac0*/  BRA `(.L_x_2012) ;  /* 0xffffc96000007947 */ /* 0x000fea000383ffff */
.L_x_1937:
[----:B------:R-:W-:Y:S01]  /*16ad0*/  IMAD.MOV.U32 R12, RZ, RZ, R7 ;  /* 0x000000ffff0c7224 */ /* 0x000fe200078e0007 */
[----:B------:R-:W-:Y:S01]  /*16ae0*/  MOV R11, RZ ;  /* 0x000000ff000b7202 */ /* 0x000fe20000000f00 */
[----:B------:R-:W-:Y:S01]  /*16af0*/  IMAD.MOV.U32 R3, RZ, RZ, 0x181f ;  /* 0x0000181fff037424 */ /* 0x000fe200078e00ff */
[----:B------:R-:W-:-:S02]  /*16b00*/  MOV R2, 0x16b20 ;  /* 0x00016b2000027802 */ /* 0x000fc40000000f00 */
[----:B-123--:R-:W-:Y:S05]  /*16b10*/  CALL.REL.NOINC `($__internal_31_$__cuda_sm70_shflsync_idx_p) ;  /* 0x000016b000007944 */ /* 0x00efea0003c00000 */
[----:B------:R-:W-:Y:S01]  /*16b20*/  MOV R2, R11 ;  /* 0x0000000b00027202 */ /* 0x000fe20000000f00 */
[----:B------:R-:W-:Y:S05]  /*16b30*/  BRA `(.L_x_2013) ;  /* 0xffffc91000007947 */ /* 0x000fea000383ffff */
.L_x_1938:
[----:B------:R-:W-:Y:S01]  /*16b40*/  IMAD.MOV.U32 R12, RZ, RZ, R6 ;  /* 0x000000ffff0c7224 */ /* 0x000fe200078e0006 */
[----:B------:R-:W-:Y:S01]  /*16b50*/  MOV R11, 0x1 ;  /* 0x00000001000b7802 */ /* 0x000fe20000000f00 */
[----:B--2---:R-:W-:Y:S01]  /*16b60*/  IMAD.MOV.U32 R3, RZ, RZ, 0x181f ;  /* 0x0000181fff037424 */ /* 0x004fe200078e00ff */
[----:B------:R-:W-:-:S02]  /*16b70*/  MOV R2, 0x16b90 ;  /* 0x00016b9000027802 */ /* 0x000fc40000000f00 */
[----:B-1--4-:R-:W-:Y:S05]  /*16b80*/  CALL.REL.NOINC `($__internal_31_$__cuda_sm70_shflsync_idx_p) ;  /* 0x0000164000007944 */ /* 0x012fea0003c00000 */
        /* <DEDUP_REMOVED lines=8> */
.L_x_1939:
[----:B------:R-:W-:Y:S01]  /*16c10*/  IMAD.MOV.U32 R12, RZ, RZ, R6 ;  /* 0x000000ffff0c7224 */ /* 0x000fe200078e0006 */
[----:B------:R-:W-:Y:S01]  /*16c20*/  MOV R11, 0x2 ;  /* 0x00000002000b7802 */ /* 0x000fe20000000f00 */
[----:B--2---:R-:W-:Y:S01]  /*16c30*/  IMAD.MOV.U32 R3, RZ, RZ, 0x181f ;  /* 0x0000181fff037424 */ /* 0x004fe200078e00ff */
[----:B------:R-:W-:Y:S02]  /*16c40*/  MOV R2, 0x16c60 ;  /* 0x00016c6000027802 */ /* 0x000fe40000000f00 */
[----:B-1-34-:R-:W-:Y:S05]  /*16c50*/  CALL.REL.NOINC `($__internal_31_$__cuda_sm70_shflsync_idx_p) ;  /* 0x0000157000007944 */ /* 0x01afea0003c00000 */
[----:B------:R-:W-:Y:S01]  /*16c60*/  MOV R8, R11 ;  /* 0x0000000b00087202 */ /* 0x000fe20000000f00 */
[----:B------:R-:W-:Y:S05]  /*16c70*/  BRA `(.L_x_2015) ;  /* 0xffffc8c000007947 */ /* 0x000fea000383ffff */
.L_x_1940:
[----:B------:R-:W-:Y:S01]  /*16c80*/  IMAD.MOV.U32 R12, RZ, RZ, R7 ;  /* 0x000000ffff0c7224 */ /* 0x000fe200078e0007 */
[----:B------:R-:W-:Y:S01]  /*16c90*/  MOV R11, 0x2 ;  /* 0x00000002000b7802 */ /* 0x000fe20000000f00 */
[----:B--2---:R-:W-:Y:S01]  /*16ca0*/  IMAD.MOV.U32 R3, RZ, RZ, 0x181f ;  /* 0x0000181fff037424 */ /* 0x004fe200078e00ff */
[----:B------:R-:W-:Y:S02]  /*16cb0*/  MOV R2, 0x16cd0 ;  /* 0x00016cd000027802 */ /* 0x000fe40000000f00 */
[----:B-1-34-:R-:W-:Y:S05]  /*16cc0*/  CALL.REL.NOINC `($__internal_31_$__cuda_sm70_shflsync_idx_p) ;  /* 0x0000150000007944 */ /* 0x01afea0003c00000 */
[----:B------:R-:W-:Y:S01]  /*16cd0*/  MOV R2, R11 ;  /* 0x0000000b00027202 */ /* 0x000fe20000000f00 */
[----:B------:R-:W-:Y:S05]  /*16ce0*/  BRA `(.L_x_2016) ;  /* 0xffffc87000007947 */ /* 0x000fea000383ffff */
.L_x_1941:
[----:B------:R-:W-:Y:S01]  /*16cf0*/  IMAD.MOV.U32 R12, RZ, RZ, R6 ;  /* 0x000000ffff0c7224 */ /* 0x000fe200078e0006 */
[----:B------:R-:W-:Y:S01]  /*16d00*/  MOV R11, 0x3 ;  /* 0x00000003000b7802 */ /* 0x000fe20000000f00 */
[----:B---3--:R-:W-:Y:S01]  /*16d10*/  IMAD.MOV.U32 R3, RZ, RZ, 0x181f ;  /* 0x0000181fff037424 */ /* 0x008fe200078e00ff */
[----:B------:R-:W-:-:S02]  /*16d20*/  MOV R2, 0x16d40 ;  /* 0x00016d4000027802 */ /* 0x000fc40000000f00 */
[----:B-12---:R-:W-:Y:S05]  /*16d30*/  CALL.REL.NOINC `($__internal_31_$__cuda_sm70_shflsync_idx_p) ;  /* 0x0000149000007944 */ /* 0x006fea0003c00000 */
        /* <DEDUP_REMOVED lines=8> */
.L_x_1942:
[----:B------:R-:W-:Y:S01]  /*16dc0*/  IMAD.MOV.U32 R12, RZ, RZ, R6 ;  /* 0x000000ffff0c7224 */ /* 0x000fe200078e0006 */
[----:B------:R-:W-:Y:S01]  /*16dd0*/  MOV R11, 0x4 ;  /* 0x00000004000b7802 */ /* 0x000fe20000000f00 */
[----:B-1----:R-:W-:Y:S01]  /*16de0*/  IMAD.MOV.U32 R3, RZ, RZ, 0x181f ;  /* 0x0000181fff037424 */ /* 0x002fe200078e00ff */
[----:B------:R-:W-:Y:S02]  /*16df0*/  MOV R2, 0x16e10 ;  /* 0x00016e1000027802 */ /* 0x000fe40000000f00 */
[----:B----4-:R-:W-:Y:S05]  /*16e00*/  CALL.REL.NOINC `($__internal_31_$__cuda_sm70_shflsync_idx_p) ;  /* 0x000013c000007944 */ /* 0x010fea0003c00000 */
[----:B------:R-:W-:Y:S01]  /*16e10*/  MOV R8, R11 ;  /* 0x0000000b00087202 */ /* 0x000fe20000000f00 */
[----:B------:R-:W-:Y:S05]  /*16e20*/  BRA `(.L_x_2018) ;  /* 0xffffc82000007947 */ /* 0x000fea000383ffff */
.L_x_1943:
[----:B------:R-:W-:Y:S01]  /*16e30*/  IMAD.MOV.U32 R12, RZ, RZ, R7 ;  /* 0x000000ffff0c7224 */ /* 0x000fe200078e0007 */
[----:B------:R-:W-:Y:S01]  /*16e40*/  MOV R11, 0x4 ;  /* 0x00000004000b7802 */ /* 0x000fe20000000f00 */
[----:B-1----:R-:W-:Y:S01]  /*16e50*/  IMAD.MOV.U32 R3, RZ, RZ, 0x181f ;  /* 0x0000181fff037424 */ /* 0x002fe200078e00ff */
[----:B------:R-:W-:Y:S02]  /*16e60*/  MOV R2, 0x16e80 ;  /* 0x00016e8000027802 */ /* 0x000fe40000000f00 */
[----:B--234-:R-:W-:Y:S05]  /*16e70*/  CALL.REL.NOINC `($__internal_31_$__cuda_sm70_shflsync_idx_p) ;  /* 0x0000135000007944 */ /* 0x01cfea0003c00000 */
[----:B------:R-:W-:Y:S01]  /*16e80*/  MOV R2, R11 ;  /* 0x0000000b00027202 */ /* 0x000fe20000000f00 */
[----:B------:R-:W-:Y:S05]  /*16e90*/  BRA `(.L_x_2019) ;  /* 0xffffc7d000007947 */ /* 0x000fea000383ffff */
.L_x_1944:
        /* <DEDUP_REMOVED lines=13> */
.L_x_1945:
[----:B------:R-:W-:Y:S01]  /*16f70*/  IMAD.MOV.U32 R12, RZ, RZ, R6 ;  /* 0x000000ffff0c7224 */ /* 0x000fe200078e0006 */
[----:B------:R-:W-:Y:S01]  /*16f80*/  MOV R11, 0x6 ;  /* 0x00000006000b7802 */ /* 0x000fe20000000f00 */
[----:B-1----:R-:W-:Y:S01]  /*16f90*/  IMAD.MOV.U32 R3, RZ, RZ, 0x181f ;  /* 0x0000181fff037424 */ /* 0x002fe200078e00ff */
[----:B------:R-:W-:Y:S02]  /*16fa0*/  MOV R2, 0x16fc0 ;  /* 0x00016fc000027802 */ /* 0x000fe40000000f00 */
[----:B---34-:R-:W-:Y:S05]  /*16fb0*/  CALL.REL.NOINC `($__internal_31_$__cuda_sm70_shflsync_idx_p) ;  /* 0x0000121000007944 */ /* 0x018fea0003c00000 */
[----:B------:R-:W-:Y:S01]  /*16fc0*/  MOV R8, R11 ;  /* 0x0000000b00087202 */ /* 0x000fe20000000f00 */
[----:B------:R-:W-:Y:S05]  /*16fd0*/  BRA `(.L_x_2021) ;  /* 0xffffc78000007947 */ /* 0x000fea000383ffff */
.L_x_1946:
[----:B------:R-:W-:Y:S01]  /*16fe0*/  IMAD.MOV.U32 R12, RZ, RZ, R7 ;  /* 0x000000ffff0c7224 */ /* 0x000fe200078e0007 */
[----:B------:R-:W-:Y:S01]  /*16ff0*/  MOV R11, 0x6 ;  /* 0x00000006000b7802 */ /* 0x000fe20000000f00 */
[----:B-1----:R-:W-:Y:S01]  /*17000*/  IMAD.MOV.U32 R3, RZ, RZ, 0x181f ;  /* 0x0000181fff037424 */ /* 0x002fe200078e00ff */
[----:B------:R-:W-:Y:S02]  /*17010*/  MOV R2, 0x17030 ;  /* 0x0001703000027802 */ /* 0x000fe40000000f00 */
[----:B--234-:R-:W-:Y:S05]  /*17020*/  CALL.REL.NOINC `($__internal_31_$__cuda_sm70_shflsync_idx_p) ;  /* 0x000011a000007944 */ /* 0x01cfea0003c00000 */
[----:B------:R-:W-:Y:S01]  /*17030*/  MOV R2, R11 ;  /* 0x0000000b00027202 */ /* 0x000fe20000000f00 */
[----:B------:R-:W-:Y:S05]  /*17040*/  BRA `(.L_x_2022) ;  /* 0xffffc73000007947 */ /* 0x000fea000383ffff */
.L_x_1947:
[----:B------:R-:W-:Y:S01]  /*17050*/  IMAD.MOV.U32 R12, RZ, RZ, R6 ;  /* 0x000000ffff0c7224 */ /* 0x000fe200078e0006 */
[----:B------:R-:W-:Y:S01]  /*17060*/  MOV R11, 0x7 ;  /* 0x00000007000b7802 */ /* 0x000fe20000000f00 */
[----:B--2---:R-:W-:Y:S01]  /*17070*/  IMAD.MOV.U32 R3, RZ, RZ, 0x181f ;  /* 0x0000181fff037424 */ /* 0x004fe200078e00ff */
[----:B------:R-:W-:-:S02]  /*17080*/  MOV R2, 0x170a0 ;  /* 0x000170a000027802 */ /* 0x000fc40000000f00 */
[----:B-1-34-:R-:W-:Y:S05]  /*17090*/  CALL.REL.NOINC `($__internal_31_$__cuda_sm70_shflsync_idx_p) ;  /* 0x0000113000007944 */ /* 0x01afea0003c00000 */
        /* <DEDUP_REMOVED lines=8> */
.L_x_1949:
[----:B------:R-:W-:Y:S01]  /*17120*/  IMAD.MOV.U32 R12, RZ, RZ, R20 ;  /* 0x000000ffff0c7224 */ /* 0x000fe200078e0014 */
[----:B------:R-:W-:Y:S01]  /*17130*/  MOV R11, RZ ;  /* 0x000000ff000b7202 */ /* 0x000fe20000000f00 */
[----:B------:R-:W-:Y:S01]  /*17140*/  IMAD.MOV.U32 R3, RZ, RZ, 0x1c1f ;  /* 0x00001c1fff037424 */ /* 0x000fe200078e00ff */
[----:B------:R-:W-:Y:S02]  /*17150*/  MOV R2, 0x17170 ;  /* 0x0001717000027802 */ /* 0x000fe40000000f00 */
[----:B------:R-:W-:Y:S05]  /*17160*/  CALL.REL.NOINC `($__internal_31_$__cuda_sm70_shflsync_idx_p) ;  /* 0x0000106000007944 */ /* 0x000fea0003c00000 */
[----:B------:R-:W-:Y:S01]  /*17170*/  MOV R13, R11 ;  /* 0x0000000b000d7202 */ /* 0x000fe20000000f00 */
[----:B------:R-:W-:Y:S05]  /*17180*/  BRA `(.L_x_2024) ;  /* 0xffffc90000007947 */ /* 0x000fea000383ffff */
.L_x_1950:
[----:B------:R-:W-:Y:S01]  /*17190*/  IMAD.MOV.U32 R12, RZ, RZ, R21 ;  /* 0x000000ffff0c7224 */ /* 0x000fe200078e0015 */
[----:B------:R-:W-:Y:S01]  /*171a0*/  MOV R11, RZ ;  /* 0x000000ff000b7202 */ /* 0x000fe20000000f00 */
[----:B------:R-:W-:Y:S01]  /*171b0*/  IMAD.MOV.U32 R3, RZ, RZ, 0x1c1f ;  /* 0x00001c1fff037424 */ /* 0x000fe200078e00ff */
[----:B------:R-:W-:Y:S02]  /*171c0*/  MOV R2, 0x171e0 ;  /* 0x000171e000027802 */ /* 0x000fe40000000f00 */
[----:B-12---:R-:W-:Y:S05]  /*171d0*/  CALL.REL.NOINC `($__internal_31_$__cuda_sm70_shflsync_idx_p) ;  /* 0x00000ff000007944 */ /* 0x006fea0003c00000 */
[----:B------:R-:W-:Y:S01]  /*171e0*/  MOV R2, R11 ;  /* 0x0000000b00027202 */ /* 0x000fe20000000f00 */
[----:B------:R-:W-:Y:S05]  /*171f0*/  BRA `(.L_x_2025) ;  /* 0xffffc8b000007947 */ /* 0x000fea000383ffff */
.L_x_1953:
[----:B------:R-:W-:Y:S01]  /*17200*/  IMAD.MOV.U32 R12, RZ, RZ, R20 ;  /* 0x000000ffff0c7224 */ /* 0x000fe200078e0014 */
[----:B------:R-:W-:Y:S01]  /*17210*/  MOV R11, 0x1 ;  /* 0x00000001000b7802 */ /* 0x000fe20000000f00 */
[----:B--2---:R-:W-:Y:S01]  /*17220*/  IMAD.MOV.U32 R3, RZ, RZ, 0x1c1f ;  /* 0x00001c1fff037424 */ /* 0x004fe200078e00ff */
[----:B----4-:R-:W-:-:S02]  /*17230*/  MOV R2, 0x17250 ;  /* 0x0001725000027802 */ /* 0x010fc40000000f00 */
[----:B-1-3--:R-:W-:Y:S05]  /*17240*/  CALL.REL.NOINC `($__internal_31_$__cuda_sm70_shflsync_idx_p) ;  /* 0x00000f8000007944 */ /* 0x00afea0003c00000 */
        /* <DEDUP_REMOVED lines=8> */
.L_x_1956:
[----:B------:R-:W-:Y:S01]  /*172d0*/  IMAD.MOV.U32 R12, RZ, RZ, R20 ;  /* 0x000000ffff0c7224 */ /* 0x000fe200078e0014 */
[----:B------:R-:W-:Y:S01]  /*172e0*/  MOV R11, 0x2 ;  /* 0x00000002000b7802 */ /* 0x000fe20000000f00 */
[----:B--2---:R-:W-:Y:S01]  /*172f0*/  IMAD.MOV.U32 R3, RZ, RZ, 0x1c1f ;  /* 0x00001c1fff037424 */ /* 0x004fe200078e00ff */
[----:B----4-:R-:W-:Y:S02]  /*17300*/  MOV R2, 0x17320 ;  /* 0x0001732000027802 */ /* 0x010fe40000000f00 */
[----:B-1-3--:R-:W-:Y:S05]  /*17310*/  CALL.REL.NOINC `($__internal_31_$__cuda_sm70_shflsync_idx_p) ;  /* 0x00000eb000007944 */ /* 0x00afea0003c00000 */
[----:B------:R-:W-:Y:S01]  /*17320*/  MOV R13, R11 ;  /* 0x0000000b000d7202 */ /* 0x000fe20000000f00 */
[----:B------:R-:W-:Y:S05]  /*17330*/  BRA `(.L_x_2027) ;  /* 0xffffcd3000007947 */ /* 0x000fea000383ffff */
.L_x_1957:
[----:B------:R-:W-:Y:S01]  /*17340*/  IMAD.MOV.U32 R12, RZ, RZ, R21 ;  /* 0x000000ffff0c7224 */ /* 0x000fe200078e0015 */
[----:B------:R-:W-:Y:S01]  /*17350*/  MOV R11, 0x2 ;  /* 0x00000002000b7802 */ /* 0x000fe20000000f00 */
[----:B--2---:R-:W-:Y:S01]  /*17360*/  IMAD.MOV.U32 R3, RZ, RZ, 0x1c1f ;  /* 0x00001c1fff037424 */ /* 0x004fe200078e00ff */
[----:B----4-:R-:W-:Y:S02]  /*17370*/  MOV R2, 0x17390 ;  /* 0x0001739000027802 */ /* 0x010fe40000000f00 */
[----:B-1-3--:R-:W-:Y:S05]  /*17380*/  CALL.REL.NOINC `($__internal_31_$__cuda_sm70_shflsync_idx_p) ;  /* 0x00000e4000007944 */ /* 0x00afea0003c00000 */
[----:B------:R-:W-:Y:S01]  /*17390*/  MOV R2, R11 ;  /* 0x0000000b00027202 */ /* 0x000fe20000000f00 */
[----:B------:R-:W-:Y:S05]  /*173a0*/  BRA `(.L_x_2028) ;  /* 0xffffcce000007947 */ /* 0x000fea000383ffff */
.L_x_1960:
[----:B------:R-:W-:Y:S01]  /*173b0*/  IMAD.MOV.U32 R12, RZ, RZ, R20 ;  /* 0x000000ffff0c7224 */ /* 0x000fe200078e0014 */
[----:B------:R-:W-:Y:S01]  /*173c0*/  MOV R11, 0x3 ;  /* 0x00000003000b7802 */ /* 0x000fe20000000f00 */
[----:B-1----:R-:W-:Y:S01]  /*173d0*/  IMAD.MOV.U32 R3, RZ, RZ, 0x1c1f ;  /* 0x00001c1fff037424 */ /* 0x002fe200078e00ff */
[----:B----4-:R-:W-:-:S02]  /*173e0*/  MOV R2, 0x17400 ;  /* 0x0001740000027802 */ /* 0x010fc40000000f00 */
[----:B--23--:R-:W-:Y:S05]  /*173f0*/  CALL.REL.NOINC `($__internal_31_$__cuda_sm70_shflsync_idx_p) ;  /* 0x00000dd000007944 */ /* 0x00cfea0003c00000 */
        /* <DEDUP_REMOVED lines=8> */
.L_x_1964:
[----:B------:R-:W-:Y:S01]  /*17480*/  IMAD.MOV.U32 R12, RZ, RZ, R6 ;  /* 0x000000ffff0c7224 */ /* 0x000fe200078e0006 */
[----:B------:R-:W-:Y:S01]  /*17490*/  MOV R11, RZ ;  /* 0x000000ff000b7202 */ /* 0x000fe20000000f00 */
[----:B------:R-:W-:Y:S01]  /*174a0*/  IMAD.MOV.U32 R3, RZ, RZ, 0x181f ;  /* 0x0000181fff037424 */ /* 0x000fe200078e00ff */
[----:B------:R-:W-:Y:S02]  /*174b0*/  MOV R2, 0x174d0 ;  /* 0x000174d000027802 */ /* 0x000fe40000000f00 */
[----:B------:R-:W-:Y:S05]  /*174c0*/  CALL.REL.NOINC `($__internal_31_$__cuda_sm70_shflsync_idx_p) ;  /* 0x00000d0000007944 */ /* 0x000fea0003c00000 */
[----:B------:R-:W-:Y:S01]  /*174d0*/  MOV R8, R11 ;  /* 0x0000000b00087202 */ /* 0x000fe20000000f00 */
[----:B------:R-:W-:Y:S05]  /*174e0*/  BRA `(.L_x_2030) ;  /* 0xffffd7b000007947 */ /* 0x000fea000383ffff */
.L_x_1965:
[----:B------:R-:W-:Y:S01]  /*174f0*/  IMAD.MOV.U32 R12, RZ, RZ, R7 ;  /* 0x000000ffff0c7224 */ /* 0x000fe200078e0007 */
[----:B------:R-:W-:Y:S01]  /*17500*/  MOV R11, RZ ;  /* 0x000000ff000b7202 */ /* 0x000fe20000000f00 */
[----:B------:R-:W-:Y:S01]  /*17510*/  IMAD.MOV.U32 R3, RZ, RZ, 0x181f ;  /* 0x0000181fff037424 */ /* 0x000fe200078e00ff */
[----:B------:R-:W-:Y:S02]  /*17520*/  MOV R2, 0x17540 ;  /* 0x0001754000027802 */ /* 0x000fe40000000f00 */
[----:B-12---:R-:W-:Y:S05]  /*17530*/  CALL.REL.NOINC `($__internal_31_$__cuda_sm70_shflsync_idx_p) ;  /* 0x00000c9000007944 */ /* 0x006fea0003c00000 */
[----:B------:R-:W-:Y:S01]  /*17540*/  MOV R2, R11 ;  /* 0x0000000b00027202 */ /* 0x000fe20000000f00 */
[----:B------:R-:W-:Y:S05]  /*17550*/  BRA `(.L_x_2031) ;  /* 0xffffd76000007947 */ /* 0x000fea000383ffff */
.L_x_1966:
[----:B------:R-:W-:Y:S01]  /*17560*/  IMAD.MOV.U32 R12, RZ, RZ, R6 ;  /* 0x000000ffff0c7224 */ /* 0x000fe200078e0006 */
[----:B------:R-:W-:Y:S01]  /*17570*/  MOV R11, 0x1 ;  /* 0x00000001000b7802 */ /* 0x000fe20000000f00 */
[----:B--2---:R-:W-:Y:S01]  /*17580*/  IMAD.MOV.U32 R3, RZ, RZ, 0x181f ;  /* 0x0000181fff037424 */ /* 0x004fe200078e00ff */
[----:B------:R-:W-:-:S02]  /*17590*/  MOV R2, 0x175b0 ;  /* 0x000175b000027802 */ /* 0x000fc40000000f00 */
        /* <DEDUP_REMOVED lines=9> */
.L_x_1967:
[----:B------:R-:W-:Y:S01]  /*17630*/  IMAD.MOV.U32 R12, RZ, RZ, R6 ;  /* 0x000000ffff0c7224 */ /* 0x000fe200078e0006 */
[----:B------:R-:W-:Y:S01]  /*17640*/  MOV R11, 0x2 ;  /* 0x00000002000b7802 */ /* 0x000fe20000000f00 */
[----:B-1----:R-:W-:Y:S01]  /*17650*/  IMAD.MOV.U32 R3, RZ, RZ, 0x181f ;  /* 0x0000181fff037424 */ /* 0x002fe200078e00ff */
[----:B------:R-:W-:Y:S02]  /*17660*/  MOV R2, 0x17680 ;  /* 0x0001768000027802 */ /* 0x000fe40000000f00 */
[----:B---34-:R-:W-:Y:S05]  /*17670*/  CALL.REL.NOINC `($__internal_31_$__cuda_sm70_shflsync_idx_p) ;  /* 0x00000b5000007944 */ /* 0x018fea0003c00000 */
[----:B------:R-:W-:Y:S01]  /*17680*/  MOV R8, R11 ;  /* 0x0000000b00087202 */ /* 0x000fe20000000f00 */
[----:B------:R-:W-:Y:S05]  /*17690*/  BRA `(.L_x_2033) ;  /* 0xffffd71000007947 */ /* 0x000fea000383ffff */
.L_x_1968:
[----:B------:R-:W-:Y:S01]  /*176a0*/  IMAD.MOV.U32 R12, RZ, RZ, R7 ;  /* 0x000000ffff0c7224 */ /* 0x000fe200078e0007 */
[----:B------:R-:W-:Y:S01]  /*176b0*/  MOV R11, 0x2 ;  /* 0x00000002000b7802 */ /* 0x000fe20000000f00 */
[----:B-1----:R-:W-:Y:S01]  /*176c0*/  IMAD.MOV.U32 R3, RZ, RZ, 0x181f ;  /* 0x0000181fff037424 */ /* 0x002fe200078e00ff */
[----:B------:R-:W-:Y:S02]  /*176d0*/  MOV R2, 0x176f0 ;  /* 0x000176f000027802 */ /* 0x000fe40000000f00 */
[----:B--234-:R-:W-:Y:S05]  /*176e0*/  CALL.REL.NOINC `($__internal_31_$__cuda_sm70_shflsync_idx_p) ;  /* 0x00000ae000007944 */ /* 0x01cfea0003c00000 */
[----:B------:R-:W-:Y:S01]  /*176f0*/  MOV R2, R11 ;  /* 0x0000000b00027202 */ /* 0x000fe20000000f00 */
[----:B------:R-:W-:Y:S05]  /*17700*/  BRA `(.L_x_2034) ;  /* 0xffffd6c000007947 */ /* 0x000fea000383ffff */
.L_x_1969:
        /* <DEDUP_REMOVED lines=13> */
.L_x_1970:
[----:B------:R-:W-:Y:S01]  /*177e0*/  IMAD.MOV.U32 R12, RZ, RZ, R6 ;  /* 0x000000ffff0c7224 */ /* 0x000fe200078e0006 */
[----:B------:R-:W-:Y:S01]  /*177f0*/  MOV R11, 0x4 ;  /* 0x00000004000b7802 */ /* 0x000fe20000000f00 */
[----:B--2---:R-:W-:Y:S01]  /*17800*/  IMAD.MOV.U32 R3, RZ, RZ, 0x181f ;  /* 0x0000181fff037424 */ /* 0x004fe200078e00ff */
[----:B------:R-:W-:Y:S02]  /*17810*/  MOV R2, 0x17830 ;  /* 0x0001783000027802 */ /* 0x000fe40000000f00 */
[----:B-1-34-:R-:W-:Y:S05]  /*17820*/  CALL.REL.NOINC `($__internal_31_$__cuda_sm70_shflsync_idx_p) ;  /* 0x000009a000007944 */ /* 0x01afea0003c00000 */
[----:B------:R-:W-:Y:S01]  /*17830*/  MOV R8, R11 ;  /* 0x0000000b00087202 */ /* 0x000fe20000000f00 */
[----:B------:R-:W-:Y:S05]  /*17840*/  BRA `(.L_x_2036) ;  /* 0xffffd67000007947 */ /* 0x000fea000383ffff */
.L_x_1971:
[----:B------:R-:W-:Y:S01]  /*17850*/  IMAD.MOV.U32 R12, RZ, RZ, R7 ;  /* 0x000000ffff0c7224 */ /* 0x000fe200078e0007 */
[----:B------:R-:W-:Y:S01]  /*17860*/  MOV R11, 0x4 ;  /* 0x00000004000b7802 */ /* 0x000fe20000000f00 */
[----:B--2---:R-:W-:Y:S01]  /*17870*/  IMAD.MOV.U32 R3, RZ, RZ, 0x181f ;  /* 0x0000181fff037424 */ /* 0x004fe200078e00ff */
[----:B------:R-:W-:Y:S02]  /*17880*/  MOV R2, 0x178a0 ;  /* 0x000178a000027802 */ /* 0x000fe40000000f00 */
[----:B-1-34-:R-:W-:Y:S05]  /*17890*/  CALL.REL.NOINC `($__internal_31_$__cuda_sm70_shflsync_idx_p) ;  /* 0x0000093000007944 */ /* 0x01afea0003c00000 */
[----:B------:R-:W-:Y:S01]  /*178a0*/  MOV R2, R11 ;  /* 0x0000000b00027202 */ /* 0x000fe20000000f00 */
[----:B------:R-:W-:Y:S05]  /*178b0*/  BRA `(.L_x_2037) ;  /* 0xffffd62000007947 */ /* 0x000fea000383ffff */
.L_x_1972:
[----:B------:R-:W-:Y:S01]  /*178c0*/  IMAD.MOV.U32 R12, RZ, RZ, R6 ;  /* 0x000000ffff0c7224 */ /* 0x000fe200078e0006 */
[----:B------:R-:W-:Y:S01]  /*178d0*/  MOV R11, 0x5 ;  /* 0x00000005000b7802 */ /* 0x000fe20000000f00 */
[----:B-1----:R-:W-:Y:S01]  /*178e0*/  IMAD.MOV.U32 R3, RZ, RZ, 0x181f ;  /* 0x0000181fff037424 */ /* 0x002fe200078e00ff */
[----:B------:R-:W-:-:S02]  /*178f0*/  MOV R2, 0x17910 ;  /* 0x0001791000027802 */ /* 0x000fc40000000f00 */
[----:B--234-:R-:W-:Y:S05]  /*17900*/  CALL.REL.NOINC `($__internal_31_$__cuda_sm70_shflsync_idx_p) ;  /* 0x000008c000007944 */ /* 0x01cfea0003c00000 */
        /* <DEDUP_REMOVED lines=8> */
.L_x_1973:
[----:B------:R-:W-:Y:S01]  /*17990*/  IMAD.MOV.U32 R12, RZ, RZ, R6 ;  /* 0x000000ffff0c7224 */ /* 0x000fe200078e0006 */
[----:B------:R-:W-:Y:S01]  /*179a0*/  MOV R11, 0x6 ;  /* 0x00000006000b7802 */ /* 0x000fe20000000f00 */
[----:B--2---:R-:W-:Y:S01]  /*179b0*/  IMAD.MOV.U32 R3, RZ, RZ, 0x181f ;  /* 0x0000181fff037424 */ /* 0x004fe200078e00ff */
[----:B------:R-:W-:Y:S02]  /*179c0*/  MOV R2, 0x179e0 ;  /* 0x000179e000027802 */ /* 0x000fe40000000f00 */
[----:B-1--4-:R-:W-:Y:S05]  /*179d0*/  CALL.REL.NOINC `($__internal_31_$__cuda_sm70_shflsync_idx_p) ;  /* 0x000007f000007944 */ /* 0x012fea0003c00000 */
[----:B------:R-:W-:Y:S01]  /*179e0*/  MOV R8, R11 ;  /* 0x0000000b00087202 */ /* 0x000fe20000000f00 */
[----:B------:R-:W-:Y:S05]  /*179f0*/  BRA `(.L_x_2039) ;  /* 0xffffd5d000007947 */ /* 0x000fea000383ffff */
.L_x_1974:
[----:B------:R-:W-:Y:S01]  /*17a00*/  IMAD.MOV.U32 R12, RZ, RZ, R7 ;  /* 0x000000ffff0c7224 */ /* 0x000fe200078e0007 */
[----:B------:R-:W-:Y:S01]  /*17a10*/  MOV R11, 0x6 ;  /* 0x00000006000b7802 */ /* 0x000fe20000000f00 */
[----:B--2---:R-:W-:Y:S01]  /*17a20*/  IMAD.MOV.U32 R3, RZ, RZ, 0x181f ;  /* 0x0000181fff037424 */ /* 0x004fe200078e00ff */
[----:B------:R-:W-:Y:S02]  /*17a30*/  MOV R2, 0x17a50 ;  /* 0x00017a5000027802 */ /* 0x000fe40000000f00 */
[----:B-1-34-:R-:W-:Y:S05]  /*17a40*/  CALL.REL.NOINC `($__internal_31_$__cuda_sm70_shflsync_idx_p) ;  /* 0x0000078000007944 */ /* 0x01afea0003c00000 */
[----:B------:R-:W-:Y:S01]  /*17a50*/  MOV R2, R11 ;  /* 0x0000000b00027202 */ /* 0x000fe20000000f00 */
[----:B------:R-:W-:Y:S05]  /*17a60*/  BRA `(.L_x_2040) ;  /* 0xffffd58000007947 */ /* 0x000fea000383ffff */
.L_x_1975:
[----:B------:R-:W-:Y:S01]  /*17a70*/  IMAD.MOV.U32 R12, RZ, RZ, R6 ;  /* 0x000000ffff0c7224 */ /* 0x000fe200078e0006 */
[----:B------:R-:W-:Y:S01]  /*17a80*/  MOV R11, 0x7 ;  /* 0x00000007000b7802 */ /* 0x000fe20000000f00 */
[----:B-1----:R-:W-:Y:S01]  /*17a90*/  IMAD.MOV.U32 R3, RZ, RZ, 0x181f ;  /* 0x0000181fff037424 */ /* 0x002fe200078e00ff */
[----:B------:R-:W-:-:S02]  /*17aa0*/  MOV R2, 0x17ac0 ;  /* 0x00017ac000027802 */ /* 0x000fc40000000f00 */
[----:B--2-4-:R-:W-:Y:S05]  /*17ab0*/  CALL.REL.NOINC `($__internal_31_$__cuda_sm70_shflsync_idx_p) ;  /* 0x0000071000007944 */ /* 0x014fea0003c00000 */
        /* <DEDUP_REMOVED lines=8> */
.L_x_1977:
[----:B------:R-:W-:Y:S01]  /*17b40*/  IMAD.MOV.U32 R12, RZ, RZ, R49 ;  /* 0x000000ffff0c7224 */ /* 0x000fe200078e0031 */
[----:B------:R-:W-:Y:S01]  /*17b50*/  MOV R11, RZ ;  /* 0x000000ff000b7202 */ /* 0x000fe20000000f00 */
[----:B----4-:R-:W-:Y:S01]  /*17b60*/  IMAD.MOV.U32 R3, RZ, RZ, 0x1f ;  /* 0x0000001fff037424 */ /* 0x010fe200078e00ff */
[----:B------:R-:W-:Y:S02]  /*17b70*/  MOV R2, 0x17b90 ;  /* 0x00017b9000027802 */ /* 0x000fe40000000f00 */
[----:B------:R-:W-:Y:S05]  /*17b80*/  CALL.REL.NOINC `($__internal_31_$__cuda_sm70_shflsync_idx_p) ;  /* 0x0000064000007944 */ /* 0x000fea0003c00000 */
[----:B------:R-:W-:Y:S01]  /*17b90*/  MOV R9, R11 ;  /* 0x0000000b00097202 */ /* 0x000fe20000000f00 */
[----:B------:R-:W-:Y:S05]  /*17ba0*/  BRA `(.L_x_2042) ;  /* 0xffffd61000007947 */ /* 0x000fea000383ffff */
.L_x_1978:
[----:B------:R-:W-:Y:S01]  /*17bb0*/  IMAD.MOV.U32 R12, RZ, RZ, R49 ;  /* 0x000000ffff0c7224 */ /* 0x000fe200078e0031 */
[----:B------:R-:W-:Y:S01]  /*17bc0*/  MOV R11, 0x1 ;  /* 0x00000001000b7802 */ /* 0x000fe20000000f00 */
[----:B----4-:R-:W-:Y:S01]  /*17bd0*/  IMAD.MOV.U32 R3, RZ, RZ, 0x1f ;  /* 0x0000001fff037424 */ /* 0x010fe200078e00ff */
[----:B------:R-:W-:Y:S02]  /*17be0*/  MOV R2, 0x17c00 ;  /* 0x00017c0000027802 */ /* 0x000fe40000000f00 */
[----:B-12---:R-:W-:Y:S05]  /*17bf0*/  CALL.REL.NOINC `($__internal_31_$__cuda_sm70_shflsync_idx_p) ;  /* 0x000005d000007944 */ /* 0x006fea0003c00000 */
[----:B------:R-:W-:Y:S01]  /*17c00*/  MOV R8, R11 ;  /* 0x0000000b00087202 */ /* 0x000fe20000000f00 */
[----:B------:R-:W-:Y:S05]  /*17c10*/  BRA `(.L_x_2043) ;  /* 0xffffd5c000007947 */ /* 0x000fea000383ffff */
.L_x_1979:
[----:B------:R-:W-:Y:S02]  /*17c20*/  MOV R2, 0x1 ;  /* 0x0000000100027802 */ /* 0x000fe40000000f00 */
[----:B------:R-:W-:-:S02]  /*17c30*/  MOV R3, 0x17c50 ;  /* 0x00017c5000037802 */ /* 0x000fc40000000f00 */
[----:B-123--:R-:W-:Y:S05]  /*17c40*/  CALL.REL.NOINC `($__internal_32_$__cuda_sm70_shflsync_up_p) ;  /* 0x000005d000007944 */ /* 0x00efea0003c00000 */
[----:B------:R-:W-:Y:S05]  /*17c50*/  BRA `(.L_x_2044) ;  /* 0xffffd6b000007947 */ /* 0x000fea000383ffff */
.L_x_1980:
[----:B------:R-:W-:Y:S02]  /*17c60*/  MOV R2, 0x2 ;  /* 0x0000000200027802 */ /* 0x000fe40000000f00 */
[----:B------:R-:W-:-:S02]  /*17c70*/  MOV R3, 0x17c90 ;  /* 0x00017c9000037802 */ /* 0x000fc40000000f00 */
[----:B-12---:R-:W-:Y:S05]  /*17c80*/  CALL.REL.NOINC `($__internal_32_$__cuda_sm70_shflsync_up_p) ;  /* 0x0000059000007944 */ /* 0x006fea0003c00000 */
        /* <DEDUP_REMOVED lines=24> */
.L_x_1984:
[----:B------:R-:W-:Y:S02]  /*17e10*/  MOV R2, 0x1 ;  /* 0x0000000100027802 */ /* 0x000fe40000000f00 */
[----:B------:R-:W-:Y:S02]  /*17e20*/  MOV R3, 0x17e40 ;  /* 0x00017e4000037802 */ /* 0x000fe40000000f00 */
[----:B------:R-:W-:Y:S05]  /*17e30*/  CALL.REL.NOINC `($__internal_32_$__cuda_sm70_shflsync_up_p) ;  /* 0x000003e000007944 */ /* 0x000fea0003c00000 */
[----:B------:R-:W-:Y:S01]  /*17e40*/  MOV R2, R4 ;  /* 0x0000000400027202 */ /* 0x000fe20000000f00 */
[----:B------:R-:W-:Y:S05]  /*17e50*/  BRA `(.L_x_2046) ;  /* 0xffffd71000007947 */ /* 0x000fea000383ffff */
.L_x_1985:
        /* <DEDUP_REMOVED lines=27> */
.L_x_1987:
[----:B------:R-:W-:Y:S02]  /*18010*/  SEL R0, RZ, 0x1, P0 ;  /* 0x00000001ff007807 */ /* 0x000fe40000000000 */
[----:B------:R-:W-:Y:S02]  /*18020*/  MOV R2, 0x18040 ;  /* 0x0001804000027802 */ /* 0x000fe40000000f00 */
[----:B---3--:R-:W-:Y:S05]  /*18030*/  CALL.REL.NOINC `($__internal_33_$__cuda_sm70_votesync_ballot) ;  /* 0x0000025000007944 */ /* 0x008fea0003c00000 */
[----:B------:R-:W-:Y:S05]  /*18040*/  BRA `(.L_x_2048) ;  /* 0xffffd6b000007947 */ /* 0x000fea000383ffff */
.L_x_1988:
[----:B------:R-:W-:Y:S01]  /*18050*/  IMAD.MOV.U32 R12, RZ, RZ, R6 ;  /* 0x000000ffff0c7224 */ /* 0x000fe200078e0006 */
[----:B--2---:R-:W-:Y:S01]  /*18060*/  MOV R11, R13 ;  /* 0x0000000d000b7202 */ /* 0x004fe20000000f00 */
[----:B------:R-:W-:Y:S01]  /*18070*/  IMAD.MOV.U32 R3, RZ, RZ, 0x1f ;  /* 0x0000001fff037424 */ /* 0x000fe200078e00ff */
[----:B------:R-:W-:Y:S02]  /*18080*/  MOV R2, 0x180a0 ;  /* 0x000180a000027802 */ /* 0x000fe40000000f00 */
[----:B-1-3--:R-:W-:Y:S05]  /*18090*/  CALL.REL.NOINC `($__internal_31_$__cuda_sm70_shflsync_idx_p) ;  /* 0x0000013000007944 */ /* 0x00afea0003c00000 */
[----:B------:R-:W-:Y:S01]  /*180a0*/  IMAD.MOV.U32 R8, RZ, RZ, R11 ;  /* 0x000000ffff087224 */ /* 0x000fe200078e000b */
[----:B------:R-:W-:Y:S01]  /*180b0*/  MOV R11, R13 ;  /* 0x0000000d000b7202 */ /* 0x000fe20000000f00 */
[----:B------:R-:W-:Y:S01]  /*180c0*/  IMAD.MOV.U32 R12, RZ, RZ, R7 ;  /* 0x000000ffff0c7224 */ /* 0x000fe200078e0007 */
[----:B------:R-:W-:Y:S02]  /*180d0*/  MOV R3, 0x1f ;  /* 0x0000001f00037802 */ /* 0x000fe40000000f00 */
[----:B------:R-:W-:-:S02]  /*180e0*/  MOV R2, 0x18100 ;  /* 0x0001810000027802 */ /* 0x000fc40000000f00 */
[----:B------:R-:W-:Y:S05]  /*180f0*/  CALL.REL.NOINC `($__internal_31_$__cuda_sm70_shflsync_idx_p) ;  /* 0x000000d000007944 */ /* 0x000fea0003c00000 */
[----:B------:R-:W-:Y:S01]  /*18100*/  MOV R7, R11 ;  /* 0x0000000b00077202 */ /* 0x000fe20000000f00 */
[----:B------:R-:W-:Y:S05]  /*18110*/  BRA `(.L_x_2049) ;  /* 0xffffd62000007947 */ /* 0x000fea000383ffff */
.L_x_1991:
[----:B------:R-:W-:Y:S01]  /*18120*/  IMAD.MOV.U32 R12, RZ, RZ, R4 ;  /* 0x000000ffff0c7224 */ /* 0x000fe200078e0004 */
[----:B------:R-:W-:-:S02]  /*18130*/  MOV R3, 0x1f ;  /* 0x0000001f00037802 */ /* 0x000fc40000000f00 */
[----:B------:R-:W-:Y:S02]  /*18140*/  MOV R2, 0x18160 ;  /* 0x0001816000027802 */ /* 0x000fe40000000f00 */
[----:B-1234-:R-:W-:Y:S05]  /*18150*/  CALL.REL.NOINC `($__internal_31_$__cuda_sm70_shflsync_idx_p) ;  /* 0x0000007000007944 */ /* 0x01efea0003c00000 */
[----:B------:R-:W-:Y:S01]  /*18160*/  MOV R14, R11 ;  /* 0x0000000b000e7202 */ /* 0x000fe20000000f00 */
[----:B------:R-:W-:Y:S05]  /*18170*/  BRA `(.L_x_1990) ;  /* 0xffffd62000007947 */ /* 0x000fea000383ffff */
        .weak           $__internal_30_$__cuda_sm70_shflsync_bfly_p
        .type           $__internal_30_$__cuda_sm70_shflsync_bfly_p,@function
        .size           $__internal_30_$__cuda_sm70_shflsync_bfly_p,($__internal_31_$__cuda_sm70_shflsync_idx_p - $__internal_30_$__cuda_sm70_shflsync_bfly_p)
$__internal_30_$__cuda_sm70_shflsync_bfly_p:
[----:B------:R-:W-:Y:S04]  /*18180*/  WARPSYNC R10 ;  /* 0x0000000a00007348 */ /* 0x000fe80003800000 */
[----:B------:R1:W2:Y:S01]  /*18190*/  SHFL.BFLY PT, R0, R0, R8, R11 ;  /* 0x0c00000800007389 */ /* 0x0002a200000e000b */
[----:B------:R-:W-:Y:S02]  /*181a0*/  MOV R9, 0x0 ;  /* 0x0000000000097802 */ /* 0x000fe40000000f00 */
[----:B-1----:R-:W-:-:S04]  /*181b0*/  MOV R8, R4 ;  /* 0x0000000400087202 */ /* 0x002fc80000000f00 */
[----:B--2---:R-:W-:Y:S05]  /*181c0*/  RET.REL.NODEC R8 `(_ZN7cutlass13device_kernelIN5flash19enable_sm80_to_sm89INS1_16FlashAttnFwdSm80INS1_25CollectiveMainloopFwdSm80ILi4ELi1ELb0EN4cute5tupleIJNS5_1CILi128EEENS7_ILi80EEENS7_ILi64EEEEEELi64ENS_10bfloat16_tEfNS_4arch4Sm80ELb0ELb0ELb0ELb1ELb0ELb1ELb1ELb1EEENS1_21CollectiveEpilogueFwdINS6_IJS8_SA_S9_EEENS6_IJNS7_ILi1EEESI_SI_EEESC_SE_Li128ELb1ELb1ELb1ELb0EEENS1_36VarlenDynamicPersistentTileSchedulerILi128ELi80ELi128ELi128ELb1ELb1ELb0ELb0ELb1ELb1EEEEEEEEEvNT_6ParamsE) ;  /* 0xfffe7e3008007950 */ /* 0x004fea0003c3ffff */
        .weak           $__internal_31_$__cuda_sm70_shflsync_idx_p
        .type           $__internal_31_$__cuda_sm70_shflsync_idx_p,@function
        .size           $__internal_31_$__cuda_sm70_shflsync_idx_p,($__internal_32_$__cuda_sm70_shflsync_up_p - $__internal_31_$__cuda_sm70_shflsync_idx_p)
$__internal_31_$__cuda_sm70_shflsync_idx_p:
[----:B------:R-:W-:-:S04]  /*181d0*/  MOV R48, 0xffffffff ;  /* 0xffffffff00307802 */ /* 0x000fc80000000f00 */
[----:B------:R-:W-:Y:S04]  /*181e0*/  WARPSYNC R48 ;  /* 0x0000003000007348 */ /* 0x000fe80003800000 */
[----:B------:R1:W2:Y:S02]  /*181f0*/  SHFL.IDX PT, R11, R12, R11, R3 ;  /* 0x0000000b0c0b7389 */ /* 0x0002a400000e0003 */
[----:B-1----:R-:W-:-:S04]  /*18200*/  MOV R3, 0x0 ;  /* 0x0000000000037802 */ /* 0x002fc80000000f00 */
[----:B--2---:R-:W-:Y:S05]  /*18210*/  RET.REL.NODEC R2 `(_ZN7cutlass13device_kernelIN5flash19enable_sm80_to_sm89INS1_16FlashAttnFwdSm80INS1_25CollectiveMainloopFwdSm80ILi4ELi1ELb0EN4cute5tupleIJNS5_1CILi128EEENS7_ILi80EEENS7_ILi64EEEEEELi64ENS_10bfloat16_tEfNS_4arch4Sm80ELb0ELb0ELb0ELb1ELb0ELb1ELb1ELb1EEENS1_21CollectiveEpilogueFwdINS6_IJS8_SA_S9_EEENS6_IJNS7_ILi1EEESI_SI_EEESC_SE_Li128ELb1ELb1ELb1ELb0EEENS1_36VarlenDynamicPersistentTileSchedulerILi128ELi80ELi128ELi128ELb1ELb1ELb0ELb0ELb1ELb1EEEEEEEEEvNT_6ParamsE) ;  /* 0xfffe7de002007950 */ /* 0x004fea0003c3ffff */
        .weak           $__internal_32_$__cuda_sm70_shflsync_up_p
        .type           $__internal_32_$__cuda_sm70_shflsync_up_p,@function
        .size           $__internal_32_$__cuda_sm70_shflsync_up_p,($__internal_33_$__cuda_sm70_votesync_ballot - $__internal_32_$__cuda_sm70_shflsync_up_p)
$__internal_32_$__cuda_sm70_shflsync_up_p:
[----:B------:R-:W-:Y:S02]  /*18220*/  IMAD.MOV.U32 R4, RZ, RZ, RZ ;  /* 0x000000ffff047224 */ /* 0x000fe400078e00ff */
[----:B------:R-:W-:-:S04]  /*18230*/  IMAD.MOV.U32 R10, RZ, RZ, -0x1 ;  /* 0xffffffffff0a7424 */ /* 0x000fc800078e00ff */
[----:B------:R-:W-:Y:S04]  /*18240*/  WARPSYNC R10 ;  /* 0x0000000a00007348 */ /* 0x000fe80003800000 */
[----:B------:R1:W2:Y:S02]  /*18250*/  SHFL.UP PT, R4, R0, R2, R4 ;  /* 0x0400000200047389 */ /* 0x0002a400000e0004 */
[----:B-1----:R-:W-:Y:S02]  /*18260*/  MOV R2, R3 ;  /* 0x0000000300027202 */ /* 0x002fe40000000f00 */
[----:B------:R-:W-:-:S04]  /*18270*/  MOV R3, 0x0 ;  /* 0x0000000000037802 */ /* 0x000fc80000000f00 */
[----:B--2---:R-:W-:Y:S05]  /*18280*/  RET.REL.NODEC R2 `(_ZN7cutlass13device_kernelIN5flash19enable_sm80_to_sm89INS1_16FlashAttnFwdSm80INS1_25CollectiveMainloopFwdSm80ILi4ELi1ELb0EN4cute5tupleIJNS5_1CILi128EEENS7_ILi80EEENS7_ILi64EEEEEELi64ENS_10bfloat16_tEfNS_4arch4Sm80ELb0ELb0ELb0ELb1ELb0ELb1ELb1ELb1EEENS1_21CollectiveEpilogueFwdINS6_IJS8_SA_S9_EEENS6_IJNS7_ILi1EEESI_SI_EEESC_SE_Li128ELb1ELb1ELb1ELb0EEENS1_36VarlenDynamicPersistentTileSchedulerILi128ELi80ELi128ELi128ELb1ELb1ELb0ELb0ELb1ELb1EEEEEEEEEvNT_6ParamsE) ;  /* 0xfffe7d7002007950 */ /* 0x004fea0003c3ffff */
        .weak           $__internal_33_$__cuda_sm70_votesync_ballot
        .type           $__internal_33_$__cuda_sm70_votesync_ballot,@function
        .size           $__internal_33_$__cuda_sm70_votesync_ballot,(.L_x_3269 - $__internal_33_$__cuda_sm70_votesync_ballot)
$__internal_33_$__cuda_sm70_votesync_ballot:
[----:B------:R-:W-:Y:S01]  /*18290*/  ISETP.NE.U32.AND P0, PT, R0, 0x1, PT ;  /* 0x000000010000780c */ /* 0x000fe20003f05070 */
[----:B------:R-:W-:-:S04]  /*182a0*/  IMAD.MOV.U32 R3, RZ, RZ, -0x1 ;  /* 0xffffffffff037424 */ /* 0x000fc800078e00ff */
[----:B------:R-:W-:Y:S08]  /*182b0*/  WARPSYNC R3 ;  /* 0x0000000300007348 */ /* 0x000ff00003800000 */
[----:B------:R-:W-:-:S04]  /*182c0*/  VOTE.ANY R0, PT, !P0 ;  /* 0x0000000000007806 */ /* 0x000fc800040e0100 */
[----:B------:R-:W-:Y:S01]  /*182d0*/  LOP3.LUT R0, R0, R3, RZ, 0xc0, !PT ;  /* 0x0000000300007212 */ /* 0x000fe200078ec0ff */
[----:B------:R-:W-:-:S04]  /*182e0*/  IMAD.MOV.U32 R3, RZ, RZ, 0x0 ;  /* 0x00000000ff037424 */ /* 0x000fc800078e00ff */
[----:B------:R-:W-:Y:S05]  /*182f0*/  RET.REL.NODEC R2 `(_ZN7cutlass13device_kernelIN5flash19enable_sm80_to_sm89INS1_16FlashAttnFwdSm80INS1_25CollectiveMainloopFwdSm80ILi4ELi1ELb0EN4cute5tupleIJNS5_1CILi128EEENS7_ILi80EEENS7_ILi64EEEEEELi64ENS_10bfloat16_tEfNS_4arch4Sm80ELb0ELb0ELb0ELb1ELb0ELb1ELb1ELb1EEENS1_21CollectiveEpilogueFwdINS6_IJS8_SA_S9_EEENS6_IJNS7_ILi1EEESI_SI_EEESC_SE_Li128ELb1ELb1ELb1ELb0EEENS1_36VarlenDynamicPersistentTileSchedulerILi128ELi80ELi128ELi128ELb1ELb1ELb0ELb0ELb1ELb1EEEEEEEEEvNT_6ParamsE) ;  /* 0xfffe7d0002007950 */ /* 0x000fea0003c3ffff */
.L_x_2050:
        /* <DEDUP_REMOVED lines=16> */
.L_x_3269:


//--------------------- .text._ZN7cutlass13device_kernelIN5flash19enable_sm80_to_sm89INS1_16FlashAttnFwdSm80INS1_25CollectiveMainloopFwdSm80ILi4ELi1ELb0EN4cute5tupleIJNS5_1CILi128EEENS7_ILi96EEENS7_ILi64EEEEEELi64ENS_10bfloat16_tEfNS_4arch4Sm80ELb0ELb1ELb0ELb0ELb0ELb0ELb1ELb1EEENS1_21CollectiveEpilogueFwdINS6_IJS8_SA_S9_EEENS6_IJNS7_ILi1EEESI_SI_EEESC_SE_Li128ELb0ELb1ELb1ELb0EEENS1_19SingleTileSchedulerILb0ELb1ELb1ELi128EEEEEEEEEvNT_6ParamsE --------------------------
	.section	.text._ZN7cutlass13device_kernelIN5flash19enable_sm80_to_sm89INS1_16FlashAttnFwdSm80INS1_25CollectiveMainloopFwdSm80ILi4ELi1ELb0EN4cute5tupleIJNS5_1CILi128EEENS7_ILi96EEENS7_ILi64EEEEEELi64ENS_10bfloat16_tEfNS_4arch4Sm80ELb0ELb1ELb0ELb0ELb0ELb0ELb1ELb1EEENS1_21CollectiveEpilogueFwdINS6_IJS8_SA_S9_EEENS6_IJNS7_ILi1EEESI_SI_EEESC_SE_Li128ELb0ELb1ELb1ELb0EEENS1_19SingleTileSchedulerILb0ELb1ELb1ELi128EEEEEEEEEvNT_6ParamsE,"ax",@progbits
	.sectioninfo	@"SHI_REGISTERS=255"
	.align	128
.text._ZN7cutlass13device_kernelIN5flash19enable_sm80_to_sm89INS1_16FlashAttnFwdSm80INS1_25CollectiveMainloopFwdSm80ILi4ELi1ELb0EN4cute5tupleIJNS5_1CILi128EEENS7_ILi96EEENS7_ILi64EEEEEELi64ENS_10bfloat16_tEfNS_4arch4Sm80ELb0ELb1ELb0ELb0ELb0ELb0ELb1ELb1EEENS1_21CollectiveEpilogueFwdINS6_IJS8_SA_S9_EEENS6_IJNS7_ILi1EEESI_SI_EEESC_SE_Li128ELb0ELb1ELb1ELb0EEENS1_19SingleTileSchedulerILb0ELb1ELb1ELi128EEEEEEEEEvNT_6ParamsE:
        .type           _ZN7cutlass13device_kernelIN5flash19enable_sm80_to_sm89INS1_16FlashAttnFwdSm80INS1_25CollectiveMainloopFwdSm80ILi4ELi1ELb0EN4cute5tupleIJNS5_1CILi128EEENS7_ILi96EEENS7_ILi64EEEEEELi64ENS_10bfloat16_tEfNS_4arch4Sm80ELb0ELb1ELb0ELb0ELb0ELb0ELb1ELb1EEENS1_21CollectiveEpilogueFwdINS6_IJS8_SA_S9_EEENS6_IJNS7_ILi1EEESI_SI_EEESC_SE_Li128ELb0ELb1ELb1ELb0EEENS1_19SingleTileSchedulerILb0ELb1ELb1ELi128EEEEEEEEEvNT_6ParamsE,@function
        .size           _ZN7cutlass13device_kernelIN5flash19enable_sm80_to_sm89INS1_16FlashAttnFwdSm80INS1_25CollectiveMainloopFwdSm80ILi4ELi1ELb0EN4cute5tupleIJNS5_1CILi128EEENS7_ILi96EEENS7_ILi64EEEEEELi64ENS_10bfloat16_tEfNS_4arch4Sm80ELb0ELb1ELb0ELb0ELb0ELb0ELb1ELb1EEENS1_21CollectiveEpilogueFwdINS6_IJS8_SA_S9_EEENS6_IJNS7_ILi1EEESI_SI_EEESC_SE_Li128ELb0ELb1ELb1ELb0EEENS1_19SingleTileSchedulerILb0ELb1ELb1ELi128EEEEEEEEEvNT_6ParamsE,(.L_x_3274 - _ZN7cutlass13device_kernelIN5flash19enable_sm80_to_sm89INS1_16FlashAttnFwdSm80INS1_25CollectiveMainloopFwdSm80ILi4ELi1ELb0EN4cute5tupleIJNS5_1CILi128EEENS7_ILi96EEENS7_ILi64EEEEEELi64ENS_10bfloat16_tEfNS_4arch4Sm80ELb0ELb1ELb0ELb0ELb0ELb0ELb1ELb1EEENS1_21CollectiveEpilogueFwdINS6_IJS8_SA_S9_EEENS6_IJNS7_ILi1EEESI_SI_EEESC_SE_Li128ELb0ELb1ELb1ELb0EEENS1_19SingleTileSchedulerILb0ELb1ELb1ELi128EEEEEEEEEvNT_6ParamsE)
        .other          _ZN7cutlass13device_kernelIN5flash19enable_sm80_to_sm89INS1_16FlashAttnFwdSm80INS1_25CollectiveMainloopFwdSm80ILi4ELi1ELb0EN4cute5tupleIJNS5_1CILi128EEENS7_ILi96EEENS7_ILi64EEEEEELi64ENS_10bfloat16_tEfNS_4arch4Sm80ELb0ELb1ELb0ELb0ELb0ELb0ELb1ELb1EEENS1_21CollectiveEpilogueFwdINS6_IJS8_SA_S9_EEENS6_IJNS7_ILi1EEESI_SI_EEESC_SE_Li128ELb0ELb1ELb1ELb0EEENS1_19SingleTileSchedulerILb0ELb1ELb1ELi128EEEEEEEEEvNT_6ParamsE,@"STO_CUDA_ENTRY STV_DEFAULT"
_ZN7cutlass13device_kernelIN5flash19enable_sm80_to_sm89INS1_16FlashAttnFwdSm80INS1_25CollectiveMainloopFwdSm80ILi4ELi1ELb0EN4cute5tupleIJNS5_1CILi128EEENS7_ILi96EEENS7_ILi64EEEEEELi64ENS_10bfloat16_tEfNS_4arch4Sm80ELb0ELb1ELb0ELb0ELb0ELb0ELb1ELb1EEENS1_21CollectiveEpilogueFwdINS6_IJS8_SA_S9_EEENS6_IJNS7_ILi1EEESI_SI_EEESC_SE_Li128ELb0ELb1ELb1ELb0EEENS1_19SingleTileSchedulerILb0ELb1ELb1ELi128EEEEEEEEEvNT_6ParamsE:
        /* <DEDUP_REMOVED lines=18> */
.L_x_2051:
[----:B---3--:R-:W-:Y:S02]  /*0120*/  ULDC.64 UR4, c[0x0][0x550] ;  /* 0x0001540000047ab9 */ /* 0x008fe40000000a00 */
[----:B------:R-:W-:Y:S02]  /*0130*/  UISETP.NE.AND UP0, UPT, UR4, 0x1, UPT ;  /* 0x000000010400788c */ /* 0x000fe4000bf05270 */
[----:B------:R-:W-:-:S02]  /*0140*/  UIMAD.WIDE.U32 UR8, UR6, UR5, URZ ;  /* 0x00000005060872a5 */ /* 0x000fc4000f8e003f */
[----:B------:R-:W-:Y:S02]  /*0150*/  ULDC UR4, c[0x0][0x558] ;  /* 0x0001560000047ab9 */ /* 0x000fe40000000800 */
[----:B------:R-:W-:-:S05]  /*0160*/  UMOV UR11, UR6 ;  /* 0x00000006000b7c82 */ /* 0x000fca0008000000 */
[----:B------:R-:W-:-:S03]  /*0170*/  @UP0 USHF.R.U32.HI UR11, URZ, UR4, UR9 ;  /* 0x000000043f0b0299 */ /* 0x000fc60008011609 */
.L_x_2052:
        /* <DEDUP_REMOVED lines=35> */
.L_x_2054:
[----:B------:R-:W-:Y:S02]  /*03b0*/  ULDC UR4, c[0x0][0x32c] ;  /* 0x0000cb0000047ab9 */ /* 0x000fe40000000800 */
[----:B------:R-:W-:-:S03]  /*03c0*/  UISETP.NE.AND UP0, UPT, UR6, UR4, UPT ;  /* 0x000000040600728c */ /* 0x000fc6000bf05270 */
[----:B------:R-:W-:Y:S02]  /*03d0*/  ULDC.64 UR4, c[0x0][0x330] ;  /* 0x0000cc0000047ab9 */ /* 0x000fe40000000a00 */
[----:B------:R-:W-:-:S06]  /*03e0*/  UIMAD.WIDE.U32 UR12, UR9, UR4, URZ ;  /* 0x00000004090c72a5 */ /* 0x000fcc000f8e003f */
[----:B------:R-:W-:Y:S02]  /*03f0*/  @UP0 USHF.R.U32.HI UR9, URZ, UR5, UR13 ;  /* 0x000000053f090299 */ /* 0x000fe4000801160d */
.L_x_2055:
[----:B------:R-:W-:Y:S02]  /*0400*/  ULDC UR4, c[0x0][0x32c] ;  /* 0x0000cb0000047ab9 */ /* 0x000fe40000000800 */
[----:B------:R-:W-:-:S04]  /*0410*/  UIMAD UR4, UR9, UR4, UR4 ;  /* 0x00000004090472a4 */ /* 0x000fc8000f8e0204 */
[----:B------:R-:W-:-:S04]  /*0420*/  UISETP.LT.AND UP0, UPT, UR8, UR4, UPT ;  /* 0x000000040800728c */ /* 0x000fc8000bf01270 */
[----:B------:R-:W-:-:S03]  /*0430*/  USEL UR8, UR8, UR4, UP0 ;  /* 0x0000000408087287 */ /* 0x000fc60008000000 */
.L_x_2053:
        /* <DEDUP_REMOVED lines=34> */
.L_x_2057:
[----:B------:R-:W-:-:S04]  /*0660*/  MOV R2, c[0x0][0x32c] ;  /* 0x0000cb0000027a02 */ /* 0x000fc80000000f00 */
[----:B------:R-:W-:-:S13]  /*0670*/  ISETP.NE.AND P0, PT, R2, 0x1, PT ;  /* 0x000000010200780c */ /* 0x000fda0003f05270 */
[----:B------:R-:W-:-:S05]  /*0680*/  @P0 IMAD.HI.U32 R2, R0, c[0x0][0x330], RZ ;  /* 0x0000cc0000020a27 */ /* 0x000fca00078e00ff */
[----:B------:R-:W-:-:S05]  /*0690*/  @P0 SHF.R.U32.HI R0, RZ, c[0x0][0x334], R2 ;  /* 0x0000cd00ff000a19 */ /* 0x000fca0000011602 */
.L_x_2058:
[----:B------:R-:W-:-:S05]  /*06a0*/  IMAD R0, R0, c[0x0][0x32c], RZ ;  /* 0x0000cb0000007a24 */ /* 0x000fca00078e02ff */
[----:B------:R-:W-:-:S05]  /*06b0*/  IMNMX R3, R3, R0, !PT ;  /* 0x0000000003037217 */ /* 0x000fca0007800200 */
.L_x_2056:
        /* <DEDUP_REMOVED lines=42> */
.L_x_2059:
        /* <DEDUP_REMOVED lines=162> */
.L_x_2062:
[----:B--23--:R-:W-:Y:S05]  /*1380*/  BSYNC B0 ;  /* 0x0000000000007941 */ /* 0x00cfea0003800000 */
.L_x_2061:
        /* <DEDUP_REMOVED lines=11> */
.L_x_2064:
[----:B------:R-:W-:Y:S05]  /*1440*/  BSYNC B0 ;  /* 0x0000000000007941 */ /* 0x000fea0003800000 */
.L_x_2063:
        /* <DEDUP_REMOVED lines=11> */
.L_x_2066:
[----:B------:R-:W-:Y:S05]  /*1500*/  BSYNC B0 ;  /* 0x0000000000007941 */ /* 0x000fea0003800000 */
.L_x_2065:
        /* <DEDUP_REMOVED lines=11> */
.L_x_2068:
[----:B------:R-:W-:Y:S05]  /*15c0*/  BSYNC B0 ;  /* 0x0000000000007941 */ /* 0x000fea0003800000 */
.L_x_2067:
        /* <DEDUP_REMOVED lines=11> */
.L_x_2070:
[----:B------:R-:W-:Y:S05]  /*1680*/  BSYNC B0 ;  /* 0x0000000000007941 */ /* 0x000fea0003800000 */
.L_x_2069:
        /* <DEDUP_REMOVED lines=11> */
.L_x_2072:
[----:B------:R-:W-:Y:S05]  /*1740*/  BSYNC B0 ;  /* 0x0000000000007941 */ /* 0x000fea0003800000 */
.L_x_2071:
        /* <DEDUP_REMOVED lines=11> */
.L_x_2074:
[----:B------:R-:W-:Y:S05]  /*1800*/  BSYNC B0 ;  /* 0x0000000000007941 */ /* 0x000fea0003800000 */
.L_x_2073:
        /* <DEDUP_REMOVED lines=130> */
[----:B------:R-:W-:Y:S01]  /*2030*/  IADD3 R226, R223, 0x1800, RZ ;  /* 0x00001800dfe27810 */ /* 0x000fe20007ffe0ff */
[----:B------:R-:W-:Y:S01]  /*2040*/  IMAD.IADD R0, R7, 0x1, R0 ;  /* 0x0000000107007824 */ /* 0x000fe200078e0200 */
[C---:B------:R-:W-:Y:S02]  /*2050*/  IADD3 R225, R223.reuse, 0x2000, RZ ;  /* 0x00002000dfe17810 */ /* 0x040fe40007ffe0ff */
[----:B------:R-:W-:Y:S01]  /*2060*/  IADD3 R224, R223, 0x2800, RZ ;  /* 0x00002800dfe07810 */ /* 0x000fe20007ffe0ff */
        /* <DEDUP_REMOVED lines=60> */
[----:B------:R-:W-:Y:S01]  /*2430*/  HMMA.16816.F32.BF16 R92, R20, R70, R92 ;  /* 0x00000046145c723c */ /* 0x000fe2000004185c */
        /* <DEDUP_REMOVED lines=8> */
[----:B-1----:R-:W-:Y:S01]  /*24c0*/  HMMA.16816.F32.BF16 R80, R20, R32, R80 ;  /* 0x000000201450723c */ /* 0x002fe20000041850 */
[----:B------:R-:W-:-:S07]  /*24d0*/  IMAD.IADD R217, R0, 0x1, R223 ;  /* 0x0000000100d97824 */ /* 0x000fce00078e02df */
[----:B------:R-:W-:Y:S01]  /*24e0*/  HMMA.16816.F32.BF16 R76, R20, R44, R76 ;  /* 0x0000002c144c723c */ /* 0x000fe2000004184c */
[----:B-----5:R-:W-:-:S04]  /*24f0*/  IADD3 R6, P0, R14, UR9, RZ ;  /* 0x000000090e067c10 */ /* 0x020fc8000ff1e0ff */
[----:B------:R-:W-:Y:S02]  /*2500*/  IADD3.X R7, R15, UR8, RZ, P0, !PT ;  /* 0x000000080f077c10 */ /* 0x000fe400087fe4ff */
[----:B----4-:R-:W-:Y:S01]  /*2510*/  IADD3 R12, P0, R6, UR9, RZ ;  /* 0x00000009060c7c10 */ /* 0x010fe2000ff1e0ff */
[----:B---3--:R-:W-:Y:S02]  /*2520*/  HMMA.16816.F32.BF16 R16, R20, R40, R60 ;  /* 0x000000281410723c */ /* 0x008fe4000004183c */
[----:B------:R1:W-:Y:S01]  /*2530*/  LDGSTS.E.BYPASS.LTC128B.128 [R231+0x2100], [R6.64], !P2 ;  /* 0x0210000006e77fae */ /* 0x0003e2000d101d4c */
[----:B------:R-:W-:Y:S02]  /*2540*/  IADD3.X R13, R7, UR8, RZ, P0, !PT ;  /* 0x00000008070d7c10 */ /* 0x000fe400087fe4ff */
[----:B------:R-:W-:-:S03]  /*2550*/  ISETP.GT.AND P0, PT, R205, R216, PT ;  /* 0x000000d8cd00720c */ /* 0x000fc60003f04270 */
[----:B------:R3:W-:Y:S01]  /*2560*/  LDGSTS.E.BYPASS.LTC128B.128 [R231+0x2900], [R12.64], !P1 ;  /* 0x029000000ce77fae */ /* 0x0007e2000c901d4c */
[C---:B--2---:R-:W-:Y:S03]  /*2570*/  HMMA.16816.F32.BF16 R180, R8.reuse, R48, R144 ;  /* 0x0000003008b4723c */ /* 0x044fe60000041890 */
[----:B------:R-:W-:Y:S04]  /*2580*/  LDSM.16.M88.4 R28, [R220+0x8100] ;  /* 0x00810000dc1c783b */ /* 0x000fe80000000200 */
[----:B------:R-:W2:Y:S01]  /*2590*/  LDSM.16.M88.4 R52, [R218+0x4900] ;  /* 0x00490000da34783b */ /* 0x000ea20000000200 */
[C---:B------:R-:W-:Y:S03]  /*25a0*/  HMMA.16816.F32.BF16 R176, R8.reuse, R68, R176 ;  /* 0x0000004408b0723c */ /* 0x040fe600000418b0 */
[----:B------:R-:W4:Y:S04]  /*25b0*/  LDSM.16.M88.4 R72, [R218+0x5100] ;  /* 0x00510000da48783b */ /* 0x000f280000000200 */
[----:B------:R-:W-:Y:S01]  /*25c0*/  LDSM.16.M88.4 R56, [R218+0x4100] ;  /* 0x00410000da38783b */ /* 0x000fe20000000200 */
[C---:B------:R-:W-:Y:S03]  /*25d0*/  HMMA.16816.F32.BF16 R68, R8.reuse, R70, R156 ;  /* 0x000000460844723c */ /* 0x040fe6000004189c */
[----:B------:R-:W-:Y:S04]  /*25e0*/  LDSM.16.M88.4 R60, [R218+0x3900] ;  /* 0x00390000da3c783b */ /* 0x000fe80000000200 */
[----:B------:R-:W-:Y:S01]  /*25f0*/  LDSM.16.M88.4 R84, [R218+0x5900] ;  /* 0x00590000da54783b */ /* 0x000fe20000000200 */
[----:B------:R-:W-:Y:S03]  /*2600*/  HMMA.16816.F32.BF16 R184, R8, R44, R140 ;  /* 0x0000002c08b8723c */ /* 0x000fe6000004188c */
[----:B------:R-:W0:Y:S05]  /*2610*/  LDGDEPBAR ;  /* 0x00000000000079af */ /* 0x000e2a0000000000 */
[----:B---3--:R-:W-:Y:S01]  /*2620*/  HMMA.16816.F32.BF16 R12, R20, R36, R64 ;  /* 0x00000024140c723c */ /* 0x008fe20000041840 */
[----:B------:R-:W3:Y:S07]  /*2630*/  LDSM.16.M88.4 R64, [R218+0x3100] ;  /* 0x00310000da40783b */ /* 0x000eee0000000200 */
[----:B------:R-:W-:Y:S01]  /*2640*/  HMMA.16816.F32.BF16 R148, R8, R46, R148 ;  /* 0x0000002e0894723c */ /* 0x000fe20000041894 */
[----:B------:R-:W-:Y:S07]  /*2650*/  LDSM.16.M88.4 R44, [R217+0x800] ;  /* 0x00080000d92c783b */ /* 0x000fee0000000200 */
[----:B--2---:R-:W-:Y:S01]  /*2660*/  HMMA.16816.F32.BF16 R144, R28, R52, R16 ;  /* 0x000000341c90723c */ /* 0x004fe20000041810 */
[----:B------:R-:W2:Y:S07]  /*2670*/  LDSM.16.M88.4 R16, [R220+0x6100] ;  /* 0x00610000dc10783b */ /* 0x000eae0000000200 */
[----:B------:R-:W-:Y:S08]  /*2680*/  HMMA.16816.F32.BF16 R100, R20, R50, R100 ;  /* 0x000000321464723c */ /* 0x000ff00000041864 */
[C---:B------:R-:W-:Y:S08]  /*2690*/  HMMA.16816.F32.BF16 R192, R8.reuse, R40, R132 ;  /* 0x0000002808c0723c */ /* 0x040ff00000041884 */
[C---:B------:R-:W-:Y:S01]  /*26a0*/  HMMA.16816.F32.BF16 R140, R8.reuse, R50, R152 ;  /* 0x00000032088c723c */ /* 0x040fe20000041898 */
[----:B------:R-:W-:Y:S07]  /*26b0*/  LDSM.16.M88.4 R48, [R217] ;  /* 0x00000000d930783b */ /* 0x000fee0000000200 */
[-C--:B------:R-:W-:Y:S08]  /*26c0*/  HMMA.16816.F32.BF16 R160, R8, R42.reuse, R160 ;  /* 0x0000002a08a0723c */ /* 0x080ff000000418a0 */
[C---:B------:R-:W-:Y:S01]  /*26d0*/  HMMA.16816.F32.BF16 R128, R20.reuse, R42, R128 ;  /* 0x0000002a1480723c */ /* 0x040fe20000041880 */
[----:B------:R-:W-:Y:S07]  /*26e0*/  LDSM.16.M88.4 R40, [R217+0x1000] ;  /* 0x00100000d928783b */ /* 0x000fee0000000200 */
[C---:B------:R-:W-:Y:S08]  /*26f0*/  HMMA.16816.F32.BF16 R188, R20.reuse, R38, R116 ;  /* 0x0000002614bc723c */ /* 0x040ff00000041874 */
[----:B------:R-:W-:Y:S01]  /*2700*/  HMMA.16816.F32.BF16 R136, R20, R34, R112 ;  /* 0x000000221488723c */ /* 0x000fe20000041870 */
        /* <DEDUP_REMOVED lines=11> */
[C---:B---3--:R-:W-:Y:S08]  /*27c0*/  HMMA.16816.F32.BF16 R120, R28.reuse, R66, R92 ;  /* 0x000000421c78723c */ /* 0x048ff0000004185c */
[----:B------:R-:W-:Y:S08]  /*27d0*/  HMMA.16816.F32.BF16 R112, R28, R58, R96 ;  /* 0x0000003a1c70723c */ /* 0x000ff00000041860 */
[----:B--2---:R-:W-:Y:S08]  /*27e0*/  HMMA.16816.F32.BF16 R92, R16, R66, R68 ;  /* 0x00000042105c723c */ /* 0x004ff00000041844 */
[C---:B------:R-:W-:Y:S08]  /*27f0*/  HMMA.16816.F32.BF16 R164, R28.reuse, R64, R104 ;  /* 0x000000401ca4723c */ /* 0x040ff00000041868 */
[C---:B------:R-:W-:Y:S08]  /*2800*/  HMMA.16816.F32.BF16 R156, R28.reuse, R60, R88 ;  /* 0x0000003c1c9c723c */ /* 0x040ff00000041858 */
        /* <DEDUP_REMOVED lines=8> */
[C---:B------:R-:W-:Y:S08]  /*2890*/  HMMA.16816.F32.BF16 R76, R16.reuse, R56, R184 ;  /* 0x00000038104c723c */ /* 0x040ff000000418b8 */
[-C--:B------:R-:W-:Y:S08]  /*28a0*/  HMMA.16816.F32.BF16 R60, R16, R54.reuse, R160 ;  /* 0x00000036103c723c */ /* 0x080ff000000418a0 */
[C---:B------:R-:W-:Y:S08]  /*28b0*/  HMMA.16816.F32.BF16 R108, R28.reuse, R54, R128 ;  /* 0x000000361c6c723c */ /* 0x040ff00000041880 */
[C---:B------:R-:W-:Y:S08]  /*28c0*/  HMMA.16816.F32.BF16 R104, R28.reuse, R74, R188 ;  /* 0x0000004a1c68723c */ /* 0x040ff000000418bc */
[----:B------:R-:W-:Y:S08]  /*28d0*/  HMMA.16816.F32.BF16 R100, R28, R86, R136 ;  /* 0x000000561c64723c */ /* 0x000ff00000041888 */
[C---:B------:R-:W-:Y:S08]  /*28e0*/  HMMA.16816.F32.BF16 R56, R16.reuse, R72, R196 ;  /* 0x000000481038723c */ /* 0x040ff000000418c4 */
[C---:B------:R-:W-:Y:S08]  /*28f0*/  HMMA.16816.F32.BF16 R52, R16.reuse, R74, R172 ;  /* 0x0000004a1034723c */ /* 0x040ff000000418ac */
[C---:B------:R-:W-:Y:S08]  /*2900*/  HMMA.16816.F32.BF16 R28, R16.reuse, R84, R200 ;  /* 0x00000054101c723c */ /* 0x040ff000000418c8 */
[----:B------:R-:W-:Y:S08]  /*2910*/  HMMA.16816.F32.BF16 R16, R16, R86, R168 ;  /* 0x000000561010723c */ /* 0x000ff000000418a8 */
[C---:B----4-:R-:W-:Y:S08]  /*2920*/  HMMA.16816.F32.BF16 R72, R12.reuse, R42, R68 ;  /* 0x0000002a0c48723c */ /* 0x050ff00000041844 */
        /* <DEDUP_REMOVED lines=22> */
[----:B------:R-:W-:Y:S01]  /*2a90*/  HMMA.16816.F32.BF16 R48, R12, R22, R16 ;  /* 0x000000160c30723c */ /* 0x000fe20000041810 */
[----:B------:R-:W-:Y:S06]  /*2aa0*/  BAR.SYNC.DEFER_BLOCKING 0x0 ;  /* 0x0000000000007b1d */ /* 0x000fec0000010000 */
[----:B------:R-:W-:Y:S05]  /*2ab0*/  @!P0 BRA `(.L_x_2075) ;  /* 0x000001d000008947 */ /* 0x000fea0003800000 */
[----:B-1----:R-:W-:-:S04]  /*2ac0*/  IADD3 R0, R229, -0x2, RZ ;  /* 0xfffffffee5007810 */ /* 0x002fc80007ffe0ff */
[----:B------:R-:W-:Y:S01]  /*2ad0*/  SHF.R.S32.HI R5, RZ, 0x1f, R0 ;  /* 0x0000001fff057819 */ /* 0x000fe20000011400 */
[----:B------:R-:W-:Y:S02]  /*2ae0*/  IMAD R3, R208, R0, RZ ;  /* 0x00000000d0037224 */ /* 0x000fe400078e02ff */
[----:B------:R-:W-:Y:S01]  /*2af0*/  IMAD.WIDE.U32 R6, R0, R214, R232 ;  /* 0x000000d600067225 */ /* 0x000fe200078e00e8 */
[----:B------:R-:W-:-:S03]  /*2b00*/  SHF.L.U64.HI R0, R211, 0x5, R213 ;  /* 0x00000005d3007819 */ /* 0x000fc600000102d5 */
[----:B------:R-:W-:Y:S01]  /*2b10*/  IMAD R3, R5, R214, R3 ;  /* 0x000000d605037224 */ /* 0x000fe200078e0203 */
[----:B------:R-:W-:Y:S01]  /*2b20*/  LEA R14, P0, R6, c[0x0][0x1c8], 0x1 ;  /* 0x00007200060e7a11 */ /* 0x000fe200078008ff */
[----:B------:R-:W-:Y:S02]  /*2b30*/  IMAD.SHL.U32 R5, R211, 0x20, RZ ;  /* 0x00000020d3057824 */ /* 0x000fe400078e00ff */
[----:B------:R-:W-:-:S03]  /*2b40*/  IMAD.IADD R3, R7, 0x1, R3 ;  /* 0x0000000107037824 */ /* 0x000fc600078e0203 */
        /* <DEDUP_REMOVED lines=20> */
.L_x_2075:
[----:B-1----:R-:W-:Y:S01]  /*2c90*/  LOP3.LUT R0, R207, 0xffffffe0, RZ, 0xc0, !PT ;  /* 0xffffffe0cf007812 */ /* 0x002fe200078ec0ff */
[----:B------:R-:W-:Y:S01]  /*2ca0*/  ULDC UR10, c[0x0][0x324] ;  /* 0x0000c900000a7ab9 */ /* 0x000fe20000000800 */
[----:B------:R-:W-:Y:S01]  /*2cb0*/  LEA.HI R3, R209, R210, RZ, 0x2 ;  /* 0x000000d2d1037211 */ /* 0x000fe200078f10ff */
[----:B------:R-:W-:Y:S01]  /*2cc0*/  ULOP3.LUT UR10, URZ, UR10, URZ, 0x33, !UPT ;  /* 0x0000000a3f0a7292 */ /* 0x000fe2000f8e333f */
[----:B--2---:R-:W-:Y:S01]  /*2cd0*/  SHF.R.S32.HI R6, RZ, 0x1f, R206 ;  /* 0x0000001fff067819 */ /* 0x004fe200000114ce */
[----:B------:R-:W-:Y:S01]  /*2ce0*/  IMAD.IADD R0, R210, 0x1, -R0 ;  /* 0x00000001d2007824 */ /* 0x000fe200078e0a00 */
[----:B------:R-:W-:Y:S01]  /*2cf0*/  LOP3.LUT R3, R3, 0xfffffffc, RZ, 0xc0, !PT ;  /* 0xfffffffc03037812 */ /* 0x000fe200078ec0ff */
[----:B------:R-:W0:Y:S01]  /*2d00*/  LDGDEPBAR ;  /* 0x00000000000079af */ /* 0x000e220000000000 */
[----:B------:R-:W-:Y:S02]  /*2d10*/  LEA.HI R6, R6, R206, RZ, 0x2 ;  /* 0x000000ce06067211 */ /* 0x000fe400078f10ff */
[----:B------:R-:W-:Y:S01]  /*2d20*/  SHF.R.S32.HI R7, RZ, 0x1f, R0 ;  /* 0x0000001fff077819 */ /* 0x000fe20000011400 */
[----:B------:R-:W-:Y:S01]  /*2d30*/  IMAD.IADD R5, R210, 0x1, -R3 ;  /* 0x00000001d2057824 */ /* 0x000fe200078e0a03 */
[----:B------:R-:W-:-:S02]  /*2d40*/  LOP3.LUT R6, R6, 0xffffffc, RZ, 0xc0, !PT ;  /* 0x0ffffffc06067812 */ /* 0x000fc400078ec0ff */
[----:B------:R-:W-:Y:S02]  /*2d50*/  LEA.HI R7, R7, R0, RZ, 0x2 ;  /* 0x0000000007077211 */ /* 0x000fe400078f10ff */
[----:B------:R-:W-:Y:S01]  /*2d60*/  LEA.HI R3, R5, R5, RZ, 0x1 ;  /* 0x0000000505037211 */ /* 0x000fe200078f08ff */
[----:B------:R-:W-:Y:S01]  /*2d70*/  IMAD.IADD R8, R206, 0x1, -R6 ;  /* 0x00000001ce087824 */ /* 0x000fe200078e0a06 */
[----:B------:R-:W-:Y:S02]  /*2d80*/  LEA.HI.SX32 R6, R7, UR7, 0x1e ;  /* 0x0000000707067c11 */ /* 0x000fe4000f8ff2ff */
[----:B------:R-:W-:Y:S01]  /*2d90*/  PLOP3.LUT P1, PT, PT, PT, UP2, 0x80, 0x0 ;  /* 0x000000000000781c */ /* 0x000fe20003f2f028 */
[C---:B------:R-:W-:Y:S01]  /*2da0*/  IMAD.SHL.U32 R9, R3.reuse, 0x20, RZ ;  /* 0x0000002003097824 */ /* 0x040fe200078e00ff */
[----:B------:R-:W-:Y:S01]  /*2db0*/  LOP3.LUT R3, R3, 0x1ffffffe, RZ, 0xc0, !PT ;  /* 0x1ffffffe03037812 */ /* 0x000fe200078ec0ff */
[----:B------:R-:W-:Y:S01]  /*2dc0*/  IMAD R8, R8, 0x10, R6 ;  /* 0x0000001008087824 */ /* 0x000fe200078e0206 */
[----:B------:R-:W-:-:S02]  /*2dd0*/  PLOP3.LUT P0, PT, PT, PT, UP2, 0x80, 0x0 ;  /* 0x000000000000781c */ /* 0x000fc40003f0f028 */
[----:B------:R-:W-:Y:S01]  /*2de0*/  LOP3.LUT R6, R9, 0xffffffc0, RZ, 0xc0, !PT ;  /* 0xffffffc009067812 */ /* 0x000fe200078ec0ff */
[----:B------:R-:W-:-:S04]  /*2df0*/  IMAD.IADD R5, R5, 0x1, -R3 ;  /* 0x0000000105057824 */ /* 0x000fc800078e0a03 */
[----:B------:R-:W-:-:S04]  /*2e00*/  IMAD.IADD R3, R6, 0x1, R8 ;  /* 0x0000000106037824 */ /* 0x000fc800078e0208 */
[----:B------:R-:W-:-:S04]  /*2e10*/  IMAD R10, R5, 0x8, R3 ;  /* 0x00000008050a7824 */ /* 0x000fc800078e0203 */
[----:B------:R-:W-:Y:S01]  /*2e20*/  @P1 IMAD.HI.U32 R3, R10, c[0x0][0x2c8], RZ ;  /* 0x0000b2000a031a27 */ /* 0x000fe200078e00ff */
[----:B------:R1:W-:Y:S03]  /*2e30*/  STL [R1+0x30], R10 ;  /* 0x0000300a01007387 */ /* 0x0003e60000100800 */
[----:B------:R-:W-:Y:S01]  /*2e40*/  IMAD.MOV.U32 R9, RZ, RZ, R10 ;  /* 0x000000ffff097224 */ /* 0x000fe200078e000a */
[----:B------:R-:W-:Y:S02]  /*2e50*/  @P0 SHF.R.U32.HI R9, RZ, c[0x0][0x2cc], R3 ;  /* 0x0000b300ff090a19 */ /* 0x000fe40000011603 */
[----:B------:R-:W-:Y:S02]  /*2e60*/  LOP3.LUT R3, R7, 0x7ffffffc, RZ, 0xc0, !PT ;  /* 0x7ffffffc07037812 */ /* 0x000fe400078ec0ff */
[----:B------:R-:W-:Y:S01]  /*2e70*/  PLOP3.LUT P0, PT, PT, PT, UP1, 0x40, 0x0 ;  /* 0x000000000000781c */ /* 0x000fe20003f0e818 */
[----:B------:R-:W2:Y:S02]  /*2e80*/  SHFL.IDX PT, R6, R9, RZ, 0x1c1f ;  /* 0x001c1fff09067589 */ /* 0x000ea400000e0000 */
[----:B------:R-:W-:Y:S01]  /*2e90*/  IMAD.IADD R3, R0, 0x1, -R3 ;  /* 0x0000000100037824 */ /* 0x000fe200078e0a03 */
[----:B------:R-:W-:-:S03]  /*2ea0*/  IADD3.X R0, R24, c[0x0][0x1d0], RZ, PT, !PT ;  /* 0x0000740018007a10 */ /* 0x000fc60003ffe4ff */
[----:B------:R-:W-:-:S04]  /*2eb0*/  IMAD.SHL.U32 R8, R3, 0x2, RZ ;  /* 0x0000000203087824 */ /* 0x000fc800078e00ff */
[--C-:B------:R-:W-:Y:S01]  /*2ec0*/  IMAD.IADD R13, R24, 0x1, -R8.reuse ;  /* 0x00000001180d7824 */ /* 0x100fe200078e0a08 */
[----:B------:R3:W-:Y:S01]  /*2ed0*/  STL [R1+0x20], R8 ;  /* 0x0000200801007387 */ /* 0x0007e20000100800 */
[----:B------:R-:W-:Y:S02]  /*2ee0*/  IADD3 R0, R0, -c[0x0][0x168], -R8 ;  /* 0x80005a0000007a10 */ /* 0x000fe40007ffe808 */
[----:B------:R-:W-:Y:S02]  /*2ef0*/  IADD3 R11, -R8, c[0x0][0x1d0], R24 ;  /* 0x00007400080b7a10 */ /* 0x000fe40007ffe118 */
[C---:B-1----:R-:W-:Y:S02]  /*2f00*/  IADD3 R10, R0.reuse, c[0x0][0x328], RZ ;  /* 0x0000ca00000a7a10 */ /* 0x042fe40007ffe0ff */
[----:B------:R-:W-:Y:S01]  /*2f10*/  IADD3 R12, R0, UR10, RZ ;  /* 0x0000000a000c7c10 */ /* 0x000fe2000fffe0ff */
[----:B------:R-:W-:Y:S02]  /*2f20*/  IMAD.IADD R0, R204, 0x1, R27 ;  /* 0x00000001cc007824 */ /* 0x000fe400078e021b */
[----:B--2---:R-:W-:-:S02]  /*2f30*/  IMAD.IADD R5, R10, 0x1, R6 ;  /* 0x000000010a057824 */ /* 0x004fc400078e0206 */
[----:B------:R-:W-:-:S03]  /*2f40*/  IMAD.IADD R3, R12, 0x1, R6 ;  /* 0x000000010c037824 */ /* 0x000fc600078e0206 */
[----:B------:R-:W-:Y:S01]  /*2f50*/  IMNMX R5, R5, R11, PT ;  /* 0x0000000b05057217 */ /* 0x000fe20003800200 */
[----:B------:R-:W-:Y:S05]  /*2f60*/  @P0 BRA `(.L_x_2076) ;  /* 0x0000015000000947 */ /* 0x000fea0003800000 */
[----:B------:R-:W-:Y:S01]  /*2f70*/  IADD3 R6, R6, c[0x0][0x1d0], RZ ;  /* 0x0000740006067a10 */ /* 0x000fe20007ffe0ff */
        /* <DEDUP_REMOVED lines=11> */
.L_x_2078:
[----:B------:R-:W-:-:S04]  /*3030*/  MOV R7, c[0x0][0x32c] ;  /* 0x0000cb0000077a02 */ /* 0x000fc80000000f00 */
[----:B------:R-:W-:-:S13]  /*3040*/  ISETP.NE.AND P0, PT, R7, 0x1, PT ;  /* 0x000000010700780c */ /* 0x000fda0003f05270 */
[----:B------:R-:W-:-:S05]  /*3050*/  @P0 IMAD.HI.U32 R7, R6, c[0x0][0x330], RZ ;  /* 0x0000cc0006070a27 */ /* 0x000fca00078e00ff */
[----:B------:R-:W-:Y:S02]  /*3060*/  @P0 SHF.R.U32.HI R6, RZ, c[0x0][0x334], R7 ;  /* 0x0000cd00ff060a19 */ /* 0x000fe40000011607 */
.L_x_2079:
[----:B------:R-:W-:Y:S05]  /*3070*/  BSYNC B0 ;  /* 0x0000000000007941 */ /* 0x000fea0003800000 */
.L_x_2077:
[----:B------:R-:W-:-:S05]  /*3080*/  IMAD R6, R6, c[0x0][0x32c], R13 ;  /* 0x0000cb0006067a24 */ /* 0x000fca00078e020d */
[----:B------:R-:W-:Y:S02]  /*3090*/  IADD3 R7, R6, c[0x0][0x32c], RZ ;  /* 0x0000cb0006077a10 */ /* 0x000fe40007ffe0ff */
[----:B------:R-:W-:Y:S02]  /*30a0*/  IMNMX R3, R3, R6, !PT ;  /* 0x0000000603037217 */ /* 0x000fe40007800200 */
[----:B------:R-:W-:Y:S02]  /*30b0*/  IMNMX R5, R5, R7, PT ;  /* 0x0000000705057217 */ /* 0x000fe40003800200 */
.L_x_2076:
[----:B---3--:R-:W1:Y:S01]  /*30c0*/  SHFL.IDX PT, R8, R9, 0x1, 0x1c1f ;  /* 0x003c1f0009087f89 */ /* 0x008e6200000e0000 */
[----:B------:R-:W-:Y:S01]  /*30d0*/  PLOP3.LUT P0, PT, PT, PT, UP1, 0x40, 0x0 ;  /* 0x000000000000781c */ /* 0x000fe20003f0e818 */
[--C-:B-1----:R-:W-:Y:S02]  /*30e0*/  IMAD.IADD R7, R10, 0x1, R8.reuse ;  /* 0x000000010a077824 */ /* 0x102fe400078e0208 */
[----:B------:R-:W-:-:S03]  /*30f0*/  IMAD.IADD R6, R12, 0x1, R8 ;  /* 0x000000010c067824 */ /* 0x000fc600078e0208 */
[----:B------:R-:W-:-:S07]  /*3100*/  IMNMX R7, R7, R11, PT ;  /* 0x0000000b07077217 */ /* 0x000fce0003800200 */
        /* <DEDUP_REMOVED lines=13> */
.L_x_2082:
[----:B------:R-:W-:-:S04]  /*31e0*/  MOV R14, c[0x0][0x32c] ;  /* 0x0000cb00000e7a02 */ /* 0x000fc80000000f00 */
[----:B------:R-:W-:-:S13]  /*31f0*/  ISETP.NE.AND P0, PT, R14, 0x1, PT ;  /* 0x000000010e00780c */ /* 0x000fda0003f05270 */
[----:B------:R-:W-:-:S05]  /*3200*/  @P0 IMAD.HI.U32 R14, R8, c[0x0][0x330], RZ ;  /* 0x0000cc00080e0a27 */ /* 0x000fca00078e00ff */
[----:B------:R-:W-:Y:S02]  /*3210*/  @P0 SHF.R.U32.HI R8, RZ, c[0x0][0x334], R14 ;  /* 0x0000cd00ff080a19 */ /* 0x000fe4000001160e */
.L_x_2083:
[----:B------:R-:W-:Y:S05]  /*3220*/  BSYNC B0 ;  /* 0x0000000000007941 */ /* 0x000fea0003800000 */
.L_x_2081:
[----:B------:R-:W-:-:S05]  /*3230*/  IMAD R8, R8, c[0x0][0x32c], R13 ;  /* 0x0000cb0008087a24 */ /* 0x000fca00078e020d */
[----:B------:R-:W-:Y:S02]  /*3240*/  IADD3 R14, R8, c[0x0][0x32c], RZ ;  /* 0x0000cb00080e7a10 */ /* 0x000fe40007ffe0ff */
[----:B------:R-:W-:Y:S02]  /*3250*/  IMNMX R6, R6, R8, !PT ;  /* 0x0000000806067217 */ /* 0x000fe40007800200 */
[----:B------:R-:W-:Y:S02]  /*3260*/  IMNMX R7, R7, R14, PT ;  /* 0x0000000e07077217 */ /* 0x000fe40003800200 */
.L_x_2080:
        /* <DEDUP_REMOVED lines=61> */
[C---:B------:R-:W-:Y:S02]  /*3640*/  ISETP.GE.AND P5, PT, R24.reuse, 0x39, PT ;  /* 0x000000391800780c */ /* 0x040fe40003fa6270 */
        /* <DEDUP_REMOVED lines=56> */
[----:B------:R-:W-:Y:S02]  /*39d0*/  PLOP3.LUT P0, PT, PT, PT, UP1, 0x40, 0x0 ;  /* 0x000000000000781c */ /* 0x000fe40003f0e818 */
[----:B------:R-:W-:-:S11]  /*39e0*/  IMNMX R5, R5, R11, PT ;  /* 0x0000000b05057217 */ /* 0x000fd60003800200 */
        /* <DEDUP_REMOVED lines=13> */
.L_x_2086:
[----:B------:R-:W-:-:S04]  /*3ac0*/  MOV R33, c[0x0][0x32c] ;  /* 0x0000cb0000217a02 */ /* 0x000fc80000000f00 */
[----:B------:R-:W-:-:S13]  /*3ad0*/  ISETP.NE.AND P0, PT, R33, 0x1, PT ;  /* 0x000000012100780c */ /* 0x000fda0003f05270 */
[----:B------:R-:W-:-:S05]  /*3ae0*/  @P0 IMAD.HI.U32 R33, R8, c[0x0][0x330], RZ ;  /* 0x0000cc0008210a27 */ /* 0x000fca00078e00ff */
[----:B------:R-:W-:Y:S02]  /*3af0*/  @P0 SHF.R.U32.HI R8, RZ, c[0x0][0x334], R33 ;  /* 0x0000cd00ff080a19 */ /* 0x000fe40000011621 */
.L_x_2087:
[----:B------:R-:W-:Y:S05]  /*3b00*/  BSYNC B0 ;  /* 0x0000000000007941 */ /* 0x000fea0003800000 */
.L_x_2085:
[----:B------:R-:W-:-:S05]  /*3b10*/  IMAD R8, R8, c[0x0][0x32c], R13 ;  /* 0x0000cb0008087a24 */ /* 0x000fca00078e020d */
[----:B------:R-:W-:Y:S02]  /*3b20*/  IADD3 R33, R8, c[0x0][0x32c], RZ ;  /* 0x0000cb0008217a10 */ /* 0x000fe40007ffe0ff */
[----:B------:R-:W-:Y:S02]  /*3b30*/  IMNMX R3, R3, R8, !PT ;  /* 0x0000000803037217 */ /* 0x000fe40007800200 */
[----:B------:R-:W-:Y:S02]  /*3b40*/  IMNMX R5, R5, R33, PT ;  /* 0x0000002105057217 */ /* 0x000fe40003800200 */
.L_x_2084:
[----:B------:R-:W-:Y:S02]  /*3b50*/  ISETP.NE.AND P0, PT, R31, RZ, PT ;  /* 0x000000ff1f00720c */ /* 0x000fe40003f05270 */
[----:B------:R-:W-:Y:S02]  /*3b60*/  P2R R33, PR, RZ, 0x20 ;  /* 0x00000020ff217803 */ /* 0x000fe40000000000 */
[----:B------:R-:W-:Y:S02]  /*3b70*/  ISETP.GT.AND P0, PT, R6, 0x8, !P0 ;  /* 0x000000080600780c */ /* 0x000fe40004704270 */
[----:B------:R-:W-:-:S02]  /*3b80*/  P2R R8, PR, RZ, 0x40 ;  /* 0x00000040ff087803 */ /* 0x000fc40000000000 */
[----:B------:R-:W-:Y:S02]  /*3b90*/  ISETP.LT.OR P0, PT, R7, 0x9, P0 ;  /* 0x000000090700780c */ /* 0x000fe40000701670 */
[----:B------:R-:W-:Y:S02]  /*3ba0*/  ISETP.NE.AND P6, PT, R24, RZ, PT ;  /* 0x000000ff1800720c */ /* 0x000fe40003fc5270 */
        /* <DEDUP_REMOVED lines=81> */
[----:B------:R-:W-:-:S04]  /*40c0*/  ISETP.GT.AND P0, PT, R6, 0x58, !P0 ;  /* 0x000000580600780c */ /* 0x000fc80004704270 */
[----:B------:R-:W-:-:S04]  /*40d0*/  ISETP.LT.OR P0, PT, R7, 0x59, P0 ;  /* 0x000000590700780c */ /* 0x000fc80000701670 */
[----:B------:R-:W-:Y:S02]  /*40e0*/  FSEL R191, R50, -INF , !P0 ;  /* 0xff80000032bf7808 */ /* 0x000fe40004000000 */
[----:B------:R-:W-:Y:S02]  /*40f0*/  ISETP.GT.AND P0, PT, R6, 0x59, !P6 ;  /* 0x000000590600780c */ /* 0x000fe40007704270 */
[----:B------:R-:W1:Y:S02]  /*4100*/  SHFL.IDX PT, R6, R9, 0x3, 0x1c1f ;  /* 0x007c1f0009067f89 */ /* 0x000e6400000e0000 */
[----:B------:R-:W-:-:S04]  /*4110*/  ISETP.LT.OR P0, PT, R7, 0x5a, P0 ;  /* 0x0000005a0700780c */ /* 0x000fc80000701670 */
[----:B------:R-:W-:Y:S02]  /*4120*/  FSEL R193, R51, -INF , !P0 ;  /* 0xff80000033c17808 */ /* 0x000fe40004000000 */
[----:B------:R-:W-:-:S04]  /*4130*/  ISETP.GT.AND P0, PT, R3, RZ, !P1 ;  /* 0x000000ff0300720c */ /* 0x000fc80004f04270 */
[----:B------:R-:W-:-:S04]  /*4140*/  ISETP.LT.OR P0, PT, R5, 0x1, P0 ;  /* 0x000000010500780c */ /* 0x000fc80000701670 */
[----:B------:R-:W-:Y:S02]  /*4150*/  FSEL R102, R164, -INF , !P0 ;  /* 0xff800000a4667808 */ /* 0x000fe40004000000 */
[----:B------:R-:W-:Y:S02]  /*4160*/  ISETP.GT.AND P0, PT, R3, 0x1, !P5 ;  /* 0x000000010300780c */ /* 0x000fe40006f04270 */
[----:B------:R-:W-:Y:S02]  /*4170*/  ISETP.NE.AND P5, PT, R33, RZ, PT ;  /* 0x000000ff2100720c */ /* 0x000fe40003fa5270 */
        /* <DEDUP_REMOVED lines=82> */
[----:B------:R-:W-:Y:S01]  /*46a0*/  ISETP.GT.AND P0, PT, R3, 0x59, !P6 ;  /* 0x000000590300780c */ /* 0x000fe20007704270 */
[--C-:B-1----:R-:W-:Y:S01]  /*46b0*/  IMAD.IADD R3, R12, 0x1, R6.reuse ;  /* 0x000000010c037824 */ /* 0x102fe200078e0206 */
[----:B------:R-:W-:Y:S02]  /*46c0*/  ISETP.NE.AND P6, PT, R8, RZ, PT ;  /* 0x000000ff0800720c */ /* 0x000fe40003fc5270 */
        /* <DEDUP_REMOVED lines=18> */
.L_x_2090:
[----:B------:R-:W-:-:S04]  /*47f0*/  MOV R7, c[0x0][0x32c] ;  /* 0x0000cb0000077a02 */ /* 0x000fc80000000f00 */
[----:B------:R-:W-:-:S13]  /*4800*/  ISETP.NE.AND P0, PT, R7, 0x1, PT ;  /* 0x000000010700780c */ /* 0x000fda0003f05270 */
[----:B------:R-:W-:-:S05]  /*4810*/  @P0 IMAD.HI.U32 R7, R6, c[0x0][0x330], RZ ;  /* 0x0000cc0006070a27 */ /* 0x000fca00078e00ff */
[----:B------:R-:W-:Y:S02]  /*4820*/  @P0 SHF.R.U32.HI R6, RZ, c[0x0][0x334], R7 ;  /* 0x0000cd00ff060a19 */ /* 0x000fe40000011607 */
.L_x_2091:
[----:B------:R-:W-:Y:S05]  /*4830*/  BSYNC B0 ;  /* 0x0000000000007941 */ /* 0x000fea0003800000 */
.L_x_2089:
[----:B------:R-:W-:-:S05]  /*4840*/  IMAD R6, R6, c[0x0][0x32c], R13 ;  /* 0x0000cb0006067a24 */ /* 0x000fca00078e020d */
[----:B------:R-:W-:Y:S02]  /*4850*/  IADD3 R7, R6, c[0x0][0x32c], RZ ;  /* 0x0000cb0006077a10 */ /* 0x000fe40007ffe0ff */
[----:B------:R-:W-:Y:S02]  /*4860*/  IMNMX R3, R3, R6, !PT ;  /* 0x0000000603037217 */ /* 0x000fe40007800200 */
[----:B------:R-:W-:Y:S02]  /*4870*/  IMNMX R5, R5, R7, PT ;  /* 0x0000000705057217 */ /* 0x000fe40003800200 */
.L_x_2088:
[----:B------:R-:W-:Y:S01]  /*4880*/  ISETP.NE.AND P0, PT, R31, RZ, PT ;  /* 0x000000ff1f00720c */ /* 0x000fe20003f05270 */
        /* <DEDUP_REMOVED lines=17> */
[----:B------:R-:W-:Y:S01]  /*49a0*/  ISETP.GT.AND P0, PT, R3, 0x9, !P0 ;  /* 0x000000090300780c */ /* 0x000fe20004704270 */
[----:B------:R-:W-:Y:S01]  /*49b0*/  LDSM.16.MT88.4 R76, [R214+0x100] ;  /* 0x00010000d64c783b */ /* 0x000fe20000004200 */
[----:B------:R-:W-:Y:S01]  /*49c0*/  FMNMX.FTZ R133, R41, R133, !PT ;  /* 0x0000008529857209 */ /* 0x000fe20007810000 */
[----:B------:R-:W-:Y:S01]  /*49d0*/  UIADD3 UR4, UR6, UR7, URZ ;  /* 0x0000000706047290 */ /* 0x000fe2000fffe03f */
[----:B------:R-:W-:Y:S01]  /*49e0*/  ISETP.LT.OR P0, PT, R5, 0xa, P0 ;  /* 0x0000000a0500780c */ /* 0x000fe20000701670 */
[----:B------:R-:W-:Y:S01]  /*49f0*/  LDSM.16.MT88.4 R80, [R215+0x100] ;  /* 0x00010000d750783b */ /* 0x000fe20000004200 */
[----:B------:R-:W-:Y:S01]  /*4a00*/  FMNMX.FTZ R133, R45, R133, !PT ;  /* 0x000000852d857209 */ /* 0x000fe20007810000 */
[----:B------:R-:W-:Y:S01]  /*4a10*/  ULDC UR7, c[0x0][0x328] ;  /* 0x0000ca0000077ab9 */ /* 0x000fe20000000800 */
[----:B------:R-:W-:Y:S01]  /*4a20*/  FSEL R105, R143, -INF , !P0 ;  /* 0xff8000008f697808 */ /* 0x000fe20004000000 */
[----:B------:R-:W-:Y:S01]  /*4a30*/  LDSM.16.MT88.4 R56, [R213+0x900] ;  /* 0x00090000d538783b */ /* 0x000fe20000004200 */
[----:B------:R-:W-:Y:S01]  /*4a40*/  ISETP.NE.AND P0, PT, R29, RZ, PT ;  /* 0x000000ff1d00720c */ /* 0x000fe20003f05270 */
[----:B------:R-:W-:Y:S01]  /*4a50*/  UIADD3 UR7, UR4, UR7, URZ ;  /* 0x0000000704077290 */ /* 0x000fe2000fffe03f */
        /* <DEDUP_REMOVED lines=48> */
[----:B------:R-:W-:Y:S02]  /*4d60*/  ISETP.NE.AND P6, PT, R32, RZ, PT ;  /* 0x000000ff2000720c */ /* 0x000fe40003fc5270 */
[----:B------:R-:W-:Y:S02]  /*4d70*/  FSEL R130, R130, -INF , !P0 ;  /* 0xff80000082827808 */ /* 0x000fe40004000000 */
[----:B------:R-:W-:Y:S02]  /*4d80*/  ISETP.NE.AND P0, PT, R21, RZ, PT ;  /* 0x000000ff1500720c */ /* 0x000fe40003f05270 */
[----:B------:R-:W-:Y:S02]  /*4d90*/  IADD3 R229, R229, -0x2, RZ ;  /* 0xfffffffee5e57810 */ /* 0x000fe40007ffe0ff */
        /* <DEDUP_REMOVED lines=21> */
[----:B------:R-:W-:Y:S02]  /*4ef0*/  ISETP.LT.OR P0, PT, R5, 0x41, P0 ;  /* 0x000000410500780c */ /* 0x000fe40000701670 */
[----:B------:R-:W-:Y:S02]  /*4f00*/  ISETP.GT.AND P3, PT, R3, 0x48, !P3 ;  /* 0x000000480300780c */ /* 0x000fe40005f64270 */
[----:B------:R-:W-:-:S02]  /*4f10*/  FSEL R180, R134, -INF , !P0 ;  /* 0xff80000086b47808 */ /* 0x000fc40004000000 */
[----:B------:R-:W-:Y:S02]  /*4f20*/  FMNMX.FTZ R134, R35, R36, !PT ;  /* 0x0000002423867209 */ /* 0x000fe40007810000 */
[----:B------:R-:W-:Y:S02]  /*4f30*/  ISETP.GT.AND P0, PT, R3, 0x41, !P2 ;  /* 0x000000410300780c */ /* 0x000fe40005704270 */
[----:B------:R-:W-:Y:S02]  /*4f40*/  FMNMX.FTZ R134, R38, R134, !PT ;  /* 0x0000008626867209 */ /* 0x000fe40007810000 */
[----:B------:R-:W-:Y:S02]  /*4f50*/  ISETP.LT.OR P0, PT, R5, 0x42, P0 ;  /* 0x000000420500780c */ /* 0x000fe40000701670 */
[----:B------:R-:W-:Y:S02]  /*4f60*/  FMNMX.FTZ R134, R39, R134, !PT ;  /* 0x0000008627867209 */ /* 0x000fe40007810000 */
        /* <DEDUP_REMOVED lines=8> */
[----:B------:R-:W-:Y:S02]  /*4ff0*/  ISETP.GT.AND P0, PT, R3, RZ, !P1 ;  /* 0x000000ff0300720c */ /* 0x000fe40004f04270 */
[----:B------:R-:W-:Y:S02]  /*5000*/  FMNMX.FTZ R134, R84, R134, !PT ;  /* 0x0000008654867209 */ /* 0x000fe40007810000 */
[----:B------:R-:W-:Y:S02]  /*5010*/  ISETP.LT.OR P0, PT, R5, 0x1, P0 ;  /* 0x000000010500780c */ /* 0x000fe40000701670 */
[----:B------:R-:W-:Y:S02]  /*5020*/  FMNMX.FTZ R134, R86, R134, !PT ;  /* 0x0000008656867209 */ /* 0x000fe40007810000 */
[----:B------:R-:W-:-:S02]  /*5030*/  FSEL R100, R166, -INF , !P0 ;  /* 0xff800000a6647808 */ /* 0x000fc40004000000 */
[----:B------:R-:W-:Y:S02]  /*5040*/  FMNMX.FTZ R134, R89, R134, !PT ;  /* 0x0000008659867209 */ /* 0x000fe40007810000 */
[----:B------:R-:W-:Y:S02]  /*5050*/  ISETP.NE.AND P2, PT, R17, RZ, PT ;  /* 0x000000ff1100720c */ /* 0x000fe40003f45270 */
[----:B------:R-:W-:Y:S02]  /*5060*/  FMNMX.FTZ R134, R92, R134, !PT ;  /* 0x000000865c867209 */ /* 0x000fe40007810000 */
[----:B------:R-:W-:Y:S02]  /*5070*/  ISETP.NE.AND P6, PT, R24, RZ, PT ;  /* 0x000000ff1800720c */ /* 0x000fe40003fc5270 */
[----:B------:R-:W-:Y:S02]  /*5080*/  FMNMX.FTZ R134, R148, R134, !PT ;  /* 0x0000008694867209 */ /* 0x000fe40007810000 */
[----:B------:R-:W-:-:S02]  /*5090*/  ISETP.NE.AND P1, PT, R16, RZ, PT ;  /* 0x000000ff1000720c */ /* 0x000fc40003f25270 */
[----:B------:R-:W-:Y:S02]  /*50a0*/  FMNMX.FTZ R134, R149, R134, !PT ;  /* 0x0000008695867209 */ /* 0x000fe40007810000 */
[C---:B------:R-:W-:Y:S02]  /*50b0*/  ISETP.GT.AND P2, PT, R3.reuse, 0x49, !P2 ;  /* 0x000000490300780c */ /* 0x040fe40005744270 */
        /* <DEDUP_REMOVED lines=14> */
[----:B-1----:R-:W-:Y:S02]  /*51a0*/  FMNMX.FTZ R134, R134, R6, !PT ;  /* 0x0000000686867209 */ /* 0x002fe40007810000 */
[----:B------:R-:W1:Y:S02]  /*51b0*/  SHFL.BFLY PT, R6, R133, 0x2, 0x1f ;  /* 0x0c401f0085067f89 */ /* 0x000e6400000e0000 */
[C---:B------:R-:W-:Y:S01]  /*51c0*/  FSETP.NEU.FTZ.AND P0, PT, R134.reuse, -INF , PT ;  /* 0xff8000008600780b */ /* 0x040fe20003f1d000 */
[----:B------:R-:W-:-:S05]  /*51d0*/  FMUL.FTZ R7, R134, c[0x0][0x2d0] ;  /* 0x0000b40086077a20 */ /* 0x000fca0000410000 */
[----:B------:R-:W-:-:S05]  /*51e0*/  FSEL R7, R7, RZ, P0 ;  /* 0x000000ff07077208 */ /* 0x000fca0000000000 */
[--C-:B------:R-:W-:Y:S02]  /*51f0*/  FFMA.FTZ R8, R35, c[0x0][0x2d0], -R7.reuse ;  /* 0x0000b40023087a23 */ /* 0x100fe40000010807 */
[----:B------:R-:W-:Y:S02]  /*5200*/  FFMA.FTZ R9, R38, c[0x0][0x2d0], -R7 ;  /* 0x0000b40026097a23 */ /* 0x000fe40000010807 */
[----:B------:R2:W-:Y:S01]  /*5210*/  MUFU.EX2 R113, R8 ;  /* 0x0000000800717308 */ /* 0x0005e20000000800 */
[----:B-1----:R-:W-:-:S07]  /*5220*/  FMNMX.FTZ R133, R133, R6, !PT ;  /* 0x0000000685857209 */ /* 0x002fce0007810000 */
[----:B------:R1:W-:Y:S01]  /*5230*/  MUFU.EX2 R234, R9 ;  /* 0x0000000900ea7308 */ /* 0x0003e20000000800 */
[----:B------:R-:W3:Y:S01]  /*5240*/  SHFL.BFLY PT, R6, R133, 0x1, 0x1f ;  /* 0x0c201f0085067f89 */ /* 0x000ee200000e0000 */
[----:B--2---:R-:W-:-:S06]  /*5250*/  FFMA.FTZ R8, R36, c[0x0][0x2d0], -R7 ;  /* 0x0000b40024087a23 */ /* 0x004fcc0000010807 */
[----:B------:R2:W-:Y:S01]  /*5260*/  MUFU.EX2 R124, R8 ;  /* 0x00000008007c7308 */ /* 0x0005e20000000800 */
[----:B-1----:R-:W-:-:S07]  /*5270*/  FFMA.FTZ R9, R39, c[0x0][0x2d0], -R7 ;  /* 0x0000b40027097a23 */ /* 0x002fce0000010807 */
[----:B------:R-:W1:Y:S01]  /*5280*/  MUFU.EX2 R211, R9 ;  /* 0x0000000900d37308 */ /* 0x000e620000000800 */
[----:B---3--:R-:W-:Y:S02]  /*5290*/  FMNMX.FTZ R133, R133, R6, !PT ;  /* 0x0000000685857209 */ /* 0x008fe40007810000 */
[----:B--2---:R-:W-:Y:S02]  /*52a0*/  FMNMX.FTZ R8, R102, R103, !PT ;  /* 0x0000006766087209 */ /* 0x004fe40007810000 */
[C---:B------:R-:W-:Y:S01]  /*52b0*/  FSETP.NEU.FTZ.AND P0, PT, R133.reuse, -INF , PT ;  /* 0xff8000008500780b */ /* 0x040fe20003f1d000 */
[----:B------:R-:W-:Y:S01]  /*52c0*/  FMUL.FTZ R6, R133, c[0x0][0x2d0] ;  /* 0x0000b40085067a20 */ /* 0x000fe20000410000 */
[----:B------:R-:W-:Y:S02]  /*52d0*/  FMNMX.FTZ R8, R106, R8, !PT ;  /* 0x000000086a087209 */ /* 0x000fe40007810000 */
[----:B-1----:R-:W-:Y:S02]  /*52e0*/  F2FP.BF16.PACK_AB R10, R211, R234 ;  /* 0x000000ead30a723e */ /* 0x002fe400000010ff */
[----:B------:R-:W-:-:S02]  /*52f0*/  FSEL R6, R6, RZ, P0 ;  /* 0x000000ff06067208 */ /* 0x000fc40000000000 */
[----:B------:R-:W-:Y:S02]  /*5300*/  FMNMX.FTZ R8, R107, R8, !PT ;  /* 0x000000086b087209 */ /* 0x000fe40007810000 */
[C---:B------:R-:W-:Y:S02]  /*5310*/  ISETP.GT.AND P0, PT, R3.reuse, 0x51, !P4 ;  /* 0x000000510300780c */ /* 0x040fe40006704270 */
[C---:B------:R-:W-:Y:S02]  /*5320*/  ISETP.GT.AND P4, PT, R3.reuse, 0x58, !P5 ;  /* 0x000000580300780c */ /* 0x040fe40006f84270 */
[----:B------:R-:W-:Y:S02]  /*5330*/  ISETP.GT.AND P5, PT, R3, 0x59, !P6 ;  /* 0x000000590300780c */ /* 0x000fe400077a4270 */
[----:B------:R-:W-:Y:S02]  /*5340*/  FMNMX.FTZ R3, R108, R8, !PT ;  /* 0x000000086c037209 */ /* 0x000fe40007810000 */
[----:B------:R-:W-:-:S02]  /*5350*/  FMNMX.FTZ R8, R100, R101, !PT ;  /* 0x0000006564087209 */ /* 0x000fc40007810000 */
[----:B------:R-:W-:Y:S01]  /*5360*/  FMNMX.FTZ R0, R109, R3, !PT ;  /* 0x000000036d007209 */ /* 0x000fe20007810000 */
[----:B------:R-:W-:Y:S01]  /*5370*/  FFMA.FTZ R3, R34, c[0x0][0x2d0], -R6 ;  /* 0x0000b40022037a23 */ /* 0x000fe20000010806 */
[----:B------:R-:W-:Y:S02]  /*5380*/  ISETP.LT.OR P6, PT, R5, 0x49, P3 ;  /* 0x000000490500780c */ /* 0x000fe40001fc1670 */
[----:B------:R-:W-:Y:S01]  /*5390*/  FMNMX.FTZ R0, R119, R0, !PT ;  /* 0x0000000077007209 */ /* 0x000fe20007810000 */
[----:B------:R1:W-:Y:S01]  /*53a0*/  MUFU.EX2 R111, R3 ;  /* 0x00000003006f7308 */ /* 0x0003e20000000800 */
[----:B------:R-:W-:Y:S02]  /*53b0*/  P2R R9, PR, RZ, 0x20 ;  /* 0x00000020ff097803 */ /* 0x000fe40000000000 */
[----:B------:R-:W-:Y:S02]  /*53c0*/  FMNMX.FTZ R0, R121, R0, !PT ;  /* 0x0000000079007209 */ /* 0x000fe40007810000 */
[----:B------:R-:W-:-:S02]  /*53d0*/  ISETP.LT.OR P5, PT, R5, 0x4a, P2 ;  /* 0x0000004a0500780c */ /* 0x000fc400017a1670 */
[----:B------:R-:W-:Y:S02]  /*53e0*/  FMNMX.FTZ R0, R137, R0, !PT ;  /* 0x0000000089007209 */ /* 0x000fe40007810000 */
[----:B------:R-:W-:Y:S02]  /*53f0*/  FSEL R172, R174, -INF , !P6 ;  /* 0xff800000aeac7808 */ /* 0x000fe40007000000 */
[----:B------:R-:W-:Y:S02]  /*5400*/  FMNMX.FTZ R0, R136, R0, !PT ;  /* 0x0000000088007209 */ /* 0x000fe40007810000 */
[----:B------:R-:W-:Y:S02]  /*5410*/  ISETP.LT.OR P3, PT, R5, 0x51, P1 ;  /* 0x000000510500780c */ /* 0x000fe40000f61670 */
[----:B------:R-:W-:Y:S02]  /*5420*/  FMNMX.FTZ R0, R163, R0, !PT ;  /* 0x00000000a3007209 */ /* 0x000fe40007810000 */
[----:B-1----:R-:W-:Y:S01]  /*5430*/  FMNMX.FTZ R3, R104, R8, !PT ;  /* 0x0000000868037209 */ /* 0x002fe20007810000 */
[----:B------:R-:W-:Y:S01]  /*5440*/  FFMA.FTZ R8, R37, c[0x0][0x2d0], -R6 ;  /* 0x0000b40025087a23 */ /* 0x000fe20000010806 */
[----:B------:R-:W-:-:S02]  /*5450*/  FMNMX.FTZ R0, R129, R0, !PT ;  /* 0x0000000081007209 */ /* 0x000fc40007810000 */
[----:B------:R-:W-:Y:S01]  /*5460*/  FMNMX.FTZ R3, R105, R3, !PT ;  /* 0x0000000369037209 */ /* 0x000fe20007810000 */
[----:B------:R1:W2:Y:S01]  /*5470*/  MUFU.EX2 R112, R8 ;  /* 0x0000000800707308 */ /* 0x0002a20000000800 */
[----:B------:R-:W-:Y:S02]  /*5480*/  FMNMX.FTZ R0, R188, R0, !PT ;  /* 0x00000000bc007209 */ /* 0x000fe40007810000 */
[----:B------:R-:W-:Y:S02]  /*5490*/  FMNMX.FTZ R3, R116, R3, !PT ;  /* 0x0000000374037209 */ /* 0x000fe40007810000 */
[----:B------:R-:W-:Y:S02]  /*54a0*/  FMNMX.FTZ R0, R189, R0, !PT ;  /* 0x00000000bd007209 */ /* 0x000fe40007810000 */
[----:B------:R-:W-:Y:S02]  /*54b0*/  FMNMX.FTZ R3, R117, R3, !PT ;  /* 0x0000000375037209 */ /* 0x000fe40007810000 */
[----:B------:R-:W-:-:S02]  /*54c0*/  FMNMX.FTZ R0, R192, R0, !PT ;  /* 0x00000000c0007209 */ /* 0x000fc40007810000 */
[----:B------:R-:W-:Y:S01]  /*54d0*/  FMNMX.FTZ R4, R118, R3, !PT ;  /* 0x0000000376047209 */ /* 0x000fe20007810000 */
[--C-:B------:R-:W-:Y:S01]  /*54e0*/  FFMA.FTZ R3, R41, c[0x0][0x2d0], -R6.reuse ;  /* 0x0000b40029037a23 */ /* 0x100fe20000010806 */
[----:B------:R-:W-:Y:S02]  /*54f0*/  FSEL R139, R175, -INF , !P5 ;  /* 0xff800000af8b7808 */ /* 0x000fe40006800000 */
[----:B------:R-:W-:Y:S01]  /*5500*/  FMNMX.FTZ R2, R120, R4, !PT ;  /* 0x0000000478027209 */ /* 0x000fe20007810000 */
[----:B------:R3:W-:Y:S01]  /*5510*/  MUFU.EX2 R208, R3 ;  /* 0x0000000300d07308 */ /* 0x0007e20000000800 */
[----:B------:R-:W-:Y:S01]  /*5520*/  ISETP.LT.OR P2, PT, R5, 0x52, P0 ;  /* 0x000000520500780c */ /* 0x000fe20000741670 */
[----:B-1----:R-:W-:Y:S01]  /*5530*/  FFMA.FTZ R8, R40, c[0x0][0x2d0], -R6 ;  /* 0x0000b40028087a23 */ /* 0x002fe20000010806 */
[----:B------:R-:W-:Y:S02]  /*5540*/  FMNMX.FTZ R2, R123, R2, !PT ;  /* 0x000000027b027209 */ /* 0x000fe40007810000 */
[----:B------:R-:W-:-:S02]  /*5550*/  FSEL R173, R126, -INF , !P3 ;  /* 0xff8000007ead7808 */ /* 0x000fc40005800000 */
[----:B------:R-:W-:Y:S01]  /*5560*/  FMNMX.FTZ R2, R128, R2, !PT ;  /* 0x0000000280027209 */ /* 0x000fe20007810000 */
[----:B------:R1:W4:Y:S01]  /*5570*/  MUFU.EX2 R125, R8 ;  /* 0x00000008007d7308 */ /* 0x0003220000000800 */
[----:B------:R-:W-:Y:S02]  /*5580*/  ISETP.NE.AND P0, PT, R9, RZ, PT ;  /* 0x000000ff0900720c */ /* 0x000fe40003f05270 */
[----:B------:R-:W-:Y:S02]  /*5590*/  ISETP.LT.OR P1, PT, R5, 0x59, P4 ;  /* 0x000000590500780c */ /* 0x000fe40002721670 */
[----:B------:R-:W-:Y:S02]  /*55a0*/  FSEL R174, R127, -INF , !P2 ;  /* 0xff8000007fae7808 */ /* 0x000fe40005000000 */
[----:B------:R-:W-:Y:S01]  /*55b0*/  ISETP.LT.OR P0, PT, R5, 0x5a, P0 ;  /* 0x0000005a0500780c */ /* 0x000fe20000701670 */
[----:B---3--:R-:W-:Y:S01]  /*55c0*/  FFMA.FTZ R3, R42, c[0x0][0x2d0], -R7 ;  /* 0x0000b4002a037a23 */ /* 0x008fe20000010807 */
[----:B------:R-:W-:-:S02]  /*55d0*/  FSEL R175, R182, -INF , !P1 ;  /* 0xff800000b6af7808 */ /* 0x000fc40004800000 */
[----:B------:R-:W-:Y:S01]  /*55e0*/  FSEL R176, R183, -INF , !P0 ;  /* 0xff800000b7b07808 */ /* 0x000fe20004000000 */
[----:B------:R3:W-:Y:S01]  /*55f0*/  MUFU.EX2 R237, R3 ;  /* 0x0000000300ed7308 */ /* 0x0007e20000000800 */
[----:B--2---:R-:W-:Y:S02]  /*5600*/  F2FP.BF16.PACK_AB R9, R112, R111 ;  /* 0x0000006f7009723e */ /* 0x004fe400000010ff */
[----:B------:R-:W-:Y:S02]  /*5610*/  ISETP.NE.AND P6, PT, R12, RZ, PT ;  /* 0x000000ff0c00720c */ /* 0x000fe40003fc5270 */
[----:B-1----:R-:W-:Y:S02]  /*5620*/  F2FP.BF16.PACK_AB R8, R124, R113 ;  /* 0x000000717c08723e */ /* 0x002fe400000010ff */
[----:B----4-:R-:W-:-:S07]  /*5630*/  F2FP.BF16.PACK_AB R11, R208, R125 ;  /* 0x0000007dd00b723e */ /* 0x010fce00000010ff */
[C---:B------:R-:W-:Y:S01]  /*5640*/  HMMA.16816.F32.BF16 R32, R8.reuse, R64, RZ ;  /* 0x000000400820723c */ /* 0x040fe200000418ff */
[----:B---3--:R-:W-:Y:S02]  /*5650*/  FMNMX.FTZ R3, R130, R2, !PT ;  /* 0x0000000282037209 */ /* 0x008fe40007810000 */
[----:B------:R-:W-:Y:S01]  /*5660*/  FMNMX.FTZ R2, R195, R0, !PT ;  /* 0x00000000c3027209 */ /* 0x000fe20007810000 */
[----:B------:R-:W-:Y:S01]  /*5670*/  FFMA.FTZ R0, R43, c[0x0][0x2d0], -R7 ;  /* 0x0000b4002b007a23 */ /* 0x000fe20000010807 */
[----:B------:R-:W-:Y:S02]  /*5680*/  FMNMX.FTZ R4, R131, R3, !PT ;  /* 0x0000000383047209 */ /* 0x000fe40007810000 */
[----:B------:R-:W-:Y:S01]  /*5690*/  FMNMX.FTZ R2, R197, R2, !PT ;  /* 0x00000002c5027209 */ /* 0x000fe20007810000 */
[----:B------:R1:W2:Y:S01]  /*56a0*/  MUFU.EX2 R236, R0 ;  /* 0x0000000000ec7308 */ /* 0x0002a20000000800 */
[----:B------:R-:W-:Y:S02]  /*56b0*/  HMMA.16816.F32.BF16 R28, R8, R68, RZ ;  /* 0x00000044081c723c */ /* 0x000fe400000418ff */
[----:B------:R-:W-:-:S02]  /*56c0*/  FMNMX.FTZ R3, R198, R2, !PT ;  /* 0x00000002c6037209 */ /* 0x000fc40007810000 */
[----:B------:R-:W-:-:S04]  /*56d0*/  FMNMX.FTZ R2, R146, R4, !PT ;  /* 0x0000000492027209 */ /* 0x000fc80007810000 */
[----:B------:R-:W-:Y:S01]  /*56e0*/  FMNMX.FTZ R2, R147, R2, !PT ;  /* 0x0000000293027209 */ /* 0x000fe20007810000 */
[----:B------:R-:W-:Y:S01]  /*56f0*/  HMMA.16816.F32.BF16 R24, R8, R76, RZ ;  /* 0x0000004c0818723c */ /* 0x000fe200000418ff */
[----:B-1----:R-:W-:Y:S01]  /*5700*/  FFMA.FTZ R0, R44, c[0x0][0x2d0], -R7 ;  /* 0x0000b4002c007a23 */ /* 0x002fe20000010807 */
[----:B--2---:R-:W-:-:S06]  /*5710*/  F2FP.BF16.PACK_AB R12, R236, R237 ;  /* 0x000000edec0c723e */ /* 0x004fcc00000010ff */
[C---:B------:R-:W-:Y:S01]  /*5720*/  HMMA.16816.F32.BF16 R16, R8.reuse, R80, RZ ;  /* 0x000000500810723c */ /* 0x040fe200000418ff */
[----:B------:R1:W-:Y:S07]  /*5730*/  MUFU.EX2 R110, R0 ;  /* 0x00000000006e7308 */ /* 0x0003ee0000000800 */
[C---:B------:R-:W-:Y:S08]  /*5740*/  HMMA.16816.F32.BF16 R20, R8.reuse, R66, RZ ;  /* 0x000000420814723c */ /* 0x040ff000000418ff */
[----:B------:R-:W-:Y:S01]  /*5750*/  HMMA.16816.F32.BF16 R36, R8, R70, RZ ;  /* 0x000000460824723c */ /* 0x000fe200000418ff */
[----:B-1----:R-:W-:Y:S01]  /*5760*/  FMNMX.FTZ R0, R199, R3, !PT ;  /* 0x00000003c7007209 */ /* 0x002fe20007810000 */
[----:B------:R-:W-:-:S03]  /*5770*/  FFMA.FTZ R3, R46, c[0x0][0x2d0], -R7 ;  /* 0x0000b4002e037a23 */ /* 0x000fc60000010807 */
[----:B------:R-:W-:Y:S01]  /*5780*/  FMNMX.FTZ R0, R200, R0, !PT ;  /* 0x00000000c8007209 */ /* 0x000fe20007810000 */
[----:B------:R-:W1:Y:S02]  /*5790*/  MUFU.EX2 R13, R3 ;  /* 0x00000003000d7308 */ /* 0x000e640000000800 */
[----:B------:R-:W-:Y:S01]  /*57a0*/  HMMA.16816.F32.BF16 R40, R8, R78, RZ ;  /* 0x0000004e0828723c */ /* 0x000fe200000418ff */
[----:B------:R-:W-:-:S04]  /*57b0*/  FMNMX.FTZ R0, R201, R0, !PT ;  /* 0x00000000c9007209 */ /* 0x000fc80007810000 */
[----:B------:R-:W-:-:S03]  /*57c0*/  FMNMX.FTZ R0, R202, R0, !PT ;  /* 0x00000000ca007209 */ /* 0x000fc60007810000 */
[----:B------:R-:W-:Y:S01]  /*57d0*/  HMMA.16816.F32.BF16 R8, R8, R82, RZ ;  /* 0x000000520808723c */ /* 0x000fe200000418ff */
[----:B------:R-:W-:-:S04]  /*57e0*/  FMNMX.FTZ R0, R204, R0, !PT ;  /* 0x00000000cc007209 */ /* 0x000fc80007810000 */
[----:B------:R-:W-:Y:S01]  /*57f0*/  FMNMX.FTZ R0, R203, R0, !PT ;  /* 0x00000000cb007209 */ /* 0x000fe20007810000 */
[----:B-1----:R-:W-:Y:S01]  /*5800*/  IMAD.MOV.U32 R183, RZ, RZ, R13 ;  /* 0x000000ffffb77224 */ /* 0x002fe200078e000d */
[----:B------:R-:W-:Y:S01]  /*5810*/  FMNMX.FTZ R3, R144, R2, !PT ;  /* 0x0000000290037209 */ /* 0x000fe20007810000 */
[----:B------:R-:W-:Y:S02]  /*5820*/  FFMA.FTZ R2, R45, c[0x0][0x2d0], -R6 ;  /* 0x0000b4002d027a23 */ /* 0x000fe40000010806 */
[----:B------:R-:W1:Y:S01]  /*5830*/  SHFL.BFLY PT, R4, R0, 0x2, 0x1f ;  /* 0x0c401f0000047f89 */ /* 0x000e6200000e0000 */
[----:B------:R-:W-:Y:S01]  /*5840*/  FMNMX.FTZ R3, R145, R3, !PT ;  /* 0x0000000391037209 */ /* 0x000fe20007810000 */
[----:B------:R2:W-:Y:S01]  /*5850*/  MUFU.EX2 R230, R2 ;  /* 0x0000000200e67308 */ /* 0x0005e20000000800 */
[----:B------:R-:W-:Y:S02]  /*5860*/  F2FP.BF16.PACK_AB R14, R183, R110 ;  /* 0x0000006eb70e723e */ /* 0x000fe400000010ff */
        /* <DEDUP_REMOVED lines=15> */
[----:B------:R3:W-:Y:S01]  /*5960*/  MUFU.EX2 R205, R2 ;  /* 0x0000000200cd7308 */ /* 0x0007e20000000800 */
[----:B-1----:R-:W-:Y:S01]  /*5970*/  FMNMX.FTZ R132, R0, R4, !PT ;  /* 0x0000000400847209 */ /* 0x002fe20007810000 */
[----:B------:R-:W-:-:S03]  /*5980*/  FFMA.FTZ R0, R88, c[0x0][0x2d0], -R6 ;  /* 0x0000b40058007a23 */ /* 0x000fc60000010806 */
[----:B------:R-:W-:Y:S01]  /*5990*/  FSETP.NEU.FTZ.AND P0, PT, R132, -INF , PT ;  /* 0xff8000008400780b */ /* 0x000fe20003f1d000 */
[----:B---3--:R-:W-:Y:S02]  /*59a0*/  FFMA.FTZ R2, R49, c[0x0][0x2d0], -R6 ;  /* 0x0000b40031027a23 */ /* 0x008fe40000010806 */
[----:B------:R1:W-:Y:S01]  /*59b0*/  MUFU.EX2 R233, R0 ;  /* 0x0000000000e97308 */ /* 0x0003e20000000800 */
[----:B--2---:R-:W-:-:S07]  /*59c0*/  FMNMX.FTZ R3, R3, R5, !PT ;  /* 0x0000000503037209 */ /* 0x004fce0007810000 */
[----:B------:R2:W3:Y:S01]  /*59d0*/  MUFU.EX2 R182, R2 ;  /* 0x0000000200b67308 */ /* 0x0004e20000000800 */
[----:B------:R-:W4:Y:S01]  /*59e0*/  SHFL.BFLY PT, R5, R3, 0x1, 0x1f ;  /* 0x0c201f0003057f89 */ /* 0x000f2200000e0000 */
[----:B-1----:R-:W-:-:S06]  /*59f0*/  FFMA.FTZ R0, R90, c[0x0][0x2d0], -R6 ;  /* 0x0000b4005a007a23 */ /* 0x002fcc0000010806 */
[----:B------:R-:W-:Y:S01]  /*5a00*/  MUFU.EX2 R251, R0 ;  /* 0x0000000000fb7308 */ /* 0x000fe20000000800 */
[----:B--2---:R-:W-:Y:S01]  /*5a10*/  FFMA.FTZ R2, R84, c[0x0][0x2d0], -R7 ;  /* 0x0000b40054027a23 */ /* 0x004fe20000010807 */
[----:B---3--:R-:W-:-:S06]  /*5a20*/  F2FP.BF16.PACK_AB R15, R182, R205 ;  /* 0x000000cdb60f723e */ /* 0x008fcc00000010ff */
[----:B------:R1:W2:Y:S01]  /*5a30*/  MUFU.EX2 R114, R2 ;  /* 0x0000000200727308 */ /* 0x0002a20000000800 */
[----:B------:R-:W-:Y:S01]  /*5a40*/  HMMA.16816.F32.BF16 R48, R12, R56, R32 ;  /* 0x000000380c30723c */ /* 0x000fe20000041820 */
[----:B----4-:R-:W-:-:S07]  /*5a50*/  FMNMX.FTZ R3, R3, R5, !PT ;  /* 0x0000000503037209 */ /* 0x010fce0007810000 */
[C---:B------:R-:W-:Y:S01]  /*5a60*/  HMMA.16816.F32.BF16 R44, R12.reuse, R52, R28 ;  /* 0x000000340c2c723c */ /* 0x040fe2000004181c */
[--C-:B-1----:R-:W-:Y:S02]  /*5a70*/  FFMA.FTZ R2, R86, c[0x0][0x2d0], -R7.reuse ;  /* 0x0000b40056027a23 */ /* 0x102fe40000010807 */
[----:B--2---:R-:W-:Y:S02]  /*5a80*/  IMAD.MOV.U32 R5, RZ, RZ, R114 ;  /* 0x000000ffff057224 */ /* 0x004fe400078e0072 */
[----:B------:R1:W2:Y:S03]  /*5a90*/  MUFU.EX2 R209, R2 ;  /* 0x0000000200d17308 */ /* 0x0002a60000000800 */
        /* <DEDUP_REMOVED lines=8> */
[----:B-1----:R-:W-:-:S02]  /*5b20*/  FFMA.FTZ R2, R92, c[0x0][0x2d0], -R7 ;  /* 0x0000b4005c027a23 */ /* 0x002fc40000010807 */
[----:B------:R-:W1:Y:S02]  /*5b30*/  LDSM.16.MT88.4 R92, [R214+0x1100] ;  /* 0x00110000d65c783b */ /* 0x000e640000004200 */
        /* <DEDUP_REMOVED lines=14> */
[C---:B------:R-:W-:Y:S02]  /*5c20*/  HMMA.16816.F32.BF16 R140, R8.reuse, R96, R48 ;  /* 0x00000060088c723c */ /* 0x040fe40000041830 */
[--C-:B------:R-:W-:Y:S02]  /*5c30*/  FFMA.FTZ R0, R102, c[0x0][0x2d0], -R2.reuse ;  /* 0x0000b40066007a23 */ /* 0x100fe40000010802 */
[----:B------:R-:W-:Y:S02]  /*5c40*/  FFMA.FTZ R4, R107, c[0x0][0x2d0], -R2 ;  /* 0x0000b4006b047a23 */ /* 0x000fe40000010802 */
[----:B------:R3:W-:Y:S01]  /*5c50*/  MUFU.EX2 R250, R0 ;  /* 0x0000000000fa7308 */ /* 0x0007e20000000800 */
[----:B------:R-:W-:Y:S01]  /*5c60*/  IMAD.MOV.U32 R51, RZ, RZ, R124 ;  /* 0x000000ffff337224 */ /* 0x000fe200078e007c */
[----:B-1----:R-:W-:Y:S01]  /*5c70*/  HMMA.16816.F32.BF16 R164, R8, R92, R32 ;  /* 0x0000005c08a4723c */ /* 0x002fe20000041820 */
[----:B------:R-:W-:-:S02]  /*5c80*/  IMAD.MOV.U32 R50, RZ, RZ, R113 ;  /* 0x000000ffff327224 */ /* 0x000fc400078e0071 */
[----:B------:R-:W-:Y:S02]  /*5c90*/  IMAD.MOV.U32 R49, RZ, RZ, R112 ;  /* 0x000000ffff317224 */ /* 0x000fe400078e0070 */
[----:B------:R-:W-:Y:S01]  /*5ca0*/  IMAD.MOV.U32 R48, RZ, RZ, R111 ;  /* 0x000000ffff307224 */ /* 0x000fe200078e006f */
[----:B------:R-:W-:Y:S01]  /*5cb0*/  MUFU.EX2 R247, R4 ;  /* 0x0000000400f77308 */ /* 0x000fe20000000800 */
[----:B------:R-:W-:Y:S01]  /*5cc0*/  IMAD.MOV.U32 R102, RZ, RZ, R236 ;  /* 0x000000ffff667224 */ /* 0x000fe200078e00ec */
[----:B--2---:R-:W-:Y:S01]  /*5cd0*/  HMMA.16816.F32.BF16 R156, R8, R84, R44 ;  /* 0x00000054089c723c */ /* 0x004fe2000004182c */
[----:B---3--:R-:W-:Y:S02]  /*5ce0*/  FFMA.FTZ R0, R103, c[0x0][0x2d0], -R2 ;  /* 0x0000b40067007a23 */ /* 0x008fe40000010802 */
[----:B------:R-:W-:-:S05]  /*5cf0*/  IMAD.MOV.U32 R103, RZ, RZ, R125 ;  /* 0x000000ffff677224 */ /* 0x000fca00078e007d */
[C---:B------:R-:W-:Y:S01]  /*5d00*/  HMMA.16816.F32.BF16 R152, R8.reuse, R98, R24 ;  /* 0x000000620898723c */ /* 0x040fe20000041818 */
[----:B------:R1:W2:Y:S07]  /*5d10*/  MUFU.EX2 R248, R0 ;  /* 0x0000000000f87308 */ /* 0x0002ae0000000800 */
[C---:B------:R-:W-:Y:S08]  /*5d20*/  HMMA.16816.F32.BF16 R124, R8.reuse, R88, R28 ;  /* 0x00000058087c723c */ /* 0x040ff0000004181c */
[----:B------:R-:W-:Y:S01]  /*5d30*/  HMMA.16816.F32.BF16 R112, R8, R94, R16 ;  /* 0x0000005e0870723c */ /* 0x000fe20000041810 */
[----:B-1----:R-:W-:-:S04]  /*5d40*/  FFMA.FTZ R0, R106, c[0x0][0x2d0], -R2 ;  /* 0x0000b4006a007a23 */ /* 0x002fc80000010802 */
[----:B------:R1:W3:Y:S02]  /*5d50*/  MUFU.EX2 R249, R0 ;  /* 0x0000000000f97308 */ /* 0x0002e40000000800 */
[----:B-1----:R-:W-:-:S05]  /*5d60*/  FMUL.FTZ R0, R3, c[0x0][0x2d0] ;  /* 0x0000b40003007a20 */ /* 0x002fca0000410000 */
[----:B------:R-:W-:Y:S02]  /*5d70*/  FSEL R0, R0, RZ, P0 ;  /* 0x000000ff00007208 */ /* 0x000fe40000000000 */
[----:B------:R-:W-:-:S03]  /*5d80*/  PLOP3.LUT P0, PT, PT, PT, UP1, 0x40, 0x0 ;  /* 0x000000000000781c */ /* 0x000fc60003f0e818 */
[----:B------:R-:W-:Y:S02]  /*5d90*/  FFMA.FTZ R4, R100, c[0x0][0x2d0], -R0 ;  /* 0x0000b40064047a23 */ /* 0x000fe40000010800 */
[----:B------:R-:W-:Y:S02]  /*5da0*/  IMAD.MOV.U32 R100, RZ, RZ, R110 ;  /* 0x000000ffff647224 */ /* 0x000fe400078e006e */
[----:B------:R1:W-:Y:S02]  /*5db0*/  MUFU.EX2 R138, R4 ;  /* 0x00000004008a7308 */ /* 0x0003e40000000800 */
[----:B-1----:R-:W-:-:S06]  /*5dc0*/  FFMA.FTZ R4, R101, c[0x0][0x2d0], -R0 ;  /* 0x0000b40065047a23 */ /* 0x002fcc0000010800 */
[----:B------:R1:W4:Y:S02]  /*5dd0*/  MUFU.EX2 R135, R4 ;  /* 0x0000000400877308 */ /* 0x0003240000000800 */
[----:B-1----:R-:W-:-:S06]  /*5de0*/  FFMA.FTZ R4, R104, c[0x0][0x2d0], -R0 ;  /* 0x0000b40068047a23 */ /* 0x002fcc0000010800 */
[----:B------:R1:W-:Y:S02]  /*5df0*/  MUFU.EX2 R246, R4 ;  /* 0x0000000400f67308 */ /* 0x0003e40000000800 */
[----:B-1----:R-:W-:Y:S02]  /*5e00*/  FFMA.FTZ R4, R105, c[0x0][0x2d0], -R0 ;  /* 0x0000b40069047a23 */ /* 0x002fe40000010800 */
[----:B------:R-:W-:Y:S04]  /*5e10*/  HMMA.16816.F32.BF16 R104, R8, R86, R20 ;  /* 0x000000560868723c */ /* 0x000fe80000041814 */
        /* <DEDUP_REMOVED lines=15> */
[----:B------:R-:W-:-:S06]  /*5f10*/  MOV R77, R49 ;  /* 0x00000031004d7202 */ /* 0x000fcc0000000f00 */
[----:B------:R-:W-:Y:S01]  /*5f20*/  IMAD.MOV.U32 R65, RZ, RZ, R51 ;  /* 0x000000ffff417224 */ /* 0x000fe200078e0033 */
[----:B------:R-:W-:Y:S01]  /*5f30*/  HMMA.16816.F32.BF16 R24, R8, R68, RZ ;  /* 0x000000440818723c */ /* 0x000fe200000418ff */
[----:B-1----:R-:W-:-:S04]  /*5f40*/  FFMA.FTZ R4, R121, c[0x0][0x2d0], -R2 ;  /* 0x0000b40079047a23 */ /* 0x002fc80000010802 */
[----:B------:R1:W2:Y:S02]  /*5f50*/  MUFU.EX2 R241, R4 ;  /* 0x0000000400f17308 */ /* 0x0002a40000000800 */
[----:B------:R-:W-:Y:S01]  /*5f60*/  IMAD.MOV.U32 R69, RZ, RZ, R183 ;  /* 0x000000ffff457224 */ /* 0x000fe200078e00b7 */
[----:B------:R-:W-:Y:S01]  /*5f70*/  HMMA.16816.F32.BF16 R40, R8, R66, RZ ;  /* 0x000000420828723c */ /* 0x000fe200000418ff */
[----:B------:R-:W-:-:S06]  /*5f80*/  IMAD.MOV.U32 R68, RZ, RZ, R48 ;  /* 0x000000ffff447224 */ /* 0x000fcc00078e0030 */
[----:B------:R-:W-:Y:S01]  /*5f90*/  IMAD.MOV.U32 R67, RZ, RZ, R182 ;  /* 0x000000ffff437224 */ /* 0x000fe200078e00b6 */
[----:B------:R-:W-:Y:S01]  /*5fa0*/  HMMA.16816.F32.BF16 R36, R8, R70, RZ ;  /* 0x000000460824723c */ /* 0x000fe200000418ff */
[----:B------:R-:W-:Y:S02]  /*5fb0*/  IMAD.MOV.U32 R66, RZ, RZ, R50 ;  /* 0x000000ffff427224 */ /* 0x000fe400078e0032 */
[----:B------:R-:W-:Y:S01]  /*5fc0*/  LDSM.16.MT88.4 R48, [R214+0x1900] ;  /* 0x00190000d630783b */ /* 0x000fe20000004200 */
[----:B-1----:R-:W-:-:S03]  /*5fd0*/  FFMA.FTZ R4, R116, c[0x0][0x2d0], -R0 ;  /* 0x0000b40074047a23 */ /* 0x002fc60000010800 */
[----:B------:R-:W-:Y:S01]  /*5fe0*/  MOV R70, R210 ;  /* 0x000000d200467202 */ /* 0x000fe20000000f00 */
[C---:B------:R-:W-:Y:S01]  /*5ff0*/  HMMA.16816.F32.BF16 R32, R8.reuse, R78, RZ ;  /* 0x0000004e0820723c */ /* 0x040fe200000418ff */
[----:B------:R-:W-:Y:S01]  /*6000*/  IMAD.MOV.U32 R71, RZ, RZ, R209 ;  /* 0x000000ffff477224 */ /* 0x000fe200078e00d1 */
        /* <DEDUP_REMOVED lines=11> */
[----:B------:R-:W-:-:S04]  /*60c0*/  IMAD.MOV.U32 R120, RZ, RZ, R5 ;  /* 0x000000ffff787224 */ /* 0x000fc800078e0005 */
[----:B------:R1:W2:Y:S01]  /*60d0*/  MUFU.EX2 R64, R4 ;  /* 0x0000000400407308 */ /* 0x0002a20000000800 */
[----:B------:R-:W-:Y:S02]  /*60e0*/  IMAD.MOV.U32 R5, RZ, RZ, R234 ;  /* 0x000000ffff057224 */ /* 0x000fe400078e00ea */
[----:B-1----:R-:W-:Y:S01]  /*60f0*/  FFMA.FTZ R4, R148, c[0x0][0x2d0], -R7 ;  /* 0x0000b40094047a23 */ /* 0x002fe20000010807 */
[----:B--2---:R-:W-:-:S04]  /*6100*/  F2FP.BF16.PACK_AB R11, R64, R237 ;  /* 0x000000ed400b723e */ /* 0x004fc800000010ff */
[----:B------:R1:W-:Y:S03]  /*6110*/  MUFU.EX2 R243, R4 ;  /* 0x0000000400f37308 */ /* 0x0003e60000000800 */
[C---:B------:R-:W-:Y:S08]  /*6120*/  HMMA.16816.F32.BF16 R44, R8.reuse, R56, R28 ;  /* 0x00000038082c723c */ /* 0x040ff0000004181c */
[----:B------:R-:W-:Y:S01]  /*6130*/  HMMA.16816.F32.BF16 R28, R8, R52, R24 ;  /* 0x00000034081c723c */ /* 0x000fe20000041818 */
[----:B-1----:R-:W-:-:S06]  /*6140*/  FFMA.FTZ R4, R149, c[0x0][0x2d0], -R7 ;  /* 0x0000b40095047a23 */ /* 0x002fcc0000010807 */
[----:B------:R-:W-:Y:S01]  /*6150*/  IMAD.MOV.U32 R52, RZ, RZ, R233 ;  /* 0x000000ffff347224 */ /* 0x000fe200078e00e9 */
[----:B------:R1:W2:Y:S01]  /*6160*/  MUFU.EX2 R244, R4 ;  /* 0x0000000400f47308 */ /* 0x0002a20000000800 */
[----:B------:R-:W-:Y:S01]  /*6170*/  HMMA.16816.F32.BF16 R16, R8, R60, R16 ;  /* 0x0000003c0810723c */ /* 0x000fe20000041810 */
[----:B------:R-:W-:-:S06]  /*6180*/  IMAD.MOV.U32 R53, RZ, RZ, R103 ;  /* 0x000000ffff357224 */ /* 0x000fcc00078e0067 */
[----:B------:R-:W-:Y:S01]  /*6190*/  IMAD.MOV.U32 R61, RZ, RZ, R211 ;  /* 0x000000ffff3d7224 */ /* 0x000fe200078e00d3 */
[----:B------:R-:W-:Y:S01]  /*61a0*/  HMMA.16816.F32.BF16 R12, R8, R72, R12 ;  /* 0x00000048080c723c */ /* 0x000fe2000004180c */
[----:B------:R-:W-:Y:S02]  /*61b0*/  IMAD.MOV.U32 R60, RZ, RZ, R208 ;  /* 0x000000ffff3c7224 */ /* 0x000fe400078e00d0 */
[----:B-1----:R-:W-:-:S05]  /*61c0*/  FFMA.FTZ R4, R150, c[0x0][0x2d0], -R7 ;  /* 0x0000b40096047a23 */ /* 0x002fca0000010807 */
[----:B------:R-:W-:Y:S01]  /*61d0*/  HMMA.16816.F32.BF16 R36, R8, R54, R36 ;  /* 0x000000360824723c */ /* 0x000fe20000041824 */
[----:B------:R-:W-:Y:S01]  /*61e0*/  IMAD.MOV.U32 R72, RZ, RZ, R230 ;  /* 0x000000ffff487224 */ /* 0x000fe200078e00e6 */
[----:B------:R1:W-:Y:S01]  /*61f0*/  MUFU.EX2 R240, R4 ;  /* 0x0000000400f07308 */ /* 0x0003e20000000800 */
[----:B------:R-:W-:-:S04]  /*6200*/  IMAD.MOV.U32 R73, RZ, RZ, R206 ;  /* 0x000000ffff497224 */ /* 0x000fc800078e00ce */
[----:B------:R-:W-:Y:S01]  /*6210*/  IMAD.MOV.U32 R54, RZ, RZ, R207 ;  /* 0x000000ffff367224 */ /* 0x000fe200078e00cf */
[----:B------:R-:W-:Y:S01]  /*6220*/  HMMA.16816.F32.BF16 R32, R8, R62, R32 ;  /* 0x0000003e0820723c */ /* 0x000fe20000041820 */
[----:B------:R-:W-:-:S06]  /*6230*/  IMAD.MOV.U32 R55, RZ, RZ, R102 ;  /* 0x000000ffff377224 */ /* 0x000fcc00078e0066 */
[----:B------:R-:W-:Y:S01]  /*6240*/  IMAD.MOV.U32 R63, RZ, RZ, R205 ;  /* 0x000000ffff3f7224 */ /* 0x000fe200078e00cd */
[C---:B------:R-:W-:Y:S01]  /*6250*/  HMMA.16816.F32.BF16 R40, R8.reuse, R58, R40 ;  /* 0x0000003a0828723c */ /* 0x040fe20000041828 */
[----:B------:R-:W-:Y:S01]  /*6260*/  LDSM.16.MT88.4 R56, [R215+0x1900] ;  /* 0x00190000d738783b */ /* 0x000fe20000004200 */
[----:B------:R-:W-:Y:S02]  /*6270*/  IMAD.MOV.U32 R62, RZ, RZ, R68 ;  /* 0x000000ffff3e7224 */ /* 0x000fe400078e0044 */
[--C-:B-1----:R-:W-:Y:S02]  /*6280*/  FFMA.FTZ R4, R151, c[0x0][0x2d0], -R7.reuse ;  /* 0x0000b40097047a23 */ /* 0x102fe40000010807 */
[----:B------:R-:W1:Y:S02]  /*6290*/  LDSM.16.MT88.4 R148, [R213+0x1900] ;  /* 0x00190000d594783b */ /* 0x000e640000004200 */
[----:B------:R3:W4:Y:S01]  /*62a0*/  MUFU.EX2 R236, R4 ;  /* 0x0000000400ec7308 */ /* 0x0007220000000800 */
[----:B------:R-:W-:Y:S07]  /*62b0*/  HMMA.16816.F32.BF16 R20, R8, R74, R20 ;  /* 0x0000004a0814723c */ /* 0x000fee0000041814 */
[----:B--2---:R-:W-:Y:S01]  /*62c0*/  F2FP.BF16.PACK_AB R8, R244, R243 ;  /* 0x000000f3f408723e */ /* 0x004fe200000010ff */
[----:B---3--:R-:W-:Y:S01]  /*62d0*/  FFMA.FTZ R4, R168, c[0x0][0x2d0], -R7 ;  /* 0x0000b400a8047a23 */ /* 0x008fe20000010807 */
[----:B----4-:R-:W-:Y:S01]  /*62e0*/  F2FP.BF16.PACK_AB R10, R236, R240 ;  /* 0x000000f0ec0a723e */ /* 0x010fe200000010ff */
[----:B------:R-:W-:-:S02]  /*62f0*/  IMAD.MOV.U32 R168, RZ, RZ, R100 ;  /* 0x000000ffffa87224 */ /* 0x000fc400078e0064 */
[----:B------:R2:W-:Y:S01]  /*6300*/  MUFU.EX2 R234, R4 ;  /* 0x0000000400ea7308 */ /* 0x0005e20000000800 */
[----:B------:R-:W3:Y:S01]  /*6310*/  LDSM.16.MT88.4 R100, [R216+0x1900] ;  /* 0x00190000d864783b */ /* 0x000ee20000004200 */
[----:B--2---:R-:W-:Y:S02]  /*6320*/  FFMA.FTZ R4, R122, c[0x0][0x2d0], -R6 ;  /* 0x0000b4007a047a23 */ /* 0x004fe40000010806 */
[----:B------:R-:W-:-:S04]  /*6330*/  IMAD.MOV.U32 R122, RZ, RZ, R232 ;  /* 0x000000ffff7a7224 */ /* 0x000fc800078e00e8 */
[----:B------:R2:W-:Y:S02]  /*6340*/  MUFU.EX2 R233, R4 ;  /* 0x0000000400e97308 */ /* 0x0005e40000000800 */
[----:B--2---:R-:W-:-:S06]  /*6350*/  FFMA.FTZ R4, R161, c[0x0][0x2d0], -R6 ;  /* 0x0000b400a1047a23 */ /* 0x004fcc0000010806 */
        /* <DEDUP_REMOVED lines=22> */
[----:B------:R-:W-:Y:S01]  /*64c0*/  HMMA.16816.F32.BF16 R24, R8, R58, R108 ;  /* 0x0000003a0818723c */ /* 0x000fe2000004186c */
[----:B------:R-:W-:-:S06]  /*64d0*/  IMAD.MOV.U32 R127, RZ, RZ, R5 ;  /* 0x000000ffff7f7224 */ /* 0x000fcc00078e0005 */
[----:B--2---:R-:W-:Y:S01]  /*64e0*/  F2FP.BF16.PACK_AB R8, R208, R210 ;  /* 0x000000d2d008723e */ /* 0x004fe200000010ff */
[--C-:B-1----:R-:W-:Y:S01]  /*64f0*/  FFMA.FTZ R4, R123, c[0x0][0x2d0], -R0.reuse ;  /* 0x0000b4007b047a23 */ /* 0x102fe20000010800 */
[----:B---3--:R-:W-:Y:S01]  /*6500*/  F2FP.BF16.PACK_AB R10, R207, R209 ;  /* 0x000000d1cf0a723e */ /* 0x008fe200000010ff */
[----:B------:R-:W-:Y:S02]  /*6510*/  IMAD.MOV.U32 R123, RZ, RZ, R69 ;  /* 0x000000ffff7b7224 */ /* 0x000fe400078e0045 */
        /* <DEDUP_REMOVED lines=14> */
[----:B-1----:R-:W-:-:S04]  /*6600*/  FFMA.FTZ R4, R178, c[0x0][0x2d0], -R7 ;  /* 0x0000b400b2047a23 */ /* 0x002fc80000010807 */
[----:B------:R1:W-:Y:S02]  /*6610*/  MUFU.EX2 R178, R4 ;  /* 0x0000000400b27308 */ /* 0x0003e40000000800 */
[C---:B------:R-:W-:Y:S01]  /*6620*/  HMMA.16816.F32.BF16 R108, R8.reuse, R92, R16 ;  /* 0x0000005c086c723c */ /* 0x040fe20000041810 */
[----:B------:R-:W-:Y:S07]  /*6630*/  LDSM.16.MT88.4 R16, [R213+0x2900] ;  /* 0x00290000d510783b */ /* 0x000fee0000004200 */
[----:B------:R-:W-:Y:S01]  /*6640*/  HMMA.16816.F32.BF16 R96, R8, R98, R40 ;  /* 0x000000620860723c */ /* 0x000fe20000041828 */
[----:B------:R-:W3:Y:S01]  /*6650*/  LDSM.16.MT88.4 R40, [R213+0x2100] ;  /* 0x00210000d528783b */ /* 0x000ee20000004200 */
[----:B-1----:R-:W-:-:S06]  /*6660*/  FFMA.FTZ R4, R184, c[0x0][0x2d0], -R7 ;  /* 0x0000b400b8047a23 */ /* 0x002fcc0000010807 */
[C---:B------:R-:W-:Y:S01]  /*6670*/  HMMA.16816.F32.BF16 R84, R8.reuse, R86, R36 ;  /* 0x000000560854723c */ /* 0x040fe20000041824 */
[----:B------:R-:W1:Y:S01]  /*6680*/  LDSM.16.MT88.4 R36, [R216+0x2100] ;  /* 0x00210000d824783b */ /* 0x000e620000004200 */
[----:B------:R4:W5:Y:S06]  /*6690*/  MUFU.EX2 R184, R4 ;  /* 0x0000000400b87308 */ /* 0x00096c0000000800 */
[C---:B------:R-:W-:Y:S01]  /*66a0*/  HMMA.16816.F32.BF16 R92, R8.reuse, R94, R32 ;  /* 0x0000005e085c723c */ /* 0x040fe20000041820 */
[----:B------:R-:W1:Y:S07]  /*66b0*/  LDSM.16.MT88.4 R32, [R214+0x2100] ;  /* 0x00210000d620783b */ /* 0x000e6e0000004200 */
[----:B------:R-:W-:Y:S01]  /*66c0*/  HMMA.16816.F32.BF16 R12, R8, R88, R12 ;  /* 0x00000058080c723c */ /* 0x000fe2000004180c */
[----:B----4-:R-:W-:-:S04]  /*66d0*/  FFMA.FTZ R4, R185, c[0x0][0x2d0], -R7 ;  /* 0x0000b400b9047a23 */ /* 0x010fc80000010807 */
[----:B------:R4:W-:Y:S03]  /*66e0*/  MUFU.EX2 R137, R4 ;  /* 0x0000000400897308 */ /* 0x0009e60000000800 */
[----:B------:R-:W-:Y:S01]  /*66f0*/  HMMA.16816.F32.BF16 R88, R8, R90, R20 ;  /* 0x0000005a0858723c */ /* 0x000fe20000041814 */
[----:B------:R-:W1:Y:S06]  /*6700*/  LDSM.16.MT88.4 R20, [R216+0x2900] ;  /* 0x00290000d814783b */ /* 0x000e6c0000004200 */
[----:B--2---:R-:W-:-:S02]  /*6710*/  F2FP.BF16.PACK_AB R8, R206, R234 ;  /* 0x000000eace08723e */ /* 0x004fc400000010ff */
[----:B-----5:R-:W-:Y:S01]  /*6720*/  F2FP.BF16.PACK_AB R10, R184, R178 ;  /* 0x000000b2b80a723e */ /* 0x020fe200000010ff */
[----:B----4-:R-:W-:-:S04]  /*6730*/  FFMA.FTZ R4, R186, c[0x0][0x2d0], -R7 ;  /* 0x0000b400ba047a23 */ /* 0x010fc80000010807 */
[----:B------:R2:W4:Y:S02]  /*6740*/  MUFU.EX2 R83, R4 ;  /* 0x0000000400537308 */ /* 0x0005240000000800 */
[----:B--2---:R-:W-:Y:S01]  /*6750*/  FFMA.FTZ R4, R169, c[0x0][0x2d0], -R6 ;  /* 0x0000b400a9047a23 */ /* 0x004fe20000010806 */
[----:B----4-:R-:W-:-:S05]  /*6760*/  F2FP.BF16.PACK_AB R128, R83, R137 ;  /* 0x000000895380723e */ /* 0x010fca00000010ff */
[----:B------:R2:W-:Y:S02]  /*6770*/  MUFU.EX2 R82, R4 ;  /* 0x0000000400527308 */ /* 0x0005e40000000800 */
[----:B--2---:R-:W-:Y:S02]  /*6780*/  FFMA.FTZ R4, R177, c[0x0][0x2d0], -R6 ;  /* 0x0000b400b1047a23 */ /* 0x004fe40000010806 */
[----:B------:R-:W-:-:S04]  /*6790*/  IMAD.MOV.U32 R177, RZ, RZ, R73 ;  /* 0x000000ffffb17224 */ /* 0x000fc800078e0049 */
[----:B------:R2:W4:Y:S02]  /*67a0*/  MUFU.EX2 R81, R4 ;  /* 0x0000000400517308 */ /* 0x0005240000000800 */
[----:B--2---:R-:W-:Y:S01]  /*67b0*/  FFMA.FTZ R4, R171, c[0x0][0x2d0], -R6 ;  /* 0x0000b400ab047a23 */ /* 0x004fe20000010806 */
[----:B----4-:R-:W-:-:S05]  /*67c0*/  F2FP.BF16.PACK_AB R9, R81, R82 ;  /* 0x000000525109723e */ /* 0x010fca00000010ff */
[----:B------:R2:W-:Y:S02]  /*67d0*/  MUFU.EX2 R80, R4 ;  /* 0x0000000400507308 */ /* 0x0005e40000000800 */
[----:B--2---:R-:W-:Y:S02]  /*67e0*/  FFMA.FTZ R4, R179, c[0x0][0x2d0], -R6 ;  /* 0x0000b400b3047a23 */ /* 0x004fe40000010806 */
[----:B------:R-:W-:-:S04]  /*67f0*/  IMAD.MOV.U32 R179, RZ, RZ, R71 ;  /* 0x000000ffffb37224 */ /* 0x000fc800078e0047 */
[----:B------:R2:W4:Y:S02]  /*6800*/  MUFU.EX2 R78, R4 ;  /* 0x00000004004e7308 */ /* 0x0005240000000800 */
[--C-:B--2---:R-:W-:Y:S01]  /*6810*/  FFMA.FTZ R4, R194, c[0x0][0x2d0], -R7.reuse ;  /* 0x0000b400c2047a23 */ /* 0x104fe20000010807 */
[----:B----4-:R-:W-:Y:S01]  /*6820*/  F2FP.BF16.PACK_AB R11, R78, R80 ;  /* 0x000000504e0b723e */ /* 0x010fe200000010ff */
[----:B------:R-:W-:-:S04]  /*6830*/  FFMA.FTZ R7, R196, c[0x0][0x2d0], -R7 ;  /* 0x0000b400c4077a23 */ /* 0x000fc80000010807 */
[----:B------:R2:W-:Y:S01]  /*6840*/  MUFU.EX2 R79, R4 ;  /* 0x00000004004f7308 */ /* 0x0005e20000000800 */
[----:B------:R-:W-:Y:S02]  /*6850*/  IMAD.MOV.U32 R196, RZ, RZ, R63 ;  /* 0x000000ffffc47224 */ /* 0x000fe400078e003f */
[----:B------:R-:W-:Y:S01]  /*6860*/  IMAD.MOV.U32 R63, RZ, RZ, R54 ;  /* 0x000000ffff3f7224 */ /* 0x000fe200078e0036 */
[C---:B---3--:R-:W-:Y:S01]  /*6870*/  HMMA.16816.F32.BF16 R140, R8.reuse, R40, R140 ;  /* 0x00000028088c723c */ /* 0x048fe2000004188c */
[----:B------:R-:W-:Y:S02]  /*6880*/  IMAD.MOV.U32 R54, RZ, RZ, R55 ;  /* 0x000000ffff367224 */ /* 0x000fe400078e0037 */
[----:B------:R-:W-:Y:S02]  /*6890*/  IMAD.MOV.U32 R55, RZ, RZ, R122 ;  /* 0x000000ffff377224 */ /* 0x000fe400078e007a */
[----:B------:R-:W-:Y:S02]  /*68a0*/  IMAD.MOV.U32 R122, RZ, RZ, R52 ;  /* 0x000000ffff7a7224 */ /* 0x000fe400078e0034 */
[----:B------:R-:W-:Y:S01]  /*68b0*/  IMAD.MOV.U32 R52, RZ, RZ, R53 ;  /* 0x000000ffff347224 */ /* 0x000fe200078e0035 */
[----:B------:R-:W-:Y:S01]  /*68c0*/  HMMA.16816.F32.BF16 R152, R8, R42, R152 ;  /* 0x0000002a0898723c */ /* 0x000fe20000041898 */
[----:B------:R-:W-:-:S02]  /*68d0*/  IMAD.MOV.U32 R53, RZ, RZ, R77 ;  /* 0x000000ffff357224 */ /* 0x000fc400078e004d */
[----:B------:R-:W-:Y:S01]  /*68e0*/  IMAD.MOV.U32 R194, RZ, RZ, R70 ;  /* 0x000000ffffc27224 */ /* 0x000fe200078e0046 */
[----:B------:R-:W3:Y:S01]  /*68f0*/  MUFU.EX2 R77, R7 ;  /* 0x00000007004d7308 */ /* 0x000ee20000000800 */
[----:B--2---:R-:W-:Y:S01]  /*6900*/  FFMA.FTZ R4, R187, c[0x0][0x2d0], -R6 ;  /* 0x0000b400bb047a23 */ /* 0x004fe20000010806 */
[----:B------:R-:W-:Y:S01]  /*6910*/  MOV R187, R168 ;  /* 0x000000a800bb7202 */ /* 0x000fe20000000f00 */
[----:B------:R-:W-:Y:S01]  /*6920*/  IMAD.MOV.U32 R168, RZ, RZ, R76 ;  /* 0x000000ffffa87224 */ /* 0x000fe200078e004c */
[----:B-1----:R-:W-:Y:S01]  /*6930*/  HMMA.16816.F32.BF16 R156, R8, R36, R156 ;  /* 0x00000024089c723c */ /* 0x002fe2000004189c */
[----:B------:R-:W-:Y:S02]  /*6940*/  IMAD.MOV.U32 R185, RZ, RZ, R55 ;  /* 0x000000ffffb97224 */ /* 0x000fe400078e0037 */
[----:B------:R-:W-:Y:S01]  /*6950*/  IMAD.MOV.U32 R186, RZ, RZ, R122 ;  /* 0x000000ffffba7224 */ /* 0x000fe200078e007a */
[----:B------:R1:W-:Y:S01]  /*6960*/  MUFU.EX2 R76, R4 ;  /* 0x00000004004c7308 */ /* 0x0003e20000000800 */
[----:B------:R-:W-:-:S03]  /*6970*/  IMAD.MOV.U32 R122, RZ, RZ, R67 ;  /* 0x000000ffff7a7224 */ /* 0x000fc600078e0043 */
[----:B------:R-:W-:Y:S01]  /*6980*/  HMMA.16816.F32.BF16 R104, R8, R38, R104 ;  /* 0x000000260868723c */ /* 0x000fe20000041868 */
[----:B---3--:R-:W-:-:S07]  /*6990*/  F2FP.BF16.PACK_AB R130, R77, R79 ;  /* 0x0000004f4d82723e */ /* 0x008fce00000010ff */
[C---:B------:R-:W-:Y:S01]  /*69a0*/  HMMA.16816.F32.BF16 R164, R8.reuse, R32, R164 ;  /* 0x0000002008a4723c */ /* 0x040fe200000418a4 */
[--C-:B-1----:R-:W-:Y:S02]  /*69b0*/  FFMA.FTZ R4, R190, c[0x0][0x2d0], -R6.reuse ;  /* 0x0000b400be047a23 */ /* 0x102fe40000010806 */
[----:B------:R-:W-:Y:S02]  /*69c0*/  IMAD.MOV.U32 R190, RZ, RZ, R63 ;  /* 0x000000ffffbe7224 */ /* 0x000fe400078e003f */
[----:B------:R1:W2:Y:S01]  /*69d0*/  MUFU.EX2 R75, R4 ;  /* 0x00000004004b7308 */ /* 0x0002a20000000800 */
[----:B------:R-:W-:Y:S02]  /*69e0*/  IMAD.MOV.U32 R63, RZ, RZ, R53 ;  /* 0x000000ffff3f7224 */ /* 0x000fe400078e0035 */
[C---:B------:R-:W-:Y:S08]  /*69f0*/  HMMA.16816.F32.BF16 R112, R8.reuse, R34, R112 ;  /* 0x000000220870723c */ /* 0x040ff00000041870 */
[----:B------:R-:W-:Y:S01]  /*6a00*/  HMMA.16816.F32.BF16 R116, R8, R28, R116 ;  /* 0x0000001c0874723c */ /* 0x000fe20000041874 */
[--C-:B-1----:R-:W-:Y:S01]  /*6a10*/  FFMA.FTZ R4, R191, c[0x0][0x2d0], -R6.reuse ;  /* 0x0000b400bf047a23 */ /* 0x102fe20000010806 */
[----:B--2---:R-:W-:Y:S01]  /*6a20*/  F2FP.BF16.PACK_AB R129, R75, R76 ;  /* 0x0000004c4b81723e */ /* 0x004fe200000010ff */
[----:B------:R-:W-:-:S05]  /*6a30*/  FFMA.FTZ R6, R193, c[0x0][0x2d0], -R6 ;  /* 0x0000b400c1067a23 */ /* 0x000fca0000010806 */
[----:B------:R-:W-:Y:S01]  /*6a40*/  HMMA.16816.F32.BF16 R8, R8, R30, R24 ;  /* 0x0000001e0808723c */ /* 0x000fe20000041818 */
[----:B------:R1:W-:Y:S01]  /*6a50*/  MUFU.EX2 R74, R4 ;  /* 0x00000004004a7308 */ /* 0x0003e20000000800 */
[----:B------:R-:W-:Y:S02]  /*6a60*/  IMAD.MOV.U32 R193, RZ, RZ, R72 ;  /* 0x000000ffffc17224 */ /* 0x000fe400078e0048 */
[----:B------:R-:W-:-:S05]  /*6a70*/  IMAD.MOV.U32 R191, RZ, RZ, R54 ;  /* 0x000000ffffbf7224 */ /* 0x000fca00078e0036 */
[----:B------:R-:W2:Y:S01]  /*6a80*/  MUFU.EX2 R73, R6 ;  /* 0x0000000600497308 */ /* 0x000ea20000000800 */
[----:B-1----:R-:W-:Y:S02]  /*6a90*/  FFMA.FTZ R4, R188, c[0x0][0x2d0], -R2 ;  /* 0x0000b400bc047a23 */ /* 0x002fe40000010802 */
[----:B------:R-:W-:-:S05]  /*6aa0*/  IMAD.MOV.U32 R188, RZ, RZ, R168 ;  /* 0x000000ffffbc7224 */ /* 0x000fca00078e00a8 */
[----:B------:R1:W-:Y:S01]  /*6ab0*/  MUFU.EX2 R72, R4 ;  /* 0x0000000400487308 */ /* 0x0003e20000000800 */
[----:B------:R-:W3:Y:S01]  /*6ac0*/  LDSM.16.MT88.4 R168, [R214+0x2900] ;  /* 0x00290000d6a8783b */ /* 0x000ee20000004200 */
[----:B--2---:R-:W-:-:S07]  /*6ad0*/  F2FP.BF16.PACK_AB R131, R73, R74 ;  /* 0x0000004a4983723e */ /* 0x004fce00000010ff */
[----:B------:R-:W-:Y:S01]  /*6ae0*/  HMMA.16816.F32.BF16 R140, R128, R16, R140 ;  /* 0x00000010808c723c */ /* 0x000fe2000004188c */
[----:B-1----:R-:W-:Y:S02]  /*6af0*/  FFMA.FTZ R4, R189, c[0x0][0x2d0], -R2 ;  /* 0x0000b400bd047a23 */ /* 0x002fe40000010802 */
[----:B------:R-:W-:-:S05]  /*6b00*/  IMAD.MOV.U32 R189, RZ, RZ, R60 ;  /* 0x000000ffffbd7224 */ /* 0x000fca00078e003c */
[C---:B------:R-:W-:Y:S01]  /*6b10*/  HMMA.16816.F32.BF16 R152, R128.reuse, R18, R152 ;  /* 0x000000128098723c */ /* 0x040fe20000041898 */
[----:B------:R1:W-:Y:S07]  /*6b20*/  MUFU.EX2 R71, R4 ;  /* 0x0000000400477308 */ /* 0x0003ee0000000800 */
[C---:B------:R-:W-:Y:S08]  /*6b30*/  HMMA.16816.F32.BF16 R156, R128.reuse, R20, R156 ;  /* 0x00000014809c723c */ /* 0x040ff0000004189c */
[----:B------:R-:W-:Y:S01]  /*6b40*/  HMMA.16816.F32.BF16 R104, R128, R22, R104 ;  /* 0x000000168068723c */ /* 0x000fe20000041868 */
[----:B-1----:R-:W-:-:S02]  /*6b50*/  FFMA.FTZ R4, R192, c[0x0][0x2d0], -R2 ;  /* 0x0000b400c0047a23 */ /* 0x002fc40000010802 */
[----:B------:R-:W-:Y:S02]  /*6b60*/  IMAD.MOV.U32 R192, RZ, RZ, R61 ;  /* 0x000000ffffc07224 */ /* 0x000fe400078e003d */
[----:B------:R1:W-:Y:S03]  /*6b70*/  MUFU.EX2 R70, R4 ;  /* 0x0000000400467308 */ /* 0x0003e60000000800 */
[C---:B---3--:R-:W-:Y:S08]  /*6b80*/  HMMA.16816.F32.BF16 R164, R128.reuse, R168, R164 ;  /* 0x000000a880a4723c */ /* 0x048ff000000418a4 */
[----:B------:R-:W-:Y:S01]  /*6b90*/  HMMA.16816.F32.BF16 R112, R128, R170, R112 ;  /* 0x000000aa8070723c */ /* 0x000fe20000041870 */
[----:B-1----:R-:W-:Y:S01]  /*6ba0*/  FFMA.FTZ R4, R195, c[0x0][0x2d0], -R2 ;  /* 0x0000b400c3047a23 */ /* 0x002fe20000010802 */
[----:B------:R-:W-:-:S02]  /*6bb0*/  MOV R195, R52 ;  /* 0x0000003400c37202 */ /* 0x000fc40000000f00 */
[----:B------:R-:W1:Y:S01]  /*6bc0*/  LDSM.16.MT88.4 R52, [R215+0x2900] ;  /* 0x00290000d734783b */ /* 0x000e620000004200 */
[----:B------:R2:W3:Y:S02]  /*6bd0*/  MUFU.EX2 R69, R4 ;  /* 0x0000000400457308 */ /* 0x0004e40000000800 */
[----:B--2---:R-:W-:Y:S01]  /*6be0*/  FFMA.FTZ R4, R146, c[0x0][0x2d0], -R0 ;  /* 0x0000b40092047a23 */ /* 0x004fe20000010800 */
[----:B---3--:R-:W-:-:S05]  /*6bf0*/  F2FP.BF16.PACK_AB R6, R69, R70 ;  /* 0x000000464506723e */ /* 0x008fca00000010ff */
[----:B------:R2:W-:Y:S02]  /*6c00*/  MUFU.EX2 R67, R4 ;  /* 0x0000000400437308 */ /* 0x0005e40000000800 */
[----:B--2---:R-:W-:Y:S01]  /*6c10*/  FFMA.FTZ R4, R147, c[0x0][0x2d0], -R0 ;  /* 0x0000b40093047a23 */ /* 0x004fe20000010800 */
[C---:B-1----:R-:W-:Y:S05]  /*6c20*/  HMMA.16816.F32.BF16 R116, R128.reuse, R52, R116 ;  /* 0x000000348074723c */ /* 0x042fea0000041874 */
[----:B------:R1:W2:Y:S03]  /*6c30*/  MUFU.EX2 R68, R4 ;  /* 0x0000000400447308 */ /* 0x0002a60000000800 */
[----:B------:R-:W-:Y:S07]  /*6c40*/  HMMA.16816.F32.BF16 R128, R128, R54, R8 ;  /* 0x000000368080723c */ /* 0x000fee0000041808 */
[----:B------:R-:W-:-:S02]  /*6c50*/  FFMA.FTZ R8, R197, c[0x0][0x2d0], -R2 ;  /* 0x0000b400c5087a23 */ /* 0x000fc40000010802 */
[----:B-1----:R-:W-:Y:S01]  /*6c60*/  FFMA.FTZ R4, R144, c[0x0][0x2d0], -R0 ;  /* 0x0000b40090047a23 */ /* 0x002fe20000010800 */
[----:B--2---:R-:W-:-:S03]  /*6c70*/  F2FP.BF16.PACK_AB R5, R68, R67 ;  /* 0x000000434405723e */ /* 0x004fc600000010ff */
[----:B------:R1:W-:Y:S02]  /*6c80*/  MUFU.EX2 R61, R4 ;  /* 0x00000004003d7308 */ /* 0x0003e40000000800 */
[----:B-1----:R-:W-:-:S06]  /*6c90*/  FFMA.FTZ R4, R145, c[0x0][0x2d0], -R0 ;  /* 0x0000b40091047a23 */ /* 0x002fcc0000010800 */
[----:B------:R1:W2:Y:S02]  /*6ca0*/  MUFU.EX2 R60, R4 ;  /* 0x00000004003c7308 */ /* 0x0002a40000000800 */
[----:B-1----:R-:W-:Y:S02]  /*6cb0*/  F2FP.BF16.PACK_AB R4, R71, R72 ;  /* 0x000000484704723e */ /* 0x002fe400000010ff */
[----:B--2---:R-:W-:-:S07]  /*6cc0*/  F2FP.BF16.PACK_AB R7, R60, R61 ;  /* 0x0000003d3c07723e */ /* 0x004fce00000010ff */
[C---:B------:R-:W-:Y:S01]  /*6cd0*/  HMMA.16816.F32.BF16 R108, R4.reuse, R48, R108 ;  /* 0x00000030046c723c */ /* 0x040fe2000004186c */
[----:B------:R1:W-:Y:S07]  /*6ce0*/  MUFU.EX2 R49, R8 ;  /* 0x0000000800317308 */ /* 0x0003ee0000000800 */
[C---:B------:R-:W-:Y:S08]  /*6cf0*/  HMMA.16816.F32.BF16 R24, R4.reuse, R50, R92 ;  /* 0x000000320418723c */ /* 0x040ff0000004185c */
[----:B------:R-:W-:Y:S01]  /*6d00*/  HMMA.16816.F32.BF16 R144, R4, R148, R44 ;  /* 0x000000940490723c */ /* 0x000fe2000004182c */
[----:B-1----:R-:W-:-:S04]  /*6d10*/  FFMA.FTZ R8, R198, c[0x0][0x2d0], -R2 ;  /* 0x0000b400c6087a23 */ /* 0x002fc80000010802 */
[----:B------:R1:W-:Y:S03]  /*6d20*/  MUFU.EX2 R50, R8 ;  /* 0x0000000800327308 */ /* 0x0003e60000000800 */
[C---:B------:R-:W-:Y:S07]  /*6d30*/  HMMA.16816.F32.BF16 R148, R4.reuse, R150, R96 ;  /* 0x000000960494723c */ /* 0x040fee0000041860 */
[----:B------:R-:W-:Y:S01]  /*6d40*/  IMAD.MOV.U32 R98, RZ, RZ, R62 ;  /* 0x000000ffff627224 */ /* 0x000fe200078e003e */
[----:B------:R-:W-:Y:S01]  /*6d50*/  HMMA.16816.F32.BF16 R160, R4, R100, R160 ;  /* 0x0000006404a0723c */ /* 0x000fe200000418a0 */
[----:B------:R-:W-:-:S02]  /*6d60*/  IMAD.MOV.U32 R97, RZ, RZ, R63 ;  /* 0x000000ffff617224 */ /* 0x000fc400078e003f */
[----:B------:R-:W-:Y:S02]  /*6d70*/  IMAD.MOV.U32 R96, RZ, RZ, R66 ;  /* 0x000000ffff607224 */ /* 0x000fe400078e0042 */
[--C-:B-1----:R-:W-:Y:S02]  /*6d80*/  FFMA.FTZ R8, R199, c[0x0][0x2d0], -R2.reuse ;  /* 0x0000b400c7087a23 */ /* 0x102fe40000010802 */
[----:B------:R-:W-:Y:S01]  /*6d90*/  IMAD.MOV.U32 R99, RZ, RZ, R127 ;  /* 0x000000ffff637224 */ /* 0x000fe200078e007f */
[C---:B------:R-:W-:Y:S01]  /*6da0*/  HMMA.16816.F32.BF16 R100, R4.reuse, R102, R84 ;  /* 0x000000660464723c */ /* 0x040fe20000041854 */
[----:B------:R1:W-:Y:S06]  /*6db0*/  MUFU.EX2 R62, R8 ;  /* 0x00000008003e7308 */ /* 0x0003ec0000000800 */
[----:B------:R-:W-:Y:S01]  /*6dc0*/  IMAD.MOV.U32 R87, RZ, RZ, R65 ;  /* 0x000000ffff577224 */ /* 0x000fe200078e0041 */
[----:B------:R-:W-:Y:S01]  /*6dd0*/  HMMA.16816.F32.BF16 R12, R4, R56, R12 ;  /* 0x00000038040c723c */ /* 0x000fe2000004180c */
[----:B-1----:R-:W-:-:S04]  /*6de0*/  FFMA.FTZ R8, R200, c[0x0][0x2d0], -R2 ;  /* 0x0000b400c8087a23 */ /* 0x002fc80000010802 */
[----:B------:R1:W-:Y:S02]  /*6df0*/  MUFU.EX2 R63, R8 ;  /* 0x00000008003f7308 */ /* 0x0003e40000000800 */
[----:B-1----:R-:W-:-:S06]  /*6e00*/  FFMA.FTZ R8, R201, c[0x0][0x2d0], -R2 ;  /* 0x0000b400c9087a23 */ /* 0x002fcc0000010802 */
        /* <DEDUP_REMOVED lines=8> */
[----:B-1----:R-:W-:-:S06]  /*6e90*/  FFMA.FTZ R8, R172, c[0x0][0x2d0], -R0 ;  /* 0x0000b400ac087a23 */ /* 0x002fcc0000010800 */
[----:B------:R1:W-:Y:S02]  /*6ea0*/  MUFU.EX2 R51, R8 ;  /* 0x0000000800337308 */ /* 0x0003e40000000800 */
[----:B-1----:R-:W-:-:S06]  /*6eb0*/  FFMA.FTZ R8, R139, c[0x0][0x2d0], -R0 ;  /* 0x0000b4008b087a23 */ /* 0x002fcc0000010800 */
[----:B------:R1:W3:Y:S02]  /*6ec0*/  MUFU.EX2 R47, R8 ;  /* 0x00000008002f7308 */ /* 0x0002e40000000800 */
[--C-:B-1----:R-:W-:Y:S02]  /*6ed0*/  FFMA.FTZ R8, R204, c[0x0][0x2d0], -R2.reuse ;  /* 0x0000b400cc087a23 */ /* 0x102fe40000010802 */
[----:B------:R-:W-:-:S04]  /*6ee0*/  FFMA.FTZ R2, R203, c[0x0][0x2d0], -R2 ;  /* 0x0000b400cb027a23 */ /* 0x000fc80000010802 */
[----:B------:R1:W-:Y:S08]  /*6ef0*/  MUFU.EX2 R56, R8 ;  /* 0x0000000800387308 */ /* 0x0003f00000000800 */
[----:B------:R4:W5:Y:S01]  /*6f00*/  MUFU.EX2 R48, R2 ;  /* 0x0000000200307308 */ /* 0x0009620000000800 */
[----:B-1----:R-:W-:Y:S07]  /*6f10*/  HMMA.16816.F32.BF16 R8, R4, R58, R88 ;  /* 0x0000003a0408723c */ /* 0x002fee0000041858 */
[----:B------:R-:W-:Y:S01]  /*6f20*/  F2FP.BF16.PACK_AB R4, R50, R49 ;  /* 0x000000313204723e */ /* 0x000fe200000010ff */
[----:B----4-:R-:W-:Y:S01]  /*6f30*/  FFMA.FTZ R2, R173, c[0x0][0x2d0], -R0 ;  /* 0x0000b400ad027a23 */ /* 0x010fe20000010800 */
[----:B------:R-:W-:-:S02]  /*6f40*/  F2FP.BF16.PACK_AB R6, R63, R62 ;  /* 0x0000003e3f06723e */ /* 0x000fc400000010ff */
[----:B--2---:R-:W-:Y:S01]  /*6f50*/  F2FP.BF16.PACK_AB R5, R45, R44 ;  /* 0x0000002c2d05723e */ /* 0x004fe200000010ff */
[----:B------:R1:W-:Y:S01]  /*6f60*/  MUFU.EX2 R46, R2 ;  /* 0x00000002002e7308 */ /* 0x0003e20000000800 */
[----:B---3--:R-:W-:Y:S02]  /*6f70*/  F2FP.BF16.PACK_AB R7, R47, R51 ;  /* 0x000000332f07723e */ /* 0x008fe400000010ff */
[----:B-----5:R-:W-:-:S05]  /*6f80*/  F2FP.BF16.PACK_AB R126, R48, R56 ;  /* 0x00000038307e723e */ /* 0x020fca00000010ff */
[----:B------:R-:W-:Y:S01]  /*6f90*/  HMMA.16816.F32.BF16 R144, R4, R40, R144 ;  /* 0x000000280490723c */ /* 0x000fe20000041890 */
[----:B-1----:R-:W-:-:S07]  /*6fa0*/  FFMA.FTZ R2, R174, c[0x0][0x2d0], -R0 ;  /* 0x0000b400ae027a23 */ /* 0x002fce0000010800 */
[C---:B------:R-:W-:Y:S01]  /*6fb0*/  HMMA.16816.F32.BF16 R160, R4.reuse, R36, R160 ;  /* 0x0000002404a0723c */ /* 0x040fe200000418a0 */
[----:B------:R1:W2:Y:S07]  /*6fc0*/  MUFU.EX2 R41, R2 ;  /* 0x0000000200297308 */ /* 0x0002ae0000000800 */
[C---:B------:R-:W-:Y:S08]  /*6fd0*/  HMMA.16816.F32.BF16 R148, R4.reuse, R42, R148 ;  /* 0x0000002a0494723c */ /* 0x040ff00000041894 */
[----:B------:R-:W-:Y:S01]  /*6fe0*/  HMMA.16816.F32.BF16 R100, R4, R38, R100 ;  /* 0x000000260464723c */ /* 0x000fe20000041864 */
[--C-:B-1----:R-:W-:Y:S01]  /*6ff0*/  FFMA.FTZ R2, R175, c[0x0][0x2d0], -R0.reuse ;  /* 0x0000b400af027a23 */ /* 0x102fe20000010800 */
[----:B--2---:R-:W-:Y:S01]  /*7000*/  F2FP.BF16.PACK_AB R125, R41, R46 ;  /* 0x0000002e297d723e */ /* 0x004fe200000010ff */
[----:B------:R-:W-:-:S02]  /*7010*/  FFMA.FTZ R0, R176, c[0x0][0x2d0], -R0 ;  /* 0x0000b400b0007a23 */ /* 0x000fc40000010800 */
        /* <DEDUP_REMOVED lines=124> */
.L_x_2093:
[----:B------:R-:W-:Y:S02]  /*77e0*/  UISETP.NE.AND UP0, UPT, UR6, 0x1, UPT ;  /* 0x000000010600788c */ /* 0x000fe4000bf05270 */
[----:B------:R-:W-:Y:S02]  /*77f0*/  ULDC.64 UR4, c[0x0][0x330] ;  /* 0x0000cc0000047ab9 */ /* 0x000fe40000000a00 */
[----:B------:R-:W-:-:S07]  /*7800*/  UIMAD.WIDE.U32 UR16, UR14, UR4, URZ ;  /* 0x000000040e1072a5 */ /* 0x000fce000f8e003f */
[----:B------:R-:W-:Y:S02]  /*7810*/  @UP0 UMOV UR15, UR17 ;  /* 0x00000011000f0c82 */ /* 0x000fe40008000000 */
[----:B------:R-:W-:Y:S02]  /*7820*/  @UP0 USHF.R.U32.HI UR14, URZ, UR5, UR15 ;  /* 0x000000053f0e0299 */ /* 0x000fe4000801160f */
.L_x_2094:
[----:B------:R-:W-:Y:S02]  /*7830*/  ULDC UR4, c[0x0][0x32c] ;  /* 0x0000cb0000047ab9 */ /* 0x000fe40000000800 */
[----:B------:R-:W-:-:S04]  /*7840*/  UIMAD UR4, UR14, UR6, UR4 ;  /* 0x000000060e0472a4 */ /* 0x000fc8000f8e0204 */
[----:B------:R-:W-:-:S04]  /*7850*/  UISETP.LT.AND UP0, UPT, UR7, UR4, UPT ;  /* 0x000000040700728c */ /* 0x000fc8000bf01270 */
[----:B------:R-:W-:-:S03]  /*7860*/  USEL UR7, UR7, UR4, UP0 ;  /* 0x0000000407077287 */ /* 0x000fc60008000000 */
.L_x_2092:
        /* <DEDUP_REMOVED lines=19> */
.L_x_2112:
[----:B------:R-:W-:Y:S04]  /*79a0*/  DEPBAR.LE SB0, 0x0 ;  /* 0x000080000000791a */ /* 0x000fe80000000000 */
[----:B------:R-:W-:Y:S01]  /*79b0*/  BAR.SYNC.DEFER_BLOCKING 0x0 ;  /* 0x0000000000007b1d */ /* 0x000fe20000010000 */
[----:B------:R-:W-:Y:S05]  /*79c0*/  IMAD.MOV.U32 R230, RZ, RZ, c[0x0][0x1e0] ;  /* 0x00007800ffe67624 */ /* 0x000fea00078e00ff */
[----:B------:R-:W-:Y:S06]  /*79d0*/  LDSM.16.M88.4 R96, [R219+0x6100] ;  /* 0x00610000db60783b */ /* 0x000fec0000000200 */
[----:B------:R-:W2:Y:S06]  /*79e0*/  LDL R134, [R1] ;  /* 0x0000000001867983 */ /* 0x000eac0000100800 */
[----:B------:R-:W3:Y:S06]  /*79f0*/  LDSM.16.M88.4 R16, [R212+0x3100] ;  /* 0x00310000d410783b */ /* 0x000eec0000000200 */
[----:B------:R-:W4:Y:S06]  /*7a00*/  LDSM.16.M88.4 R92, [R219+0x8100] ;  /* 0x00810000db5c783b */ /* 0x000f2c0000000200 */
[----:B------:R-:W5:Y:S06]  /*7a10*/  LDL.64 R192, [R1+0x40] ;  /* 0x0000400001c07983 */ /* 0x000f6c0000100a00 */
[----:B------:R-:W5:Y:S06]  /*7a20*/  LDL.64 R132, [R1+0x48] ;  /* 0x0000480001847983 */ /* 0x000f6c0000100a00 */
[----:B-1----:R-:W1:Y:S06]  /*7a30*/  LDSM.16.M88.4 R32, [R212+0x3900] ;  /* 0x00390000d420783b */ /* 0x002e6c0000000200 */
[----:B------:R-:W5:Y:S06]  /*7a40*/  LDL.64 R234, [R1+0x28] ;  /* 0x0000280001ea7983 */ /* 0x000f6c0000100a00 */
[----:B------:R-:W1:Y:S01]  /*7a50*/  LDSM.16.M88.4 R48, [R212+0x4100] ;  /* 0x00410000d430783b */ /* 0x000e620000000200 */
[-C--:B---3--:R-:W-:Y:S05]  /*7a60*/  HMMA.16816.F32.BF16 R4, R96, R16.reuse, RZ ;  /* 0x000000106004723c */ /* 0x088fea00000418ff */
[----:B------:R-:W3:Y:S03]  /*7a70*/  LDL.64 R232, [R1+0x38] ;  /* 0x0000380001e87983 */ /* 0x000ee60000100a00 */
[C---:B----4-:R-:W-:Y:S03]  /*7a80*/  HMMA.16816.F32.BF16 R8, R92.reuse, R16, RZ ;  /* 0x000000105c08723c */ /* 0x050fe600000418ff */
[----:B------:R-:W4:Y:S06]  /*7a90*/  LDSM.16.M88.4 R64, [R212+0x4900] ;  /* 0x00490000d440783b */ /* 0x000f2c0000000200 */
[----:B------:R-:W3:Y:S01]  /*7aa0*/  LDL R139, [R1+0x24] ;  /* 0x00002400018b7983 */ /* 0x000ee20000100800 */
[-C--:B------:R-:W-:Y:S05]  /*7ab0*/  HMMA.16816.F32.BF16 R12, R92, R18.reuse, RZ ;  /* 0x000000125c0c723c */ /* 0x080fea00000418ff */
[----:B------:R-:W4:Y:S03]  /*7ac0*/  LDSM.16.M88.4 R80, [R212+0x5100] ;  /* 0x00510000d450783b */ /* 0x000f260000000200 */
[C---:B------:R-:W-:Y:S03]  /*7ad0*/  HMMA.16816.F32.BF16 R16, R96.reuse, R18, RZ ;  /* 0x000000126010723c */ /* 0x040fe600000418ff */
[----:B------:R-:W4:Y:S05]  /*7ae0*/  LDSM.16.M88.4 R172, [R212+0x5900] ;  /* 0x00590000d4ac783b */ /* 0x000f2a0000000200 */
[-C--:B-1----:R-:W-:Y:S01]  /*7af0*/  HMMA.16816.F32.BF16 R20, R96, R32.reuse, RZ ;  /* 0x000000206014723c */ /* 0x082fe200000418ff */
[----:B------:R-:W-:Y:S06]  /*7b00*/  LDSM.16.M88.4 R176, [R222+0x6100] ;  /* 0x00610000deb0783b */ /* 0x000fec0000000200 */
[----:B------:R-:W1:Y:S01]  /*7b10*/  LDSM.16.M88.4 R180, [R223] ;  /* 0x00000000dfb4783b */ /* 0x000e620000000200 */
[C---:B------:R-:W-:Y:S05]  /*7b20*/  HMMA.16816.F32.BF16 R24, R92.reuse, R32, RZ ;  /* 0x000000205c18723c */ /* 0x040fea00000418ff */
[----:B------:R-:W1:Y:S03]  /*7b30*/  LDSM.16.M88.4 R184, [R222+0x8100] ;  /* 0x00810000deb8783b */ /* 0x000e660000000200 */
[-C--:B------:R-:W-:Y:S03]  /*7b40*/  HMMA.16816.F32.BF16 R28, R92, R34.reuse, RZ ;  /* 0x000000225c1c723c */ /* 0x080fe600000418ff */
[----:B------:R-:W1:Y:S05]  /*7b50*/  LDSM.16.M88.4 R188, [R228] ;  /* 0x00000000e4bc783b */ /* 0x000e6a0000000200 */
[C---:B------:R-:W-:Y:S08]  /*7b60*/  HMMA.16816.F32.BF16 R32, R96.reuse, R34, RZ ;  /* 0x000000226020723c */ /* 0x040ff000000418ff */
[-C--:B------:R-:W-:Y:S08]  /*7b70*/  HMMA.16816.F32.BF16 R36, R96, R48.reuse, RZ ;  /* 0x000000306024723c */ /* 0x080ff000000418ff */
[C---:B------:R-:W-:Y:S08]  /*7b80*/  HMMA.16816.F32.BF16 R40, R92.reuse, R48, RZ ;  /* 0x000000305c28723c */ /* 0x040ff000000418ff */
        /* <DEDUP_REMOVED lines=14> */
[----:B------:R-:W4:Y:S07]  /*7c70*/  LDSM.16.M88.4 R172, [R227] ;  /* 0x00000000e3ac783b */ /* 0x000f2e0000000200 */
[-C--:B-1----:R-:W-:Y:S08]  /*7c80*/  HMMA.16816.F32.BF16 R4, R176, R180.reuse, R4 ;  /* 0x000000b4b004723c */ /* 0x082ff00000041804 */
        /* <DEDUP_REMOVED lines=8> */
[----:B------:R-:W3:Y:S03]  /*7d10*/  LDSM.16.M88.4 R188, [R225] ;  /* 0x00000000e1bc783b */ /* 0x000ee60000000200 */
[----:B--2---:R-:W-:Y:S04]  /*7d20*/  ISETP.GT.AND P0, PT, R134, R229, PT ;  /* 0x000000e58600720c */ /* 0x004fe80003f04270 */
[-C--:B----4-:R-:W-:Y:S08]  /*7d30*/  HMMA.16816.F32.BF16 R36, R176, R172.reuse, R36 ;  /* 0x000000acb024723c */ /* 0x090ff00000041824 */
[C---:B------:R-:W-:Y:S04]  /*7d40*/  HMMA.16816.F32.BF16 R40, R184.reuse, R172, R40 ;  /* 0x000000acb828723c */ /* 0x040fe80000041828 */
[----:B------:R-:W-:Y:S01]  /*7d50*/  @!P0 SHF.R.S32.HI R0, RZ, 0x1f, R229 ;  /* 0x0000001fff008819 */ /* 0x000fe200000114e5 */
[C---:B------:R-:W-:Y:S03]  /*7d60*/  @!P0 IMAD.WIDE.U32 R2, R229.reuse, c[0x0][0x208], RZ ;  /* 0x00008200e5028a25 */ /* 0x040fe600078e00ff */
[-C--:B------:R-:W-:Y:S04]  /*7d70*/  HMMA.16816.F32.BF16 R44, R184, R174.reuse, R44 ;  /* 0x000000aeb82c723c */ /* 0x080fe8000004182c */
[----:B------:R-:W-:Y:S02]  /*7d80*/  @!P0 IMAD R0, R0, c[0x0][0x208], RZ ;  /* 0x0000820000008a24 */ /* 0x000fe400078e02ff */
[----:B-----5:R-:W-:Y:S02]  /*7d90*/  @!P0 IMAD.MOV.U32 R133, RZ, RZ, R193 ;  /* 0x000000ffff858224 */ /* 0x020fe400078e00c1 */
[C---:B------:R-:W-:Y:S01]  /*7da0*/  HMMA.16816.F32.BF16 R48, R176.reuse, R174, R48 ;  /* 0x000000aeb030723c */ /* 0x040fe20000041830 */
[----:B------:R-:W2:Y:S03]  /*7db0*/  LDSM.16.M88.4 R192, [R224] ;  /* 0x00000000e0c0783b */ /* 0x000ea60000000200 */
[----:B------:R-:W-:Y:S02]  /*7dc0*/  @!P0 IMAD R0, R229, c[0x0][0x20c], R0 ;  /* 0x00008300e5008a24 */ /* 0x000fe400078e0200 */
[----:B------:R-:W-:Y:S02]  /*7dd0*/  @!P0 IMAD.WIDE.U32 R132, R2, 0x60, R132 ;  /* 0x0000006002848825 */ /* 0x000fe400078e0084 */
[-C--:B-1----:R-:W-:Y:S04]  /*7de0*/  HMMA.16816.F32.BF16 R52, R176, R180.reuse, R52 ;  /* 0x000000b4b034723c */ /* 0x082fe80000041834 */
[----:B------:R-:W-:Y:S01]  /*7df0*/  @!P0 IMAD.IADD R0, R3, 0x1, R0 ;  /* 0x0000000103008824 */ /* 0x000fe200078e0200 */
[----:B------:R-:W-:Y:S03]  /*7e00*/  @!P0 LEA R2, P1, R132, c[0x0][0x1f8], 0x1 ;  /* 0x00007e0084028a11 */ /* 0x000fe600078208ff */
[C---:B------:R-:W-:Y:S04]  /*7e10*/  HMMA.16816.F32.BF16 R56, R184.reuse, R180, R56 ;  /* 0x000000b4b838723c */ /* 0x040fe80000041838 */
[----:B------:R-:W-:Y:S01]  /*7e20*/  @!P0 IMAD R0, R0, 0x60, RZ ;  /* 0x0000006000008824 */ /* 0x000fe200078e02ff */
[----:B------:R-:W-:Y:S03]  /*7e30*/  @!P0 IADD3 R198, P2, R2, UR9, RZ ;  /* 0x0000000902c68c10 */ /* 0x000fe6000ff5e0ff */
[-C--:B------:R-:W-:Y:S04]  /*7e40*/  HMMA.16816.F32.BF16 R60, R184, R182.reuse, R60 ;  /* 0x000000b6b83c723c */ /* 0x080fe8000004183c */
[----:B------:R-:W-:Y:S04]  /*7e50*/  @!P0 IMAD.IADD R0, R133, 0x1, R0 ;  /* 0x0000000185008824 */ /* 0x000fe800078e0200 */
[C---:B------:R-:W-:Y:S04]  /*7e60*/  HMMA.16816.F32.BF16 R64, R176.reuse, R182, R64 ;  /* 0x000000b6b040723c */ /* 0x040fe80000041840 */
[----:B------:R-:W-:Y:S02]  /*7e70*/  @!P0 LEA.HI.X R3, R132, c[0x0][0x1fc], R0, 0x1, P1 ;  /* 0x00007f0084038a11 */ /* 0x000fe400008f0c00 */
[----:B------:R-:W-:Y:S02]  /*7e80*/  @!P0 IADD3 R196, P1, R198, UR9, RZ ;  /* 0x00000009c6c48c10 */ /* 0x000fe4000ff3e0ff */
[-C--:B---3--:R-:W-:Y:S01]  /*7e90*/  HMMA.16816.F32.BF16 R68, R176, R188.reuse, R68 ;  /* 0x000000bcb044723c */ /* 0x088fe20000041844 */
[----:B------:R-:W-:Y:S01]  /*7ea0*/  @!PT LDS RZ, [RZ] ;  /* 0x00000000fffff984 */ /* 0x000fe20000000800 */
[----:B------:R-:W-:Y:S01]  /*7eb0*/  @!PT LDS RZ, [RZ] ;  /* 0x00000000fffff984 */ /* 0x000fe20000000800 */
[----:B------:R-:W-:Y:S01]  /*7ec0*/  @!PT LDS RZ, [RZ] ;  /* 0x00000000fffff984 */ /* 0x000fe20000000800 */
[----:B------:R1:W-:Y:S03]  /*7ed0*/  @!P0 LDGSTS.E.BYPASS.LTC128B.128 [R231+0x100], [R2.64], !P6 ;  /* 0x0010000002e78fae */ /* 0x0003e6000f101d4c */
[----:B------:R-:W-:Y:S02]  /*7ee0*/  @!P0 IADD3.X R199, R3, UR8, RZ, P2, !PT ;  /* 0x0000000803c78c10 */ /* 0x000fe400097fe4ff */
[----:B------:R-:W-:Y:S02]  /*7ef0*/  @!P0 IADD3 R132, P3, R196, UR9, RZ ;  /* 0x00000009c4848c10 */ /* 0x000fe4000ff7e0ff */
[C---:B------:R-:W-:Y:S01]  /*7f00*/  HMMA.16816.F32.BF16 R72, R184.reuse, R188, R72 ;  /* 0x000000bcb848723c */ /* 0x040fe20000041848 */
[----:B------:R3:W-:Y:S03]  /*7f10*/  @!P0 LDGSTS.E.BYPASS.LTC128B.128 [R231+0x900], [R198.64], !P6 ;  /* 0x00900000c6e78fae */ /* 0x0007e6000f101d4c */
[----:B------:R-:W-:Y:S04]  /*7f20*/  @!P0 IADD3.X R197, R199, UR8, RZ, P1, !PT ;  /* 0x00000008c7c58c10 */ /* 0x000fe80008ffe4ff */
[-C--:B------:R-:W-:Y:S01]  /*7f30*/  HMMA.16816.F32.BF16 R76, R184, R190.reuse, R76 ;  /* 0x000000beb84c723c */ /* 0x080fe2000004184c */
[----:B------:R3:W-:Y:S03]  /*7f40*/  @!P0 LDGSTS.E.BYPASS.LTC128B.128 [R231+0x1100], [R196.64], !P6 ;  /* 0x01100000c4e78fae */ /* 0x0007e6000f101d4c */
[----:B------:R-:W-:Y:S02]  /*7f50*/  @!P0 IADD3.X R133, R197, UR8, RZ, P3, !PT ;  /* 0x00000008c5858c10 */ /* 0x000fe40009ffe4ff */
[----:B------:R-:W-:Y:S02]  /*7f60*/  PLOP3.LUT P3, PT, PT, PT, UP2, 0x80, 0x0 ;  /* 0x000000000000781c */ /* 0x000fe40003f6f028 */
[C---:B------:R-:W-:Y:S01]  /*7f70*/  HMMA.16816.F32.BF16 R80, R176.reuse, R190, R80 ;  /* 0x000000beb050723c */ /* 0x040fe20000041850 */
[----:B------:R4:W-:Y:S03]  /*7f80*/  @!P0 LDGSTS.E.BYPASS.LTC128B.128 [R231+0x1900], [R132.64], !P6 ;  /* 0x0190000084e78fae */ /* 0x0009e6000f101d4c */
[----:B-1----:R-:W-:Y:S04]  /*7f90*/  @!P0 IADD3 R2, P2, R132, UR9, RZ ;  /* 0x0000000984028c10 */ /* 0x002fe8000ff5e0ff */
[-C--:B--2---:R-:W-:Y:S04]  /*7fa0*/  HMMA.16816.F32.BF16 R84, R176, R192.reuse, R84 ;  /* 0x000000c0b054723c */ /* 0x084fe80000041854 */
[----:B------:R-:W-:Y:S02]  /*7fb0*/  @!P0 IADD3.X R3, R133, UR8, RZ, P2, !PT ;  /* 0x0000000885038c10 */ /* 0x000fe400097fe4ff */
[----:B------:R-:W-:Y:S02]  /*7fc0*/  @!P0 IADD3 R172, P1, R2, UR9, RZ ;  /* 0x0000000902ac8c10 */ /* 0x000fe4000ff3e0ff */
[C---:B------:R-:W-:Y:S01]  /*7fd0*/  HMMA.16816.F32.BF16 R88, R184.reuse, R192, R88 ;  /* 0x000000c0b858723c */ /* 0x040fe20000041858 */
[----:B------:R1:W-:Y:S03]  /*7fe0*/  @!P0 LDGSTS.E.BYPASS.LTC128B.128 [R231+0x2100], [R2.64], !P6 ;  /* 0x0210000002e78fae */ /* 0x0003e6000f101d4c */
[----:B------:R-:W-:Y:S04]  /*7ff0*/  @!P0 IADD3.X R173, R3, UR8, RZ, P1, !PT ;  /* 0x0000000803ad8c10 */ /* 0x000fe80008ffe4ff */
[-C--:B------:R-:W-:Y:S01]  /*8000*/  HMMA.16816.F32.BF16 R92, R184, R194.reuse, R92 ;  /* 0x000000c2b85c723c */ /* 0x080fe2000004185c */
[----:B------:R2:W-:Y:S02]  /*8010*/  @!P0 LDGSTS.E.BYPASS.LTC128B.128 [R231+0x2900], [R172.64], !P6 ;  /* 0x02900000ace78fae */ /* 0x0005e4000f101d4c */
[C---:B------:R-:W-:Y:S04]  /*8020*/  ISETP.GT.AND P0, PT, R229.reuse, R134, PT ;  /* 0x00000086e500720c */ /* 0x040fe80003f04270 */
[----:B---3--:R-:W-:Y:S01]  /*8030*/  LDSM.16.M88.4 R196, [R220+0x6100] ;  /* 0x00610000dcc4783b */ /* 0x008fe20000000200 */
[----:B------:R-:W-:Y:S05]  /*8040*/  HMMA.16816.F32.BF16 R96, R176, R194, R96 ;  /* 0x000000c2b060723c */ /* 0x000fea0000041860 */
[----:B------:R-:W3:Y:S03]  /*8050*/  LDSM.16.M88.4 R200, [R218+0x3100] ;  /* 0x00310000dac8783b */ /* 0x000ee60000000200 */
[----:B------:R-:W-:Y:S01]  /*8060*/  @P0 IMAD.SHL.U32 R134, R230, 0x20, RZ ;  /* 0x00000020e6860824 */ /* 0x000fe200078e00ff */
[----:B------:R-:W-:Y:S02]  /*8070*/  @P0 IADD3 R0, R229, -0x1, RZ ;  /* 0xffffffffe5000810 */ /* 0x000fe40007ffe0ff */
[----:B------:R-:W5:Y:S01]  /*8080*/  LDSM.16.M88.4 R204, [R220+0x8100] ;  /* 0x00810000dccc783b */ /* 0x000f620000000200 */
[----:B-1----:R-:W-:Y:S01]  /*8090*/  @P0 IMAD.MOV.U32 R3, RZ, RZ, R235 ;  /* 0x000000ffff030224 */ /* 0x002fe200078e00eb */
[----:B------:R-:W-:Y:S01]  /*80a0*/  @P0 SHF.R.S32.HI R2, RZ, 0x1f, R0 ;  /* 0x0000001fff020819 */ /* 0x000fe20000011400 */
[----:B----4-:R-:W-:Y:S03]  /*80b0*/  @P0 IMAD.WIDE.U32 R132, R0, c[0x0][0x1e0], RZ ;  /* 0x0000780000840a25 */ /* 0x010fe600078e00ff */
[----:B------:R-:W0:Y:S01]  /*80c0*/  LDGDEPBAR ;  /* 0x00000000000079af */ /* 0x000e220000000000 */
[----:B------:R-:W-:Y:S04]  /*80d0*/  @P0 IMAD R2, R2, c[0x0][0x1e0], RZ ;  /* 0x0000780002020a24 */ /* 0x000fe800078e02ff */
[----:B------:R-:W-:Y:S01]  /*80e0*/  @P0 IMAD R2, R0, c[0x0][0x1e4], R2 ;  /* 0x0000790000020a24 */ /* 0x000fe200078e0202 */
[----:B--2---:R-:W1:Y:S03]  /*80f0*/  LDSM.16.M88.4 R172, [R218+0x3900] ;  /* 0x00390000daac783b */ /* 0x004e660000000200 */
[----:B------:R-:W-:Y:S02]  /*8100*/  @P0 IMAD.IADD R0, R133, 0x1, R2 ;  /* 0x0000000185000824 */ /* 0x000fe400078e0202 */
[----:B------:R-:W-:Y:S01]  /*8110*/  @P0 IMAD.MOV.U32 R2, RZ, RZ, R232 ;  /* 0x000000ffff020224 */ /* 0x000fe200078e00e8 */
[----:B------:R-:W2:Y:S01]  /*8120*/  LDSM.16.M88.4 R180, [R218+0x4100] ;  /* 0x00410000dab4783b */ /* 0x000ea20000000200 */
[----:B------:R-:W-:Y:S02]  /*8130*/  @P0 IMAD R0, R0, 0x60, RZ ;  /* 0x0000006000000824 */ /* 0x000fe400078e02ff */
[----:B------:R-:W-:Y:S03]  /*8140*/  @P0 IMAD.WIDE.U32 R2, R132, 0x60, R2 ;  /* 0x0000006084020825 */ /* 0x000fe600078e0002 */
[----:B------:R-:W4:Y:S01]  /*8150*/  LDSM.16.M88.4 R184, [R218+0x4900] ;  /* 0x00490000dab8783b */ /* 0x000f220000000200 */
[----:B------:R-:W-:Y:S01]  /*8160*/  @P0 IMAD.IADD R0, R3, 0x1, R0 ;  /* 0x0000000103000824 */ /* 0x000fe200078e0200 */
[C---:B------:R-:W-:Y:S01]  /*8170*/  @P0 LEA R132, P1, R2.reuse, c[0x0][0x1c8], 0x1 ;  /* 0x0000720002840a11 */ /* 0x040fe200078208ff */
[----:B------:R-:W-:Y:S03]  /*8180*/  IMAD.MOV.U32 R232, RZ, RZ, c[0x0][0x1e4] ;  /* 0x00007900ffe87624 */ /* 0x000fe600078e00ff */
[----:B------:R-:W2:Y:S01]  /*8190*/  LDSM.16.M88.4 R176, [R218+0x5100] ;  /* 0x00510000dab0783b */ /* 0x000ea20000000200 */
[----:B------:R-:W-:Y:S02]  /*81a0*/  @P0 LEA.HI.X R133, R2, c[0x0][0x1cc], R0, 0x1, P1 ;  /* 0x0000730002850a11 */ /* 0x000fe400008f0c00 */
[-C--:B------:R-:W-:Y:S01]  /*81b0*/  @P0 IADD3 R2, P1, R132, R134.reuse, RZ ;  /* 0x0000008684020210 */ /* 0x080fe20007f3e0ff */
[-C--:B---3--:R-:W-:Y:S02]  /*81c0*/  HMMA.16816.F32.BF16 R4, R196, R200.reuse, R4 ;  /* 0x000000c8c404723c */ /* 0x088fe40000041804 */
[----:B------:R-:W-:Y:S03]  /*81d0*/  LDSM.16.M88.4 R188, [R221+0x6100] ;  /* 0x00610000ddbc783b */ /* 0x000fe60000000200 */
[----:B------:R-:W-:Y:S03]  /*81e0*/  @P0 SHF.L.U64.HI R0, R230, 0x5, R232 ;  /* 0x00000005e6000819 */ /* 0x000fe600000102e8 */
[C---:B-----5:R-:W-:Y:S01]  /*81f0*/  HMMA.16816.F32.BF16 R8, R204.reuse, R200, R8 ;  /* 0x000000c8cc08723c */ /* 0x060fe20000041808 */
[----:B------:R-:W-:Y:S03]  /*8200*/  LDSM.16.M88.4 R192, [R217] ;  /* 0x00000000d9c0783b */ /* 0x000fe60000000200 */
[--C-:B------:R-:W-:Y:S03]  /*8210*/  @P0 IMAD.X R3, R133, 0x1, R0.reuse, P1 ;  /* 0x0000000185030824 */ /* 0x100fe600008e0600 */
[----:B------:R-:W-:Y:S01]  /*8220*/  LDSM.16.M88.4 R208, [R217+0x1000] ;  /* 0x00100000d9d0783b */ /* 0x000fe20000000200 */
[-C--:B------:R-:W-:Y:S08]  /*8230*/  HMMA.16816.F32.BF16 R12, R204, R202.reuse, R12 ;  /* 0x000000cacc0c723c */ /* 0x080ff0000004180c */
[C---:B------:R-:W-:Y:S01]  /*8240*/  HMMA.16816.F32.BF16 R16, R196.reuse, R202, R16 ;  /* 0x000000cac410723c */ /* 0x040fe20000041810 */
[----:B------:R-:W-:Y:S07]  /*8250*/  LDSM.16.M88.4 R200, [R221+0x8100] ;  /* 0x00810000ddc8783b */ /* 0x000fee0000000200 */
[-C--:B-1----:R-:W-:Y:S08]  /*8260*/  HMMA.16816.F32.BF16 R20, R196, R172.reuse, R20 ;  /* 0x000000acc414723c */ /* 0x082ff00000041814 */
[C---:B------:R-:W-:Y:S08]  /*8270*/  HMMA.16816.F32.BF16 R24, R204.reuse, R172, R24 ;  /* 0x000000accc18723c */ /* 0x040ff00000041818 */
[-C--:B------:R-:W-:Y:S08]  /*8280*/  HMMA.16816.F32.BF16 R28, R204, R174.reuse, R28 ;  /* 0x000000aecc1c723c */ /* 0x080ff0000004181c */
[C---:B------:R-:W-:Y:S01]  /*8290*/  HMMA.16816.F32.BF16 R32, R196.reuse, R174, R32 ;  /* 0x000000aec420723c */ /* 0x040fe20000041820 */
[----:B------:R-:W1:Y:S07]  /*82a0*/  LDSM.16.M88.4 R172, [R218+0x5900] ;  /* 0x00590000daac783b */ /* 0x000e6e0000000200 */
[-C--:B--2---:R-:W-:Y:S08]  /*82b0*/  HMMA.16816.F32.BF16 R36, R196, R180.reuse, R36 ;  /* 0x000000b4c424723c */ /* 0x084ff00000041824 */
        /* <DEDUP_REMOVED lines=14> */
[-C--:B-1----:R-:W-:Y:S08]  /*83a0*/  HMMA.16816.F32.BF16 R84, R196, R172.reuse, R84 ;  /* 0x000000acc454723c */ /* 0x082ff00000041854 */
[C---:B------:R-:W-:Y:S08]  /*83b0*/  HMMA.16816.F32.BF16 R88, R204.reuse, R172, R88 ;  /* 0x000000accc58723c */ /* 0x040ff00000041858 */
[-C--:B------:R-:W-:Y:S08]  /*83c0*/  HMMA.16816.F32.BF16 R92, R204, R174.reuse, R92 ;  /* 0x000000aecc5c723c */ /* 0x080ff0000004185c */
[----:B------:R-:W-:Y:S01]  /*83d0*/  HMMA.16816.F32.BF16 R96, R196, R174, R96 ;  /* 0x000000aec460723c */ /* 0x000fe20000041860 */
[----:B------:R-:W1:Y:S01]  /*83e0*/  LDSM.16.M88.4 R172, [R217+0x2000] ;  /* 0x00200000d9ac783b */ /* 0x000e620000000200 */
[----:B------:R-:W-:Y:S05]  /*83f0*/  DEPBAR.LE SB0, 0x0 ;  /* 0x000080000000791a */ /* 0x000fea0000000000 */
[----:B------:R-:W-:Y:S01]  /*8400*/  BAR.SYNC.DEFER_BLOCKING 0x0 ;  /* 0x0000000000007b1d */ /* 0x000fe20000010000 */
[-C--:B------:R-:W-:Y:S08]  /*8410*/  HMMA.16816.F32.BF16 R4, R188, R192.reuse, R4 ;  /* 0x000000c0bc04723c */ /* 0x080ff00000041804 */
[C---:B------:R-:W-:Y:S08]  /*8420*/  HMMA.16816.F32.BF16 R8, R200.reuse, R192, R8 ;  /* 0x000000c0c808723c */ /* 0x040ff00000041808 */
[-C--:B------:R-:W-:Y:S08]  /*8430*/  HMMA.16816.F32.BF16 R12, R200, R194.reuse, R12 ;  /* 0x000000c2c80c723c */ /* 0x080ff0000004180c */
[C---:B------:R-:W-:Y:S08]  /*8440*/  HMMA.16816.F32.BF16 R16, R188.reuse, R194, R16 ;  /* 0x000000c2bc10723c */ /* 0x040ff00000041810 */
[-C--:B--2---:R-:W-:Y:S08]  /*8450*/  HMMA.16816.F32.BF16 R20, R188, R180.reuse, R20 ;  /* 0x000000b4bc14723c */ /* 0x084ff00000041814 */
[C---:B------:R-:W-:Y:S07]  /*8460*/  HMMA.16816.F32.BF16 R24, R200.reuse, R180, R24 ;  /* 0x000000b4c818723c */ /* 0x040fee0000041818 */
[-C--:B------:R-:W-:Y:S01]  /*8470*/  @P0 IADD3 R180, P2, R2, R134.reuse, RZ ;  /* 0x0000008602b40210 */ /* 0x080fe20007f5e0ff */
[-C--:B------:R-:W-:Y:S04]  /*8480*/  HMMA.16816.F32.BF16 R28, R200, R182.reuse, R28 ;  /* 0x000000b6c81c723c */ /* 0x080fe8000004181c */
[--C-:B------:R-:W-:Y:S04]  /*8490*/  @P0 IMAD.X R181, R3, 0x1, R0.reuse, P2 ;  /* 0x0000000103b50824 */ /* 0x100fe800010e0600 */
[C---:B------:R-:W-:Y:S01]  /*84a0*/  HMMA.16816.F32.BF16 R32, R188.reuse, R182, R32 ;  /* 0x000000b6bc20723c */ /* 0x040fe20000041820 */
[----:B------:R-:W2:Y:S06]  /*84b0*/  LDL R183, [R1+0x20] ;  /* 0x0000200001b77983 */ /* 0x000eac0000100800 */
[----:B------:R-:W-:Y:S01]  /*84c0*/  @!PT LDS RZ, [RZ] ;  /* 0x00000000fffff984 */ /* 0x000fe20000000800 */
[----:B------:R-:W-:Y:S01]  /*84d0*/  @!PT LDS RZ, [RZ] ;  /* 0x00000000fffff984 */ /* 0x000fe20000000800 */
[----:B------:R-:W-:Y:S01]  /*84e0*/  @!PT LDS RZ, [RZ] ;  /* 0x00000000fffff984 */ /* 0x000fe20000000800 */
[----:B------:R4:W-:Y:S01]  /*84f0*/  @P0 LDGSTS.E.BYPASS.LTC128B.128 [R231+0x3100], [R132.64], !P6 ;  /* 0x0310000084e70fae */ /* 0x0009e2000f101d4c */
[-C--:B------:R-:W-:Y:S05]  /*8500*/  HMMA.16816.F32.BF16 R36, R188, R208.reuse, R36 ;  /* 0x000000d0bc24723c */ /* 0x080fea0000041824 */
[----:B------:R5:W-:Y:S03]  /*8510*/  @P0 LDGSTS.E.BYPASS.LTC128B.128 [R231+0x3900], [R2.64], !P6 ;  /* 0x0390000002e70fae */ /* 0x000be6000f101d4c */
[C---:B------:R-:W-:Y:S03]  /*8520*/  HMMA.16816.F32.BF16 R40, R200.reuse, R208, R40 ;  /* 0x000000d0c828723c */ /* 0x040fe60000041828 */
[----:B------:R1:W-:Y:S05]  /*8530*/  @P0 LDGSTS.E.BYPASS.LTC128B.128 [R231+0x4100], [R180.64], !P6 ;  /* 0x04100000b4e70fae */ /* 0x0003ea000f101d4c */
[-C--:B------:R-:W-:Y:S08]  /*8540*/  HMMA.16816.F32.BF16 R44, R200, R210.reuse, R44 ;  /* 0x000000d2c82c723c */ /* 0x080ff0000004182c */
[C---:B------:R-:W-:Y:S08]  /*8550*/  HMMA.16816.F32.BF16 R48, R188.reuse, R210, R48 ;  /* 0x000000d2bc30723c */ /* 0x040ff00000041830 */
[-C--:B---3--:R-:W-:Y:S04]  /*8560*/  HMMA.16816.F32.BF16 R52, R188, R184.reuse, R52 ;  /* 0x000000b8bc34723c */ /* 0x088fe80000041834 */
[----:B-----5:R-:W-:Y:S04]  /*8570*/  IMAD R2, R229, -0x60, RZ ;  /* 0xffffffa0e5027824 */ /* 0x020fe800078e02ff */
[C---:B------:R-:W-:Y:S08]  /*8580*/  HMMA.16816.F32.BF16 R56, R200.reuse, R184, R56 ;  /* 0x000000b8c838723c */ /* 0x040ff00000041838 */
[-C--:B------:R-:W-:Y:S08]  /*8590*/  HMMA.16816.F32.BF16 R60, R200, R186.reuse, R60 ;  /* 0x000000bac83c723c */ /* 0x080ff0000004183c */
[C---:B------:R-:W-:Y:S08]  /*85a0*/  HMMA.16816.F32.BF16 R64, R188.reuse, R186, R64 ;  /* 0x000000babc40723c */ /* 0x040ff00000041840 */
[-C--:B-1----:R-:W-:Y:S08]  /*85b0*/  HMMA.16816.F32.BF16 R68, R188, R172.reuse, R68 ;  /* 0x000000acbc44723c */ /* 0x082ff00000041844 */
[C---:B------:R-:W-:Y:S01]  /*85c0*/  HMMA.16816.F32.BF16 R72, R200.reuse, R172, R72 ;  /* 0x000000acc848723c */ /* 0x040fe20000041848 */
[----:B------:R1:W3:Y:S07]  /*85d0*/  LDL R173, [R1+0x30] ;  /* 0x0000300001ad7983 */ /* 0x0002ee0000100800 */
[-C--:B------:R-:W-:Y:S08]  /*85e0*/  HMMA.16816.F32.BF16 R76, R200, R174.reuse, R76 ;  /* 0x000000aec84c723c */ /* 0x080ff0000004184c */
[C---:B------:R-:W-:Y:S07]  /*85f0*/  HMMA.16816.F32.BF16 R80, R188.reuse, R174, R80 ;  /* 0x000000aebc50723c */ /* 0x040fee0000041850 */
[-C--:B------:R-:W-:Y:S01]  /*8600*/  @P0 IADD3 R174, P1, R180, R134.reuse, RZ ;  /* 0x00000086b4ae0210 */ /* 0x080fe20007f3e0ff */
[-C--:B------:R-:W-:Y:S04]  /*8610*/  HMMA.16816.F32.BF16 R84, R188, R176.reuse, R84 ;  /* 0x000000b0bc54723c */ /* 0x080fe80000041854 */
[--C-:B------:R-:W-:Y:S01]  /*8620*/  @P0 IMAD.X R175, R181, 0x1, R0.reuse, P1 ;  /* 0x00000001b5af0824 */ /* 0x100fe200008e0600 */
[-C--:B----4-:R-:W-:Y:S03]  /*8630*/  @P0 IADD3 R132, P2, R174, R134.reuse, RZ ;  /* 0x00000086ae840210 */ /* 0x090fe60007f5e0ff */
[C---:B------:R-:W-:Y:S01]  /*8640*/  HMMA.16816.F32.BF16 R88, R200.reuse, R176, R88 ;  /* 0x000000b0c858723c */ /* 0x040fe20000041858 */
[----:B------:R4:W-:Y:S03]  /*8650*/  @P0 LDGSTS.E.BYPASS.LTC128B.128 [R231+0x4900], [R174.64], !P6 ;  /* 0x04900000aee70fae */ /* 0x0009e6000f101d4c */
[--C-:B------:R-:W-:Y:S03]  /*8660*/  @P0 IMAD.X R133, R175, 0x1, R0.reuse, P2 ;  /* 0x00000001af850824 */ /* 0x100fe600010e0600 */
[----:B------:R-:W-:Y:S01]  /*8670*/  @P0 IADD3 R176, P1, R132, R134, RZ ;  /* 0x0000008684b00210 */ /* 0x000fe20007f3e0ff */
[-C--:B------:R-:W-:Y:S01]  /*8680*/  HMMA.16816.F32.BF16 R92, R200, R178.reuse, R92 ;  /* 0x000000b2c85c723c */ /* 0x080fe2000004185c */
[----:B------:R1:W-:Y:S03]  /*8690*/  @P0 LDGSTS.E.BYPASS.LTC128B.128 [R231+0x5100], [R132.64], !P6 ;  /* 0x0510000084e70fae */ /* 0x0003e6000f101d4c */
[----:B------:R-:W-:Y:S04]  /*86a0*/  @P0 IMAD.X R177, R133, 0x1, R0, P1 ;  /* 0x0000000185b10824 */ /* 0x000fe800008e0600 */
[----:B------:R-:W-:Y:S01]  /*86b0*/  HMMA.16816.F32.BF16 R96, R188, R178, R96 ;  /* 0x000000b2bc60723c */ /* 0x000fe20000041860 */
[----:B------:R5:W-:Y:S01]  /*86c0*/  @P0 LDGSTS.E.BYPASS.LTC128B.128 [R231+0x5900], [R176.64], !P6 ;  /* 0x05900000b0e70fae */ /* 0x000be2000f101d4c */
[----:B------:R-:W-:Y:S05]  /*86d0*/  PLOP3.LUT P0, PT, PT, PT, UP1, 0x40, 0x0 ;  /* 0x000000000000781c */ /* 0x000fea0003f0e818 */
[----:B------:R-:W0:Y:S01]  /*86e0*/  LDGDEPBAR ;  /* 0x00000000000079af */ /* 0x000e220000000000 */
[----:B--2---:R-:W-:Y:S04]  /*86f0*/  IADD3 R182, -R183, 0x1, R2 ;  /* 0x00000001b7b67810 */ /* 0x004fe80007ffe102 */
[----:B-----5:R-:W-:Y:S04]  /*8700*/  IADD3 R176, R182, c[0x0][0x1d0], RZ ;  /* 0x00007400b6b07a10 */ /* 0x020fe80007ffe0ff */
[----:B------:R-:W-:Y:S04]  /*8710*/  IADD3 R176, R176, -c[0x0][0x168], RZ ;  /* 0x80005a00b0b07a10 */ /* 0x000fe80007ffe0ff */
[C---:B----4-:R-:W-:Y:S02]  /*8720*/  IADD3 R174, R176.reuse, c[0x0][0x328], RZ ;  /* 0x0000ca00b0ae7a10 */ /* 0x050fe40007ffe0ff */
[----:B------:R-:W-:Y:S01]  /*8730*/  IADD3 R175, R176, UR10, RZ ;  /* 0x0000000ab0af7c10 */ /* 0x000fe2000fffe0ff */
[----:B---3--:R-:W-:Y:S05]  /*8740*/  @P3 IMAD.MOV.U32 R173, RZ, RZ, R139 ;  /* 0x000000ffffad3224 */ /* 0x008fea00078e008b */
[----:B------:R-:W2:Y:S02]  /*8750*/  SHFL.IDX PT, R3, R173, RZ, 0x1c1f ;  /* 0x001c1fffad037589 */ /* 0x000ea400000e0000 */
[----:B--2---:R-:W-:Y:S02]  /*8760*/  IMAD.IADD R139, R174, 0x1, R3 ;  /* 0x00000001ae8b7824 */ /* 0x004fe400078e0203 */
[----:B------:R-:W-:Y:S01]  /*8770*/  IMAD.IADD R0, R3, 0x1, R175 ;  /* 0x0000000103007824 */ /* 0x000fe200078e02af */
[----:B------:R-:W-:-:S05]  /*8780*/  @P0 BRA `(.L_x_2096) ;  /* 0x0000019000000947 */ /* 0x000fca0003800000 */
[----:B-1----:R-:W-:Y:S01]  /*8790*/  IADD3 R3, R3, c[0x0][0x1d0], RZ ;  /* 0x0000740003037a10 */ /* 0x002fe20007ffe0ff */
        /* <DEDUP_REMOVED lines=13> */
.L_x_2098:
[----:B------:R-:W-:Y:S04]  /*8870*/  MOV R132, c[0x0][0x32c] ;  /* 0x0000cb0000847a02 */ /* 0x000fe80000000f00 */
[----:B------:R-:W-:Y:S11]  /*8880*/  ISETP.NE.AND P0, PT, R132, 0x1, PT ;  /* 0x000000018400780c */ /* 0x000ff60003f05270 */
[----:B------:R-:W-:Y:S02]  /*8890*/  @!UPT UIADD3 URZ, URZ, URZ, URZ ;  /* 0x0000003f3f3ff290 */ /* 0x000fe4000fffe03f */
[----:B------:R-:W-:Y:S05]  /*88a0*/  @P0 IMAD.HI.U32 R132, R3, c[0x0][0x330], RZ ;  /* 0x0000cc0003840a27 */ /* 0x000fea00078e00ff */
[----:B------:R-:W-:Y:S02]  /*88b0*/  @P0 SHF.R.U32.HI R3, RZ, c[0x0][0x334], R132 ;  /* 0x0000cd00ff030a19 */ /* 0x000fe40000011684 */
.L_x_2099:
[----:B------:R-:W-:Y:S05]  /*88c0*/  BSYNC B0 ;  /* 0x0000000000007941 */ /* 0x000fea0003800000 */
.L_x_2097:
[----:B------:R-:W-:Y:S04]  /*88d0*/  IMAD.IADD R132, R2, 0x1, -R183 ;  /* 0x0000000102847824 */ /* 0x000fe800078e0ab7 */
[----:B------:R-:W-:Y:S05]  /*88e0*/  IMAD R3, R3, c[0x0][0x32c], R132 ;  /* 0x0000cb0003037a24 */ /* 0x000fea00078e0284 */
[----:B------:R-:W-:Y:S02]  /*88f0*/  IADD3 R132, R3, c[0x0][0x32c], RZ ;  /* 0x0000cb0003847a10 */ /* 0x000fe40007ffe0ff */
[----:B------:R-:W-:Y:S02]  /*8900*/  IMNMX R0, R0, R3, !PT ;  /* 0x0000000300007217 */ /* 0x000fe40007800200 */
[----:B------:R-:W-:Y:S02]  /*8910*/  IMNMX R139, R139, R132, PT ;  /* 0x000000848b8b7217 */ /* 0x000fe40003800200 */
.L_x_2096:
[----:B-1----:R-:W-:Y:S01]  /*8920*/  PLOP3.LUT P0, PT, PT, PT, UP1, 0x40, 0x0 ;  /* 0x000000000000781c */ /* 0x002fe20003f0e818 */
[----:B------:R-:W1:Y:S02]  /*8930*/  SHFL.IDX PT, R3, R173, 0x1, 0x1c1f ;  /* 0x003c1f00ad037f89 */ /* 0x000e6400000e0000 */
[----:B-1----:R-:W-:Y:S01]  /*8940*/  IADD3 R132, R175, R3, RZ ;  /* 0x00000003af847210 */ /* 0x002fe20007ffe0ff */
[----:B------:R-:W-:Y:S09]  /*8950*/  IMAD.IADD R134, R174, 0x1, R3 ;  /* 0x00000001ae867824 */ /* 0x000ff200078e0203 */
        /* <DEDUP_REMOVED lines=15> */
.L_x_2102:
[----:B------:R-:W-:Y:S04]  /*8a50*/  MOV R133, c[0x0][0x32c] ;  /* 0x0000cb0000857a02 */ /* 0x000fe80000000f00 */
[----:B------:R-:W-:Y:S11]  /*8a60*/  ISETP.NE.AND P0, PT, R133, 0x1, PT ;  /* 0x000000018500780c */ /* 0x000ff60003f05270 */
[----:B------:R-:W-:Y:S02]  /*8a70*/  @!UPT UIADD3 URZ, URZ, URZ, URZ ;  /* 0x0000003f3f3ff290 */ /* 0x000fe4000fffe03f */
[----:B------:R-:W-:Y:S05]  /*8a80*/  @P0 IMAD.HI.U32 R133, R3, c[0x0][0x330], RZ ;  /* 0x0000cc0003850a27 */ /* 0x000fea00078e00ff */
[----:B------:R-:W-:Y:S02]  /*8a90*/  @P0 SHF.R.U32.HI R3, RZ, c[0x0][0x334], R133 ;  /* 0x0000cd00ff030a19 */ /* 0x000fe40000011685 */
.L_x_2103:
[----:B------:R-:W-:Y:S05]  /*8aa0*/  BSYNC B0 ;  /* 0x0000000000007941 */ /* 0x000fea0003800000 */
.L_x_2101:
[----:B------:R-:W-:Y:S04]  /*8ab0*/  IMAD.IADD R133, R2, 0x1, -R183 ;  /* 0x0000000102857824 */ /* 0x000fe800078e0ab7 */
[----:B------:R-:W-:Y:S05]  /*8ac0*/  IMAD R3, R3, c[0x0][0x32c], R133 ;  /* 0x0000cb0003037a24 */ /* 0x000fea00078e0285 */
[----:B------:R-:W-:Y:S02]  /*8ad0*/  IADD3 R133, R3, c[0x0][0x32c], RZ ;  /* 0x0000cb0003857a10 */ /* 0x000fe40007ffe0ff */
[----:B------:R-:W-:Y:S02]  /*8ae0*/  IMNMX R132, R132, R3, !PT ;  /* 0x0000000384847217 */ /* 0x000fe40007800200 */
[----:B------:R-:W-:Y:S02]  /*8af0*/  IMNMX R134, R134, R133, PT ;  /* 0x0000008586867217 */ /* 0x000fe40003800200 */
.L_x_2100:
[----:B------:R-:W-:Y:S01]  /*8b00*/  PLOP3.LUT P0, PT, PT, PT, UP1, 0x40, 0x0 ;  /* 0x000000000000781c */ /* 0x000fe20003f0e818 */
        /* <DEDUP_REMOVED lines=18> */
.L_x_2106:
[----:B------:R-:W-:Y:S04]  /*8c30*/  MOV R177, c[0x0][0x32c] ;  /* 0x0000cb0000b17a02 */ /* 0x000fe80000000f00 */
[----:B------:R-:W-:Y:S11]  /*8c40*/  ISETP.NE.AND P0, PT, R177, 0x1, PT ;  /* 0x00000001b100780c */ /* 0x000ff60003f05270 */
[----:B------:R-:W-:Y:S02]  /*8c50*/  @!UPT UIADD3 URZ, URZ, URZ, URZ ;  /* 0x0000003f3f3ff290 */ /* 0x000fe4000fffe03f */
[----:B------:R-:W-:Y:S05]  /*8c60*/  @P0 IMAD.HI.U32 R177, R172, c[0x0][0x330], RZ ;  /* 0x0000cc00acb10a27 */ /* 0x000fea00078e00ff */
[----:B------:R-:W-:Y:S02]  /*8c70*/  @P0 SHF.R.U32.HI R172, RZ, c[0x0][0x334], R177 ;  /* 0x0000cd00ffac0a19 */ /* 0x000fe400000116b1 */
.L_x_2107:
[----:B------:R-:W-:Y:S05]  /*8c80*/  BSYNC B0 ;  /* 0x0000000000007941 */ /* 0x000fea0003800000 */
.L_x_2105:
[----:B------:R-:W-:Y:S04]  /*8c90*/  IMAD.IADD R177, R2, 0x1, -R183 ;  /* 0x0000000102b17824 */ /* 0x000fe800078e0ab7 */
[----:B------:R-:W-:Y:S05]  /*8ca0*/  IMAD R172, R172, c[0x0][0x32c], R177 ;  /* 0x0000cb00acac7a24 */ /* 0x000fea00078e02b1 */
[----:B------:R-:W-:Y:S02]  /*8cb0*/  IADD3 R177, R172, c[0x0][0x32c], RZ ;  /* 0x0000cb00acb17a10 */ /* 0x000fe40007ffe0ff */
[----:B------:R-:W-:Y:S02]  /*8cc0*/  IMNMX R3, R3, R172, !PT ;  /* 0x000000ac03037217 */ /* 0x000fe40007800200 */
[----:B------:R-:W-:Y:S02]  /*8cd0*/  IMNMX R133, R133, R177, PT ;  /* 0x000000b185857217 */ /* 0x000fe40003800200 */
.L_x_2104:
[C---:B------:R-:W-:Y:S02]  /*8ce0*/  ISETP.GE.AND P1, PT, R2.reuse, 0x9, PT ;  /* 0x000000090200780c */ /* 0x040fe40003f26270 */
[----:B------:R-:W-:Y:S02]  /*8cf0*/  ISETP.GE.AND P3, PT, R2, 0xa, PT ;  /* 0x0000000a0200780c */ /* 0x000fe40003f66270 */
[C---:B------:R-:W-:Y:S02]  /*8d00*/  ISETP.GT.AND P0, PT, R0.reuse, 0x8, !P1 ;  /* 0x000000080000780c */ /* 0x040fe40004f04270 */
[----:B------:R-:W-:Y:S02]  /*8d10*/  P2R R180, PR, RZ, 0x8 ;  /* 0x00000008ffb47803 */ /* 0x000fe40000000000 */
[----:B------:R-:W-:Y:S02]  /*8d20*/  ISETP.LT.OR P0, PT, R139, 0x9, P0 ;  /* 0x000000098b00780c */ /* 0x000fe40000701670 */
[----:B------:R-:W-:Y:S02]  /*8d30*/  ISETP.GT.AND P2, PT, R0, 0x9, !P3 ;  /* 0x000000090000780c */ /* 0x000fe40005f44270 */
[----:B------:R-:W-:Y:S02]  /*8d40*/  FSEL R184, R16, -INF , !P0 ;  /* 0xff80000010b87808 */ /* 0x000fe40004000000 */
[----:B------:R-:W-:Y:S02]  /*8d50*/  ISETP.GT.AND P0, PT, R132, 0x9, !P3 ;  /* 0x000000098400780c */ /* 0x000fe40005f04270 */
[----:B------:R-:W-:Y:S02]  /*8d60*/  ISETP.GE.AND P3, PT, R2, 0x12, PT ;  /* 0x000000120200780c */ /* 0x000fe40003f66270 */
[----:B------:R-:W-:Y:S02]  /*8d70*/  ISETP.LT.OR P0, PT, R134, 0xa, P0 ;  /* 0x0000000a8600780c */ /* 0x000fe40000701670 */
[----:B------:R-:W-:Y:S02]  /*8d80*/  P2R R178, PR, RZ, 0x8 ;  /* 0x00000008ffb27803 */ /* 0x000fe40000000000 */
[----:B------:R-:W-:Y:S02]  /*8d90*/  FSEL R187, R19, -INF , !P0 ;  /* 0xff80000013bb7808 */ /* 0x000fe40004000000 */
[----:B------:R-:W-:Y:S02]  /*8da0*/  ISETP.GT.AND P0, PT, R0, 0x11, !P3 ;  /* 0x000000110000780c */ /* 0x000fe40005f04270 */
[C---:B------:R-:W-:Y:S02]  /*8db0*/  ISETP.LT.OR P2, PT, R139.reuse, 0xa, P2 ;  /* 0x0000000a8b00780c */ /* 0x040fe40001741670 */
[----:B------:R-:W-:Y:S02]  /*8dc0*/  ISETP.LT.OR P0, PT, R139, 0x12, P0 ;  /* 0x000000128b00780c */ /* 0x000fe40000701670 */
[----:B------:R-:W-:Y:S02]  /*8dd0*/  FSEL R185, R17, -INF , !P2 ;  /* 0xff80000011b97808 */ /* 0x000fe40005000000 */
[----:B------:R-:W-:Y:S02]  /*8de0*/  FSEL R190, R21, -INF , !P0 ;  /* 0xff80000015be7808 */ /* 0x000fe40004000000 */
[----:B------:R-:W-:Y:S02]  /*8df0*/  ISETP.GT.AND P0, PT, R132, 0x11, !P3 ;  /* 0x000000118400780c */ /* 0x000fe40005f04270 */
[----:B------:R-:W-:Y:S02]  /*8e00*/  ISETP.GE.AND P3, PT, R2, 0x19, PT ;  /* 0x000000190200780c */ /* 0x000fe40003f66270 */
[----:B------:R-:W-:Y:S02]  /*8e10*/  ISETP.LT.OR P0, PT, R134, 0x12, P0 ;  /* 0x000000128600780c */ /* 0x000fe40000701670 */
[----:B------:R-:W-:Y:S02]  /*8e20*/  ISETP.GE.AND P2, PT, R2, 0x1a, PT ;  /* 0x0000001a0200780c */ /* 0x000fe40003f46270 */
[----:B------:R-:W-:Y:S02]  /*8e30*/  FSEL R191, R23, -INF , !P0 ;  /* 0xff80000017bf7808 */ /* 0x000fe40004000000 */
[----:B------:R-:W-:Y:S02]  /*8e40*/  ISETP.GT.AND P0, PT, R0, 0x18, !P3 ;  /* 0x000000180000780c */ /* 0x000fe40005f04270 */
[----:B------:R-:W-:Y:S02]  /*8e50*/  P2R R181, PR, RZ, 0x2 ;  /* 0x00000002ffb57803 */ /* 0x000fe40000000000 */
[C---:B------:R-:W-:Y:S02]  /*8e60*/  ISETP.LT.OR P0, PT, R139.reuse, 0x19, P0 ;  /* 0x000000198b00780c */ /* 0x040fe40000701670 */
[----:B------:R-:W-:Y:S02]  /*8e70*/  ISETP.GT.AND P1, PT, R132, 0x8, !P1 ;  /* 0x000000088400780c */ /* 0x000fe40004f24270 */
[----:B------:R-:W-:Y:S02]  /*8e80*/  FSEL R192, R32, -INF , !P0 ;  /* 0xff80000020c07808 */ /* 0x000fe40004000000 */
[----:B------:R-:W-:Y:S02]  /*8e90*/  ISETP.GT.AND P0, PT, R0, 0x19, !P2 ;  /* 0x000000190000780c */ /* 0x000fe40005704270 */
[----:B------:R-:W-:Y:S02]  /*8ea0*/  ISETP.GE.AND P4, PT, R2, 0x11, PT ;  /* 0x000000110200780c */ /* 0x000fe40003f86270 */
[----:B------:R-:W-:Y:S02]  /*8eb0*/  ISETP.LT.OR P0, PT, R139, 0x1a, P0 ;  /* 0x0000001a8b00780c */ /* 0x000fe40000701670 */
[----:B------:R-:W-:Y:S02]  /*8ec0*/  ISETP.LT.OR P1, PT, R134, 0x9, P1 ;  /* 0x000000098600780c */ /* 0x000fe40000f21670 */
[----:B------:R-:W-:Y:S02]  /*8ed0*/  FSEL R193, R33, -INF , !P0 ;  /* 0xff80000021c17808 */ /* 0x000fe40004000000 */
[----:B------:R-:W-:Y:S02]  /*8ee0*/  ISETP.GT.AND P0, PT, R132, 0x18, !P3 ;  /* 0x000000188400780c */ /* 0x000fe40005f04270 */
[----:B------:R-:W-:Y:S02]  /*8ef0*/  FSEL R186, R18, -INF , !P1 ;  /* 0xff80000012ba7808 */ /* 0x000fe40004800000 */
[----:B------:R-:W-:Y:S02]  /*8f00*/  ISETP.GT.AND P1, PT, R0, 0x10, !P4 ;  /* 0x000000100000780c */ /* 0x000fe40006724270 */
[----:B------:R-:W-:Y:S02]  /*8f10*/  ISETP.LT.OR P0, PT, R134, 0x19, P0 ;  /* 0x000000198600780c */ /* 0x000fe40000701670 */
[----:B------:R-:W-:Y:S02]  /*8f20*/  ISETP.LT.OR P1, PT, R139, 0x11, P1 ;  /* 0x000000118b00780c */ /* 0x000fe40000f21670 */
[----:B------:R-:W-:Y:S02]  /*8f30*/  FSEL R194, R34, -INF , !P0 ;  /* 0xff80000022c27808 */ /* 0x000fe40004000000 */
[----:B------:R-:W-:Y:S02]  /*8f40*/  ISETP.GT.AND P0, PT, R132, 0x19, !P2 ;  /* 0x000000198400780c */ /* 0x000fe40005704270 */
[----:B------:R-:W-:Y:S02]  /*8f50*/  FSEL R188, R20, -INF , !P1 ;  /* 0xff80000014bc7808 */ /* 0x000fe40004800000 */
[----:B------:R-:W-:Y:S02]  /*8f60*/  ISETP.GT.AND P1, PT, R132, 0x10, !P4 ;  /* 0x000000108400780c */ /* 0x000fe40006724270 */
[----:B------:R-:W-:Y:S02]  /*8f70*/  P2R R172, PR, RZ, 0x4 ;  /* 0x00000004ffac7803 */ /* 0x000fe40000000000 */
[----:B------:R-:W-:Y:S02]  /*8f80*/  ISETP.LT.OR P0, PT, R134, 0x1a, P0 ;  /* 0x0000001a8600780c */ /* 0x000fe40000701670 */
[----:B------:R-:W-:Y:S02]  /*8f90*/  ISETP.GE.AND P2, PT, R2, 0x21, PT ;  /* 0x000000210200780c */ /* 0x000fe40003f46270 */
[----:B------:R-:W-:Y:S02]  /*8fa0*/  ISETP.LT.OR P1, PT, R134, 0x11, P1 ;  /* 0x000000118600780c */ /* 0x000fe40000f21670 */
[----:B------:R-:W-:Y:S02]  /*8fb0*/  FSEL R195, R35, -INF , !P0 ;  /* 0xff80000023c37808 */ /* 0x000fe40004000000 */
[----:B------:R-:W-:Y:S02]  /*8fc0*/  ISETP.GT.AND P0, PT, R0, 0x20, !P2 ;  /* 0x000000200000780c */ /* 0x000fe40005704270 */
[----:B------:R-:W-:Y:S02]  /*8fd0*/  FSEL R189, R22, -INF , !P1 ;  /* 0xff80000016bd7808 */ /* 0x000fe40004800000 */
[C---:B------:R-:W-:Y:S02]  /*8fe0*/  ISETP.LT.OR P0, PT, R139.reuse, 0x21, P0 ;  /* 0x000000218b00780c */ /* 0x040fe40000701670 */
[----:B------:R-:W-:Y:S02]  /*8ff0*/  ISETP.GE.AND P1, PT, R2, 0x22, PT ;  /* 0x000000220200780c */ /* 0x000fe40003f26270 */
[----:B------:R-:W-:Y:S02]  /*9000*/  FSEL R196, R36, -INF , !P0 ;  /* 0xff80000024c47808 */ /* 0x000fe40004000000 */
[----:B------:R-:W-:Y:S02]  /*9010*/  ISETP.GT.AND P0, PT, R0, 0x21, !P1 ;  /* 0x000000210000780c */ /* 0x000fe40004f04270 */
[----:B------:R-:W-:Y:S02]  /*9020*/  P2R R35, PR, RZ, 0x4 ;  /* 0x00000004ff237803 */ /* 0x000fe40000000000 */
        /* <DEDUP_REMOVED lines=53> */
[----:B------:R-:W-:Y:S04]  /*9380*/  ISETP.GT.AND P0, PT, R0, 0x38, !P2 ;  /* 0x000000380000780c */ /* 0x000fe80005704270 */
[C---:B------:R-:W-:Y:S04]  /*9390*/  ISETP.LT.OR P0, PT, R139.reuse, 0x39, P0 ;  /* 0x000000398b00780c */ /* 0x040fe80000701670 */
[----:B------:R-:W-:Y:S02]  /*93a0*/  FSEL R234, R64, -INF , !P0 ;  /* 0xff80000040ea7808 */ /* 0x000fe40004000000 */
[----:B------:R-:W-:Y:S04]  /*93b0*/  ISETP.GT.AND P0, PT, R0, 0x39, !P1 ;  /* 0x000000390000780c */ /* 0x000fe80004f04270 */
[----:B------:R-:W-:Y:S04]  /*93c0*/  ISETP.LT.OR P0, PT, R139, 0x3a, P0 ;  /* 0x0000003a8b00780c */ /* 0x000fe80000701670 */
        /* <DEDUP_REMOVED lines=35> */
[----:B------:R-:W-:Y:S04]  /*9600*/  ISETP.LT.OR P0, PT, R134, 0x49, P0 ;  /* 0x000000498600780c */ /* 0x000fe80000701670 */
[----:B------:R-:W-:Y:S02]  /*9610*/  FSEL R248, R82, -INF , !P0 ;  /* 0xff80000052f87808 */ /* 0x000fe40004000000 */
[----:B------:R-:W-:Y:S02]  /*9620*/  ISETP.GT.AND P0, PT, R132, 0x49, !P1 ;  /* 0x000000498400780c */ /* 0x000fe40004f04270 */
[----:B------:R-:W-:Y:S02]  /*9630*/  ISETP.GE.AND P1, PT, R2, 0x1, PT ;  /* 0x000000010200780c */ /* 0x000fe40003f26270 */
        /* <DEDUP_REMOVED lines=14> */
[C---:B------:R-:W-:Y:S04]  /*9720*/  ISETP.GT.AND P0, PT, R0.reuse, 0x1, !P2 ;  /* 0x000000010000780c */ /* 0x040fe80005704270 */
[----:B------:R-:W-:Y:S04]  /*9730*/  ISETP.LT.OR P0, PT, R139, 0x2, P0 ;  /* 0x000000028b00780c */ /* 0x000fe80000701670 */
[----:B------:R-:W-:Y:S02]  /*9740*/  FSEL R37, R5, -INF , !P0 ;  /* 0xff80000005257808 */ /* 0x000fe40004000000 */
[----:B------:R-:W-:Y:S04]  /*9750*/  ISETP.GT.AND P0, PT, R0, RZ, !P1 ;  /* 0x000000ff0000720c */ /* 0x000fe80004f04270 */
        /* <DEDUP_REMOVED lines=107> */
[----:B------:R-:W-:Y:S02]  /*9e10*/  ISETP.GT.AND P0, PT, R3, 0x59, !P6 ;  /* 0x000000590300780c */ /* 0x000fe40007704270 */
[----:B------:R-:W1:Y:S01]  /*9e20*/  SHFL.IDX PT, R3, R173, 0x3, 0x1c1f ;  /* 0x007c1f00ad037f89 */ /* 0x000e6200000e0000 */
[----:B------:R-:W-:Y:S02]  /*9e30*/  ISETP.NE.AND P6, PT, R183, RZ, PT ;  /* 0x000000ffb700720c */ /* 0x000fe40003fc5270 */
        /* <DEDUP_REMOVED lines=20> */
.L_x_2110:
[----:B------:R-:W-:Y:S04]  /*9f80*/  MOV R2, c[0x0][0x32c] ;  /* 0x0000cb0000027a02 */ /* 0x000fe80000000f00 */
[----:B------:R-:W-:Y:S11]  /*9f90*/  ISETP.NE.AND P0, PT, R2, 0x1, PT ;  /* 0x000000010200780c */ /* 0x000ff60003f05270 */
[----:B------:R-:W-:Y:S02]  /*9fa0*/  @!UPT UIADD3 URZ, URZ, URZ, URZ ;  /* 0x0000003f3f3ff290 */ /* 0x000fe4000fffe03f */
[----:B------:R-:W-:Y:S05]  /*9fb0*/  @P0 IMAD.HI.U32 R2, R0, c[0x0][0x330], RZ ;  /* 0x0000cc0000020a27 */ /* 0x000fea00078e00ff */
[----:B------:R-:W-:Y:S02]  /*9fc0*/  @P0 SHF.R.U32.HI R0, RZ, c[0x0][0x334], R2 ;  /* 0x0000cd00ff000a19 */ /* 0x000fe40000011602 */
.L_x_2111:
[----:B------:R-:W-:Y:S05]  /*9fd0*/  BSYNC B0 ;  /* 0x0000000000007941 */ /* 0x000fea0003800000 */
.L_x_2109:
[----:B------:R-:W-:Y:S02]  /*9fe0*/  IADD3 R2, R182, -0x1, RZ ;  /* 0xffffffffb6027810 */ /* 0x000fe40007ffe0ff */
[C-C-:B------:R-:W-:Y:S02]  /*9ff0*/  IADD3 R4, R3.reuse, UR10, R176.reuse ;  /* 0x0000000a03047c10 */ /* 0x140fe4000fffe0b0 */
[----:B------:R-:W-:Y:S01]  /*a000*/  IADD3 R3, R3, c[0x0][0x328], R176 ;  /* 0x0000ca0003037a10 */ /* 0x000fe20007ffe0b0 */
[----:B------:R-:W-:Y:S05]  /*a010*/  IMAD R0, R0, c[0x0][0x32c], R2 ;  /* 0x0000cb0000007a24 */ /* 0x000fea00078e0202 */
[----:B------:R-:W-:Y:S02]  /*a020*/  IADD3 R2, R0, c[0x0][0x32c], RZ ;  /* 0x0000cb0000027a10 */ /* 0x000fe40007ffe0ff */
[----:B------:R-:W-:Y:S02]  /*a030*/  IMNMX R0, R4, R0, !PT ;  /* 0x0000000004007217 */ /* 0x000fe40007800200 */
[----:B------:R-:W-:Y:S02]  /*a040*/  IMNMX R2, R3, R2, PT ;  /* 0x0000000203027217 */ /* 0x000fe40003800200 */
.L_x_2108:
[----:B------:R-:W-:Y:S02]  /*a050*/  ISETP.GT.AND P0, PT, R0, RZ, !P1 ;  /* 0x000000ff0000720c */ /* 0x000fe40004f04270 */
[----:B------:R-:W-:Y:S02]  /*a060*/  FMNMX.FTZ R134, R36, R135, !PT ;  /* 0x0000008724867209 */ /* 0x000fe40007810000 */
[----:B------:R-:W-:Y:S02]  /*a070*/  ISETP.LT.OR P0, PT, R2, 0x1, P0 ;  /* 0x000000010200780c */ /* 0x000fe40000701670 */
[----:B------:R-:W-:Y:S02]  /*a080*/  FMNMX.FTZ R134, R37, R134, !PT ;  /* 0x0000008625867209 */ /* 0x000fe40007810000 */
[----:B------:R-:W-:Y:S02]  /*a090*/  FSEL R10, R10, -INF , !P0 ;  /* 0xff8000000a0a7808 */ /* 0x000fe40004000000 */
[----:B------:R-:W-:Y:S02]  /*a0a0*/  ISETP.GT.AND P0, PT, R0, 0x1, !P2 ;  /* 0x000000010000780c */ /* 0x000fe40005704270 */
[----:B------:R-:W-:Y:S02]  /*a0b0*/  FMNMX.FTZ R134, R184, R134, !PT ;  /* 0x00000086b8867209 */ /* 0x000fe40007810000 */
[----:B------:R-:W-:Y:S02]  /*a0c0*/  ISETP.LT.OR P0, PT, R2, 0x2, P0 ;  /* 0x000000020200780c */ /* 0x000fe40000701670 */
[----:B------:R-:W-:Y:S02]  /*a0d0*/  ISETP.NE.AND P2, PT, R178, RZ, PT ;  /* 0x000000ffb200720c */ /* 0x000fe40003f45270 */
[----:B------:R-:W-:Y:S02]  /*a0e0*/  FSEL R11, R11, -INF , !P0 ;  /* 0xff8000000b0b7808 */ /* 0x000fe40004000000 */
[----:B------:R-:W-:Y:S02]  /*a0f0*/  ISETP.NE.AND P0, PT, R181, RZ, PT ;  /* 0x000000ffb500720c */ /* 0x000fe40003f05270 */
[----:B------:R-:W-:Y:S02]  /*a100*/  FMNMX.FTZ R134, R185, R134, !PT ;  /* 0x00000086b9867209 */ /* 0x000fe40007810000 */
        /* <DEDUP_REMOVED lines=65> */
[----:B------:R-:W-:Y:S02]  /*a520*/  FMNMX.FTZ R4, R8, R137, !PT ;  /* 0x0000008908047209 */ /* 0x000fe40007810000 */
[----:B------:R-:W-:Y:S02]  /*a530*/  FMNMX.FTZ R134, R80, R134, !PT ;  /* 0x0000008650867209 */ /* 0x000fe40007810000 */
[----:B------:R-:W-:Y:S02]  /*a540*/  ISETP.LT.OR P0, PT, R2, 0x2a, P0 ;  /* 0x0000002a0200780c */ /* 0x000fe40000701670 */
[----:B------:R-:W-:Y:S02]  /*a550*/  FMNMX.FTZ R3, R206, R3, !PT ;  /* 0x00000003ce037209 */ /* 0x000fe40007810000 */
[----:B------:R-:W-:Y:S02]  /*a560*/  FMNMX.FTZ R4, R9, R4, !PT ;  /* 0x0000000409047209 */ /* 0x000fe40007810000 */
[----:B------:R-:W-:Y:S02]  /*a570*/  FMNMX.FTZ R134, R82, R134, !PT ;  /* 0x0000008652867209 */ /* 0x000fe40007810000 */
[----:B------:R-:W-:Y:S02]  /*a580*/  FSEL R99, R47, -INF , !P0 ;  /* 0xff8000002f637808 */ /* 0x000fe40004000000 */
[----:B------:R-:W-:Y:S01]  /*a590*/  ISETP.NE.AND P0, PT, R23, RZ, PT ;  /* 0x000000ff1700720c */ /* 0x000fe20003f05270 */
[----:B------:R-:W1:Y:S01]  /*a5a0*/  SHFL.BFLY PT, R5, R134, 0x2, 0x1f ;  /* 0x0c401f0086057f89 */ /* 0x000e6200000e0000 */
        /* <DEDUP_REMOVED lines=25> */
[----:B-1----:R-:W-:Y:S02]  /*a740*/  FMNMX.FTZ R134, R134, R5, !PT ;  /* 0x0000000586867209 */ /* 0x002fe40007810000 */
[----:B------:R-:W-:Y:S02]  /*a750*/  ISETP.LT.OR P0, PT, R2, 0x39, P0 ;  /* 0x000000390200780c */ /* 0x000fe40000701670 */
[----:B------:R-:W-:Y:S01]  /*a760*/  FMNMX.FTZ R3, R252, R3, !PT ;  /* 0x00000003fc037209 */ /* 0x000fe20007810000 */
[----:B------:R-:W1:Y:S01]  /*a770*/  SHFL.BFLY PT, R6, R134, 0x1, 0x1f ;  /* 0x0c201f0086067f89 */ /* 0x000e6200000e0000 */
[----:B------:R-:W-:Y:S02]  /*a780*/  FMNMX.FTZ R4, R200, R4, !PT ;  /* 0x00000004c8047209 */ /* 0x000fe40007810000 */
[----:B------:R-:W-:Y:S02]  /*a790*/  FMNMX.FTZ R3, R87, R3, !PT ;  /* 0x0000000357037209 */ /* 0x000fe40007810000 */
[----:B------:R-:W-:Y:S02]  /*a7a0*/  FSEL R174, R62, -INF , !P0 ;  /* 0xff8000003eae7808 */ /* 0x000fe40004000000 */
[----:B------:R-:W-:Y:S02]  /*a7b0*/  MOV R62, R53 ;  /* 0x00000035003e7202 */ /* 0x000fe40000000f00 */
[----:B------:R-:W-:Y:S02]  /*a7c0*/  ISETP.NE.AND P0, PT, R20, RZ, PT ;  /* 0x000000ff1400720c */ /* 0x000fe40003f05270 */
[----:B------:R-:W-:Y:S02]  /*a7d0*/  FMNMX.FTZ R4, R201, R4, !PT ;  /* 0x00000004c9047209 */ /* 0x000fe40007810000 */
[----:B------:R-:W-:Y:S02]  /*a7e0*/  ISETP.GT.AND P0, PT, R0, 0x39, !P0 ;  /* 0x000000390000780c */ /* 0x000fe40004704270 */
[----:B------:R-:W-:Y:S02]  /*a7f0*/  FMNMX.FTZ R3, R62, R3, !PT ;  /* 0x000000033e037209 */ /* 0x000fe40007810000 */
[----:B------:R-:W-:Y:S02]  /*a800*/  FMNMX.FTZ R4, R209, R4, !PT ;  /* 0x00000004d1047209 */ /* 0x000fe40007810000 */
[----:B------:R-:W-:Y:S02]  /*a810*/  FMNMX.FTZ R3, R85, R3, !PT ;  /* 0x0000000355037209 */ /* 0x000fe40007810000 */
[----:B------:R-:W-:Y:S02]  /*a820*/  ISETP.NE.AND P2, PT, R19, RZ, PT ;  /* 0x000000ff1300720c */ /* 0x000fe40003f45270 */
[----:B------:R-:W-:Y:S01]  /*a830*/  ISETP.LT.OR P0, PT, R2, 0x3a, P0 ;  /* 0x0000003a0200780c */ /* 0x000fe20000701670 */
[----:B------:R-:W2:Y:S01]  /*a840*/  SHFL.BFLY PT, R133, R3, 0x2, 0x1f ;  /* 0x0c401f0003857f89 */ /* 0x000ea200000e0000 */
[----:B------:R-:W-:Y:S02]  /*a850*/  FMNMX.FTZ R4, R211, R4, !PT ;  /* 0x00000004d3047209 */ /* 0x000fe40007810000 */
[----:B------:R-:W-:Y:S02]  /*a860*/  FSEL R175, R63, -INF , !P0 ;  /* 0xff8000003faf7808 */ /* 0x000fe40004000000 */
[----:B------:R-:W-:Y:S02]  /*a870*/  ISETP.GT.AND P0, PT, R0, 0x40, !P2 ;  /* 0x000000400000780c */ /* 0x000fe40005704270 */
[----:B------:R-:W-:Y:S02]  /*a880*/  FMNMX.FTZ R4, R230, R4, !PT ;  /* 0x00000004e6047209 */ /* 0x000fe40007810000 */
[----:B------:R-:W-:Y:S02]  /*a890*/  ISETP.NE.AND P1, PT, R18, RZ, PT ;  /* 0x000000ff1200720c */ /* 0x000fe40003f25270 */
[----:B------:R-:W-:Y:S02]  /*a8a0*/  ISETP.LT.OR P0, PT, R2, 0x41, P0 ;  /* 0x000000410200780c */ /* 0x000fe40000701670 */
[----:B------:R-:W-:Y:S02]  /*a8b0*/  FMNMX.FTZ R4, R233, R4, !PT ;  /* 0x00000004e9047209 */ /* 0x000fe40007810000 */
[----:B------:R-:W-:Y:S02]  /*a8c0*/  FSEL R181, R74, -INF , !P0 ;  /* 0xff8000004ab57808 */ /* 0x000fe40004000000 */
[----:B------:R-:W-:Y:S02]  /*a8d0*/  ISETP.GT.AND P0, PT, R0, 0x41, !P1 ;  /* 0x000000410000780c */ /* 0x000fe40004f04270 */
[----:B------:R-:W-:Y:S02]  /*a8e0*/  FMNMX.FTZ R4, R241, R4, !PT ;  /* 0x00000004f1047209 */ /* 0x000fe40007810000 */
[----:B-1----:R-:W-:Y:S02]  /*a8f0*/  FMNMX.FTZ R134, R134, R6, !PT ;  /* 0x0000000686867209 */ /* 0x002fe40007810000 */
[----:B------:R-:W-:Y:S02]  /*a900*/  ISETP.NE.AND P2, PT, R17, RZ, PT ;  /* 0x000000ff1100720c */ /* 0x000fe40003f45270 */
        /* <DEDUP_REMOVED lines=11> */
[----:B------:R-:W-:Y:S02]  /*a9c0*/  FMNMX.FTZ R5, R14, R5, !PT ;  /* 0x000000050e057209 */ /* 0x000fe40007810000 */
[----:B--2---:R-:W-:Y:S02]  /*a9d0*/  FMNMX.FTZ R133, R3, R133, !PT ;  /* 0x0000008503857209 */ /* 0x004fe40007810000 */
[----:B------:R-:W-:Y:S01]  /*a9e0*/  FMNMX.FTZ R3, R88, R4, !PT ;  /* 0x0000000458037209 */ /* 0x000fe20007810000 */
[--C-:B------:R-:W-:Y:S01]  /*a9f0*/  FFMA.FTZ R4, R36, c[0x0][0x2d0], -R71.reuse ;  /* 0x0000b40024047a23 */ /* 0x100fe20000010847 */
[----:B------:R-:W-:Y:S01]  /*aa00*/  FMNMX.FTZ R5, R15, R5, !PT ;  /* 0x000000050f057209 */ /* 0x000fe20007810000 */
[----:B------:R-:W1:Y:S01]  /*aa10*/  SHFL.BFLY PT, R6, R133, 0x1, 0x1f ;  /* 0x0c201f0085067f89 */ /* 0x000e6200000e0000 */
[----:B------:R-:W-:Y:S01]  /*aa20*/  FMNMX.FTZ R3, R89, R3, !PT ;  /* 0x0000000359037209 */ /* 0x000fe20007810000 */
[----:B------:R2:W-:Y:S01]  /*aa30*/  MUFU.EX2 R63, R4 ;  /* 0x00000004003f7308 */ /* 0x0005e20000000800 */
[----:B------:R-:W-:Y:S02]  /*aa40*/  FMNMX.FTZ R5, R56, R5, !PT ;  /* 0x0000000538057209 */ /* 0x000fe40007810000 */
[----:B------:R-:W-:Y:S02]  /*aa50*/  FMNMX.FTZ R3, R81, R3, !PT ;  /* 0x0000000351037209 */ /* 0x000fe40007810000 */
[----:B------:R-:W-:Y:S02]  /*aa60*/  FMNMX.FTZ R5, R57, R5, !PT ;  /* 0x0000000539057209 */ /* 0x000fe40007810000 */
[----:B------:R-:W-:Y:S02]  /*aa70*/  FMNMX.FTZ R3, R183, R3, !PT ;  /* 0x00000003b7037209 */ /* 0x000fe40007810000 */
[----:B------:R-:W-:Y:S02]  /*aa80*/  FMNMX.FTZ R5, R60, R5, !PT ;  /* 0x000000053c057209 */ /* 0x000fe40007810000 */
[----:B------:R-:W-:Y:S01]  /*aa90*/  ISETP.LT.OR P0, PT, R2, 0x49, P0 ;  /* 0x000000490200780c */ /* 0x000fe20000701670 */
[----:B------:R-:W3:Y:S01]  /*aaa0*/  SHFL.BFLY PT, R7, R3, 0x2, 0x1f ;  /* 0x0c401f0003077f89 */ /* 0x000ee200000e0000 */
[----:B------:R-:W-:Y:S02]  /*aab0*/  FMNMX.FTZ R5, R84, R5, !PT ;  /* 0x0000000554057209 */ /* 0x000fe40007810000 */
[----:B------:R-:W-:Y:S01]  /*aac0*/  ISETP.NE.AND P1, PT, R16, RZ, PT ;  /* 0x000000ff1000720c */ /* 0x000fe20003f25270 */
[--C-:B------:R-:W-:Y:S01]  /*aad0*/  FFMA.FTZ R16, R192, c[0x0][0x2d0], -R71.reuse ;  /* 0x0000b400c0107a23 */ /* 0x100fe20000010847 */
[----:B------:R-:W-:Y:S02]  /*aae0*/  FMNMX.FTZ R5, R96, R5, !PT ;  /* 0x0000000560057209 */ /* 0x000fe40007810000 */
[----:B------:R-:W-:Y:S01]  /*aaf0*/  FSEL R177, R78, -INF , !P0 ;  /* 0xff8000004eb17808 */ /* 0x000fe20004000000 */
[----:B------:R-:W-:Y:S01]  /*ab00*/  MUFU.EX2 R35, R16 ;  /* 0x0000001000237308 */ /* 0x000fe20000000800 */
[----:B------:R-:W-:Y:S02]  /*ab10*/  FMNMX.FTZ R5, R97, R5, !PT ;  /* 0x0000000561057209 */ /* 0x000fe40007810000 */
[----:B-1----:R-:W-:Y:S02]  /*ab20*/  FMNMX.FTZ R133, R133, R6, !PT ;  /* 0x0000000685857209 */ /* 0x002fe40007810000 */
[----:B--2---:R-:W-:Y:S01]  /*ab30*/  FMNMX.FTZ R4, R98, R5, !PT ;  /* 0x0000000562047209 */ /* 0x004fe20007810000 */
[--C-:B------:R-:W-:Y:S01]  /*ab40*/  FFMA.FTZ R5, R37, c[0x0][0x2d0], -R71.reuse ;  /* 0x0000b40025057a23 */ /* 0x100fe20000010847 */
[C---:B------:R-:W-:Y:S01]  /*ab50*/  ISETP.GT.AND P0, PT, R0.reuse, 0x49, !P1 ;  /* 0x000000490000780c */ /* 0x040fe20004f04270 */
[----:B------:R-:W-:Y:S01]  /*ab60*/  FMUL.FTZ R92, R133, c[0x0][0x2d0] ;  /* 0x0000b400855c7a20 */ /* 0x000fe20000410000 */
[----:B------:R-:W-:Y:S01]  /*ab70*/  ISETP.GT.AND P3, PT, R0, 0x50, !P3 ;  /* 0x000000500000780c */ /* 0x000fe20005f64270 */
[----:B------:R1:W-:Y:S01]  /*ab80*/  MUFU.EX2 R24, R5 ;  /* 0x0000000500187308 */ /* 0x0003e20000000800 */
[----:B------:R-:W-:Y:S02]  /*ab90*/  FMNMX.FTZ R4, R99, R4, !PT ;  /* 0x0000000463047209 */ /* 0x000fe40007810000 */
[----:B------:R-:W-:Y:S02]  /*aba0*/  FSETP.NEU.FTZ.AND P1, PT, R133, -INF , PT ;  /* 0xff8000008500780b */ /* 0x000fe40003f3d000 */
[----:B------:R-:W-:Y:S02]  /*abb0*/  ISETP.LT.OR P0, PT, R2, 0x4a, P0 ;  /* 0x0000004a0200780c */ /* 0x000fe40000701670 */
[----:B---3--:R-:W-:Y:S02]  /*abc0*/  FMNMX.FTZ R3, R3, R7, !PT ;  /* 0x0000000703037209 */ /* 0x008fe40007810000 */
[----:B------:R-:W-:Y:S02]  /*abd0*/  FSEL R92, R92, RZ, P1 ;  /* 0x000000ff5c5c7208 */ /* 0x000fe40000800000 */
[----:B------:R-:W-:Y:S01]  /*abe0*/  FSEL R176, R79, -INF , !P0 ;  /* 0xff8000004fb07808 */ /* 0x000fe20004000000 */
[----:B------:R-:W2:Y:S01]  /*abf0*/  SHFL.BFLY PT, R132, R3, 0x1, 0x1f ;  /* 0x0c201f0003847f89 */ /* 0x000ea200000e0000 */
[----:B------:R-:W-:Y:S01]  /*ac00*/  ISETP.GT.AND P0, PT, R0, 0x51, !P4 ;  /* 0x000000510000780c */ /* 0x000fe20006704270 */
[--C-:B------:R-:W-:Y:S01]  /*ac10*/  FFMA.FTZ R28, R195, c[0x0][0x2d0], -R92.reuse ;  /* 0x0000b400c31c7a23 */ /* 0x100fe2000001085c */
[----:B------:R-:W-:Y:S02]  /*ac20*/  ISETP.NE.AND P4, PT, R52, RZ, PT ;  /* 0x000000ff3400720c */ /* 0x000fe40003f85270 */
[----:B------:R-:W-:Y:S02]  /*ac30*/  ISETP.LT.OR P0, PT, R2, 0x52, P0 ;  /* 0x000000520200780c */ /* 0x000fe40000701670 */
[----:B------:R-:W-:Y:S01]  /*ac40*/  ISETP.GT.AND P4, PT, R0, 0x59, !P4 ;  /* 0x000000590000780c */ /* 0x000fe20006784270 */
[----:B------:R-:W-:Y:S01]  /*ac50*/  LDSM.16.MT88.4 R52, [R214+0x100] ;  /* 0x00010000d634783b */ /* 0x000fe20000004200 */
[----:B------:R-:W-:Y:S02]  /*ac60*/  FSEL R179, R91, -INF , !P0 ;  /* 0xff8000005bb37808 */ /* 0x000fe40004000000 */
[----:B------:R-:W-:Y:S02]  /*ac70*/  ISETP.LT.OR P0, PT, R2, 0x5a, P4 ;  /* 0x0000005a0200780c */ /* 0x000fe40002701670 */
[----:B-1----:R-:W-:Y:S01]  /*ac80*/  FMNMX.FTZ R5, R172, R4, !PT ;  /* 0x00000004ac057209 */ /* 0x002fe20007810000 */
[----:B------:R-:W-:Y:S01]  /*ac90*/  FFMA.FTZ R4, R184, c[0x0][0x2d0], -R71 ;  /* 0x0000b400b8047a23 */ /* 0x000fe20000010847 */
[----:B------:R-:W-:Y:S01]  /*aca0*/  FSEL R70, R95, -INF , !P0 ;  /* 0xff8000005f467808 */ /* 0x000fe20004000000 */
[----:B------:R-:W-:Y:S01]  /*acb0*/  LDSM.16.MT88.4 R76, [R215+0x100] ;  /* 0x00010000d74c783b */ /* 0x000fe20000004200 */
[----:B------:R-:W-:Y:S01]  /*acc0*/  MUFU.EX2 R95, R28 ;  /* 0x0000001c005f7308 */ /* 0x000fe20000000800 */
[----:B------:R-:W-:Y:S02]  /*acd0*/  FMNMX.FTZ R5, R173, R5, !PT ;  /* 0x00000005ad057209 */ /* 0x000fe40007810000 */
[----:B------:R-:W-:Y:S01]  /*ace0*/  ISETP.GT.AND P5, PT, R0, 0x58, !P5 ;  /* 0x000000580000780c */ /* 0x000fe20006fa4270 */
[--C-:B------:R-:W-:Y:S01]  /*acf0*/  FFMA.FTZ R0, R39, c[0x0][0x2d0], -R92.reuse ;  /* 0x0000b40027007a23 */ /* 0x100fe2000001085c */
[----:B------:R-:W-:Y:S02]  /*ad00*/  ISETP.LT.OR P3, PT, R2, 0x51, P3 ;  /* 0x000000510200780c */ /* 0x000fe40001f61670 */
[----:B--2---:R-:W-:Y:S01]  /*ad10*/  FMNMX.FTZ R132, R3, R132, !PT ;  /* 0x0000008403847209 */ /* 0x004fe20007810000 */
[--C-:B------:R-:W-:Y:S01]  /*ad20*/  FFMA.FTZ R3, R187, c[0x0][0x2d0], -R92.reuse ;  /* 0x0000b400bb037a23 */ /* 0x100fe2000001085c */
[----:B------:R-:W-:Y:S01]  /*ad30*/  MOV R187, R82 ;  /* 0x0000005200bb7202 */ /* 0x000fe20000000f00 */
[----:B------:R1:W-:Y:S01]  /*ad40*/  MUFU.EX2 R86, R4 ;  /* 0x0000000400567308 */ /* 0x0003e20000000800 */
[----:B------:R-:W-:Y:S01]  /*ad50*/  FSEL R178, R90, -INF , !P3 ;  /* 0xff8000005ab27808 */ /* 0x000fe20005800000 */
[C---:B------:R-:W-:Y:S01]  /*ad60*/  FMUL.FTZ R93, R132.reuse, c[0x0][0x2d0] ;  /* 0x0000b400845d7a20 */ /* 0x040fe20000410000 */
[----:B------:R-:W-:Y:S02]  /*ad70*/  FSETP.NEU.FTZ.AND P0, PT, R132, -INF , PT ;  /* 0xff8000008400780b */ /* 0x000fe40003f1d000 */
[----:B------:R-:W-:Y:S01]  /*ad80*/  ISETP.LT.OR P3, PT, R2, 0x59, P5 ;  /* 0x000000590200780c */ /* 0x000fe20002f61670 */
[--C-:B------:R-:W-:Y:S01]  /*ad90*/  FFMA.FTZ R2, R186, c[0x0][0x2d0], -R92.reuse ;  /* 0x0000b400ba027a23 */ /* 0x100fe2000001085c */
[----:B------:R-:W-:Y:S01]  /*ada0*/  FSEL R93, R93, RZ, P0 ;  /* 0x000000ff5d5d7208 */ /* 0x000fe20000000000 */
[----:B------:R-:W-:Y:S01]  /*adb0*/  IMAD.MOV.U32 R186, RZ, RZ, R81 ;  /* 0x000000ffffba7224 */ /* 0x000fe200078e0051 */
[----:B------:R-:W-:Y:S01]  /*adc0*/  FSEL R180, R94, -INF , !P3 ;  /* 0xff8000005eb47808 */ /* 0x000fe20005800000 */
[----:B------:R2:W3:Y:S01]  /*add0*/  MUFU.EX2 R19, R3 ;  /* 0x0000000300137308 */ /* 0x0004e20000000800 */
[----:B------:R-:W-:Y:S01]  /*ade0*/  FMNMX.FTZ R5, R174, R5, !PT ;  /* 0x00000005ae057209 */ /* 0x000fe20007810000 */
[----:B------:R-:W-:Y:S02]  /*adf0*/  FFMA.FTZ R32, R48, c[0x0][0x2d0], -R93 ;  /* 0x0000b40030207a23 */ /* 0x000fe4000001085d */
[----:B------:R-:W-:Y:S01]  /*ae00*/  FFMA.FTZ R48, R196, c[0x0][0x2d0], -R71 ;  /* 0x0000b400c4307a23 */ /* 0x000fe20000010847 */
[----:B------:R-:W-:Y:S01]  /*ae10*/  FMNMX.FTZ R5, R175, R5, !PT ;  /* 0x00000005af057209 */ /* 0x000fe20007810000 */
[--C-:B------:R-:W-:Y:S02]  /*ae20*/  FFMA.FTZ R40, R50, c[0x0][0x2d0], -R93.reuse ;  /* 0x0000b40032287a23 */ /* 0x100fe4000001085d */
[----:B------:R-:W-:Y:S01]  /*ae30*/  FFMA.FTZ R44, R51, c[0x0][0x2d0], -R93 ;  /* 0x0000b400332c7a23 */ /* 0x000fe2000001085d */
[----:B------:R-:W-:Y:S01]  /*ae40*/  FMNMX.FTZ R5, R181, R5, !PT ;  /* 0x00000005b5057209 */ /* 0x000fe20007810000 */
[----:B------:R-:W-:Y:S03]  /*ae50*/  MUFU.EX2 R21, R0 ;  /* 0x0000000000157308 */ /* 0x000fe60000000800 */
[----:B------:R-:W-:Y:S01]  /*ae60*/  FMNMX.FTZ R5, R182, R5, !PT ;  /* 0x00000005b6057209 */ /* 0x000fe20007810000 */
[----:B-1----:R-:W-:Y:S06]  /*ae70*/  FFMA.FTZ R4, R185, c[0x0][0x2d0], -R71 ;  /* 0x0000b400b9047a23 */ /* 0x002fec0000010847 */
[----:B------:R1:W4:Y:S01]  /*ae80*/  MUFU.EX2 R83, R4 ;  /* 0x0000000400537308 */ /* 0x0003220000000800 */
[--C-:B--2---:R-:W-:Y:S02]  /*ae90*/  FFMA.FTZ R3, R8, c[0x0][0x2d0], -R93.reuse ;  /* 0x0000b40008037a23 */ /* 0x104fe4000001085d */
[--C-:B------:R-:W-:Y:S01]  /*aea0*/  FFMA.FTZ R8, R189, c[0x0][0x2d0], -R92.reuse ;  /* 0x0000b400bd087a23 */ /* 0x100fe2000001085c */
[----:B---3--:R-:W-:Y:S06]  /*aeb0*/  MOV R189, R19 ;  /* 0x0000001300bd7202 */ /* 0x008fec0000000f00 */
[----:B------:R2:W-:Y:S10]  /*aec0*/  MUFU.EX2 R185, R3 ;  /* 0x0000000300b97308 */ /* 0x0005f40000000800 */
[----:B------:R-:W-:Y:S01]  /*aed0*/  MUFU.EX2 R25, R2 ;  /* 0x0000000200197308 */ /* 0x000fe20000000800 */
[--C-:B-1----:R-:W-:Y:S01]  /*aee0*/  FFMA.FTZ R4, R38, c[0x0][0x2d0], -R92.reuse ;  /* 0x0000b40026047a23 */ /* 0x102fe2000001085c */
[----:B----4-:R-:W-:Y:S01]  /*aef0*/  F2FP.BF16.PACK_AB R74, R83, R86 ;  /* 0x00000056534a723e */ /* 0x010fe200000010ff */
[----:B------:R-:W-:Y:S07]  /*af00*/  LDSM.16.MT88.4 R36, [R216+0x100] ;  /* 0x00010000d824783b */ /* 0x000fee0000004200 */
[----:B------:R1:W3:Y:S01]  /*af10*/  MUFU.EX2 R184, R4 ;  /* 0x0000000400b87308 */ /* 0x0002e20000000800 */
[--C-:B--2---:R-:W-:Y:S09]  /*af20*/  FFMA.FTZ R3, R9, c[0x0][0x2d0], -R93.reuse ;  /* 0x0000b40009037a23 */ /* 0x104ff2000001085d */
[----:B------:R2:W4:Y:S10]  /*af30*/  MUFU.EX2 R59, R3 ;  /* 0x00000003003b7308 */ /* 0x0005340000000800 */
[----:B------:R-:W-:Y:S01]  /*af40*/  MUFU.EX2 R34, R8 ;  /* 0x0000000800227308 */ /* 0x000fe20000000800 */
[----:B-1----:R-:W-:Y:S02]  /*af50*/  FMNMX.FTZ R4, R177, R5, !PT ;  /* 0x00000005b1047209 */ /* 0x002fe40007810000 */
[----:B---3--:R-:W-:Y:S02]  /*af60*/  MOV R192, R184 ;  /* 0x000000b800c07202 */ /* 0x008fe40000000f00 */
[----:B------:R-:W-:Y:S04]  /*af70*/  FMNMX.FTZ R4, R176, R4, !PT ;  /* 0x00000004b0047209 */ /* 0x000fe80007810000 */
[----:B------:R-:W-:Y:S01]  /*af80*/  FMNMX.FTZ R4, R178, R4, !PT ;  /* 0x00000004b2047209 */ /* 0x000fe20007810000 */
[--C-:B--2---:R-:W-:Y:S01]  /*af90*/  FFMA.FTZ R3, R12, c[0x0][0x2d0], -R93.reuse ;  /* 0x0000b4000c037a23 */ /* 0x104fe2000001085d */
[----:B----4-:R-:W-:Y:S01]  /*afa0*/  F2FP.BF16.PACK_AB R64, R59, R185 ;  /* 0x000000b93b40723e */ /* 0x010fe200000010ff */
[----:B------:R-:W-:Y:S01]  /*afb0*/  FFMA.FTZ R12, R191, c[0x0][0x2d0], -R92 ;  /* 0x0000b400bf0c7a23 */ /* 0x000fe2000001085c */
[----:B------:R-:W-:Y:S01]  /*afc0*/  FMNMX.FTZ R0, R179, R4, !PT ;  /* 0x00000004b3007209 */ /* 0x000fe20007810000 */
[----:B------:R1:W-:Y:S01]  /*afd0*/  MUFU.EX2 R61, R3 ;  /* 0x00000003003d7308 */ /* 0x0003e20000000800 */
[----:B------:R-:W-:Y:S02]  /*afe0*/  FFMA.FTZ R4, R13, c[0x0][0x2d0], -R93 ;  /* 0x0000b4000d047a23 */ /* 0x000fe4000001085d */
[----:B------:R-:W-:Y:S01]  /*aff0*/  FMNMX.FTZ R0, R180, R0, !PT ;  /* 0x00000000b4007209 */ /* 0x000fe20007810000 */
[----:B------:R-:W-:Y:S02]  /*b000*/  IMAD.MOV.U32 R191, RZ, RZ, R185 ;  /* 0x000000ffffbf7224 */ /* 0x000fe400078e00b9 */
[----:B------:R-:W-:Y:S01]  /*b010*/  IMAD.MOV.U32 R185, RZ, RZ, R89 ;  /* 0x000000ffffb97224 */ /* 0x000fe200078e0059 */
[----:B------:R-:W-:Y:S03]  /*b020*/  FMNMX.FTZ R0, R70, R0, !PT ;  /* 0x0000000046007209 */ /* 0x000fe60007810000 */
[----:B------:R2:W-:Y:S02]  /*b030*/  MUFU.EX2 R18, R4 ;  /* 0x0000000400127308 */ /* 0x0005e40000000800 */
[----:B------:R-:W1:Y:S02]  /*b040*/  SHFL.BFLY PT, R2, R0, 0x2, 0x1f ;  /* 0x0c401f0000027f89 */ /* 0x000e6400000e0000 */
[----:B-1----:R-:W-:Y:S01]  /*b050*/  FMNMX.FTZ R3, R0, R2, !PT ;  /* 0x0000000200037209 */ /* 0x002fe20007810000 */
[----:B------:R-:W-:Y:S01]  /*b060*/  FFMA.FTZ R2, R188, c[0x0][0x2d0], -R71 ;  /* 0x0000b400bc027a23 */ /* 0x000fe20000010847 */
[----:B------:R-:W-:Y:S01]  /*b070*/  FSEL R0, R134, RZ, P2 ;  /* 0x000000ff86007208 */ /* 0x000fe20001000000 */
[----:B------:R-:W-:Y:S03]  /*b080*/  IMAD.MOV.U32 R188, RZ, RZ, R21 ;  /* 0x000000ffffbc7224 */ /* 0x000fe600078e0015 */
[----:B------:R1:W-:Y:S01]  /*b090*/  MUFU.EX2 R33, R2 ;  /* 0x0000000200217308 */ /* 0x0003e20000000800 */
[----:B--2---:R-:W2:Y:S01]  /*b0a0*/  SHFL.BFLY PT, R4, R3, 0x1, 0x1f ;  /* 0x0c201f0003047f89 */ /* 0x004ea200000e0000 */
[----:B------:R-:W-:Y:S01]  /*b0b0*/  FADD.FTZ R0, -R0, R135 ;  /* 0x0000008700007221 */ /* 0x000fe20000010100 */
[----:B------:R-:W-:Y:S02]  /*b0c0*/  F2FP.BF16.PACK_AB R73, R188, R184 ;  /* 0x000000b8bc49723e */ /* 0x000fe400000010ff */
[----:B------:R-:W-:Y:S01]  /*b0d0*/  MOV R184, R87 ;  /* 0x0000005700b87202 */ /* 0x000fe20000000f00 */
[----:B------:R-:W-:Y:S03]  /*b0e0*/  FMUL.FTZ R0, R0, c[0x0][0x2d0] ;  /* 0x0000b40000007a20 */ /* 0x000fe60000410000 */
[----:B------:R-:W3:Y:S01]  /*b0f0*/  LDSM.16.MT88.4 R20, [R213+0x100] ;  /* 0x00010000d514783b */ /* 0x000ee20000004200 */
[----:B------:R4:W5:Y:S01]  /*b100*/  MUFU.EX2 R69, R0 ;  /* 0x0000000000457308 */ /* 0x0009620000000800 */
[----:B-1----:R-:W-:Y:S02]  /*b110*/  FSEL R2, R133, RZ, P1 ;  /* 0x000000ff85027208 */ /* 0x002fe40000800000 */
[----:B--2---:R-:W-:Y:S03]  /*b120*/  FMNMX.FTZ R3, R3, R4, !PT ;  /* 0x0000000403037209 */ /* 0x004fe60007810000 */
[----:B------:R-:W-:Y:S02]  /*b130*/  FADD.FTZ R2, -R2, R136 ;  /* 0x0000008802027221 */ /* 0x000fe40000010100 */
[----:B------:R-:W-:Y:S02]  /*b140*/  FMUL.FTZ R94, R3, c[0x0][0x2d0] ;  /* 0x0000b400035e7a20 */ /* 0x000fe40000410000 */
[----:B------:R-:W-:Y:S01]  /*b150*/  FMUL.FTZ R2, R2, c[0x0][0x2d0] ;  /* 0x0000b40002027a20 */ /* 0x000fe20000410000 */
[----:B----4-:R-:W-:Y:S01]  /*b160*/  FSEL R0, R132, RZ, P0 ;  /* 0x000000ff84007208 */ /* 0x010fe20000000000 */
[----:B-----5:R-:W-:Y:S01]  /*b170*/  FMUL.FTZ R17, R69, R153 ;  /* 0x0000009945117220 */ /* 0x020fe20000410000 */
[----:B------:R-:W-:Y:S01]  /*b180*/  MOV R153, R192 ;  /* 0x000000c000997202 */ /* 0x000fe20000000f00 */
[----:B------:R-:W1:Y:S01]  /*b190*/  MUFU.EX2 R68, R2 ;  /* 0x0000000200447308 */ /* 0x000e620000000800 */
[----:B------:R-:W-:Y:S01]  /*b1a0*/  FSETP.NEU.FTZ.AND P0, PT, R3, -INF , PT ;  /* 0xff8000000300780b */ /* 0x000fe20003f1d000 */
[----:B------:R-:W-:Y:S02]  /*b1b0*/  FADD.FTZ R0, -R0, R137 ;  /* 0x0000008900007221 */ /* 0x000fe40000010100 */
[----:B------:R-:W-:Y:S01]  /*b1c0*/  FMUL.FTZ R16, R69, R152 ;  /* 0x0000009845107220 */ /* 0x000fe20000410000 */
[----:B------:R-:W-:Y:S01]  /*b1d0*/  FSEL R94, R94, RZ, P0 ;  /* 0x000000ff5e5e7208 */ /* 0x000fe20000000000 */
[----:B------:R-:W-:Y:S01]  /*b1e0*/  FMUL.FTZ R0, R0, c[0x0][0x2d0] ;  /* 0x0000b40000007a20 */ /* 0x000fe20000410000 */
[----:B------:R-:W-:Y:S01]  /*b1f0*/  MOV R152, R88 ;  /* 0x0000005800987202 */ /* 0x000fe20000000f00 */
[----:B------:R-:W-:Y:S02]  /*b200*/  FFMA.FTZ R88, R202, c[0x0][0x2d0], -R92 ;  /* 0x0000b400ca587a23 */ /* 0x000fe4000001085c */
[----:B------:R2:W4:Y:S01]  /*b210*/  MUFU.EX2 R2, R0 ;  /* 0x0000000000027308 */ /* 0x0005220000000800 */
[--C-:B------:R-:W-:Y:S09]  /*b220*/  FFMA.FTZ R4, R14, c[0x0][0x2d0], -R94.reuse ;  /* 0x0000b4000e047a23 */ /* 0x100ff2000001085e */
[----:B------:R5:W-:Y:S01]  /*b230*/  MUFU.EX2 R5, R4 ;  /* 0x0000000400057308 */ /* 0x000be20000000800 */
[C---:B-1----:R-:W-:Y:S02]  /*b240*/  FMUL.FTZ R6, R68.reuse, R142 ;  /* 0x0000008e44067220 */ /* 0x042fe40000410000 */
[C---:B------:R-:W-:Y:S01]  /*b250*/  FMUL.FTZ R7, R68.reuse, R143 ;  /* 0x0000008f44077220 */ /* 0x040fe20000410000 */
[----:B------:R-:W-:Y:S01]  /*b260*/  MOV R143, R18 ;  /* 0x00000012008f7202 */ /* 0x000fe20000000f00 */
[C---:B------:R-:W-:Y:S05]  /*b270*/  FMUL.FTZ R18, R68.reuse, R154 ;  /* 0x0000009a44127220 */ /* 0x040fea0000410000 */
[----:B------:R1:W-:Y:S01]  /*b280*/  MUFU.EX2 R142, R12 ;  /* 0x0000000c008e7308 */ /* 0x0003e20000000800 */
[----:B------:R-:W-:Y:S01]  /*b290*/  F2FP.BF16.PACK_AB R66, R143, R61 ;  /* 0x0000003d8f42723e */ /* 0x000fe200000010ff */
[----:B------:R-:W-:Y:S02]  /*b2a0*/  FMUL.FTZ R19, R68, R155 ;  /* 0x0000009b44137220 */ /* 0x000fe40000410000 */
[--C-:B--2---:R-:W-:Y:S02]  /*b2b0*/  FFMA.FTZ R0, R10, c[0x0][0x2d0], -R94.reuse ;  /* 0x0000b4000a007a23 */ /* 0x104fe4000001085e */
[----:B------:R-:W-:Y:S02]  /*b2c0*/  IMAD.MOV.U32 R154, RZ, RZ, R191 ;  /* 0x000000ffff9a7224 */ /* 0x000fe400078e00bf */
[C---:B----4-:R-:W-:Y:S02]  /*b2d0*/  FMUL.FTZ R8, R2.reuse, R144 ;  /* 0x0000009002087220 */ /* 0x050fe40000410000 */
[----:B------:R2:W-:Y:S01]  /*b2e0*/  MUFU.EX2 R135, R0 ;  /* 0x0000000000877308 */ /* 0x0005e20000000800 */
[C---:B------:R-:W-:Y:S02]  /*b2f0*/  FMUL.FTZ R9, R2.reuse, R145 ;  /* 0x0000009102097220 */ /* 0x040fe40000410000 */
[C---:B------:R-:W-:Y:S01]  /*b300*/  FMUL.FTZ R13, R2.reuse, R149 ;  /* 0x00000095020d7220 */ /* 0x040fe20000410000 */
[----:B------:R-:W-:Y:S01]  /*b310*/  MOV R149, R86 ;  /* 0x0000005600957202 */ /* 0x000fe20000000f00 */
[--C-:B-----5:R-:W-:Y:S02]  /*b320*/  FFMA.FTZ R4, R15, c[0x0][0x2d0], -R94.reuse ;  /* 0x0000b4000f047a23 */ /* 0x120fe4000001085e */
[----:B------:R-:W-:Y:S02]  /*b330*/  IMAD.MOV.U32 R144, RZ, RZ, R83 ;  /* 0x000000ffff907224 */ /* 0x000fe400078e0053 */
[C---:B------:R-:W-:Y:S01]  /*b340*/  FMUL.FTZ R41, R2.reuse, R109 ;  /* 0x0000006d02297220 */ /* 0x040fe20000410000 */
[----:B------:R4:W-:Y:S01]  /*b350*/  MUFU.EX2 R58, R4 ;  /* 0x00000004003a7308 */ /* 0x0009e20000000800 */
[C---:B------:R-:W-:Y:S02]  /*b360*/  FMUL.FTZ R29, R2.reuse, R101 ;  /* 0x00000065021d7220 */ /* 0x040fe40000410000 */
[C---:B------:R-:W-:Y:S02]  /*b370*/  FMUL.FTZ R45, R2.reuse, R169 ;  /* 0x000000a9022d7220 */ /* 0x040fe40000410000 */
[----:B-1----:R-:W-:Y:S02]  /*b380*/  FMUL.FTZ R12, R2, R148 ;  /* 0x00000094020c7220 */ /* 0x002fe40000410000 */
[C---:B------:R-:W-:Y:S01]  /*b390*/  FMUL.FTZ R50, R68.reuse, R114 ;  /* 0x0000007244327220 */ /* 0x040fe20000410000 */
[----:B------:R-:W-:Y:S01]  /*b3a0*/  MOV R114, R95 ;  /* 0x0000005f00727202 */ /* 0x000fe20000000f00 */
[----:B------:R-:W-:Y:S01]  /*b3b0*/  FMUL.FTZ R51, R68, R115 ;  /* 0x0000007344337220 */ /* 0x000fe20000410000 */
[----:B------:R1:W-:Y:S01]  /*b3c0*/  MUFU.EX2 R101, R32 ;  /* 0x0000002000657308 */ /* 0x0003e20000000800 */
[----:B------:R-:W-:Y:S01]  /*b3d0*/  FMUL.FTZ R28, R2, R100 ;  /* 0x00000064021c7220 */ /* 0x000fe20000410000 */
[----:B------:R-:W-:Y:S01]  /*b3e0*/  MOV R95, R80 ;  /* 0x00000050005f7202 */ /* 0x000fe20000000f00 */
[----:B------:R-:W-:Y:S01]  /*b3f0*/  IMAD.MOV.U32 R148, RZ, RZ, R63 ;  /* 0x000000ffff947224 */ /* 0x000fe200078e003f */
[----:B------:R-:W5:Y:S01]  /*b400*/  LDSM.16.MT88.4 R80, [R213+0x900] ;  /* 0x00090000d550783b */ /* 0x000f620000004200 */
[----:B--2---:R-:W-:Y:S05]  /*b410*/  FFMA.FTZ R0, R11, c[0x0][0x2d0], -R94 ;  /* 0x0000b4000b007a23 */ /* 0x004fea000001085e */
[----:B------:R2:W2:Y:S01]  /*b420*/  MUFU.EX2 R136, R0 ;  /* 0x0000000000887308 */ /* 0x0004a20000000800 */
[----:B----4-:R-:W-:Y:S02]  /*b430*/  FFMA.FTZ R4, R190, c[0x0][0x2d0], -R71 ;  /* 0x0000b400be047a23 */ /* 0x010fe40000010847 */
[----:B------:R-:W-:Y:S02]  /*b440*/  IMAD.MOV.U32 R190, RZ, RZ, R24 ;  /* 0x000000ffffbe7224 */ /* 0x000fe400078e0018 */
[----:B------:R-:W-:Y:S05]  /*b450*/  FFMA.FTZ R24, R194, c[0x0][0x2d0], -R92 ;  /* 0x0000b400c2187a23 */ /* 0x000fea000001085c */
[----:B------:R4:W3:Y:S01]  /*b460*/  MUFU.EX2 R90, R4 ;  /* 0x00000004005a7308 */ /* 0x0008e20000000800 */
[----:B------:R-:W-:Y:S02]  /*b470*/  F2FP.BF16.PACK_AB R72, R190, R63 ;  /* 0x0000003fbe48723e */ /* 0x000fe400000010ff */
[----:B------:R-:W-:Y:S01]  /*b480*/  MOV R155, R190 ;  /* 0x000000be009b7202 */ /* 0x000fe20000000f00 */
[----:B-1----:R-:W-:Y:S06]  /*b490*/  FMUL.FTZ R32, R69, R104 ;  /* 0x0000006845207220 */ /* 0x002fec0000410000 */
[----:B------:R1:W-:Y:S01]  /*b4a0*/  MUFU.EX2 R31, R24 ;  /* 0x00000018001f7308 */ /* 0x0003e20000000800 */
[----:B--2---:R-:W-:Y:S02]  /*b4b0*/  FSEL R0, R3, RZ, P0 ;  /* 0x000000ff03007208 */ /* 0x004fe40000000000 */
[----:B------:R-:W-:Y:S02]  /*b4c0*/  F2FP.BF16.PACK_AB R65, R136, R135 ;  /* 0x000000878841723e */ /* 0x000fe400000010ff */
[----:B------:R-:W-:Y:S01]  /*b4d0*/  ISETP.GT.AND P0, PT, R229, UR4, PT ;  /* 0x00000004e5007c0c */ /* 0x000fe2000bf04270 */
[----:B------:R-:W-:Y:S01]  /*b4e0*/  FADD.FTZ R0, -R0, R138 ;  /* 0x0000008a00007221 */ /* 0x000fe20000010100 */
[----:B------:R-:W-:Y:S01]  /*b4f0*/  MOV R138, R25 ;  /* 0x00000019008a7202 */ /* 0x000fe20000000f00 */
[----:B------:R-:W-:Y:S01]  /*b500*/  FMUL.FTZ R25, R2, R161 ;  /* 0x000000a102197220 */ /* 0x000fe20000410000 */
[----:B------:R-:W-:Y:S01]  /*b510*/  MOV R161, R33 ;  /* 0x0000002100a17202 */ /* 0x000fe20000000f00 */
[----:B------:R-:W-:Y:S01]  /*b520*/  FMUL.FTZ R0, R0, c[0x0][0x2d0] ;  /* 0x0000b40000007a20 */ /* 0x000fe20000410000 */
[----:B------:R-:W-:Y:S01]  /*b530*/  F2FP.BF16.PACK_AB R75, R189, R138 ;  /* 0x0000008abd4b723e */ /* 0x000fe200000010ff */
[----:B----4-:R-:W-:Y:S01]  /*b540*/  FMUL.FTZ R4, R69, R140 ;  /* 0x0000008c45047220 */ /* 0x010fe20000410000 */
[----:B------:R2:W-:Y:S01]  /*b550*/  MUFU.EX2 R137, R44 ;  /* 0x0000002c00897308 */ /* 0x0005e20000000800 */
[----:B------:R-:W-:Y:S01]  /*b560*/  IMAD.MOV.U32 R140, RZ, RZ, R5 ;  /* 0x000000ffff8c7224 */ /* 0x000fe200078e0005 */
[----:B------:R-:W-:Y:S01]  /*b570*/  IADD3 R229, R229, -0x1, RZ ;  /* 0xffffffffe5e57810 */ /* 0x000fe20007ffe0ff */
[C---:B------:R-:W-:Y:S01]  /*b580*/  FMUL.FTZ R5, R69.reuse, R141 ;  /* 0x0000008d45057220 */ /* 0x040fe20000410000 */
[----:B---3--:R-:W-:Y:S01]  /*b590*/  MOV R141, R90 ;  /* 0x0000005a008d7202 */ /* 0x008fe20000000f00 */
[----:B------:R-:W-:Y:S01]  /*b5a0*/  FMUL.FTZ R33, R69, R105 ;  /* 0x0000006945217220 */ /* 0x000fe20000410000 */
[----:B------:R-:W-:Y:S01]  /*b5b0*/  F2FP.BF16.PACK_AB R67, R58, R140 ;  /* 0x0000008c3a43723e */ /* 0x000fe200000010ff */
[----:B-1----:R-:W-:Y:S03]  /*b5c0*/  FMUL.FTZ R24, R2, R160 ;  /* 0x000000a002187220 */ /* 0x002fe60000410000 */
[-C--:B------:R-:W-:Y:S01]  /*b5d0*/  HMMA.16816.F32.BF16 R4, R72, R20.reuse, R4 ;  /* 0x000000144804723c */ /* 0x080fe20000041804 */
[----:B------:R-:W1:Y:S01]  /*b5e0*/  MUFU.EX2 R0, R0 ;  /* 0x0000000000007308 */ /* 0x000e620000000800 */
[----:B------:R-:W-:Y:S02]  /*b5f0*/  IMAD.MOV.U32 R160, RZ, RZ, R34 ;  /* 0x000000ffffa07224 */ /* 0x000fe400078e0022 */
[----:B------:R-:W-:Y:S02]  /*b600*/  FMUL.FTZ R34, R68, R106 ;  /* 0x0000006a44227220 */ /* 0x000fe40000410000 */
[----:B--2---:R-:W-:Y:S02]  /*b610*/  FMUL.FTZ R44, R2, R168 ;  /* 0x000000a8022c7220 */ /* 0x004fe40000410000 */
[C---:B-1----:R-:W-:Y:S01]  /*b620*/  FMUL.FTZ R10, R0.reuse, R146 ;  /* 0x00000092000a7220 */ /* 0x042fe20000410000 */
[----:B------:R-:W-:Y:S03]  /*b630*/  MOV R146, R58 ;  /* 0x0000003a00927202 */ /* 0x000fe60000000f00 */
[----:B------:R-:W-:Y:S02]  /*b640*/  FMUL.FTZ R11, R0, R147 ;  /* 0x00000093000b7220 */ /* 0x000fe40000410000 */
[--C-:B------:R-:W-:Y:S02]  /*b650*/  FFMA.FTZ R58, R57, c[0x0][0x2d0], -R94.reuse ;  /* 0x0000b400393a7a23 */ /* 0x100fe4000001085e */
[----:B------:R-:W-:Y:S02]  /*b660*/  IMAD.MOV.U32 R147, RZ, RZ, R61 ;  /* 0x000000ffff937224 */ /* 0x000fe400078e003d */
[----:B------:R-:W-:Y:S01]  /*b670*/  FMUL.FTZ R61, R2, R125 ;  /* 0x0000007d023d7220 */ /* 0x000fe20000410000 */
[C---:B------:R-:W-:Y:S01]  /*b680*/  HMMA.16816.F32.BF16 R8, R64.reuse, R20, R8 ;  /* 0x000000144008723c */ /* 0x040fe20000041808 */
[C---:B------:R-:W-:Y:S01]  /*b690*/  FMUL.FTZ R14, R0.reuse, R150 ;  /* 0x00000096000e7220 */ /* 0x040fe20000410000 */
[----:B------:R-:W2:Y:S01]  /*b6a0*/  LDL.LU R125, [R1+0x10] ;  /* 0x00001000017d7983 */ /* 0x000ea20000300800 */
[----:B------:R-:W-:Y:S01]  /*b6b0*/  FMUL.FTZ R15, R0, R151 ;  /* 0x00000097000f7220 */ /* 0x000fe20000410000 */
[----:B------:R-:W-:Y:S01]  /*b6c0*/  MOV R151, R62 ;  /* 0x0000003e00977202 */ /* 0x000fe20000000f00 */
[----:B------:R-:W-:Y:S02]  /*b6d0*/  FFMA.FTZ R62, R60, c[0x0][0x2d0], -R94 ;  /* 0x0000b4003c3e7a23 */ /* 0x000fe4000001085e */
[----:B------:R-:W-:Y:S02]  /*b6e0*/  FFMA.FTZ R20, R193, c[0x0][0x2d0], -R71 ;  /* 0x0000b400c1147a23 */ /* 0x000fe40000010847 */
[----:B------:R-:W-:Y:S01]  /*b6f0*/  FMUL.FTZ R60, R2, R124 ;  /* 0x0000007c023c7220 */ /* 0x000fe20000410000 */
[-C--:B------:R-:W-:Y:S01]  /*b700*/  HMMA.16816.F32.BF16 R12, R64, R22.reuse, R12 ;  /* 0x00000016400c723c */ /* 0x080fe2000004180c */
[----:B------:R1:W3:Y:S01]  /*b710*/  MUFU.EX2 R91, R20 ;  /* 0x00000014005b7308 */ /* 0x0002e20000000800 */
[----:B------:R-:W4:Y:S01]  /*b720*/  LDL.LU R124, [R1+0x14] ;  /* 0x00001400017c7983 */ /* 0x000f220000300800 */
[C---:B------:R-:W-:Y:S02]  /*b730*/  FMUL.FTZ R21, R69.reuse, R157 ;  /* 0x0000009d45157220 */ /* 0x040fe40000410000 */
[C---:B------:R-:W-:Y:S02]  /*b740*/  FMUL.FTZ R26, R0.reuse, R162 ;  /* 0x000000a2001a7220 */ /* 0x040fe40000410000 */
[C---:B------:R-:W-:Y:S01]  /*b750*/  FMUL.FTZ R27, R0.reuse, R163 ;  /* 0x000000a3001b7220 */ /* 0x040fe20000410000 */
[C---:B------:R-:W-:Y:S01]  /*b760*/  HMMA.16816.F32.BF16 R16, R72.reuse, R22, R16 ;  /* 0x000000164810723c */ /* 0x040fe20000041810 */
[C---:B------:R-:W-:Y:S02]  /*b770*/  FMUL.FTZ R30, R0.reuse, R102 ;  /* 0x00000066001e7220 */ /* 0x040fe40000410000 */
[----:B------:R5:W-:Y:S01]  /*b780*/  MUFU.EX2 R157, R48 ;  /* 0x00000030009d7308 */ /* 0x000be20000000800 */
[----:B------:R-:W-:Y:S01]  /*b790*/  IMAD.MOV.U32 R102, RZ, RZ, R31 ;  /* 0x000000ffff667224 */ /* 0x000fe200078e001f */
[----:B------:R-:W-:Y:S01]  /*b7a0*/  MOV R163, R152 ;  /* 0x0000009800a37202 */ /* 0x000fe20000000f00 */
[----:B------:R-:W-:Y:S01]  /*b7b0*/  FMUL.FTZ R31, R0, R103 ;  /* 0x00000067001f7220 */ /* 0x000fe20000410000 */
[----:B------:R-:W-:Y:S01]  /*b7c0*/  MOV R103, R35 ;  /* 0x0000002300677202 */ /* 0x000fe20000000f00 */
[C---:B------:R-:W-:Y:S04]  /*b7d0*/  FMUL.FTZ R22, R68.reuse, R158 ;  /* 0x0000009e44167220 */ /* 0x040fe80000410000 */
[C---:B------:R-:W-:Y:S01]  /*b7e0*/  FMUL.FTZ R23, R68.reuse, R159 ;  /* 0x0000009f44177220 */ /* 0x040fe20000410000 */
[----:B------:R5:W-:Y:S01]  /*b7f0*/  MUFU.EX2 R158, R40 ;  /* 0x00000028009e7308 */ /* 0x000be20000000800 */
[----:B------:R-:W-:Y:S02]  /*b800*/  FMUL.FTZ R35, R68, R107 ;  /* 0x0000006b44237220 */ /* 0x000fe40000410000 */
[C---:B------:R-:W-:Y:S02]  /*b810*/  FMUL.FTZ R42, R0.reuse, R110 ;  /* 0x0000006e002a7220 */ /* 0x040fe40000410000 */
[C---:B-1----:R-:W-:Y:S02]  /*b820*/  FMUL.FTZ R20, R69.reuse, R156 ;  /* 0x0000009c45147220 */ /* 0x042fe40000410000 */
[----:B---3--:R-:W-:Y:S02]  /*b830*/  IMAD.MOV.U32 R115, RZ, RZ, R91 ;  /* 0x000000ffff737224 */ /* 0x008fe400078e005b */
[----:B------:R-:W-:Y:S01]  /*b840*/  IMAD.MOV.U32 R152, RZ, RZ, R148 ;  /* 0x000000ffff987224 */ /* 0x000fe200078e0094 */
[----:B------:R-:W-:Y:S01]  /*b850*/  MOV R148, R147 ;  /* 0x0000009300947202 */ /* 0x000fe20000000f00 */
[----:B------:R-:W-:Y:S01]  /*b860*/  IMAD.MOV.U32 R156, RZ, RZ, R188 ;  /* 0x000000ffff9c7224 */ /* 0x000fe200078e00bc */
[-C--:B------:R-:W-:Y:S01]  /*b870*/  HMMA.16816.F32.BF16 R20, R72, R36.reuse, R20 ;  /* 0x000000244814723c */ /* 0x080fe20000041814 */
[C---:B------:R-:W-:Y:S02]  /*b880*/  FMUL.FTZ R43, R0.reuse, R111 ;  /* 0x0000006f002b7220 */ /* 0x040fe40000410000 */
[----:B-----5:R-:W-:Y:S02]  /*b890*/  FMUL.FTZ R48, R69, R112 ;  /* 0x0000007045307220 */ /* 0x020fe40000410000 */
[----:B------:R1:W-:Y:S01]  /*b8a0*/  MUFU.EX2 R112, R58 ;  /* 0x0000003a00707308 */ /* 0x0003e20000000800 */
[C---:B------:R-:W-:Y:S02]  /*b8b0*/  FMUL.FTZ R46, R0.reuse, R170 ;  /* 0x000000aa002e7220 */ /* 0x040fe40000410000 */
[C---:B------:R-:W-:Y:S01]  /*b8c0*/  HMMA.16816.F32.BF16 R24, R64.reuse, R36, R24 ;  /* 0x000000244018723c */ /* 0x040fe20000041818 */
[----:B------:R-:W-:Y:S03]  /*b8d0*/  FMUL.FTZ R47, R0, R171 ;  /* 0x000000ab002f7220 */ /* 0x000fe60000410000 */
[C---:B------:R-:W-:Y:S02]  /*b8e0*/  FMUL.FTZ R40, R2.reuse, R108 ;  /* 0x0000006c02287220 */ /* 0x040fe40000410000 */
[----:B------:R-:W-:Y:S01]  /*b8f0*/  FMUL.FTZ R57, R2, R121 ;  /* 0x0000007902397220 */ /* 0x000fe20000410000 */
[----:B------:R3:W-:Y:S01]  /*b900*/  MUFU.EX2 R108, R62 ;  /* 0x0000003e006c7308 */ /* 0x0007e20000000800 */
[-C--:B------:R-:W-:Y:S01]  /*b910*/  HMMA.16816.F32.BF16 R28, R64, R38.reuse, R28 ;  /* 0x00000026401c723c */ /* 0x080fe2000004181c */
[----:B------:R-:W-:Y:S03]  /*b920*/  FFMA.FTZ R36, R49, c[0x0][0x2d0], -R93 ;  /* 0x0000b40031247a23 */ /* 0x000fe6000001085d */
[C---:B------:R-:W-:Y:S02]  /*b930*/  FMUL.FTZ R37, R69.reuse, R165 ;  /* 0x000000a545257220 */ /* 0x040fe40000410000 */
[C---:B------:R-:W-:Y:S02]  /*b940*/  FMUL.FTZ R49, R69.reuse, R113 ;  /* 0x0000007145317220 */ /* 0x040fe40000410000 */
[C---:B------:R-:W-:Y:S01]  /*b950*/  HMMA.16816.F32.BF16 R32, R72.reuse, R38, R32 ;  /* 0x000000264820723c */ /* 0x040fe20000041820 */
[----:B------:R5:W-:Y:S03]  /*b960*/  MUFU.EX2 R100, R36 ;  /* 0x0000002400647308 */ /* 0x000be60000000800 */
[----:B------:R-:W-:Y:S02]  /*b970*/  IMAD.MOV.U32 R150, RZ, RZ, R59 ;  /* 0x000000ffff967224 */ /* 0x000fe400078e003b */
[----:B-1----:R-:W-:Y:S02]  /*b980*/  FMUL.FTZ R58, R0, R122 ;  /* 0x0000007a003a7220 */ /* 0x002fe40000410000 */
[C---:B------:R-:W-:Y:S03]  /*b990*/  FMUL.FTZ R38, R68.reuse, R166 ;  /* 0x000000a644267220 */ /* 0x040fe60000410000 */
[----:B------:R1:W-:Y:S01]  /*b9a0*/  MUFU.EX2 R166, R88 ;  /* 0x0000005800a67308 */ /* 0x0003e20000000800 */
[----:B------:R-:W-:Y:S02]  /*b9b0*/  FMUL.FTZ R39, R68, R167 ;  /* 0x000000a744277220 */ /* 0x000fe40000410000 */
[C---:B------:R-:W-:Y:S02]  /*b9c0*/  FMUL.FTZ R59, R0.reuse, R123 ;  /* 0x0000007b003b7220 */ /* 0x040fe40000410000 */
[C---:B---3--:R-:W-:Y:S02]  /*b9d0*/  FMUL.FTZ R62, R0.reuse, R126 ;  /* 0x0000007e003e7220 */ /* 0x048fe40000410000 */
[----:B------:R-:W-:Y:S02]  /*b9e0*/  FMUL.FTZ R63, R0, R127 ;  /* 0x0000007f003f7220 */ /* 0x000fe40000410000 */
[----:B------:R-:W-:Y:S02]  /*b9f0*/  IMAD.MOV.U32 R113, RZ, RZ, R137 ;  /* 0x000000ffff717224 */ /* 0x000fe400078e0089 */
[----:B------:R-:W-:Y:S02]  /*ba00*/  IMAD.MOV.U32 R137, RZ, RZ, R85 ;  /* 0x000000ffff897224 */ /* 0x000fe400078e0055 */
[----:B------:R-:W-:Y:S01]  /*ba10*/  IMAD.MOV.U32 R147, RZ, RZ, R146 ;  /* 0x000000ffff937224 */ /* 0x000fe200078e0092 */
[----:B------:R-:W-:Y:S01]  /*ba20*/  MOV R146, R144 ;  /* 0x0000009000927202 */ /* 0x000fe20000000f00 */
[C---:B-----5:R-:W-:Y:S02]  /*ba30*/  FMUL.FTZ R36, R69.reuse, R164 ;  /* 0x000000a445247220 */ /* 0x060fe40000410000 */
[----:B------:R-:W-:Y:S02]  /*ba40*/  IMAD.MOV.U32 R144, RZ, RZ, R189 ;  /* 0x000000ffff907224 */ /* 0x000fe400078e00bd */
[----:B------:R-:W-:Y:S02]  /*ba50*/  IMAD.MOV.U32 R159, RZ, RZ, R186 ;  /* 0x000000ffff9f7224 */ /* 0x000fe400078e00ba */
[----:B------:R-:W-:Y:S01]  /*ba60*/  IMAD.MOV.U32 R162, RZ, RZ, R185 ;  /* 0x000000ffffa27224 */ /* 0x000fe200078e00b9 */
[-C--:B------:R-:W-:Y:S01]  /*ba70*/  HMMA.16816.F32.BF16 R36, R72, R52.reuse, R36 ;  /* 0x000000344824723c */ /* 0x080fe20000041824 */
[----:B-1----:R-:W-:Y:S07]  /*ba80*/  LDSM.16.MT88.4 R88, [R214+0x900] ;  /* 0x00090000d658783b */ /* 0x002fee0000004200 */
[C---:B------:R-:W-:Y:S07]  /*ba90*/  HMMA.16816.F32.BF16 R40, R64.reuse, R52, R40 ;  /* 0x000000344028723c */ /* 0x040fee0000041828 */
[--C-:B------:R-:W-:Y:S01]  /*baa0*/  FFMA.FTZ R52, R56, c[0x0][0x2d0], -R94.reuse ;  /* 0x0000b40038347a23 */ /* 0x100fe2000001085e */
[-C--:B------:R-:W-:Y:S01]  /*bab0*/  HMMA.16816.F32.BF16 R44, R64, R54.reuse, R44 ;  /* 0x00000036402c723c */ /* 0x080fe2000004182c */
[----:B------:R-:W-:Y:S02]  /*bac0*/  FMUL.FTZ R56, R2, R120 ;  /* 0x0000007802387220 */ /* 0x000fe40000410000 */
[----:B------:R1:W3:Y:S01]  /*bad0*/  MUFU.EX2 R104, R52 ;  /* 0x0000003400687308 */ /* 0x0002e20000000800 */
[C---:B------:R-:W-:Y:S04]  /*bae0*/  FMUL.FTZ R53, R69.reuse, R117 ;  /* 0x0000007545357220 */ /* 0x040fe80000410000 */
[C---:B------:R-:W-:Y:S07]  /*baf0*/  HMMA.16816.F32.BF16 R48, R72.reuse, R54, R48 ;  /* 0x000000364830723c */ /* 0x040fee0000041830 */
[C---:B------:R-:W-:Y:S02]  /*bb00*/  FMUL.FTZ R54, R68.reuse, R118 ;  /* 0x0000007644367220 */ /* 0x040fe40000410000 */
[----:B------:R-:W-:Y:S03]  /*bb10*/  FMUL.FTZ R55, R68, R119 ;  /* 0x0000007744377220 */ /* 0x000fe60000410000 */
[C---:B-1----:R-:W-:Y:S07]  /*bb20*/  FMUL.FTZ R52, R69.reuse, R116 ;  /* 0x0000007445347220 */ /* 0x042fee0000410000 */
[-C--:B------:R-:W-:Y:S08]  /*bb30*/  HMMA.16816.F32.BF16 R52, R72, R76.reuse, R52 ;  /* 0x0000004c4834723c */ /* 0x080ff00000041834 */
[C---:B------:R-:W-:Y:S07]  /*bb40*/  HMMA.16816.F32.BF16 R56, R64.reuse, R76, R56 ;  /* 0x0000004c4038723c */ /* 0x040fee0000041838 */
[----:B------:R-:W-:Y:S01]  /*bb50*/  FFMA.FTZ R76, R84, c[0x0][0x2d0], -R94 ;  /* 0x0000b400544c7a23 */ /* 0x000fe2000001085e */
[-C--:B------:R-:W-:Y:S01]  /*bb60*/  HMMA.16816.F32.BF16 R60, R64, R78.reuse, R60 ;  /* 0x0000004e403c723c */ /* 0x080fe2000004183c */
[----:B---3--:R-:W-:Y:S01]  /*bb70*/  F2FP.BF16.PACK_AB R77, R112, R104 ;  /* 0x00000068704d723e */ /* 0x008fe200000010ff */
[----:B------:R-:W1:Y:S01]  /*bb80*/  LDSM.16.MT88.4 R84, [R216+0x900] ;  /* 0x00090000d854783b */ /* 0x000e620000004200 */
[----:B------:R3:W5:Y:S04]  /*bb90*/  MUFU.EX2 R145, R76 ;  /* 0x0000004c00917308 */ /* 0x0007680000000800 */
[C---:B------:R-:W-:Y:S02]  /*bba0*/  FMUL.FTZ R64, R69.reuse, R128 ;  /* 0x0000008045407220 */ /* 0x040fe40000410000 */
[----:B------:R-:W-:Y:S03]  /*bbb0*/  FMUL.FTZ R65, R69, R129 ;  /* 0x0000008145417220 */ /* 0x000fe60000410000 */
[C---:B------:R-:W-:Y:S02]  /*bbc0*/  FMUL.FTZ R66, R68.reuse, R130 ;  /* 0x0000008244427220 */ /* 0x040fe40000410000 */
[----:B------:R-:W-:Y:S07]  /*bbd0*/  FMUL.FTZ R67, R68, R131 ;  /* 0x0000008344437220 */ /* 0x000fee0000410000 */
[----:B------:R-:W-:Y:S01]  /*bbe0*/  HMMA.16816.F32.BF16 R64, R72, R78, R64 ;  /* 0x0000004e4840723c */ /* 0x000fe20000041840 */
[--C-:B---3--:R-:W-:Y:S06]  /*bbf0*/  FFMA.FTZ R76, R197, c[0x0][0x2d0], -R71.reuse ;  /* 0x0000b400c54c7a23 */ /* 0x108fec0000010847 */
[----:B------:R-:W-:Y:S02]  /*bc00*/  F2FP.BF16.PACK_AB R74, R115, R103 ;  /* 0x00000067734a723e */ /* 0x000fe400000010ff */
[----:B------:R-:W-:Y:S01]  /*bc10*/  F2FP.BF16.PACK_AB R75, R114, R102 ;  /* 0x00000066724b723e */ /* 0x000fe200000010ff */
[----:B------:R3:W-:Y:S02]  /*bc20*/  MUFU.EX2 R105, R76 ;  /* 0x0000004c00697308 */ /* 0x0007e40000000800 */
[----:B------:R-:W-:Y:S02]  /*bc30*/  F2FP.BF16.PACK_AB R72, R141, R161 ;  /* 0x000000a18d48723e */ /* 0x000fe400000010ff */
[----:B------:R-:W-:Y:S02]  /*bc40*/  F2FP.BF16.PACK_AB R73, R142, R160 ;  /* 0x000000a08e49723e */ /* 0x000fe400000010ff */
[----:B------:R-:W-:Y:S02]  /*bc50*/  F2FP.BF16.PACK_AB R78, R113, R158 ;  /* 0x0000009e714e723e */ /* 0x000fe400000010ff */
[----:B-----5:R-:W-:Y:S03]  /*bc60*/  F2FP.BF16.PACK_AB R79, R145, R108 ;  /* 0x0000006c914f723e */ /* 0x020fe600000010ff */
[-C--:B------:R-:W-:Y:S01]  /*bc70*/  HMMA.16816.F32.BF16 R4, R72, R80.reuse, R4 ;  /* 0x000000504804723c */ /* 0x080fe20000041804 */
[--C-:B---3--:R-:W-:Y:S04]  /*bc80*/  FFMA.FTZ R76, R198, c[0x0][0x2d0], -R92.reuse ;  /* 0x0000b400c64c7a23 */ /* 0x108fe8000001085c */
        /* <DEDUP_REMOVED lines=12> */
[----:B------:R1:W3:Y:S07]  /*bd50*/  MUFU.EX2 R107, R80 ;  /* 0x00000050006b7308 */ /* 0x0002ee0000000800 */
        /* <DEDUP_REMOVED lines=8> */
[----:B-----5:R-:W-:Y:S06]  /*bde0*/  FFMA.FTZ R84, R200, c[0x0][0x2d0], -R93 ;  /* 0x0000b400c8547a23 */ /* 0x020fec000001085d */
[----:B------:R5:W-:Y:S01]  /*bdf0*/  MUFU.EX2 R202, R88 ;  /* 0x0000005800ca7308 */ /* 0x000be20000000800 */
[C---:B------:R-:W-:Y:S09]  /*be00*/  HMMA.16816.F32.BF16 R48, R72.reuse, R90, R48 ;  /* 0x0000005a4830723c */ /* 0x040ff20000041830 */
[----:B------:R2:W-:Y:S03]  /*be10*/  MUFU.EX2 R111, R84 ;  /* 0x00000054006f7308 */ /* 0x0005e60000000800 */
[----:B-1----:R-:W-:Y:S02]  /*be20*/  FFMA.FTZ R80, R206, c[0x0][0x2d0], -R92 ;  /* 0x0000b400ce507a23 */ /* 0x002fe4000001085c */
[----:B---3--:R-:W-:Y:S01]  /*be30*/  IMAD.MOV.U32 R206, RZ, RZ, R107 ;  /* 0x000000ffffce7224 */ /* 0x008fe200078e006b */
[----:B------:R-:W-:Y:S04]  /*be40*/  MOV R107, R184 ;  /* 0x000000b8006b7202 */ /* 0x000fe80000000f00 */
[----:B------:R1:W-:Y:S01]  /*be50*/  MUFU.EX2 R204, R80 ;  /* 0x0000005000cc7308 */ /* 0x0003e20000000800 */
[----:B-----5:R-:W-:Y:S02]  /*be60*/  FFMA.FTZ R88, R98, c[0x0][0x2d0], -R94 ;  /* 0x0000b40062587a23 */ /* 0x020fe4000001085e */
[--C-:B--2---:R-:W-:Y:S07]  /*be70*/  FFMA.FTZ R84, R201, c[0x0][0x2d0], -R93.reuse ;  /* 0x0000b400c9547a23 */ /* 0x104fee000001085d */
[----:B------:R2:W-:Y:S01]  /*be80*/  MUFU.EX2 R201, R88 ;  /* 0x0000005800c97308 */ /* 0x0005e20000000800 */
[----:B-1----:R-:W-:Y:S09]  /*be90*/  FFMA.FTZ R80, R139, c[0x0][0x2d0], -R93 ;  /* 0x0000b4008b507a23 */ /* 0x002ff2000001085d */
[----:B------:R1:W3:Y:S10]  /*bea0*/  MUFU.EX2 R110, R84 ;  /* 0x00000054006e7308 */ /* 0x0002f40000000800 */
[----:B------:R5:W-:Y:S01]  /*beb0*/  MUFU.EX2 R165, R80 ;  /* 0x0000005000a57308 */ /* 0x000be20000000800 */
[----:B--2---:R-:W-:Y:S01]  /*bec0*/  FFMA.FTZ R88, R232, c[0x0][0x2d0], -R92 ;  /* 0x0000b400e8587a23 */ /* 0x004fe2000001085c */
[----:B------:R-:W-:Y:S08]  /*bed0*/  MOV R232, R157 ;  /* 0x0000009d00e87202 */ /* 0x000ff00000000f00 */
[----:B------:R2:W-:Y:S01]  /*bee0*/  MUFU.EX2 R169, R88 ;  /* 0x0000005800a97308 */ /* 0x0005e20000000800 */
[--C-:B-1----:R-:W-:Y:S01]  /*bef0*/  FFMA.FTZ R84, R207, c[0x0][0x2d0], -R71.reuse ;  /* 0x0000b400cf547a23 */ /* 0x102fe20000010847 */
[----:B------:R-:W-:Y:S02]  /*bf00*/  MOV R207, R106 ;  /* 0x0000006a00cf7202 */ /* 0x000fe40000000f00 */
[----:B------:R-:W-:Y:S06]  /*bf10*/  MOV R106, R95 ;  /* 0x0000005f006a7202 */ /* 0x000fec0000000f00 */
[----:B------:R1:W-:Y:S01]  /*bf20*/  MUFU.EX2 R203, R84 ;  /* 0x0000005400cb7308 */ /* 0x0003e20000000800 */
[----:B-----5:R-:W5:Y:S08]  /*bf30*/  LDSM.16.MT88.4 R80, [R215+0x900] ;  /* 0x00090000d750783b */ /* 0x020f700000004200 */
[----:B--2---:R-:W-:Y:S01]  /*bf40*/  LDSM.16.MT88.4 R88, [R214+0x1100] ;  /* 0x00110000d658783b */ /* 0x004fe20000004200 */
[--C-:B-1----:R-:W-:Y:S04]  /*bf50*/  FFMA.FTZ R84, R96, c[0x0][0x2d0], -R94.reuse ;  /* 0x0000b40060547a23 */ /* 0x102fe8000001085e */
[----:B------:R1:W2:Y:S01]  /*bf60*/  MUFU.EX2 R109, R84 ;  /* 0x00000054006d7308 */ /* 0x0002a20000000800 */
[-C--:B-----5:R-:W-:Y:S08]  /*bf70*/  HMMA.16816.F32.BF16 R52, R72, R80.reuse, R52 ;  /* 0x000000504834723c */ /* 0x0a0ff00000041834 */
[C---:B------:R-:W-:Y:S01]  /*bf80*/  HMMA.16816.F32.BF16 R56, R76.reuse, R80, R56 ;  /* 0x000000504c38723c */ /* 0x040fe20000041838 */
[----:B-1----:R-:W1:Y:S06]  /*bf90*/  LDSM.16.MT88.4 R84, [R213+0x1100] ;  /* 0x00110000d554783b */ /* 0x002e6c0000004200 */
[----:B------:R-:W-:Y:S01]  /*bfa0*/  FFMA.FTZ R80, R99, c[0x0][0x2d0], -R94 ;  /* 0x0000b40063507a23 */ /* 0x000fe2000001085e */
[-C--:B------:R-:W-:Y:S03]  /*bfb0*/  HMMA.16816.F32.BF16 R60, R76, R82.reuse, R60 ;  /* 0x000000524c3c723c */ /* 0x080fe6000004183c */
[----:B------:R5:W4:Y:S04]  /*bfc0*/  MUFU.EX2 R200, R80 ;  /* 0x0000005000c87308 */ /* 0x000b280000000800 */
[----:B------:R-:W-:Y:S01]  /*bfd0*/  FFMA.FTZ R76, R208, c[0x0][0x2d0], -R71 ;  /* 0x0000b400d04c7a23 */ /* 0x000fe20000010847 */
[----:B------:R-:W-:Y:S01]  /*bfe0*/  HMMA.16816.F32.BF16 R64, R72, R82, R64 ;  /* 0x000000524840723c */ /* 0x000fe20000041840 */
[----:B---3--:R-:W-:Y:S03]  /*bff0*/  F2FP.BF16.PACK_AB R78, R110, R111 ;  /* 0x0000006f6e4e723e */ /* 0x008fe600000010ff */
[----:B--2---:R-:W-:Y:S01]  /*c000*/  F2FP.BF16.PACK_AB R77, R202, R109 ;  /* 0x0000006dca4d723e */ /* 0x004fe200000010ff */
[----:B------:R2:W-:Y:S01]  /*c010*/  MUFU.EX2 R171, R76 ;  /* 0x0000004c00ab7308 */ /* 0x0005e20000000800 */
[----:B------:R-:W-:Y:S02]  /*c020*/  MOV R208, R145 ;  /* 0x0000009100d07202 */ /* 0x000fe40000000f00 */
[----:B------:R-:W-:Y:S04]  /*c030*/  F2FP.BF16.PACK_AB R73, R166, R167 ;  /* 0x000000a7a649723e */ /* 0x000fe800000010ff */
[----:B------:R-:W-:Y:S02]  /*c040*/  F2FP.BF16.PACK_AB R74, R206, R207 ;  /* 0x000000cfce4a723e */ /* 0x000fe400000010ff */
[----:B------:R-:W-:Y:S01]  /*c050*/  F2FP.BF16.PACK_AB R75, R204, R205 ;  /* 0x000000cdcc4b723e */ /* 0x000fe200000010ff */
[----:B-----5:R-:W3:Y:S01]  /*c060*/  LDSM.16.MT88.4 R80, [R216+0x1100] ;  /* 0x00110000d850783b */ /* 0x020ee20000004200 */
[----:B----4-:R-:W-:Y:S01]  /*c070*/  F2FP.BF16.PACK_AB R79, R200, R201 ;  /* 0x000000c9c84f723e */ /* 0x010fe200000010ff */
[----:B--2---:R-:W-:Y:S02]  /*c080*/  FFMA.FTZ R76, R210, c[0x0][0x2d0], -R92 ;  /* 0x0000b400d24c7a23 */ /* 0x004fe4000001085c */
[----:B------:R-:W-:Y:S01]  /*c090*/  IMAD.MOV.U32 R210, RZ, RZ, R105 ;  /* 0x000000ffffd27224 */ /* 0x000fe200078e0069 */
[----:B------:R-:W-:Y:S01]  /*c0a0*/  MOV R105, R187 ;  /* 0x000000bb00697202 */ /* 0x000fe20000000f00 */
[----:B------:R2:W-:Y:S03]  /*c0b0*/  MUFU.EX2 R170, R76 ;  /* 0x0000004c00aa7308 */ /* 0x0005e60000000800 */
[----:B------:R-:W-:Y:S01]  /*c0c0*/  F2FP.BF16.PACK_AB R72, R210, R157 ;  /* 0x0000009dd248723e */ /* 0x000fe200000010ff */
[----:B------:R-:W-:Y:S04]  /*c0d0*/  IMAD.MOV.U32 R157, RZ, RZ, R153 ;  /* 0x000000ffff9d7224 */ /* 0x000fe800078e0099 */
[----:B------:R-:W-:Y:S02]  /*c0e0*/  FFMA.FTZ R68, R68, R124, R157 ;  /* 0x0000007c44447223 */ /* 0x000fe4000001009d */
[-C--:B-1----:R-:W-:Y:S01]  /*c0f0*/  HMMA.16816.F32.BF16 R4, R72, R84.reuse, R4 ;  /* 0x000000544804723c */ /* 0x082fe20000041804 */
[----:B--2---:R-:W-:Y:S07]  /*c100*/  F2FP.BF16.PACK_AB R76, R164, R165 ;  /* 0x000000a5a44c723e */ /* 0x004fee00000010ff */
[C---:B------:R-:W-:Y:S07]  /*c110*/  HMMA.16816.F32.BF16 R8, R76.reuse, R84, R8 ;  /* 0x000000544c08723c */ /* 0x040fee0000041808 */
[--C-:B------:R-:W-:Y:S01]  /*c120*/  FFMA.FTZ R84, R234, c[0x0][0x2d0], -R71.reuse ;  /* 0x0000b400ea547a23 */ /* 0x100fe20000010847 */
[-C--:B------:R-:W-:Y:S01]  /*c130*/  HMMA.16816.F32.BF16 R12, R76, R86.reuse, R12 ;  /* 0x000000564c0c723c */ /* 0x080fe2000004180c */
[----:B------:R-:W-:Y:S02]  /*c140*/  IMAD.MOV.U32 R234, RZ, RZ, R104 ;  /* 0x000000ffffea7224 */ /* 0x000fe400078e0068 */
[----:B------:R1:W-:Y:S05]  /*c150*/  MUFU.EX2 R199, R84 ;  /* 0x0000005400c77308 */ /* 0x0003ea0000000800 */
[C---:B------:R-:W-:Y:S08]  /*c160*/  HMMA.16816.F32.BF16 R16, R72.reuse, R86, R16 ;  /* 0x000000564810723c */ /* 0x040ff00000041810 */
[-C--:B---3--:R-:W-:Y:S08]  /*c170*/  HMMA.16816.F32.BF16 R20, R72, R80.reuse, R20 ;  /* 0x000000504814723c */ /* 0x088ff00000041814 */
[C---:B------:R-:W-:Y:S01]  /*c180*/  HMMA.16816.F32.BF16 R24, R76.reuse, R80, R24 ;  /* 0x000000504c18723c */ /* 0x040fe20000041818 */
[----:B-1----:R-:W-:Y:S03]  /*c190*/  FFMA.FTZ R84, R235, c[0x0][0x2d0], -R71 ;  /* 0x0000b400eb547a23 */ /* 0x002fe60000010847 */
[----:B------:R-:W-:Y:S03]  /*c1a0*/  MOV R235, R158 ;  /* 0x0000009e00eb7202 */ /* 0x000fe60000000f00 */
[--C-:B------:R-:W-:Y:S01]  /*c1b0*/  FFMA.FTZ R80, R209, c[0x0][0x2d0], -R93.reuse ;  /* 0x0000b400d1507a23 */ /* 0x100fe2000001085d */
[-C--:B------:R-:W-:Y:S01]  /*c1c0*/  HMMA.16816.F32.BF16 R28, R76, R82.reuse, R28 ;  /* 0x000000524c1c723c */ /* 0x080fe2000004181c */
[----:B------:R1:W-:Y:S03]  /*c1d0*/  MUFU.EX2 R198, R84 ;  /* 0x0000005400c67308 */ /* 0x0003e60000000800 */
[----:B------:R-:W-:Y:S01]  /*c1e0*/  MOV R158, R152 ;  /* 0x00000098009e7202 */ /* 0x000fe20000000f00 */
[----:B------:R-:W-:Y:S01]  /*c1f0*/  IMAD.MOV.U32 R209, RZ, RZ, R234 ;  /* 0x000000ffffd17224 */ /* 0x000fe200078e00ea */
[----:B------:R-:W-:Y:S02]  /*c200*/  MOV R234, R112 ;  /* 0x0000007000ea7202 */ /* 0x000fe40000000f00 */
[C---:B------:R-:W-:Y:S01]  /*c210*/  HMMA.16816.F32.BF16 R32, R72.reuse, R82, R32 ;  /* 0x000000524820723c */ /* 0x040fe20000041820 */
[----:B------:R-:W-:Y:S02]  /*c220*/  FFMA.FTZ R69, R69, R125, R158 ;  /* 0x0000007d45457223 */ /* 0x000fe4000001009e */
        /* <DEDUP_REMOVED lines=9> */
[----:B--2---:R-:W-:Y:S03]  /*c2c0*/  FFMA.FTZ R80, R211, c[0x0][0x2d0], -R93 ;  /* 0x0000b400d3507a23 */ /* 0x004fe6000001085d */
[----:B------:R-:W-:Y:S01]  /*c2d0*/  MOV R211, R235 ;  /* 0x000000eb00d37202 */ /* 0x000fe20000000f00 */
[----:B------:R-:W-:Y:S02]  /*c2e0*/  IMAD.MOV.U32 R235, RZ, RZ, R113 ;  /* 0x000000ffffeb7224 */ /* 0x000fe400078e0071 */
[----:B------:R2:W-:Y:S01]  /*c2f0*/  MUFU.EX2 R119, R88 ;  /* 0x0000005800777308 */ /* 0x0005e20000000800 */
[C---:B------:R-:W-:Y:S09]  /*c300*/  HMMA.16816.F32.BF16 R48, R72.reuse, R90, R48 ;  /* 0x0000005a4830723c */ /* 0x040ff20000041830 */
[----:B------:R3:W-:Y:S03]  /*c310*/  MUFU.EX2 R195, R80 ;  /* 0x0000005000c37308 */ /* 0x0007e60000000800 */
[----:B-1----:R-:W-:Y:S01]  /*c320*/  FFMA.FTZ R84, R237, c[0x0][0x2d0], -R92 ;  /* 0x0000b400ed547a23 */ /* 0x002fe2000001085c */
[----:B------:R-:W-:Y:S02]  /*c330*/  MOV R237, R155 ;  /* 0x0000009b00ed7202 */ /* 0x000fe40000000f00 */
[----:B------:R-:W-:Y:S04]  /*c340*/  LDSM.16.MT88.4 R152, [R213+0x2900] ;  /* 0x00290000d598783b */ /* 0x000fe80000004200 */
[----:B------:R1:W-:Y:S01]  /*c350*/  MUFU.EX2 R197, R84 ;  /* 0x0000005400c57308 */ /* 0x0003e20000000800 */
[----:B--2---:R-:W-:Y:S09]  /*c360*/  FFMA.FTZ R88, R174, c[0x0][0x2d0], -R94 ;  /* 0x0000b400ae587a23 */ /* 0x004ff2000001085e */
[----:B------:R2:W-:Y:S01]  /*c370*/  MUFU.EX2 R118, R88 ;  /* 0x0000005800767308 */ /* 0x0005e20000000800 */
[----:B---3--:R-:W-:Y:S02]  /*c380*/  FFMA.FTZ R80, R230, c[0x0][0x2d0], -R93 ;  /* 0x0000b400e6507a23 */ /* 0x008fe4000001085d */
[----:B------:R-:W-:Y:S07]  /*c390*/  IMAD.MOV.U32 R230, RZ, RZ, R147 ;  /* 0x000000ffffe67224 */ /* 0x000fee00078e0093 */
[----:B------:R3:W-:Y:S01]  /*c3a0*/  MUFU.EX2 R193, R80 ;  /* 0x0000005000c17308 */ /* 0x0007e20000000800 */
[----:B-1----:R-:W1:Y:S01]  /*c3b0*/  LDSM.16.MT88.4 R84, [R215+0x1100] ;  /* 0x00110000d754783b */ /* 0x002e620000004200 */
[----:B--2---:R-:W-:Y:S08]  /*c3c0*/  FFMA.FTZ R88, R243, c[0x0][0x2d0], -R92 ;  /* 0x0000b400f3587a23 */ /* 0x004ff0000001085c */
        /* <DEDUP_REMOVED lines=8> */
[----:B------:R-:W-:Y:S01]  /*c450*/  IMAD.MOV.U32 R238, RZ, RZ, R141 ;  /* 0x000000ffffee7224 */ /* 0x000fe200078e008d */
[----:B------:R1:W-:Y:S02]  /*c460*/  MUFU.EX2 R192, R80 ;  /* 0x0000005000c07308 */ /* 0x0003e40000000800 */
[--C-:B------:R-:W-:Y:S01]  /*c470*/  FFMA.FTZ R84, R175, c[0x0][0x2d0], -R94.reuse ;  /* 0x0000b400af547a23 */ /* 0x100fe2000001085e */
[-C--:B------:R-:W-:Y:S07]  /*c480*/  HMMA.16816.F32.BF16 R60, R76, R86.reuse, R60 ;  /* 0x000000564c3c723c */ /* 0x080fee000004183c */
        /* <DEDUP_REMOVED lines=14> */
[--C-:B---3--:R-:W-:Y:S01]  /*c570*/  FFMA.FTZ R76, R240, c[0x0][0x2d0], -R92.reuse ;  /* 0x0000b400f04c7a23 */ /* 0x108fe2000001085c */
        /* <DEDUP_REMOVED lines=8> */
[-C--:B------:R-:W-:Y:S03]  /*c600*/  HMMA.16816.F32.BF16 R12, R76, R82.reuse, R12 ;  /* 0x000000524c0c723c */ /* 0x080fe6000004180c */
[----:B------:R1:W-:Y:S05]  /*c610*/  MUFU.EX2 R123, R80 ;  /* 0x00000050007b7308 */ /* 0x0003ea0000000800 */
[C---:B------:R-:W-:Y:S08]  /*c620*/  HMMA.16816.F32.BF16 R16, R72.reuse, R82, R16 ;  /* 0x000000524810723c */ /* 0x040ff00000041810 */
[-C--:B------:R-:W-:Y:S08]  /*c630*/  HMMA.16816.F32.BF16 R20, R72, R84.reuse, R20 ;  /* 0x000000544814723c */ /* 0x080ff00000041814 */
[C---:B------:R-:W-:Y:S01]  /*c640*/  HMMA.16816.F32.BF16 R24, R76.reuse, R84, R24 ;  /* 0x000000544c18723c */ /* 0x040fe20000041818 */
[----:B-1----:R-:W-:Y:S06]  /*c650*/  FFMA.FTZ R80, R247, c[0x0][0x2d0], -R71 ;  /* 0x0000b400f7507a23 */ /* 0x002fec0000010847 */
[--C-:B------:R-:W-:Y:S01]  /*c660*/  FFMA.FTZ R84, R242, c[0x0][0x2d0], -R93.reuse ;  /* 0x0000b400f2547a23 */ /* 0x100fe2000001085d */
[-C--:B------:R-:W-:Y:S01]  /*c670*/  HMMA.16816.F32.BF16 R28, R76, R86.reuse, R28 ;  /* 0x000000564c1c723c */ /* 0x080fe2000004181c */
[----:B------:R1:W-:Y:S07]  /*c680*/  MUFU.EX2 R188, R80 ;  /* 0x0000005000bc7308 */ /* 0x0003ee0000000800 */
        /* <DEDUP_REMOVED lines=63> */
[----:B---3--:R-:W-:Y:S03]  /*ca80*/  FFMA.FTZ R71, R151, c[0x0][0x2d0], -R92 ;  /* 0x0000b40097477a23 */ /* 0x008fe6000001085c */
[----:B----4-:R-:W-:Y:S01]  /*ca90*/  F2FP.BF16.PACK_AB R130, R139, R173 ;  /* 0x000000ad8b82723e */ /* 0x010fe200000010ff */
[----:B------:R-:W-:Y:S01]  /*caa0*/  IMAD.MOV.U32 R151, RZ, RZ, R150 ;  /* 0x000000ffff977224 */ /* 0x000fe200078e0096 */
[----:B------:R-:W-:Y:S02]  /*cab0*/  MOV R150, R149 ;  /* 0x0000009500967202 */ /* 0x000fe40000000f00 */
[C---:B------:R-:W-:Y:S01]  /*cac0*/  HMMA.16816.F32.BF16 R32, R72.reuse, R82, R32 ;  /* 0x000000524820723c */ /* 0x040fe20000041820 */
[----:B------:R-:W2:Y:S03]  /*cad0*/  LDL.LU R83, [R1+0x18] ;  /* 0x0000180001537983 */ /* 0x000ea60000300800 */
[----:B------:R-:W-:Y:S01]  /*cae0*/  FFMA.FTZ R92, R137, c[0x0][0x2d0], -R92 ;  /* 0x0000b400895c7a23 */ /* 0x000fe2000001085c */
[----:B------:R-:W-:Y:S01]  /*caf0*/  MOV R149, R138 ;  /* 0x0000008a00957202 */ /* 0x000fe20000000f00 */
[----:B------:R-:W-:Y:S01]  /*cb00*/  IMAD.MOV.U32 R158, RZ, RZ, R150 ;  /* 0x000000ffff9e7224 */ /* 0x000fe200078e0096 */
[----:B------:R3:W-:Y:S02]  /*cb10*/  MUFU.EX2 R138, R71 ;  /* 0x00000047008a7308 */ /* 0x0007e40000000800 */
[----:B------:R-:W-:Y:S01]  /*cb20*/  MOV R157, R149 ;  /* 0x00000095009d7202 */ /* 0x000fe20000000f00 */
[-C--:B------:R-:W-:Y:S07]  /*cb30*/  HMMA.16816.F32.BF16 R36, R72, R88.reuse, R36 ;  /* 0x000000584824723c */ /* 0x080fee0000041824 */
[----:B------:R-:W4:Y:S01]  /*cb40*/  MUFU.EX2 R137, R92 ;  /* 0x0000005c00897308 */ /* 0x000f220000000800 */
[C---:B------:R-:W-:Y:S08]  /*cb50*/  HMMA.16816.F32.BF16 R40, R76.reuse, R88, R40 ;  /* 0x000000584c28723c */ /* 0x040ff00000041828 */
[-C--:B------:R-:W-:Y:S01]  /*cb60*/  HMMA.16816.F32.BF16 R44, R76, R90.reuse, R44 ;  /* 0x0000005a4c2c723c */ /* 0x080fe2000004182c */
[--C-:B---3--:R-:W-:Y:S03]  /*cb70*/  FFMA.FTZ R71, R163, c[0x0][0x2d0], -R93.reuse ;  /* 0x0000b400a3477a23 */ /* 0x108fe6000001085d */
[----:B------:R-:W-:Y:S04]  /*cb80*/  IMAD.MOV.U32 R163, RZ, RZ, R144 ;  /* 0x000000ffffa37224 */ /* 0x000fe800078e0090 */
[C---:B------:R-:W-:Y:S01]  /*cb90*/  HMMA.16816.F32.BF16 R48, R72.reuse, R90, R48 ;  /* 0x0000005a4830723c */ /* 0x040fe20000041830 */
[----:B------:R3:W-:Y:S03]  /*cba0*/  MUFU.EX2 R99, R71 ;  /* 0x0000004700637308 */ /* 0x0007e60000000800 */
[----:B----4-:R-:W-:Y:S04]  /*cbb0*/  F2FP.BF16.PACK_AB R131, R137, R138 ;  /* 0x0000008a8983723e */ /* 0x010fe800000010ff */
[-C--:B-1----:R-:W-:Y:S08]  /*cbc0*/  HMMA.16816.F32.BF16 R52, R72, R84.reuse, R52 ;  /* 0x000000544834723c */ /* 0x082ff00000041834 */
[C---:B------:R-:W-:Y:S08]  /*cbd0*/  HMMA.16816.F32.BF16 R56, R76.reuse, R84, R56 ;  /* 0x000000544c38723c */ /* 0x040ff00000041838 */
[-C--:B------:R-:W-:Y:S01]  /*cbe0*/  HMMA.16816.F32.BF16 R60, R76, R86.reuse, R60 ;  /* 0x000000564c3c723c */ /* 0x080fe2000004183c */
[----:B---3--:R-:W-:Y:S03]  /*cbf0*/  FFMA.FTZ R71, R162, c[0x0][0x2d0], -R93 ;  /* 0x0000b400a2477a23 */ /* 0x008fe6000001085d */
[----:B------:R-:W-:Y:S01]  /*cc00*/  MOV R162, R143 ;  /* 0x0000008f00a27202 */ /* 0x000fe20000000f00 */
[----:B------:R1:W3:Y:S03]  /*cc10*/  MUFU.EX2 R92, R71 ;  /* 0x00000047005c7308 */ /* 0x0002e60000000800 */
[----:B------:R-:W-:Y:S08]  /*cc20*/  HMMA.16816.F32.BF16 R64, R72, R86, R64 ;  /* 0x000000564840723c */ /* 0x000ff00000041840 */
[-C--:B------:R-:W-:Y:S07]  /*cc30*/  HMMA.16816.F32.BF16 R140, R128, R152.reuse, R4 ;  /* 0x00000098808c723c */ /* 0x080fee0000041804 */
[----:B------:R-:W-:Y:S01]  /*cc40*/  FADD.FTZ R4, R237, R69 ;  /* 0x00000045ed047221 */ /* 0x000fe20000010000 */
[----:B------:R-:W-:Y:S01]  /*cc50*/  MOV R237, R115 ;  /* 0x0000007300ed7202 */ /* 0x000fe20000000f00 */
[----:B------:R-:W-:Y:S03]  /*cc60*/  FADD.FTZ R6, R236, R68 ;  /* 0x00000044ec067221 */ /* 0x000fe60000010000 */
[----:B------:R-:W-:Y:S01]  /*cc70*/  FADD.FTZ R4, R158, R4 ;  /* 0x000000049e047221 */ /* 0x000fe20000010000 */
[----:B------:R-:W-:Y:S01]  /*cc80*/  MOV R236, R114 ;  /* 0x0000007200ec7202 */ /* 0x000fe20000000f00 */
[--C-:B-1----:R-:W-:Y:S01]  /*cc90*/  FFMA.FTZ R71, R159, c[0x0][0x2d0], -R93.reuse ;  /* 0x0000b4009f477a23 */ /* 0x102fe2000001085d */
[----:B------:R-:W1:Y:S01]  /*cca0*/  LDSM.16.MT88.4 R112, [R214+0x2900] ;  /* 0x00290000d670783b */ /* 0x000e620000004200 */
[----:B------:R-:W-:Y:S01]  /*ccb0*/  FFMA.FTZ R93, R183, c[0x0][0x2d0], -R93 ;  /* 0x0000b400b75d7a23 */ /* 0x000fe2000001085d */
[----:B---3--:R-:W-:Y:S01]  /*ccc0*/  F2FP.BF16.PACK_AB R124, R92, R99 ;  /* 0x000000635c7c723e */ /* 0x008fe200000010ff */
[----:B------:R-:W-:Y:S01]  /*ccd0*/  FADD.FTZ R6, R157, R6 ;  /* 0x000000069d067221 */ /* 0x000fe20000010000 */
[----:B------:R3:W-:Y:S01]  /*cce0*/  MUFU.EX2 R82, R71 ;  /* 0x0000004700527308 */ /* 0x0007e20000000800 */
[----:B------:R-:W-:Y:S01]  /*ccf0*/  FADD.FTZ R4, R240, R4 ;  /* 0x00000004f0047221 */ /* 0x000fe20000010000 */
[----:B------:R-:W-:Y:S08]  /*cd00*/  MOV R159, R151 ;  /* 0x00000097009f7202 */ /* 0x000ff00000000f00 */
[----:B------:R-:W4:Y:S01]  /*cd10*/  MUFU.EX2 R93, R93 ;  /* 0x0000005d005d7308 */ /* 0x000f220000000800 */
[--C-:B---3--:R-:W-:Y:S09]  /*cd20*/  FFMA.FTZ R71, R178, c[0x0][0x2d0], -R94.reuse ;  /* 0x0000b400b2477a23 */ /* 0x108ff2000001085e */
[----:B------:R3:W-:Y:S01]  /*cd30*/  MUFU.EX2 R80, R71 ;  /* 0x0000004700507308 */ /* 0x0007e20000000800 */
[----:B----4-:R-:W-:Y:S01]  /*cd40*/  F2FP.BF16.PACK_AB R126, R93, R82 ;  /* 0x000000525d7e723e */ /* 0x010fe200000010ff */
[--C-:B---3--:R-:W-:Y:S08]  /*cd50*/  FFMA.FTZ R71, R179, c[0x0][0x2d0], -R94.reuse ;  /* 0x0000b400b3477a23 */ /* 0x108ff0000001085e */
[----:B------:R3:W4:Y:S02]  /*cd60*/  MUFU.EX2 R81, R71 ;  /* 0x0000004700517308 */ /* 0x0007240000000800 */
[--C-:B---3--:R-:W-:Y:S01]  /*cd70*/  FFMA.FTZ R71, R180, c[0x0][0x2d0], -R94.reuse ;  /* 0x0000b400b4477a23 */ /* 0x108fe2000001085e */
[----:B----4-:R-:W-:Y:S01]  /*cd80*/  F2FP.BF16.PACK_AB R125, R81, R80 ;  /* 0x00000050517d723e */ /* 0x010fe200000010ff */
[----:B------:R-:W-:Y:S02]  /*cd90*/  FFMA.FTZ R94, R70, c[0x0][0x2d0], -R94 ;  /* 0x0000b400465e7a23 */ /* 0x000fe4000001085e */
[----:B------:R-:W3:Y:S04]  /*cda0*/  LDL.LU R70, [R1+0x1c] ;  /* 0x00001c0001467983 */ /* 0x000ee80000300800 */
[----:B------:R-:W-:Y:S10]  /*cdb0*/  MUFU.EX2 R71, R71 ;  /* 0x0000004700477308 */ /* 0x000ff40000000800 */
[----:B------:R-:W4:Y:S02]  /*cdc0*/  MUFU.EX2 R94, R94 ;  /* 0x0000005e005e7308 */ /* 0x000f240000000800 */
[----:B----4-:R-:W-:Y:S07]  /*cdd0*/  F2FP.BF16.PACK_AB R127, R94, R71 ;  /* 0x000000475e7f723e */ /* 0x010fee00000010ff */
[C---:B------:R-:W-:Y:S01]  /*cde0*/  HMMA.16816.F32.BF16 R144, R124.reuse, R152, R8 ;  /* 0x000000987c90723c */ /* 0x040fe20000041808 */
[----:B--2---:R-:W-:Y:S01]  /*cdf0*/  FFMA.FTZ R2, R2, R83, R156 ;  /* 0x0000005302027223 */ /* 0x004fe2000001009c */
[----:B------:R-:W-:Y:S06]  /*ce00*/  MOV R156, R148 ;  /* 0x00000094009c7202 */ /* 0x000fec0000000f00 */
[-C--:B------:R-:W-:Y:S01]  /*ce10*/  HMMA.16816.F32.BF16 R148, R124, R154.reuse, R12 ;  /* 0x0000009a7c94723c */ /* 0x080fe2000004180c */
[----:B------:R-:W-:Y:S04]  /*ce20*/  FADD.FTZ R2, R159, R2 ;  /* 0x000000029f027221 */ /* 0x000fe80000010000 */
[----:B------:R-:W-:Y:S02]  /*ce30*/  FADD.FTZ R5, R156, R2 ;  /* 0x000000029c057221 */ /* 0x000fe40000010000 */
[----:B------:R-:W-:Y:S01]  /*ce40*/  FADD.FTZ R2, R163, R6 ;  /* 0x00000006a3027221 */ /* 0x000fe20000010000 */
[C---:B------:R-:W-:Y:S01]  /*ce50*/  HMMA.16816.F32.BF16 R152, R128.reuse, R154, R16 ;  /* 0x0000009a8098723c */ /* 0x040fe20000041810 */
[----:B------:R-:W-:Y:S07]  /*ce60*/  FADD.FTZ R6, R161, R4 ;  /* 0x00000004a1067221 */ /* 0x000fee0000010000 */
[-C--:B------:R-:W-:Y:S01]  /*ce70*/  HMMA.16816.F32.BF16 R156, R128, R104.reuse, R20 ;  /* 0x00000068809c723c */ /* 0x080fe20000041814 */
[----:B---3--:R-:W-:Y:S03]  /*ce80*/  FFMA.FTZ R8, R0, R70, R135 ;  /* 0x0000004600087223 */ /* 0x008fe60000010087 */
[----:B------:R-:W-:Y:S02]  /*ce90*/  FADD.FTZ R0, R162, R5 ;  /* 0x00000005a2007221 */ /* 0x000fe40000010000 */
[----:B------:R-:W-:Y:S01]  /*cea0*/  FADD.FTZ R8, R136, R8 ;  /* 0x0000000888087221 */ /* 0x000fe20000010000 */
[----:B------:R-:W-:Y:S01]  /*ceb0*/  MOV R136, R133 ;  /* 0x0000008500887202 */ /* 0x000fe20000000f00 */
[----:B------:R-:W-:Y:S04]  /*cec0*/  FADD.FTZ R5, R160, R2 ;  /* 0x00000002a0057221 */ /* 0x000fe80000010000 */
        /* <DEDUP_REMOVED lines=64> */
[----:B------:R-:W-:Y:S03]  /*d2d0*/  FADD.FTZ R8, R120, R8 ;  /* 0x0000000878087221 */ /* 0x000fe60000010000 */
[----:B------:R-:W-:Y:S02]  /*d2e0*/  FADD.FTZ R9, R122, R0 ;  /* 0x000000007a097221 */ /* 0x000fe40000010000 */
[----:B------:R-:W-:Y:S01]  /*d2f0*/  FADD.FTZ R2, R186, R10 ;  /* 0x0000000aba027221 */ /* 0x000fe20000010000 */
[C---:B------:R-:W-:Y:S01]  /*d300*/  HMMA.16816.F32.BF16 R120, R124.reuse, R4, R56 ;  /* 0x000000047c78723c */ /* 0x040fe20000041838 */
[----:B------:R-:W-:Y:S02]  /*d310*/  FADD.FTZ R0, R188, R11 ;  /* 0x0000000bbc007221 */ /* 0x000fe40000010000 */
[----:B------:R-:W-:Y:S04]  /*d320*/  IMAD.MOV.U32 R135, RZ, RZ, R134 ;  /* 0x000000ffff877224 */ /* 0x000fe800078e0086 */
[----:B------:R-:W-:Y:S01]  /*d330*/  FADD.FTZ R4, R97, R8 ;  /* 0x0000000861047221 */ /* 0x000fe20000010000 */
[-C--:B------:R-:W-:Y:S01]  /*d340*/  HMMA.16816.F32.BF16 R124, R124, R6.reuse, R60 ;  /* 0x000000067c7c723c */ /* 0x080fe2000004183c */
[----:B------:R-:W-:Y:S03]  /*d350*/  FADD.FTZ R8, R187, R9 ;  /* 0x00000009bb087221 */ /* 0x000fe60000010000 */
[----:B------:R-:W-:Y:S02]  /*d360*/  FADD.FTZ R9, R185, R2 ;  /* 0x00000002b9097221 */ /* 0x000fe40000010000 */
[----:B------:R-:W-:Y:S02]  /*d370*/  FADD.FTZ R4, R96, R4 ;  /* 0x0000000460047221 */ /* 0x000fe40000010000 */
[----:B------:R-:W-:Y:S01]  /*d380*/  FADD.FTZ R5, R184, R0 ;  /* 0x00000000b8057221 */ /* 0x000fe20000010000 */
[----:B------:R-:W-:Y:S03]  /*d390*/  HMMA.16816.F32.BF16 R128, R128, R6, R64 ;  /* 0x000000068080723c */ /* 0x000fe60000041840 */
[----:B------:R-:W-:Y:S02]  /*d3a0*/  FADD.FTZ R2, R174, R8 ;  /* 0x00000008ae027221 */ /* 0x000fe40000010000 */
[----:B------:R-:W-:Y:S02]  /*d3b0*/  FADD.FTZ R4, R95, R4 ;  /* 0x000000045f047221 */ /* 0x000fe40000010000 */
[----:B------:R-:W-:Y:S02]  /*d3c0*/  FADD.FTZ R0, R99, R9 ;  /* 0x0000000963007221 */ /* 0x000fe40000010000 */
[----:B------:R-:W-:Y:S03]  /*d3d0*/  FADD.FTZ R5, R175, R5 ;  /* 0x00000005af057221 */ /* 0x000fe60000010000 */
[----:B------:R-:W-:Y:S02]  /*d3e0*/  FADD.FTZ R8, R172, R2 ;  /* 0x00000002ac087221 */ /* 0x000fe40000010000 */
[----:B------:R-:W-:Y:S02]  /*d3f0*/  FADD.FTZ R2, R80, R4 ;  /* 0x0000000450027221 */ /* 0x000fe40000010000 */
[----:B------:R-:W-:Y:S02]  /*d400*/  FADD.FTZ R4, R92, R0 ;  /* 0x000000005c047221 */ /* 0x000fe40000010000 */
[----:B------:R-:W-:Y:S02]  /*d410*/  FADD.FTZ R0, R173, R5 ;  /* 0x00000005ad007221 */ /* 0x000fe40000010000 */
[----:B------:R-:W-:Y:S01]  /*d420*/  FADD.FTZ R5, R138, R8 ;  /* 0x000000088a057221 */ /* 0x000fe20000010000 */
[----:B------:R-:W-:Y:S01]  /*d430*/  MOV R138, R3 ;  /* 0x00000003008a7202 */ /* 0x000fe20000000f00 */
[----:B------:R-:W-:Y:S02]  /*d440*/  FADD.FTZ R6, R139, R0 ;  /* 0x000000008b067221 */ /* 0x000fe40000010000 */
[----:B------:R-:W-:Y:S01]  /*d450*/  FADD.FTZ R5, R137, R5 ;  /* 0x0000000589057221 */ /* 0x000fe20000010000 */
[----:B------:R-:W-:Y:S01]  /*d460*/  MOV R137, R132 ;  /* 0x0000008400897202 */ /* 0x000fe20000000f00 */
        /* <DEDUP_REMOVED lines=9> */
[----:B------:R-:W-:-:S05]  /*d500*/  @P0 BRA `(.L_x_2112) ;  /* 0xffffa49000000947 */ /* 0x000fca000383ffff */
.L_x_2095:
        /* <DEDUP_REMOVED lines=24> */
.L_x_2114:
[----:B------:R-:W-:-:S04]  /*d690*/  MOV R4, c[0x0][0x32c] ;  /* 0x0000cb0000047a02 */ /* 0x000fc80000000f00 */
[----:B------:R-:W-:-:S13]  /*d6a0*/  ISETP.NE.AND P0, PT, R4, 0x1, PT ;  /* 0x000000010400780c */ /* 0x000fda0003f05270 */
[----:B------:R-:W-:-:S05]  /*d6b0*/  @P0 IMAD.HI.U32 R4, R0, c[0x0][0x330], RZ ;  /* 0x0000cc0000040a27 */ /* 0x000fca00078e00ff */
[----:B------:R-:W-:-:S05]  /*d6c0*/  @P0 SHF.R.U32.HI R0, RZ, c[0x0][0x334], R4 ;  /* 0x0000cd00ff000a19 */ /* 0x000fca0000011604 */
.L_x_2115:
[----:B------:R-:W-:-:S05]  /*d6d0*/  IMAD R0, R0, c[0x0][0x32c], RZ ;  /* 0x0000cb0000007a24 */ /* 0x000fca00078e02ff */
[----:B------:R-:W-:-:S03]  /*d6e0*/  IMNMX R2, R2, R0, !PT ;  /* 0x0000000002027217 */ /* 0x000fc60007800200 */
.L_x_2113:
[----:B------:R-:W2:Y:S01]  /*d6f0*/  LDL R4, [R1] ;  /* 0x0000000001047983 */ /* 0x000ea20000100800 */
[----:B------:R-:W-:-:S05]  /*d700*/  IADD3 R2, R2, 0x5f, RZ ;  /* 0x0000005f02027810 */ /* 0x000fca0007ffe0ff */
[----:B------:R-:W-:-:S05]  /*d710*/  IMAD.HI R2, R2, 0x2aaaaaab, RZ ;  /* 0x2aaaaaab02027827 */ /* 0x000fca00078e02ff */
[----:B------:R-:W-:-:S04]  /*d720*/  SHF.R.U32.HI R0, RZ, 0x1f, R2 ;  /* 0x0000001fff007819 */ /* 0x000fc80000011602 */
[----:B------:R-:W-:-:S04]  /*d730*/  LEA.HI.SX32 R0, R2, R0, 0x1c ;  /* 0x0000000002007211 */ /* 0x000fc800078fe2ff */
[----:B--2---:R-:W-:-:S04]  /*d740*/  IMNMX R237, R4, R0, !PT ;  /* 0x0000000004ed7217 */ /* 0x004fc80007800200 */
[----:B------:R-:W-:-:S13]  /*d750*/  ISETP.GE.AND P0, PT, R229, R237, PT ;  /* 0x000000ede500720c */ /* 0x000fda0003f06270 */
[----:B------:R-:W-:Y:S05]  /*d760*/  @!P0 BRA `(.L_x_2116) ;  /* 0x0000369000008947 */ /* 0x000fea0003800000 */
[----:B------:R-:W-:Y:S01]  /*d770*/  MOV R135, R133 ;  /* 0x0000008500877202 */ /* 0x000fe20000000f00 */
[----:B------:R-:W-:Y:S01]  /*d780*/  IMAD.MOV.U32 R139, RZ, RZ, R3 ;  /* 0x000000ffff8b7224 */ /* 0x000fe200078e0003 */
[----:B------:R-:W-:Y:S01]  /*d790*/  MOV R0, R134 ;  /* 0x0000008600007202 */ /* 0x000fe20000000f00 */
[----:B------:R-:W-:Y:S01]  /*d7a0*/  IMAD.MOV.U32 R230, RZ, RZ, R229 ;  /* 0x000000ffffe67224 */ /* 0x000fe200078e00e5 */
[----:B------:R-:W-:Y:S01]  /*d7b0*/  MOV R138, R132 ;  /* 0x00000084008a7202 */ /* 0x000fe20000000f00 */
[----:B------:R-:W-:Y:S01]  /*d7c0*/  IMAD.MOV.U32 R239, RZ, RZ, c[0x0][0x1e4] ;  /* 0x00007900ffef7624 */ /* 0x000fe200078e00ff */
[----:B------:R-:W-:Y:S02]  /*d7d0*/  MOV R238, c[0x0][0x1e0] ;  /* 0x0000780000ee7a02 */ /* 0x000fe40000000f00 */
.L_x_2117:
[----:B------:R-:W2:Y:S01]  /*d7e0*/  LDL R229, [R1] ;  /* 0x0000000001e57983 */ /* 0x000ea20000100800 */
[----:B------:R-:W-:Y:S04]  /*d7f0*/  DEPBAR.LE SB0, 0x0 ;  /* 0x000080000000791a */ /* 0x000fe80000000000 */
[----:B------:R-:W-:Y:S08]  /*d800*/  BAR.SYNC.DEFER_BLOCKING 0x0 ;  /* 0x0000000000007b1d */ /* 0x000ff00000010000 */
[----:B------:R-:W-:Y:S08]  /*d810*/  LDSM.16.M88.4 R96, [R219+0x6100] ;  /* 0x00610000db60783b */ /* 0x000ff00000000200 */
[----:B------:R-:W3:Y:S06]  /*d820*/  LDL.64 R202, [R1+0x40] ;  /* 0x0000400001ca7983 */ /* 0x000eec0000100a00 */
[----:B------:R-:W4:Y:S06]  /*d830*/  LDL.64 R200, [R1+0x48] ;  /* 0x0000480001c87983 */ /* 0x000f2c0000100a00 */
[----:B------:R-:W1:Y:S08]  /*d840*/  LDSM.16.M88.4 R16, [R212+0x3100] ;  /* 0x00310000d410783b */ /* 0x000e700000000200 */
[----:B------:R-:W5:Y:S08]  /*d850*/  LDSM.16.M88.4 R92, [R219+0x8100] ;  /* 0x00810000db5c783b */ /* 0x000f700000000200 */
[----:B------:R-:W5:Y:S08]  /*d860*/  LDSM.16.M88.4 R32, [R212+0x3900] ;  /* 0x00390000d420783b */ /* 0x000f700000000200 */
[----:B------:R-:W4:Y:S06]  /*d870*/  LDL.64 R242, [R1+0x28] ;  /* 0x0000280001f27983 */ /* 0x000f2c0000100a00 */
[----:B------:R-:W5:Y:S08]  /*d880*/  LDSM.16.M88.4 R48, [R212+0x4100] ;  /* 0x00410000d430783b */ /* 0x000f700000000200 */
[----:B------:R-:W4:Y:S01]  /*d890*/  LDL.64 R240, [R1+0x38] ;  /* 0x0000380001f07983 */ /* 0x000f220000100a00 */
[-C--:B-1----:R-:W-:Y:S05]  /*d8a0*/  HMMA.16816.F32.BF16 R4, R96, R16.reuse, RZ ;  /* 0x000000106004723c */ /* 0x082fea00000418ff */
[----:B------:R-:W1:Y:S03]  /*d8b0*/  LDSM.16.M88.4 R64, [R212+0x4900] ;  /* 0x00490000d440783b */ /* 0x000e660000000200 */
[C---:B-----5:R-:W-:Y:S05]  /*d8c0*/  HMMA.16816.F32.BF16 R8, R92.reuse, R16, RZ ;  /* 0x000000105c08723c */ /* 0x060fea00000418ff */
[----:B------:R-:W5:Y:S03]  /*d8d0*/  LDSM.16.M88.4 R80, [R212+0x5100] ;  /* 0x00510000d450783b */ /* 0x000f660000000200 */
[-C--:B------:R-:W-:Y:S05]  /*d8e0*/  HMMA.16816.F32.BF16 R12, R92, R18.reuse, RZ ;  /* 0x000000125c0c723c */ /* 0x080fea00000418ff */
[----:B------:R-:W1:Y:S03]  /*d8f0*/  LDSM.16.M88.4 R172, [R212+0x5900] ;  /* 0x00590000d4ac783b */ /* 0x000e660000000200 */
[C---:B------:R-:W-:Y:S05]  /*d900*/  HMMA.16816.F32.BF16 R16, R96.reuse, R18, RZ ;  /* 0x000000126010723c */ /* 0x040fea00000418ff */
[----:B------:R-:W-:Y:S03]  /*d910*/  LDSM.16.M88.4 R176, [R222+0x6100] ;  /* 0x00610000deb0783b */ /* 0x000fe60000000200 */
[-C--:B------:R-:W-:Y:S05]  /*d920*/  HMMA.16816.F32.BF16 R20, R96, R32.reuse, RZ ;  /* 0x000000206014723c */ /* 0x080fea00000418ff */
[----:B------:R-:W1:Y:S03]  /*d930*/  LDSM.16.M88.4 R180, [R223] ;  /* 0x00000000dfb4783b */ /* 0x000e660000000200 */
[C---:B------:R-:W-:Y:S05]  /*d940*/  HMMA.16816.F32.BF16 R24, R92.reuse, R32, RZ ;  /* 0x000000205c18723c */ /* 0x040fea00000418ff */
[----:B------:R-:W1:Y:S03]  /*d950*/  LDSM.16.M88.4 R184, [R222+0x8100] ;  /* 0x00810000deb8783b */ /* 0x000e660000000200 */
[-C--:B------:R-:W-:Y:S05]  /*d960*/  HMMA.16816.F32.BF16 R28, R92, R34.reuse, RZ ;  /* 0x000000225c1c723c */ /* 0x080fea00000418ff */
[----:B------:R-:W1:Y:S03]  /*d970*/  LDSM.16.M88.4 R188, [R228] ;  /* 0x00000000e4bc783b */ /* 0x000e660000000200 */
[C---:B------:R-:W-:Y:S05]  /*d980*/  HMMA.16816.F32.BF16 R32, R96.reuse, R34, RZ ;  /* 0x000000226020723c */ /* 0x040fea00000418ff */
[----:B------:R-:W2:Y:S03]  /*d990*/  LDSM.16.M88.4 R192, [R227] ;  /* 0x00000000e3c0783b */ /* 0x000ea60000000200 */
        /* <DEDUP_REMOVED lines=19> */
[-C--:B------:R-:W-:Y:S03]  /*dad0*/  HMMA.16816.F32.BF16 R12, R184, R182.reuse, R12 ;  /* 0x000000b6b80c723c */ /* 0x080fe6000004180c */
[----:B--2---:R-:W-:Y:S05]  /*dae0*/  ISETP.GT.AND P0, PT, R229, R230, PT ;  /* 0x000000e6e500720c */ /* 0x004fea0003f04270 */
[C---:B------:R-:W-:Y:S01]  /*daf0*/  HMMA.16816.F32.BF16 R16, R176.reuse, R182, R16 ;  /* 0x000000b6b010723c */ /* 0x040fe20000041810 */
[----:B------:R-:W2:Y:S07]  /*db00*/  LDSM.16.M88.4 R180, [R225] ;  /* 0x00000000e1b4783b */ /* 0x000eae0000000200 */
[-C--:B------:R-:W-:Y:S04]  /*db10*/  HMMA.16816.F32.BF16 R20, R176, R188.reuse, R20 ;  /* 0x000000bcb014723c */ /* 0x080fe80000041814 */
[----:B------:R-:W-:Y:S01]  /*db20*/  @!P0 SHF.R.S32.HI R2, RZ, 0x1f, R230 ;  /* 0x0000001fff028819 */ /* 0x000fe200000114e6 */
[----:B------:R-:W-:Y:S03]  /*db30*/  @!P0 IMAD.WIDE.U32 R132, R230, c[0x0][0x208], RZ ;  /* 0x00008200e6848a25 */ /* 0x000fe600078e00ff */
[C---:B------:R-:W-:Y:S04]  /*db40*/  HMMA.16816.F32.BF16 R24, R184.reuse, R188, R24 ;  /* 0x000000bcb818723c */ /* 0x040fe80000041818 */
[----:B------:R-:W-:Y:S04]  /*db50*/  @!P0 IMAD R2, R2, c[0x0][0x208], RZ ;  /* 0x0000820002028a24 */ /* 0x000fe800078e02ff */
[-C--:B------:R-:W-:Y:S04]  /*db60*/  HMMA.16816.F32.BF16 R28, R184, R190.reuse, R28 ;  /* 0x000000beb81c723c */ /* 0x080fe8000004181c */
[----:B------:R-:W-:Y:S04]  /*db70*/  @!P0 IMAD R2, R230, c[0x0][0x20c], R2 ;  /* 0x00008300e6028a24 */ /* 0x000fe800078e0202 */
[C---:B------:R-:W-:Y:S01]  /*db80*/  HMMA.16816.F32.BF16 R32, R176.reuse, R190, R32 ;  /* 0x000000beb020723c */ /* 0x040fe20000041820 */
[----:B------:R-:W5:Y:S03]  /*db90*/  LDSM.16.M88.4 R188, [R224] ;  /* 0x00000000e0bc783b */ /* 0x000f660000000200 */
[----:B---3--:R-:W-:Y:S02]  /*dba0*/  @!P0 MOV R3, R203 ;  /* 0x000000cb00038202 */ /* 0x008fe40000000f00 */
[----:B------:R-:W-:Y:S02]  /*dbb0*/  @!P0 IADD3 R133, R133, R2, RZ ;  /* 0x0000000285858210 */ /* 0x000fe40007ffe0ff */
[-C--:B------:R-:W-:Y:S04]  /*dbc0*/  HMMA.16816.F32.BF16 R36, R176, R192.reuse, R36 ;  /* 0x000000c0b024723c */ /* 0x080fe80000041824 */
[----:B----4-:R-:W-:Y:S04]  /*dbd0*/  @!P0 MOV R2, R200 ;  /* 0x000000c800028202 */ /* 0x010fe80000000f00 */
[C---:B------:R-:W-:Y:S04]  /*dbe0*/  HMMA.16816.F32.BF16 R40, R184.reuse, R192, R40 ;  /* 0x000000c0b828723c */ /* 0x040fe80000041828 */
[----:B------:R-:W-:Y:S04]  /*dbf0*/  @!P0 IMAD.WIDE.U32 R2, R132, 0x60, R2 ;  /* 0x0000006084028825 */ /* 0x000fe800078e0002 */
[-C--:B------:R-:W-:Y:S04]  /*dc00*/  HMMA.16816.F32.BF16 R44, R184, R194.reuse, R44 ;  /* 0x000000c2b82c723c */ /* 0x080fe8000004182c */
[----:B------:R-:W-:Y:S01]  /*dc10*/  @!P0 IMAD R132, R133, 0x60, RZ ;  /* 0x0000006085848824 */ /* 0x000fe200078e02ff */
[----:B------:R-:W-:Y:S03]  /*dc20*/  @!P0 LEA R198, P1, R2, c[0x0][0x1f8], 0x1 ;  /* 0x00007e0002c68a11 */ /* 0x000fe600078208ff */
[C---:B------:R-:W-:Y:S04]  /*dc30*/  HMMA.16816.F32.BF16 R48, R176.reuse, R194, R48 ;  /* 0x000000c2b030723c */ /* 0x040fe80000041830 */
[----:B------:R-:W-:Y:S02]  /*dc40*/  @!P0 IADD3 R3, R3, R132, RZ ;  /* 0x0000008403038210 */ /* 0x000fe40007ffe0ff */
[----:B------:R-:W-:Y:S02]  /*dc50*/  @!P0 IADD3 R196, P2, R198, UR9, RZ ;  /* 0x00000009c6c48c10 */ /* 0x000fe4000ff5e0ff */
[-C--:B-1----:R-:W-:Y:S04]  /*dc60*/  HMMA.16816.F32.BF16 R52, R176, R172.reuse, R52 ;  /* 0x000000acb034723c */ /* 0x082fe80000041834 */
[----:B------:R-:W-:Y:S02]  /*dc70*/  @!P0 LEA.HI.X R199, R2, c[0x0][0x1fc], R3, 0x1, P1 ;  /* 0x00007f0002c78a11 */ /* 0x000fe400008f0c03 */
[----:B------:R-:W-:Y:S02]  /*dc80*/  @!P0 IADD3 R136, P1, R196, UR9, RZ ;  /* 0x00000009c4888c10 */ /* 0x000fe4000ff3e0ff */
[C---:B------:R-:W-:Y:S01]  /*dc90*/  HMMA.16816.F32.BF16 R56, R184.reuse, R172, R56 ;  /* 0x000000acb838723c */ /* 0x040fe20000041838 */
[----:B------:R-:W-:Y:S01]  /*dca0*/  @!PT LDS RZ, [RZ] ;  /* 0x00000000fffff984 */ /* 0x000fe20000000800 */
[----:B------:R-:W-:Y:S01]  /*dcb0*/  @!PT LDS RZ, [RZ] ;  /* 0x00000000fffff984 */ /* 0x000fe20000000800 */
[----:B------:R-:W-:Y:S01]  /*dcc0*/  @!PT LDS RZ, [RZ] ;  /* 0x00000000fffff984 */ /* 0x000fe20000000800 */
[----:B------:R1:W-:Y:S03]  /*dcd0*/  @!P0 LDGSTS.E.BYPASS.LTC128B.128 [R231+0x100], [R198.64], !P6 ;  /* 0x00100000c6e78fae */ /* 0x0003e6000f101d4c */
[----:B------:R-:W-:Y:S02]  /*dce0*/  @!P0 IADD3.X R197, R199, UR8, RZ, P2, !PT ;  /* 0x00000008c7c58c10 */ /* 0x000fe400097fe4ff */
[----:B------:R-:W-:Y:S02]  /*dcf0*/  @!P0 IADD3 R132, P3, R136, UR9, RZ ;  /* 0x0000000988848c10 */ /* 0x000fe4000ff7e0ff */
[-C--:B------:R-:W-:Y:S01]  /*dd00*/  HMMA.16816.F32.BF16 R60, R184, R174.reuse, R60 ;  /* 0x000000aeb83c723c */ /* 0x080fe2000004183c */
[----:B------:R1:W-:Y:S03]  /*dd10*/  @!P0 LDGSTS.E.BYPASS.LTC128B.128 [R231+0x900], [R196.64], !P6 ;  /* 0x00900000c4e78fae */ /* 0x0003e6000f101d4c */
[----:B------:R-:W-:Y:S02]  /*dd20*/  @!P0 IADD3.X R137, R197, UR8, RZ, P1, !PT ;  /* 0x00000008c5898c10 */ /* 0x000fe40008ffe4ff */
[----:B------:R-:W-:Y:S02]  /*dd30*/  @!P0 IADD3 R2, P2, R132, UR9, RZ ;  /* 0x0000000984028c10 */ /* 0x000fe4000ff5e0ff */
[C---:B------:R-:W-:Y:S01]  /*dd40*/  HMMA.16816.F32.BF16 R64, R176.reuse, R174, R64 ;  /* 0x000000aeb040723c */ /* 0x040fe20000041840 */
[----:B------:R3:W-:Y:S03]  /*dd50*/  @!P0 LDGSTS.E.BYPASS.LTC128B.128 [R231+0x1100], [R136.64], !P6 ;  /* 0x0110000088e78fae */ /* 0x0007e6000f101d4c */
[----:B------:R-:W-:Y:S02]  /*dd60*/  @!P0 IADD3.X R133, R137, UR8, RZ, P3, !PT ;  /* 0x0000000889858c10 */ /* 0x000fe40009ffe4ff */
[----:B------:R-:W-:Y:S02]  /*dd70*/  @!P0 IADD3 R192, P1, R2, UR9, RZ ;  /* 0x0000000902c08c10 */ /* 0x000fe4000ff3e0ff */
[-C--:B--2---:R-:W-:Y:S01]  /*dd80*/  HMMA.16816.F32.BF16 R68, R176, R180.reuse, R68 ;  /* 0x000000b4b044723c */ /* 0x084fe20000041844 */
[----:B------:R2:W-:Y:S03]  /*dd90*/  @!P0 LDGSTS.E.BYPASS.LTC128B.128 [R231+0x1900], [R132.64], !P6 ;  /* 0x0190000084e78fae */ /* 0x0005e6000f101d4c */
[----:B------:R-:W-:Y:S04]  /*dda0*/  @!P0 IADD3.X R3, R133, UR8, RZ, P2, !PT ;  /* 0x0000000885038c10 */ /* 0x000fe800097fe4ff */
[C---:B------:R-:W-:Y:S01]  /*ddb0*/  HMMA.16816.F32.BF16 R72, R184.reuse, R180, R72 ;  /* 0x000000b4b848723c */ /* 0x040fe20000041848 */
[----:B------:R4:W-:Y:S03]  /*ddc0*/  @!P0 LDGSTS.E.BYPASS.LTC128B.128 [R231+0x2100], [R2.64], !P6 ;  /* 0x0210000002e78fae */ /* 0x0009e6000f101d4c */
[----:B------:R-:W-:Y:S04]  /*ddd0*/  @!P0 IADD3.X R193, R3, UR8, RZ, P1, !PT ;  /* 0x0000000803c18c10 */ /* 0x000fe80008ffe4ff */
[-C--:B------:R-:W-:Y:S01]  /*dde0*/  HMMA.16816.F32.BF16 R76, R184, R182.reuse, R76 ;  /* 0x000000b6b84c723c */ /* 0x080fe2000004184c */
[----:B------:R2:W-:Y:S02]  /*ddf0*/  @!P0 LDGSTS.E.BYPASS.LTC128B.128 [R231+0x2900], [R192.64], !P6 ;  /* 0x02900000c0e78fae */ /* 0x0005e4000f101d4c */
[C---:B------:R-:W-:Y:S02]  /*de00*/  ISETP.GT.AND P0, PT, R230.reuse, R229, PT ;  /* 0x000000e5e600720c */ /* 0x040fe40003f04270 */
[----:B------:R-:W-:Y:S03]  /*de10*/  IADD3 R229, R230, -0x1, RZ ;  /* 0xffffffffe6e57810 */ /* 0x000fe60007ffe0ff */
[C---:B------:R-:W-:Y:S01]  /*de20*/  HMMA.16816.F32.BF16 R80, R176.reuse, R182, R80 ;  /* 0x000000b6b050723c */ /* 0x040fe20000041850 */
[----:B-1----:R-:W-:Y:S07]  /*de30*/  LDSM.16.M88.4 R196, [R218+0x3100] ;  /* 0x00310000dac4783b */ /* 0x002fee0000000200 */
[-C--:B-----5:R-:W-:Y:S01]  /*de40*/  HMMA.16816.F32.BF16 R84, R176, R188.reuse, R84 ;  /* 0x000000bcb054723c */ /* 0x0a0fe20000041854 */
[----:B------:R-:W-:Y:S07]  /*de50*/  LDSM.16.M88.4 R200, [R220+0x8100] ;  /* 0x00810000dcc8783b */ /* 0x000fee0000000200 */
[C---:B------:R-:W-:Y:S01]  /*de60*/  HMMA.16816.F32.BF16 R88, R184.reuse, R188, R88 ;  /* 0x000000bcb858723c */ /* 0x040fe20000041858 */
[----:B------:R-:W0:Y:S07]  /*de70*/  LDGDEPBAR ;  /* 0x00000000000079af */ /* 0x000e2e0000000000 */
[-C--:B------:R-:W-:Y:S01]  /*de80*/  HMMA.16816.F32.BF16 R92, R184, R190.reuse, R92 ;  /* 0x000000beb85c723c */ /* 0x080fe2000004185c */
[----:B--2---:R-:W1:Y:S07]  /*de90*/  LDSM.16.M88.4 R192, [R220+0x6100] ;  /* 0x00610000dcc0783b */ /* 0x004e6e0000000200 */
[----:B------:R-:W-:Y:S01]  /*dea0*/  HMMA.16816.F32.BF16 R96, R176, R190, R96 ;  /* 0x000000beb060723c */ /* 0x000fe20000041860 */
[----:B------:R-:W2:Y:S08]  /*deb0*/  LDSM.16.M88.4 R204, [R218+0x3900] ;  /* 0x00390000dacc783b */ /* 0x000eb00000000200 */
[----:B------:R-:W5:Y:S08]  /*dec0*/  LDSM.16.M88.4 R208, [R218+0x4100] ;  /* 0x00410000dad0783b */ /* 0x000f700000000200 */
[----:B------:R-:W2:Y:S08]  /*ded0*/  LDSM.16.M88.4 R172, [R218+0x4900] ;  /* 0x00490000daac783b */ /* 0x000eb00000000200 */
[----:B------:R-:W2:Y:S01]  /*dee0*/  LDSM.16.M88.4 R176, [R218+0x5100] ;  /* 0x00510000dab0783b */ /* 0x000ea20000000200 */
[-C--:B-1----:R-:W-:Y:S07]  /*def0*/  HMMA.16816.F32.BF16 R4, R192, R196.reuse, R4 ;  /* 0x000000c4c004723c */ /* 0x082fee0000041804 */
[----:B------:R-:W1:Y:S01]  /*df00*/  LDSM.16.M88.4 R180, [R218+0x5900] ;  /* 0x00590000dab4783b */ /* 0x000e620000000200 */
[C---:B------:R-:W-:Y:S07]  /*df10*/  HMMA.16816.F32.BF16 R8, R200.reuse, R196, R8 ;  /* 0x000000c4c808723c */ /* 0x040fee0000041808 */
[----:B------:R-:W-:Y:S01]  /*df20*/  LDSM.16.M88.4 R184, [R221+0x6100] ;  /* 0x00610000ddb8783b */ /* 0x000fe20000000200 */
[-C--:B------:R-:W-:Y:S07]  /*df30*/  HMMA.16816.F32.BF16 R12, R200, R198.reuse, R12 ;  /* 0x000000c6c80c723c */ /* 0x080fee000004180c */
[----:B------:R-:W1:Y:S01]  /*df40*/  LDSM.16.M88.4 R188, [R217] ;  /* 0x00000000d9bc783b */ /* 0x000e620000000200 */
[C---:B------:R-:W-:Y:S07]  /*df50*/  HMMA.16816.F32.BF16 R16, R192.reuse, R198, R16 ;  /* 0x000000c6c010723c */ /* 0x040fee0000041810 */
[----:B------:R-:W-:Y:S01]  /*df60*/  LDSM.16.M88.4 R196, [R217+0x800] ;  /* 0x00080000d9c4783b */ /* 0x000fe20000000200 */
[-C--:B--2---:R-:W-:Y:S08]  /*df70*/  HMMA.16816.F32.BF16 R20, R192, R204.reuse, R20 ;  /* 0x000000ccc014723c */ /* 0x084ff00000041814 */
[C---:B------:R-:W-:Y:S08]  /*df80*/  HMMA.16816.F32.BF16 R24, R200.reuse, R204, R24 ;  /* 0x000000ccc818723c */ /* 0x040ff00000041818 */
[-C--:B------:R-:W-:Y:S08]  /*df90*/  HMMA.16816.F32.BF16 R28, R200, R206.reuse, R28 ;  /* 0x000000cec81c723c */ /* 0x080ff0000004181c */
[C---:B------:R-:W-:Y:S01]  /*dfa0*/  HMMA.16816.F32.BF16 R32, R192.reuse, R206, R32 ;  /* 0x000000cec020723c */ /* 0x040fe20000041820 */
[----:B------:R-:W-:Y:S07]  /*dfb0*/  LDSM.16.M88.4 R204, [R217+0x1000] ;  /* 0x00100000d9cc783b */ /* 0x000fee0000000200 */
[-C--:B-----5:R-:W-:Y:S08]  /*dfc0*/  HMMA.16816.F32.BF16 R36, R192, R208.reuse, R36 ;  /* 0x000000d0c024723c */ /* 0x0a0ff00000041824 */
        /* <DEDUP_REMOVED lines=13> */
[----:B------:R-:W5:Y:S07]  /*e0a0*/  LDSM.16.M88.4 R176, [R217+0x2000] ;  /* 0x00200000d9b0783b */ /* 0x000f6e0000000200 */
[-C--:B-1----:R-:W-:Y:S08]  /*e0b0*/  HMMA.16816.F32.BF16 R84, R192, R180.reuse, R84 ;  /* 0x000000b4c054723c */ /* 0x082ff00000041854 */
[C---:B------:R-:W-:Y:S08]  /*e0c0*/  HMMA.16816.F32.BF16 R88, R200.reuse, R180, R88 ;  /* 0x000000b4c858723c */ /* 0x040ff00000041858 */
[-C--:B------:R-:W-:Y:S08]  /*e0d0*/  HMMA.16816.F32.BF16 R92, R200, R182.reuse, R92 ;  /* 0x000000b6c85c723c */ /* 0x080ff0000004185c */
[----:B------:R-:W-:Y:S01]  /*e0e0*/  HMMA.16816.F32.BF16 R96, R192, R182, R96 ;  /* 0x000000b6c060723c */ /* 0x000fe20000041860 */
[----:B------:R-:W1:Y:S01]  /*e0f0*/  LDSM.16.M88.4 R180, [R217+0x2800] ;  /* 0x00280000d9b4783b */ /* 0x000e620000000200 */
[----:B------:R-:W-:Y:S06]  /*e100*/  DEPBAR.LE SB0, 0x0 ;  /* 0x000080000000791a */ /* 0x000fec0000000000 */
[-C--:B------:R-:W-:Y:S01]  /*e110*/  HMMA.16816.F32.BF16 R4, R184, R188.reuse, R4 ;  /* 0x000000bcb804723c */ /* 0x080fe20000041804 */
[----:B------:R-:W-:Y:S07]  /*e120*/  BAR.SYNC.DEFER_BLOCKING 0x0 ;  /* 0x0000000000007b1d */ /* 0x000fee0000010000 */
[C---:B--2---:R-:W-:Y:S08]  /*e130*/  HMMA.16816.F32.BF16 R8, R172.reuse, R188, R8 ;  /* 0x000000bcac08723c */ /* 0x044ff00000041808 */
[-C--:B------:R-:W-:Y:S08]  /*e140*/  HMMA.16816.F32.BF16 R12, R172, R190.reuse, R12 ;  /* 0x000000beac0c723c */ /* 0x080ff0000004180c */
[C---:B------:R-:W-:Y:S04]  /*e150*/  HMMA.16816.F32.BF16 R16, R184.reuse, R190, R16 ;  /* 0x000000beb810723c */ /* 0x040fe80000041810 */
[----:B----4-:R-:W-:Y:S02]  /*e160*/  FMNMX.FTZ R2, R4, R0, !PT ;  /* 0x0000000004027209 */ /* 0x010fe40007810000 */
[----:B------:R-:W-:Y:S02]  /*e170*/  FMNMX.FTZ R3, R6, R135, !PT ;  /* 0x0000008706037209 */ /* 0x000fe40007810000 */
[-C--:B------:R-:W-:Y:S04]  /*e180*/  HMMA.16816.F32.BF16 R20, R184, R196.reuse, R20 ;  /* 0x000000c4b814723c */ /* 0x080fe80000041814 */
        /* <DEDUP_REMOVED lines=78> */
[----:B---3--:R-:W1:Y:S01]  /*e670*/  SHFL.BFLY PT, R137, R134, 0x2, 0x1f ;  /* 0x0c401f0086897f89 */ /* 0x008e6200000e0000 */
        /* <DEDUP_REMOVED lines=29> */
[C---:B------:R-:W-:Y:S01]  /*e850*/  FADD.FTZ R0, -R134.reuse, R0 ;  /* 0x0000000086007221 */ /* 0x040fe20000010100 */
[----:B------:R-:W-:Y:S01]  /*e860*/  FMNMX.FTZ R132, R47, R132, !PT ;  /* 0x000000842f847209 */ /* 0x000fe20007810000 */
[----:B------:R-:W-:Y:S01]  /*e870*/  FMUL.FTZ R180, R134, c[0x0][0x2d0] ;  /* 0x0000b40086b47a20 */ /* 0x000fe20000410000 */
[----:B--2---:R-:W-:Y:S03]  /*e880*/  FMNMX.FTZ R3, R3, R133, !PT ;  /* 0x0000008503037209 */ /* 0x004fe60007810000 */
[--C-:B------:R-:W-:Y:S01]  /*e890*/  FFMA.FTZ R49, R49, c[0x0][0x2d0], -R180.reuse ;  /* 0x0000b40031317a23 */ /* 0x100fe200000108b4 */
[----:B------:R-:W-:Y:S01]  /*e8a0*/  FMNMX.FTZ R132, R58, R132, !PT ;  /* 0x000000843a847209 */ /* 0x000fe20007810000 */
[--C-:B------:R-:W-:Y:S02]  /*e8b0*/  FFMA.FTZ R52, R52, c[0x0][0x2d0], -R180.reuse ;  /* 0x0000b40034347a23 */ /* 0x100fe400000108b4 */
[----:B------:R-:W-:Y:S01]  /*e8c0*/  MUFU.EX2 R190, R49 ;  /* 0x0000003100be7308 */ /* 0x000fe20000000800 */
[----:B------:R-:W-:Y:S01]  /*e8d0*/  FMNMX.FTZ R132, R59, R132, !PT ;  /* 0x000000843b847209 */ /* 0x000fe20007810000 */
[----:B------:R-:W1:Y:S01]  /*e8e0*/  SHFL.BFLY PT, R172, R3, 0x1, 0x1f ;  /* 0x0c201f0003ac7f89 */ /* 0x000e6200000e0000 */
[----:B---3--:R-:W-:Y:S01]  /*e8f0*/  FMNMX.FTZ R133, R2, R136, !PT ;  /* 0x0000008802857209 */ /* 0x008fe20007810000 */
[----:B------:R-:W-:Y:S01]  /*e900*/  FMUL.FTZ R2, R0, c[0x0][0x2d0] ;  /* 0x0000b40000027a20 */ /* 0x000fe20000410000 */
[----:B------:R-:W-:Y:S01]  /*e910*/  FMNMX.FTZ R132, R62, R132, !PT ;  /* 0x000000843e847209 */ /* 0x000fe20007810000 */
[--C-:B------:R-:W-:Y:S02]  /*e920*/  FFMA.FTZ R53, R53, c[0x0][0x2d0], -R180.reuse ;  /* 0x0000b40035357a23 */ /* 0x100fe400000108b4 */
[----:B------:R-:W-:Y:S01]  /*e930*/  FMUL.FTZ R181, R133, c[0x0][0x2d0] ;  /* 0x0000b40085b57a20 */ /* 0x000fe20000410000 */
[----:B------:R-:W-:Y:S01]  /*e940*/  FMNMX.FTZ R132, R63, R132, !PT ;  /* 0x000000843f847209 */ /* 0x000fe20007810000 */
[----:B------:R2:W3:Y:S01]  /*e950*/  MUFU.EX2 R137, R2 ;  /* 0x0000000200897308 */ /* 0x0004e20000000800 */
[--C-:B------:R-:W-:Y:S02]  /*e960*/  FFMA.FTZ R4, R4, c[0x0][0x2d0], -R180.reuse ;  /* 0x0000b40004047a23 */ /* 0x100fe400000108b4 */
[----:B------:R-:W-:Y:S01]  /*e970*/  FMNMX.FTZ R132, R74, R132, !PT ;  /* 0x000000844a847209 */ /* 0x000fe20007810000 */
[--C-:B------:R-:W-:Y:S02]  /*e980*/  FFMA.FTZ R6, R6, c[0x0][0x2d0], -R181.reuse ;  /* 0x0000b40006067a23 */ /* 0x100fe400000108b5 */
[--C-:B------:R-:W-:Y:S01]  /*e990*/  FFMA.FTZ R50, R50, c[0x0][0x2d0], -R181.reuse ;  /* 0x0000b40032327a23 */ /* 0x100fe200000108b5 */
[----:B------:R-:W-:Y:S01]  /*e9a0*/  FMNMX.FTZ R132, R75, R132, !PT ;  /* 0x000000844b847209 */ /* 0x000fe20007810000 */
[--C-:B------:R-:W-:Y:S02]  /*e9b0*/  FFMA.FTZ R51, R51, c[0x0][0x2d0], -R181.reuse ;  /* 0x0000b40033337a23 */ /* 0x100fe400000108b5 */
[----:B------:R-:W-:Y:S01]  /*e9c0*/  MUFU.EX2 R209, R4 ;  /* 0x0000000400d17308 */ /* 0x000fe20000000800 */
[----:B------:R-:W-:Y:S01]  /*e9d0*/  FMNMX.FTZ R132, R78, R132, !PT ;  /* 0x000000844e847209 */ /* 0x000fe20007810000 */
[--C-:B------:R-:W-:Y:S02]  /*e9e0*/  FFMA.FTZ R54, R54, c[0x0][0x2d0], -R181.reuse ;  /* 0x0000b40036367a23 */ /* 0x100fe400000108b5 */
[--C-:B------:R-:W-:Y:S01]  /*e9f0*/  FFMA.FTZ R55, R55, c[0x0][0x2d0], -R181.reuse ;  /* 0x0000b40037377a23 */ /* 0x100fe200000108b5 */
[----:B------:R-:W-:Y:S01]  /*ea00*/  FMNMX.FTZ R132, R79, R132, !PT ;  /* 0x000000844f847209 */ /* 0x000fe20007810000 */
[----:B------:R-:W-:Y:S02]  /*ea10*/  FFMA.FTZ R7, R7, c[0x0][0x2d0], -R181 ;  /* 0x0000b40007077a23 */ /* 0x000fe400000108b5 */
[--C-:B------:R-:W-:Y:S01]  /*ea20*/  FFMA.FTZ R16, R16, c[0x0][0x2d0], -R180.reuse ;  /* 0x0000b40010107a23 */ /* 0x100fe200000108b4 */
[----:B------:R-:W-:Y:S01]  /*ea30*/  FMNMX.FTZ R132, R90, R132, !PT ;  /* 0x000000845a847209 */ /* 0x000fe20007810000 */
[----:B------:R4:W-:Y:S01]  /*ea40*/  MUFU.EX2 R208, R6 ;  /* 0x0000000600d07308 */ /* 0x0009e20000000800 */
[--C-:B------:R-:W-:Y:S02]  /*ea50*/  FFMA.FTZ R5, R5, c[0x0][0x2d0], -R180.reuse ;  /* 0x0000b40005057a23 */ /* 0x100fe400000108b4 */
[----:B------:R-:W-:Y:S01]  /*ea60*/  FMNMX.FTZ R0, R91, R132, !PT ;  /* 0x000000845b007209 */ /* 0x000fe20007810000 */
[----:B--2---:R-:W-:Y:S01]  /*ea70*/  FADD.FTZ R2, -R133, R135 ;  /* 0x0000008785027221 */ /* 0x004fe20000010100 */
[----:B-1----:R-:W-:Y:S01]  /*ea80*/  FMNMX.FTZ R132, R3, R172, !PT ;  /* 0x000000ac03847209 */ /* 0x002fe20007810000 */
[--C-:B------:R-:W-:Y:S01]  /*ea90*/  FFMA.FTZ R17, R17, c[0x0][0x2d0], -R180.reuse ;  /* 0x0000b40011117a23 */ /* 0x100fe200000108b4 */
[----:B------:R-:W-:Y:S01]  /*eaa0*/  FMNMX.FTZ R0, R94, R0, !PT ;  /* 0x000000005e007209 */ /* 0x000fe20007810000 */
[----:B------:R-:W-:Y:S02]  /*eab0*/  FMUL.FTZ R2, R2, c[0x0][0x2d0] ;  /* 0x0000b40002027a20 */ /* 0x000fe40000410000 */
[----:B------:R1:W-:Y:S01]  /*eac0*/  MUFU.EX2 R235, R5 ;  /* 0x0000000500eb7308 */ /* 0x0003e20000000800 */
[--C-:B------:R-:W-:Y:S01]  /*ead0*/  FFMA.FTZ R18, R18, c[0x0][0x2d0], -R181.reuse ;  /* 0x0000b40012127a23 */ /* 0x100fe200000108b5 */
[----:B------:R-:W-:Y:S01]  /*eae0*/  FMNMX.FTZ R0, R95, R0, !PT ;  /* 0x000000005f007209 */ /* 0x000fe20007810000 */
[----:B------:R-:W-:Y:S02]  /*eaf0*/  FFMA.FTZ R19, R19, c[0x0][0x2d0], -R181 ;  /* 0x0000b40013137a23 */ /* 0x000fe400000108b5 */
[C---:B---3--:R-:W-:Y:S02]  /*eb00*/  FMUL.FTZ R112, R137.reuse, R112 ;  /* 0x0000007089707220 */ /* 0x048fe40000410000 */
[C---:B------:R-:W-:Y:S01]  /*eb10*/  FMUL.FTZ R113, R137.reuse, R113 ;  /* 0x0000007189717220 */ /* 0x040fe20000410000 */
[----:B------:R-:W2:Y:S01]  /*eb20*/  SHFL.BFLY PT, R3, R0, 0x2, 0x1f ;  /* 0x0c401f0000037f89 */ /* 0x000ea200000e0000 */
[C---:B------:R-:W-:Y:S01]  /*eb30*/  FMUL.FTZ R116, R137.reuse, R116 ;  /* 0x0000007489747220 */ /* 0x040fe20000410000 */
[----:B------:R3:W5:Y:S01]  /*eb40*/  MUFU.EX2 R136, R2 ;  /* 0x0000000200887308 */ /* 0x0007620000000800 */
[C---:B------:R-:W-:Y:S02]  /*eb50*/  FMUL.FTZ R117, R137.reuse, R117 ;  /* 0x0000007589757220 */ /* 0x040fe40000410000 */
[--C-:B------:R-:W-:Y:S01]  /*eb60*/  FFMA.FTZ R48, R48, c[0x0][0x2d0], -R180.reuse ;  /* 0x0000b40030307a23 */ /* 0x100fe200000108b4 */
[----:B----4-:R-:W-:Y:S01]  /*eb70*/  @P0 SHF.R.S32.HI R6, RZ, 0x1f, R229 ;  /* 0x0000001fff060819 */ /* 0x010fe200000114e5 */
[C---:B------:R-:W-:Y:S02]  /*eb80*/  FMUL.FTZ R128, R137.reuse, R128 ;  /* 0x0000008089807220 */ /* 0x040fe40000410000 */
[----:B------:R-:W-:Y:S02]  /*eb90*/  FMUL.FTZ R129, R137, R129 ;  /* 0x0000008189817220 */ /* 0x000fe40000410000 */
[--C-:B------:R-:W-:Y:S01]  /*eba0*/  FFMA.FTZ R64, R64, c[0x0][0x2d0], -R180.reuse ;  /* 0x0000b40040407a23 */ /* 0x100fe200000108b4 */
[----:B------:R4:W-:Y:S01]  /*ebb0*/  MUFU.EX2 R211, R7 ;  /* 0x0000000700d37308 */ /* 0x0009e20000000800 */
[----:B------:R-:W-:Y:S02]  /*ebc0*/  @P0 IMAD R6, R6, c[0x0][0x1e0], RZ ;  /* 0x0000780006060a24 */ /* 0x000fe400078e02ff */
[----:B------:R-:W-:Y:S02]  /*ebd0*/  FFMA.FTZ R65, R65, c[0x0][0x2d0], -R180 ;  /* 0x0000b40041417a23 */ /* 0x000fe400000108b4 */
[C---:B-1----:R-:W-:Y:S04]  /*ebe0*/  @P0 IMAD.WIDE.U32 R4, R229.reuse, c[0x0][0x1e0], RZ ;  /* 0x00007800e5040a25 */ /* 0x042fe800078e00ff */
[----:B------:R-:W-:Y:S01]  /*ebf0*/  @P0 IMAD R6, R229, c[0x0][0x1e4], R6 ;  /* 0x00007900e5060a24 */ /* 0x000fe200078e0206 */
[----:B------:R1:W-:Y:S01]  /*ec00*/  MUFU.EX2 R234, R16 ;  /* 0x0000001000ea7308 */ /* 0x0003e20000000800 */
[----:B------:R-:W-:Y:S01]  /*ec10*/  FFMA.FTZ R21, R21, c[0x0][0x2d0], -R180 ;  /* 0x0000b40015157a23 */ /* 0x000fe200000108b4 */
[----:B--2---:R-:W-:Y:S01]  /*ec20*/  FMNMX.FTZ R0, R0, R3, !PT ;  /* 0x0000000300007209 */ /* 0x004fe20007810000 */
[----:B------:R-:W-:Y:S01]  /*ec30*/  FFMA.FTZ R23, R23, c[0x0][0x2d0], -R181 ;  /* 0x0000b40017177a23 */ /* 0x000fe200000108b5 */
[----:B------:R-:W-:Y:S01]  /*ec40*/  @P0 IADD3 R5, R5, R6, RZ ;  /* 0x0000000605050210 */ /* 0x000fe20007ffe0ff */
[----:B---3--:R-:W-:Y:S01]  /*ec50*/  FADD.FTZ R2, -R132, R138 ;  /* 0x0000008a84027221 */ /* 0x008fe20000010100 */
[----:B------:R-:W-:Y:S01]  /*ec60*/  @P0 MOV R6, R240 ;  /* 0x000000f000060202 */ /* 0x000fe20000000f00 */
[----:B-----5:R-:W-:Y:S02]  /*ec70*/  FMUL.FTZ R114, R136, R114 ;  /* 0x0000007288727220 */ /* 0x020fe40000410000 */
[----:B------:R-:W-:Y:S01]  /*ec80*/  FMUL.FTZ R2, R2, c[0x0][0x2d0] ;  /* 0x0000b40002027a20 */ /* 0x000fe20000410000 */
[----:B------:R2:W-:Y:S01]  /*ec90*/  MUFU.EX2 R236, R17 ;  /* 0x0000001100ec7308 */ /* 0x0005e20000000800 */
[C---:B------:R-:W-:Y:S02]  /*eca0*/  FMUL.FTZ R115, R136.reuse, R115 ;  /* 0x0000007388737220 */ /* 0x040fe40000410000 */
[C---:B------:R-:W-:Y:S01]  /*ecb0*/  FMUL.FTZ R118, R136.reuse, R118 ;  /* 0x0000007688767220 */ /* 0x040fe20000410000 */
[----:B----4-:R-:W-:Y:S01]  /*ecc0*/  @P0 MOV R7, R243 ;  /* 0x000000f300070202 */ /* 0x010fe20000000f00 */
[C---:B------:R-:W-:Y:S01]  /*ecd0*/  FMUL.FTZ R119, R136.reuse, R119 ;  /* 0x0000007788777220 */ /* 0x040fe20000410000 */
[----:B------:R-:W3:Y:S01]  /*ece0*/  LDL.LU R243, [R1+0x10] ;  /* 0x0000100001f37983 */ /* 0x000ee20000300800 */
[----:B------:R-:W-:Y:S02]  /*ecf0*/  FMUL.FTZ R130, R136, R130 ;  /* 0x0000008288827220 */ /* 0x000fe40000410000 */
[----:B------:R-:W-:Y:S01]  /*ed00*/  @P0 IMAD.WIDE.U32 R6, R4, 0x60, R6 ;  /* 0x0000006004060825 */ /* 0x000fe200078e0006 */
[----:B------:R4:W5:Y:S01]  /*ed10*/  MUFU.EX2 R135, R2 ;  /* 0x0000000200877308 */ /* 0x0009620000000800 */
[----:B------:R-:W3:Y:S02]  /*ed20*/  LDL.LU R242, [R1+0x14] ;  /* 0x0000140001f27983 */ /* 0x000ee40000300800 */
[----:B------:R-:W-:Y:S01]  /*ed30*/  @P0 IMAD R5, R5, 0x60, RZ ;  /* 0x0000006005050824 */ /* 0x000fe200078e02ff */
[----:B------:R-:W-:Y:S01]  /*ed40*/  @P0 LEA R4, P1, R6, c[0x0][0x1c8], 0x1 ;  /* 0x0000720006040a11 */ /* 0x000fe200078208ff */
[----:B------:R-:W3:Y:S01]  /*ed50*/  LDL.LU R241, [R1+0x18] ;  /* 0x0000180001f17983 */ /* 0x000ee20000300800 */
[----:B-1----:R-:W-:Y:S02]  /*ed60*/  FMUL.FTZ R16, R137, R152 ;  /* 0x0000009889107220 */ /* 0x002fe40000410000 */
[----:B------:R-:W-:Y:S01]  /*ed70*/  @P0 IADD3 R5, R7, R5, RZ ;  /* 0x0000000507050210 */ /* 0x000fe20007ffe0ff */
[----:B------:R-:W3:Y:S01]  /*ed80*/  LDL.LU R240, [R1+0x1c] ;  /* 0x00001c0001f07983 */ /* 0x000ee20000300800 */
[----:B------:R1:W-:Y:S01]  /*ed90*/  MUFU.EX2 R233, R18 ;  /* 0x0000001200e97308 */ /* 0x0003e20000000800 */
[----:B------:R-:W-:Y:S01]  /*eda0*/  FMUL.FTZ R131, R136, R131 ;  /* 0x0000008388837220 */ /* 0x000fe20000410000 */
[----:B------:R-:W-:Y:S01]  /*edb0*/  @P0 LEA.HI.X R5, R6, c[0x0][0x1cc], R5, 0x1, P1 ;  /* 0x0000730006050a11 */ /* 0x000fe200008f0c05 */
[--C-:B------:R-:W-:Y:S02]  /*edc0*/  FFMA.FTZ R32, R32, c[0x0][0x2d0], -R180.reuse ;  /* 0x0000b40020207a23 */ /* 0x100fe400000108b4 */
[----:B--2---:R-:W-:Y:S02]  /*edd0*/  FMUL.FTZ R17, R137, R153 ;  /* 0x0000009989117220 */ /* 0x004fe40000410000 */
[----:B------:R2:W-:Y:S01]  /*ede0*/  @P0 LDGSTS.E.BYPASS.LTC128B.128 [R231+0x3100], [R4.64], !P6 ;  /* 0x0310000004e70fae */ /* 0x0005e2000f101d4c */
[----:B------:R-:W-:Y:S02]  /*edf0*/  FFMA.FTZ R33, R33, c[0x0][0x2d0], -R180 ;  /* 0x0000b40021217a23 */ /* 0x000fe400000108b4 */
[----:B------:R2:W-:Y:S01]  /*ee00*/  MUFU.EX2 R232, R19 ;  /* 0x0000001300e87308 */ /* 0x0005e20000000800 */
[--C-:B------:R-:W-:Y:S02]  /*ee10*/  FFMA.FTZ R34, R34, c[0x0][0x2d0], -R181.reuse ;  /* 0x0000b40022227a23 */ /* 0x100fe400000108b5 */
[----:B------:R-:W-:Y:S02]  /*ee20*/  FFMA.FTZ R35, R35, c[0x0][0x2d0], -R181 ;  /* 0x0000b40023237a23 */ /* 0x000fe400000108b5 */
[----:B----4-:R-:W4:Y:S01]  /*ee30*/  SHFL.BFLY PT, R2, R0, 0x1, 0x1f ;  /* 0x0c201f0000027f89 */ /* 0x010f2200000e0000 */
[C---:B-----5:R-:W-:Y:S02]  /*ee40*/  FMUL.FTZ R100, R135.reuse, R100 ;  /* 0x0000006487647220 */ /* 0x060fe40000410000 */
[C---:B------:R-:W-:Y:S02]  /*ee50*/  FMUL.FTZ R101, R135.reuse, R101 ;  /* 0x0000006587657220 */ /* 0x040fe40000410000 */
[----:B------:R-:W-:Y:S01]  /*ee60*/  MUFU.EX2 R201, R21 ;  /* 0x0000001500c97308 */ /* 0x000fe20000000800 */
[C---:B------:R-:W-:Y:S02]  /*ee70*/  FMUL.FTZ R108, R135.reuse, R108 ;  /* 0x0000006c876c7220 */ /* 0x040fe40000410000 */
[C---:B------:R-:W-:Y:S02]  /*ee80*/  FMUL.FTZ R109, R135.reuse, R109 ;  /* 0x0000006d876d7220 */ /* 0x040fe40000410000 */
[C---:B-1----:R-:W-:Y:S02]  /*ee90*/  FMUL.FTZ R18, R136.reuse, R154 ;  /* 0x0000009a88127220 */ /* 0x042fe40000410000 */
[C---:B------:R-:W-:Y:S02]  /*eea0*/  FMUL.FTZ R120, R135.reuse, R120 ;  /* 0x0000007887787220 */ /* 0x040fe40000410000 */
[C---:B------:R-:W-:Y:S01]  /*eeb0*/  FMUL.FTZ R121, R135.reuse, R121 ;  /* 0x0000007987797220 */ /* 0x040fe20000410000 */
[----:B------:R-:W-:Y:S01]  /*eec0*/  MUFU.EX2 R200, R23 ;  /* 0x0000001700c87308 */ /* 0x000fe20000000800 */
[C---:B------:R-:W-:Y:S02]  /*eed0*/  FMUL.FTZ R124, R135.reuse, R124 ;  /* 0x0000007c877c7220 */ /* 0x040fe40000410000 */
[----:B------:R-:W-:Y:S02]  /*eee0*/  FMUL.FTZ R125, R135, R125 ;  /* 0x0000007d877d7220 */ /* 0x000fe40000410000 */
[----:B--2---:R-:W-:Y:S02]  /*eef0*/  FMUL.FTZ R19, R136, R155 ;  /* 0x0000009b88137220 */ /* 0x004fe40000410000 */
[C---:B------:R-:W-:Y:S01]  /*ef00*/  FMUL.FTZ R104, R137.reuse, R104 ;  /* 0x0000006889687220 */ /* 0x040fe20000410000 */
[----:B----4-:R-:W-:Y:S02]  /*ef10*/  FMNMX.FTZ R3, R0, R2, !PT ;  /* 0x0000000200037209 */ /* 0x010fe40007810000 */
[----:B------:R1:W-:Y:S01]  /*ef20*/  MUFU.EX2 R202, R32 ;  /* 0x0000002000ca7308 */ /* 0x0003e20000000800 */
[----:B------:R-:W-:Y:S02]  /*ef30*/  FMUL.FTZ R105, R137, R105 ;  /* 0x0000006989697220 */ /* 0x000fe40000410000 */
[----:B------:R-:W-:Y:S02]  /*ef40*/  FMUL.FTZ R106, R136, R106 ;  /* 0x0000006a886a7220 */ /* 0x000fe40000410000 */
[C---:B------:R-:W-:Y:S02]  /*ef50*/  FADD.FTZ R0, -R3.reuse, R139 ;  /* 0x0000008b03007221 */ /* 0x040fe40000010100 */
[----:B------:R-:W-:Y:S02]  /*ef60*/  FMUL.FTZ R139, R132, c[0x0][0x2d0] ;  /* 0x0000b400848b7a20 */ /* 0x000fe40000410000 */
[----:B------:R-:W-:Y:S01]  /*ef70*/  FMUL.FTZ R2, R3, c[0x0][0x2d0] ;  /* 0x0000b40003027a20 */ /* 0x000fe20000410000 */
[----:B------:R2:W-:Y:S01]  /*ef80*/  MUFU.EX2 R203, R33 ;  /* 0x0000002100cb7308 */ /* 0x0005e20000000800 */
[--C-:B------:R-:W-:Y:S02]  /*ef90*/  FFMA.FTZ R13, R13, c[0x0][0x2d0], -R139.reuse ;  /* 0x0000b4000d0d7a23 */ /* 0x100fe4000001088b */
[--C-:B------:R-:W-:Y:S02]  /*efa0*/  FFMA.FTZ R40, R40, c[0x0][0x2d0], -R139.reuse ;  /* 0x0000b40028287a23 */ /* 0x100fe4000001088b */
[--C-:B------:R-:W-:Y:S02]  /*efb0*/  FFMA.FTZ R41, R41, c[0x0][0x2d0], -R139.reuse ;  /* 0x0000b40029297a23 */ /* 0x100fe4000001088b */
[--C-:B------:R-:W-:Y:S02]  /*efc0*/  FFMA.FTZ R42, R42, c[0x0][0x2d0], -R2.reuse ;  /* 0x0000b4002a2a7a23 */ /* 0x100fe40000010802 */
[--C-:B------:R-:W-:Y:S01]  /*efd0*/  FFMA.FTZ R43, R43, c[0x0][0x2d0], -R2.reuse ;  /* 0x0000b4002b2b7a23 */ /* 0x100fe20000010802 */
        /* <DEDUP_REMOVED lines=8> */
[----:B-1----:R-:W-:Y:S02]  /*f060*/  FMUL.FTZ R32, R135, R160 ;  /* 0x000000a087207220 */ /* 0x002fe40000410000 */
[--C-:B------:R-:W-:Y:S02]  /*f070*/  FFMA.FTZ R9, R9, c[0x0][0x2d0], -R139.reuse ;  /* 0x0000b40009097a23 */ /* 0x100fe4000001088b */
[----:B--2---:R-:W-:Y:S02]  /*f080*/  FMUL.FTZ R33, R135, R161 ;  /* 0x000000a187217220 */ /* 0x004fe40000410000 */
[--C-:B------:R-:W-:Y:S01]  /*f090*/  FFMA.FTZ R44, R44, c[0x0][0x2d0], -R139.reuse ;  /* 0x0000b4002c2c7a23 */ /* 0x100fe2000001088b */
[----:B------:R1:W-:Y:S01]  /*f0a0*/  MUFU.EX2 R207, R12 ;  /* 0x0000000c00cf7308 */ /* 0x0003e20000000800 */
[--C-:B------:R-:W-:Y:S02]  /*f0b0*/  FFMA.FTZ R45, R45, c[0x0][0x2d0], -R139.reuse ;  /* 0x0000b4002d2d7a23 */ /* 0x100fe4000001088b */
[--C-:B------:R-:W-:Y:S01]  /*f0c0*/  FFMA.FTZ R46, R46, c[0x0][0x2d0], -R2.reuse ;  /* 0x0000b4002e2e7a23 */ /* 0x100fe20000010802 */
[----:B----4-:R-:W-:Y:S01]  /*f0d0*/  @P0 SHF.L.U32 R13, R238, 0x5, RZ ;  /* 0x00000005ee0d0819 */ /* 0x010fe200000006ff */
[--C-:B------:R-:W-:Y:S02]  /*f0e0*/  FFMA.FTZ R47, R47, c[0x0][0x2d0], -R2.reuse ;  /* 0x0000b4002f2f7a23 */ /* 0x100fe40000010802 */
[----:B------:R-:W-:Y:S02]  /*f0f0*/  FMUL.FTZ R0, R0, c[0x0][0x2d0] ;  /* 0x0000b40000007a20 */ /* 0x000fe40000410000 */
[--C-:B------:R-:W-:Y:S01]  /*f100*/  FFMA.FTZ R28, R28, c[0x0][0x2d0], -R139.reuse ;  /* 0x0000b4001c1c7a23 */ /* 0x100fe2000001088b */
[----:B------:R2:W-:Y:S01]  /*f110*/  MUFU.EX2 R185, R11 ;  /* 0x0000000b00b97308 */ /* 0x0005e20000000800 */
[--C-:B------:R-:W-:Y:S02]  /*f120*/  FFMA.FTZ R26, R26, c[0x0][0x2d0], -R2.reuse ;  /* 0x0000b4001a1a7a23 */ /* 0x100fe40000010802 */
[----:B------:R-:W-:Y:S01]  /*f130*/  FMUL.FTZ R21, R137, R157 ;  /* 0x0000009d89157220 */ /* 0x000fe20000410000 */
[----:B-----5:R-:W-:Y:S01]  /*f140*/  @P0 IADD3 R10, P2, R4, R13, RZ ;  /* 0x0000000d040a0210 */ /* 0x020fe20007f5e0ff */
[----:B------:R-:W-:Y:S02]  /*f150*/  FMUL.FTZ R23, R136, R159 ;  /* 0x0000009f88177220 */ /* 0x000fe40000410000 */
[--C-:B------:R-:W-:Y:S02]  /*f160*/  FFMA.FTZ R24, R24, c[0x0][0x2d0], -R139.reuse ;  /* 0x0000b40018187a23 */ /* 0x100fe4000001088b */
[--C-:B------:R-:W-:Y:S01]  /*f170*/  FFMA.FTZ R25, R25, c[0x0][0x2d0], -R139.reuse ;  /* 0x0000b40019197a23 */ /* 0x100fe2000001088b */
[----:B------:R-:W4:Y:S01]  /*f180*/  MUFU.EX2 R0, R0 ;  /* 0x0000000000007308 */ /* 0x000f220000000800 */
[----:B------:R-:W-:Y:S02]  /*f190*/  FFMA.FTZ R29, R29, c[0x0][0x2d0], -R139 ;  /* 0x0000b4001d1d7a23 */ /* 0x000fe4000001088b */
[--C-:B------:R-:W-:Y:S01]  /*f1a0*/  FFMA.FTZ R30, R30, c[0x0][0x2d0], -R2.reuse ;  /* 0x0000b4001e1e7a23 */ /* 0x100fe20000010802 */
[----:B-1----:R-:W-:Y:S01]  /*f1b0*/  @P0 SHF.L.U64.HI R12, R238, 0x5, R239 ;  /* 0x00000005ee0c0819 */ /* 0x002fe200000102ef */
[----:B------:R-:W-:Y:S02]  /*f1c0*/  FMUL.FTZ R107, R136, R107 ;  /* 0x0000006b886b7220 */ /* 0x000fe40000410000 */
[----:B------:R-:W-:Y:S02]  /*f1d0*/  FFMA.FTZ R138, R31, c[0x0][0x2d0], -R2 ;  /* 0x0000b4001f8a7a23 */ /* 0x000fe40000010802 */
[--C-:B------:R-:W-:Y:S01]  /*f1e0*/  FFMA.FTZ R36, R36, c[0x0][0x2d0], -R180.reuse ;  /* 0x0000b40024247a23 */ /* 0x100fe200000108b4 */
[----:B------:R1:W-:Y:S01]  /*f1f0*/  MUFU.EX2 R205, R8 ;  /* 0x0000000800cd7308 */ /* 0x0003e20000000800 */
[--C-:B------:R-:W-:Y:S02]  /*f200*/  FFMA.FTZ R37, R37, c[0x0][0x2d0], -R180.reuse ;  /* 0x0000b40025257a23 */ /* 0x100fe400000108b4 */
[--C-:B------:R-:W-:Y:S01]  /*f210*/  FFMA.FTZ R38, R38, c[0x0][0x2d0], -R181.reuse ;  /* 0x0000b40026267a23 */ /* 0x100fe200000108b5 */
[----:B--2---:R-:W-:Y:S01]  /*f220*/  @P0 IADD3.X R11, R5, R12, RZ, P2, !PT ;  /* 0x0000000c050b0210 */ /* 0x004fe200017fe4ff */
[--C-:B------:R-:W-:Y:S02]  /*f230*/  FFMA.FTZ R97, R97, c[0x0][0x2d0], -R180.reuse ;  /* 0x0000b40061617a23 */ /* 0x100fe400000108b4 */
[----:B------:R-:W-:Y:S02]  /*f240*/  FFMA.FTZ R99, R99, c[0x0][0x2d0], -R181 ;  /* 0x0000b40063637a23 */ /* 0x000fe400000108b5 */
[----:B------:R2:W-:Y:S01]  /*f250*/  @P0 LDGSTS.E.BYPASS.LTC128B.128 [R231+0x3900], [R10.64], !P6 ;  /* 0x039000000ae70fae */ /* 0x0005e2000f101d4c */
[----:B------:R5:W-:Y:S01]  /*f260*/  MUFU.EX2 R183, R14 ;  /* 0x0000000e00b77308 */ /* 0x000be20000000800 */
[----:B------:R-:W-:Y:S02]  /*f270*/  FFMA.FTZ R93, R93, c[0x0][0x2d0], -R139 ;  /* 0x0000b4005d5d7a23 */ /* 0x000fe4000001088b */
[----:B------:R-:W-:Y:S02]  /*f280*/  FFMA.FTZ R20, R20, c[0x0][0x2d0], -R180 ;  /* 0x0000b40014147a23 */ /* 0x000fe400000108b4 */
[C---:B----4-:R-:W-:Y:S02]  /*f290*/  FMUL.FTZ R102, R0.reuse, R102 ;  /* 0x0000006600667220 */ /* 0x050fe40000410000 */
[C---:B------:R-:W-:Y:S02]  /*f2a0*/  FMUL.FTZ R103, R0.reuse, R103 ;  /* 0x0000006700677220 */ /* 0x040fe40000410000 */
[----:B------:R-:W-:Y:S01]  /*f2b0*/  FMUL.FTZ R110, R0, R110 ;  /* 0x0000006e006e7220 */ /* 0x000fe20000410000 */
[----:B------:R4:W2:Y:S01]  /*f2c0*/  MUFU.EX2 R206, R9 ;  /* 0x0000000900ce7308 */ /* 0x0008a20000000800 */
[--C-:B------:R-:W-:Y:S02]  /*f2d0*/  FFMA.FTZ R22, R22, c[0x0][0x2d0], -R181.reuse ;  /* 0x0000b40016167a23 */ /* 0x100fe400000108b5 */
[----:B------:R-:W-:Y:S01]  /*f2e0*/  FMUL.FTZ R111, R0, R111 ;  /* 0x0000006f006f7220 */ /* 0x000fe20000410000 */
[----:B-1----:R-:W-:Y:S01]  /*f2f0*/  @P0 IADD3 R8, P1, R10, R13, RZ ;  /* 0x0000000d0a080210 */ /* 0x002fe20007f3e0ff */
[C---:B------:R-:W-:Y:S02]  /*f300*/  FMUL.FTZ R31, R0.reuse, R171 ;  /* 0x000000ab001f7220 */ /* 0x040fe40000410000 */
[----:B------:R-:W-:Y:S01]  /*f310*/  FMUL.FTZ R122, R0, R122 ;  /* 0x0000007a007a7220 */ /* 0x000fe20000410000 */
[----:B------:R-:W-:Y:S01]  /*f320*/  @P0 IADD3 R6, P3, R8, R13, RZ ;  /* 0x0000000d08060210 */ /* 0x000fe20007f7e0ff */
[C---:B------:R-:W-:Y:S01]  /*f330*/  FMUL.FTZ R123, R0.reuse, R123 ;  /* 0x0000007b007b7220 */ /* 0x040fe20000410000 */
[----:B------:R1:W1:Y:S01]  /*f340*/  MUFU.EX2 R184, R15 ;  /* 0x0000000f00b87308 */ /* 0x0002620000000800 */
[----:B------:R-:W-:Y:S01]  /*f350*/  FMUL.FTZ R126, R0, R126 ;  /* 0x0000007e007e7220 */ /* 0x000fe20000410000 */
[----:B------:R-:W-:Y:S01]  /*f360*/  @P0 IADD3 R4, P2, R6, R13, RZ ;  /* 0x0000000d06040210 */ /* 0x000fe20007f5e0ff */
[C---:B------:R-:W-:Y:S02]  /*f370*/  FMUL.FTZ R127, R0.reuse, R127 ;  /* 0x0000007f007f7220 */ /* 0x040fe40000410000 */
[----:B-----5:R-:W-:Y:S02]  /*f380*/  FMUL.FTZ R14, R0, R150 ;  /* 0x00000096000e7220 */ /* 0x020fe40000410000 */
[--C-:B------:R-:W-:Y:S02]  /*f390*/  FFMA.FTZ R66, R66, c[0x0][0x2d0], -R181.reuse ;  /* 0x0000b40042427a23 */ /* 0x100fe400000108b5 */
[----:B------:R-:W-:Y:S01]  /*f3a0*/  FFMA.FTZ R67, R67, c[0x0][0x2d0], -R181 ;  /* 0x0000b40043437a23 */ /* 0x000fe200000108b5 */
[----:B------:R5:W-:Y:S01]  /*f3b0*/  MUFU.EX2 R204, R20 ;  /* 0x0000001400cc7308 */ /* 0x000be20000000800 */
[--C-:B------:R-:W-:Y:S02]  /*f3c0*/  FFMA.FTZ R56, R56, c[0x0][0x2d0], -R139.reuse ;  /* 0x0000b40038387a23 */ /* 0x100fe4000001088b */
[--C-:B------:R-:W-:Y:S01]  /*f3d0*/  FFMA.FTZ R57, R57, c[0x0][0x2d0], -R139.reuse ;  /* 0x0000b40039397a23 */ /* 0x100fe2000001088b */
[-C--:B----4-:R-:W-:Y:S01]  /*f3e0*/  @P0 IADD3.X R9, R11, R12.reuse, RZ, P1, !PT ;  /* 0x0000000c0b090210 */ /* 0x090fe20000ffe4ff */
[--C-:B------:R-:W-:Y:S01]  /*f3f0*/  FFMA.FTZ R60, R60, c[0x0][0x2d0], -R139.reuse ;  /* 0x0000b4003c3c7a23 */ /* 0x100fe2000001088b */
[----:B--2---:R-:W-:Y:S01]  /*f400*/  @P0 IADD3 R10, P1, R4, R13, RZ ;  /* 0x0000000d040a0210 */ /* 0x004fe20007f3e0ff */
[----:B------:R-:W-:Y:S01]  /*f410*/  FMUL.FTZ R13, R135, R149 ;  /* 0x00000095870d7220 */ /* 0x000fe20000410000 */
[-C--:B------:R-:W-:Y:S01]  /*f420*/  @P0 IADD3.X R7, R9, R12.reuse, RZ, P3, !PT ;  /* 0x0000000c09070210 */ /* 0x080fe20001ffe4ff */
[----:B------:R2:W-:Y:S01]  /*f430*/  @P0 LDGSTS.E.BYPASS.LTC128B.128 [R231+0x4100], [R8.64], !P6 ;  /* 0x0410000008e70fae */ /* 0x0005e2000f101d4c */
[----:B------:R4:W-:Y:S01]  /*f440*/  MUFU.EX2 R199, R22 ;  /* 0x0000001600c77308 */ /* 0x0009e20000000800 */
[----:B------:R-:W-:Y:S01]  /*f450*/  FFMA.FTZ R61, R61, c[0x0][0x2d0], -R139 ;  /* 0x0000b4003d3d7a23 */ /* 0x000fe2000001088b */
[-C--:B------:R-:W-:Y:S01]  /*f460*/  @P0 IADD3.X R5, R7, R12.reuse, RZ, P2, !PT ;  /* 0x0000000c07050210 */ /* 0x080fe200017fe4ff */
[--C-:B------:R-:W-:Y:S02]  /*f470*/  FFMA.FTZ R58, R58, c[0x0][0x2d0], -R2.reuse ;  /* 0x0000b4003a3a7a23 */ /* 0x100fe40000010802 */
[----:B-1----:R-:W-:Y:S01]  /*f480*/  FMUL.FTZ R15, R0, R151 ;  /* 0x00000097000f7220 */ /* 0x002fe20000410000 */
[----:B------:R-:W-:Y:S01]  /*f490*/  @P0 IADD3.X R11, R5, R12, RZ, P1, !PT ;  /* 0x0000000c050b0210 */ /* 0x000fe20000ffe4ff */
[----:B------:R1:W-:Y:S01]  /*f4a0*/  @P0 LDGSTS.E.BYPASS.LTC128B.128 [R231+0x4900], [R6.64], !P6 ;  /* 0x0490000006e70fae */ /* 0x0003e2000f101d4c */
[----:B------:R-:W-:Y:S02]  /*f4b0*/  FMUL.FTZ R12, R135, R148 ;  /* 0x00000094870c7220 */ /* 0x000fe40000410000 */
[----:B------:R1:W-:Y:S01]  /*f4c0*/  MUFU.EX2 R198, R34 ;  /* 0x0000002200c67308 */ /* 0x0003e20000000800 */
[--C-:B------:R-:W-:Y:S02]  /*f4d0*/  FFMA.FTZ R59, R59, c[0x0][0x2d0], -R2.reuse ;  /* 0x0000b4003b3b7a23 */ /* 0x100fe40000010802 */
[--C-:B------:R-:W-:Y:S02]  /*f4e0*/  FFMA.FTZ R62, R62, c[0x0][0x2d0], -R2.reuse ;  /* 0x0000b4003e3e7a23 */ /* 0x100fe40000010802 */
[----:B------:R1:W-:Y:S01]  /*f4f0*/  @P0 LDGSTS.E.BYPASS.LTC128B.128 [R231+0x5100], [R4.64], !P6 ;  /* 0x0510000004e70fae */ /* 0x0003e2000f101d4c */
[----:B-----5:R-:W-:Y:S02]  /*f500*/  FMUL.FTZ R20, R137, R156 ;  /* 0x0000009c89147220 */ /* 0x020fe40000410000 */
[----:B------:R-:W-:Y:S02]  /*f510*/  FFMA.FTZ R63, R63, c[0x0][0x2d0], -R2 ;  /* 0x0000b4003f3f7a23 */ /* 0x000fe40000010802 */
[----:B------:R5:W5:Y:S01]  /*f520*/  MUFU.EX2 R197, R35 ;  /* 0x0000002300c57308 */ /* 0x000b620000000800 */
[--C-:B------:R-:W-:Y:S02]  /*f530*/  FFMA.FTZ R68, R68, c[0x0][0x2d0], -R180.reuse ;  /* 0x0000b40044447a23 */ /* 0x100fe400000108b4 */
[----:B------:R5:W-:Y:S01]  /*f540*/  @P0 LDGSTS.E.BYPASS.LTC128B.128 [R231+0x5900], [R10.64], !P6 ;  /* 0x059000000ae70fae */ /* 0x000be2000f101d4c */
[----:B----4-:R-:W-:Y:S01]  /*f550*/  FMUL.FTZ R22, R136, R158 ;  /* 0x0000009e88167220 */ /* 0x010fe20000410000 */
[----:B------:R-:W-:Y:S01]  /*f560*/  ISETP.GT.AND P0, PT, R230, R237, PT ;  /* 0x000000ede600720c */ /* 0x000fe20003f04270 */
[C---:B--2---:R-:W-:Y:S01]  /*f570*/  FMUL.FTZ R8, R135.reuse, R144 ;  /* 0x0000009087087220 */ /* 0x044fe20000410000 */
[----:B------:R-:W-:Y:S01]  /*f580*/  F2FP.BF16.PACK_AB R144, R206, R205 ;  /* 0x000000cdce90723e */ /* 0x000fe200000010ff */
[----:B------:R-:W-:Y:S01]  /*f590*/  FMUL.FTZ R9, R135, R145 ;  /* 0x0000009187097220 */ /* 0x000fe20000410000 */
[----:B------:R-:W-:Y:S01]  /*f5a0*/  F2FP.BF16.PACK_AB R145, R185, R182 ;  /* 0x000000b6b991723e */ /* 0x000fe200000010ff */
[----:B------:R2:W-:Y:S01]  /*f5b0*/  MUFU.EX2 R194, R28 ;  /* 0x0000001c00c27308 */ /* 0x0005e20000000800 */
[----:B------:R-:W4:Y:S01]  /*f5c0*/  LDSM.16.MT88.4 R172, [R213+0x100] ;  /* 0x00010000d5ac783b */ /* 0x000f220000004200 */
[--C-:B------:R-:W-:Y:S01]  /*f5d0*/  FFMA.FTZ R69, R69, c[0x0][0x2d0], -R180.reuse ;  /* 0x0000b40045457a23 */ /* 0x100fe200000108b4 */
[----:B------:R-:W-:Y:S01]  /*f5e0*/  MOV R230, R229 ;  /* 0x000000e500e67202 */ /* 0x000fe20000000f00 */
[----:B-1----:R-:W-:Y:S01]  /*f5f0*/  FMUL.FTZ R6, R136, R142 ;  /* 0x0000008e88067220 */ /* 0x002fe20000410000 */
[----:B------:R-:W-:Y:S01]  /*f600*/  F2FP.BF16.PACK_AB R142, R236, R234 ;  /* 0x000000eaec8e723e */ /* 0x000fe200000010ff */
[----:B------:R-:W-:Y:S01]  /*f610*/  FMUL.FTZ R7, R136, R143 ;  /* 0x0000008f88077220 */ /* 0x000fe20000410000 */
[----:B------:R-:W-:Y:S01]  /*f620*/  F2FP.BF16.PACK_AB R143, R232, R233 ;  /* 0x000000e9e88f723e */ /* 0x000fe200000010ff */
[----:B------:R-:W-:Y:S01]  /*f630*/  FMUL.FTZ R34, R0, R162 ;  /* 0x000000a200227220 */ /* 0x000fe20000410000 */
[----:B------:R-:W1:Y:S01]  /*f640*/  LDSM.16.MT88.4 R176, [R216+0x100] ;  /* 0x00010000d8b0783b */ /* 0x000e620000004200 */
[----:B------:R4:W-:Y:S01]  /*f650*/  MUFU.EX2 R195, R25 ;  /* 0x0000001900c37308 */ /* 0x0009e20000000800 */
[----:B------:R-:W-:Y:S02]  /*f660*/  FFMA.FTZ R80, R80, c[0x0][0x2d0], -R180 ;  /* 0x0000b40050507a23 */ /* 0x000fe400000108b4 */
[----:B------:R-:W-:Y:S01]  /*f670*/  FMUL.FTZ R4, R137, R140 ;  /* 0x0000008c89047220 */ /* 0x000fe20000410000 */
[----:B------:R-:W-:Y:S01]  /*f680*/  F2FP.BF16.PACK_AB R140, R235, R209 ;  /* 0x000000d1eb8c723e */ /* 0x000fe200000010ff */
[----:B------:R-:W-:Y:S01]  /*f690*/  FMUL.FTZ R5, R137, R141 ;  /* 0x0000008d89057220 */ /* 0x000fe20000410000 */
[----:B------:R-:W-:Y:S01]  /*f6a0*/  F2FP.BF16.PACK_AB R141, R211, R208 ;  /* 0x000000d0d38d723e */ /* 0x000fe200000010ff */
[----:B------:R-:W1:Y:S01]  /*f6b0*/  LDSM.16.MT88.4 R148, [R214+0x100] ;  /* 0x00010000d694783b */ /* 0x000e620000004200 */
[C---:B-----5:R-:W-:Y:S02]  /*f6c0*/  FMUL.FTZ R35, R0.reuse, R163 ;  /* 0x000000a300237220 */ /* 0x060fe40000410000 */
[----:B------:R-:W-:Y:S01]  /*f6d0*/  MUFU.EX2 R186, R50 ;  /* 0x0000003200ba7308 */ /* 0x000fe20000000800 */
[----:B------:R-:W-:Y:S01]  /*f6e0*/  FMUL.FTZ R10, R0, R146 ;  /* 0x00000092000a7220 */ /* 0x000fe20000410000 */
[----:B------:R-:W-:Y:S01]  /*f6f0*/  F2FP.BF16.PACK_AB R146, R210, R207 ;  /* 0x000000cfd292723e */ /* 0x000fe200000010ff */
[----:B------:R-:W-:Y:S01]  /*f700*/  FMUL.FTZ R11, R0, R147 ;  /* 0x00000093000b7220 */ /* 0x000fe20000410000 */
[----:B------:R-:W-:Y:S01]  /*f710*/  F2FP.BF16.PACK_AB R147, R184, R183 ;  /* 0x000000b7b893723e */ /* 0x000fe200000010ff */
[----:B------:R-:W5:Y:S01]  /*f720*/  LDSM.16.MT88.4 R152, [R215+0x100] ;  /* 0x00010000d798783b */ /* 0x000f620000004200 */
[----:B--2---:R-:W-:Y:S02]  /*f730*/  FFMA.FTZ R28, R27, c[0x0][0x2d0], -R2 ;  /* 0x0000b4001b1c7a23 */ /* 0x004fe40000010802 */
[----:B------:R-:W-:Y:S02]  /*f740*/  FMUL.FTZ R27, R136, R167 ;  /* 0x000000a7881b7220 */ /* 0x000fe40000410000 */
[----:B------:R2:W-:Y:S01]  /*f750*/  MUFU.EX2 R167, R28 ;  /* 0x0000001c00a77308 */ /* 0x0005e20000000800 */
[----:B------:R-:W-:Y:S02]  /*f760*/  FFMA.FTZ R81, R81, c[0x0][0x2d0], -R180 ;  /* 0x0000b40051517a23 */ /* 0x000fe400000108b4 */
[----:B------:R-:W0:Y:S01]  /*f770*/  LDGDEPBAR ;  /* 0x00000000000079af */ /* 0x000e220000000000 */
[----:B----4-:R-:W-:Y:S02]  /*f780*/  FMUL.FTZ R25, R137, R165 ;  /* 0x000000a589197220 */ /* 0x010fe40000410000 */
[--C-:B------:R-:W-:Y:S02]  /*f790*/  FFMA.FTZ R70, R70, c[0x0][0x2d0], -R181.reuse ;  /* 0x0000b40046467a23 */ /* 0x100fe400000108b5 */
[--C-:B------:R-:W-:Y:S02]  /*f7a0*/  FFMA.FTZ R71, R71, c[0x0][0x2d0], -R181.reuse ;  /* 0x0000b40047477a23 */ /* 0x100fe400000108b5 */
[----:B------:R4:W-:Y:S01]  /*f7b0*/  MUFU.EX2 R189, R48 ;  /* 0x0000003000bd7308 */ /* 0x0009e20000000800 */
[-C--:B------:R-:W-:Y:S05]  /*f7c0*/  HMMA.16816.F32.BF16 R4, R140, R172.reuse, R4 ;  /* 0x000000ac8c04723c */ /* 0x080fea0000041804 */
[--C-:B------:R-:W-:Y:S02]  /*f7d0*/  FFMA.FTZ R82, R82, c[0x0][0x2d0], -R181.reuse ;  /* 0x0000b40052527a23 */ /* 0x100fe400000108b5 */
[----:B------:R-:W-:Y:S01]  /*f7e0*/  FFMA.FTZ R83, R83, c[0x0][0x2d0], -R181 ;  /* 0x0000b40053537a23 */ /* 0x000fe200000108b5 */
[C---:B------:R-:W-:Y:S01]  /*f7f0*/  HMMA.16816.F32.BF16 R8, R144.reuse, R172, R8 ;  /* 0x000000ac9008723c */ /* 0x040fe20000041808 */
[----:B------:R-:W-:Y:S03]  /*f800*/  MUFU.EX2 R171, R45 ;  /* 0x0000002d00ab7308 */ /* 0x000fe60000000800 */
[--C-:B------:R-:W-:Y:S02]  /*f810*/  FFMA.FTZ R72, R72, c[0x0][0x2d0], -R139.reuse ;  /* 0x0000b40048487a23 */ /* 0x100fe4000001088b */
[----:B--2---:R-:W-:Y:S02]  /*f820*/  FMUL.FTZ R28, R135, R168 ;  /* 0x000000a8871c7220 */ /* 0x004fe40000410000 */
[-C--:B------:R-:W-:Y:S03]  /*f830*/  HMMA.16816.F32.BF16 R12, R144, R174.reuse, R12 ;  /* 0x000000ae900c723c */ /* 0x080fe6000004180c */
[----:B------:R2:W-:Y:S01]  /*f840*/  MUFU.EX2 R172, R26 ;  /* 0x0000001a00ac7308 */ /* 0x0005e20000000800 */
[--C-:B------:R-:W-:Y:S02]  /*f850*/  FFMA.FTZ R73, R73, c[0x0][0x2d0], -R139.reuse ;  /* 0x0000b40049497a23 */ /* 0x100fe4000001088b */
[----:B------:R-:W-:Y:S02]  /*f860*/  FFMA.FTZ R76, R76, c[0x0][0x2d0], -R139 ;  /* 0x0000b4004c4c7a23 */ /* 0x000fe4000001088b */
[C---:B------:R-:W-:Y:S04]  /*f870*/  HMMA.16816.F32.BF16 R16, R140.reuse, R174, R16 ;  /* 0x000000ae8c10723c */ /* 0x040fe80000041810 */
[----:B----4-:R-:W-:Y:S01]  /*f880*/  FFMA.FTZ R48, R39, c[0x0][0x2d0], -R181 ;  /* 0x0000b40027307a23 */ /* 0x010fe200000108b5 */
[----:B------:R-:W-:Y:S01]  /*f890*/  MUFU.EX2 R175, R53 ;  /* 0x0000003500af7308 */ /* 0x000fe20000000800 */
[----:B------:R-:W-:Y:S01]  /*f8a0*/  F2FP.BF16.PACK_AB R39, R197, R198 ;  /* 0x000000c6c527723e */ /* 0x000fe200000010ff */
[----:B------:R-:W-:Y:S01]  /*f8b0*/  FFMA.FTZ R77, R77, c[0x0][0x2d0], -R139 ;  /* 0x0000b4004d4d7a23 */ /* 0x000fe2000001088b */
[-C--:B-1----:R-:W-:Y:S04]  /*f8c0*/  HMMA.16816.F32.BF16 R20, R140, R176.reuse, R20 ;  /* 0x000000b08c14723c */ /* 0x082fe80000041814 */
[--C-:B------:R-:W-:Y:S02]  /*f8d0*/  FFMA.FTZ R74, R74, c[0x0][0x2d0], -R2.reuse ;  /* 0x0000b4004a4a7a23 */ /* 0x100fe40000010802 */
[--C-:B------:R-:W-:Y:S01]  /*f8e0*/  FFMA.FTZ R75, R75, c[0x0][0x2d0], -R2.reuse ;  /* 0x0000b4004b4b7a23 */ /* 0x100fe20000010802 */
[----:B------:R1:W4:Y:S01]  /*f8f0*/  MUFU.EX2 R196, R24 ;  /* 0x0000001800c47308 */ /* 0x0003220000000800 */
[C---:B------:R-:W-:Y:S04]  /*f900*/  HMMA.16816.F32.BF16 R32, R144.reuse, R176, R32 ;  /* 0x000000b09020723c */ /* 0x040fe80000041820 */
[----:B--2---:R-:W-:Y:S02]  /*f910*/  FMUL.FTZ R26, R136, R166 ;  /* 0x000000a6881a7220 */ /* 0x004fe40000410000 */
[--C-:B------:R-:W-:Y:S02]  /*f920*/  FFMA.FTZ R78, R78, c[0x0][0x2d0], -R2.reuse ;  /* 0x0000b4004e4e7a23 */ /* 0x100fe40000010802 */
[-C--:B------:R-:W-:Y:S01]  /*f930*/  HMMA.16816.F32.BF16 R100, R144, R178.reuse, R100 ;  /* 0x000000b29064723c */ /* 0x080fe20000041864 */
[----:B------:R2:W-:Y:S03]  /*f940*/  MUFU.EX2 R166, R30 ;  /* 0x0000001e00a67308 */ /* 0x0005e60000000800 */
[----:B------:R-:W-:Y:S02]  /*f950*/  FFMA.FTZ R79, R79, c[0x0][0x2d0], -R2 ;  /* 0x0000b4004f4f7a23 */ /* 0x000fe40000010802 */
[--C-:B------:R-:W-:Y:S02]  /*f960*/  FFMA.FTZ R84, R84, c[0x0][0x2d0], -R180.reuse ;  /* 0x0000b40054547a23 */ /* 0x100fe400000108b4 */
[C---:B------:R-:W-:Y:S03]  /*f970*/  HMMA.16816.F32.BF16 R104, R140.reuse, R178, R104 ;  /* 0x000000b28c68723c */ /* 0x040fe60000041868 */
[----:B------:R3:W3:Y:S01]  /*f980*/  MUFU.EX2 R193, R29 ;  /* 0x0000001d00c17308 */ /* 0x0006e20000000800 */
[--C-:B------:R-:W-:Y:S02]  /*f990*/  FFMA.FTZ R85, R85, c[0x0][0x2d0], -R180.reuse ;  /* 0x0000b40055557a23 */ /* 0x100fe400000108b4 */
[----:B------:R-:W-:Y:S02]  /*f9a0*/  FFMA.FTZ R96, R96, c[0x0][0x2d0], -R180 ;  /* 0x0000b40060607a23 */ /* 0x000fe400000108b4 */
[----:B-1----:R-:W-:Y:S04]  /*f9b0*/  FMUL.FTZ R24, R137, R164 ;  /* 0x000000a489187220 */ /* 0x002fe80000410000 */
[--C-:B------:R-:W-:Y:S01]  /*f9c0*/  FFMA.FTZ R86, R86, c[0x0][0x2d0], -R181.reuse ;  /* 0x0000b40056567a23 */ /* 0x100fe200000108b5 */
[----:B------:R-:W-:Y:S01]  /*f9d0*/  MUFU.EX2 R187, R48 ;  /* 0x0000003000bb7308 */ /* 0x000fe20000000800 */
[--C-:B------:R-:W-:Y:S01]  /*f9e0*/  FFMA.FTZ R87, R87, c[0x0][0x2d0], -R181.reuse ;  /* 0x0000b40057577a23 */ /* 0x100fe200000108b5 */
[-C--:B------:R-:W-:Y:S03]  /*f9f0*/  HMMA.16816.F32.BF16 R24, R140, R148.reuse, R24 ;  /* 0x000000948c18723c */ /* 0x080fe60000041818 */
[----:B--2---:R-:W-:Y:S02]  /*fa00*/  FMUL.FTZ R30, R0, R170 ;  /* 0x000000aa001e7220 */ /* 0x004fe40000410000 */
[----:B------:R-:W-:Y:S02]  /*fa10*/  FFMA.FTZ R98, R98, c[0x0][0x2d0], -R181 ;  /* 0x0000b40062627a23 */ /* 0x000fe400000108b5 */
[--C-:B------:R-:W-:Y:S01]  /*fa20*/  FFMA.FTZ R92, R92, c[0x0][0x2d0], -R139.reuse ;  /* 0x0000b4005c5c7a23 */ /* 0x100fe2000001088b */
[C---:B------:R-:W-:Y:S01]  /*fa30*/  HMMA.16816.F32.BF16 R108, R144.reuse, R148, R108 ;  /* 0x00000094906c723c */ /* 0x040fe2000004186c */
[----:B------:R1:W-:Y:S03]  /*fa40*/  MUFU.EX2 R192, R36 ;  /* 0x0000002400c07308 */ /* 0x0003e60000000800 */
[----:B---3--:R-:W-:Y:S02]  /*fa50*/  FMUL.FTZ R29, R135, R169 ;  /* 0x000000a9871d7220 */ /* 0x008fe40000410000 */
[--C-:B------:R-:W-:Y:S02]  /*fa60*/  FFMA.FTZ R90, R90, c[0x0][0x2d0], -R2.reuse ;  /* 0x0000b4005a5a7a23 */ /* 0x100fe40000010802 */
[--C-:B------:R-:W-:Y:S03]  /*fa70*/  FFMA.FTZ R91, R91, c[0x0][0x2d0], -R2.reuse ;  /* 0x0000b4005b5b7a23 */ /* 0x100fe60000010802 */
[-C--:B------:R-:W-:Y:S01]  /*fa80*/  HMMA.16816.F32.BF16 R28, R144, R150.reuse, R28 ;  /* 0x00000096901c723c */ /* 0x080fe2000004181c */
[----:B------:R2:W-:Y:S02]  /*fa90*/  MUFU.EX2 R179, R51 ;  /* 0x0000003300b37308 */ /* 0x0005e40000000800 */
[--C-:B------:R-:W-:Y:S02]  /*faa0*/  FFMA.FTZ R94, R94, c[0x0][0x2d0], -R2.reuse ;  /* 0x0000b4005e5e7a23 */ /* 0x100fe40000010802 */
[----:B------:R-:W-:Y:S02]  /*fab0*/  FFMA.FTZ R2, R95, c[0x0][0x2d0], -R2 ;  /* 0x0000b4005f027a23 */ /* 0x000fe40000010802 */
[--C-:B------:R-:W-:Y:S01]  /*fac0*/  FFMA.FTZ R88, R88, c[0x0][0x2d0], -R139.reuse ;  /* 0x0000b40058587a23 */ /* 0x100fe2000001088b */
[C---:B------:R-:W-:Y:S01]  /*fad0*/  HMMA.16816.F32.BF16 R112, R140.reuse, R150, R112 ;  /* 0x000000968c70723c */ /* 0x040fe20000041870 */
[----:B------:R-:W3:Y:S02]  /*fae0*/  LDSM.16.MT88.4 R148, [R213+0x900] ;  /* 0x00090000d594783b */ /* 0x000ee40000004200 */
[----:B------:R-:W-:Y:S01]  /*faf0*/  MUFU.EX2 R178, R40 ;  /* 0x0000002800b27308 */ /* 0x000fe20000000800 */
[----:B------:R-:W-:Y:S01]  /*fb00*/  FFMA.FTZ R89, R89, c[0x0][0x2d0], -R139 ;  /* 0x0000b40059597a23 */ /* 0x000fe2000001088b */
[----:B------:R-:W-:Y:S01]  /*fb10*/  MOV R139, R3 ;  /* 0x00000003008b7202 */ /* 0x000fe20000000f00 */
[----:B------:R-:W-:Y:S01]  /*fb20*/  FFMA.FTZ R137, R137, R243, R209 ;  /* 0x000000f389897223 */ /* 0x000fe200000100d1 */
[----:B-1----:R-:W-:Y:S01]  /*fb30*/  F2FP.BF16.PACK_AB R36, R201, R204 ;  /* 0x000000ccc924723e */ /* 0x002fe200000010ff */
[-C--:B-----5:R-:W-:Y:S04]  /*fb40*/  HMMA.16816.F32.BF16 R116, R140, R152.reuse, R116 ;  /* 0x000000988c74723c */ /* 0x0a0fe80000041874 */
[----:B------:R-:W-:Y:S01]  /*fb50*/  FFMA.FTZ R0, R0, R240, R182 ;  /* 0x000000f000007223 */ /* 0x000fe200000100b6 */
[----:B------:R1:W-:Y:S01]  /*fb60*/  MUFU.EX2 R191, R37 ;  /* 0x0000002500bf7308 */ /* 0x0003e20000000800 */
[----:B------:R-:W-:Y:S02]  /*fb70*/  FFMA.FTZ R136, R136, R242, R208 ;  /* 0x000000f288887223 */ /* 0x000fe400000100d0 */
[C---:B------:R-:W-:Y:S01]  /*fb80*/  HMMA.16816.F32.BF16 R120, R144.reuse, R152, R120 ;  /* 0x000000989078723c */ /* 0x040fe20000041878 */
[----:B--2---:R-:W-:Y:S03]  /*fb90*/  LDSM.16.MT88.4 R48, [R214+0x900] ;  /* 0x00090000d630783b */ /* 0x004fe60000004200 */
[----:B------:R-:W-:Y:S02]  /*fba0*/  FADD.FTZ R0, R185, R0 ;  /* 0x00000000b9007221 */ /* 0x000fe40000010000 */
[----:B------:R-:W-:Y:S01]  /*fbb0*/  FFMA.FTZ R135, R135, R241, R205 ;  /* 0x000000f187877223 */ /* 0x000fe200000100cd */
[----:B------:R2:W-:Y:S01]  /*fbc0*/  MUFU.EX2 R188, R38 ;  /* 0x0000002600bc7308 */ /* 0x0005e20000000800 */
[-C--:B------:R-:W-:Y:S01]  /*fbd0*/  HMMA.16816.F32.BF16 R124, R144, R154.reuse, R124 ;  /* 0x0000009a907c723c */ /* 0x080fe2000004187c */
[----:B------:R-:W5:Y:S03]  /*fbe0*/  LDSM.16.MT88.4 R144, [R216+0x900] ;  /* 0x00090000d890783b */ /* 0x000f660000004200 */
[----:B------:R-:W-:Y:S04]  /*fbf0*/  FADD.FTZ R0, R183, R0 ;  /* 0x00000000b7007221 */ /* 0x000fe80000010000 */
[----:B------:R-:W-:Y:S01]  /*fc00*/  HMMA.16816.F32.BF16 R128, R140, R154, R128 ;  /* 0x0000009a8c80723c */ /* 0x000fe20000041880 */
[----:B------:R-:W3:Y:S01]  /*fc10*/  MUFU.EX2 R165, R138 ;  /* 0x0000008a00a57308 */ /* 0x000ee20000000800 */
[----:B------:R-:W-:Y:S02]  /*fc20*/  LDSM.16.MT88.4 R152, [R213+0x2900] ;  /* 0x00290000d598783b */ /* 0x000fe40000004200 */
[----:B-1----:R-:W-:Y:S03]  /*fc30*/  F2FP.BF16.PACK_AB R37, R200, R199 ;  /* 0x000000c7c825723e */ /* 0x002fe600000010ff */
[----:B----4-:R-:W-:Y:S02]  /*fc40*/  F2FP.BF16.PACK_AB R140, R195, R196 ;  /* 0x000000c4c38c723e */ /* 0x010fe400000010ff */
[----:B------:R-:W-:Y:S02]  /*fc50*/  F2FP.BF16.PACK_AB R142, R193, R194 ;  /* 0x000000c2c18e723e */ /* 0x000fe400000010ff */
[----:B------:R-:W-:Y:S01]  /*fc60*/  MUFU.EX2 R177, R41 ;  /* 0x0000002900b17308 */ /* 0x000fe20000000800 */
[----:B------:R-:W-:Y:S02]  /*fc70*/  F2FP.BF16.PACK_AB R141, R167, R172 ;  /* 0x000000aca78d723e */ /* 0x000fe400000010ff */
[----:B--2---:R-:W-:Y:S07]  /*fc80*/  F2FP.BF16.PACK_AB R38, R203, R202 ;  /* 0x000000cacb26723e */ /* 0x004fee00000010ff */
[----:B------:R-:W-:Y:S01]  /*fc90*/  MUFU.EX2 R164, R42 ;  /* 0x0000002a00a47308 */ /* 0x000fe20000000800 */
[-C--:B---3--:R-:W-:Y:S05]  /*fca0*/  HMMA.16816.F32.BF16 R4, R36, R148.reuse, R4 ;  /* 0x000000942404723c */ /* 0x088fea0000041804 */
[----:B------:R-:W-:Y:S04]  /*fcb0*/  F2FP.BF16.PACK_AB R143, R165, R166 ;  /* 0x000000a6a58f723e */ /* 0x000fe800000010ff */
[----:B------:R-:W1:Y:S03]  /*fcc0*/  MUFU.EX2 R169, R43 ;  /* 0x0000002b00a97308 */ /* 0x000e660000000800 */
[C---:B------:R-:W-:Y:S07]  /*fcd0*/  HMMA.16816.F32.BF16 R8, R140.reuse, R148, R8 ;  /* 0x000000948c08723c */ /* 0x040fee0000041808 */
[----:B------:R-:W-:Y:S01]  /*fce0*/  MUFU.EX2 R170, R52 ;  /* 0x0000003400aa7308 */ /* 0x000fe20000000800 */
[-C--:B------:R-:W-:Y:S08]  /*fcf0*/  HMMA.16816.F32.BF16 R12, R140, R150.reuse, R12 ;  /* 0x000000968c0c723c */ /* 0x080ff0000004180c */
[C---:B------:R-:W-:Y:S01]  /*fd00*/  HMMA.16816.F32.BF16 R16, R36.reuse, R150, R16 ;  /* 0x000000962410723c */ /* 0x040fe20000041810 */
[----:B------:R-:W2:Y:S01]  /*fd10*/  LDSM.16.MT88.4 R148, [R215+0x900] ;  /* 0x00090000d794783b */ /* 0x000ea20000004200 */
[----:B------:R3:W4:Y:S02]  /*fd20*/  MUFU.EX2 R176, R44 ;  /* 0x0000002c00b07308 */ /* 0x0007240000000800 */
[----:B-1----:R-:W-:Y:S04]  /*fd30*/  F2FP.BF16.PACK_AB R45, R169, R164 ;  /* 0x000000a4a92d723e */ /* 0x002fe800000010ff */
[-C--:B-----5:R-:W-:Y:S01]  /*fd40*/  HMMA.16816.F32.BF16 R20, R36, R144.reuse, R20 ;  /* 0x000000902414723c */ /* 0x0a0fe20000041814 */
[----:B------:R-:W1:Y:S03]  /*fd50*/  LDSM.16.MT88.4 R40, [R213+0x1100] ;  /* 0x00110000d528783b */ /* 0x000e660000004200 */
[----:B------:R4:W-:Y:S04]  /*fd60*/  MUFU.EX2 R168, R46 ;  /* 0x0000002e00a87308 */ /* 0x0009e80000000800 */
[C---:B------:R-:W-:Y:S06]  /*fd70*/  HMMA.16816.F32.BF16 R32, R140.reuse, R144, R32 ;  /* 0x000000908c20723c */ /* 0x040fec0000041820 */
[----:B------:R-:W5:Y:S02]  /*fd80*/  MUFU.EX2 R138, R47 ;  /* 0x0000002f008a7308 */ /* 0x000f640000000800 */
[-C--:B------:R-:W-:Y:S04]  /*fd90*/  HMMA.16816.F32.BF16 R100, R140, R146.reuse, R100 ;  /* 0x000000928c64723c */ /* 0x080fe80000041864 */
[----:B---3--:R-:W-:Y:S04]  /*fda0*/  F2FP.BF16.PACK_AB R44, R177, R178 ;  /* 0x000000b2b12c723e */ /* 0x008fe800000010ff */
[C---:B------:R-:W-:Y:S01]  /*fdb0*/  HMMA.16816.F32.BF16 R104, R36.reuse, R146, R104 ;  /* 0x000000922468723c */ /* 0x040fe20000041868 */
[----:B------:R-:W-:Y:S03]  /*fdc0*/  MUFU.EX2 R174, R64 ;  /* 0x0000004000ae7308 */ /* 0x000fe60000000800 */
[----:B----4-:R-:W-:Y:S04]  /*fdd0*/  F2FP.BF16.PACK_AB R46, R171, R176 ;  /* 0x000000b0ab2e723e */ /* 0x010fe800000010ff */
[-C--:B------:R-:W-:Y:S03]  /*fde0*/  HMMA.16816.F32.BF16 R24, R36, R48.reuse, R24 ;  /* 0x000000302418723c */ /* 0x080fe60000041818 */
[----:B------:R-:W-:Y:S01]  /*fdf0*/  MUFU.EX2 R64, R54 ;  /* 0x0000003600407308 */ /* 0x000fe20000000800 */
[----:B-----5:R-:W-:Y:S04]  /*fe00*/  F2FP.BF16.PACK_AB R47, R138, R168 ;  /* 0x000000a88a2f723e */ /* 0x020fe800000010ff */
[C---:B------:R-:W-:Y:S05]  /*fe10*/  HMMA.16816.F32.BF16 R108, R140.reuse, R48, R108 ;  /* 0x000000308c6c723c */ /* 0x040fea000004186c */
[----:B------:R-:W-:Y:S03]  /*fe20*/  MUFU.EX2 R173, R65 ;  /* 0x0000004100ad7308 */ /* 0x000fe60000000800 */
[-C--:B------:R-:W-:Y:S07]  /*fe30*/  HMMA.16816.F32.BF16 R28, R140, R50.reuse, R28 ;  /* 0x000000328c1c723c */ /* 0x080fee000004181c */
[----:B------:R3:W-:Y:S01]  /*fe40*/  MUFU.EX2 R65, R55 ;  /* 0x0000003700417308 */ /* 0x0007e20000000800 */
[C---:B------:R-:W-:Y:S01]  /*fe50*/  HMMA.16816.F32.BF16 R112, R36.reuse, R50, R112 ;  /* 0x000000322470723c */ /* 0x040fe20000041870 */
[----:B------:R-:W4:Y:S07]  /*fe60*/  LDSM.16.MT88.4 R48, [R216+0x1100] ;  /* 0x00110000d830783b */ /* 0x000f2e0000004200 */
[-C--:B--2---:R-:W-:Y:S01]  /*fe70*/  HMMA.16816.F32.BF16 R116, R36, R148.reuse, R116 ;  /* 0x000000942474723c */ /* 0x084fe20000041874 */
[----:B------:R-:W-:Y:S07]  /*fe80*/  MUFU.EX2 R97, R97 ;  /* 0x0000006100617308 */ /* 0x000fee0000000800 */
[C---:B------:R-:W-:Y:S03]  /*fe90*/  HMMA.16816.F32.BF16 R120, R140.reuse, R148, R120 ;  /* 0x000000948c78723c */ /* 0x040fe60000041878 */
[----:B------:R-:W-:Y:S01]  /*fea0*/  MUFU.EX2 R99, R99 ;  /* 0x0000006300637308 */ /* 0x000fe20000000800 */
[----:B---3--:R-:W2:Y:S04]  /*feb0*/  LDSM.16.MT88.4 R52, [R214+0x1100] ;  /* 0x00110000d634783b */ /* 0x008ea80000004200 */
[-C--:B------:R-:W-:Y:S05]  /*fec0*/  HMMA.16816.F32.BF16 R124, R140, R150.reuse, R124 ;  /* 0x000000968c7c723c */ /* 0x080fea000004187c */
[----:B------:R-:W-:Y:S03]  /*fed0*/  MUFU.EX2 R93, R93 ;  /* 0x0000005d005d7308 */ /* 0x000fe60000000800 */
[----:B------:R-:W-:Y:S07]  /*fee0*/  HMMA.16816.F32.BF16 R128, R36, R150, R128 ;  /* 0x000000962480723c */ /* 0x000fee0000041880 */
[----:B------:R-:W-:Y:S01]  /*fef0*/  F2FP.BF16.PACK_AB R36, R191, R192 ;  /* 0x000000c0bf24723e */ /* 0x000fe200000010ff */
[----:B------:R-:W-:Y:S01]  /*ff00*/  MUFU.EX2 R66, R66 ;  /* 0x0000004200427308 */ /* 0x000fe20000000800 */
[----:B------:R-:W-:Y:S03]  /*ff10*/  F2FP.BF16.PACK_AB R38, R190, R189 ;  /* 0x000000bdbe26723e */ /* 0x000fe600000010ff */
[----:B------:R-:W-:Y:S02]  /*ff20*/  F2FP.BF16.PACK_AB R37, R187, R188 ;  /* 0x000000bcbb25723e */ /* 0x000fe400000010ff */
[----:B------:R-:W-:Y:S04]  /*ff30*/  F2FP.BF16.PACK_AB R39, R179, R186 ;  /* 0x000000bab327723e */ /* 0x000fe800000010ff */
[----:B------:R-:W-:Y:S03]  /*ff40*/  MUFU.EX2 R67, R67 ;  /* 0x0000004300437308 */ /* 0x000fe60000000800 */
[-C--:B-1----:R-:W-:Y:S07]  /*ff50*/  HMMA.16816.F32.BF16 R4, R36, R40.reuse, R4 ;  /* 0x000000282404723c */ /* 0x082fee0000041804 */
[----:B------:R-:W-:Y:S01]  /*ff60*/  MUFU.EX2 R56, R56 ;  /* 0x0000003800387308 */ /* 0x000fe20000000800 */
[C---:B------:R-:W-:Y:S08]  /*ff70*/  HMMA.16816.F32.BF16 R8, R44.reuse, R40, R8 ;  /* 0x000000282c08723c */ /* 0x040ff00000041808 */
[-C--:B------:R-:W-:Y:S01]  /*ff80*/  HMMA.16816.F32.BF16 R12, R44, R42.reuse, R12 ;  /* 0x0000002a2c0c723c */ /* 0x080fe2000004180c */
[----:B------:R-:W1:Y:S07]  /*ff90*/  MUFU.EX2 R57, R57 ;  /* 0x0000003900397308 */ /* 0x000e6e0000000800 */
[C---:B------:R-:W-:Y:S01]  /*ffa0*/  HMMA.16816.F32.BF16 R16, R36.reuse, R42, R16 ;  /* 0x0000002a2410723c */ /* 0x040fe20000041810 */
[----:B------:R-:W3:Y:S02]  /*ffb0*/  LDSM.16.MT88.4 R40, [R215+0x1100] ;  /* 0x00110000d728783b */ /* 0x000ee40000004200 */
[----:B------:R-:W-:Y:S05]  /*ffc0*/  MUFU.EX2 R60, R60 ;  /* 0x0000003c003c7308 */ /* 0x000fea0000000800 */
[-C--:B----4-:R-:W-:Y:S05]  /*ffd0*/  HMMA.16816.F32.BF16 R20, R36, R48.reuse, R20 ;  /* 0x000000302414723c */ /* 0x090fea0000041814 */
[----:B------:R-:W-:Y:S03]  /*ffe0*/  MUFU.EX2 R61, R61 ;  /* 0x0000003d003d7308 */ /* 0x000fe60000000800 */
[C---:B------:R-:W-:Y:S07]  /*fff0*/  HMMA.16816.F32.BF16 R32, R44.reuse, R48, R32 ;  /* 0x000000302c20723c */ /* 0x040fee0000041820 */
[----:B------:R-:W-:Y:S01]  /*10000*/  MUFU.EX2 R58, R58 ;  /* 0x0000003a003a7308 */ /* 0x000fe20000000800 */
[-C--:B------:R-:W-:Y:S08]  /*10010*/  HMMA.16816.F32.BF16 R100, R44, R50.reuse, R100 ;  /* 0x000000322c64723c */ /* 0x080ff00000041864 */
[C---:B------:R-:W-:Y:S01]  /*10020*/  HMMA.16816.F32.BF16 R104, R36.reuse, R50, R104 ;  /* 0x000000322468723c */ /* 0x040fe20000041868 */
[----:B------:R-:W4:Y:S01]  /*10030*/  LDSM.16.MT88.4 R48, [R213+0x1900] ;  /* 0x00190000d530783b */ /* 0x000f220000004200 */
[----:B------:R-:W5:Y:S06]  /*10040*/  MUFU.EX2 R59, R59 ;  /* 0x0000003b003b7308 */ /* 0x000f6c0000000800 */
[-C--:B--2---:R-:W-:Y:S04]  /*10050*/  HMMA.16816.F32.BF16 R24, R36, R52.reuse, R24 ;  /* 0x000000342418723c */ /* 0x084fe80000041818 */
[----:B------:R-:W-:Y:S04]  /*10060*/  MUFU.EX2 R62, R62 ;  /* 0x0000003e003e7308 */ /* 0x000fe80000000800 */
[C---:B------:R-:W-:Y:S06]  /*10070*/  HMMA.16816.F32.BF16 R108, R44.reuse, R52, R108 ;  /* 0x000000342c6c723c */ /* 0x040fec000004186c */
[----:B------:R-:W2:Y:S02]  /*10080*/  MUFU.EX2 R63, R63 ;  /* 0x0000003f003f7308 */ /* 0x000ea40000000800 */
[-C--:B------:R-:W-:Y:S08]  /*10090*/  HMMA.16816.F32.BF16 R28, R44, R54.reuse, R28 ;  /* 0x000000362c1c723c */ /* 0x080ff0000004181c */
[C---:B------:R-:W-:Y:S01]  /*100a0*/  HMMA.16816.F32.BF16 R112, R36.reuse, R54, R112 ;  /* 0x000000362470723c */ /* 0x040fe20000041870 */
[----:B------:R-:W-:Y:S01]  /*100b0*/  LDSM.16.MT88.4 R52, [R214+0x1900] ;  /* 0x00190000d634783b */ /* 0x000fe20000004200 */
[----:B------:R-:W-:Y:S06]  /*100c0*/  MUFU.EX2 R68, R68 ;  /* 0x0000004400447308 */ /* 0x000fec0000000800 */
[-C--:B---3--:R-:W-:Y:S04]  /*100d0*/  HMMA.16816.F32.BF16 R116, R36, R40.reuse, R116 ;  /* 0x000000282474723c */ /* 0x088fe80000041874 */
[----:B------:R-:W-:Y:S04]  /*100e0*/  MUFU.EX2 R69, R69 ;  /* 0x0000004500457308 */ /* 0x000fe80000000800 */
[C---:B------:R-:W-:Y:S06]  /*100f0*/  HMMA.16816.F32.BF16 R120, R44.reuse, R40, R120 ;  /* 0x000000282c78723c */ /* 0x040fec0000041878 */
[----:B------:R-:W-:Y:S01]  /*10100*/  MUFU.EX2 R80, R80 ;  /* 0x0000005000507308 */ /* 0x000fe20000000800 */
[----:B-1----:R-:W-:Y:S01]  /*10110*/  F2FP.BF16.PACK_AB R40, R57, R56 ;  /* 0x000000383928723e */ /* 0x002fe200000010ff */
[-C--:B------:R-:W-:Y:S01]  /*10120*/  HMMA.16816.F32.BF16 R124, R44, R42.reuse, R124 ;  /* 0x0000002a2c7c723c */ /* 0x080fe2000004187c */
[----:B------:R-:W1:Y:S03]  /*10130*/  LDSM.16.MT88.4 R44, [R216+0x1900] ;  /* 0x00190000d82c783b */ /* 0x000e660000004200 */
[----:B-----5:R-:W-:Y:S04]  /*10140*/  F2FP.BF16.PACK_AB R41, R59, R58 ;  /* 0x0000003a3b29723e */ /* 0x020fe800000010ff */
[----:B------:R-:W-:Y:S01]  /*10150*/  HMMA.16816.F32.BF16 R128, R36, R42, R128 ;  /* 0x0000002a2480723c */ /* 0x000fe20000041880 */
[----:B------:R-:W-:Y:S06]  /*10160*/  MUFU.EX2 R81, R81 ;  /* 0x0000005100517308 */ /* 0x000fec0000000800 */
[----:B------:R-:W-:Y:S02]  /*10170*/  F2FP.BF16.PACK_AB R36, R175, R170 ;  /* 0x000000aaaf24723e */ /* 0x000fe400000010ff */
[----:B------:R-:W-:Y:S02]  /*10180*/  F2FP.BF16.PACK_AB R38, R173, R174 ;  /* 0x000000aead26723e */ /* 0x000fe400000010ff */
[----:B------:R-:W-:Y:S01]  /*10190*/  MUFU.EX2 R70, R70 ;  /* 0x0000004600467308 */ /* 0x000fe20000000800 */
[----:B------:R-:W-:Y:S02]  /*101a0*/  F2FP.BF16.PACK_AB R37, R65, R64 ;  /* 0x000000404125723e */ /* 0x000fe400000010ff */
[----:B------:R-:W-:Y:S02]  /*101b0*/  F2FP.BF16.PACK_AB R39, R67, R66 ;  /* 0x000000424327723e */ /* 0x000fe400000010ff */
[----:B------:R-:W-:Y:S02]  /*101c0*/  F2FP.BF16.PACK_AB R42, R61, R60 ;  /* 0x0000003c3d2a723e */ /* 0x000fe400000010ff */
[----:B--2---:R-:W-:Y:S03]  /*101d0*/  F2FP.BF16.PACK_AB R43, R63, R62 ;  /* 0x0000003e3f2b723e */ /* 0x004fe600000010ff */
[-C--:B----4-:R-:W-:Y:S01]  /*101e0*/  HMMA.16816.F32.BF16 R4, R36, R48.reuse, R4 ;  /* 0x000000302404723c */ /* 0x090fe20000041804 */
        /* <DEDUP_REMOVED lines=8> */
[-C--:B-1----:R-:W-:Y:S08]  /*10270*/  HMMA.16816.F32.BF16 R20, R36, R44.reuse, R20 ;  /* 0x0000002c2414723c */ /* 0x082ff00000041814 */
[C---:B------:R-:W-:Y:S01]  /*10280*/  HMMA.16816.F32.BF16 R32, R40.reuse, R44, R32 ;  /* 0x0000002c2820723c */ /* 0x040fe20000041820 */
[----:B------:R-:W1:Y:S07]  /*10290*/  MUFU.EX2 R73, R73 ;  /* 0x0000004900497308 */ /* 0x000e6e0000000800 */
        /* <DEDUP_REMOVED lines=9> */
[----:B------:R-:W5:Y:S07]  /*10330*/  MUFU.EX2 R75, R75 ;  /* 0x0000004b004b7308 */ /* 0x000f6e0000000800 */
[C---:B------:R-:W-:Y:S01]  /*10340*/  HMMA.16816.F32.BF16 R112, R36.reuse, R54, R112 ;  /* 0x000000362470723c */ /* 0x040fe20000041870 */
[----:B------:R-:W-:Y:S02]  /*10350*/  LDSM.16.MT88.4 R52, [R214+0x2100] ;  /* 0x00210000d634783b */ /* 0x000fe40000004200 */
[----:B------:R-:W-:Y:S05]  /*10360*/  MUFU.EX2 R78, R78 ;  /* 0x0000004e004e7308 */ /* 0x000fea0000000800 */
[-C--:B--2---:R-:W-:Y:S05]  /*10370*/  HMMA.16816.F32.BF16 R116, R36, R48.reuse, R116 ;  /* 0x000000302474723c */ /* 0x084fea0000041874 */
[----:B------:R-:W2:Y:S03]  /*10380*/  MUFU.EX2 R79, R79 ;  /* 0x0000004f004f7308 */ /* 0x000ea60000000800 */
[C---:B------:R-:W-:Y:S07]  /*10390*/  HMMA.16816.F32.BF16 R120, R40.reuse, R48, R120 ;  /* 0x000000302878723c */ /* 0x040fee0000041878 */
[----:B------:R-:W-:Y:S01]  /*103a0*/  MUFU.EX2 R84, R84 ;  /* 0x0000005400547308 */ /* 0x000fe20000000800 */
[-C--:B------:R-:W-:Y:S07]  /*103b0*/  HMMA.16816.F32.BF16 R124, R40, R50.reuse, R124 ;  /* 0x00000032287c723c */ /* 0x080fee000004187c */
[----:B-1----:R-:W-:Y:S01]  /*103c0*/  F2FP.BF16.PACK_AB R40, R73, R72 ;  /* 0x000000484928723e */ /* 0x002fe200000010ff */
[----:B------:R-:W-:Y:S01]  /*103d0*/  HMMA.16816.F32.BF16 R128, R36, R50, R128 ;  /* 0x000000322480723c */ /* 0x000fe20000041880 */
[----:B------:R-:W1:Y:S01]  /*103e0*/  LDSM.16.MT88.4 R48, [R216+0x2100] ;  /* 0x00210000d830783b */ /* 0x000e620000004200 */
[----:B------:R-:W-:Y:S02]  /*103f0*/  MUFU.EX2 R85, R85 ;  /* 0x0000005500557308 */ /* 0x000fe40000000800 */
[----:B----4-:R-:W-:Y:S02]  /*10400*/  F2FP.BF16.PACK_AB R42, R77, R76 ;  /* 0x0000004c4d2a723e */ /* 0x010fe400000010ff */
[----:B-----5:R-:W-:Y:S02]  /*10410*/  F2FP.BF16.PACK_AB R41, R75, R74 ;  /* 0x0000004a4b29723e */ /* 0x020fe400000010ff */
[----:B------:R-:W-:Y:S04]  /*10420*/  F2FP.BF16.PACK_AB R36, R69, R68 ;  /* 0x000000444524723e */ /* 0x000fe800000010ff */
[----:B------:R-:W-:Y:S01]  /*10430*/  F2FP.BF16.PACK_AB R38, R81, R80 ;  /* 0x000000505126723e */ /* 0x000fe200000010ff */
[----:B------:R-:W-:Y:S01]  /*10440*/  MUFU.EX2 R96, R96 ;  /* 0x0000006000607308 */ /* 0x000fe20000000800 */
[----:B------:R-:W-:Y:S02]  /*10450*/  F2FP.BF16.PACK_AB R37, R71, R70 ;  /* 0x000000464725723e */ /* 0x000fe400000010ff */
[----:B------:R-:W-:Y:S02]  /*10460*/  F2FP.BF16.PACK_AB R39, R83, R82 ;  /* 0x000000525327723e */ /* 0x000fe400000010ff */
[----:B--2---:R-:W-:Y:S05]  /*10470*/  F2FP.BF16.PACK_AB R43, R79, R78 ;  /* 0x0000004e4f2b723e */ /* 0x004fea00000010ff */
        /* <DEDUP_REMOVED lines=11> */
[----:B------:R-:W-:Y:S07]  /*10530*/  MUFU.EX2 R91, R91 ;  /* 0x0000005b005b7308 */ /* 0x000fee0000000800 */
[-C--:B------:R-:W-:Y:S03]  /*10540*/  HMMA.16816.F32.BF16 R100, R40, R50.reuse, R100 ;  /* 0x000000322864723c */ /* 0x080fe60000041864 */
[----:B------:R-:W-:Y:S05]  /*10550*/  MUFU.EX2 R94, R94 ;  /* 0x0000005e005e7308 */ /* 0x000fea0000000800 */
[C---:B------:R-:W-:Y:S01]  /*10560*/  HMMA.16816.F32.BF16 R104, R36.reuse, R50, R104 ;  /* 0x000000322468723c */ /* 0x040fe20000041868 */
[----:B------:R-:W1:Y:S04]  /*10570*/  LDSM.16.MT88.4 R48, [R216+0x2900] ;  /* 0x00290000d830783b */ /* 0x000e680000004200 */
[----:B------:R-:W-:Y:S03]  /*10580*/  MUFU.EX2 R88, R88 ;  /* 0x0000005800587308 */ /* 0x000fe60000000800 */
[-C--:B------:R-:W-:Y:S07]  /*10590*/  HMMA.16816.F32.BF16 R24, R36, R52.reuse, R24 ;  /* 0x000000342418723c */ /* 0x080fee0000041818 */
[----:B------:R-:W3:Y:S01]  /*105a0*/  MUFU.EX2 R89, R89 ;  /* 0x0000005900597308 */ /* 0x000ee20000000800 */
[C---:B------:R-:W-:Y:S08]  /*105b0*/  HMMA.16816.F32.BF16 R108, R40.reuse, R52, R108 ;  /* 0x00000034286c723c */ /* 0x040ff0000004186c */
[-C--:B------:R-:W-:Y:S01]  /*105c0*/  HMMA.16816.F32.BF16 R28, R40, R54.reuse, R28 ;  /* 0x00000036281c723c */ /* 0x080fe2000004181c */
[----:B------:R-:W4:Y:S07]  /*105d0*/  MUFU.EX2 R90, R90 ;  /* 0x0000005a005a7308 */ /* 0x000f2e0000000800 */
[C---:B------:R-:W-:Y:S08]  /*105e0*/  HMMA.16816.F32.BF16 R112, R36.reuse, R54, R112 ;  /* 0x000000362470723c */ /* 0x040ff00000041870 */
[-C--:B--2---:R-:W-:Y:S08]  /*105f0*/  HMMA.16816.F32.BF16 R116, R36, R44.reuse, R116 ;  /* 0x0000002c2474723c */ /* 0x084ff00000041874 */
[C---:B------:R-:W-:Y:S01]  /*10600*/  HMMA.16816.F32.BF16 R120, R40.reuse, R44, R120 ;  /* 0x0000002c2878723c */ /* 0x040fe20000041878 */
[----:B------:R2:W5:Y:S07]  /*10610*/  MUFU.EX2 R44, R2 ;  /* 0x00000002002c7308 */ /* 0x00056e0000000800 */
[-C--:B------:R-:W-:Y:S07]  /*10620*/  HMMA.16816.F32.BF16 R124, R40, R46.reuse, R124 ;  /* 0x0000002e287c723c */ /* 0x080fee000004187c */
[----:B---3--:R-:W-:Y:S01]  /*10630*/  F2FP.BF16.PACK_AB R40, R89, R88 ;  /* 0x000000585928723e */ /* 0x008fe200000010ff */
[----:B------:R-:W-:Y:S04]  /*10640*/  HMMA.16816.F32.BF16 R128, R36, R46, R128 ;  /* 0x0000002e2480723c */ /* 0x000fe80000041880 */
[----:B------:R-:W-:Y:S02]  /*10650*/  F2FP.BF16.PACK_AB R42, R93, R92 ;  /* 0x0000005c5d2a723e */ /* 0x000fe400000010ff */
[----:B----4-:R-:W-:Y:S02]  /*10660*/  F2FP.BF16.PACK_AB R41, R91, R90 ;  /* 0x0000005a5b29723e */ /* 0x010fe400000010ff */
[----:B------:R-:W-:Y:S01]  /*10670*/  F2FP.BF16.PACK_AB R36, R85, R84 ;  /* 0x000000545524723e */ /* 0x000fe200000010ff */
[----:B--2---:R-:W-:Y:S03]  /*10680*/  FADD.FTZ R2, R206, R135 ;  /* 0x00000087ce027221 */ /* 0x004fe60000010000 */
[----:B------:R-:W-:Y:S01]  /*10690*/  F2FP.BF16.PACK_AB R38, R97, R96 ;  /* 0x000000606126723e */ /* 0x000fe200000010ff */
[----:B------:R-:W-:Y:S01]  /*106a0*/  FADD.FTZ R2, R207, R2 ;  /* 0x00000002cf027221 */ /* 0x000fe20000010000 */
[----:B------:R-:W-:Y:S02]  /*106b0*/  F2FP.BF16.PACK_AB R37, R87, R86 ;  /* 0x000000565725723e */ /* 0x000fe400000010ff */
[----:B------:R-:W-:Y:S02]  /*106c0*/  F2FP.BF16.PACK_AB R39, R99, R98 ;  /* 0x000000626327723e */ /* 0x000fe400000010ff */
[----:B-----5:R-:W-:Y:S02]  /*106d0*/  F2FP.BF16.PACK_AB R43, R44, R94 ;  /* 0x0000005e2c2b723e */ /* 0x020fe400000010ff */
[----:B------:R-:W-:Y:S03]  /*106e0*/  MOV R135, R133 ;  /* 0x0000008500877202 */ /* 0x000fe60000000f00 */
[-C--:B------:R-:W-:Y:S01]  /*106f0*/  HMMA.16816.F32.BF16 R140, R36, R152.reuse, R4 ;  /* 0x00000098248c723c */ /* 0x080fe20000041804 */
[----:B------:R-:W2:Y:S07]  /*10700*/  LDSM.16.MT88.4 R4, [R214+0x2900] ;  /* 0x00290000d604783b */ /* 0x000eae0000004200 */
        /* <DEDUP_REMOVED lines=28> */
[----:B------:R-:W1:Y:S01]  /*108d0*/  LDSM.16.MT88.4 R8, [R215+0x2900] ;  /* 0x00290000d708783b */ /* 0x000e620000004200 */
        /* <DEDUP_REMOVED lines=77> */
[----:B------:R-:W-:Y:S04]  /*10db0*/  STL [R1+0x14], R4 ;  /* 0x0000140401007387 */ /* 0x000fe80000100800 */
[----:B------:R-:W-:Y:S04]  /*10dc0*/  STL [R1+0x18], R2 ;  /* 0x0000180201007387 */ /* 0x000fe80000100800 */
[----:B------:R1:W-:Y:S02]  /*10dd0*/  STL [R1+0x1c], R0 ;  /* 0x00001c0001007387 */ /* 0x0003e40000100800 */
[----:B-1----:R-:W-:Y:S01]  /*10de0*/  MOV R0, R134 ;  /* 0x0000008600007202 */ /* 0x002fe20000000f00 */
[----:B------:R-:W-:-:S05]  /*10df0*/  @P0 BRA `(.L_x_2117) ;  /* 0xffffc9e000000947 */ /* 0x000fca000383ffff */
.L_x_2116:
[----:B------:R-:W2:Y:S02]  /*10e00*/  LDL R2, [R1] ;  /* 0x0000000001027983 */ /* 0x000ea40000100800 */
[----:B--2---:R-:W-:-:S13]  /*10e10*/  ISETP.GE.AND P0, PT, R229, R2, PT ;  /* 0x00000002e500720c */ /* 0x004fda0003f06270 */
[----:B------:R-:W-:Y:S05]  /*10e20*/  @!P0 BRA `(.L_x_2118) ;  /* 0x00005a3000008947 */ /* 0x000fea0003800000 */
[----:B------:R-:W2:Y:S01]  /*10e30*/  LDL.LU.64 R6, [R1+0x40] ;  /* 0x0000400001067983 */ /* 0x000ea20000300a00 */
[----:B------:R-:W-:Y:S01]  /*10e40*/  MOV R138, R3 ;  /* 0x00000003008a7202 */ /* 0x000fe20000000f00 */
[----:B------:R-:W-:Y:S01]  /*10e50*/  UMOV UR14, 0x60 ;  /* 0x00000060000e7882 */ /* 0x000fe20000000000 */
[----:B------:R-:W-:Y:S01]  /*10e60*/  IMAD.MOV.U32 R136, RZ, RZ, R133 ;  /* 0x000000ffff887224 */ /* 0x000fe200078e0085 */
[----:B------:R-:W3:Y:S01]  /*10e70*/  LDL.LU.64 R4, [R1+0x48] ;  /* 0x0000480001047983 */ /* 0x000ee20000300a00 */
        /* <DEDUP_REMOVED lines=12> */
.L_x_2135:
[----:B------:R-:W-:Y:S04]  /*10f40*/  DEPBAR.LE SB0, 0x0 ;  /* 0x000080000000791a */ /* 0x000fe80000000000 */
[----:B------:R-:W-:Y:S01]  /*10f50*/  BAR.SYNC.DEFER_BLOCKING 0x0 ;  /* 0x0000000000007b1d */ /* 0x000fe20000010000 */
[----:B------:R-:W-:Y:S01]  /*10f60*/  SHF.R.S32.HI R132, RZ, 0x1f, R229 ;  /* 0x0000001fff847819 */ /* 0x000fe200000114e5 */
[C---:B------:R-:W-:Y:S01]  /*10f70*/  IMAD R0, R229.reuse, UR5, RZ ;  /* 0x00000005e5007c24 */ /* 0x040fe2000f8e02ff */
[----:B------:R-:W-:Y:S03]  /*10f80*/  PLOP3.LUT P3, PT, PT, PT, UP2, 0x80, 0x0 ;  /* 0x000000000000781c */ /* 0x000fe60003f6f028 */
[----:B------:R-:W-:Y:S01]  /*10f90*/  IMAD R0, R132, UR16, R0 ;  /* 0x0000001084007c24 */ /* 0x000fe2000f8e0200 */
[----:B------:R-:W-:Y:S06]  /*10fa0*/  LDSM.16.M88.4 R96, [R219+0x6100] ;  /* 0x00610000db60783b */ /* 0x000fec0000000200 */
[----:B--2---:R-:W2:Y:S06]  /*10fb0*/  LDSM.16.M88.4 R16, [R212+0x3100] ;  /* 0x00310000d410783b */ /* 0x004eac0000000200 */
[----:B------:R-:W3:Y:S06]  /*10fc0*/  LDSM.16.M88.4 R92, [R219+0x8100] ;  /* 0x00810000db5c783b */ /* 0x000eec0000000200 */
[----:B-1----:R-:W4:Y:S06]  /*10fd0*/  LDL.64 R2, [R1+0x8] ;  /* 0x0000080001027983 */ /* 0x002f2c0000100a00 */
[----:B------:R-:W1:Y:S06]  /*10fe0*/  LDSM.16.M88.4 R32, [R212+0x3900] ;  /* 0x00390000d420783b */ /* 0x000e6c0000000200 */
[----:B------:R-:W5:Y:S06]  /*10ff0*/  LDL R245, [R1] ;  /* 0x0000000001f57983 */ /* 0x000f6c0000100800 */
[----:B------:R-:W1:Y:S06]  /*11000*/  LDSM.16.M88.4 R48, [R212+0x4100] ;  /* 0x00410000d430783b */ /* 0x000e6c0000000200 */
[----:B------:R-:W5:Y:S01]  /*11010*/  LDL.64 R234, [R1+0x28] ;  /* 0x0000280001ea7983 */ /* 0x000f620000100a00 */
[-C--:B--2---:R-:W-:Y:S05]  /*11020*/  HMMA.16816.F32.BF16 R4, R96, R16.reuse, RZ ;  /* 0x000000106004723c */ /* 0x084fea00000418ff */
[----:B------:R-:W2:Y:S03]  /*11030*/  LDSM.16.M88.4 R64, [R212+0x4900] ;  /* 0x00490000d440783b */ /* 0x000ea60000000200 */
[C---:B---3--:R-:W-:Y:S03]  /*11040*/  HMMA.16816.F32.BF16 R8, R92.reuse, R16, RZ ;  /* 0x000000105c08723c */ /* 0x048fe600000418ff */
[----:B------:R-:W3:Y:S06]  /*11050*/  LDL.64 R232, [R1+0x38] ;  /* 0x0000380001e87983 */ /* 0x000eec0000100a00 */
[----:B------:R-:W2:Y:S01]  /*11060*/  LDSM.16.M88.4 R80, [R212+0x5100] ;  /* 0x00510000d450783b */ /* 0x000ea20000000200 */
[-C--:B------:R-:W-:Y:S05]  /*11070*/  HMMA.16816.F32.BF16 R12, R92, R18.reuse, RZ ;  /* 0x000000125c0c723c */ /* 0x080fea00000418ff */
[----:B------:R-:W3:Y:S03]  /*11080*/  LDL R139, [R1+0x30] ;  /* 0x00003000018b7983 */ /* 0x000ee60000100800 */
[C---:B------:R-:W-:Y:S03]  /*11090*/  HMMA.16816.F32.BF16 R16, R96.reuse, R18, RZ ;  /* 0x000000126010723c */ /* 0x040fe600000418ff */
[----:B------:R-:W2:Y:S05]  /*110a0*/  LDSM.16.M88.4 R172, [R212+0x5900] ;  /* 0x00590000d4ac783b */ /* 0x000eaa0000000200 */
[-C--:B-1----:R-:W-:Y:S01]  /*110b0*/  HMMA.16816.F32.BF16 R20, R96, R32.reuse, RZ ;  /* 0x000000206014723c */ /* 0x082fe200000418ff */
[----:B------:R-:W3:Y:S06]  /*110c0*/  LDL R134, [R1+0x20] ;  /* 0x0000200001867983 */ /* 0x000eec0000100800 */
[----:B------:R-:W-:Y:S01]  /*110d0*/  LDSM.16.M88.4 R176, [R222+0x6100] ;  /* 0x00610000deb0783b */ /* 0x000fe20000000200 */
[C---:B------:R-:W-:Y:S05]  /*110e0*/  HMMA.16816.F32.BF16 R24, R92.reuse, R32, RZ ;  /* 0x000000205c18723c */ /* 0x040fea00000418ff */
[----:B------:R-:W1:Y:S03]  /*110f0*/  LDSM.16.M88.4 R180, [R223] ;  /* 0x00000000dfb4783b */ /* 0x000e660000000200 */
[-C--:B------:R-:W-:Y:S03]  /*11100*/  HMMA.16816.F32.BF16 R28, R92, R34.reuse, RZ ;  /* 0x000000225c1c723c */ /* 0x080fe600000418ff */
[----:B------:R-:W1:Y:S05]  /*11110*/  LDSM.16.M88.4 R184, [R222+0x8100] ;  /* 0x00810000deb8783b */ /* 0x000e6a0000000200 */
[C---:B------:R-:W-:Y:S01]  /*11120*/  HMMA.16816.F32.BF16 R32, R96.reuse, R34, RZ ;  /* 0x000000226020723c */ /* 0x040fe200000418ff */
[----:B------:R-:W1:Y:S06]  /*11130*/  LDSM.16.M88.4 R188, [R228] ;  /* 0x00000000e4bc783b */ /* 0x000e6c0000000200 */
[----:B------:R-:W-:Y:S01]  /*11140*/  LDSM.16.M88.4 R192, [R225] ;  /* 0x00000000e1c0783b */ /* 0x000fe20000000200 */
[-C--:B------:R-:W-:Y:S05]  /*11150*/  HMMA.16816.F32.BF16 R36, R96, R48.reuse, RZ ;  /* 0x000000306024723c */ /* 0x080fea00000418ff */
[----:B------:R-:W-:Y:S03]  /*11160*/  LDSM.16.M88.4 R196, [R224] ;  /* 0x00000000e0c4783b */ /* 0x000fe60000000200 */
[C---:B------:R-:W-:Y:S08]  /*11170*/  HMMA.16816.F32.BF16 R40, R92.reuse, R48, RZ ;  /* 0x000000305c28723c */ /* 0x040ff000000418ff */
[-C--:B------:R-:W-:Y:S08]  /*11180*/  HMMA.16816.F32.BF16 R44, R92, R50.reuse, RZ ;  /* 0x000000325c2c723c */ /* 0x080ff000000418ff */
[C---:B------:R-:W-:Y:S08]  /*11190*/  HMMA.16816.F32.BF16 R48, R96.reuse, R50, RZ ;  /* 0x000000326030723c */ /* 0x040ff000000418ff */
[-C--:B--2---:R-:W-:Y:S08]  /*111a0*/  HMMA.16816.F32.BF16 R52, R96, R64.reuse, RZ ;  /* 0x000000406034723c */ /* 0x084ff000000418ff */
        /* <DEDUP_REMOVED lines=11> */
[----:B------:R-:W2:Y:S07]  /*11260*/  LDSM.16.M88.4 R172, [R227] ;  /* 0x00000000e3ac783b */ /* 0x000eae0000000200 */
        /* <DEDUP_REMOVED lines=8> */
[C---:B------:R-:W-:Y:S08]  /*112f0*/  HMMA.16816.F32.BF16 R32, R176.reuse, R190, R32 ;  /* 0x000000beb020723c */ /* 0x040ff00000041820 */
[-C--:B--2---:R-:W-:Y:S08]  /*11300*/  HMMA.16816.F32.BF16 R36, R176, R172.reuse, R36 ;  /* 0x000000acb024723c */ /* 0x084ff00000041824 */
[C---:B------:R-:W-:Y:S08]  /*11310*/  HMMA.16816.F32.BF16 R40, R184.reuse, R172, R40 ;  /* 0x000000acb828723c */ /* 0x040ff00000041828 */
[-C--:B------:R-:W-:Y:S04]  /*11320*/  HMMA.16816.F32.BF16 R44, R184, R174.reuse, R44 ;  /* 0x000000aeb82c723c */ /* 0x080fe8000004182c */
[----:B----4-:R-:W-:Y:S04]  /*11330*/  IMAD.WIDE.U32 R2, R229, UR16, R2 ;  /* 0x00000010e5027c25 */ /* 0x010fe8000f8e0002 */
[C---:B------:R-:W-:Y:S04]  /*11340*/  HMMA.16816.F32.BF16 R48, R176.reuse, R174, R48 ;  /* 0x000000aeb030723c */ /* 0x040fe80000041830 */
[----:B------:R-:W-:Y:S01]  /*11350*/  IMAD.IADD R0, R3, 0x1, R0 ;  /* 0x0000000103007824 */ /* 0x000fe200078e0200 */
[C---:B------:R-:W-:Y:S03]  /*11360*/  LEA R202, P0, R2.reuse, c[0x0][0x1f8], 0x1 ;  /* 0x00007e0002ca7a11 */ /* 0x040fe600078008ff */
[-C--:B-1----:R-:W-:Y:S04]  /*11370*/  HMMA.16816.F32.BF16 R52, R176, R180.reuse, R52 ;  /* 0x000000b4b034723c */ /* 0x082fe80000041834 */
[----:B------:R-:W-:Y:S02]  /*11380*/  LEA.HI.X R203, R2, c[0x0][0x1fc], R0, 0x1, P0 ;  /* 0x00007f0002cb7a11 */ /* 0x000fe400000f0c00 */
[----:B------:R-:W-:Y:S02]  /*11390*/  IADD3 R132, P0, R202, UR9, RZ ;  /* 0x00000009ca847c10 */ /* 0x000fe4000ff1e0ff */
[C---:B------:R-:W-:Y:S01]  /*113a0*/  HMMA.16816.F32.BF16 R56, R184.reuse, R180, R56 ;  /* 0x000000b4b838723c */ /* 0x040fe20000041838 */
[----:B------:R-:W-:Y:S01]  /*113b0*/  @!PT LDS RZ, [RZ] ;  /* 0x00000000fffff984 */ /* 0x000fe20000000800 */
[----:B------:R-:W-:Y:S01]  /*113c0*/  @!PT LDS RZ, [RZ] ;  /* 0x00000000fffff984 */ /* 0x000fe20000000800 */
[----:B------:R-:W-:Y:S01]  /*113d0*/  @!PT LDS RZ, [RZ] ;  /* 0x00000000fffff984 */ /* 0x000fe20000000800 */
[----:B------:R1:W-:Y:S03]  /*113e0*/  LDGSTS.E.BYPASS.LTC128B.128 [R231+0x100], [R202.64], !P6 ;  /* 0x00100000cae77fae */ /* 0x0003e6000f101d4c */
[----:B------:R-:W-:Y:S02]  /*113f0*/  IADD3.X R133, R203, UR8, RZ, P0, !PT ;  /* 0x00000008cb857c10 */ /* 0x000fe400087fe4ff */
[----:B------:R-:W-:Y:S02]  /*11400*/  IADD3 R200, P1, R132, UR9, RZ ;  /* 0x0000000984c87c10 */ /* 0x000fe4000ff3e0ff */
[-C--:B------:R-:W-:Y:S01]  /*11410*/  HMMA.16816.F32.BF16 R60, R184, R182.reuse, R60 ;  /* 0x000000b6b83c723c */ /* 0x080fe2000004183c */
[----:B------:R2:W-:Y:S03]  /*11420*/  LDGSTS.E.BYPASS.LTC128B.128 [R231+0x900], [R132.64], !P6 ;  /* 0x0090000084e77fae */ /* 0x0005e6000f101d4c */
        /* <DEDUP_REMOVED lines=9> */
[----:B------:R-:W-:Y:S02]  /*114c0*/  PLOP3.LUT P1, PT, PT, PT, UP2, 0x80, 0x0 ;  /* 0x000000000000781c */ /* 0x000fe40003f2f028 */
[C---:B------:R-:W-:Y:S01]  /*114d0*/  HMMA.16816.F32.BF16 R72, R184.reuse, R192, R72 ;  /* 0x000000c0b848723c */ /* 0x040fe20000041848 */
[----:B------:R3:W-:Y:S03]  /*114e0*/  LDGSTS.E.BYPASS.LTC128B.128 [R231+0x2100], [R188.64], !P6 ;  /* 0x02100000bce77fae */ /* 0x0007e6000f101d4c */
[----:B--2---:R-:W-:Y:S04]  /*114f0*/  IADD3 R132, P0, R188, UR9, RZ ;  /* 0x00000009bc847c10 */ /* 0x004fe8000ff1e0ff */
[-C--:B------:R-:W-:Y:S04]  /*11500*/  HMMA.16816.F32.BF16 R76, R184, R194.reuse, R76 ;  /* 0x000000c2b84c723c */ /* 0x080fe8000004184c */
[----:B------:R-:W-:Y:S02]  /*11510*/  IADD3.X R133, R189, UR8, RZ, P0, !PT ;  /* 0x00000008bd857c10 */ /* 0x000fe400087fe4ff */
[C---:B-----5:R-:W-:Y:S02]  /*11520*/  ISETP.GT.AND P0, PT, R229.reuse, R245, PT ;  /* 0x000000f5e500720c */ /* 0x060fe40003f04270 */
[C---:B------:R-:W-:Y:S01]  /*11530*/  HMMA.16816.F32.BF16 R80, R176.reuse, R194, R80 ;  /* 0x000000c2b050723c */ /* 0x040fe20000041850 */
[----:B------:R2:W-:Y:S06]  /*11540*/  LDGSTS.E.BYPASS.LTC128B.128 [R231+0x2900], [R132.64], !P6 ;  /* 0x0290000084e77fae */ /* 0x0005ec000f101d4c */
[----:B-1----:R-:W-:Y:S01]  /*11550*/  LDSM.16.M88.4 R200, [R218+0x3100] ;  /* 0x00310000dac8783b */ /* 0x002fe20000000200 */
[-C--:B------:R-:W-:Y:S04]  /*11560*/  HMMA.16816.F32.BF16 R84, R176, R196.reuse, R84 ;  /* 0x000000c4b054723c */ /* 0x080fe80000041854 */
[----:B------:R-:W-:Y:S01]  /*11570*/  @P0 IADD3 R0, R229, -0x1, RZ ;  /* 0xffffffffe5000810 */ /* 0x000fe20007ffe0ff */
[----:B---3--:R-:W1:Y:S01]  /*11580*/  LDSM.16.M88.4 R188, [R220+0x6100] ;  /* 0x00610000dcbc783b */ /* 0x008e620000000200 */
[----:B----4-:R-:W-:Y:S02]  /*11590*/  @P0 IMAD.MOV.U32 R3, RZ, RZ, R235 ;  /* 0x000000ffff030224 */ /* 0x010fe400078e00eb */
[C---:B------:R-:W-:Y:S03]  /*115a0*/  HMMA.16816.F32.BF16 R88, R184.reuse, R196, R88 ;  /* 0x000000c4b858723c */ /* 0x040fe60000041858 */
[----:B------:R-:W3:Y:S01]  /*115b0*/  LDSM.16.M88.4 R204, [R220+0x8100] ;  /* 0x00810000dccc783b */ /* 0x000ee20000000200 */
[----:B------:R-:W-:Y:S04]  /*115c0*/  @P0 SHF.R.S32.HI R2, RZ, 0x1f, R0 ;  /* 0x0000001fff020819 */ /* 0x000fe80000011400 */
[-C--:B------:R-:W-:Y:S01]  /*115d0*/  HMMA.16816.F32.BF16 R92, R184, R198.reuse, R92 ;  /* 0x000000c6b85c723c */ /* 0x080fe2000004185c */
[----:B------:R-:W0:Y:S03]  /*115e0*/  LDGDEPBAR ;  /* 0x00000000000079af */ /* 0x000e260000000000 */
[----:B--2---:R-:W-:Y:S03]  /*115f0*/  @P0 IMAD.WIDE.U32 R132, R0, c[0x0][0x1e0], RZ ;  /* 0x0000780000840a25 */ /* 0x004fe600078e00ff */
[----:B------:R-:W2:Y:S01]  /*11600*/  LDSM.16.M88.4 R208, [R218+0x3900] ;  /* 0x00390000dad0783b */ /* 0x000ea20000000200 */
[----:B------:R-:W-:Y:S04]  /*11610*/  HMMA.16816.F32.BF16 R96, R176, R198, R96 ;  /* 0x000000c6b060723c */ /* 0x000fe80000041860 */
[----:B------:R-:W-:Y:S01]  /*11620*/  @P0 IMAD R2, R2, c[0x0][0x1e0], RZ ;  /* 0x0000780002020a24 */ /* 0x000fe200078e02ff */
[----:B------:R-:W4:Y:S03]  /*11630*/  LDSM.16.M88.4 R172, [R218+0x4100] ;  /* 0x00410000daac783b */ /* 0x000f260000000200 */
[----:B------:R-:W-:Y:S03]  /*11640*/  @P0 IMAD R2, R0, c[0x0][0x1e4], R2 ;  /* 0x0000790000020a24 */ /* 0x000fe600078e0202 */
[----:B------:R-:W5:Y:S01]  /*11650*/  LDSM.16.M88.4 R180, [R218+0x4900] ;  /* 0x00490000dab4783b */ /* 0x000f620000000200 */
[----:B------:R-:W-:Y:S02]  /*11660*/  @P0 IMAD.IADD R0, R133, 0x1, R2 ;  /* 0x0000000185000824 */ /* 0x000fe400078e0202 */
[----:B------:R-:W-:Y:S02]  /*11670*/  @P0 IMAD.MOV.U32 R2, RZ, RZ, R232 ;  /* 0x000000ffff020224 */ /* 0x000fe400078e00e8 */
[----:B------:R-:W-:Y:S01]  /*11680*/  @P0 IMAD R0, R0, 0x60, RZ ;  /* 0x0000006000000824 */ /* 0x000fe200078e02ff */
[----:B------:R-:W4:Y:S01]  /*11690*/  LDSM.16.M88.4 R176, [R218+0x5100] ;  /* 0x00510000dab0783b */ /* 0x000f220000000200 */
[----:B------:R-:W-:Y:S01]  /*116a0*/  @P0 IMAD.WIDE.U32 R2, R132, 0x60, R2 ;  /* 0x0000006084020825 */ /* 0x000fe200078e0002 */
[-C--:B-1----:R-:W-:Y:S04]  /*116b0*/  HMMA.16816.F32.BF16 R4, R188, R200.reuse, R4 ;  /* 0x000000c8bc04723c */ /* 0x082fe80000041804 */
[----:B------:R-:W1:Y:S01]  /*116c0*/  LDSM.16.M88.4 R184, [R218+0x5900] ;  /* 0x00590000dab8783b */ /* 0x000e620000000200 */
[C---:B------:R-:W-:Y:S01]  /*116d0*/  @P0 LEA R132, P2, R2.reuse, c[0x0][0x1c8], 0x1 ;  /* 0x0000720002840a11 */ /* 0x040fe200078408ff */
[----:B------:R-:W-:Y:S02]  /*116e0*/  @P0 IMAD.IADD R0, R3, 0x1, R0 ;  /* 0x0000000103000824 */ /* 0x000fe400078e0200 */
[C---:B---3--:R-:W-:Y:S02]  /*116f0*/  HMMA.16816.F32.BF16 R8, R204.reuse, R200, R8 ;  /* 0x000000c8cc08723c */ /* 0x048fe40000041808 */
[----:B------:R-:W-:Y:S02]  /*11700*/  LDSM.16.M88.4 R192, [R217] ;  /* 0x00000000d9c0783b */ /* 0x000fe40000000200 */
[----:B------:R-:W-:Y:S01]  /*11710*/  @P0 LEA.HI.X R133, R2, c[0x0][0x1cc], R0, 0x1, P2 ;  /* 0x0000730002850a11 */ /* 0x000fe200010f0c00 */
[----:B------:R-:W-:Y:S01]  /*11720*/  @P1 IMAD.HI.U32 R0, R139, c[0x0][0x2c8], RZ ;  /* 0x0000b2008b001a27 */ /* 0x000fe200078e00ff */
[----:B------:R-:W-:Y:S02]  /*11730*/  @P0 IADD3 R2, P1, R132, UR6, RZ ;  /* 0x0000000684020c10 */ /* 0x000fe4000ff3e0ff */
[----:B------:R-:W-:Y:S01]  /*11740*/  LDSM.16.M88.4 R196, [R221+0x8100] ;  /* 0x00810000ddc4783b */ /* 0x000fe20000000200 */
[-C--:B------:R-:W-:Y:S03]  /*11750*/  HMMA.16816.F32.BF16 R12, R204, R202.reuse, R12 ;  /* 0x000000cacc0c723c */ /* 0x080fe6000004180c */
[----:B------:R-:W-:Y:S02]  /*11760*/  @P0 IADD3.X R3, R133, UR7, RZ, P1, !PT ;  /* 0x0000000785030c10 */ /* 0x000fe40008ffe4ff */
[----:B------:R-:W-:Y:S03]  /*11770*/  @P3 SHF.R.U32.HI R139, RZ, c[0x0][0x2cc], R0 ;  /* 0x0000b300ff8b3a19 */ /* 0x000fe60000011600 */
[C---:B------:R-:W-:Y:S01]  /*11780*/  HMMA.16816.F32.BF16 R16, R188.reuse, R202, R16 ;  /* 0x000000cabc10723c */ /* 0x040fe20000041810 */
[----:B------:R-:W-:Y:S07]  /*11790*/  LDSM.16.M88.4 R200, [R217+0x800] ;  /* 0x00080000d9c8783b */ /* 0x000fee0000000200 */
[-C--:B--2---:R-:W-:Y:S08]  /*117a0*/  HMMA.16816.F32.BF16 R20, R188, R208.reuse, R20 ;  /* 0x000000d0bc14723c */ /* 0x084ff00000041814 */
[C---:B------:R-:W-:Y:S08]  /*117b0*/  HMMA.16816.F32.BF16 R24, R204.reuse, R208, R24 ;  /* 0x000000d0cc18723c */ /* 0x040ff00000041818 */
[-C--:B------:R-:W-:Y:S08]  /*117c0*/  HMMA.16816.F32.BF16 R28, R204, R210.reuse, R28 ;  /* 0x000000d2cc1c723c */ /* 0x080ff0000004181c */
[C---:B------:R-:W-:Y:S08]  /*117d0*/  HMMA.16816.F32.BF16 R32, R188.reuse, R210, R32 ;  /* 0x000000d2bc20723c */ /* 0x040ff00000041820 */
[-C--:B----4-:R-:W-:Y:S08]  /*117e0*/  HMMA.16816.F32.BF16 R36, R188, R172.reuse, R36 ;  /* 0x000000acbc24723c */ /* 0x090ff00000041824 */
[C---:B------:R-:W-:Y:S08]  /*117f0*/  HMMA.16816.F32.BF16 R40, R204.reuse, R172, R40 ;  /* 0x000000accc28723c */ /* 0x040ff00000041828 */
[-C--:B------:R-:W-:Y:S08]  /*11800*/  HMMA.16816.F32.BF16 R44, R204, R174.reuse, R44 ;  /* 0x000000aecc2c723c */ /* 0x080ff0000004182c */
[C---:B------:R-:W-:Y:S01]  /*11810*/  HMMA.16816.F32.BF16 R48, R188.reuse, R174, R48 ;  /* 0x000000aebc30723c */ /* 0x040fe20000041830 */
[----:B------:R-:W2:Y:S07]  /*11820*/  LDSM.16.M88.4 R172, [R221+0x6100] ;  /* 0x00610000ddac783b */ /* 0x000eae0000000200 */
[-C--:B-----5:R-:W-:Y:S08]  /*11830*/  HMMA.16816.F32.BF16 R52, R188, R180.reuse, R52 ;  /* 0x000000b4bc34723c */ /* 0x0a0ff00000041834 */
        /* <DEDUP_REMOVED lines=9> */
[-C--:B-1----:R-:W-:Y:S08]  /*118d0*/  HMMA.16816.F32.BF16 R84, R188, R184.reuse, R84 ;  /* 0x000000b8bc54723c */ /* 0x082ff00000041854 */
[C---:B------:R-:W-:Y:S08]  /*118e0*/  HMMA.16816.F32.BF16 R88, R204.reuse, R184, R88 ;  /* 0x000000b8cc58723c */ /* 0x040ff00000041858 */
[-C--:B------:R-:W-:Y:S08]  /*118f0*/  HMMA.16816.F32.BF16 R92, R204, R186.reuse, R92 ;  /* 0x000000bacc5c723c */ /* 0x080ff0000004185c */
[----:B------:R-:W-:Y:S01]  /*11900*/  HMMA.16816.F32.BF16 R96, R188, R186, R96 ;  /* 0x000000babc60723c */ /* 0x000fe20000041860 */
[----:B------:R-:W1:Y:S07]  /*11910*/  LDSM.16.M88.4 R184, [R217+0x2000] ;  /* 0x00200000d9b8783b */ /* 0x000e6e0000000200 */
[-C--:B--2---:R-:W-:Y:S08]  /*11920*/  HMMA.16816.F32.BF16 R4, R172, R192.reuse, R4 ;  /* 0x000000c0ac04723c */ /* 0x084ff00000041804 */
[C---:B------:R-:W-:Y:S08]  /*11930*/  HMMA.16816.F32.BF16 R8, R196.reuse, R192, R8 ;  /* 0x000000c0c408723c */ /* 0x040ff00000041808 */
[-C--:B------:R-:W-:Y:S08]  /*11940*/  HMMA.16816.F32.BF16 R12, R196, R194.reuse, R12 ;  /* 0x000000c2c40c723c */ /* 0x080ff0000004180c */
[C---:B------:R-:W-:Y:S08]  /*11950*/  HMMA.16816.F32.BF16 R16, R172.reuse, R194, R16 ;  /* 0x000000c2ac10723c */ /* 0x040ff00000041810 */
[-C--:B------:R-:W-:Y:S08]  /*11960*/  HMMA.16816.F32.BF16 R20, R172, R200.reuse, R20 ;  /* 0x000000c8ac14723c */ /* 0x080ff00000041814 */
[C---:B------:R-:W-:Y:S08]  /*11970*/  HMMA.16816.F32.BF16 R24, R196.reuse, R200, R24 ;  /* 0x000000c8c418723c */ /* 0x040ff00000041818 */
[-C--:B------:R-:W-:Y:S08]  /*11980*/  HMMA.16816.F32.BF16 R28, R196, R202.reuse, R28 ;  /* 0x000000cac41c723c */ /* 0x080ff0000004181c */
[C---:B------:R-:W-:Y:S08]  /*11990*/  HMMA.16816.F32.BF16 R32, R172.reuse, R202, R32 ;  /* 0x000000caac20723c */ /* 0x040ff00000041820 */
[-C--:B---3--:R-:W-:Y:S08]  /*119a0*/  HMMA.16816.F32.BF16 R36, R172, R180.reuse, R36 ;  /* 0x000000b4ac24723c */ /* 0x088ff00000041824 */
[C---:B------:R-:W-:Y:S07]  /*119b0*/  HMMA.16816.F32.BF16 R40, R196.reuse, R180, R40 ;  /* 0x000000b4c428723c */ /* 0x040fee0000041828 */
[----:B------:R-:W-:Y:S01]  /*119c0*/  @P0 IADD3 R180, P2, R2, UR6, RZ ;  /* 0x0000000602b40c10 */ /* 0x000fe2000ff5e0ff */
[-C--:B------:R-:W-:Y:S04]  /*119d0*/  HMMA.16816.F32.BF16 R44, R196, R182.reuse, R44 ;  /* 0x000000b6c42c723c */ /* 0x080fe8000004182c */
[----:B------:R-:W-:Y:S04]  /*119e0*/  @P0 IADD3.X R181, R3, UR7, RZ, P2, !PT ;  /* 0x0000000703b50c10 */ /* 0x000fe800097fe4ff */
[C---:B------:R-:W-:Y:S08]  /*119f0*/  HMMA.16816.F32.BF16 R48, R172.reuse, R182, R48 ;  /* 0x000000b6ac30723c */ /* 0x040ff00000041830 */
[-C--:B----4-:R-:W-:Y:S08]  /*11a00*/  HMMA.16816.F32.BF16 R52, R172, R176.reuse, R52 ;  /* 0x000000b0ac34723c */ /* 0x090ff00000041834 */
[C---:B------:R-:W-:Y:S08]  /*11a10*/  HMMA.16816.F32.BF16 R56, R196.reuse, R176, R56 ;  /* 0x000000b0c438723c */ /* 0x040ff00000041838 */
[-C--:B------:R-:W-:Y:S08]  /*11a20*/  HMMA.16816.F32.BF16 R60, R196, R178.reuse, R60 ;  /* 0x000000b2c43c723c */ /* 0x080ff0000004183c */
[C---:B------:R-:W-:Y:S01]  /*11a30*/  HMMA.16816.F32.BF16 R64, R172.reuse, R178, R64 ;  /* 0x000000b2ac40723c */ /* 0x040fe20000041840 */
[----:B------:R-:W2:Y:S01]  /*11a40*/  LDSM.16.M88.4 R176, [R217+0x2800] ;  /* 0x00280000d9b0783b */ /* 0x000ea20000000200 */
[----:B------:R-:W-:Y:S05]  /*11a50*/  DEPBAR.LE SB0, 0x0 ;  /* 0x000080000000791a */ /* 0x000fea0000000000 */
[----:B------:R-:W-:Y:S01]  /*11a60*/  BAR.SYNC.DEFER_BLOCKING 0x0 ;  /* 0x0000000000007b1d */ /* 0x000fe20000010000 */
[-C--:B-1----:R-:W-:Y:S08]  /*11a70*/  HMMA.16816.F32.BF16 R68, R172, R184.reuse, R68 ;  /* 0x000000b8ac44723c */ /* 0x082ff00000041844 */
[C---:B------:R-:W-:Y:S08]  /*11a80*/  HMMA.16816.F32.BF16 R72, R196.reuse, R184, R72 ;  /* 0x000000b8c448723c */ /* 0x040ff00000041848 */
[-C--:B------:R-:W-:Y:S01]  /*11a90*/  HMMA.16816.F32.BF16 R76, R196, R186.reuse, R76 ;  /* 0x000000bac44c723c */ /* 0x080fe2000004184c */
[----:B------:R-:W-:Y:S01]  /*11aa0*/  @!PT LDS RZ, [RZ] ;  /* 0x00000000fffff984 */ /* 0x000fe20000000800 */
[----:B------:R-:W-:Y:S01]  /*11ab0*/  @!PT LDS RZ, [RZ] ;  /* 0x00000000fffff984 */ /* 0x000fe20000000800 */
[----:B------:R-:W-:Y:S01]  /*11ac0*/  @!PT LDS RZ, [RZ] ;  /* 0x00000000fffff984 */ /* 0x000fe20000000800 */
[----:B------:R1:W-:Y:S07]  /*11ad0*/  @P0 LDGSTS.E.BYPASS.LTC128B.128 [R231+0x3100], [R132.64], !P6 ;  /* 0x0310000084e70fae */ /* 0x0003ee000f101d4c */
[C---:B------:R-:W-:Y:S01]  /*11ae0*/  HMMA.16816.F32.BF16 R80, R172.reuse, R186, R80 ;  /* 0x000000baac50723c */ /* 0x040fe20000041850 */
[----:B------:R3:W-:Y:S07]  /*11af0*/  @P0 LDGSTS.E.BYPASS.LTC128B.128 [R231+0x3900], [R2.64], !P6 ;  /* 0x0390000002e70fae */ /* 0x0007ee000f101d4c */
[-C--:B--2---:R-:W-:Y:S01]  /*11b00*/  HMMA.16816.F32.BF16 R84, R172, R176.reuse, R84 ;  /* 0x000000b0ac54723c */ /* 0x084fe20000041854 */
[----:B------:R2:W-:Y:S07]  /*11b10*/  @P0 LDGSTS.E.BYPASS.LTC128B.128 [R231+0x4100], [R180.64], !P6 ;  /* 0x04100000b4e70fae */ /* 0x0005ee000f101d4c */
[C---:B------:R-:W-:Y:S08]  /*11b20*/  HMMA.16816.F32.BF16 R88, R196.reuse, R176, R88 ;  /* 0x000000b0c458723c */ /* 0x040ff00000041858 */
[-C--:B------:R-:W-:Y:S04]  /*11b30*/  HMMA.16816.F32.BF16 R92, R196, R178.reuse, R92 ;  /* 0x000000b2c45c723c */ /* 0x080fe8000004185c */
[----:B-1----:R-:W-:Y:S04]  /*11b40*/  @P0 IADD3 R132, P1, R180, UR6, RZ ;  /* 0x00000006b4840c10 */ /* 0x002fe8000ff3e0ff */
[----:B------:R-:W-:Y:S01]  /*11b50*/  @P0 IADD3.X R133, R181, UR7, RZ, P1, !PT ;  /* 0x00000007b5850c10 */ /* 0x000fe20008ffe4ff */
[----:B------:R-:W-:Y:S04]  /*11b60*/  HMMA.16816.F32.BF16 R96, R172, R178, R96 ;  /* 0x000000b2ac60723c */ /* 0x000fe80000041860 */
[----:B------:R1:W-:Y:S01]  /*11b70*/  @P0 LDGSTS.E.BYPASS.LTC128B.128 [R231+0x4900], [R132.64], !P6 ;  /* 0x0490000084e70fae */ /* 0x0003e2000f101d4c */
[----:B---3--:R-:W-:Y:S04]  /*11b80*/  @P0 IADD3 R2, P2, R132, UR6, RZ ;  /* 0x0000000684020c10 */ /* 0x008fe8000ff5e0ff */
[----:B------:R-:W-:Y:S03]  /*11b90*/  @P0 IADD3.X R3, R133, UR7, RZ, P2, !PT ;  /* 0x0000000785030c10 */ /* 0x000fe600097fe4ff */
[----:B------:R-:W-:Y:S02]  /*11ba0*/  @P0 IADD3 R176, P1, R2, UR6, RZ ;  /* 0x0000000602b00c10 */ /* 0x000fe4000ff3e0ff */
[----:B------:R3:W-:Y:S02]  /*11bb0*/  @P0 LDGSTS.E.BYPASS.LTC128B.128 [R231+0x5100], [R2.64], !P6 ;  /* 0x0510000002e70fae */ /* 0x0007e4000f101d4c */
[----:B------:R-:W-:Y:S05]  /*11bc0*/  @P0 IADD3.X R177, R3, UR7, RZ, P1, !PT ;  /* 0x0000000703b10c10 */ /* 0x000fea0008ffe4ff */
[----:B------:R2:W-:Y:S01]  /*11bd0*/  @P0 LDGSTS.E.BYPASS.LTC128B.128 [R231+0x5900], [R176.64], !P6 ;  /* 0x05900000b0e70fae */ /* 0x0005e2000f101d4c */
[----:B------:R-:W-:Y:S05]  /*11be0*/  PLOP3.LUT P0, PT, PT, PT, UP1, 0x40, 0x0 ;  /* 0x000000000000781c */ /* 0x000fea0003f0e818 */
[----:B------:R-:W0:Y:S01]  /*11bf0*/  LDGDEPBAR ;  /* 0x00000000000079af */ /* 0x000e220000000000 */
[----:B-1----:R-:W-:Y:S05]  /*11c00*/  IMAD R133, R229, -0x60, RZ ;  /* 0xffffffa0e5857824 */ /* 0x002fea00078e02ff */
[----:B------:R-:W3:Y:S01]  /*11c10*/  SHFL.IDX PT, R132, R139, RZ, 0x1c1f ;  /* 0x001c1fff8b847589 */ /* 0x000ee200000e0000 */
[----:B------:R-:W-:Y:S01]  /*11c20*/  IMAD.IADD R174, R133, 0x1, -R134 ;  /* 0x0000000185ae7824 */ /* 0x000fe200078e0a86 */
[----:B------:R-:W-:Y:S04]  /*11c30*/  IADD3 R173, -R134, 0x1, R133 ;  /* 0x0000000186ad7810 */ /* 0x000fe80007ffe185 */
[----:B------:R-:W-:Y:S04]  /*11c40*/  IADD3 R173, R173, c[0x0][0x1d0], RZ ;  /* 0x00007400adad7a10 */ /* 0x000fe80007ffe0ff */
[----:B------:R-:W-:Y:S04]  /*11c50*/  IADD3 R173, R173, -c[0x0][0x168], RZ ;  /* 0x80005a00adad7a10 */ /* 0x000fe80007ffe0ff */
[C---:B------:R-:W-:Y:S02]  /*11c60*/  IADD3 R172, R173.reuse, c[0x0][0x328], RZ ;  /* 0x0000ca00adac7a10 */ /* 0x040fe40007ffe0ff */
[----:B------:R-:W-:Y:S03]  /*11c70*/  IADD3 R173, R173, UR10, RZ ;  /* 0x0000000aadad7c10 */ /* 0x000fe6000fffe0ff */
[--C-:B---3--:R-:W-:Y:S02]  /*11c80*/  IMAD.IADD R2, R172, 0x1, R132.reuse ;  /* 0x00000001ac027824 */ /* 0x108fe400078e0284 */
[----:B------:R-:W-:Y:S01]  /*11c90*/  IMAD.IADD R0, R173, 0x1, R132 ;  /* 0x00000001ad007824 */ /* 0x000fe200078e0284 */
[----:B------:R-:W-:-:S05]  /*11ca0*/  @P0 BRA `(.L_x_2119) ;  /* 0x0000018000000947 */ /* 0x000fca0003800000 */
[----:B--2---:R-:W-:Y:S01]  /*11cb0*/  IADD3 R3, R132, c[0x0][0x1d0], RZ ;  /* 0x0000740084037a10 */ /* 0x004fe20007ffe0ff */
        /* <DEDUP_REMOVED lines=13> */
.L_x_2121:
[----:B------:R-:W-:Y:S04]  /*11d90*/  MOV R132, c[0x0][0x32c] ;  /* 0x0000cb0000847a02 */ /* 0x000fe80000000f00 */
[----:B------:R-:W-:Y:S11]  /*11da0*/  ISETP.NE.AND P0, PT, R132, 0x1, PT ;  /* 0x000000018400780c */ /* 0x000ff60003f05270 */
[----:B------:R-:W-:Y:S02]  /*11db0*/  @!UPT UIADD3 URZ, URZ, URZ, URZ ;  /* 0x0000003f3f3ff290 */ /* 0x000fe4000fffe03f */
[----:B------:R-:W-:Y:S05]  /*11dc0*/  @P0 IMAD.HI.U32 R132, R3, c[0x0][0x330], RZ ;  /* 0x0000cc0003840a27 */ /* 0x000fea00078e00ff */
[----:B------:R-:W-:Y:S02]  /*11dd0*/  @P0 SHF.R.U32.HI R3, RZ, c[0x0][0x334], R132 ;  /* 0x0000cd00ff030a19 */ /* 0x000fe40000011684 */
.L_x_2122:
[----:B------:R-:W-:Y:S05]  /*11de0*/  BSYNC B0 ;  /* 0x0000000000007941 */ /* 0x000fea0003800000 */
.L_x_2120:
[----:B------:R-:W-:Y:S05]  /*11df0*/  IMAD R3, R3, c[0x0][0x32c], R174 ;  /* 0x0000cb0003037a24 */ /* 0x000fea00078e02ae */
[----:B------:R-:W-:Y:S02]  /*11e00*/  IADD3 R132, R3, c[0x0][0x32c], RZ ;  /* 0x0000cb0003847a10 */ /* 0x000fe40007ffe0ff */
[----:B------:R-:W-:Y:S02]  /*11e10*/  IMNMX R0, R0, R3, !PT ;  /* 0x0000000300007217 */ /* 0x000fe40007800200 */
[----:B------:R-:W-:Y:S02]  /*11e20*/  IMNMX R2, R2, R132, PT ;  /* 0x0000008402027217 */ /* 0x000fe40003800200 */
.L_x_2119:
[----:B--2---:R-:W-:Y:S01]  /*11e30*/  PLOP3.LUT P0, PT, PT, PT, UP1, 0x40, 0x0 ;  /* 0x000000000000781c */ /* 0x004fe20003f0e818 */
        /* <DEDUP_REMOVED lines=18> */
.L_x_2125:
[----:B------:R-:W-:Y:S04]  /*11f60*/  MOV R175, c[0x0][0x32c] ;  /* 0x0000cb0000af7a02 */ /* 0x000fe80000000f00 */
[----:B------:R-:W-:Y:S11]  /*11f70*/  ISETP.NE.AND P0, PT, R175, 0x1, PT ;  /* 0x00000001af00780c */ /* 0x000ff60003f05270 */
[----:B------:R-:W-:Y:S02]  /*11f80*/  @!UPT UIADD3 URZ, URZ, URZ, URZ ;  /* 0x0000003f3f3ff290 */ /* 0x000fe4000fffe03f */
[----:B------:R-:W-:Y:S05]  /*11f90*/  @P0 IMAD.HI.U32 R175, R134, c[0x0][0x330], RZ ;  /* 0x0000cc0086af0a27 */ /* 0x000fea00078e00ff */
[----:B------:R-:W-:Y:S02]  /*11fa0*/  @P0 SHF.R.U32.HI R134, RZ, c[0x0][0x334], R175 ;  /* 0x0000cd00ff860a19 */ /* 0x000fe400000116af */
.L_x_2126:
[----:B------:R-:W-:Y:S05]  /*11fb0*/  BSYNC B0 ;  /* 0x0000000000007941 */ /* 0x000fea0003800000 */
.L_x_2124:
[----:B------:R-:W-:Y:S05]  /*11fc0*/  IMAD R134, R134, c[0x0][0x32c], R174 ;  /* 0x0000cb0086867a24 */ /* 0x000fea00078e02ae */
[----:B------:R-:W-:Y:S02]  /*11fd0*/  IADD3 R175, R134, c[0x0][0x32c], RZ ;  /* 0x0000cb0086af7a10 */ /* 0x000fe40007ffe0ff */
[----:B------:R-:W-:Y:S02]  /*11fe0*/  IMNMX R3, R3, R134, !PT ;  /* 0x0000008603037217 */ /* 0x000fe40007800200 */
[----:B------:R-:W-:Y:S02]  /*11ff0*/  IMNMX R132, R132, R175, PT ;  /* 0x000000af84847217 */ /* 0x000fe40003800200 */
.L_x_2123:
[C---:B------:R-:W-:Y:S02]  /*12000*/  ISETP.GE.AND P0, PT, R133.reuse, 0x9, PT ;  /* 0x000000098500780c */ /* 0x040fe40003f06270 */
        /* <DEDUP_REMOVED lines=8> */
[----:B------:R-:W-:Y:S02]  /*12090*/  ISETP.GE.AND P3, PT, R133, 0xa, PT ;  /* 0x0000000a8500780c */ /* 0x000fe40003f66270 */
[----:B------:R-:W-:Y:S02]  /*120a0*/  FSEL R184, R16, -INF , !P0 ;  /* 0xff80000010b87808 */ /* 0x000fe40004000000 */
[C---:B------:R-:W-:Y:S02]  /*120b0*/  ISETP.GT.AND P0, PT, R0.reuse, 0x10, !P2 ;  /* 0x000000100000780c */ /* 0x040fe40005704270 */
        /* <DEDUP_REMOVED lines=98> */
[----:B------:R-:W-:Y:S01]  /*126e0*/  ISETP.GE.AND P0, PT, R133, 0x5a, PT ;  /* 0x0000005a8500780c */ /* 0x000fe20003f06270 */
[----:B------:R-:W1:Y:S03]  /*126f0*/  SHFL.IDX PT, R4, R139, 0x2, 0x1c1f ;  /* 0x005c1f008b047f89 */ /* 0x000e6600000e0000 */
        /* <DEDUP_REMOVED lines=22> */
.L_x_2129:
[----:B------:R-:W-:Y:S04]  /*12860*/  MOV R49, c[0x0][0x32c] ;  /* 0x0000cb0000317a02 */ /* 0x000fe80000000f00 */
[----:B------:R-:W-:Y:S11]  /*12870*/  ISETP.NE.AND P0, PT, R49, 0x1, PT ;  /* 0x000000013100780c */ /* 0x000ff60003f05270 */
[----:B------:R-:W-:Y:S02]  /*12880*/  @!UPT UIADD3 URZ, URZ, URZ, URZ ;  /* 0x0000003f3f3ff290 */ /* 0x000fe4000fffe03f */
[----:B------:R-:W-:Y:S05]  /*12890*/  @P0 IMAD.HI.U32 R49, R4, c[0x0][0x330], RZ ;  /* 0x0000cc0004310a27 */ /* 0x000fea00078e00ff */
[----:B------:R-:W-:Y:S02]  /*128a0*/  @P0 SHF.R.U32.HI R4, RZ, c[0x0][0x334], R49 ;  /* 0x0000cd00ff040a19 */ /* 0x000fe40000011631 */
.L_x_2130:
[----:B------:R-:W-:Y:S05]  /*128b0*/  BSYNC B0 ;  /* 0x0000000000007941 */ /* 0x000fea0003800000 */
.L_x_2128:
[----:B------:R-:W-:Y:S05]  /*128c0*/  IMAD R4, R4, c[0x0][0x32c], R174 ;  /* 0x0000cb0004047a24 */ /* 0x000fea00078e02ae */
[----:B------:R-:W-:Y:S02]  /*128d0*/  IADD3 R49, R4, c[0x0][0x32c], RZ ;  /* 0x0000cb0004317a10 */ /* 0x000fe40007ffe0ff */
[----:B------:R-:W-:Y:S02]  /*128e0*/  IMNMX R0, R0, R4, !PT ;  /* 0x0000000400007217 */ /* 0x000fe40007800200 */
[----:B------:R-:W-:Y:S02]  /*128f0*/  IMNMX R2, R2, R49, PT ;  /* 0x0000003102027217 */ /* 0x000fe40003800200 */
.L_x_2127:
[----:B------:R-:W-:Y:S02]  /*12900*/  ISETP.NE.AND P0, PT, R181, RZ, PT ;  /* 0x000000ffb500720c */ /* 0x000fe40003f05270 */
[----:B------:R-:W-:Y:S02]  /*12910*/  P2R R4, PR, RZ, 0x10 ;  /* 0x00000010ff047803 */ /* 0x000fe40000000000 */
[----:B------:R-:W-:Y:S02]  /*12920*/  ISETP.GT.AND P0, PT, R3, 0x8, !P0 ;  /* 0x000000080300780c */ /* 0x000fe40004704270 */
[----:B------:R-:W-:Y:S02]  /*12930*/  P2R R49, PR, RZ, 0x40 ;  /* 0x00000040ff317803 */ /* 0x000fe40000000000 */
[----:B------:R-:W-:Y:S02]  /*12940*/  ISETP.LT.OR P0, PT, R132, 0x9, P0 ;  /* 0x000000098400780c */ /* 0x000fe40000701670 */
[----:B------:R-:W-:Y:S02]  /*12950*/  ISETP.NE.AND P6, PT, R37, RZ, PT ;  /* 0x000000ff2500720c */ /* 0x000fe40003fc5270 */
[----:B------:R-:W-:Y:S02]  /*12960*/  FSEL R53, R18, -INF , !P0 ;  /* 0xff80000012357808 */ /* 0x000fe40004000000 */
[----:B------:R-:W-:Y:S04]  /*12970*/  ISETP.NE.AND P0, PT, R180, RZ, PT ;  /* 0x000000ffb400720c */ /* 0x000fe80003f05270 */
[----:B------:R-:W-:Y:S04]  /*12980*/  ISETP.GT.AND P0, PT, R3, 0x9, !P0 ;  /* 0x000000090300780c */ /* 0x000fe80004704270 */
[C---:B------:R-:W-:Y:S04]  /*12990*/  ISETP.LT.OR P0, PT, R132.reuse, 0xa, P0 ;  /* 0x0000000a8400780c */ /* 0x040fe80000701670 */
        /* <DEDUP_REMOVED lines=49> */
[C---:B------:R-:W-:Y:S02]  /*12cb0*/  ISETP.GT.AND P0, PT, R3.reuse, 0x40, !P4 ;  /* 0x000000400300780c */ /* 0x040fe40006704270 */
[----:B------:R-:W-:Y:S02]  /*12cc0*/  ISETP.NE.AND P4, PT, R182, RZ, PT ;  /* 0x000000ffb600720c */ /* 0x000fe40003f85270 */
        /* <DEDUP_REMOVED lines=20> */
[----:B------:R-:W-:Y:S04]  /*12e10*/  ISETP.GT.AND P0, PT, R3, 0x1, !P4 ;  /* 0x000000010300780c */ /* 0x000fe80006704270 */
[C---:B------:R-:W-:Y:S04]  /*12e20*/  ISETP.LT.OR P0, PT, R132.reuse, 0x2, P0 ;  /* 0x000000028400780c */ /* 0x040fe80000701670 */
[----:B------:R-:W-:Y:S02]  /*12e30*/  FSEL R19, R7, -INF , !P0 ;  /* 0xff80000007137808 */ /* 0x000fe40004000000 */
[C---:B------:R-:W-:Y:S04]  /*12e40*/  ISETP.GT.AND P0, PT, R3.reuse, RZ, !P1 ;  /* 0x000000ff0300720c */ /* 0x040fe80004f04270 */
[----:B------:R-:W-:Y:S04]  /*12e50*/  ISETP.LT.OR P0, PT, R132, 0x1, P0 ;  /* 0x000000018400780c */ /* 0x000fe80000701670 */
[----:B------:R-:W-:Y:S02]  /*12e60*/  FSEL R18, R6, -INF , !P0 ;  /* 0xff80000006127808 */ /* 0x000fe40004000000 */
[C---:B------:R-:W-:Y:S04]  /*12e70*/  ISETP.GT.AND P0, PT, R3.reuse, 0x58, !P5 ;  /* 0x000000580300780c */ /* 0x040fe80006f04270 */
[----:B------:R-:W-:Y:S04]  /*12e80*/  ISETP.LT.OR P0, PT, R132, 0x59, P0 ;  /* 0x000000598400780c */ /* 0x000fe80000701670 */
[----:B------:R-:W-:Y:S02]  /*12e90*/  FSEL R241, R98, -INF , !P0 ;  /* 0xff80000062f17808 */ /* 0x000fe40004000000 */
[----:B------:R-:W-:Y:S02]  /*12ea0*/  ISETP.GT.AND P0, PT, R3, 0x59, !P6 ;  /* 0x000000590300780c */ /* 0x000fe40007704270 */
[----:B------:R-:W1:Y:S02]  /*12eb0*/  SHFL.IDX PT, R3, R139, 0x3, 0x1c1f ;  /* 0x007c1f008b037f89 */ /* 0x000e6400000e0000 */
[----:B------:R-:W-:Y:S04]  /*12ec0*/  ISETP.LT.OR P0, PT, R132, 0x5a, P0 ;  /* 0x0000005a8400780c */ /* 0x000fe80000701670 */
[----:B------:R-:W-:Y:S02]  /*12ed0*/  FSEL R242, R99, -INF , !P0 ;  /* 0xff80000063f27808 */ /* 0x000fe40004000000 */
[----:B------:R-:W-:Y:S04]  /*12ee0*/  ISETP.GT.AND P0, PT, R0, RZ, !P1 ;  /* 0x000000ff0000720c */ /* 0x000fe80004f04270 */
[----:B------:R-:W-:Y:S04]  /*12ef0*/  ISETP.LT.OR P0, PT, R2, 0x1, P0 ;  /* 0x000000010200780c */ /* 0x000fe80000701670 */
[----:B------:R-:W-:Y:S02]  /*12f00*/  FSEL R8, R8, -INF , !P0 ;  /* 0xff80000008087808 */ /* 0x000fe40004000000 */
[----:B------:R-:W-:Y:S02]  /*12f10*/  ISETP.GT.AND P0, PT, R0, 0x1, !P4 ;  /* 0x000000010000780c */ /* 0x000fe40006704270 */
[----:B------:R-:W-:Y:S02]  /*12f20*/  ISETP.NE.AND P4, PT, R4, RZ, PT ;  /* 0x000000ff0400720c */ /* 0x000fe40003f85270 */
        /* <DEDUP_REMOVED lines=82> */
[----:B------:R-:W-:Y:S01]  /*13450*/  ISETP.GT.AND P0, PT, R0, 0x59, !P6 ;  /* 0x000000590000780c */ /* 0x000fe20007704270 */
[--C-:B-1----:R-:W-:Y:S01]  /*13460*/  IMAD.IADD R0, R173, 0x1, R3.reuse ;  /* 0x00000001ad007824 */ /* 0x102fe200078e0203 */
[----:B------:R-:W-:Y:S02]  /*13470*/  ISETP.NE.AND P6, PT, R49, RZ, PT ;  /* 0x000000ff3100720c */ /* 0x000fe40003fc5270 */
        /* <DEDUP_REMOVED lines=20> */
.L_x_2133:
[----:B------:R-:W-:Y:S04]  /*135c0*/  MOV R4, c[0x0][0x32c] ;  /* 0x0000cb0000047a02 */ /* 0x000fe80000000f00 */
[----:B------:R-:W-:Y:S11]  /*135d0*/  ISETP.NE.AND P0, PT, R4, 0x1, PT ;  /* 0x000000010400780c */ /* 0x000ff60003f05270 */
[----:B------:R-:W-:Y:S02]  /*135e0*/  @!UPT UIADD3 URZ, URZ, URZ, URZ ;  /* 0x0000003f3f3ff290 */ /* 0x000fe4000fffe03f */
[----:B------:R-:W-:Y:S05]  /*135f0*/  @P0 IMAD.HI.U32 R4, R3, c[0x0][0x330], RZ ;  /* 0x0000cc0003040a27 */ /* 0x000fea00078e00ff */
[----:B------:R-:W-:Y:S02]  /*13600*/  @P0 SHF.R.U32.HI R3, RZ, c[0x0][0x334], R4 ;  /* 0x0000cd00ff030a19 */ /* 0x000fe40000011604 */
.L_x_2134:
[----:B------:R-:W-:Y:S05]  /*13610*/  BSYNC B0 ;  /* 0x0000000000007941 */ /* 0x000fea0003800000 */
.L_x_2132:
[----:B------:R-:W-:Y:S05]  /*13620*/  IMAD R3, R3, c[0x0][0x32c], R174 ;  /* 0x0000cb0003037a24 */ /* 0x000fea00078e02ae */
[----:B------:R-:W-:Y:S02]  /*13630*/  IADD3 R4, R3, c[0x0][0x32c], RZ ;  /* 0x0000cb0003047a10 */ /* 0x000fe40007ffe0ff */
[----:B------:R-:W-:Y:S02]  /*13640*/  IMNMX R0, R0, R3, !PT ;  /* 0x0000000300007217 */ /* 0x000fe40007800200 */
[----:B------:R-:W-:Y:S02]  /*13650*/  IMNMX R2, R2, R4, PT ;  /* 0x0000000402027217 */ /* 0x000fe40003800200 */
.L_x_2131:
        /* <DEDUP_REMOVED lines=53> */
[----:B------:R-:W-:Y:S01]  /*139b0*/  LDSM.16.MT88.4 R28, [R216+0x100] ;  /* 0x00010000d81c783b */ /* 0x000fe20000004200 */
        /* <DEDUP_REMOVED lines=61> */
[----:B------:R-:W-:Y:S02]  /*13d90*/  ISETP.NE.AND P3, PT, R5, RZ, PT ;  /* 0x000000ff0500720c */ /* 0x000fe40003f65270 */
        /* <DEDUP_REMOVED lines=18> */
[----:B------:R-:W-:Y:S02]  /*13ec0*/  ISETP.LT.OR P0, PT, R2, 0x42, P0 ;  /* 0x000000420200780c */ /* 0x000fe40000701670 */
[----:B------:R-:W-:Y:S02]  /*13ed0*/  FMNMX.FTZ R4, R198, R4, !PT ;  /* 0x00000004c6047209 */ /* 0x000fe40007810000 */
[----:B------:R-:W-:Y:S01]  /*13ee0*/  FMNMX.FTZ R5, R10, R138, !PT ;  /* 0x0000008a0a057209 */ /* 0x000fe20007810000 */
[----:B------:R-:W2:Y:S01]  /*13ef0*/  SHFL.BFLY PT, R133, R3, 0x2, 0x1f ;  /* 0x0c401f0003857f89 */ /* 0x000ea200000e0000 */
[----:B------:R-:W-:Y:S02]  /*13f00*/  FMNMX.FTZ R4, R199, R4, !PT ;  /* 0x00000004c7047209 */ /* 0x000fe40007810000 */
[----:B------:R-:W-:Y:S02]  /*13f10*/  FSEL R89, R75, -INF , !P0 ;  /* 0xff8000004b597808 */ /* 0x000fe40004000000 */
[----:B------:R-:W-:Y:S02]  /*13f20*/  FMNMX.FTZ R4, R207, R4, !PT ;  /* 0x00000004cf047209 */ /* 0x000fe40007810000 */
[----:B------:R-:W-:Y:S02]  /*13f30*/  ISETP.GT.AND P0, PT, R0, 0x48, !P2 ;  /* 0x000000480000780c */ /* 0x000fe40005704270 */
[----:B------:R-:W-:Y:S02]  /*13f40*/  FMNMX.FTZ R4, R208, R4, !PT ;  /* 0x00000004d0047209 */ /* 0x000fe40007810000 */
[----:B------:R-:W-:Y:S02]  /*13f50*/  FMNMX.FTZ R5, R11, R5, !PT ;  /* 0x000000050b057209 */ /* 0x000fe40007810000 */
[----:B------:R-:W-:Y:S02]  /*13f60*/  FMNMX.FTZ R4, R210, R4, !PT ;  /* 0x00000004d2047209 */ /* 0x000fe40007810000 */
[----:B------:R-:W-:Y:S02]  /*13f70*/  FMNMX.FTZ R5, R14, R5, !PT ;  /* 0x000000050e057209 */ /* 0x000fe40007810000 */
[----:B-1----:R-:W-:Y:S02]  /*13f80*/  FMNMX.FTZ R134, R134, R6, !PT ;  /* 0x0000000686867209 */ /* 0x002fe40007810000 */
[----:B------:R-:W-:Y:S02]  /*13f90*/  FMNMX.FTZ R4, R211, R4, !PT ;  /* 0x00000004d3047209 */ /* 0x000fe40007810000 */
[C---:B------:R-:W-:Y:S01]  /*13fa0*/  FSETP.NEU.FTZ.AND P2, PT, R134.reuse, -INF , PT ;  /* 0xff8000008600780b */ /* 0x040fe20003f5d000 */
[----:B------:R-:W-:Y:S01]  /*13fb0*/  FMUL.FTZ R39, R134, c[0x0][0x2d0] ;  /* 0x0000b40086277a20 */ /* 0x000fe20000410000 */
[----:B------:R-:W-:Y:S02]  /*13fc0*/  FMNMX.FTZ R5, R15, R5, !PT ;  /* 0x000000050f057209 */ /* 0x000fe40007810000 */
[----:B--2---:R-:W-:Y:S02]  /*13fd0*/  FMNMX.FTZ R133, R3, R133, !PT ;  /* 0x0000008503857209 */ /* 0x004fe40007810000 */
[----:B------:R-:W-:Y:S02]  /*13fe0*/  FSEL R39, R39, RZ, P2 ;  /* 0x000000ff27277208 */ /* 0x000fe40001000000 */
[----:B------:R-:W-:Y:S01]  /*13ff0*/  FMNMX.FTZ R3, R238, R4, !PT ;  /* 0x00000004ee037209 */ /* 0x000fe20007810000 */
[----:B------:R-:W1:Y:S01]  /*14000*/  SHFL.BFLY PT, R6, R133, 0x1, 0x1f ;  /* 0x0c201f0085067f89 */ /* 0x000e6200000e0000 */
[----:B------:R-:W-:Y:S01]  /*14010*/  FMNMX.FTZ R5, R56, R5, !PT ;  /* 0x0000000538057209 */ /* 0x000fe20007810000 */
[--C-:B------:R-:W-:Y:S01]  /*14020*/  FFMA.FTZ R4, R52, c[0x0][0x2d0], -R39.reuse ;  /* 0x0000b40034047a23 */ /* 0x100fe20000010827 */
[----:B------:R-:W-:Y:S02]  /*14030*/  ISETP.LT.OR P0, PT, R2, 0x49, P0 ;  /* 0x000000490200780c */ /* 0x000fe40000701670 */
[----:B------:R-:W-:Y:S01]  /*14040*/  FMNMX.FTZ R5, R57, R5, !PT ;  /* 0x0000000539057209 */ /* 0x000fe20007810000 */
[----:B------:R2:W3:Y:S01]  /*14050*/  MUFU.EX2 R23, R4 ;  /* 0x0000000400177308 */ /* 0x0004e20000000800 */
        /* <DEDUP_REMOVED lines=8> */
[----:B------:R-:W-:Y:S01]  /*140e0*/  FMNMX.FTZ R5, R72, R5, !PT ;  /* 0x0000000548057209 */ /* 0x000fe20007810000 */
[--C-:B------:R-:W-:Y:S01]  /*140f0*/  FFMA.FTZ R16, R188, c[0x0][0x2d0], -R39.reuse ;  /* 0x0000b400bc107a23 */ /* 0x100fe20000010827 */
[----:B------:R-:W-:Y:S02]  /*14100*/  FSEL R78, R78, -INF , !P0 ;  /* 0xff8000004e4e7808 */ /* 0x000fe40004000000 */
[----:B-1----:R-:W-:Y:S01]  /*14110*/  FMNMX.FTZ R133, R133, R6, !PT ;  /* 0x0000000685857209 */ /* 0x002fe20007810000 */
[----:B------:R-:W-:Y:S01]  /*14120*/  MUFU.EX2 R252, R16 ;  /* 0x0000001000fc7308 */ /* 0x000fe20000000800 */
[----:B------:R-:W-:Y:S02]  /*14130*/  ISETP.GT.AND P0, PT, R0, 0x49, !P1 ;  /* 0x000000490000780c */ /* 0x000fe40004f04270 */
[C---:B------:R-:W-:Y:S01]  /*14140*/  FSETP.NEU.FTZ.AND P1, PT, R133.reuse, -INF , PT ;  /* 0xff8000008500780b */ /* 0x040fe20003f3d000 */
[----:B------:R-:W-:Y:S01]  /*14150*/  FMUL.FTZ R60, R133, c[0x0][0x2d0] ;  /* 0x0000b400853c7a20 */ /* 0x000fe20000410000 */
[----:B--2---:R-:W-:Y:S01]  /*14160*/  FMNMX.FTZ R4, R73, R5, !PT ;  /* 0x0000000549047209 */ /* 0x004fe20007810000 */
[--C-:B------:R-:W-:Y:S01]  /*14170*/  FFMA.FTZ R5, R183, c[0x0][0x2d0], -R39.reuse ;  /* 0x0000b400b7057a23 */ /* 0x100fe20000010827 */
[----:B------:R-:W-:Y:S02]  /*14180*/  ISETP.LT.OR P0, PT, R2, 0x4a, P0 ;  /* 0x0000004a0200780c */ /* 0x000fe40000701670 */
[----:B------:R-:W-:Y:S01]  /*14190*/  FMNMX.FTZ R4, R76, R4, !PT ;  /* 0x000000044c047209 */ /* 0x000fe20007810000 */
[----:B------:R1:W2:Y:S01]  /*141a0*/  MUFU.EX2 R174, R5 ;  /* 0x0000000500ae7308 */ /* 0x0002a20000000800 */
[----:B------:R-:W-:Y:S02]  /*141b0*/  FSEL R60, R60, RZ, P1 ;  /* 0x000000ff3c3c7208 */ /* 0x000fe40000800000 */
[----:B------:R-:W-:Y:S02]  /*141c0*/  FSEL R79, R79, -INF , !P0 ;  /* 0xff8000004f4f7808 */ /* 0x000fe40004000000 */
[----:B------:R-:W-:Y:S02]  /*141d0*/  ISETP.NE.AND P0, PT, R48, RZ, PT ;  /* 0x000000ff3000720c */ /* 0x000fe40003f05270 */
[----:B------:R-:W-:Y:S01]  /*141e0*/  ISETP.NE.AND P4, PT, R37, RZ, PT ;  /* 0x000000ff2500720c */ /* 0x000fe20003f85270 */
[----:B------:R-:W-:Y:S01]  /*141f0*/  LDSM.16.MT88.4 R48, [R214+0x100] ;  /* 0x00010000d630783b */ /* 0x000fe20000004200 */
[----:B----4-:R-:W-:Y:S02]  /*14200*/  FMNMX.FTZ R3, R3, R7, !PT ;  /* 0x0000000703037209 */ /* 0x010fe40007810000 */
[C---:B------:R-:W-:Y:S02]  /*14210*/  ISETP.GT.AND P0, PT, R0.reuse, 0x51, !P0 ;  /* 0x000000510000780c */ /* 0x040fe40004704270 */
[----:B------:R-:W-:Y:S02]  /*14220*/  ISETP.GT.AND P4, PT, R0, 0x59, !P4 ;  /* 0x000000590000780c */ /* 0x000fe40006784270 */
[----:B------:R-:W-:Y:S01]  /*14230*/  ISETP.LT.OR P0, PT, R2, 0x52, P0 ;  /* 0x000000520200780c */ /* 0x000fe20000701670 */
[----:B------:R-:W4:Y:S01]  /*14240*/  SHFL.BFLY PT, R132, R3, 0x1, 0x1f ;  /* 0x0c201f0003847f89 */ /* 0x000f2200000e0000 */
[----:B------:R-:W-:Y:S02]  /*14250*/  ISETP.GT.AND P3, PT, R0, 0x50, !P3 ;  /* 0x000000500000780c */ /* 0x000fe40005f64270 */
[----:B------:R-:W-:Y:S02]  /*14260*/  FSEL R91, R91, -INF , !P0 ;  /* 0xff8000005b5b7808 */ /* 0x000fe40004000000 */
[C---:B------:R-:W-:Y:S02]  /*14270*/  ISETP.LT.OR P0, PT, R2.reuse, 0x5a, P4 ;  /* 0x0000005a0200780c */ /* 0x040fe40002701670 */
[----:B------:R-:W-:Y:S02]  /*14280*/  ISETP.LT.OR P3, PT, R2, 0x51, P3 ;  /* 0x000000510200780c */ /* 0x000fe40001f61670 */
[----:B-1----:R-:W-:Y:S01]  /*14290*/  FMNMX.FTZ R5, R77, R4, !PT ;  /* 0x000000044d057209 */ /* 0x002fe20007810000 */
[--C-:B------:R-:W-:Y:S01]  /*142a0*/  FFMA.FTZ R4, R184, c[0x0][0x2d0], -R39.reuse ;  /* 0x0000b400b8047a23 */ /* 0x100fe20000010827 */
[----:B------:R-:W-:Y:S02]  /*142b0*/  FSEL R38, R95, -INF , !P0 ;  /* 0xff8000005f267808 */ /* 0x000fe40004000000 */
[----:B---3--:R-:W-:Y:S01]  /*142c0*/  MOV R95, R23 ;  /* 0x00000017005f7202 */ /* 0x008fe20000000f00 */
[----:B------:R1:W-:Y:S01]  /*142d0*/  MUFU.EX2 R176, R4 ;  /* 0x0000000400b07308 */ /* 0x0003e20000000800 */
[----:B------:R-:W-:Y:S02]  /*142e0*/  FMNMX.FTZ R5, R87, R5, !PT ;  /* 0x0000000557057209 */ /* 0x000fe40007810000 */
[----:B------:R-:W-:Y:S02]  /*142f0*/  ISETP.GT.AND P5, PT, R0, 0x58, !P5 ;  /* 0x000000580000780c */ /* 0x000fe40006fa4270 */
[----:B------:R-:W-:Y:S02]  /*14300*/  FMNMX.FTZ R5, R88, R5, !PT ;  /* 0x0000000558057209 */ /* 0x000fe40007810000 */
[----:B------:R-:W-:Y:S02]  /*14310*/  FSEL R90, R90, -INF , !P3 ;  /* 0xff8000005a5a7808 */ /* 0x000fe40005800000 */
[----:B------:R-:W-:Y:S02]  /*14320*/  FMNMX.FTZ R5, R63, R5, !PT ;  /* 0x000000053f057209 */ /* 0x000fe40007810000 */
[----:B----4-:R-:W-:Y:S01]  /*14330*/  FMNMX.FTZ R132, R3, R132, !PT ;  /* 0x0000008403847209 */ /* 0x010fe20007810000 */
[--C-:B------:R-:W-:Y:S01]  /*14340*/  FFMA.FTZ R3, R64, c[0x0][0x2d0], -R60.reuse ;  /* 0x0000b40040037a23 */ /* 0x100fe2000001083c */
[----:B------:R-:W-:Y:S02]  /*14350*/  FMNMX.FTZ R5, R74, R5, !PT ;  /* 0x000000054a057209 */ /* 0x000fe40007810000 */
[C---:B------:R-:W-:Y:S01]  /*14360*/  FSETP.NEU.FTZ.AND P0, PT, R132.reuse, -INF , PT ;  /* 0xff8000008400780b */ /* 0x040fe20003f1d000 */
[----:B------:R-:W-:Y:S01]  /*14370*/  FMUL.FTZ R61, R132, c[0x0][0x2d0] ;  /* 0x0000b400843d7a20 */ /* 0x000fe20000410000 */
[----:B------:R-:W-:Y:S02]  /*14380*/  FMNMX.FTZ R5, R89, R5, !PT ;  /* 0x0000000559057209 */ /* 0x000fe40007810000 */
[----:B------:R-:W-:Y:S01]  /*14390*/  ISETP.LT.OR P3, PT, R2, 0x59, P5 ;  /* 0x000000590200780c */ /* 0x000fe20002f61670 */
[--C-:B------:R-:W-:Y:S01]  /*143a0*/  FFMA.FTZ R2, R53, c[0x0][0x2d0], -R60.reuse ;  /* 0x0000b40035027a23 */ /* 0x100fe2000001083c */
[----:B------:R-:W-:Y:S02]  /*143b0*/  FSEL R61, R61, RZ, P0 ;  /* 0x000000ff3d3d7208 */ /* 0x000fe40000000000 */
[----:B------:R-:W-:Y:S01]  /*143c0*/  FSEL R94, R94, -INF , !P3 ;  /* 0xff8000005e5e7808 */ /* 0x000fe20005800000 */
[----:B-1----:R-:W-:Y:S01]  /*143d0*/  FFMA.FTZ R4, R185, c[0x0][0x2d0], -R39 ;  /* 0x0000b400b9047a23 */ /* 0x002fe20000010827 */
[----:B--2---:R-:W-:Y:S02]  /*143e0*/  F2FP.BF16.PACK_AB R40, R174, R95 ;  /* 0x0000005fae28723e */ /* 0x004fe400000010ff */
[----:B------:R-:W-:Y:S01]  /*143f0*/  MOV R172, R245 ;  /* 0x000000f500ac7202 */ /* 0x000fe20000000f00 */
[----:B------:R1:W-:Y:S02]  /*14400*/  MUFU.EX2 R22, R4 ;  /* 0x0000000400167308 */ /* 0x0003e40000000800 */
[--C-:B-1----:R-:W-:Y:S08]  /*14410*/  FFMA.FTZ R4, R18, c[0x0][0x2d0], -R60.reuse ;  /* 0x0000b40012047a23 */ /* 0x102ff0000001083c */
[----:B------:R1:W2:Y:S02]  /*14420*/  MUFU.EX2 R24, R4 ;  /* 0x0000000400187308 */ /* 0x0002a40000000800 */
[----:B-1----:R-:W-:Y:S08]  /*14430*/  FMNMX.FTZ R4, R78, R5, !PT ;  /* 0x000000054e047209 */ /* 0x002ff00007810000 */
[----:B------:R1:W-:Y:S01]  /*14440*/  MUFU.EX2 R5, R3 ;  /* 0x0000000300057308 */ /* 0x0003e20000000800 */
[----:B------:R-:W-:Y:S01]  /*14450*/  FMNMX.FTZ R0, R79, R4, !PT ;  /* 0x000000044f007209 */ /* 0x000fe20007810000 */
[--C-:B------:R-:W-:Y:S03]  /*14460*/  FFMA.FTZ R4, R19, c[0x0][0x2d0], -R60.reuse ;  /* 0x0000b40013047a23 */ /* 0x100fe6000001083c */
[----:B------:R-:W-:Y:S05]  /*14470*/  FMNMX.FTZ R0, R90, R0, !PT ;  /* 0x000000005a007209 */ /* 0x000fea0007810000 */
[----:B------:R-:W3:Y:S01]  /*14480*/  MUFU.EX2 R173, R4 ;  /* 0x0000000400ad7308 */ /* 0x000ee20000000800 */
[----:B------:R-:W-:Y:S04]  /*14490*/  FMNMX.FTZ R0, R91, R0, !PT ;  /* 0x000000005b007209 */ /* 0x000fe80007810000 */
[----:B------:R-:W-:Y:S04]  /*144a0*/  FMNMX.FTZ R0, R94, R0, !PT ;  /* 0x000000005e007209 */ /* 0x000fe80007810000 */
[----:B------:R-:W-:Y:S01]  /*144b0*/  FMNMX.FTZ R0, R38, R0, !PT ;  /* 0x0000000026007209 */ /* 0x000fe20007810000 */
[----:B------:R4:W5:Y:S01]  /*144c0*/  MUFU.EX2 R4, R2 ;  /* 0x0000000200047308 */ /* 0x0009620000000800 */
[--C-:B-1----:R-:W-:Y:S02]  /*144d0*/  FFMA.FTZ R3, R8, c[0x0][0x2d0], -R61.reuse ;  /* 0x0000b40008037a23 */ /* 0x102fe4000001083d */
[--C-:B------:R-:W-:Y:S01]  /*144e0*/  FFMA.FTZ R8, R65, c[0x0][0x2d0], -R60.reuse ;  /* 0x0000b40041087a23 */ /* 0x100fe2000001083c */
[----:B--2---:R-:W-:Y:S01]  /*144f0*/  MOV R65, R24 ;  /* 0x0000001800417202 */ /* 0x004fe20000000f00 */
[----:B------:R-:W-:Y:S05]  /*14500*/  FFMA.FTZ R24, R69, c[0x0][0x2d0], -R60 ;  /* 0x0000b40045187a23 */ /* 0x000fea000001083c */
[----:B------:R1:W-:Y:S01]  /*14510*/  MUFU.EX2 R139, R3 ;  /* 0x00000003008b7308 */ /* 0x0003e20000000800 */
[----:B---3--:R-:W-:Y:S09]  /*14520*/  F2FP.BF16.PACK_AB R41, R173, R65 ;  /* 0x00000041ad29723e */ /* 0x008ff200000010ff */
[----:B------:R-:W-:Y:S01]  /*14530*/  MUFU.EX2 R26, R8 ;  /* 0x00000008001a7308 */ /* 0x000fe20000000800 */
[----:B----4-:R-:W2:Y:S01]  /*14540*/  SHFL.BFLY PT, R2, R0, 0x2, 0x1f ;  /* 0x0c401f0000027f89 */ /* 0x010ea200000e0000 */
[----:B-----5:R-:W-:Y:S02]  /*14550*/  IMAD.MOV.U32 R64, RZ, RZ, R4 ;  /* 0x000000ffff407224 */ /* 0x020fe400078e0004 */
[--C-:B------:R-:W-:Y:S06]  /*14560*/  FFMA.FTZ R4, R13, c[0x0][0x2d0], -R61.reuse ;  /* 0x0000b4000d047a23 */ /* 0x100fec000001083d */
[----:B------:R-:W-:Y:S01]  /*14570*/  MUFU.EX2 R250, R24 ;  /* 0x0000001800fa7308 */ /* 0x000fe20000000800 */
[--C-:B-1----:R-:W-:Y:S09]  /*14580*/  FFMA.FTZ R3, R9, c[0x0][0x2d0], -R61.reuse ;  /* 0x0000b40009037a23 */ /* 0x102ff2000001083d */
[----:B------:R1:W3:Y:S10]  /*14590*/  MUFU.EX2 R175, R3 ;  /* 0x0000000300af7308 */ /* 0x0002f40000000800 */
[----:B------:R-:W-:Y:S01]  /*145a0*/  MUFU.EX2 R6, R4 ;  /* 0x0000000400067308 */ /* 0x000fe20000000800 */
[----:B-1----:R-:W-:Y:S01]  /*145b0*/  FFMA.FTZ R3, R12, c[0x0][0x2d0], -R61 ;  /* 0x0000b4000c037a23 */ /* 0x002fe2000001083d */
[----:B---3--:R-:W-:Y:S01]  /*145c0*/  F2FP.BF16.PACK_AB R44, R175, R139 ;  /* 0x0000008baf2c723e */ /* 0x008fe200000010ff */
[----:B------:R-:W-:Y:S07]  /*145d0*/  FFMA.FTZ R12, R68, c[0x0][0x2d0], -R60 ;  /* 0x0000b400440c7a23 */ /* 0x000fee000001083c */
[----:B------:R2:W1:Y:S02]  /*145e0*/  MUFU.EX2 R7, R3 ;  /* 0x0000000300077308 */ /* 0x0004640000000800 */
[----:B--2---:R-:W-:Y:S01]  /*145f0*/  FMNMX.FTZ R3, R0, R2, !PT ;  /* 0x0000000200037209 */ /* 0x004fe20007810000 */
[----:B------:R-:W-:Y:S01]  /*14600*/  FFMA.FTZ R2, R186, c[0x0][0x2d0], -R39 ;  /* 0x0000b400ba027a23 */ /* 0x000fe20000010827 */
[----:B------:R-:W-:Y:S06]  /*14610*/  FSEL R0, R134, RZ, P2 ;  /* 0x000000ff86007208 */ /* 0x000fec0001000000 */
[----:B------:R2:W-:Y:S01]  /*14620*/  MUFU.EX2 R27, R2 ;  /* 0x00000002001b7308 */ /* 0x0005e20000000800 */
[----:B------:R-:W3:Y:S01]  /*14630*/  SHFL.BFLY PT, R4, R3, 0x1, 0x1f ;  /* 0x0c201f0003047f89 */ /* 0x000ee200000e0000 */
[----:B------:R-:W-:Y:S01]  /*14640*/  FADD.FTZ R0, -R0, R135 ;  /* 0x0000008700007221 */ /* 0x000fe20000010100 */
[----:B-1----:R-:W-:Y:S03]  /*14650*/  MOV R135, R7 ;  /* 0x0000000700877202 */ /* 0x002fe60000000f00 */
[----:B------:R-:W-:Y:S04]  /*14660*/  FMUL.FTZ R0, R0, c[0x0][0x2d0] ;  /* 0x0000b40000007a20 */ /* 0x000fe80000410000 */
[----:B------:R1:W4:Y:S01]  /*14670*/  MUFU.EX2 R37, R0 ;  /* 0x0000000000257308 */ /* 0x0003220000000800 */
[----:B--2---:R-:W-:Y:S02]  /*14680*/  FSEL R2, R133, RZ, P1 ;  /* 0x000000ff85027208 */ /* 0x004fe40000800000 */
[----:B---3--:R-:W-:Y:S03]  /*14690*/  FMNMX.FTZ R3, R3, R4, !PT ;  /* 0x0000000403037209 */ /* 0x008fe60007810000 */
[----:B------:R-:W-:Y:S02]  /*146a0*/  FADD.FTZ R2, -R2, R136 ;  /* 0x0000008802027221 */ /* 0x000fe40000010100 */
[C---:B------:R-:W-:Y:S02]  /*146b0*/  FMUL.FTZ R62, R3.reuse, c[0x0][0x2d0] ;  /* 0x0000b400033e7a20 */ /* 0x040fe40000410000 */
[----:B------:R-:W-:Y:S01]  /*146c0*/  FMUL.FTZ R2, R2, c[0x0][0x2d0] ;  /* 0x0000b40002027a20 */ /* 0x000fe20000410000 */
[----:B-1----:R-:W-:Y:S01]  /*146d0*/  FSEL R0, R132, RZ, P0 ;  /* 0x000000ff84007208 */ /* 0x002fe20000000000 */
[----:B------:R-:W-:Y:S01]  /*146e0*/  IMAD.MOV.U32 R136, RZ, RZ, R22 ;  /* 0x000000ffff887224 */ /* 0x000fe200078e0016 */
[----:B------:R-:W-:Y:S01]  /*146f0*/  FSETP.NEU.FTZ.AND P0, PT, R3, -INF , PT ;  /* 0xff8000000300780b */ /* 0x000fe20003f1d000 */
[----:B------:R-:W1:Y:S01]  /*14700*/  MUFU.EX2 R36, R2 ;  /* 0x0000000200247308 */ /* 0x000e620000000800 */
[----:B------:R-:W2:Y:S01]  /*14710*/  LDSM.16.MT88.4 R20, [R213+0x100] ;  /* 0x00010000d514783b */ /* 0x000ea20000004200 */
[----:B------:R-:W-:Y:S01]  /*14720*/  FADD.FTZ R0, -R0, R137 ;  /* 0x0000008900007221 */ /* 0x000fe20000010100 */
[----:B------:R-:W-:Y:S01]  /*14730*/  FSEL R62, R62, RZ, P0 ;  /* 0x000000ff3e3e7208 */ /* 0x000fe20000000000 */
[C---:B----4-:R-:W-:Y:S01]  /*14740*/  FMUL.FTZ R16, R37.reuse, R152 ;  /* 0x0000009825107220 */ /* 0x050fe20000410000 */
[----:B------:R-:W-:Y:S01]  /*14750*/  MOV R137, R5 ;  /* 0x0000000500897202 */ /* 0x000fe20000000f00 */
[----:B------:R-:W-:Y:S01]  /*14760*/  FMUL.FTZ R0, R0, c[0x0][0x2d0] ;  /* 0x0000b40000007a20 */ /* 0x000fe20000410000 */
[----:B------:R-:W-:Y:S01]  /*14770*/  F2FP.BF16.PACK_AB R42, R136, R176 ;  /* 0x000000b0882a723e */ /* 0x000fe200000010ff */
[----:B------:R-:W-:Y:S01]  /*14780*/  FMUL.FTZ R17, R37, R153 ;  /* 0x0000009925117220 */ /* 0x000fe20000410000 */
[----:B------:R-:W-:Y:S01]  /*14790*/  F2FP.BF16.PACK_AB R43, R137, R64 ;  /* 0x00000040892b723e */ /* 0x000fe200000010ff */
[----:B------:R3:W4:Y:S01]  /*147a0*/  MUFU.EX2 R2, R0 ;  /* 0x0000000000027308 */ /* 0x0007220000000800 */
[--C-:B------:R-:W-:Y:S02]  /*147b0*/  FFMA.FTZ R4, R14, c[0x0][0x2d0], -R62.reuse ;  /* 0x0000b4000e047a23 */ /* 0x100fe4000001083e */
[C---:B------:R-:W-:Y:S02]  /*147c0*/  FMUL.FTZ R112, R37.reuse, R112 ;  /* 0x0000007025707220 */ /* 0x040fe40000410000 */
[C---:B------:R-:W-:Y:S02]  /*147d0*/  FMUL.FTZ R113, R37.reuse, R113 ;  /* 0x0000007125717220 */ /* 0x040fe40000410000 */
[C---:B------:R-:W-:Y:S02]  /*147e0*/  FMUL.FTZ R116, R37.reuse, R116 ;  /* 0x0000007425747220 */ /* 0x040fe40000410000 */
[C---:B------:R-:W-:Y:S01]  /*147f0*/  FMUL.FTZ R117, R37.reuse, R117 ;  /* 0x0000007525757220 */ /* 0x040fe20000410000 */
[----:B------:R5:W2:Y:S01]  /*14800*/  MUFU.EX2 R9, R4 ;  /* 0x0000000400097308 */ /* 0x000aa20000000800 */
[C---:B------:R-:W-:Y:S02]  /*14810*/  FMUL.FTZ R104, R37.reuse, R104 ;  /* 0x0000006825687220 */ /* 0x040fe40000410000 */
[----:B------:R-:W-:Y:S02]  /*14820*/  FMUL.FTZ R105, R37, R105 ;  /* 0x0000006925697220 */ /* 0x000fe40000410000 */
[C---:B-1----:R-:W-:Y:S02]  /*14830*/  FMUL.FTZ R7, R36.reuse, R143 ;  /* 0x0000008f24077220 */ /* 0x042fe40000410000 */
[C---:B------:R-:W-:Y:S02]  /*14840*/  FMUL.FTZ R18, R36.reuse, R154 ;  /* 0x0000009a24127220 */ /* 0x040fe40000410000 */
[C---:B------:R-:W-:Y:S02]  /*14850*/  FMUL.FTZ R19, R36.reuse, R155 ;  /* 0x0000009b24137220 */ /* 0x040fe40000410000 */
[C---:B------:R-:W-:Y:S01]  /*14860*/  FMUL.FTZ R106, R36.reuse, R106 ;  /* 0x0000006a246a7220 */ /* 0x040fe20000410000 */
[----:B------:R-:W-:Y:S01]  /*14870*/  LDSM.16.MT88.4 R152, [R213+0x2900] ;  /* 0x00290000d598783b */ /* 0x000fe20000004200 */
[----:B------:R-:W-:Y:S02]  /*14880*/  FMUL.FTZ R107, R36, R107 ;  /* 0x0000006b246b7220 */ /* 0x000fe40000410000 */
[--C-:B---3--:R-:W-:Y:S02]  /*14890*/  FFMA.FTZ R0, R10, c[0x0][0x2d0], -R62.reuse ;  /* 0x0000b4000a007a23 */ /* 0x108fe4000001083e */
[C---:B----4-:R-:W-:Y:S02]  /*148a0*/  FMUL.FTZ R108, R2.reuse, R108 ;  /* 0x0000006c026c7220 */ /* 0x050fe40000410000 */
[----:B------:R1:W-:Y:S01]  /*148b0*/  MUFU.EX2 R75, R0 ;  /* 0x00000000004b7308 */ /* 0x0003e20000000800 */
[C---:B------:R-:W-:Y:S02]  /*148c0*/  FMUL.FTZ R8, R2.reuse, R144 ;  /* 0x0000009002087220 */ /* 0x040fe40000410000 */
[C---:B------:R-:W-:Y:S02]  /*148d0*/  FMUL.FTZ R13, R2.reuse, R149 ;  /* 0x00000095020d7220 */ /* 0x040fe40000410000 */
[--C-:B-----5:R-:W-:Y:S02]  /*148e0*/  FFMA.FTZ R4, R15, c[0x0][0x2d0], -R62.reuse ;  /* 0x0000b4000f047a23 */ /* 0x120fe4000001083e */
[----:B--2---:R-:W-:Y:S02]  /*148f0*/  IMAD.MOV.U32 R143, RZ, RZ, R9 ;  /* 0x000000ffff8f7224 */ /* 0x004fe400078e0009 */
[C---:B------:R-:W-:Y:S01]  /*14900*/  FMUL.FTZ R9, R2.reuse, R145 ;  /* 0x0000009102097220 */ /* 0x040fe20000410000 */
[----:B------:R2:W-:Y:S01]  /*14910*/  MUFU.EX2 R5, R4 ;  /* 0x0000000400057308 */ /* 0x0005e20000000800 */
[C---:B------:R-:W-:Y:S02]  /*14920*/  FMUL.FTZ R24, R2.reuse, R160 ;  /* 0x000000a002187220 */ /* 0x040fe40000410000 */
[C---:B------:R-:W-:Y:S01]  /*14930*/  FMUL.FTZ R25, R2.reuse, R161 ;  /* 0x000000a102197220 */ /* 0x040fe20000410000 */
[----:B------:R-:W-:Y:S01]  /*14940*/  MOV R161, R26 ;  /* 0x0000001a00a17202 */ /* 0x000fe20000000f00 */
[C---:B------:R-:W-:Y:S02]  /*14950*/  FMUL.FTZ R100, R2.reuse, R100 ;  /* 0x0000006402647220 */ /* 0x040fe40000410000 */
[C---:B------:R-:W-:Y:S02]  /*14960*/  FMUL.FTZ R101, R2.reuse, R101 ;  /* 0x0000006502657220 */ /* 0x040fe40000410000 */
[----:B------:R-:W-:Y:S02]  /*14970*/  FMUL.FTZ R109, R2, R109 ;  /* 0x0000006d026d7220 */ /* 0x000fe40000410000 */
[C---:B------:R-:W-:Y:S02]  /*14980*/  FMUL.FTZ R114, R36.reuse, R114 ;  /* 0x0000007224727220 */ /* 0x040fe40000410000 */
[C---:B------:R-:W-:Y:S02]  /*14990*/  FMUL.FTZ R115, R36.reuse, R115 ;  /* 0x0000007324737220 */ /* 0x040fe40000410000 */
[----:B-1----:R-:W-:Y:S02]  /*149a0*/  FFMA.FTZ R0, R11, c[0x0][0x2d0], -R62 ;  /* 0x0000b4000b007a23 */ /* 0x002fe4000001083e */
[C---:B------:R-:W-:Y:S02]  /*149b0*/  FMUL.FTZ R118, R36.reuse, R118 ;  /* 0x0000007624767220 */ /* 0x040fe40000410000 */
[----:B------:R1:W3:Y:S01]  /*149c0*/  MUFU.EX2 R33, R0 ;  /* 0x0000000000217308 */ /* 0x0002e20000000800 */
[----:B------:R-:W-:Y:S02]  /*149d0*/  FMUL.FTZ R119, R36, R119 ;  /* 0x0000007724777220 */ /* 0x000fe40000410000 */
[C---:B------:R-:W-:Y:S02]  /*149e0*/  FMUL.FTZ R120, R2.reuse, R120 ;  /* 0x0000007802787220 */ /* 0x040fe40000410000 */
[--C-:B--2---:R-:W-:Y:S02]  /*149f0*/  FFMA.FTZ R4, R187, c[0x0][0x2d0], -R39.reuse ;  /* 0x0000b400bb047a23 */ /* 0x104fe40000010827 */
[C---:B------:R-:W-:Y:S02]  /*14a00*/  FMUL.FTZ R121, R2.reuse, R121 ;  /* 0x0000007902797220 */ /* 0x040fe40000410000 */
[C---:B------:R-:W-:Y:S01]  /*14a10*/  FMUL.FTZ R124, R2.reuse, R124 ;  /* 0x0000007c027c7220 */ /* 0x040fe20000410000 */
[----:B------:R2:W4:Y:S01]  /*14a20*/  MUFU.EX2 R32, R4 ;  /* 0x0000000400207308 */ /* 0x0005220000000800 */
[----:B------:R-:W-:Y:S02]  /*14a30*/  FMUL.FTZ R125, R2, R125 ;  /* 0x0000007d027d7220 */ /* 0x000fe40000410000 */
[C---:B------:R-:W-:Y:S02]  /*14a40*/  FMUL.FTZ R128, R37.reuse, R128 ;  /* 0x0000008025807220 */ /* 0x040fe40000410000 */
[----:B------:R-:W-:Y:S02]  /*14a50*/  FMUL.FTZ R129, R37, R129 ;  /* 0x0000008125817220 */ /* 0x000fe40000410000 */
[C---:B------:R-:W-:Y:S02]  /*14a60*/  FMUL.FTZ R130, R36.reuse, R130 ;  /* 0x0000008224827220 */ /* 0x040fe40000410000 */
[----:B------:R-:W-:Y:S01]  /*14a70*/  FMUL.FTZ R131, R36, R131 ;  /* 0x0000008324837220 */ /* 0x000fe20000410000 */
[----:B-1----:R-:W-:Y:S02]  /*14a80*/  FSEL R0, R3, RZ, P0 ;  /* 0x000000ff03007208 */ /* 0x002fe40000000000 */
[----:B---3--:R-:W-:Y:S03]  /*14a90*/  F2FP.BF16.PACK_AB R45, R33, R75 ;  /* 0x0000004b212d723e */ /* 0x008fe600000010ff */
[----:B------:R-:W-:Y:S02]  /*14aa0*/  FADD.FTZ R0, -R0, R138 ;  /* 0x0000008a00007221 */ /* 0x000fe40000010100 */
[----:B------:R-:W-:Y:S02]  /*14ab0*/  IMAD.MOV.U32 R138, RZ, RZ, R6 ;  /* 0x000000ffff8a7224 */ /* 0x000fe400078e0006 */
[----:B------:R-:W-:Y:S02]  /*14ac0*/  FMUL.FTZ R0, R0, c[0x0][0x2d0] ;  /* 0x0000b40000007a20 */ /* 0x000fe40000410000 */
[C---:B--2---:R-:W-:Y:S01]  /*14ad0*/  FMUL.FTZ R4, R37.reuse, R140 ;  /* 0x0000008c25047220 */ /* 0x044fe20000410000 */
[----:B------:R-:W-:Y:S01]  /*14ae0*/  MOV R140, R5 ;  /* 0x00000005008c7202 */ /* 0x000fe20000000f00 */
[----:B------:R-:W-:Y:S01]  /*14af0*/  FMUL.FTZ R5, R37, R141 ;  /* 0x0000008d25057220 */ /* 0x000fe20000410000 */
[----:B------:R-:W-:Y:S01]  /*14b00*/  F2FP.BF16.PACK_AB R46, R138, R135 ;  /* 0x000000878a2e723e */ /* 0x000fe200000010ff */
[----:B------:R-:W1:Y:S01]  /*14b10*/  MUFU.EX2 R0, R0 ;  /* 0x0000000000007308 */ /* 0x000e620000000800 */
[----:B------:R-:W-:Y:S01]  /*14b20*/  FMUL.FTZ R6, R36, R142 ;  /* 0x0000008e24067220 */ /* 0x000fe20000410000 */
[----:B------:R-:W-:Y:S02]  /*14b30*/  F2FP.BF16.PACK_AB R47, R140, R143 ;  /* 0x0000008f8c2f723e */ /* 0x000fe400000010ff */
[----:B----4-:R-:W-:Y:S01]  /*14b40*/  MOV R142, R32 ;  /* 0x00000020008e7202 */ /* 0x010fe20000000f00 */
[----:B------:R-:W-:Y:S03]  /*14b50*/  FFMA.FTZ R32, R80, c[0x0][0x2d0], -R60 ;  /* 0x0000b40050207a23 */ /* 0x000fe6000001083c */
[-C--:B------:R-:W-:Y:S02]  /*14b60*/  HMMA.16816.F32.BF16 R4, R40, R20.reuse, R4 ;  /* 0x000000142804723c */ /* 0x080fe40000041804 */
[----:B------:R2:W-:Y:S10]  /*14b70*/  MUFU.EX2 R141, R12 ;  /* 0x0000000c008d7308 */ /* 0x0005f40000000800 */
[----:B------:R3:W-:Y:S01]  /*14b80*/  MUFU.EX2 R249, R32 ;  /* 0x0000002000f97308 */ /* 0x0007e20000000800 */
[C---:B-1----:R-:W-:Y:S01]  /*14b90*/  FMUL.FTZ R10, R0.reuse, R146 ;  /* 0x00000092000a7220 */ /* 0x042fe20000410000 */
[----:B------:R-:W-:Y:S01]  /*14ba0*/  MOV R146, R95 ;  /* 0x0000005f00927202 */ /* 0x000fe20000000f00 */
[C---:B------:R-:W-:Y:S02]  /*14bb0*/  FMUL.FTZ R11, R0.reuse, R147 ;  /* 0x00000093000b7220 */ /* 0x040fe40000410000 */
[C---:B------:R-:W-:Y:S02]  /*14bc0*/  FMUL.FTZ R110, R0.reuse, R110 ;  /* 0x0000006e006e7220 */ /* 0x040fe40000410000 */
[C---:B------:R-:W-:Y:S02]  /*14bd0*/  FMUL.FTZ R111, R0.reuse, R111 ;  /* 0x0000006f006f7220 */ /* 0x040fe40000410000 */
[----:B------:R-:W-:Y:S01]  /*14be0*/  FMUL.FTZ R122, R0, R122 ;  /* 0x0000007a007a7220 */ /* 0x000fe20000410000 */
[C---:B------:R-:W-:Y:S04]  /*14bf0*/  HMMA.16816.F32.BF16 R8, R44.reuse, R20, R8 ;  /* 0x000000142c08723c */ /* 0x040fe80000041808 */
[----:B--2---:R-:W-:Y:S02]  /*14c00*/  FMUL.FTZ R12, R2, R148 ;  /* 0x00000094020c7220 */ /* 0x004fe40000410000 */
[C---:B------:R-:W-:Y:S02]  /*14c10*/  FMUL.FTZ R14, R0.reuse, R150 ;  /* 0x00000096000e7220 */ /* 0x040fe40000410000 */
[----:B------:R-:W-:Y:S04]  /*14c20*/  FFMA.FTZ R20, R189, c[0x0][0x2d0], -R39 ;  /* 0x0000b400bd147a23 */ /* 0x000fe80000010827 */
[----:B------:R1:W-:Y:S01]  /*14c30*/  MUFU.EX2 R251, R20 ;  /* 0x0000001400fb7308 */ /* 0x0003e20000000800 */
[----:B------:R-:W-:Y:S02]  /*14c40*/  FMUL.FTZ R15, R0, R151 ;  /* 0x00000097000f7220 */ /* 0x000fe40000410000 */
[----:B---3--:R-:W-:Y:S02]  /*14c50*/  FFMA.FTZ R32, R54, c[0x0][0x2d0], -R61 ;  /* 0x0000b40036207a23 */ /* 0x008fe4000001083d */
[----:B------:R-:W2:Y:S01]  /*14c60*/  LDSM.16.MT88.4 R52, [R215+0x100] ;  /* 0x00010000d734783b */ /* 0x000ea20000004200 */
[C---:B------:R-:W-:Y:S02]  /*14c70*/  FMUL.FTZ R123, R0.reuse, R123 ;  /* 0x0000007b007b7220 */ /* 0x040fe40000410000 */
[-C--:B------:R-:W-:Y:S02]  /*14c80*/  HMMA.16816.F32.BF16 R12, R44, R22.reuse, R12 ;  /* 0x000000162c0c723c */ /* 0x080fe4000004180c */
[----:B------:R3:W-:Y:S01]  /*14c90*/  MUFU.EX2 R247, R32 ;  /* 0x0000002000f77308 */ /* 0x0007e20000000800 */
[C---:B------:R-:W-:Y:S02]  /*14ca0*/  FMUL.FTZ R126, R0.reuse, R126 ;  /* 0x0000007e007e7220 */ /* 0x040fe40000410000 */
[C---:B------:R-:W-:Y:S02]  /*14cb0*/  FMUL.FTZ R127, R0.reuse, R127 ;  /* 0x0000007f007f7220 */ /* 0x040fe40000410000 */
[C---:B------:R-:W-:Y:S01]  /*14cc0*/  FMUL.FTZ R21, R37.reuse, R157 ;  /* 0x0000009d25157220 */ /* 0x040fe20000410000 */
[C---:B------:R-:W-:Y:S04]  /*14cd0*/  HMMA.16816.F32.BF16 R16, R40.reuse, R22, R16 ;  /* 0x000000162810723c */ /* 0x040fe80000041810 */
[C---:B------:R-:W-:Y:S01]  /*14ce0*/  FMUL.FTZ R26, R0.reuse, R162 ;  /* 0x000000a2001a7220 */ /* 0x040fe20000410000 */
[----:B------:R-:W-:Y:S01]  /*14cf0*/  MOV R162, R27 ;  /* 0x0000001b00a27202 */ /* 0x000fe20000000f00 */
[----:B------:R-:W-:Y:S02]  /*14d00*/  FMUL.FTZ R27, R0, R163 ;  /* 0x000000a3001b7220 */ /* 0x000fe40000410000 */
[----:B-1----:R-:W-:Y:S02]  /*14d10*/  FMUL.FTZ R20, R37, R156 ;  /* 0x0000009c25147220 */ /* 0x002fe40000410000 */
[----:B------:R-:W4:Y:S02]  /*14d20*/  LDL.LU R156, [R1+0x1c] ;  /* 0x00001c00019c7983 */ /* 0x000f240000300800 */
[C---:B------:R-:W-:Y:S01]  /*14d30*/  FMUL.FTZ R22, R36.reuse, R158 ;  /* 0x0000009e24167220 */ /* 0x040fe20000410000 */
[----:B------:R-:W-:Y:S01]  /*14d40*/  MOV R158, R64 ;  /* 0x00000040009e7202 */ /* 0x000fe20000000f00 */
[----:B------:R-:W-:Y:S01]  /*14d50*/  FMUL.FTZ R23, R36, R159 ;  /* 0x0000009f24177220 */ /* 0x000fe20000410000 */
[----:B------:R-:W-:Y:S01]  /*14d60*/  MOV R159, R176 ;  /* 0x000000b0009f7202 */ /* 0x000fe20000000f00 */
[----:B------:R-:W-:Y:S02]  /*14d70*/  IMAD.MOV.U32 R157, RZ, RZ, R135 ;  /* 0x000000ffff9d7224 */ /* 0x000fe400078e0087 */
[----:B---3--:R-:W-:Y:S02]  /*14d80*/  FFMA.FTZ R32, R67, c[0x0][0x2d0], -R61 ;  /* 0x0000b40043207a23 */ /* 0x008fe4000001083d */
[C---:B------:R-:W-:Y:S01]  /*14d90*/  FMUL.FTZ R102, R0.reuse, R102 ;  /* 0x0000006600667220 */ /* 0x040fe20000410000 */
[-C--:B------:R-:W-:Y:S01]  /*14da0*/  HMMA.16816.F32.BF16 R20, R40, R28.reuse, R20 ;  /* 0x0000001c2814723c */ /* 0x080fe20000041814 */
[----:B------:R1:W3:Y:S02]  /*14db0*/  MUFU.EX2 R246, R32 ;  /* 0x0000002000f67308 */ /* 0x0002e40000000800 */
[----:B------:R-:W-:Y:S02]  /*14dc0*/  FMUL.FTZ R103, R0, R103 ;  /* 0x0000006700677220 */ /* 0x000fe40000410000 */
[----:B------:R-:W-:Y:S02]  /*14dd0*/  IMAD.MOV.U32 R163, RZ, RZ, R33 ;  /* 0x000000ffffa37224 */ /* 0x000fe400078e0021 */
[----:B------:R-:W-:Y:S01]  /*14de0*/  FMUL.FTZ R33, R2, R169 ;  /* 0x000000a902217220 */ /* 0x000fe20000410000 */
[C---:B------:R-:W-:Y:S04]  /*14df0*/  HMMA.16816.F32.BF16 R24, R44.reuse, R28, R24 ;  /* 0x0000001c2c18723c */ /* 0x040fe80000041818 */
[----:B------:R-:W-:Y:S03]  /*14e00*/  IMAD.MOV.U32 R64, RZ, RZ, R172 ;  /* 0x000000ffff407224 */ /* 0x000fe600078e00ac */
[--C-:B------:R-:W-:Y:S01]  /*14e10*/  FFMA.FTZ R28, R34, c[0x0][0x2d0], -R61.reuse ;  /* 0x0000b400221c7a23 */ /* 0x100fe2000001083d */
[-C--:B------:R-:W-:Y:S03]  /*14e20*/  HMMA.16816.F32.BF16 R100, R44, R30.reuse, R100 ;  /* 0x0000001e2c64723c */ /* 0x080fe60000041864 */
[----:B------:R5:W-:Y:S01]  /*14e30*/  MUFU.EX2 R160, R28 ;  /* 0x0000001c00a07308 */ /* 0x000be20000000800 */
[----:B------:R-:W-:Y:S02]  /*14e40*/  FMUL.FTZ R29, R37, R165 ;  /* 0x000000a5251d7220 */ /* 0x000fe40000410000 */
[----:B------:R-:W-:Y:S02]  /*14e50*/  FMUL.FTZ R34, R0, R170 ;  /* 0x000000aa00227220 */ /* 0x000fe40000410000 */
[C---:B------:R-:W-:Y:S04]  /*14e60*/  HMMA.16816.F32.BF16 R104, R40.reuse, R30, R104 ;  /* 0x0000001e2868723c */ /* 0x040fe80000041868 */
[----:B-1----:R-:W-:Y:S02]  /*14e70*/  FMUL.FTZ R32, R2, R168 ;  /* 0x000000a802207220 */ /* 0x002fe40000410000 */
[----:B------:R-:W-:Y:S02]  /*14e80*/  IMAD.MOV.U32 R144, RZ, RZ, R64 ;  /* 0x000000ffff907224 */ /* 0x000fe400078e0040 */
[C---:B------:R-:W-:Y:S04]  /*14e90*/  FMUL.FTZ R30, R36.reuse, R166 ;  /* 0x000000a6241e7220 */ /* 0x040fe80000410000 */
[----:B------:R-:W-:Y:S02]  /*14ea0*/  FMUL.FTZ R31, R36, R167 ;  /* 0x000000a7241f7220 */ /* 0x000fe40000410000 */
[----:B-----5:R-:W-:Y:S02]  /*14eb0*/  FFMA.FTZ R28, R35, c[0x0][0x2d0], -R61 ;  /* 0x0000b400231c7a23 */ /* 0x020fe4000001083d */
[----:B------:R-:W-:Y:S02]  /*14ec0*/  FMUL.FTZ R35, R0, R171 ;  /* 0x000000ab00237220 */ /* 0x000fe40000410000 */
[----:B------:R1:W-:Y:S02]  /*14ed0*/  MUFU.EX2 R248, R28 ;  /* 0x0000001c00f87308 */ /* 0x0003e40000000800 */
[----:B-1----:R-:W-:Y:S07]  /*14ee0*/  FMUL.FTZ R28, R37, R164 ;  /* 0x000000a4251c7220 */ /* 0x002fee0000410000 */
[-C--:B------:R-:W-:Y:S08]  /*14ef0*/  HMMA.16816.F32.BF16 R28, R40, R48.reuse, R28 ;  /* 0x00000030281c723c */ /* 0x080ff0000004181c */
[C---:B------:R-:W-:Y:S07]  /*14f00*/  HMMA.16816.F32.BF16 R108, R44.reuse, R48, R108 ;  /* 0x000000302c6c723c */ /* 0x040fee000004186c */
[--C-:B------:R-:W-:Y:S01]  /*14f10*/  FFMA.FTZ R48, R190, c[0x0][0x2d0], -R39.reuse ;  /* 0x0000b400be307a23 */ /* 0x100fe20000010827 */
[-C--:B------:R-:W-:Y:S03]  /*14f20*/  HMMA.16816.F32.BF16 R32, R44, R50.reuse, R32 ;  /* 0x000000322c20723c */ /* 0x080fe60000041820 */
[----:B------:R1:W-:Y:S05]  /*14f30*/  MUFU.EX2 R245, R48 ;  /* 0x0000003000f57308 */ /* 0x0003ea0000000800 */
[C---:B------:R-:W-:Y:S08]  /*14f40*/  HMMA.16816.F32.BF16 R112, R40.reuse, R50, R112 ;  /* 0x000000322870723c */ /* 0x040ff00000041870 */
[-C--:B--2---:R-:W-:Y:S08]  /*14f50*/  HMMA.16816.F32.BF16 R116, R40, R52.reuse, R116 ;  /* 0x000000342874723c */ /* 0x084ff00000041874 */
[C---:B------:R-:W-:Y:S04]  /*14f60*/  HMMA.16816.F32.BF16 R120, R44.reuse, R52, R120 ;  /* 0x000000342c78723c */ /* 0x040fe80000041878 */
[--C-:B-1----:R-:W-:Y:S02]  /*14f70*/  FFMA.FTZ R48, R56, c[0x0][0x2d0], -R62.reuse ;  /* 0x0000b40038307a23 */ /* 0x102fe4000001083e */
[--C-:B------:R-:W-:Y:S02]  /*14f80*/  FFMA.FTZ R56, R66, c[0x0][0x2d0], -R62.reuse ;  /* 0x0000b40042387a23 */ /* 0x100fe4000001083e */
[----:B------:R1:W-:Y:S01]  /*14f90*/  MUFU.EX2 R68, R48 ;  /* 0x0000003000447308 */ /* 0x0003e20000000800 */
[-C--:B------:R-:W-:Y:S03]  /*14fa0*/  HMMA.16816.F32.BF16 R124, R44, R54.reuse, R124 ;  /* 0x000000362c7c723c */ /* 0x080fe6000004187c */
[--C-:B------:R-:W-:Y:S04]  /*14fb0*/  FFMA.FTZ R52, R70, c[0x0][0x2d0], -R62.reuse ;  /* 0x0000b40046347a23 */ /* 0x100fe8000001083e */
[--C-:B------:R-:W-:Y:S01]  /*14fc0*/  FFMA.FTZ R44, R191, c[0x0][0x2d0], -R39.reuse ;  /* 0x0000b400bf2c7a23 */ /* 0x100fe20000010827 */
[----:B------:R-:W-:Y:S01]  /*14fd0*/  HMMA.16816.F32.BF16 R128, R40, R54, R128 ;  /* 0x000000362880723c */ /* 0x000fe20000041880 */
[----:B------:R2:W-:Y:S03]  /*14fe0*/  MUFU.EX2 R189, R56 ;  /* 0x0000003800bd7308 */ /* 0x0005e60000000800 */
[----:B---3--:R-:W-:Y:S02]  /*14ff0*/  F2FP.BF16.PACK_AB R46, R246, R247 ;  /* 0x000000f7f62e723e */ /* 0x008fe400000010ff */
[----:B------:R-:W-:Y:S02]  /*15000*/  MOV R191, R144 ;  /* 0x0000009000bf7202 */ /* 0x000fe40000000f00 */
[----:B------:R-:W-:Y:S02]  /*15010*/  F2FP.BF16.PACK_AB R40, R142, R162 ;  /* 0x000000a28e28723e */ /* 0x000fe400000010ff */
[----:B------:R-:W-:Y:S01]  /*15020*/  ISETP.GT.AND P0, PT, R229, R191, PT ;  /* 0x000000bfe500720c */ /* 0x000fe20003f04270 */
[----:B------:R3:W-:Y:S01]  /*15030*/  MUFU.EX2 R187, R44 ;  /* 0x0000002c00bb7308 */ /* 0x0007e20000000800 */
[----:B------:R-:W-:Y:S02]  /*15040*/  F2FP.BF16.PACK_AB R41, R141, R161 ;  /* 0x000000a18d29723e */ /* 0x000fe400000010ff */
[----:B------:R-:W-:Y:S01]  /*15050*/  F2FP.BF16.PACK_AB R42, R251, R252 ;  /* 0x000000fcfb2a723e */ /* 0x000fe200000010ff */
[----:B-1----:R-:W-:Y:S01]  /*15060*/  FFMA.FTZ R48, R57, c[0x0][0x2d0], -R62 ;  /* 0x0000b40039307a23 */ /* 0x002fe2000001083e */
[----:B------:R-:W-:Y:S05]  /*15070*/  F2FP.BF16.PACK_AB R43, R249, R250 ;  /* 0x000000faf92b723e */ /* 0x000fea00000010ff */
[----:B------:R1:W5:Y:S01]  /*15080*/  MUFU.EX2 R190, R48 ;  /* 0x0000003000be7308 */ /* 0x0003620000000800 */
[--C-:B--2---:R-:W-:Y:S09]  /*15090*/  FFMA.FTZ R56, R84, c[0x0][0x2d0], -R60.reuse ;  /* 0x0000b40054387a23 */ /* 0x104ff2000001083c */
[----:B------:R2:W2:Y:S01]  /*150a0*/  MUFU.EX2 R188, R52 ;  /* 0x0000003400bc7308 */ /* 0x0004a20000000800 */
[----:B---3--:R-:W-:Y:S09]  /*150b0*/  FFMA.FTZ R44, R81, c[0x0][0x2d0], -R60 ;  /* 0x0000b400512c7a23 */ /* 0x008ff2000001083c */
[----:B------:R3:W-:Y:S01]  /*150c0*/  MUFU.EX2 R167, R44 ;  /* 0x0000002c00a77308 */ /* 0x0007e20000000800 */
[----:B-1----:R-:W1:Y:S01]  /*150d0*/  LDSM.16.MT88.4 R48, [R213+0x900] ;  /* 0x00090000d530783b */ /* 0x002e620000004200 */
[----:B-----5:R-:W-:Y:S08]  /*150e0*/  F2FP.BF16.PACK_AB R45, R190, R68 ;  /* 0x00000044be2d723e */ /* 0x020ff000000010ff */
[----:B------:R5:W-:Y:S01]  /*150f0*/  MUFU.EX2 R166, R56 ;  /* 0x0000003800a67308 */ /* 0x000be20000000800 */
[----:B--2---:R-:W2:Y:S01]  /*15100*/  LDSM.16.MT88.4 R52, [R216+0x900] ;  /* 0x00090000d834783b */ /* 0x004ea20000004200 */
[----:B------:R-:W-:Y:S02]  /*15110*/  F2FP.BF16.PACK_AB R47, R188, R189 ;  /* 0x000000bdbc2f723e */ /* 0x000fe400000010ff */
[----:B---3--:R-:W-:Y:S05]  /*15120*/  F2FP.BF16.PACK_AB R44, R248, R160 ;  /* 0x000000a0f82c723e */ /* 0x008fea00000010ff */
[----:B-----5:R-:W3:Y:S01]  /*15130*/  LDSM.16.MT88.4 R56, [R214+0x900] ;  /* 0x00090000d638783b */ /* 0x020ee20000004200 */
[-C--:B-1----:R-:W-:Y:S08]  /*15140*/  HMMA.16816.F32.BF16 R4, R40, R48.reuse, R4 ;  /* 0x000000302804723c */ /* 0x082ff00000041804 */
[C---:B------:R-:W-:Y:S07]  /*15150*/  HMMA.16816.F32.BF16 R8, R44.reuse, R48, R8 ;  /* 0x000000302c08723c */ /* 0x040fee0000041808 */
[--C-:B------:R-:W-:Y:S01]  /*15160*/  FFMA.FTZ R48, R192, c[0x0][0x2d0], -R39.reuse ;  /* 0x0000b400c0307a23 */ /* 0x100fe20000010827 */
[-C--:B------:R-:W-:Y:S03]  /*15170*/  HMMA.16816.F32.BF16 R12, R44, R50.reuse, R12 ;  /* 0x000000322c0c723c */ /* 0x080fe6000004180c */
[----:B------:R1:W-:Y:S01]  /*15180*/  MUFU.EX2 R186, R48 ;  /* 0x0000003000ba7308 */ /* 0x0003e20000000800 */
[----:B------:R-:W-:Y:S04]  /*15190*/  IMAD.MOV.U32 R192, RZ, RZ, R140 ;  /* 0x000000ffffc07224 */ /* 0x000fe800078e008c */
[C---:B------:R-:W-:Y:S08]  /*151a0*/  HMMA.16816.F32.BF16 R16, R40.reuse, R50, R16 ;  /* 0x000000322810723c */ /* 0x040ff00000041810 */
[-C--:B--2---:R-:W-:Y:S08]  /*151b0*/  HMMA.16816.F32.BF16 R20, R40, R52.reuse, R20 ;  /* 0x000000342814723c */ /* 0x084ff00000041814 */
[C---:B------:R-:W-:Y:S04]  /*151c0*/  HMMA.16816.F32.BF16 R24, R44.reuse, R52, R24 ;  /* 0x000000342c18723c */ /* 0x040fe80000041818 */
[----:B-1----:R-:W-:Y:S01]  /*151d0*/  FFMA.FTZ R48, R193, c[0x0][0x2d0], -R39 ;  /* 0x0000b400c1307a23 */ /* 0x002fe20000010827 */
[----:B------:R-:W-:Y:S02]  /*151e0*/  MOV R193, R141 ;  /* 0x0000008d00c17202 */ /* 0x000fe40000000f00 */
[--C-:B------:R-:W-:Y:S01]  /*151f0*/  FFMA.FTZ R52, R83, c[0x0][0x2d0], -R61.reuse ;  /* 0x0000b40053347a23 */ /* 0x100fe2000001083d */
[-C--:B------:R-:W-:Y:S01]  /*15200*/  HMMA.16816.F32.BF16 R100, R44, R54.reuse, R100 ;  /* 0x000000362c64723c */ /* 0x080fe20000041864 */
[----:B------:R1:W-:Y:S07]  /*15210*/  MUFU.EX2 R185, R48 ;  /* 0x0000003000b97308 */ /* 0x0003ee0000000800 */
[C---:B------:R-:W-:Y:S03]  /*15220*/  HMMA.16816.F32.BF16 R104, R40.reuse, R54, R104 ;  /* 0x000000362868723c */ /* 0x040fe60000041868 */
[----:B------:R2:W-:Y:S05]  /*15230*/  MUFU.EX2 R164, R52 ;  /* 0x0000003400a47308 */ /* 0x0005ea0000000800 */
[-C--:B---3--:R-:W-:Y:S08]  /*15240*/  HMMA.16816.F32.BF16 R28, R40, R56.reuse, R28 ;  /* 0x00000038281c723c */ /* 0x088ff0000004181c */
[C---:B------:R-:W-:Y:S04]  /*15250*/  HMMA.16816.F32.BF16 R108, R44.reuse, R56, R108 ;  /* 0x000000382c6c723c */ /* 0x040fe8000004186c */
[----:B-1----:R-:W-:Y:S03]  /*15260*/  FFMA.FTZ R48, R96, c[0x0][0x2d0], -R60 ;  /* 0x0000b40060307a23 */ /* 0x002fe6000001083c */
[----:B------:R-:W-:Y:S01]  /*15270*/  FFMA.FTZ R56, R72, c[0x0][0x2d0], -R62 ;  /* 0x0000b40048387a23 */ /* 0x000fe2000001083e */
[----:B------:R1:W-:Y:S01]  /*15280*/  MUFU.EX2 R184, R48 ;  /* 0x0000003000b87308 */ /* 0x0003e20000000800 */
[-C--:B------:R-:W-:Y:S03]  /*15290*/  HMMA.16816.F32.BF16 R32, R44, R58.reuse, R32 ;  /* 0x0000003a2c20723c */ /* 0x080fe60000041820 */
[--C-:B--2---:R-:W-:Y:S05]  /*152a0*/  FFMA.FTZ R52, R85, c[0x0][0x2d0], -R61.reuse ;  /* 0x0000b40055347a23 */ /* 0x104fea000001083d */
[C---:B------:R-:W-:Y:S01]  /*152b0*/  HMMA.16816.F32.BF16 R112, R40.reuse, R58, R112 ;  /* 0x0000003a2870723c */ /* 0x040fe20000041870 */
[----:B------:R2:W-:Y:S10]  /*152c0*/  MUFU.EX2 R182, R52 ;  /* 0x0000003400b67308 */ /* 0x0005f40000000800 */
[----:B------:R3:W-:Y:S01]  /*152d0*/  MUFU.EX2 R178, R56 ;  /* 0x0000003800b27308 */ /* 0x0007e20000000800 */
[----:B-1----:R-:W-:Y:S09]  /*152e0*/  FFMA.FTZ R48, R97, c[0x0][0x2d0], -R60 ;  /* 0x0000b40061307a23 */ /* 0x002ff2000001083c */
[----:B------:R1:W-:Y:S01]  /*152f0*/  MUFU.EX2 R183, R48 ;  /* 0x0000003000b77308 */ /* 0x0003e20000000800 */
[--C-:B--2---:R-:W-:Y:S09]  /*15300*/  FFMA.FTZ R52, R86, c[0x0][0x2d0], -R61.reuse ;  /* 0x0000b40056347a23 */ /* 0x104ff2000001083d */
[----:B------:R2:W5:Y:S01]  /*15310*/  MUFU.EX2 R181, R52 ;  /* 0x0000003400b57308 */ /* 0x0005620000000800 */
[----:B---3--:R-:W-:Y:S09]  /*15320*/  FFMA.FTZ R56, R73, c[0x0][0x2d0], -R62 ;  /* 0x0000b40049387a23 */ /* 0x008ff2000001083e */
[----:B------:R3:W-:Y:S01]  /*15330*/  MUFU.EX2 R171, R56 ;  /* 0x0000003800ab7308 */ /* 0x0007e20000000800 */
[----:B-1----:R-:W-:Y:S09]  /*15340*/  FFMA.FTZ R48, R82, c[0x0][0x2d0], -R61 ;  /* 0x0000b40052307a23 */ /* 0x002ff2000001083d */
[----:B------:R1:W-:Y:S01]  /*15350*/  MUFU.EX2 R165, R48 ;  /* 0x0000003000a57308 */ /* 0x0003e20000000800 */
[--C-:B--2---:R-:W-:Y:S01]  /*15360*/  FFMA.FTZ R52, R194, c[0x0][0x2d0], -R39.reuse ;  /* 0x0000b400c2347a23 */ /* 0x104fe20000010827 */
[----:B------:R-:W-:Y:S08]  /*15370*/  MOV R194, R142 ;  /* 0x0000008e00c27202 */ /* 0x000ff00000000f00 */
[----:B------:R2:W-:Y:S01]  /*15380*/  MUFU.EX2 R180, R52 ;  /* 0x0000003400b47308 */ /* 0x0005e20000000800 */
[----:B---3--:R-:W-:Y:S01]  /*15390*/  FFMA.FTZ R56, R196, c[0x0][0x2d0], -R60 ;  /* 0x0000b400c4387a23 */ /* 0x008fe2000001083c */
[----:B------:R-:W-:Y:S08]  /*153a0*/  MOV R196, R137 ;  /* 0x0000008900c47202 */ /* 0x000ff00000000f00 */
[----:B------:R3:W-:Y:S01]  /*153b0*/  MUFU.EX2 R168, R56 ;  /* 0x0000003800a87308 */ /* 0x0007e20000000800 */
[----:B-1----:R-:W1:Y:S01]  /*153c0*/  LDSM.16.MT88.4 R48, [R215+0x900] ;  /* 0x00090000d730783b */ /* 0x002e620000004200 */
[--C-:B--2---:R-:W-:Y:S08]  /*153d0*/  FFMA.FTZ R52, R71, c[0x0][0x2d0], -R62.reuse ;  /* 0x0000b40047347a23 */ /* 0x104ff0000001083e */
[----:B------:R2:W1:Y:S01]  /*153e0*/  MUFU.EX2 R179, R52 ;  /* 0x0000003400b37308 */ /* 0x0004620000000800 */
[----:B---3--:R-:W-:Y:S08]  /*153f0*/  LDSM.16.MT88.4 R56, [R214+0x1100] ;  /* 0x00110000d638783b */ /* 0x008ff00000004200 */
[----:B--2---:R-:W2:Y:S01]  /*15400*/  LDSM.16.MT88.4 R52, [R213+0x1100] ;  /* 0x00110000d534783b */ /* 0x004ea20000004200 */
[-C--:B-1----:R-:W-:Y:S08]  /*15410*/  HMMA.16816.F32.BF16 R116, R40, R48.reuse, R116 ;  /* 0x000000302874723c */ /* 0x082ff00000041874 */
[C---:B------:R-:W-:Y:S07]  /*15420*/  HMMA.16816.F32.BF16 R120, R44.reuse, R48, R120 ;  /* 0x000000302c78723c */ /* 0x040fee0000041878 */
[----:B------:R-:W-:Y:S01]  /*15430*/  FFMA.FTZ R48, R76, c[0x0][0x2d0], -R62 ;  /* 0x0000b4004c307a23 */ /* 0x000fe2000001083e */
[-C--:B------:R-:W-:Y:S03]  /*15440*/  HMMA.16816.F32.BF16 R124, R44, R50.reuse, R124 ;  /* 0x000000322c7c723c */ /* 0x080fe6000004187c */
[----:B------:R1:W3:Y:S04]  /*15450*/  MUFU.EX2 R177, R48 ;  /* 0x0000003000b17308 */ /* 0x0002e80000000800 */
[----:B------:R-:W-:Y:S01]  /*15460*/  FFMA.FTZ R44, R197, c[0x0][0x2d0], -R39 ;  /* 0x0000b400c52c7a23 */ /* 0x000fe20000010827 */
[----:B------:R-:W-:Y:S04]  /*15470*/  HMMA.16816.F32.BF16 R128, R40, R50, R128 ;  /* 0x000000322880723c */ /* 0x000fe80000041880 */
[----:B-----5:R-:W-:Y:S01]  /*15480*/  F2FP.BF16.PACK_AB R46, R181, R182 ;  /* 0x000000b6b52e723e */ /* 0x020fe200000010ff */
[----:B------:R5:W-:Y:S01]  /*15490*/  MUFU.EX2 R170, R44 ;  /* 0x0000002c00aa7308 */ /* 0x000be20000000800 */
[----:B------:R-:W-:Y:S01]  /*154a0*/  F2FP.BF16.PACK_AB R45, R178, R179 ;  /* 0x000000b3b22d723e */ /* 0x000fe200000010ff */
[----:B------:R-:W-:Y:S01]  /*154b0*/  IMAD.MOV.U32 R197, RZ, RZ, R143 ;  /* 0x000000ffffc57224 */ /* 0x000fe200078e008f */
[----:B------:R-:W-:Y:S04]  /*154c0*/  F2FP.BF16.PACK_AB R40, R187, R245 ;  /* 0x000000f5bb28723e */ /* 0x000fe800000010ff */
[----:B------:R-:W-:Y:S02]  /*154d0*/  F2FP.BF16.PACK_AB R41, R166, R167 ;  /* 0x000000a7a629723e */ /* 0x000fe400000010ff */
[----:B------:R-:W-:Y:S02]  /*154e0*/  F2FP.BF16.PACK_AB R42, R185, R186 ;  /* 0x000000bab92a723e */ /* 0x000fe400000010ff */
[----:B------:R-:W-:Y:S01]  /*154f0*/  F2FP.BF16.PACK_AB R43, R183, R184 ;  /* 0x000000b8b72b723e */ /* 0x000fe200000010ff */
[----:B-1----:R-:W1:Y:S01]  /*15500*/  LDSM.16.MT88.4 R48, [R216+0x1100] ;  /* 0x00110000d830783b */ /* 0x002e620000004200 */
[----:B---3--:R-:W-:Y:S05]  /*15510*/  F2FP.BF16.PACK_AB R47, R177, R171 ;  /* 0x000000abb12f723e */ /* 0x008fea00000010ff */
[-C--:B--2---:R-:W-:Y:S03]  /*15520*/  HMMA.16816.F32.BF16 R4, R40, R52.reuse, R4 ;  /* 0x000000342804723c */ /* 0x084fe60000041804 */
[----:B-----5:R-:W-:Y:S02]  /*15530*/  FFMA.FTZ R44, R195, c[0x0][0x2d0], -R60 ;  /* 0x0000b400c32c7a23 */ /* 0x020fe4000001083c */
[----:B------:R-:W-:Y:S02]  /*15540*/  IMAD.MOV.U32 R195, RZ, RZ, R138 ;  /* 0x000000ffffc37224 */ /* 0x000fe400078e008a */
[----:B------:R2:W-:Y:S02]  /*15550*/  MUFU.EX2 R169, R44 ;  /* 0x0000002c00a97308 */ /* 0x0005e40000000800 */
[----:B--2---:R-:W-:Y:S07]  /*15560*/  F2FP.BF16.PACK_AB R44, R164, R165 ;  /* 0x000000a5a42c723e */ /* 0x004fee00000010ff */
[C---:B------:R-:W-:Y:S07]  /*15570*/  HMMA.16816.F32.BF16 R8, R44.reuse, R52, R8 ;  /* 0x000000342c08723c */ /* 0x040fee0000041808 */
[--C-:B------:R-:W-:Y:S01]  /*15580*/  FFMA.FTZ R52, R202, c[0x0][0x2d0], -R39.reuse ;  /* 0x0000b400ca347a23 */ /* 0x100fe20000010827 */
[-C--:B------:R-:W-:Y:S03]  /*15590*/  HMMA.16816.F32.BF16 R12, R44, R54.reuse, R12 ;  /* 0x000000362c0c723c */ /* 0x080fe6000004180c */
[----:B------:R2:W-:Y:S01]  /*155a0*/  MUFU.EX2 R176, R52 ;  /* 0x0000003400b07308 */ /* 0x0005e20000000800 */
[----:B------:R-:W-:Y:S04]  /*155b0*/  MOV R202, R136 ;  /* 0x0000008800ca7202 */ /* 0x000fe80000000f00 */
[C---:B------:R-:W-:Y:S08]  /*155c0*/  HMMA.16816.F32.BF16 R16, R40.reuse, R54, R16 ;  /* 0x000000362810723c */ /* 0x040ff00000041810 */
[-C--:B-1----:R-:W-:Y:S08]  /*155d0*/  HMMA.16816.F32.BF16 R20, R40, R48.reuse, R20 ;  /* 0x000000302814723c */ /* 0x082ff00000041814 */
[C---:B------:R-:W-:Y:S04]  /*155e0*/  HMMA.16816.F32.BF16 R24, R44.reuse, R48, R24 ;  /* 0x000000302c18723c */ /* 0x040fe80000041818 */
[----:B--2---:R-:W-:Y:S02]  /*155f0*/  FFMA.FTZ R52, R203, c[0x0][0x2d0], -R39 ;  /* 0x0000b400cb347a23 */ /* 0x004fe40000010827 */
[----:B------:R-:W-:Y:S02]  /*15600*/  IMAD.MOV.U32 R203, RZ, RZ, R175 ;  /* 0x000000ffffcb7224 */ /* 0x000fe400078e00af */
[-C--:B------:R-:W-:Y:S01]  /*15610*/  HMMA.16816.F32.BF16 R100, R44, R50.reuse, R100 ;  /* 0x000000322c64723c */ /* 0x080fe20000041864 */
[----:B------:R1:W-:Y:S03]  /*15620*/  MUFU.EX2 R175, R52 ;  /* 0x0000003400af7308 */ /* 0x0003e60000000800 */
[--C-:B------:R-:W-:Y:S04]  /*15630*/  FFMA.FTZ R48, R98, c[0x0][0x2d0], -R61.reuse ;  /* 0x0000b40062307a23 */ /* 0x100fe8000001083d */
        /* <DEDUP_REMOVED lines=9> */
[--C-:B--2---:R-:W-:Y:S04]  /*156d0*/  FFMA.FTZ R48, R99, c[0x0][0x2d0], -R61.reuse ;  /* 0x0000b40063307a23 */ /* 0x104fe8000001083d */
[C---:B------:R-:W-:Y:S03]  /*156e0*/  HMMA.16816.F32.BF16 R112, R40.reuse, R58, R112 ;  /* 0x0000003a2870723c */ /* 0x040fe60000041870 */
[----:B------:R2:W-:Y:S10]  /*156f0*/  MUFU.EX2 R172, R48 ;  /* 0x0000003000ac7308 */ /* 0x0005f40000000800 */
[----:B------:R3:W-:Y:S01]  /*15700*/  MUFU.EX2 R99, R56 ;  /* 0x0000003800637308 */ /* 0x0007e20000000800 */
[----:B-1----:R-:W-:Y:S01]  /*15710*/  FFMA.FTZ R52, R201, c[0x0][0x2d0], -R60 ;  /* 0x0000b400c9347a23 */ /* 0x002fe2000001083c */
[----:B------:R-:W-:Y:S08]  /*15720*/  MOV R201, R174 ;  /* 0x000000ae00c97202 */ /* 0x000ff00000000f00 */
[----:B------:R1:W-:Y:S01]  /*15730*/  MUFU.EX2 R174, R52 ;  /* 0x0000003400ae7308 */ /* 0x0003e20000000800 */
[--C-:B--2---:R-:W-:Y:S02]  /*15740*/  FFMA.FTZ R48, R198, c[0x0][0x2d0], -R61.reuse ;  /* 0x0000b400c6307a23 */ /* 0x104fe4000001083d */
[----:B------:R-:W2:Y:S07]  /*15750*/  LDL.LU R198, [R1+0x18] ;  /* 0x0000180001c67983 */ /* 0x000eae0000300800 */
[----:B------:R5:W-:Y:S01]  /*15760*/  MUFU.EX2 R137, R48 ;  /* 0x0000003000897308 */ /* 0x000be20000000800 */
[----:B---3--:R-:W-:Y:S09]  /*15770*/  FFMA.FTZ R56, R88, c[0x0][0x2d0], -R62 ;  /* 0x0000b40058387a23 */ /* 0x008ff2000001083e */
[----:B------:R3:W-:Y:S01]  /*15780*/  MUFU.EX2 R98, R56 ;  /* 0x0000003800627308 */ /* 0x0007e20000000800 */
[----:B-1----:R-:W1:Y:S01]  /*15790*/  LDSM.16.MT88.4 R52, [R215+0x1100] ;  /* 0x00110000d734783b */ /* 0x002e620000004200 */
[----:B-----5:R-:W-:Y:S01]  /*157a0*/  FFMA.FTZ R48, R199, c[0x0][0x2d0], -R61 ;  /* 0x0000b400c7307a23 */ /* 0x020fe2000001083d */
[----:B------:R-:W-:Y:S07]  /*157b0*/  MOV R199, R139 ;  /* 0x0000008b00c77202 */ /* 0x000fee0000000f00 */
[----:B------:R5:W1:Y:S01]  /*157c0*/  MUFU.EX2 R139, R48 ;  /* 0x00000030008b7308 */ /* 0x000a620000000800 */
[----:B---3--:R-:W-:Y:S09]  /*157d0*/  FFMA.FTZ R56, R206, c[0x0][0x2d0], -R60 ;  /* 0x0000b400ce387a23 */ /* 0x008ff2000001083c */
[----:B------:R3:W-:Y:S01]  /*157e0*/  MUFU.EX2 R96, R56 ;  /* 0x0000003800607308 */ /* 0x0007e20000000800 */
[--C-:B-----5:R-:W-:Y:S01]  /*157f0*/  FFMA.FTZ R48, R204, c[0x0][0x2d0], -R39.reuse ;  /* 0x0000b400cc307a23 */ /* 0x120fe20000010827 */
[-C--:B-1----:R-:W-:Y:S01]  /*15800*/  HMMA.16816.F32.BF16 R116, R40, R52.reuse, R116 ;  /* 0x000000342874723c */ /* 0x082fe20000041874 */
[----:B------:R-:W5:Y:S07]  /*15810*/  LDL.LU R204, [R1+0x14] ;  /* 0x0000140001cc7983 */ /* 0x000f6e0000300800 */
[----:B------:R1:W-:Y:S01]  /*15820*/  MUFU.EX2 R136, R48 ;  /* 0x0000003000887308 */ /* 0x0003e20000000800 */
[----:B------:R-:W4:Y:S01]  /*15830*/  LDL.LU R145, [R1+0x10] ;  /* 0x0000100001917983 */ /* 0x000f220000300800 */
[C---:B------:R-:W-:Y:S03]  /*15840*/  HMMA.16816.F32.BF16 R120, R44.reuse, R52, R120 ;  /* 0x000000342c78723c */ /* 0x040fe60000041878 */
[----:B---3--:R-:W-:Y:S04]  /*15850*/  LDSM.16.MT88.4 R56, [R214+0x1900] ;  /* 0x00190000d638783b */ /* 0x008fe80000004200 */
[--C-:B------:R-:W-:Y:S01]  /*15860*/  FFMA.FTZ R52, R63, c[0x0][0x2d0], -R62.reuse ;  /* 0x0000b4003f347a23 */ /* 0x100fe2000001083e */
[-C--:B------:R-:W-:Y:S03]  /*15870*/  HMMA.16816.F32.BF16 R124, R44, R54.reuse, R124 ;  /* 0x000000362c7c723c */ /* 0x080fe6000004187c */
[----:B------:R3:W3:Y:S04]  /*15880*/  MUFU.EX2 R67, R52 ;  /* 0x0000003400437308 */ /* 0x0006e80000000800 */
[--C-:B------:R-:W-:Y:S01]  /*15890*/  FFMA.FTZ R44, R209, c[0x0][0x2d0], -R39.reuse ;  /* 0x0000b400d12c7a23 */ /* 0x100fe20000010827 */
[----:B------:R-:W-:Y:S04]  /*158a0*/  HMMA.16816.F32.BF16 R128, R40, R54, R128 ;  /* 0x000000362880723c */ /* 0x000fe80000041880 */
[----:B-1----:R-:W-:Y:S01]  /*158b0*/  FFMA.FTZ R48, R77, c[0x0][0x2d0], -R62 ;  /* 0x0000b4004d307a23 */ /* 0x002fe2000001083e */
[----:B------:R1:W-:Y:S01]  /*158c0*/  MUFU.EX2 R97, R44 ;  /* 0x0000002c00617308 */ /* 0x0003e20000000800 */
[----:B------:R-:W-:Y:S02]  /*158d0*/  F2FP.BF16.PACK_AB R46, R139, R137 ;  /* 0x000000898b2e723e */ /* 0x000fe400000010ff */
[----:B------:R-:W-:Y:S04]  /*158e0*/  F2FP.BF16.PACK_AB R40, R170, R180 ;  /* 0x000000b4aa28723e */ /* 0x000fe800000010ff */
[----:B------:R-:W-:Y:S02]  /*158f0*/  F2FP.BF16.PACK_AB R41, R168, R169 ;  /* 0x000000a9a829723e */ /* 0x000fe400000010ff */
[----:B------:R-:W-:Y:S01]  /*15900*/  F2FP.BF16.PACK_AB R42, R175, R176 ;  /* 0x000000b0af2a723e */ /* 0x000fe200000010ff */
[----:B------:R1:W1:Y:S01]  /*15910*/  MUFU.EX2 R135, R48 ;  /* 0x0000003000877308 */ /* 0x0002620000000800 */
[----:B------:R-:W-:Y:S02]  /*15920*/  F2FP.BF16.PACK_AB R43, R174, R173 ;  /* 0x000000adae2b723e */ /* 0x000fe400000010ff */
[----:B------:R-:W-:Y:S01]  /*15930*/  MOV R209, R65 ;  /* 0x0000004100d17202 */ /* 0x000fe20000000f00 */
[----:B---3--:R-:W-:Y:S01]  /*15940*/  LDSM.16.MT88.4 R52, [R216+0x1900] ;  /* 0x00190000d834783b */ /* 0x008fe20000004200 */
[----:B------:R-:W-:Y:S01]  /*15950*/  F2FP.BF16.PACK_AB R47, R67, R98 ;  /* 0x00000062432f723e */ /* 0x000fe200000010ff */
[--C-:B-1----:R-:W-:Y:S04]  /*15960*/  FFMA.FTZ R44, R205, c[0x0][0x2d0], -R60.reuse ;  /* 0x0000b400cd2c7a23 */ /* 0x102fe8000001083c */
[----:B------:R1:W-:Y:S02]  /*15970*/  MUFU.EX2 R88, R44 ;  /* 0x0000002c00587308 */ /* 0x0003e40000000800 */
[----:B------:R-:W3:Y:S01]  /*15980*/  LDSM.16.MT88.4 R48, [R213+0x1900] ;  /* 0x00190000d530783b */ /* 0x000ee20000004200 */
[----:B------:R-:W-:Y:S02]  /*15990*/  F2FP.BF16.PACK_AB R45, R99, R135 ;  /* 0x00000087632d723e */ /* 0x000fe400000010ff */
[----:B-1----:R-:W-:Y:S01]  /*159a0*/  F2FP.BF16.PACK_AB R44, R172, R138 ;  /* 0x0000008aac2c723e */ /* 0x002fe200000010ff */
[-C--:B---3--:R-:W-:Y:S08]  /*159b0*/  HMMA.16816.F32.BF16 R4, R40, R48.reuse, R4 ;  /* 0x000000302804723c */ /* 0x088ff00000041804 */
        /* <DEDUP_REMOVED lines=19> */
[--C-:B---3--:R-:W-:Y:S04]  /*15af0*/  FFMA.FTZ R52, R210, c[0x0][0x2d0], -R61.reuse ;  /* 0x0000b400d2347a23 */ /* 0x108fe8000001083d */
[C---:B------:R-:W-:Y:S03]  /*15b00*/  HMMA.16816.F32.BF16 R112, R40.reuse, R58, R112 ;  /* 0x0000003a2870723c */ /* 0x040fe60000041870 */
[----:B------:R3:W-:Y:S10]  /*15b10*/  MUFU.EX2 R83, R52 ;  /* 0x0000003400537308 */ /* 0x0007f40000000800 */
[----:B------:R3:W-:Y:S01]  /*15b20*/  MUFU.EX2 R65, R56 ;  /* 0x0000003800417308 */ /* 0x0007e20000000800 */
[----:B-1----:R-:W-:Y:S09]  /*15b30*/  FFMA.FTZ R48, R232, c[0x0][0x2d0], -R60 ;  /* 0x0000b400e8307a23 */ /* 0x002ff2000001083c */
[----:B------:R1:W-:Y:S01]  /*15b40*/  MUFU.EX2 R86, R48 ;  /* 0x0000003000567308 */ /* 0x0003e20000000800 */
[--C-:B---3--:R-:W-:Y:S09]  /*15b50*/  FFMA.FTZ R52, R211, c[0x0][0x2d0], -R61.reuse ;  /* 0x0000b400d3347a23 */ /* 0x108ff2000001083d */
[----:B------:R3:W3:Y:S01]  /*15b60*/  MUFU.EX2 R81, R52 ;  /* 0x0000003400517308 */ /* 0x0006e20000000800 */
[----:B------:R-:W-:Y:S09]  /*15b70*/  FFMA.FTZ R56, R78, c[0x0][0x2d0], -R62 ;  /* 0x0000b4004e387a23 */ /* 0x000ff2000001083e */
[----:B------:R3:W-:Y:S01]  /*15b80*/  MUFU.EX2 R64, R56 ;  /* 0x0000003800407308 */ /* 0x0007e20000000800 */
[----:B-1----:R-:W-:Y:S02]  /*15b90*/  FFMA.FTZ R48, R207, c[0x0][0x2d0], -R61 ;  /* 0x0000b400cf307a23 */ /* 0x002fe4000001083d */
[----:B--2---:R-:W-:Y:S07]  /*15ba0*/  FFMA.FTZ R2, R2, R198, R199 ;  /* 0x000000c602027223 */ /* 0x004fee00000100c7 */
[----:B------:R1:W-:Y:S01]  /*15bb0*/  MUFU.EX2 R82, R48 ;  /* 0x0000003000527308 */ /* 0x0003e20000000800 */
[----:B------:R-:W-:Y:S02]  /*15bc0*/  FADD.FTZ R2, R203, R2 ;  /* 0x00000002cb027221 */ /* 0x000fe40000010000 */
[----:B---3--:R-:W-:Y:S07]  /*15bd0*/  FFMA.FTZ R52, R235, c[0x0][0x2d0], -R39 ;  /* 0x0000b400eb347a23 */ /* 0x008fee0000010827 */
[----:B------:R2:W-:Y:S01]  /*15be0*/  MUFU.EX2 R80, R52 ;  /* 0x0000003400507308 */ /* 0x0005e20000000800 */
[----:B------:R-:W-:Y:S01]  /*15bf0*/  FFMA.FTZ R56, R237, c[0x0][0x2d0], -R60 ;  /* 0x0000b400ed387a23 */ /* 0x000fe2000001083c */
[----:B-1----:R-:W1:Y:S01]  /*15c00*/  LDSM.16.MT88.4 R48, [R215+0x1900] ;  /* 0x00190000d730783b */ /* 0x002e620000004200 */
[----:B--2---:R-:W-:Y:S07]  /*15c10*/  FFMA.FTZ R52, R74, c[0x0][0x2d0], -R62 ;  /* 0x0000b4004a347a23 */ /* 0x004fee000001083e */
[----:B------:R2:W-:Y:S10]  /*15c20*/  MUFU.EX2 R74, R56 ;  /* 0x00000038004a7308 */ /* 0x0005f40000000800 */
[----:B------:R3:W3:Y:S01]  /*15c30*/  MUFU.EX2 R66, R52 ;  /* 0x0000003400427308 */ /* 0x0006e20000000800 */
[----:B-----5:R-:W-:Y:S01]  /*15c40*/  FFMA.FTZ R36, R36, R204, R209 ;  /* 0x000000cc24247223 */ /* 0x020fe200000100d1 */
[----:B--2---:R-:W-:Y:S01]  /*15c50*/  LDSM.16.MT88.4 R56, [R214+0x2100] ;  /* 0x00210000d638783b */ /* 0x004fe20000004200 */
[----:B----4-:R-:W-:Y:S01]  /*15c60*/  FFMA.FTZ R37, R37, R145, R146 ;  /* 0x0000009125257223 */ /* 0x010fe20000010092 */
[-C--:B-1----:R-:W-:Y:S06]  /*15c70*/  HMMA.16816.F32.BF16 R116, R40, R48.reuse, R116 ;  /* 0x000000302874723c */ /* 0x082fec0000041874 */
[----:B---3--:R-:W1:Y:S02]  /*15c80*/  LDSM.16.MT88.4 R52, [R213+0x2100] ;  /* 0x00210000d534783b */ /* 0x008e640000004200 */
[C---:B------:R-:W-:Y:S07]  /*15c90*/  HMMA.16816.F32.BF16 R120, R44.reuse, R48, R120 ;  /* 0x000000302c78723c */ /* 0x040fee0000041878 */
[----:B------:R-:W-:Y:S01]  /*15ca0*/  FFMA.FTZ R48, R79, c[0x0][0x2d0], -R62 ;  /* 0x0000b4004f307a23 */ /* 0x000fe2000001083e */
[-C--:B------:R-:W-:Y:S03]  /*15cb0*/  HMMA.16816.F32.BF16 R124, R44, R50.reuse, R124 ;  /* 0x000000322c7c723c */ /* 0x080fe6000004187c */
[----:B------:R2:W3:Y:S04]  /*15cc0*/  MUFU.EX2 R63, R48 ;  /* 0x00000030003f7308 */ /* 0x0004e80000000800 */
[--C-:B------:R-:W-:Y:S01]  /*15cd0*/  FFMA.FTZ R44, R239, c[0x0][0x2d0], -R39.reuse ;  /* 0x0000b400ef2c7a23 */ /* 0x100fe20000010827 */
[----:B------:R-:W-:Y:S04]  /*15ce0*/  HMMA.16816.F32.BF16 R128, R40, R50, R128 ;  /* 0x000000322880723c */ /* 0x000fe80000041880 */
[----:B------:R-:W-:Y:S01]  /*15cf0*/  F2FP.BF16.PACK_AB R46, R81, R83 ;  /* 0x00000053512e723e */ /* 0x000fe200000010ff */
[----:B------:R4:W5:Y:S01]  /*15d00*/  MUFU.EX2 R78, R44 ;  /* 0x0000002c004e7308 */ /* 0x0009620000000800 */
[----:B------:R-:W-:Y:S02]  /*15d10*/  F2FP.BF16.PACK_AB R45, R65, R66 ;  /* 0x00000042412d723e */ /* 0x000fe400000010ff */
[----:B------:R-:W-:Y:S04]  /*15d20*/  F2FP.BF16.PACK_AB R40, R97, R136 ;  /* 0x000000886128723e */ /* 0x000fe800000010ff */
[----:B------:R-:W-:Y:S02]  /*15d30*/  F2FP.BF16.PACK_AB R41, R96, R88 ;  /* 0x000000586029723e */ /* 0x000fe400000010ff */
[----:B------:R-:W-:Y:S02]  /*15d40*/  F2FP.BF16.PACK_AB R42, R95, R87 ;  /* 0x000000575f2a723e */ /* 0x000fe400000010ff */
[----:B------:R-:W-:Y:S01]  /*15d50*/  F2FP.BF16.PACK_AB R43, R86, R85 ;  /* 0x00000055562b723e */ /* 0x000fe200000010ff */
[----:B--2---:R-:W2:Y:S01]  /*15d60*/  LDSM.16.MT88.4 R48, [R216+0x2100] ;  /* 0x00210000d830783b */ /* 0x004ea20000004200 */
[----:B---3--:R-:W-:Y:S05]  /*15d70*/  F2FP.BF16.PACK_AB R47, R63, R64 ;  /* 0x000000403f2f723e */ /* 0x008fea00000010ff */
[-C--:B-1----:R-:W-:Y:S03]  /*15d80*/  HMMA.16816.F32.BF16 R4, R40, R52.reuse, R4 ;  /* 0x000000342804723c */ /* 0x082fe60000041804 */
[--C-:B----4-:R-:W-:Y:S04]  /*15d90*/  FFMA.FTZ R44, R236, c[0x0][0x2d0], -R60.reuse ;  /* 0x0000b400ec2c7a23 */ /* 0x110fe8000001083c */
[----:B------:R1:W3:Y:S02]  /*15da0*/  MUFU.EX2 R77, R44 ;  /* 0x0000002c004d7308 */ /* 0x0002e40000000800 */
[----:B-1----:R-:W-:Y:S07]  /*15db0*/  F2FP.BF16.PACK_AB R44, R84, R82 ;  /* 0x00000052542c723e */ /* 0x002fee00000010ff */
[C---:B------:R-:W-:Y:S07]  /*15dc0*/  HMMA.16816.F32.BF16 R8, R44.reuse, R52, R8 ;  /* 0x000000342c08723c */ /* 0x040fee0000041808 */
[--C-:B------:R-:W-:Y:S01]  /*15dd0*/  FFMA.FTZ R52, R243, c[0x0][0x2d0], -R39.reuse ;  /* 0x0000b400f3347a23 */ /* 0x100fe20000010827 */
[-C--:B------:R-:W-:Y:S03]  /*15de0*/  HMMA.16816.F32.BF16 R12, R44, R54.reuse, R12 ;  /* 0x000000362c0c723c */ /* 0x080fe6000004180c */
[----:B------:R1:W-:Y:S01]  /*15df0*/  MUFU.EX2 R76, R52 ;  /* 0x00000034004c7308 */ /* 0x0003e20000000800 */
[----:B------:R-:W-:Y:S04]  /*15e00*/  FFMA.FTZ R39, R244, c[0x0][0x2d0], -R39 ;  /* 0x0000b400f4277a23 */ /* 0x000fe80000010827 */
[C---:B------:R-:W-:Y:S05]  /*15e10*/  HMMA.16816.F32.BF16 R16, R40.reuse, R54, R16 ;  /* 0x000000362810723c */ /* 0x040fea0000041810 */
[----:B------:R4:W3:Y:S03]  /*15e20*/  MUFU.EX2 R73, R39 ;  /* 0x0000002700497308 */ /* 0x0008e60000000800 */
[-C--:B--2---:R-:W-:Y:S08]  /*15e30*/  HMMA.16816.F32.BF16 R20, R40, R48.reuse, R20 ;  /* 0x000000302814723c */ /* 0x084ff00000041814 */
[C---:B------:R-:W-:Y:S01]  /*15e40*/  HMMA.16816.F32.BF16 R24, R44.reuse, R48, R24 ;  /* 0x000000302c18723c */ /* 0x040fe20000041818 */
[----:B-1----:R-:W1:Y:S07]  /*15e50*/  LDSM.16.MT88.4 R52, [R215+0x2100] ;  /* 0x00210000d734783b */ /* 0x002e6e0000004200 */
[-C--:B------:R-:W-:Y:S04]  /*15e60*/  HMMA.16816.F32.BF16 R100, R44, R50.reuse, R100 ;  /* 0x000000322c64723c */ /* 0x080fe80000041864 */
[--C-:B----4-:R-:W-:Y:S02]  /*15e70*/  FFMA.FTZ R39, R241, c[0x0][0x2d0], -R60.reuse ;  /* 0x0000b400f1277a23 */ /* 0x110fe4000001083c */
[----:B------:R-:W-:Y:S02]  /*15e80*/  FFMA.FTZ R60, R242, c[0x0][0x2d0], -R60 ;  /* 0x0000b400f23c7a23 */ /* 0x000fe4000001083c */
[C---:B------:R-:W-:Y:S01]  /*15e90*/  HMMA.16816.F32.BF16 R104, R40.reuse, R50, R104 ;  /* 0x000000322868723c */ /* 0x040fe20000041868 */
[----:B------:R2:W-:Y:S01]  /*15ea0*/  MUFU.EX2 R72, R39 ;  /* 0x0000002700487308 */ /* 0x0005e20000000800 */
[----:B------:R-:W4:Y:S06]  /*15eb0*/  LDSM.16.MT88.4 R48, [R216+0x2900] ;  /* 0x00290000d830783b */ /* 0x000f2c0000004200 */
[-C--:B------:R-:W-:Y:S03]  /*15ec0*/  HMMA.16816.F32.BF16 R28, R40, R56.reuse, R28 ;  /* 0x00000038281c723c */ /* 0x080fe6000004181c */
[----:B------:R-:W1:Y:S05]  /*15ed0*/  MUFU.EX2 R71, R60 ;  /* 0x0000003c00477308 */ /* 0x000e6a0000000800 */
[C---:B------:R-:W-:Y:S08]  /*15ee0*/  HMMA.16816.F32.BF16 R108, R44.reuse, R56, R108 ;  /* 0x000000382c6c723c */ /* 0x040ff0000004186c */
[-C--:B------:R-:W-:Y:S04]  /*15ef0*/  HMMA.16816.F32.BF16 R32, R44, R58.reuse, R32 ;  /* 0x0000003a2c20723c */ /* 0x080fe80000041820 */
[--C-:B--2---:R-:W-:Y:S04]  /*15f00*/  FFMA.FTZ R39, R238, c[0x0][0x2d0], -R61.reuse ;  /* 0x0000b400ee277a23 */ /* 0x104fe8000001083d */
[----:B------:R2:W-:Y:S01]  /*15f10*/  MUFU.EX2 R70, R39 ;  /* 0x0000002700467308 */ /* 0x0005e20000000800 */
[C---:B------:R-:W-:Y:S08]  /*15f20*/  HMMA.16816.F32.BF16 R112, R40.reuse, R58, R112 ;  /* 0x0000003a2870723c */ /* 0x040ff00000041870 */
[-C--:B-1----:R-:W-:Y:S08]  /*15f30*/  HMMA.16816.F32.BF16 R116, R40, R52.reuse, R116 ;  /* 0x000000342874723c */ /* 0x082ff00000041874 */
[C---:B------:R-:W-:Y:S04]  /*15f40*/  HMMA.16816.F32.BF16 R120, R44.reuse, R52, R120 ;  /* 0x000000342c78723c */ /* 0x040fe80000041878 */
[--C-:B--2---:R-:W-:Y:S04]  /*15f50*/  FFMA.FTZ R39, R240, c[0x0][0x2d0], -R61.reuse ;  /* 0x0000b400f0277a23 */ /* 0x104fe8000001083d */
[-C--:B------:R-:W-:Y:S01]  /*15f60*/  HMMA.16816.F32.BF16 R124, R44, R54.reuse, R124 ;  /* 0x000000362c7c723c */ /* 0x080fe2000004187c */
[----:B------:R1:W2:Y:S07]  /*15f70*/  MUFU.EX2 R60, R39 ;  /* 0x00000027003c7308 */ /* 0x0002ae0000000800 */
[----:B------:R-:W-:Y:S07]  /*15f80*/  HMMA.16816.F32.BF16 R128, R40, R54, R128 ;  /* 0x000000362880723c */ /* 0x000fee0000041880 */
[----:B-----5:R-:W-:Y:S02]  /*15f90*/  F2FP.BF16.PACK_AB R40, R78, R80 ;  /* 0x000000504e28723e */ /* 0x020fe400000010ff */
[----:B---3--:R-:W-:Y:S03]  /*15fa0*/  F2FP.BF16.PACK_AB R41, R74, R77 ;  /* 0x0000004d4a29723e */ /* 0x008fe600000010ff */
[----:B------:R-:W-:Y:S02]  /*15fb0*/  F2FP.BF16.PACK_AB R42, R73, R76 ;  /* 0x0000004c492a723e */ /* 0x000fe400000010ff */
[----:B------:R-:W-:Y:S01]  /*15fc0*/  F2FP.BF16.PACK_AB R43, R71, R72 ;  /* 0x00000048472b723e */ /* 0x000fe200000010ff */
[--C-:B-1----:R-:W-:Y:S01]  /*15fd0*/  FFMA.FTZ R39, R92, c[0x0][0x2d0], -R61.reuse ;  /* 0x0000b4005c277a23 */ /* 0x102fe2000001083d */
[----:B--2---:R-:W-:Y:S01]  /*15fe0*/  F2FP.BF16.PACK_AB R44, R60, R70 ;  /* 0x000000463c2c723e */ /* 0x004fe200000010ff */
[----:B------:R-:W-:Y:S04]  /*15ff0*/  FFMA.FTZ R61, R93, c[0x0][0x2d0], -R61 ;  /* 0x0000b4005d3d7a23 */ /* 0x000fe8000001083d */
[-C--:B------:R-:W-:Y:S01]  /*16000*/  HMMA.16816.F32.BF16 R140, R40, R152.reuse, R4 ;  /* 0x00000098288c723c */ /* 0x080fe20000041804 */
[----:B------:R1:W-:Y:S01]  /*16010*/  MUFU.EX2 R69, R39 ;  /* 0x0000002700457308 */ /* 0x0003e20000000800 */
[----:B------:R-:W2:Y:S09]  /*16020*/  LDSM.16.MT88.4 R4, [R214+0x2900] ;  /* 0x00290000d604783b */ /* 0x000eb20000004200 */
        /* <DEDUP_REMOVED lines=9> */
[----:B------:R-:W-:Y:S10]  /*160c0*/  MUFU.EX2 R39, R39 ;  /* 0x0000002700277308 */ /* 0x000ff40000000800 */
[----:B------:R-:W1:Y:S02]  /*160d0*/  MUFU.EX2 R62, R62 ;  /* 0x0000003e003e7308 */ /* 0x000e640000000800 */
[----:B-1----:R-:W-:Y:S07]  /*160e0*/  F2FP.BF16.PACK_AB R47, R62, R39 ;  /* 0x000000273e2f723e */ /* 0x002fee00000010ff */
        /* <DEDUP_REMOVED lines=8> */
[----:B------:R-:W-:Y:S02]  /*16170*/  FFMA.FTZ R12, R0, R156, R75 ;  /* 0x0000009c000c7223 */ /* 0x000fe4000001004b */
[----:B------:R-:W-:Y:S01]  /*16180*/  FADD.FTZ R8, R202, R8 ;  /* 0x00000008ca087221 */ /* 0x000fe20000010000 */
[-C--:B----4-:R-:W-:Y:S03]  /*16190*/  HMMA.16816.F32.BF16 R156, R40, R48.reuse, R20 ;  /* 0x00000030289c723c */ /* 0x090fe60000041814 */
        /* <DEDUP_REMOVED lines=57> */
[----:B------:R-:W-:Y:S01]  /*16530*/  FADD.FTZ R5, R175, R0 ;  /* 0x00000000af057221 */ /* 0x000fe20000010000 */
[----:B------:R-:W-:Y:S01]  /*16540*/  MOV R137, R132 ;  /* 0x0000008400897202 */ /* 0x000fe20000000f00 */
[----:B------:R-:W-:Y:S02]  /*16550*/  FADD.FTZ R4, R99, R4 ;  /* 0x0000000463047221 */ /* 0x000fe40000010000 */
[----:B------:R-:W-:Y:S01]  /*16560*/  FADD.FTZ R2, R174, R12 ;  /* 0x0000000cae027221 */ /* 0x000fe20000010000 */
[C---:B------:R-:W-:Y:S04]  /*16570*/  HMMA.16816.F32.BF16 R120, R44.reuse, R8, R120 ;  /* 0x000000082c78723c */ /* 0x040fe80000041878 */
[----:B------:R-:W-:Y:S02]  /*16580*/  FADD.FTZ R0, R139, R13 ;  /* 0x0000000d8b007221 */ /* 0x000fe40000010000 */
[----:B------:R-:W-:Y:S01]  /*16590*/  FADD.FTZ R6, R136, R5 ;  /* 0x0000000588067221 */ /* 0x000fe20000010000 */
[----:B------:R-:W-:Y:S01]  /*165a0*/  MOV R136, R133 ;  /* 0x0000008500887202 */ /* 0x000fe20000000f00 */
        /* <DEDUP_REMOVED lines=43> */
.L_x_2118:
[----:B------:R-:W3:Y:S04]  /*16860*/  LDL.LU R0, [R1+0x10] ;  /* 0x0000100001007983 */ /* 0x000ee80000300800 */
[----:B--2---:R-:W2:Y:S04]  /*16870*/  LDL.LU R4, [R1+0x14] ;  /* 0x0000140001047983 */ /* 0x004ea80000300800 */
[----:B------:R-:W4:Y:S04]  /*16880*/  LDL.LU R8, [R1+0x18] ;  /* 0x0000180001087983 */ /* 0x000f280000300800 */
[----:B------:R-:W5:Y:S01]  /*16890*/  LDL.LU R2, [R1+0x1c] ;  /* 0x00001c0001027983 */ /* 0x000f620000300800 */
        /* <DEDUP_REMOVED lines=8> */
[----:B-----5:R-:W4:Y:S01]  /*16920*/  SHFL.BFLY PT, R6, R2, 0x2, 0x1f ;  /* 0x0c401f0002067f89 */ /* 0x020f2200000e0000 */
        /* <DEDUP_REMOVED lines=108> */
.L_x_2060:
        /* <DEDUP_REMOVED lines=118> */
[----:B------:R4:W5:Y:S04]  /*17750*/  SHFL.IDX PT, R7, R0, 0x3, 0x1c1f ;  /* 0x007c1f0000077f89 */ /* 0x00096800000e0000 */
        /* <DEDUP_REMOVED lines=12> */
[----:B-----5:R2:W-:Y:S01]  /*17820*/  @!P0 ST.E [R6.64], R23 ;  /* 0x0000001706008985 */ /* 0x0205e2000c10190c */
        /* <DEDUP_REMOVED lines=47> */
.L_x_2138:
[----:B-1----:R-:W-:Y:S05]  /*17b20*/  BSYNC B0 ;  /* 0x0000000000007941 */ /* 0x002fea0003800000 */
.L_x_2137:
        /* <DEDUP_REMOVED lines=49> */
.L_x_2140:
[----:B------:R-:W-:Y:S05]  /*17e40*/  BSYNC B0 ;  /* 0x0000000000007941 */ /* 0x000fea0003800000 */
.L_x_2139:
        /* <DEDUP_REMOVED lines=49> */
.L_x_2142:
[----:B------:R-:W-:Y:S05]  /*18160*/  BSYNC B0 ;  /* 0x0000000000007941 */ /* 0x000fea0003800000 */
.L_x_2141:
        /* <DEDUP_REMOVED lines=50> */
.L_x_2136:
        /* <DEDUP_REMOVED lines=50> */
.L_x_2143:
        /* <DEDUP_REMOVED lines=13> */
.L_x_3274:


//--------------------- .text._ZN7cutlass13device_kernelIN5flash19enable_sm80_to_sm89INS1_16FlashAttnFwdSm80INS1_25CollectiveMainloopFwdSm80ILi4ELi1ELb0EN4cute5tupleIJNS5_1CILi128EEENS7_ILi80EEENS7_ILi64EEEEEELi64ENS_10bfloat16_tEfNS_4arch4Sm80ELb0ELb1ELb0ELb1ELb0ELb0ELb1ELb1EEENS1_21CollectiveEpilogueFwdINS6_IJS8_SA_S9_EEENS6_IJNS7_ILi1EEESI_SI_EEESC_SE_Li128ELb1ELb1ELb1ELb0EEENS1_36VarlenDynamicPersistentTileSchedulerILi128ELi80ELi128ELi128ELb1ELb1ELb0ELb1ELb0ELb1EEEEEEEEEvNT_6ParamsE --------------------------
	.section	.text._ZN7cutlass13device_kernelIN5flash19enable_sm80_to_sm89INS1_16FlashAttnFwdSm80INS1_25CollectiveMainloopFwdSm80ILi4ELi1ELb0EN4cute5tupleIJNS5_1CILi128EEENS7_ILi80EEENS7_ILi64EEEEEELi64ENS_10bfloat16_tEfNS_4arch4Sm80ELb0ELb1ELb0ELb1ELb0ELb0ELb1ELb1EEENS1_21CollectiveEpilogueFwdINS6_IJS8_SA_S9_EEENS6_IJNS7_ILi1EEESI_SI_EEESC_SE_Li128ELb1ELb1ELb1ELb0EEENS1_36VarlenDynamicPersistentTileSchedulerILi128ELi80ELi128ELi128ELb1ELb1ELb0ELb1ELb0ELb1EEEEEEEEEvNT_6ParamsE,"ax",@progbits
	.sectioninfo	@"SHI_REGISTERS=255"
	.align	128
.text._ZN7cutlass13device_kernelIN5flash19enable_sm80_to_sm89INS1_16FlashAttnFwdSm80INS1_25CollectiveMainloopFwdSm80ILi4ELi1ELb0EN4cute5tupleIJNS5_1CILi128EEENS7_ILi80EEENS7_ILi64EEEEEELi64ENS_10bfloat16_tEfNS_4arch4Sm80ELb0ELb1ELb0ELb1ELb0ELb0ELb1ELb1EEENS1_21CollectiveEpilogueFwdINS6_IJS8_SA_S9_EEENS6_IJNS7_ILi1EEESI_SI_EEESC_SE_Li128ELb1ELb1ELb1ELb0EEENS1_36VarlenDynamicPersistentTileSchedulerILi128ELi80ELi128ELi128ELb1ELb1ELb0ELb1ELb0ELb1EEEEEEEEEvNT_6ParamsE:
        .type           _ZN7cutlass13device_kernelIN5flash19enable_sm80_to_sm89INS1_16FlashAttnFwdSm80INS1_25CollectiveMainloopFwdSm80ILi4ELi1ELb0EN4cute5tupleIJNS5_1CILi128EEENS7_ILi80EEENS7_ILi64EEEEEELi64ENS_10bfloat16_tEfNS_4arch4Sm80ELb0ELb1ELb0ELb1ELb0ELb0ELb1ELb1EEENS1_21CollectiveEpilogueFwdINS6_IJS8_SA_S9_EEENS6_IJNS7_ILi1EEESI_SI_EEESC_SE_Li128ELb1ELb1ELb1ELb0EEENS1_36VarlenDynamicPersistentTileSchedulerILi128ELi80ELi128ELi128ELb1ELb1ELb0ELb1ELb0ELb1EEEEEEEEEvNT_6ParamsE,@function
        .size           _ZN7cutlass13device_kernelIN5flash19enable_sm80_to_sm89INS1_16FlashAttnFwdSm80INS1_25CollectiveMainloopFwdSm80ILi4ELi1ELb0EN4cute5tupleIJNS5_1CILi128EEENS7_ILi80EEENS7_ILi64EEEEEELi64ENS_10bfloat16_tEfNS_4arch4Sm80ELb0ELb1ELb0ELb1ELb0ELb0ELb1ELb1EEENS1_21CollectiveEpilogueFwdINS6_IJS8_SA_S9_EEENS6_IJNS7_ILi1EEESI_SI_EEESC_SE_Li128ELb1ELb1ELb1ELb0EEENS1_36VarlenDynamicPersistentTileSchedulerILi128ELi80ELi128ELi128ELb1ELb1ELb0ELb1ELb0ELb1EEEEEEEEEvNT_6ParamsE,(.L_x_3275 - _ZN7cutlass13device_kernelIN5flash19enable_sm80_to_sm89INS1_16FlashAttnFwdSm80INS1_25CollectiveMainloopFwdSm80ILi4ELi1ELb0EN4cute5tupleIJNS5_1CILi128EEENS7_ILi80EEENS7_ILi64EEEEEELi64ENS_10bfloat16_tEfNS_4arch4Sm80ELb0ELb1ELb0ELb1ELb0ELb0ELb1ELb1EEENS1_21CollectiveEpilogueFwdINS6_IJS8_SA_S9_EEENS6_IJNS7_ILi1EEESI_SI_EEESC_SE_Li128ELb1ELb1ELb1ELb0EEENS1_36VarlenDynamicPersistentTileSchedulerILi128ELi80ELi128ELi128ELb1ELb1ELb0ELb1ELb0ELb1EEEEEEEEEvNT_6ParamsE)
        .other          _ZN7cutlass13device_kernelIN5flash19enable_sm80_to_sm89INS1_16FlashAttnFwdSm80INS1_25CollectiveMainloopFwdSm80ILi4ELi1ELb0EN4cute5tupleIJNS5_1CILi128EEENS7_ILi80EEENS7_ILi64EEEEEELi64ENS_10bfloat16_tEfNS_4arch4Sm80ELb0ELb1ELb0ELb1ELb0ELb0ELb1ELb1EEENS1_21CollectiveEpilogueFwdINS6_IJS8_SA_S9_EEENS6_IJNS7_ILi1EEESI_SI_EEESC_SE_Li128ELb1ELb1ELb1ELb0EEENS1_36VarlenDynamicPersistentTileSchedulerILi128ELi80ELi128ELi128ELb1ELb1ELb0ELb1ELb0ELb1EEEEEEEEEvNT_6ParamsE,@"STO_CUDA_ENTRY STV_DEFAULT"
_ZN7cutlass13device_kernelIN5flash19enable_sm80_to_sm89INS1_16FlashAttnFwdSm80INS1_25CollectiveMainloopFwdSm80ILi4ELi1ELb0EN4cute5tupleIJNS5_1CILi128EEENS7_ILi80EEENS7_ILi64EEEEEELi64ENS_10bfloat16_tEfNS_4arch4Sm80ELb0ELb1ELb0ELb1ELb0ELb0ELb1ELb1EEENS1_21CollectiveEpilogueFwdINS6_IJS8_SA_S9_EEENS6_IJNS7_ILi1EEESI_SI_EEESC_SE_Li128ELb1ELb1ELb1ELb0EEENS1_36VarlenDynamicPersistentTileSchedulerILi128ELi80ELi128ELi128ELb1ELb1ELb0ELb1ELb0ELb1EEEEEEEEEvNT_6ParamsE:
        /* <DEDUP_REMOVED lines=55> */
.L_x_2149:
        /* <DEDUP_REMOVED lines=17> */
.L_x_2333:
        /* <DEDUP_REMOVED lines=16> */
.L_x_2334:
[----:B--2---:R-:W-:-:S05]  /*0580*/  IMAD R0, R0, c[0x0][0x538], RZ ;  /* 0x00014e0000007a24 */ /* 0x004fca00078e02ff */
[----:B------:R-:W-:-:S04]  /*0590*/  IADD3 R6, R0, R6, RZ ;  /* 0x0000000600067210 */ /* 0x000fc80007ffe0ff */
[----:B------:R-:W-:-:S13]  /*05a0*/  ISETP.GT.AND P0, PT, R6, UR4, PT ;  /* 0x0000000406007c0c */ /* 0x000fda000bf04270 */
[----:B-1----:R-:W-:Y:S05]  /*05b0*/  @!P0 BRA `(.L_x_2149) ;  /* 0xfffffdb000008947 */ /* 0x002fea000383ffff */
.L_x_2145:
[----:B------:R-:W-:-:S05]  /*05c0*/  IADD3 R12, -R0, R6, RZ ;  /* 0x00000006000c7210 */ /* 0x000fca0007ffe1ff */
[----:B------:R-:W-:-:S05]  /*05d0*/  IMAD R0, R4, c[0x0][0x538], R12 ;  /* 0x00014e0004007a24 */ /* 0x000fca00078e020c */
[----:B------:R-:W-:Y:S01]  /*05e0*/  ISETP.GT.AND P0, PT, R0, UR4, PT ;  /* 0x0000000400007c0c */ /* 0x000fe2000bf04270 */
[----:B------:R-:W-:-:S12]  /*05f0*/  BRA.DIV ~URZ, `(.L_x_2150) ;  /* 0x00018d327f007947 */ /* 0x000fd8000b800000 */
[----:B------:R-:W-:-:S04]  /*0600*/  VOTE.ANY R11, PT, !P0 ;  /* 0x00000000000b7806 */ /* 0x000fc800040e0100 */
.L_x_2335:
[----:B------:R-:W1:Y:S02]  /*0610*/  POPC R0, R11 ;  /* 0x0000000b00007309 */ /* 0x000e640000000000 */
[----:B-1----:R-:W-:-:S05]  /*0620*/  IADD3 R2, R0, R7, RZ ;  /* 0x0000000700027210 */ /* 0x002fca0007ffe0ff */
[----:B------:R1:W-:Y:S01]  /*0630*/  STL [R1+0x54], R2 ;  /* 0x0000540201007387 */ /* 0x0003e20000100800 */
[----:B------:R-:W-:Y:S05]  /*0640*/  BRA.DIV ~URZ, `(.L_x_2151) ;  /* 0x00018d327f007947 */ /* 0x000fea000b800000 */
[----:B------:R2:W3:Y:S01]  /*0650*/  SHFL.IDX PT, R13, R10, R0, 0x1f ;  /* 0x00001f000a0d7589 */ /* 0x0004e200000e0000 */
[----:B------:R-:W-:-:S03]  /*0660*/  MOV R6, RZ ;  /* 0x000000ff00067202 */ /* 0x000fc60000000f00 */
[----:B------:R2:W4:Y:S04]  /*0670*/  SHFL.IDX PT, R10, R8, R0, 0x1f ;  /* 0x00001f00080a7589 */ /* 0x00052800000e0000 */
.L_x_2336:
[----:B------:R-:W-:Y:S01]  /*0680*/  ISETP.NE.AND P0, PT, R11, RZ, PT ;  /* 0x000000ff0b00720c */ /* 0x000fe20003f05270 */
[----:B------:R-:W-:-:S12]  /*0690*/  BSSY B0, `(.L_x_2152) ;  /* 0x0000005000007945 */ /* 0x000fd80003800000 */
[----:B------:R-:W-:Y:S05]  /*06a0*/  @!P0 BRA `(.L_x_2153) ;  /* 0x0000003000008947 */ /* 0x000fea0003800000 */
[----:B------:R-:W-:Y:S01]  /*06b0*/  IADD3 R5, R0, -0x1, RZ ;  /* 0xffffffff00057810 */ /* 0x000fe20007ffe0ff */
[----:B------:R-:W-:Y:S05]  /*06c0*/  BRA.DIV ~URZ, `(.L_x_2154) ;  /* 0x00018d927f007947 */ /* 0x000fea000b800000 */
[----:B------:R1:W2:Y:S02]  /*06d0*/  SHFL.IDX PT, R6, R4, R5, 0x1f ;  /* 0x00001f0504067589 */ /* 0x0002a400000e0000 */
.L_x_2153:
[----:B------:R-:W-:Y:S05]  /*06e0*/  BSYNC B0 ;  /* 0x0000000000007941 */ /* 0x000fea0003800000 */
.L_x_2152:
        /* <DEDUP_REMOVED lines=69> */
.L_x_2156:
        /* <DEDUP_REMOVED lines=70> */
.L_x_2157:
[----:B------:R-:W-:Y:S05]  /*0fa0*/  BSYNC B0 ;  /* 0x0000000000007941 */ /* 0x000fea0003800000 */
.L_x_2155:
[----:B------:R-:W-:-:S04]  /*0fb0*/  LOP3.LUT R0, RZ, R0, RZ, 0x33, !PT ;  /* 0x00000000ff007212 */ /* 0x000fc800078e33ff */
[----:B------:R-:W-:-:S05]  /*0fc0*/  IADD3 R0, R0, R13, RZ ;  /* 0x0000000d00007210 */ /* 0x000fca0007ffe0ff */
[----:B------:R2:W-:Y:S01]  /*0fd0*/  STL [R1+0x4c], R0 ;  /* 0x00004c0001007387 */ /* 0x0005e20000100800 */
[----:B------:R-:W-:Y:S05]  /*0fe0*/  BRA `(.L_x_2158) ;  /* 0x0000006000007947 */ /* 0x000fea0003800000 */
.L_x_2146:
[----:B------:R-:W-:Y:S01]  /*0ff0*/  MOV R0, UR4 ;  /* 0x0000000400007c02 */ /* 0x000fe20008000f00 */
[----:B------:R-:W-:Y:S04]  /*1000*/  STL [R1+0x4c], RZ ;  /* 0x00004cff01007387 */ /* 0x000fe80000100800 */
[----:B------:R-:W-:Y:S04]  /*1010*/  STL [R1+0x50], RZ ;  /* 0x000050ff01007387 */ /* 0x000fe80000100800 */
[----:B------:R1:W-:Y:S02]  /*1020*/  STL [R1+0x48], R0 ;  /* 0x0000480001007387 */ /* 0x0003e40000100800 */
[----:B-1----:R-:W-:-:S05]  /*1030*/  MOV R0, c[0x0][0x53c] ;  /* 0x00014f0000007a02 */ /* 0x002fca0000000f00 */
[----:B------:R1:W-:Y:S02]  /*1040*/  STL [R1+0x54], R0 ;  /* 0x0000540001007387 */ /* 0x0003e40000100800 */
.L_x_2158:
        /* <DEDUP_REMOVED lines=8> */
.L_x_2144:
        /* <DEDUP_REMOVED lines=84> */
[----:B------:R-:W-:Y:S01]  /*1610*/  IADD3 R4, R2, R3, R6 ;  /* 0x0000000302047210 */ /* 0x000fe20007ffe006 */
[C---:B------:R-:W-:Y:S01]  /*1620*/  IMAD R6, R9.reuse, 0x10, R18 ;  /* 0x0000001009067824 */ /* 0x040fe200078e0212 */
[----:B------:R-:W-:Y:S01]  /*1630*/  LOP3.LUT P5, RZ, R10, 0x4, RZ, 0xc0, !PT ;  /* 0x000000040aff7812 */ /* 0x000fe200078ac0ff */
[----:B------:R-:W-:Y:S01]  /*1640*/  IMAD.MOV.U32 R10, RZ, RZ, 0x20 ;  /* 0x00000020ff0a7424 */ /* 0x000fe200078e00ff */
[----:B------:R-:W-:Y:S01]  /*1650*/  LEA R119, R0, 0x2900, 0x1 ;  /* 0x0000290000777811 */ /* 0x000fe200078e08ff */
[----:B------:R-:W-:Y:S01]  /*1660*/  STL [R1+0x84], R16 ;  /* 0x0000841001007387 */ /* 0x000fe20000100800 */
[----:B------:R-:W-:Y:S01]  /*1670*/  LOP3.LUT P3, RZ, R9, 0x4, RZ, 0xc0, !PT ;  /* 0x0000000409ff7812 */ /* 0x000fe2000786c0ff */
[----:B------:R-:W-:Y:S01]  /*1680*/  IMAD.IADD R9, R16, 0x1, R13 ;  /* 0x0000000110097824 */ /* 0x000fe200078e020d */
[----:B------:R-:W-:Y:S01]  /*1690*/  SEL R7, R7, 0x10, !P0 ;  /* 0x0000001007077807 */ /* 0x000fe20004000000 */
[----:B------:R1:W-:Y:S01]  /*16a0*/  STL [R1+0x74], R6 ;  /* 0x0000740601007387 */ /* 0x0003e20000100800 */
[----:B------:R-:W-:-:S02]  /*16b0*/  LEA R8, R8, 0x80, 0x1 ;  /* 0x0000008008087811 */ /* 0x000fc400078e08ff */
[----:B------:R-:W-:Y:S01]  /*16c0*/  LOP3.LUT R5, R2, R3, RZ, 0xfc, !PT ;  /* 0x0000000302057212 */ /* 0x000fe200078efcff */
[----:B------:R2:W-:Y:S01]  /*16d0*/  STL [R1+0x3c], R9 ;  /* 0x00003c0901007387 */ /* 0x0005e20000100800 */
[C---:B------:R-:W-:Y:S02]  /*16e0*/  IADD3 R206, R119.reuse, 0x20, RZ ;  /* 0x0000002077ce7810 */ /* 0x040fe40007ffe0ff */
[----:B------:R-:W-:Y:S01]  /*16f0*/  SEL R2, R12, 0xffffffc0, !P3 ;  /* 0xffffffc00c027807 */ /* 0x000fe20005800000 */
[----:B------:R3:W-:Y:S01]  /*1700*/  STL [R1+0x58], R8 ;  /* 0x0000580801007387 */ /* 0x0007e20000100800 */
[----:B------:R-:W-:Y:S02]  /*1710*/  @P4 IADD3 R206, R119, -0x20, RZ ;  /* 0xffffffe077ce4810 */ /* 0x000fe40007ffe0ff */
[----:B------:R-:W-:Y:S01]  /*1720*/  LOP3.LUT R3, R11, 0x7ffffffc, RZ, 0xc0, !PT ;  /* 0x7ffffffc0b037812 */ /* 0x000fe200078ec0ff */
[----:B------:R-:W-:Y:S01]  /*1730*/  IMAD.IADD R11, R8, 0x1, R7 ;  /* 0x00000001080b7824 */ /* 0x000fe200078e0207 */
[----:B------:R-:W-:Y:S01]  /*1740*/  SEL R0, R10, 0xffffffe0, !P6 ;  /* 0xffffffe00a007807 */ /* 0x000fe20007000000 */
[----:B------:R-:W-:Y:S01]  /*1750*/  IMAD.IADD R201, R119, 0x1, R2 ;  /* 0x0000000177c97824 */ /* 0x000fe200078e0202 */
[----:B------:R-:W-:Y:S01]  /*1760*/  LEA R202, R4, 0x5100, 0x1 ;  /* 0x0000510004ca7811 */ /* 0x000fe200078e08ff */
[----:B------:R-:W-:Y:S01]  /*1770*/  IMAD.IADD R198, R2, 0x1, R206 ;  /* 0x0000000102c67824 */ /* 0x000fe200078e02ce */
[----:B------:R-:W-:Y:S01]  /*1780*/  LEA R196, R5, 0x100, 0x1 ;  /* 0x0000010005c47811 */ /* 0x000fe200078e08ff */
[----:B------:R-:W-:Y:S01]  /*1790*/  IMAD.IADD R3, R17, 0x1, -R3 ;  /* 0x0000000111037824 */ /* 0x000fe200078e0a03 */
[----:B------:R-:W-:Y:S01]  /*17a0*/  IADD3 R210, R206, 0x800, RZ ;  /* 0x00000800ced27810 */ /* 0x000fe20007ffe0ff */
[----:B------:R-:W-:Y:S01]  /*17b0*/  IMAD.IADD R205, R202, 0x1, R0 ;  /* 0x00000001cacd7824 */ /* 0x000fe200078e0200 */
[----:B------:R-:W-:Y:S01]  /*17c0*/  IADD3 R209, R206, 0x1000, RZ ;  /* 0x00001000ced17810 */ /* 0x000fe20007ffe0ff */
[----:B------:R-:W-:Y:S01]  /*17d0*/  IMAD.SHL.U32 R242, R3, 0x2, RZ ;  /* 0x0000000203f27824 */ /* 0x000fe200078e00ff */
[----:B------:R-:W-:Y:S01]  /*17e0*/  SEL R3, R12, 0xffffffc0, !P5 ;  /* 0xffffffc00c037807 */ /* 0x000fe20006800000 */
[----:B------:R-:W-:Y:S01]  /*17f0*/  IMAD.IADD R200, R0, 0x1, R196 ;  /* 0x0000000100c87824 */ /* 0x000fe200078e02c4 */
[----:B-1----:R-:W-:-:S02]  /*1800*/  SEL R6, R10, 0xffffffe0, !P1 ;  /* 0xffffffe00a067807 */ /* 0x002fc40004800000 */
[----:B------:R-:W-:Y:S01]  /*1810*/  IADD3 R208, R206, 0x1800, RZ ;  /* 0x00001800ced07810 */ /* 0x000fe20007ffe0ff */
[----:B------:R-:W-:Y:S01]  /*1820*/  IMAD.IADD R203, R202, 0x1, R3 ;  /* 0x00000001cacb7824 */ /* 0x000fe200078e0203 */
[C---:B--2---:R-:W-:Y:S01]  /*1830*/  IADD3 R9, R8.reuse, 0x40, RZ ;  /* 0x0000004008097810 */ /* 0x044fe20007ffe0ff */
[C-C-:B------:R-:W-:Y:S01]  /*1840*/  IMAD.IADD R10, R8.reuse, 0x1, R6.reuse ;  /* 0x00000001080a7824 */ /* 0x140fe200078e0206 */
[----:B------:R-:W-:Y:S01]  /*1850*/  @P2 IADD3 R9, R8, -0x40, RZ ;  /* 0xffffffc008092810 */ /* 0x000fe20007ffe0ff */
[----:B------:R-:W-:Y:S01]  /*1860*/  IMAD.IADD R2, R11, 0x1, R6 ;  /* 0x000000010b027824 */ /* 0x000fe200078e0206 */
[----:B------:R-:W-:Y:S01]  /*1870*/  IADD3 R207, R206, 0x2000, RZ ;  /* 0x00002000cecf7810 */ /* 0x000fe20007ffe0ff */
[----:B------:R-:W-:Y:S01]  /*1880*/  IMAD.IADD R197, R3, 0x1, R196 ;  /* 0x0000000103c57824 */ /* 0x000fe200078e02c4 */
[----:B------:R-:W-:Y:S01]  /*1890*/  STL [R1+0x70], R10 ;  /* 0x0000700a01007387 */ /* 0x000fe20000100800 */
[----:B---3--:R-:W-:Y:S02]  /*18a0*/  IMAD.IADD R8, R6, 0x1, R9 ;  /* 0x0000000106087824 */ /* 0x008fe400078e0209 */
[----:B------:R-:W-:Y:S01]  /*18b0*/  IMAD.IADD R204, R0, 0x1, R203 ;  /* 0x0000000100cc7824 */ /* 0x000fe200078e02cb */
[----:B------:R-:W-:Y:S01]  /*18c0*/  STL [R1+0x68], R11 ;  /* 0x0000680b01007387 */ /* 0x000fe20000100800 */
[----:B------:R-:W-:-:S02]  /*18d0*/  IMAD.IADD R3, R7, 0x1, R8 ;  /* 0x0000000107037824 */ /* 0x000fc400078e0208 */
[----:B------:R-:W-:Y:S01]  /*18e0*/  IMAD.IADD R199, R0, 0x1, R197 ;  /* 0x0000000100c77824 */ /* 0x000fe200078e02c5 */
[----:B------:R1:W-:Y:S04]  /*18f0*/  STL [R1+0x6c], R2 ;  /* 0x00006c0201007387 */ /* 0x0003e80000100800 */
[----:B------:R-:W-:Y:S04]  /*1900*/  STL [R1+0x5c], R9 ;  /* 0x00005c0901007387 */ /* 0x000fe80000100800 */
[----:B------:R-:W-:Y:S01]  /*1910*/  STL [R1+0x60], R8 ;  /* 0x0000600801007387 */ /* 0x000fe20000100800 */
[----:B-1----:R-:W-:-:S05]  /*1920*/  IMAD.IADD R2, R7, 0x1, R9 ;  /* 0x0000000107027824 */ /* 0x002fca00078e0209 */
[----:B------:R1:W-:Y:S04]  /*1930*/  STL [R1+0x64], R2 ;  /* 0x0000640201007387 */ /* 0x0003e80000100800 */
[----:B------:R2:W-:Y:S01]  /*1940*/  STL [R1+0x7c], R3 ;  /* 0x00007c0301007387 */ /* 0x0005e20000100800 */
[----:B-1----:R-:W-:-:S05]  /*1950*/  IMAD.IADD R2, R6, 0x1, R2 ;  /* 0x0000000106027824 */ /* 0x002fca00078e0202 */
[----:B------:R2:W-:Y:S02]  /*1960*/  STL [R1+0x78], R2 ;  /* 0x0000780201007387 */ /* 0x0005e40000100800 */
.L_x_2332:
        /* <DEDUP_REMOVED lines=30> */
.L_x_2159:
[----:B------:R-:W-:-:S04]  /*1b50*/  ISETP.NE.U32.AND P0, PT, RZ, c[0x0][0x368], PT ;  /* 0x0000da00ff007a0c */ /* 0x000fc80003f05070 */
[----:B------:R-:W-:-:S13]  /*1b60*/  ISETP.NE.AND.EX P0, PT, RZ, c[0x0][0x36c], PT, P0 ;  /* 0x0000db00ff007a0c */ /* 0x000fda0003f05300 */
[----:B------:R-:W-:Y:S05]  /*1b70*/  @!P0 BRA `(.L_x_2160) ;  /* 0x0000003000008947 */ /* 0x000fea0003800000 */
[----:B-1----:R-:W-:-:S05]  /*1b80*/  IMAD.WIDE R2, R25, R15, c[0x0][0x368] ;  /* 0x0000da0019027625 */ /* 0x002fca00078e020f */
[----:B------:R1:W5:Y:S01]  /*1b90*/  LDG.E R0, [R2.64] ;  /* 0x0000000802007981 */ /* 0x000362000c1e1900 */
[----:B------:R-:W-:Y:S05]  /*1ba0*/  BRA `(.L_x_2161) ;  /* 0x0000005000007947 */ /* 0x000fea0003800000 */
.L_x_2160:
[----:B------:R-:W-:Y:S01]  /*1bb0*/  MOV R0, c[0x0][0x1d0] ;  /* 0x0000740000007a02 */ /* 0x000fe20000000f00 */
[----:B------:R-:W-:Y:S05]  /*1bc0*/  @!P3 BRA `(.L_x_2161) ;  /* 0x000000300000b947 */ /* 0x000fea0003800000 */
[----:B------:R-:W2:Y:S04]  /*1bd0*/  LDG.E R5, [R2.64] ;  /* 0x0000000802057981 */ /* 0x000ea8000c1e1900 */
[----:B------:R-:W2:Y:S02]  /*1be0*/  LDG.E R0, [R2.64+0x4] ;  /* 0x0000040802007981 */ /* 0x000ea4000c1e1900 */
[----:B--2---:R-:W-:Y:S02]  /*1bf0*/  IADD3 R0, -R5, R0, RZ ;  /* 0x0000000005007210 */ /* 0x004fe40007ffe1ff */
.L_x_2161:
[----:B-1----:R-:W2:Y:S04]  /*1c00*/  LDL.LU R2, [R1+0x4c] ;  /* 0x00004c0001027983 */ /* 0x002ea80000300800 */
[----:B------:R-:W3:Y:S01]  /*1c10*/  LDL.LU R5, [R1+0x14] ;  /* 0x0000140001057983 */ /* 0x000ee20000300800 */
[----:B------:R-:W-:-:S02]  /*1c20*/  IMAD.MOV.U32 R3, RZ, RZ, c[0x0][0x2c4] ;  /* 0x0000b100ff037624 */ /* 0x000fc400078e00ff */
[----:B------:R-:W-:Y:S02]  /*1c30*/  IMAD.MOV.U32 R6, RZ, RZ, c[0x0][0x32c] ;  /* 0x0000cb00ff067624 */ /* 0x000fe400078e00ff */
[--C-:B-----5:R-:W-:Y:S01]  /*1c40*/  IMAD.IADD R236, R0, 0x1, -R4.reuse ;  /* 0x0000000100ec7824 */ /* 0x120fe200078e0a04 */
[----:B------:R-:W-:Y:S01]  /*1c50*/  ISETP.NE.AND P5, PT, R3, 0x1, PT ;  /* 0x000000010300780c */ /* 0x000fe20003fa5270 */
[----:B------:R-:W-:Y:S01]  /*1c60*/  IMAD.IADD R14, R12, 0x1, R4 ;  /* 0x000000010c0e7824 */ /* 0x000fe200078e0204 */
[----:B------:R-:W-:Y:S01]  /*1c70*/  ISETP.GE.AND P1, PT, R6, 0x1, PT ;  /* 0x000000010600780c */ /* 0x000fe20003f26270 */
[----:B--2---:R-:W-:Y:S01]  /*1c80*/  IMAD.SHL.U32 R18, R2, 0x80, RZ ;  /* 0x0000008002127824 */ /* 0x004fe200078e00ff */
[----:B---3--:R-:W-:-:S04]  /*1c90*/  LOP3.LUT R5, R5, 0xfffeffff, RZ, 0xc0, !PT ;  /* 0xfffeffff05057812 */ /* 0x008fc800078ec0ff */
[----:B------:R1:W-:Y:S01]  /*1ca0*/  STL [R1+0x38], R18 ;  /* 0x0000381201007387 */ /* 0x0003e20000100800 */
[----:B------:R-:W-:-:S04]  /*1cb0*/  IADD3 R2, R18, 0x7f, RZ ;  /* 0x0000007f12027810 */ /* 0x000fc80007ffe0ff */
[----:B------:R-:W-:Y:S01]  /*1cc0*/  @P5 LOP3.LUT R5, R5, 0x10000, RZ, 0xfc, !PT ;  /* 0x0001000005055812 */ /* 0x000fe200078efcff */
[----:B------:R-:W-:-:S03]  /*1cd0*/  @P5 IMAD.HI.U32 R3, R2, c[0x0][0x2c8], RZ ;  /* 0x0000b20002035a27 */ /* 0x000fc600078e00ff */
[----:B------:R-:W-:Y:S01]  /*1ce0*/  LOP3.LUT R5, R5, 0xffff7fff, RZ, 0xc0, !PT ;  /* 0xffff7fff05057812 */ /* 0x000fe200078ec0ff */
[----:B------:R-:W-:-:S03]  /*1cf0*/  IMAD.MOV.U32 R0, RZ, RZ, R2 ;  /* 0x000000ffff007224 */ /* 0x000fc600078e0002 */
[----:B------:R-:W-:Y:S02]  /*1d00*/  @P1 LOP3.LUT R5, R5, 0x8000, RZ, 0xfc, !PT ;  /* 0x0000800005051812 */ /* 0x000fe400078efcff */
[----:B------:R-:W-:Y:S02]  /*1d10*/  IADD3 R2, R236, 0x1, -R235 ;  /* 0x00000001ec027810 */ /* 0x000fe40007ffe8eb */
[----:B------:R-:W-:Y:S01]  /*1d20*/  @P5 SHF.R.U32.HI R0, RZ, c[0x0][0x2cc], R3 ;  /* 0x0000b300ff005a19 */ /* 0x000fe20000011603 */
[----:B------:R1:W-:Y:S04]  /*1d30*/  STL [R1+0x14], R5 ;  /* 0x0000140501007387 */ /* 0x0003e80000100800 */
        /* <DEDUP_REMOVED lines=13> */
.L_x_2164:
[----:B------:R-:W-:-:S13]  /*1e10*/  ISETP.NE.AND P0, PT, R6, 0x1, PT ;  /* 0x000000010600780c */ /* 0x000fda0003f05270 */
[----:B------:R-:W-:-:S05]  /*1e20*/  @P0 IMAD.HI.U32 R0, R2, c[0x0][0x330], RZ ;  /* 0x0000cc0002000a27 */ /* 0x000fca00078e00ff */
[----:B------:R-:W-:Y:S02]  /*1e30*/  @P0 SHF.R.U32.HI R2, RZ, c[0x0][0x334], R0 ;  /* 0x0000cd00ff020a19 */ /* 0x000fe40000011600 */
.L_x_2165:
[----:B------:R-:W-:Y:S05]  /*1e40*/  BSYNC B0 ;  /* 0x0000000000007941 */ /* 0x000fea0003800000 */
.L_x_2163:
[----:B------:R-:W-:-:S05]  /*1e50*/  IMAD R2, R2, R6, c[0x0][0x32c] ;  /* 0x0000cb0002027624 */ /* 0x000fca00078e0206 */
[----:B------:R-:W-:-:S04]  /*1e60*/  IMNMX R3, R3, R2, PT ;  /* 0x0000000203037217 */ /* 0x000fc80003800200 */
.L_x_2162:
[----:B------:R-:W-:Y:S01]  /*1e70*/  IADD3 R3, R3, 0x4f, RZ ;  /* 0x0000004f03037810 */ /* 0x000fe20007ffe0ff */
[----:B------:R-:W-:Y:S01]  /*1e80*/  @P5 IMAD.HI.U32 R4, R18, c[0x0][0x2c8], RZ ;  /* 0x0000b20012045a27 */ /* 0x000fe200078e00ff */
[----:B------:R-:W-:-:S03]  /*1e90*/  IADD3 R2, R236, 0x4f, RZ ;  /* 0x0000004fec027810 */ /* 0x000fc60007ffe0ff */
[----:B-1----:R-:W-:-:S04]  /*1ea0*/  IMAD.HI R5, R3, 0x66666667, RZ ;  /* 0x6666666703057827 */ /* 0x002fc800078e02ff */
[----:B------:R-:W-:-:S04]  /*1eb0*/  IMAD.HI R2, R2, 0x66666667, RZ ;  /* 0x6666666702027827 */ /* 0x000fc800078e02ff */
[----:B------:R-:W-:Y:S01]  /*1ec0*/  IMAD.MOV.U32 R0, RZ, RZ, R18 ;  /* 0x000000ffff007224 */ /* 0x000fe200078e0012 */
[----:B------:R-:W-:Y:S01]  /*1ed0*/  @P5 SHF.R.U32.HI R0, RZ, c[0x0][0x2cc], R4 ;  /* 0x0000b300ff005a19 */ /* 0x000fe20000011604 */
[----:B------:R-:W-:Y:S01]  /*1ee0*/  IMAD.IADD R231, R236, 0x1, -R235 ;  /* 0x00000001ece77824 */ /* 0x000fe200078e0aeb */
        /* <DEDUP_REMOVED lines=17> */
.L_x_2168:
[----:B------:R-:W-:-:S13]  /*2000*/  ISETP.NE.AND P0, PT, R6, 0x1, PT ;  /* 0x000000010600780c */ /* 0x000fda0003f05270 */
[----:B------:R-:W-:-:S05]  /*2010*/  @P0 IMAD.HI.U32 R3, R0, c[0x0][0x330], RZ ;  /* 0x0000cc0000030a27 */ /* 0x000fca00078e00ff */
[----:B------:R-:W-:Y:S02]  /*2020*/  @P0 SHF.R.U32.HI R0, RZ, c[0x0][0x334], R3 ;  /* 0x0000cd00ff000a19 */ /* 0x000fe40000011603 */
.L_x_2169:
[----:B------:R-:W-:Y:S05]  /*2030*/  BSYNC B0 ;  /* 0x0000000000007941 */ /* 0x000fea0003800000 */
.L_x_2167:
[----:B------:R-:W-:-:S05]  /*2040*/  IMAD R0, R0, c[0x0][0x32c], RZ ;  /* 0x0000cb0000007a24 */ /* 0x000fca00078e02ff */
[----:B------:R-:W-:-:S05]  /*2050*/  IMNMX R2, R2, R0, !PT ;  /* 0x0000000002027217 */ /* 0x000fca0007800200 */
.L_x_2166:
        /* <DEDUP_REMOVED lines=20> */
[----:B------:R-:W2:Y:S03]  /*21a0*/  I2F.RP R2, R3 ;  /* 0x0000000300027306 */ /* 0x000ea60000209400 */
[----:B------:R-:W-:-:S05]  /*21b0*/  IMAD.IADD R7, R7, 0x1, -R6 ;  /* 0x0000000107077824 */ /* 0x000fca00078e0a06 */
[----:B------:R-:W-:Y:S01]  /*21c0*/  IABS R11, R7 ;  /* 0x00000007000b7213 */ /* 0x000fe20000000000 */
        /* <DEDUP_REMOVED lines=24> */
.L_x_2171:
[----:B------:R-:W-:Y:S05]  /*2350*/  BSYNC B0 ;  /* 0x0000000000007941 */ /* 0x000fea0003800000 */
.L_x_2170:
        /* <DEDUP_REMOVED lines=41> */
[----:B------:R-:W2:Y:S04]  /*25f0*/  LDL R4, [R1+0x74] ;  /* 0x0000740001047983 */ /* 0x000ea80000100800 */
[----:B------:R-:W3:Y:S04]  /*2600*/  LDL.64 R10, [R1+0x30] ;  /* 0x00003000010a7983 */ /* 0x000ee80000100a00 */
[----:B------:R4:W3:Y:S01]  /*2610*/  LDL.64 R20, [R1+0x30] ;  /* 0x0000300001147983 */ /* 0x0008e20000100a00 */
[----:B------:R-:W-:-:S04]  /*2620*/  ISETP.NE.U32.AND P0, PT, RZ, c[0x0][0x340], PT ;  /* 0x0000d000ff007a0c */ /* 0x000fc80003f05070 */
[----:B------:R-:W-:-:S13]  /*2630*/  ISETP.NE.AND.EX P0, PT, RZ, c[0x0][0x344], PT, P0 ;  /* 0x0000d100ff007a0c */ /* 0x000fda0003f05300 */
[----:B------:R-:W-:-:S05]  /*2640*/  @P0 IMAD.WIDE R2, R25, R15, c[0x0][0x340] ;  /* 0x0000d00019020625 */ /* 0x000fca00078e020f */
[----:B------:R5:W4:Y:S01]  /*2650*/  @P0 LDG.E R16, [R2.64] ;  /* 0x0000000802100981 */ /* 0x000b22000c1e1900 */
[----:B------:R-:W-:Y:S02]  /*2660*/  SHF.R.S32.HI R0, RZ, 0x1f, R13 ;  /* 0x0000001fff007819 */ /* 0x000fe4000001140d */
[----:B------:R-:W-:Y:S01]  /*2670*/  SHF.R.S32.HI R15, RZ, 0x1f, R25 ;  /* 0x0000001fff0f7819 */ /* 0x000fe20000011419 */
[----:B------:R-:W1:Y:S01]  /*2680*/  S2R R7, SR_TID.X ;  /* 0x0000000000077919 */ /* 0x000e620000002100 */
[----:B------:R-:W-:Y:S01]  /*2690*/  IADD3 R60, R211, -0x1, RZ ;  /* 0xffffffffd33c7810 */ /* 0x000fe20007ffe0ff */
[----:B------:R-:W-:Y:S01]  /*26a0*/  IMAD R0, R0, c[0x0][0x178], RZ ;  /* 0x00005e0000007a24 */ /* 0x000fe200078e02ff */
[----:B------:R-:W-:-:S03]  /*26b0*/  SEL R6, R15, RZ, !P4 ;  /* 0x000000ff0f067207 */ /* 0x000fc60006000000 */
[----:B-----5:R-:W-:Y:S01]  /*26c0*/  IMAD R2, R13, c[0x0][0x17c], R0 ;  /* 0x00005f000d027a24 */ /* 0x020fe200078e0200 */
[----:B-1----:R-:W-:-:S04]  /*26d0*/  SHF.R.S32.HI R17, RZ, 0x1f, R7 ;  /* 0x0000001fff117819 */ /* 0x002fc80000011407 */
[----:B------:R-:W-:-:S04]  /*26e0*/  LEA.HI R17, R17, R7, RZ, 0x3 ;  /* 0x0000000711117211 */ /* 0x000fc800078f18ff */
[----:B------:R-:W-:Y:S02]  /*26f0*/  SHF.R.S32.HI R17, RZ, 0x3, R17 ;  /* 0x00000003ff117819 */ /* 0x000fe40000011411 */
[----:B--2---:R-:W-:Y:S01]  /*2700*/  IADD3 R12, R4, R18, RZ ;  /* 0x00000012040c7210 */ /* 0x004fe20007ffe0ff */
[----:B------:R-:W-:-:S03]  /*2710*/  IMAD.WIDE.U32 R4, R13, c[0x0][0x178], RZ ;  /* 0x00005e000d047a25 */ /* 0x000fc600078e00ff */
[----:B------:R-:W-:Y:S01]  /*2720*/  MOV R0, R12 ;  /* 0x0000000c00007202 */ /* 0x000fe20000000f00 */
[----:B------:R-:W-:Y:S01]  /*2730*/  @P5 IMAD.HI.U32 R3, R12, c[0x0][0x2c8], RZ ;  /* 0x0000b2000c035a27 */ /* 0x000fe200078e00ff */
[----:B------:R-:W-:Y:S02]  /*2740*/  IADD3 R5, R5, R2, RZ ;  /* 0x0000000205057210 */ /* 0x000fe40007ffe0ff */
[C---:B------:R-:W-:Y:S01]  /*2750*/  IADD3 R2, P1, R17.reuse, R14, RZ ;  /* 0x0000000e11027210 */ /* 0x040fe20007f3e0ff */
[----:B---3--:R-:W-:Y:S01]  /*2760*/  IMAD.MOV.U32 R20, RZ, RZ, R10 ;  /* 0x000000ffff147224 */ /* 0x008fe200078e000a */
        /* <DEDUP_REMOVED lines=33> */
[----:B----4-:R-:W-:Y:S01]  /*2980*/  @P0 SHF.R.S32.HI R3, RZ, 0x1f, R16 ;  /* 0x0000001fff030819 */ /* 0x010fe20000011410 */
        /* <DEDUP_REMOVED lines=30> */
.L_x_2337:
[----:B------:R-:W-:Y:S05]  /*2b70*/  BRA.DIV ~URZ, `(.L_x_2174) ;  /* 0x000169b27f007947 */ /* 0x000fea000b800000 */
[----:B------:R3:W4:Y:S02]  /*2b80*/  SHFL.IDX PT, R2, R7, RZ, 0x181f ;  /* 0x00181fff07027589 */ /* 0x00072400000e0000 */
.L_x_2338:
        /* <DEDUP_REMOVED lines=11> */
.L_x_2176:
[----:B------:R-:W-:Y:S05]  /*2c40*/  BSYNC B0 ;  /* 0x0000000000007941 */ /* 0x000fea0003800000 */
.L_x_2175:
[----:B------:R-:W-:Y:S05]  /*2c50*/  BRA.DIV ~URZ, `(.L_x_2177) ;  /* 0x000169427f007947 */ /* 0x000fea000b800000 */
[----:B--2---:R2:W1:Y:S04]  /*2c60*/  SHFL.IDX PT, R8, R6, 0x1, 0x181f ;  /* 0x00381f0006087f89 */ /* 0x00446800000e0000 */
[----:B----4-:R2:W4:Y:S02]  /*2c70*/  SHFL.IDX PT, R2, R7, 0x1, 0x181f ;  /* 0x00381f0007027f89 */ /* 0x01052400000e0000 */
.L_x_2339:
        /* <DEDUP_REMOVED lines=11> */
.L_x_2179:
[----:B------:R-:W-:Y:S05]  /*2d30*/  BSYNC B0 ;  /* 0x0000000000007941 */ /* 0x000fea0003800000 */
.L_x_2178:
[----:B------:R-:W-:Y:S05]  /*2d40*/  BRA.DIV ~URZ, `(.L_x_2180) ;  /* 0x000169227f007947 */ /* 0x000fea000b800000 */
[----:B-1----:R1:W2:Y:S02]  /*2d50*/  SHFL.IDX PT, R8, R6, 0x2, 0x181f ;  /* 0x00581f0006087f89 */ /* 0x0022a400000e0000 */
.L_x_2340:
[----:B------:R-:W-:Y:S05]  /*2d60*/  BRA.DIV ~URZ, `(.L_x_2181) ;  /* 0x000169727f007947 */ /* 0x000fea000b800000 */
[----:B----4-:R4:W1:Y:S02]  /*2d70*/  SHFL.IDX PT, R2, R7, 0x2, 0x181f ;  /* 0x00581f0007027f89 */ /* 0x01086400000e0000 */
.L_x_2341:
        /* <DEDUP_REMOVED lines=11> */
.L_x_2183:
[----:B------:R-:W-:Y:S05]  /*2e30*/  BSYNC B0 ;  /* 0x0000000000007941 */ /* 0x000fea0003800000 */
.L_x_2182:
[----:B------:R-:W-:Y:S05]  /*2e40*/  BRA.DIV ~URZ, `(.L_x_2184) ;  /* 0x000169027f007947 */ /* 0x000fea000b800000 */
[----:B--2---:R2:W3:Y:S04]  /*2e50*/  SHFL.IDX PT, R8, R6, 0x3, 0x181f ;  /* 0x00781f0006087f89 */ /* 0x0044e800000e0000 */
[----:B-1----:R2:W1:Y:S02]  /*2e60*/  SHFL.IDX PT, R2, R7, 0x3, 0x181f ;  /* 0x00781f0007027f89 */ /* 0x00246400000e0000 */
.L_x_2342:
        /* <DEDUP_REMOVED lines=11> */
.L_x_2186:
[----:B------:R-:W-:Y:S05]  /*2f20*/  BSYNC B0 ;  /* 0x0000000000007941 */ /* 0x000fea0003800000 */
.L_x_2185:
[----:B------:R-:W-:Y:S05]  /*2f30*/  BRA.DIV ~URZ, `(.L_x_2187) ;  /* 0x000168e27f007947 */ /* 0x000fea000b800000 */
[----:B---3--:R3:W2:Y:S02]  /*2f40*/  SHFL.IDX PT, R8, R6, 0x4, 0x181f ;  /* 0x00981f0006087f89 */ /* 0x0086a400000e0000 */
.L_x_2343:
[----:B------:R-:W-:Y:S05]  /*2f50*/  BRA.DIV ~URZ, `(.L_x_2188) ;  /* 0x000169327f007947 */ /* 0x000fea000b800000 */
[----:B-1----:R1:W3:Y:S02]  /*2f60*/  SHFL.IDX PT, R2, R7, 0x4, 0x181f ;  /* 0x00981f0007027f89 */ /* 0x0022e400000e0000 */
.L_x_2344:
        /* <DEDUP_REMOVED lines=11> */
.L_x_2190:
[----:B------:R-:W-:Y:S05]  /*3020*/  BSYNC B0 ;  /* 0x0000000000007941 */ /* 0x000fea0003800000 */
.L_x_2189:
[----:B------:R-:W-:Y:S05]  /*3030*/  BRA.DIV ~URZ, `(.L_x_2191) ;  /* 0x000168c27f007947 */ /* 0x000fea000b800000 */
[----:B--2---:R2:W1:Y:S04]  /*3040*/  SHFL.IDX PT, R8, R6, 0x5, 0x181f ;  /* 0x00b81f0006087f89 */ /* 0x00446800000e0000 */
[----:B---3--:R2:W3:Y:S02]  /*3050*/  SHFL.IDX PT, R2, R7, 0x5, 0x181f ;  /* 0x00b81f0007027f89 */ /* 0x0084e400000e0000 */
.L_x_2345:
        /* <DEDUP_REMOVED lines=11> */
.L_x_2193:
[----:B------:R-:W-:Y:S05]  /*3110*/  BSYNC B0 ;  /* 0x0000000000007941 */ /* 0x000fea0003800000 */
.L_x_2192:
[----:B------:R-:W-:Y:S05]  /*3120*/  BRA.DIV ~URZ, `(.L_x_2194) ;  /* 0x000168a27f007947 */ /* 0x000fea000b800000 */
[----:B-1----:R1:W2:Y:S02]  /*3130*/  SHFL.IDX PT, R8, R6, 0x6, 0x181f ;  /* 0x00d81f0006087f89 */ /* 0x0022a400000e0000 */
.L_x_2346:
[----:B------:R-:W-:Y:S05]  /*3140*/  BRA.DIV ~URZ, `(.L_x_2195) ;  /* 0x000168f27f007947 */ /* 0x000fea000b800000 */
[----:B---3--:R3:W1:Y:S02]  /*3150*/  SHFL.IDX PT, R2, R7, 0x6, 0x181f ;  /* 0x00d81f0007027f89 */ /* 0x00866400000e0000 */
.L_x_2347:
        /* <DEDUP_REMOVED lines=11> */
.L_x_2197:
[----:B------:R-:W-:Y:S05]  /*3210*/  BSYNC B0 ;  /* 0x0000000000007941 */ /* 0x000fea0003800000 */
.L_x_2196:
[----:B------:R-:W-:Y:S05]  /*3220*/  BRA.DIV ~URZ, `(.L_x_2198) ;  /* 0x000168827f007947 */ /* 0x000fea000b800000 */
[----:B-12---:R-:W1:Y:S04]  /*3230*/  SHFL.IDX PT, R6, R6, 0x7, 0x181f ;  /* 0x00f81f0006067f89 */ /* 0x006e6800000e0000 */
[----:B------:R2:W3:Y:S02]  /*3240*/  SHFL.IDX PT, R2, R7, 0x7, 0x181f ;  /* 0x00f81f0007027f89 */ /* 0x0004e400000e0000 */
.L_x_2348:
[----:B------:R-:W5:Y:S04]  /*3250*/  LDL.LU R5, [R1+0x14] ;  /* 0x0000140001057983 */ /* 0x000f680000300800 */
[----:B--2---:R-:W2:Y:S01]  /*3260*/  LDL.64 R30, [R1+0x30] ;  /* 0x00003000011e7983 */ /* 0x004ea20000100a00 */
[----:B------:R-:W-:-:S04]  /*3270*/  IADD3 R0, R0, 0x70, RZ ;  /* 0x0000007000007810 */ /* 0x000fc80007ffe0ff */
[----:B------:R-:W-:Y:S02]  /*3280*/  ISETP.GE.AND P0, PT, R0, R4, PT ;  /* 0x000000040000720c */ /* 0x000fe40003f06270 */
[----:B-----5:R-:W-:Y:S02]  /*3290*/  LOP3.LUT R5, R5, 0xfffffff7, RZ, 0xc0, !PT ;  /* 0xfffffff705057812 */ /* 0x020fe400078ec0ff */
[----:B--2---:R-:W-:-:S09]  /*32a0*/  ISETP.GE.AND P5, PT, R30, c[0x0][0x1d4], PT ;  /* 0x000075001e007a0c */ /* 0x004fd20003fa6270 */
[----:B---3--:R-:W-:-:S04]  /*32b0*/  @!P0 LEA R2, P1, R30, R2, 0x1 ;  /* 0x000000021e028211 */ /* 0x008fc800078208ff */
[----:B-1----:R-:W-:-:S05]  /*32c0*/  @!P0 LEA.HI.X R3, R30, R6, R31, 0x1, P1 ;  /* 0x000000061e038211 */ /* 0x002fca00008f0c1f */
[----:B------:R-:W-:Y:S01]  /*32d0*/  @!PT LDS RZ, [RZ] ;  /* 0x00000000fffff984 */ /* 0x000fe20000000800 */
[----:B------:R-:W-:Y:S01]  /*32e0*/  @!PT LDS RZ, [RZ] ;  /* 0x00000000fffff984 */ /* 0x000fe20000000800 */
[----:B------:R-:W-:Y:S01]  /*32f0*/  @!PT LDS RZ, [RZ] ;  /* 0x00000000fffff984 */ /* 0x000fe20000000800 */
[----:B------:R1:W-:Y:S01]  /*3300*/  @!P0 LDGSTS.E.BYPASS.LTC128B.128 [R213+0x8900], [R2.64], !P2 ;  /* 0x0890000002d58fae */ /* 0x0003e2000d101d48 */
[----:B------:R-:W-:-:S03]  /*3310*/  @P5 LOP3.LUT R5, R5, 0x8, RZ, 0xfc, !PT ;  /* 0x0000000805055812 */ /* 0x000fc600078efcff */
[----:B------:R-:W0:Y:S01]  /*3320*/  LDGDEPBAR ;  /* 0x00000000000079af */ /* 0x000e220000000000 */
[----:B------:R-:W-:Y:S03]  /*3330*/  WARPSYNC 0xffffffff ;  /* 0xffffffff00007948 */ /* 0x000fe60003800000 */
[----:B------:R1:W-:Y:S02]  /*3340*/  STL [R1+0x14], R5 ;  /* 0x0000140501007387 */ /* 0x0003e40000100800 */
[----:B-1----:R-:W2:Y:S04]  /*3350*/  LDL R5, [R1+0x28] ;  /* 0x0000280001057983 */ /* 0x002ea80000100800 */
[----:B------:R-:W3:Y:S04]  /*3360*/  LDL.64 R8, [R1+0x18] ;  /* 0x0000180001087983 */ /* 0x000ee80000100a00 */
[----:B------:R-:W5:Y:S04]  /*3370*/  LDL R74, [R1+0x2c] ;  /* 0x00002c00014a7983 */ /* 0x000f680000100800 */
[----:B----4-:R-:W4:Y:S04]  /*3380*/  LDL.64 R72, [R1+0x20] ;  /* 0x0000200001487983 */ /* 0x010f280000100a00 */
[----:B------:R-:W1:Y:S01]  /*3390*/  S2R R10, SR_TID.X ;  /* 0x00000000000a7919 */ /* 0x000e620000002100 */
[----:B------:R-:W-:Y:S01]  /*33a0*/  IMAD.MOV.U32 R0, RZ, RZ, -0x50 ;  /* 0xffffffb0ff007424 */ /* 0x000fe200078e00ff */
[----:B------:R-:W-:Y:S01]  /*33b0*/  SHF.R.S32.HI R29, RZ, 0x1f, R60 ;  /* 0x0000001fff1d7819 */ /* 0x000fe2000001143c */
[----:B------:R-:W-:Y:S01]  /*33c0*/  IMAD.WIDE.U32 R2, R60, c[0x0][0x1e0], RZ ;  /* 0x000078003c027a25 */ /* 0x000fe200078e00ff */
[----:B------:R-:W-:-:S03]  /*33d0*/  ULDC.64 UR4, c[0x0][0x208] ;  /* 0x0000820000047ab9 */ /* 0x000fc60000000a00 */
[----:B------:R-:W-:Y:S02]  /*33e0*/  IMAD R0, R211, R0, 0x50 ;  /* 0x00000050d3007424 */ /* 0x000fe400078e0200 */
[----:B------:R-:W-:Y:S01]  /*33f0*/  IMAD R4, R29, c[0x0][0x1e0], RZ ;  /* 0x000078001d047a24 */ /* 0x000fe200078e02ff */
[----:B-1----:R-:W-:-:S04]  /*3400*/  SHF.R.S32.HI R7, RZ, 0x1f, R10 ;  /* 0x0000001fff077819 */ /* 0x002fc8000001140a */
[----:B------:R-:W-:-:S04]  /*3410*/  LEA.HI R7, R7, R10, RZ, 0x3 ;  /* 0x0000000a07077211 */ /* 0x000fc800078f18ff */
[----:B------:R-:W-:-:S04]  /*3420*/  SHF.R.S32.HI R7, RZ, 0x3, R7 ;  /* 0x00000003ff077819 */ /* 0x000fc80000011407 */
[----:B------:R-:W-:Y:S01]  /*3430*/  IADD3 R28, R0, R236, -R7 ;  /* 0x000000ec001c7210 */ /* 0x000fe20007ffe807 */
[----:B------:R-:W-:-:S03]  /*3440*/  IMAD R4, R60, c[0x0][0x1e4], R4 ;  /* 0x000079003c047a24 */ /* 0x000fc600078e0204 */
[C---:B------:R-:W-:Y:S01]  /*3450*/  ISETP.GE.AND P0, PT, R28.reuse, 0x1, PT ;  /* 0x000000011c00780c */ /* 0x040fe20003f06270 */
[----:B------:R-:W-:Y:S01]  /*3460*/  IMAD.IADD R4, R3, 0x1, R4 ;  /* 0x0000000103047824 */ /* 0x000fe200078e0204 */
[----:B------:R-:W-:Y:S01]  /*3470*/  ISETP.GE.AND P1, PT, R28, 0x11, PT ;  /* 0x000000111c00780c */ /* 0x000fe20003f26270 */
[----:B------:R-:W-:Y:S02]  /*3480*/  IMAD.MOV.U32 R61, RZ, RZ, c[0x0][0x1e0] ;  /* 0x00007800ff3d7624 */ /* 0x000fe400078e00ff */
[----:B------:R-:W-:-:S04]  /*3490*/  IMAD.MOV.U32 R116, RZ, RZ, c[0x0][0x1e4] ;  /* 0x00007900ff747624 */ /* 0x000fc800078e00ff */
[----:B------:R-:W-:Y:S01]  /*34a0*/  IMAD.SHL.U32 R7, R116, 0x20, RZ ;  /* 0x0000002074077824 */ /* 0x000fe200078e00ff */
[----:B------:R-:W-:Y:S02]  /*34b0*/  USHF.L.U32 UR7, UR4, 0x5, URZ ;  /* 0x0000000504077899 */ /* 0x000fe4000800063f */
[----:B------:R-:W-:Y:S02]  /*34c0*/  UMOV UR6, 0x5 ;  /* 0x0000000500067882 */ /* 0x000fe40000000000 */
[----:B------:R-:W-:Y:S01]  /*34d0*/  USHF.L.U64.HI UR5, UR4, UR6, UR5 ;  /* 0x0000000604057299 */ /* 0x000fe20008010205 */
[----:B------:R-:W-:Y:S01]  /*34e0*/  BAR.SYNC.DEFER_BLOCKING 0x0 ;  /* 0x0000000000007b1d */ /* 0x000fe20000010000 */
[----:B--2---:R-:W-:Y:S02]  /*34f0*/  IMAD.MOV.U32 R63, RZ, RZ, R5 ;  /* 0x000000ffff3f7224 */ /* 0x004fe400078e0005 */
[----:B---3--:R-:W-:Y:S02]  /*3500*/  IMAD.MOV.U32 R62, RZ, RZ, R8 ;  /* 0x000000ffff3e7224 */ /* 0x008fe400078e0008 */
[----:B------:R-:W-:-:S02]  /*3510*/  IMAD R5, R4, 0x50, RZ ;  /* 0x0000005004057824 */ /* 0x000fc400078e02ff */
[----:B------:R-:W-:-:S04]  /*3520*/  IMAD.WIDE.U32 R2, R2, 0x50, R62 ;  /* 0x0000005002027825 */ /* 0x000fc800078e003e */
[----:B------:R-:W-:Y:S01]  /*3530*/  IMAD.IADD R3, R3, 0x1, R5 ;  /* 0x0000000103037824 */ /* 0x000fe200078e0205 */
[C---:B------:R-:W-:Y:S02]  /*3540*/  @P0 LEA R4, P2, R2.reuse, c[0x0][0x1c8], 0x1 ;  /* 0x0000720002040a11 */ /* 0x040fe400078408ff */
        /* <DEDUP_REMOVED lines=20> */
[----:B-1----:R-:W-:-:S04]  /*3690*/  @P0 IMAD.WIDE.U32 R4, R61, 0x30, R2 ;  /* 0x000000303d040825 */ /* 0x002fc800078e0002 */
[----:B------:R-:W-:Y:S01]  /*36a0*/  @P0 IMAD.IADD R5, R5, 0x1, R10 ;  /* 0x0000000105050824 */ /* 0x000fe200078e020a */
        /* <DEDUP_REMOVED lines=9> */
[----:B------:R-:W-:-:S04]  /*3740*/  DEPBAR.LE SB0, 0x1 ;  /* 0x000080400000791a */ /* 0x000fc80000000000 */
[----:B------:R-:W-:-:S04]  /*3750*/  DEPBAR.LE SB0, 0x0 ;  /* 0x000080000000791a */ /* 0x000fc80000000000 */
[----:B------:R-:W-:Y:S06]  /*3760*/  BAR.SYNC.DEFER_BLOCKING 0x0 ;  /* 0x0000000000007b1d */ /* 0x000fec0000010000 */
[----:B-1----:R-:W-:Y:S04]  /*3770*/  LDSM.16.M88.4 R4, [R202+0x2000] ;  /* 0x00200000ca04783b */ /* 0x002fe80000000200 */
[----:B------:R-:W1:Y:S04]  /*3780*/  LDSM.16.M88.4 R12, [R119+0x800] ;  /* 0x00080000770c783b */ /* 0x000e680000000200 */
[----:B--2---:R-:W2:Y:S04]  /*3790*/  LDSM.16.M88.4 R8, [R202] ;  /* 0x00000000ca08783b */ /* 0x004ea80000000200 */
[----:B------:R-:W2:Y:S04]  /*37a0*/  LDSM.16.M88.4 R16, [R119] ;  /* 0x000000007710783b */ /* 0x000ea80000000200 */
[----:B------:R-:W4:Y:S04]  /*37b0*/  LDSM.16.M88.4 R20, [R119+0x1000] ;  /* 0x001000007714783b */ /* 0x000f280000000200 */
[----:B------:R-:W4:Y:S04]  /*37c0*/  LDSM.16.M88.4 R24, [R119+0x1800] ;  /* 0x001800007718783b */ /* 0x000f280000000200 */
[----:B------:R-:W4:Y:S01]  /*37d0*/  LDSM.16.M88.4 R32, [R119+0x2000] ;  /* 0x002000007720783b */ /* 0x000f220000000200 */
[----:B---3--:R-:W-:-:S03]  /*37e0*/  IMAD.WIDE.U32 R2, R60, c[0x0][0x208], RZ ;  /* 0x000082003c027a25 */ /* 0x008fc600078e00ff */
[----:B------:R-:W-:Y:S04]  /*37f0*/  LDSM.16.M88.4 R36, [R209] ;  /* 0x00000000d124783b */ /* 0x000fe80000000200 */
[----:B------:R-:W-:Y:S04]  /*3800*/  LDSM.16.M88.4 R68, [R206] ;  /* 0x00000000ce44783b */ /* 0x000fe80000000200 */
[----:B------:R-:W-:Y:S01]  /*3810*/  LDSM.16.M88.4 R64, [R210] ;  /* 0x00000000d240783b */ /* 0x000fe20000000200 */
[-C--:B-1----:R-:W-:Y:S08]  /*3820*/  HMMA.16816.F32.BF16 R44, R4, R12.reuse, RZ ;  /* 0x0000000c042c723c */ /* 0x082ff000000418ff */
[C---:B--2---:R-:W-:Y:S07]  /*3830*/  HMMA.16816.F32.BF16 R108, R8.reuse, R12, RZ ;  /* 0x0000000c086c723c */ /* 0x044fee00000418ff */
[----:B------:R-:W-:Y:S01]  /*3840*/  IMAD R12, R29, c[0x0][0x208], RZ ;  /* 0x000082001d0c7a24 */ /* 0x000fe200078e02ff */
[C---:B------:R-:W-:Y:S08]  /*3850*/  HMMA.16816.F32.BF16 R124, R8.reuse, R16, RZ ;  /* 0x00000010087c723c */ /* 0x040ff000000418ff */
[C---:B------:R-:W-:Y:S08]  /*3860*/  HMMA.16816.F32.BF16 R148, R8.reuse, R18, RZ ;  /* 0x000000120894723c */ /* 0x040ff000000418ff */
[C---:B------:R-:W-:Y:S08]  /*3870*/  HMMA.16816.F32.BF16 R144, R8.reuse, R14, RZ ;  /* 0x0000000e0890723c */ /* 0x040ff000000418ff */
[C---:B----4-:R-:W-:Y:S08]  /*3880*/  HMMA.16816.F32.BF16 R104, R8.reuse, R20, RZ ;  /* 0x000000140868723c */ /* 0x050ff000000418ff */
[C---:B------:R-:W-:Y:S08]  /*3890*/  HMMA.16816.F32.BF16 R128, R8.reuse, R22, RZ ;  /* 0x000000160880723c */ /* 0x040ff000000418ff */
[C---:B------:R-:W-:Y:S08]  /*38a0*/  HMMA.16816.F32.BF16 R96, R8.reuse, R24, RZ ;  /* 0x000000180860723c */ /* 0x040ff000000418ff */
[C---:B------:R-:W-:Y:S08]  /*38b0*/  HMMA.16816.F32.BF16 R132, R8.reuse, R26, RZ ;  /* 0x0000001a0884723c */ /* 0x040ff000000418ff */
[C---:B------:R-:W-:Y:S08]  /*38c0*/  HMMA.16816.F32.BF16 R88, R8.reuse, R32, RZ ;  /* 0x000000200858723c */ /* 0x040ff000000418ff */
[----:B------:R-:W-:Y:S07]  /*38d0*/  HMMA.16816.F32.BF16 R92, R8, R34, RZ ;  /* 0x00000022085c723c */ /* 0x000fee00000418ff */
[----:B------:R-:W-:-:S02]  /*38e0*/  IMAD R8, R60, c[0x0][0x20c], R12 ;  /* 0x000083003c087a24 */ /* 0x000fc400078e020c */
[----:B-----5:R-:W-:Y:S02]  /*38f0*/  IMAD.MOV.U32 R9, RZ, RZ, R74 ;  /* 0x000000ffff097224 */ /* 0x020fe400078e004a */
[----:B------:R-:W-:Y:S02]  /*3900*/  IMAD.IADD R10, R3, 0x1, R8 ;  /* 0x00000001030a7824 */ /* 0x000fe400078e0208 */
[----:B------:R-:W-:Y:S01]  /*3910*/  IMAD.MOV.U32 R8, RZ, RZ, R72 ;  /* 0x000000ffff087224 */ /* 0x000fe200078e0048 */
[----:B------:R-:W-:Y:S03]  /*3920*/  HMMA.16816.F32.BF16 R40, R4, R16, RZ ;  /* 0x000000100428723c */ /* 0x000fe600000418ff */
[----:B------:R-:W-:-:S04]  /*3930*/  IMAD.WIDE.U32 R2, R2, 0x50, R8 ;  /* 0x0000005002027825 */ /* 0x000fc800078e0008 */
[----:B------:R-:W-:Y:S01]  /*3940*/  IMAD R8, R10, 0x50, RZ ;  /* 0x000000500a087824 */ /* 0x000fe200078e02ff */
[C---:B------:R-:W-:Y:S01]  /*3950*/  HMMA.16816.F32.BF16 R48, R4.reuse, R20, RZ ;  /* 0x000000140430723c */ /* 0x040fe200000418ff */
[----:B------:R-:W-:Y:S02]  /*3960*/  LEA R16, P0, R2, c[0x0][0x1f8], 0x1 ;  /* 0x00007e0002107a11 */ /* 0x000fe400078008ff */
[----:B------:R-:W-:Y:S02]  /*3970*/  IMAD.IADD R3, R3, 0x1, R8 ;  /* 0x0000000103037824 */ /* 0x000fe400078e0208 */
[----:B------:R-:W-:Y:S03]  /*3980*/  LDSM.16.M88.4 R8, [R205] ;  /* 0x00000000cd08783b */ /* 0x000fe60000000200 */
[C---:B------:R-:W-:Y:S08]  /*3990*/  HMMA.16816.F32.BF16 R52, R4.reuse, R24, RZ ;  /* 0x000000180434723c */ /* 0x040ff000000418ff */
[C---:B------:R-:W-:Y:S08]  /*39a0*/  HMMA.16816.F32.BF16 R56, R4.reuse, R32, RZ ;  /* 0x000000200438723c */ /* 0x040ff000000418ff */
[C---:B------:R-:W-:Y:S08]  /*39b0*/  HMMA.16816.F32.BF16 R84, R4.reuse, R18, RZ ;  /* 0x000000120454723c */ /* 0x040ff000000418ff */
[C---:B------:R-:W-:Y:S08]  /*39c0*/  HMMA.16816.F32.BF16 R76, R4.reuse, R14, RZ ;  /* 0x0000000e044c723c */ /* 0x040ff000000418ff */
[C---:B------:R-:W-:Y:S08]  /*39d0*/  HMMA.16816.F32.BF16 R100, R4.reuse, R22, RZ ;  /* 0x000000160464723c */ /* 0x040ff000000418ff */
[C---:B------:R-:W-:Y:S08]  /*39e0*/  HMMA.16816.F32.BF16 R120, R4.reuse, R26, RZ ;  /* 0x0000001a0478723c */ /* 0x040ff000000418ff */
[----:B------:R-:W-:Y:S01]  /*39f0*/  HMMA.16816.F32.BF16 R112, R4, R34, RZ ;  /* 0x000000220470723c */ /* 0x000fe200000418ff */
[----:B------:R-:W1:Y:S01]  /*3a00*/  LDSM.16.M88.4 R4, [R205+0x2000] ;  /* 0x00200000cd04783b */ /* 0x000e620000000200 */
[----:B------:R-:W-:-:S02]  /*3a10*/  IADD3 R14, P2, R16, UR7, RZ ;  /* 0x00000007100e7c10 */ /* 0x000fc4000ff5e0ff */
[----:B------:R-:W-:Y:S01]  /*3a20*/  LEA.HI.X R17, R2, c[0x0][0x1fc], R3, 0x1, P0 ;  /* 0x00007f0002117a11 */ /* 0x000fe200000f0c03 */
[----:B------:R-:W2:Y:S01]  /*3a30*/  LDSM.16.M88.4 R24, [R208] ;  /* 0x00000000d018783b */ /* 0x000ea20000000200 */
[----:B------:R-:W-:Y:S02]  /*3a40*/  IADD3 R12, P1, R14, UR7, RZ ;  /* 0x000000070e0c7c10 */ /* 0x000fe4000ff3e0ff */
[----:B------:R-:W-:Y:S01]  /*3a50*/  IADD3.X R15, R17, UR5, RZ, P2, !PT ;  /* 0x00000005110f7c10 */ /* 0x000fe200097fe4ff */
[----:B------:R-:W3:Y:S01]  /*3a60*/  LDSM.16.M88.4 R20, [R207] ;  /* 0x00000000cf14783b */ /* 0x000ee20000000200 */
[----:B------:R-:W-:Y:S02]  /*3a70*/  IADD3 R2, P2, R12, UR7, RZ ;  /* 0x000000070c027c10 */ /* 0x000fe4000ff5e0ff */
[----:B------:R-:W-:Y:S02]  /*3a80*/  IADD3.X R13, R15, UR5, RZ, P1, !PT ;  /* 0x000000050f0d7c10 */ /* 0x000fe40008ffe4ff */
[----:B------:R-:W-:-:S02]  /*3a90*/  ISETP.GE.AND P0, PT, R30, c[0x0][0x1d4], PT ;  /* 0x000075001e007a0c */ /* 0x000fc40003f06270 */
[----:B------:R-:W-:Y:S02]  /*3aa0*/  IADD3 R18, P1, R2, UR7, RZ ;  /* 0x0000000702127c10 */ /* 0x000fe4000ff3e0ff */
[----:B------:R-:W-:Y:S02]  /*3ab0*/  IADD3.X R3, R13, UR5, RZ, P2, !PT ;  /* 0x000000050d037c10 */ /* 0x000fe400097fe4ff */
[C---:B------:R-:W-:Y:S02]  /*3ac0*/  ISETP.LT.OR P4, PT, R28.reuse, 0x1, P0 ;  /* 0x000000011c00780c */ /* 0x040fe40000781670 */
[C---:B------:R-:W-:Y:S02]  /*3ad0*/  ISETP.LT.OR P3, PT, R28.reuse, 0x11, P0 ;  /* 0x000000111c00780c */ /* 0x040fe40000761670 */
[----:B------:R-:W-:Y:S02]  /*3ae0*/  IADD3.X R19, R3, UR5, RZ, P1, !PT ;  /* 0x0000000503137c10 */ /* 0x000fe40008ffe4ff */
[----:B------:R-:W-:-:S02]  /*3af0*/  ISETP.LT.OR P2, PT, R28, 0x21, P0 ;  /* 0x000000211c00780c */ /* 0x000fc40000741670 */
[C---:B------:R-:W-:Y:S02]  /*3b00*/  ISETP.LT.OR P1, PT, R28.reuse, 0x31, P0 ;  /* 0x000000311c00780c */ /* 0x040fe40000721670 */
[----:B------:R-:W-:-:S03]  /*3b10*/  ISETP.LT.OR P0, PT, R28, 0x41, P0 ;  /* 0x000000411c00780c */ /* 0x000fc60000701670 */
[----:B------:R-:W-:Y:S01]  /*3b20*/  @!PT LDS RZ, [RZ] ;  /* 0x00000000fffff984 */ /* 0x000fe20000000800 */
[----:B------:R-:W-:Y:S01]  /*3b30*/  @!PT LDS RZ, [RZ] ;  /* 0x00000000fffff984 */ /* 0x000fe20000000800 */
[----:B------:R-:W-:Y:S01]  /*3b40*/  @!PT LDS RZ, [RZ] ;  /* 0x00000000fffff984 */ /* 0x000fe20000000800 */
[----:B------:R4:W-:Y:S04]  /*3b50*/  LDGSTS.E.BYPASS.LTC128B.128 [R213+0x100], [R16.64], !P4 ;  /* 0x0010000010d57fae */ /* 0x0009e8000e101d48 */
[----:B------:R5:W-:Y:S04]  /*3b60*/  LDGSTS.E.BYPASS.LTC128B.128 [R213+0x900], [R14.64], !P3 ;  /* 0x009000000ed57fae */ /* 0x000be8000d901d48 */
[----:B------:R5:W-:Y:S01]  /*3b70*/  LDGSTS.E.BYPASS.LTC128B.128 [R213+0x1100], [R12.64], !P2 ;  /* 0x011000000cd57fae */ /* 0x000be2000d101d48 */
[C---:B-1----:R-:W-:Y:S03]  /*3b80*/  HMMA.16816.F32.BF16 R32, R4.reuse, R36, R48 ;  /* 0x000000240420723c */ /* 0x042fe60000041830 */
[----:B------:R1:W-:Y:S04]  /*3b90*/  LDGSTS.E.BYPASS.LTC128B.128 [R213+0x1900], [R2.64], !P1 ;  /* 0x0190000002d57fae */ /* 0x0003e8000c901d48 */
[----:B------:R4:W-:Y:S04]  /*3ba0*/  LDGSTS.E.BYPASS.LTC128B.128 [R213+0x2100], [R18.64], !P0 ;  /* 0x0210000012d57fae */ /* 0x0009e8000c101d48 */
[----:B------:R-:W-:Y:S01]  /*3bb0*/  LDSM.16.M88.4 R48, [R201+0x1000] ;  /* 0x00100000c930783b */ /* 0x000fe20000000200 */
[C---:B--2---:R-:W-:Y:S03]  /*3bc0*/  HMMA.16816.F32.BF16 R140, R4.reuse, R24, R52 ;  /* 0x00000018048c723c */ /* 0x044fe60000041834 */
[----:B------:R-:W-:Y:S04]  /*3bd0*/  LDSM.16.M88.4 R52, [R201+0x800] ;  /* 0x00080000c934783b */ /* 0x000fe80000000200 */
[----:B------:R-:W-:Y:S01]  /*3be0*/  LDSM.16.M88.4 R28, [R198+0x1000] ;  /* 0x00100000c61c783b */ /* 0x000fe20000000200 */
[C---:B---3--:R-:W-:Y:S03]  /*3bf0*/  HMMA.16816.F32.BF16 R160, R4.reuse, R20, R56 ;  /* 0x0000001404a0723c */ /* 0x048fe60000041838 */
[----:B------:R-:W-:Y:S04]  /*3c00*/  LDSM.16.M88.4 R56, [R201] ;  /* 0x00000000c938783b */ /* 0x000fe80000000200 */
[----:B-----5:R-:W-:Y:S01]  /*3c10*/  LDSM.16.M88.4 R12, [R203] ;  /* 0x00000000cb0c783b */ /* 0x020fe20000000200 */
[C---:B------:R-:W-:Y:S03]  /*3c20*/  HMMA.16816.F32.BF16 R80, R4.reuse, R68, R40 ;  /* 0x000000440450723c */ /* 0x040fe60000041828 */
[----:B------:R-:W-:Y:S04]  /*3c30*/  LDSM.16.M88.4 R40, [R201+0x2000] ;  /* 0x00200000c928783b */ /* 0x000fe80000000200 */
[----:B----4-:R-:W2:Y:S01]  /*3c40*/  LDSM.16.M88.4 R16, [R203+0x2000] ;  /* 0x00200000cb10783b */ /* 0x010ea20000000200 */
[C---:B------:R-:W-:Y:S03]  /*3c50*/  HMMA.16816.F32.BF16 R72, R4.reuse, R64, R44 ;  /* 0x000000400448723c */ /* 0x040fe6000004182c */
[----:B------:R-:W3:Y:S04]  /*3c60*/  LDSM.16.M88.4 R44, [R201+0x1800] ;  /* 0x00180000c92c783b */ /* 0x000ee80000000200 */
[----:B------:R-:W0:Y:S01]  /*3c70*/  LDGDEPBAR ;  /* 0x00000000000079af */ /* 0x000e220000000000 */
[----:B------:R-:W-:Y:S08]  /*3c80*/  HMMA.16816.F32.BF16 R84, R4, R70, R84 ;  /* 0x000000460454723c */ /* 0x000ff00000041854 */
[----:B------:R-:W-:Y:S08]  /*3c90*/  HMMA.16816.F32.BF16 R136, R8, R68, R124 ;  /* 0x000000440888723c */ /* 0x000ff0000004187c */
[----:B------:R-:W-:Y:S08]  /*3ca0*/  HMMA.16816.F32.BF16 R76, R4, R66, R76 ;  /* 0x00000042044c723c */ /* 0x000ff0000004184c */
[C---:B------:R-:W-:Y:S08]  /*3cb0*/  HMMA.16816.F32.BF16 R156, R8.reuse, R64, R108 ;  /* 0x00000040089c723c */ /* 0x040ff0000004186c */
[----:B------:R-:W-:Y:S08]  /*3cc0*/  HMMA.16816.F32.BF16 R68, R8, R70, R148 ;  /* 0x000000460844723c */ /* 0x000ff00000041894 */
[----:B------:R-:W-:Y:S08]  /*3cd0*/  HMMA.16816.F32.BF16 R168, R4, R26, R120 ;  /* 0x0000001a04a8723c */ /* 0x000ff00000041878 */
[----:B------:R-:W-:Y:S08]  /*3ce0*/  HMMA.16816.F32.BF16 R64, R8, R66, R144 ;  /* 0x000000420840723c */ /* 0x000ff00000041890 */
[----:B------:R-:W-:Y:S08]  /*3cf0*/  HMMA.16816.F32.BF16 R176, R4, R38, R100 ;  /* 0x0000002604b0723c */ /* 0x000ff00000041864 */
[C---:B------:R-:W-:Y:S08]  /*3d00*/  HMMA.16816.F32.BF16 R164, R8.reuse, R36, R104 ;  /* 0x0000002408a4723c */ /* 0x040ff00000041868 */
[----:B------:R-:W-:Y:S01]  /*3d10*/  HMMA.16816.F32.BF16 R120, R8, R38, R128 ;  /* 0x000000260878723c */ /* 0x000fe20000041880 */
[----:B------:R-:W-:Y:S07]  /*3d20*/  LDSM.16.M88.4 R36, [R198] ;  /* 0x00000000c624783b */ /* 0x000fee0000000200 */
[----:B------:R-:W-:Y:S01]  /*3d30*/  HMMA.16816.F32.BF16 R152, R4, R22, R112 ;  /* 0x000000160498723c */ /* 0x000fe20000041870 */
[----:B------:R-:W4:Y:S07]  /*3d40*/  LDSM.16.M88.4 R4, [R204+0x2000] ;  /* 0x00200000cc04783b */ /* 0x000f2e0000000200 */
[C---:B------:R-:W-:Y:S08]  /*3d50*/  HMMA.16816.F32.BF16 R172, R8.reuse, R24, R96 ;  /* 0x0000001808ac723c */ /* 0x040ff00000041860 */
[C---:B------:R-:W-:Y:S08]  /*3d60*/  HMMA.16816.F32.BF16 R180, R8.reuse, R20, R88 ;  /* 0x0000001408b4723c */ /* 0x040ff00000041858 */
[C---:B------:R-:W-:Y:S01]  /*3d70*/  HMMA.16816.F32.BF16 R132, R8.reuse, R26, R132 ;  /* 0x0000001a0884723c */ /* 0x040fe20000041884 */
[----:B------:R-:W-:Y:S07]  /*3d80*/  LDSM.16.M88.4 R24, [R198+0x1800] ;  /* 0x00180000c618783b */ /* 0x000fee0000000200 */
[----:B------:R-:W-:Y:S01]  /*3d90*/  HMMA.16816.F32.BF16 R128, R8, R22, R92 ;  /* 0x000000160880723c */ /* 0x000fe2000004185c */
[----:B------:R-:W-:Y:S04]  /*3da0*/  LDSM.16.M88.4 R20, [R198+0x2000] ;  /* 0x00200000c614783b */ /* 0x000fe80000000200 */
[----:B------:R-:W-:Y:S03]  /*3db0*/  LDSM.16.M88.4 R8, [R204] ;  /* 0x00000000cc08783b */ /* 0x000fe60000000200 */
[----:B--2---:R-:W-:Y:S01]  /*3dc0*/  HMMA.16816.F32.BF16 R104, R16, R48, R32 ;  /* 0x000000301068723c */ /* 0x004fe20000041820 */
[----:B------:R-:W2:Y:S01]  /*3dd0*/  LDSM.16.M88.4 R32, [R198+0x800] ;  /* 0x00080000c620783b */ /* 0x000ea20000000200 */
[----:B------:R-:W-:Y:S01]  /*3de0*/  ISETP.GT.AND P0, PT, R60, R234, PT ;  /* 0x000000ea3c00720c */ /* 0x000fe20003f04270 */
[----:B------:R-:W-:-:S05]  /*3df0*/  DEPBAR.LE SB0, 0x0 ;  /* 0x000080000000791a */ /* 0x000fca0000000000 */
        /* <DEDUP_REMOVED lines=16> */
[C---:B------:R-:W-:Y:S08]  /*3f00*/  HMMA.16816.F32.BF16 R44, R12.reuse, R46, R132 ;  /* 0x0000002e0c2c723c */ /* 0x040ff00000041884 */
[C---:B------:R-:W-:Y:S08]  /*3f10*/  HMMA.16816.F32.BF16 R16, R12.reuse, R40, R180 ;  /* 0x000000280c10723c */ /* 0x040ff000000418b4 */
[----:B------:R-:W-:Y:S01]  /*3f20*/  HMMA.16816.F32.BF16 R12, R12, R42, R128 ;  /* 0x0000002a0c0c723c */ /* 0x000fe20000041880 */
[----:B------:R-:W-:Y:S07]  /*3f30*/  BSSY B0, `(.L_x_2199) ;  /* 0x0000035000007945 */ /* 0x000fee0003800000 */
[C---:B----4-:R-:W-:Y:S08]  /*3f40*/  HMMA.16816.F32.BF16 R140, R4.reuse, R36, R124 ;  /* 0x00000024048c723c */ /* 0x050ff0000004187c */
[C---:B------:R-:W-:Y:S08]  /*3f50*/  HMMA.16816.F32.BF16 R136, R4.reuse, R38, R108 ;  /* 0x000000260488723c */ /* 0x040ff0000004186c */
[C---:B--2---:R-:W-:Y:S08]  /*3f60*/  HMMA.16816.F32.BF16 R132, R4.reuse, R32, R112 ;  /* 0x000000200484723c */ /* 0x044ff00000041870 */
        /* <DEDUP_REMOVED lines=49> */
.L_x_2200:
[----:B-1----:R-:W-:Y:S05]  /*4280*/  BSYNC B0 ;  /* 0x0000000000007941 */ /* 0x002fea0003800000 */
.L_x_2199:
[----:B------:R-:W2:Y:S01]  /*4290*/  LDL R2, [R1+0x3c] ;  /* 0x00003c0001027983 */ /* 0x000ea20000100800 */
[----:B------:R-:W-:-:S03]  /*42a0*/  IMAD.MOV.U32 R3, RZ, RZ, c[0x0][0x2c4] ;  /* 0x0000b100ff037624 */ /* 0x000fc600078e00ff */
[----:B------:R-:W2:Y:S02]  /*42b0*/  LDL R63, [R1+0x38] ;  /* 0x00003800013f7983 */ /* 0x000ea40000100800 */
[----:B------:R-:W-:Y:S01]  /*42c0*/  ISETP.NE.AND P0, PT, R3, 0x1, PT ;  /* 0x000000010300780c */ /* 0x000fe20003f05270 */
[----:B------:R-:W-:Y:S01]  /*42d0*/  IMAD.MOV.U32 R80, RZ, RZ, c[0x0][0x32c] ;  /* 0x0000cb00ff507624 */ /* 0x000fe200078e00ff */
[----:B------:R-:W-:Y:S01]  /*42e0*/  ULDC UR4, c[0x0][0x324] ;  /* 0x0000c90000047ab9 */ /* 0x000fe20000000800 */
[----:B------:R-:W0:Y:S03]  /*42f0*/  LDGDEPBAR ;  /* 0x00000000000079af */ /* 0x000e260000000000 */
[----:B------:R-:W-:Y:S01]  /*4300*/  ISETP.GE.AND P1, PT, R80, 0x1, PT ;  /* 0x000000015000780c */ /* 0x000fe20003f26270 */
[----:B------:R-:W-:Y:S01]  /*4310*/  ULOP3.LUT UR4, URZ, UR4, URZ, 0x33, !UPT ;  /* 0x000000043f047292 */ /* 0x000fe2000f8e333f */
[----:B------:R-:W-:-:S02]  /*4320*/  IMAD.IADD R11, R0, 0x1, -R242 ;  /* 0x00000001000b7824 */ /* 0x000fc400078e0af2 */
[----:B--2---:R-:W-:-:S04]  /*4330*/  IMAD.IADD R2, R2, 0x1, R63 ;  /* 0x0000000102027824 */ /* 0x004fc800078e023f */
[----:B------:R-:W-:-:S04]  /*4340*/  @P0 IMAD.HI.U32 R3, R2, c[0x0][0x2c8], RZ ;  /* 0x0000b20002030a27 */ /* 0x000fc800078e00ff */
[----:B------:R-:W-:Y:S01]  /*4350*/  IMAD.MOV.U32 R7, RZ, RZ, R2 ;  /* 0x000000ffff077224 */ /* 0x000fe200078e0002 */
[----:B------:R-:W-:-:S05]  /*4360*/  @P0 SHF.R.U32.HI R7, RZ, c[0x0][0x2cc], R3 ;  /* 0x0000b300ff070a19 */ /* 0x000fca0000011603 */
[----:B------:R-:W1:Y:S01]  /*4370*/  SHFL.IDX PT, R4, R7, RZ, 0x1c1f ;  /* 0x001c1fff07047589 */ /* 0x000e6200000e0000 */
[----:B------:R-:W-:-:S04]  /*4380*/  IADD3 R2, R236, R0, RZ ;  /* 0x00000000ec027210 */ /* 0x000fc80007ffe0ff */
[----:B------:R-:W-:-:S05]  /*4390*/  IADD3 R3, -R242, 0x1, R2 ;  /* 0x00000001f2037810 */ /* 0x000fca0007ffe102 */
[----:B------:R-:W-:-:S05]  /*43a0*/  IMAD.IADD R3, R3, 0x1, -R235 ;  /* 0x0000000103037824 */ /* 0x000fca00078e0aeb */
[C---:B------:R-:W-:Y:S02]  /*43b0*/  IADD3 R8, R3.reuse, c[0x0][0x328], RZ ;  /* 0x0000ca0003087a10 */ /* 0x040fe40007ffe0ff */
[----:B------:R-:W-:Y:S02]  /*43c0*/  IADD3 R10, R3, UR4, RZ ;  /* 0x00000004030a7c10 */ /* 0x000fe4000fffe0ff */
[----:B------:R-:W-:Y:S01]  /*43d0*/  IADD3 R9, -R242, R2, RZ ;  /* 0x00000002f2097210 */ /* 0x000fe20007ffe1ff */
[----:B-1----:R-:W-:Y:S01]  /*43e0*/  IMAD.IADD R3, R8, 0x1, R4 ;  /* 0x0000000108037824 */ /* 0x002fe200078e0204 */
[----:B------:R-:W-:-:S04]  /*43f0*/  IADD3 R2, R10, R4, RZ ;  /* 0x000000040a027210 */ /* 0x000fc80007ffe0ff */
        /* <DEDUP_REMOVED lines=13> */
.L_x_2203:
[----:B------:R-:W-:-:S04]  /*44d0*/  MOV R5, c[0x0][0x32c] ;  /* 0x0000cb0000057a02 */ /* 0x000fc80000000f00 */
[----:B------:R-:W-:-:S13]  /*44e0*/  ISETP.NE.AND P0, PT, R5, 0x1, PT ;  /* 0x000000010500780c */ /* 0x000fda0003f05270 */
[----:B------:R-:W-:-:S05]  /*44f0*/  @P0 IMAD.HI.U32 R5, R4, c[0x0][0x330], RZ ;  /* 0x0000cc0004050a27 */ /* 0x000fca00078e00ff */
[----:B------:R-:W-:Y:S02]  /*4500*/  @P0 SHF.R.U32.HI R4, RZ, c[0x0][0x334], R5 ;  /* 0x0000cd00ff040a19 */ /* 0x000fe40000011605 */
.L_x_2204:
[----:B------:R-:W-:Y:S05]  /*4510*/  BSYNC B0 ;  /* 0x0000000000007941 */ /* 0x000fea0003800000 */
.L_x_2202:
[----:B------:R-:W-:-:S05]  /*4520*/  IMAD R4, R4, c[0x0][0x32c], R11 ;  /* 0x0000cb0004047a24 */ /* 0x000fca00078e020b */
[----:B------:R-:W-:Y:S02]  /*4530*/  IADD3 R5, R4, c[0x0][0x32c], RZ ;  /* 0x0000cb0004057a10 */ /* 0x000fe40007ffe0ff */
[----:B------:R-:W-:Y:S02]  /*4540*/  IMNMX R2, R2, R4, !PT ;  /* 0x0000000402027217 */ /* 0x000fe40007800200 */
[----:B------:R-:W-:Y:S02]  /*4550*/  IMNMX R3, R3, R5, PT ;  /* 0x0000000503037217 */ /* 0x000fe40003800200 */
.L_x_2201:
[----:B------:R-:W1:Y:S02]  /*4560*/  SHFL.IDX PT, R6, R7, 0x1, 0x1c1f ;  /* 0x003c1f0007067f89 */ /* 0x000e6400000e0000 */
        /* <DEDUP_REMOVED lines=15> */
.L_x_2207:
[----:B------:R-:W-:-:S04]  /*4660*/  MOV R12, c[0x0][0x32c] ;  /* 0x0000cb00000c7a02 */ /* 0x000fc80000000f00 */
[----:B------:R-:W-:-:S13]  /*4670*/  ISETP.NE.AND P0, PT, R12, 0x1, PT ;  /* 0x000000010c00780c */ /* 0x000fda0003f05270 */
[----:B------:R-:W-:-:S05]  /*4680*/  @P0 IMAD.HI.U32 R12, R6, c[0x0][0x330], RZ ;  /* 0x0000cc00060c0a27 */ /* 0x000fca00078e00ff */
[----:B------:R-:W-:Y:S02]  /*4690*/  @P0 SHF.R.U32.HI R6, RZ, c[0x0][0x334], R12 ;  /* 0x0000cd00ff060a19 */ /* 0x000fe4000001160c */
.L_x_2208:
[----:B------:R-:W-:Y:S05]  /*46a0*/  BSYNC B0 ;  /* 0x0000000000007941 */ /* 0x000fea0003800000 */
.L_x_2206:
[----:B------:R-:W-:-:S05]  /*46b0*/  IMAD R6, R6, c[0x0][0x32c], R11 ;  /* 0x0000cb0006067a24 */ /* 0x000fca00078e020b */
[----:B------:R-:W-:Y:S02]  /*46c0*/  IADD3 R12, R6, c[0x0][0x32c], RZ ;  /* 0x0000cb00060c7a10 */ /* 0x000fe40007ffe0ff */
[----:B------:R-:W-:Y:S02]  /*46d0*/  IMNMX R4, R4, R6, !PT ;  /* 0x0000000604047217 */ /* 0x000fe40007800200 */
[----:B------:R-:W-:Y:S02]  /*46e0*/  IMNMX R5, R5, R12, PT ;  /* 0x0000000c05057217 */ /* 0x000fe40003800200 */
.L_x_2205:
        /* <DEDUP_REMOVED lines=46> */
[C---:B------:R-:W-:Y:S02]  /*49d0*/  ISETP.GE.AND P6, PT, R0.reuse, 0x2a, PT ;  /* 0x0000002a0000780c */ /* 0x040fe40003fc6270 */
        /* <DEDUP_REMOVED lines=20> */
[----:B------:R-:W-:-:S04]  /*4b20*/  ISETP.LT.OR P0, PT, R3, 0x39, P0 ;  /* 0x000000390300780c */ /* 0x000fc80000701670 */
[----:B------:R-:W-:Y:S02]  /*4b30*/  FSEL R151, R44, -INF , !P0 ;  /* 0xff8000002c977808 */ /* 0x000fe40004000000 */
        /* <DEDUP_REMOVED lines=42> */
.L_x_2211:
[----:B------:R-:W-:-:S04]  /*4de0*/  MOV R25, c[0x0][0x32c] ;  /* 0x0000cb0000197a02 */ /* 0x000fc80000000f00 */
[----:B------:R-:W-:-:S13]  /*4df0*/  ISETP.NE.AND P0, PT, R25, 0x1, PT ;  /* 0x000000011900780c */ /* 0x000fda0003f05270 */
[----:B------:R-:W-:-:S05]  /*4e00*/  @P0 IMAD.HI.U32 R25, R3, c[0x0][0x330], RZ ;  /* 0x0000cc0003190a27 */ /* 0x000fca00078e00ff */
[----:B------:R-:W-:Y:S02]  /*4e10*/  @P0 SHF.R.U32.HI R3, RZ, c[0x0][0x334], R25 ;  /* 0x0000cd00ff030a19 */ /* 0x000fe40000011619 */
.L_x_2212:
[----:B------:R-:W-:Y:S05]  /*4e20*/  BSYNC B0 ;  /* 0x0000000000007941 */ /* 0x000fea0003800000 */
.L_x_2210:
[----:B------:R-:W-:-:S05]  /*4e30*/  IMAD R3, R3, c[0x0][0x32c], R11 ;  /* 0x0000cb0003037a24 */ /* 0x000fca00078e020b */
[----:B------:R-:W-:Y:S02]  /*4e40*/  IADD3 R25, R3, c[0x0][0x32c], RZ ;  /* 0x0000cb0003197a10 */ /* 0x000fe40007ffe0ff */
[----:B------:R-:W-:Y:S02]  /*4e50*/  IMNMX R0, R0, R3, !PT ;  /* 0x0000000300007217 */ /* 0x000fe40007800200 */
[----:B------:R-:W-:Y:S02]  /*4e60*/  IMNMX R2, R2, R25, PT ;  /* 0x0000001902027217 */ /* 0x000fe40003800200 */
.L_x_2209:
[----:B------:R-:W-:Y:S02]  /*4e70*/  ISETP.NE.AND P0, PT, R23, RZ, PT ;  /* 0x000000ff1700720c */ /* 0x000fe40003f05270 */
[----:B------:R-:W-:Y:S02]  /*4e80*/  P2R R3, PR, RZ, 0x40 ;  /* 0x00000040ff037803 */ /* 0x000fe40000000000 */
        /* <DEDUP_REMOVED lines=76> */
[----:B------:R-:W-:Y:S02]  /*5350*/  ISETP.GT.AND P0, PT, R0, 0x1, !P6 ;  /* 0x000000010000780c */ /* 0x000fe40007704270 */
[----:B------:R-:W-:Y:S02]  /*5360*/  ISETP.NE.AND P6, PT, R3, RZ, PT ;  /* 0x000000ff0300720c */ /* 0x000fe40003fc5270 */
[----:B------:R-:W-:Y:S01]  /*5370*/  ISETP.LT.OR P0, PT, R2, 0x2, P0 ;  /* 0x000000020200780c */ /* 0x000fe20000701670 */
[----:B------:R-:W1:Y:S03]  /*5380*/  SHFL.IDX PT, R3, R7, 0x3, 0x1c1f ;  /* 0x007c1f0007037f89 */ /* 0x000e6600000e0000 */
[----:B------:R-:W-:-:S02]  /*5390*/  FSEL R78, R141, -INF , !P0 ;  /* 0xff8000008d4e7808 */ /* 0x000fc40004000000 */
        /* <DEDUP_REMOVED lines=83> */
.L_x_2215:
[----:B------:R-:W-:-:S04]  /*58d0*/  MOV R4, c[0x0][0x32c] ;  /* 0x0000cb0000047a02 */ /* 0x000fc80000000f00 */
[----:B------:R-:W-:-:S13]  /*58e0*/  ISETP.NE.AND P0, PT, R4, 0x1, PT ;  /* 0x000000010400780c */ /* 0x000fda0003f05270 */
[----:B------:R-:W-:-:S05]  /*58f0*/  @P0 IMAD.HI.U32 R4, R3, c[0x0][0x330], RZ ;  /* 0x0000cc0003040a27 */ /* 0x000fca00078e00ff */
[----:B------:R-:W-:Y:S02]  /*5900*/  @P0 SHF.R.U32.HI R3, RZ, c[0x0][0x334], R4 ;  /* 0x0000cd00ff030a19 */ /* 0x000fe40000011604 */
.L_x_2216:
[----:B------:R-:W-:Y:S05]  /*5910*/  BSYNC B0 ;  /* 0x0000000000007941 */ /* 0x000fea0003800000 */
.L_x_2214:
[----:B------:R-:W-:-:S05]  /*5920*/  IMAD R3, R3, c[0x0][0x32c], R11 ;  /* 0x0000cb0003037a24 */ /* 0x000fca00078e020b */
[----:B------:R-:W-:Y:S02]  /*5930*/  IADD3 R4, R3, c[0x0][0x32c], RZ ;  /* 0x0000cb0003047a10 */ /* 0x000fe40007ffe0ff */
[----:B------:R-:W-:Y:S02]  /*5940*/  IMNMX R0, R0, R3, !PT ;  /* 0x0000000300007217 */ /* 0x000fe40007800200 */
[----:B------:R-:W-:Y:S02]  /*5950*/  IMNMX R2, R2, R4, PT ;  /* 0x0000000402027217 */ /* 0x000fe40003800200 */
.L_x_2213:
[----:B------:R-:W-:Y:S01]  /*5960*/  ISETP.NE.AND P0, PT, R23, RZ, PT ;  /* 0x000000ff1700720c */ /* 0x000fe20003f05270 */
[----:B------:R-:W-:Y:S01]  /*5970*/  LDSM.16.MT88.4 R32, [R196] ;  /* 0x00000000c420783b */ /* 0x000fe20000004200 */
[----:B------:R-:W-:Y:S01]  /*5980*/  FMNMX.FTZ R3, R26, R27, !PT ;  /* 0x0000001b1a037209 */ /* 0x000fe20007810000 */
[----:B------:R-:W-:Y:S01]  /*5990*/  IMAD.MOV.U32 R153, RZ, RZ, R63 ;  /* 0x000000ffff997224 */ /* 0x000fe200078e003f */
[----:B------:R-:W-:Y:S01]  /*59a0*/  ISETP.GT.AND P0, PT, R0, 0x8, !P0 ;  /* 0x000000080000780c */ /* 0x000fe20004704270 */
[----:B------:R-:W-:Y:S01]  /*59b0*/  LDSM.16.MT88.4 R40, [R200] ;  /* 0x00000000c828783b */ /* 0x000fe20000004200 */
[----:B------:R-:W-:-:S02]  /*59c0*/  FMNMX.FTZ R3, R28, R3, !PT ;  /* 0x000000031c037209 */ /* 0x000fc40007810000 */
[----:B------:R-:W-:Y:S01]  /*59d0*/  ISETP.LT.OR P0, PT, R2, 0x9, P0 ;  /* 0x000000090200780c */ /* 0x000fe20000701670 */
[----:B------:R-:W-:Y:S01]  /*59e0*/  LDSM.16.MT88.4 R56, [R199] ;  /* 0x00000000c738783b */ /* 0x000fe20000004200 */
[----:B------:R-:W-:Y:S02]  /*59f0*/  FMNMX.FTZ R3, R29, R3, !PT ;  /* 0x000000031d037209 */ /* 0x000fe40007810000 */
[----:B------:R-:W-:Y:S01]  /*5a00*/  FSEL R81, R138, -INF , !P0 ;  /* 0xff8000008a517808 */ /* 0x000fe20004000000 */
[----:B------:R-:W-:Y:S01]  /*5a10*/  LDSM.16.MT88.4 R64, [R196+0x800] ;  /* 0x00080000c440783b */ /* 0x000fe20000004200 */
        /* <DEDUP_REMOVED lines=38> */
[----:B------:R-:W-:Y:S02]  /*5c80*/  ISETP.GT.AND P0, PT, R0, 0x20, !P0 ;  /* 0x000000200000780c */ /* 0x000fe40004704270 */
[----:B------:R-:W-:Y:S01]  /*5c90*/  IADD3 R211, R211, -0x2, RZ ;  /* 0xfffffffed3d37810 */ /* 0x000fe20007ffe0ff */
        /* <DEDUP_REMOVED lines=23> */
[----:B------:R-:W-:Y:S01]  /*5e10*/  FMUL.FTZ R3, R114, c[0x0][0x2d0] ;  /* 0x0000b40072037a20 */ /* 0x000fe20000410000 */
[----:B------:R-:W-:Y:S02]  /*5e20*/  ISETP.NE.AND P4, PT, R13, RZ, PT ;  /* 0x000000ff0d00720c */ /* 0x000fe40003f85270 */
[----:B------:R-:W-:-:S04]  /*5e30*/  ISETP.LT.OR P0, PT, R2, 0x32, P0 ;  /* 0x000000320200780c */ /* 0x000fc80000701670 */
[----:B------:R-:W-:Y:S02]  /*5e40*/  FSEL R152, R103, -INF , !P0 ;  /* 0xff80000067987808 */ /* 0x000fe40004000000 */
[----:B------:R-:W-:Y:S02]  /*5e50*/  ISETP.GT.AND P0, PT, R0, 0x38, !P3 ;  /* 0x000000380000780c */ /* 0x000fe40005f04270 */
[----:B------:R-:W-:Y:S02]  /*5e60*/  ISETP.NE.AND P3, PT, R14, RZ, PT ;  /* 0x000000ff0e00720c */ /* 0x000fe40003f65270 */
[----:B------:R-:W-:-:S04]  /*5e70*/  ISETP.LT.OR P0, PT, R2, 0x39, P0 ;  /* 0x000000390200780c */ /* 0x000fc80000701670 */
[----:B------:R-:W-:Y:S02]  /*5e80*/  FSEL R162, R94, -INF , !P0 ;  /* 0xff8000005ea27808 */ /* 0x000fe40004000000 */
[C---:B------:R-:W-:Y:S02]  /*5e90*/  ISETP.GT.AND P0, PT, R0.reuse, 0x39, !P2 ;  /* 0x000000390000780c */ /* 0x040fe40005704270 */
[----:B------:R-:W-:Y:S02]  /*5ea0*/  ISETP.GT.AND P2, PT, R0, 0x40, !P3 ;  /* 0x000000400000780c */ /* 0x000fe40005f44270 */
[C---:B------:R-:W-:Y:S02]  /*5eb0*/  ISETP.LT.OR P0, PT, R2.reuse, 0x3a, P0 ;  /* 0x0000003a0200780c */ /* 0x040fe40000701670 */
[----:B------:R-:W-:Y:S02]  /*5ec0*/  ISETP.LT.OR P3, PT, R2, 0x41, P2 ;  /* 0x000000410200780c */ /* 0x000fe40001761670 */
[----:B------:R-:W-:-:S02]  /*5ed0*/  FSEL R165, R95, -INF , !P0 ;  /* 0xff8000005fa57808 */ /* 0x000fc40004000000 */
[----:B------:R-:W-:Y:S02]  /*5ee0*/  ISETP.GT.AND P0, PT, R0, 0x1, !P6 ;  /* 0x000000010000780c */ /* 0x000fe40007704270 */
[----:B------:R-:W-:Y:S02]  /*5ef0*/  ISETP.NE.AND P6, PT, R6, RZ, PT ;  /* 0x000000ff0600720c */ /* 0x000fe40003fc5270 */
[----:B------:R-:W-:Y:S02]  /*5f00*/  ISETP.LT.OR P0, PT, R2, 0x2, P0 ;  /* 0x000000020200780c */ /* 0x000fe40000701670 */
[----:B------:R-:W-:Y:S02]  /*5f10*/  FSEL R161, R154, -INF , !P3 ;  /* 0xff8000009aa17808 */ /* 0x000fe40005800000 */
[----:B------:R-:W-:Y:S02]  /*5f20*/  FSEL R77, R143, -INF , !P0 ;  /* 0xff8000008f4d7808 */ /* 0x000fe40004000000 */
[----:B------:R-:W-:-:S02]  /*5f30*/  ISETP.GT.AND P0, PT, R0, RZ, !P1 ;  /* 0x000000ff0000720c */ /* 0x000fc40004f04270 */
[----:B------:R-:W-:Y:S02]  /*5f40*/  ISETP.GT.AND P1, PT, R0, 0x41, !P4 ;  /* 0x000000410000780c */ /* 0x000fe40006724270 */
[----:B------:R-:W-:Y:S02]  /*5f50*/  ISETP.LT.OR P0, PT, R2, 0x1, P0 ;  /* 0x000000010200780c */ /* 0x000fe40000701670 */
[----:B------:R-:W-:Y:S02]  /*5f60*/  ISETP.GT.AND P4, PT, R0, 0x49, !P6 ;  /* 0x000000490000780c */ /* 0x000fe40007784270 */
[----:B------:R-:W-:Y:S02]  /*5f70*/  FSEL R76, R142, -INF , !P0 ;  /* 0xff8000008e4c7808 */ /* 0x000fe40004000000 */
[----:B------:R-:W-:Y:S02]  /*5f80*/  FSETP.NEU.FTZ.AND P0, PT, R114, -INF , PT ;  /* 0xff8000007200780b */ /* 0x000fe40003f1d000 */
[----:B------:R-:W-:-:S02]  /*5f90*/  FMNMX.FTZ R7, R76, R77, !PT ;  /* 0x0000004d4c077209 */ /* 0x000fc40007810000 */
[----:B------:R-:W-:Y:S02]  /*5fa0*/  FSEL R4, R3, RZ, P0 ;  /* 0x000000ff03047208 */ /* 0x000fe40000000000 */
[----:B------:R-:W-:Y:S02]  /*5fb0*/  FMNMX.FTZ R3, R25, R30, !PT ;  /* 0x0000001e19037209 */ /* 0x000fe40007810000 */
[----:B------:R-:W-:Y:S01]  /*5fc0*/  ISETP.LT.OR P2, PT, R2, 0x42, P1 ;  /* 0x000000420200780c */ /* 0x000fe20000f41670 */
[----:B------:R-:W-:Y:S01]  /*5fd0*/  FFMA.FTZ R6, R26, c[0x0][0x2d0], -R4 ;  /* 0x0000b4001a067a23 */ /* 0x000fe20000010804 */
[----:B------:R-:W-:Y:S02]  /*5fe0*/  FMNMX.FTZ R3, R36, R3, !PT ;  /* 0x0000000324037209 */ /* 0x000fe40007810000 */
[----:B------:R-:W-:Y:S01]  /*5ff0*/  FSEL R160, R155, -INF , !P2 ;  /* 0xff8000009ba07808 */ /* 0x000fe20005000000 */
        /* <DEDUP_REMOVED lines=35> */
[----:B--2---:R-:W-:-:S03]  /*6230*/  F2FP.BF16.PACK_AB R14, R249, R248 ;  /* 0x000000f8f90e723e */ /* 0x004fc600000010ff */
        /* <DEDUP_REMOVED lines=13> */
[----:B------:R-:W-:Y:S01]  /*6310*/  ISETP.GT.AND P0, PT, R0, 0x48, !P5 ;  /* 0x000000480000780c */ /* 0x000fe20006f04270 */
[----:B------:R-:W-:Y:S01]  /*6320*/  FFMA.FTZ R6, R25, c[0x0][0x2d0], -R3 ;  /* 0x0000b40019067a23 */ /* 0x000fe20000010803 */
[----:B------:R-:W-:Y:S02]  /*6330*/  FMNMX.FTZ R5, R86, R5, !PT ;  /* 0x0000000556057209 */ /* 0x000fe40007810000 */
[----:B------:R-:W-:Y:S01]  /*6340*/  ISETP.LT.OR P1, PT, R2, 0x49, P0 ;  /* 0x000000490200780c */ /* 0x000fe20000721670 */
[----:B------:R1:W-:Y:S01]  /*6350*/  MUFU.EX2 R243, R6 ;  /* 0x0000000600f37308 */ /* 0x0003e20000000800 */
[----:B------:R-:W-:-:S02]  /*6360*/  FMNMX.FTZ R5, R88, R5, !PT ;  /* 0x0000000558057209 */ /* 0x000fc40007810000 */
[----:B------:R-:W-:Y:S01]  /*6370*/  ISETP.LT.OR P0, PT, R2, 0x4a, P4 ;  /* 0x0000004a0200780c */ /* 0x000fe20002701670 */
[----:B------:R-:W-:Y:S01]  /*6380*/  FFMA.FTZ R2, R37, c[0x0][0x2d0], -R3 ;  /* 0x0000b40025027a23 */ /* 0x000fe20000010803 */
[----:B------:R-:W-:Y:S02]  /*6390*/  FMNMX.FTZ R5, R91, R5, !PT ;  /* 0x000000055b057209 */ /* 0x000fe40007810000 */
[----:B------:R-:W-:Y:S01]  /*63a0*/  FSEL R159, R98, -INF , !P1 ;  /* 0xff800000629f7808 */ /* 0x000fe20004800000 */
[----:B------:R-:W-:Y:S01]  /*63b0*/  MUFU.EX2 R239, R2 ;  /* 0x0000000200ef7308 */ /* 0x000fe20000000800 */
[----:B------:R-:W-:Y:S02]  /*63c0*/  FMNMX.FTZ R5, R136, R5, !PT ;  /* 0x0000000588057209 */ /* 0x000fe40007810000 */
[----:B------:R-:W-:Y:S02]  /*63d0*/  FSEL R158, R99, -INF , !P0 ;  /* 0xff800000639e7808 */ /* 0x000fe40004000000 */
[----:B------:R-:W-:-:S02]  /*63e0*/  FMNMX.FTZ R5, R144, R5, !PT ;  /* 0x0000000590057209 */ /* 0x000fc40007810000 */
[----:B-1----:R-:W-:Y:S02]  /*63f0*/  FMNMX.FTZ R6, R139, R7, !PT ;  /* 0x000000078b067209 */ /* 0x002fe40007810000 */
[----:B------:R-:W-:Y:S02]  /*6400*/  FMNMX.FTZ R5, R146, R5, !PT ;  /* 0x0000000592057209 */ /* 0x000fe40007810000 */
[----:B------:R-:W-:Y:S02]  /*6410*/  FMNMX.FTZ R6, R152, R6, !PT ;  /* 0x0000000698067209 */ /* 0x000fe40007810000 */
[----:B------:R-:W-:Y:S02]  /*6420*/  FMNMX.FTZ R5, R149, R5, !PT ;  /* 0x0000000595057209 */ /* 0x000fe40007810000 */
[----:B------:R-:W-:Y:S02]  /*6430*/  FMNMX.FTZ R6, R162, R6, !PT ;  /* 0x00000006a2067209 */ /* 0x000fe40007810000 */
[----:B------:R-:W-:-:S04]  /*6440*/  FMNMX.FTZ R5, R164, R5, !PT ;  /* 0x00000005a4057209 */ /* 0x000fc80007810000 */
        /* <DEDUP_REMOVED lines=17> */
[----:B------:R-:W-:Y:S01]  /*6560*/  FFMA.FTZ R6, R60, c[0x0][0x2d0], -R3 ;  /* 0x0000b4003c067a23 */ /* 0x000fe20000010803 */
[----:B--2---:R-:W-:Y:S02]  /*6570*/  F2FP.BF16.PACK_AB R15, R239, R241 ;  /* 0x000000f1ef0f723e */ /* 0x004fe400000010ff */
[----:B------:R-:W-:Y:S01]  /*6580*/  FMNMX.FTZ R5, R161, R5, !PT ;  /* 0x00000005a1057209 */ /* 0x000fe20007810000 */
[----:B------:R-:W-:Y:S03]  /*6590*/  MUFU.EX2 R232, R6 ;  /* 0x0000000600e87308 */ /* 0x000fe60000000800 */
[----:B------:R-:W-:Y:S01]  /*65a0*/  FMNMX.FTZ R2, R160, R5, !PT ;  /* 0x00000005a0027209 */ /* 0x000fe20007810000 */
[----:B------:R-:W-:Y:S01]  /*65b0*/  FFMA.FTZ R5, R48, c[0x0][0x2d0], -R4 ;  /* 0x0000b40030057a23 */ /* 0x000fe20000010804 */
[----:B------:R-:W-:Y:S02]  /*65c0*/  HMMA.16816.F32.BF16 R44, R12, R32, RZ ;  /* 0x000000200c2c723c */ /* 0x000fe400000418ff */
[----:B------:R-:W-:Y:S01]  /*65d0*/  FMNMX.FTZ R2, R159, R2, !PT ;  /* 0x000000029f027209 */ /* 0x000fe20007810000 */
[----:B------:R2:W3:Y:S03]  /*65e0*/  MUFU.EX2 R244, R5 ;  /* 0x0000000500f47308 */ /* 0x0004e60000000800 */
[----:B------:R-:W-:-:S02]  /*65f0*/  FMNMX.FTZ R2, R158, R2, !PT ;  /* 0x000000029e027209 */ /* 0x000fc40007810000 */
[----:B------:R-:W-:Y:S03]  /*6600*/  HMMA.16816.F32.BF16 R52, R12, R40, RZ ;  /* 0x000000280c34723c */ /* 0x000fe600000418ff */
[----:B------:R-:W4:Y:S01]  /*6610*/  SHFL.BFLY PT, R7, R2, 0x2, 0x1f ;  /* 0x0c401f0002077f89 */ /* 0x000f2200000e0000 */
[----:B-1----:R-:W-:Y:S01]  /*6620*/  FMNMX.FTZ R112, R0, R8, !PT ;  /* 0x0000000800707209 */ /* 0x002fe20007810000 */
[----:B------:R-:W-:-:S03]  /*6630*/  FFMA.FTZ R0, R62, c[0x0][0x2d0], -R3 ;  /* 0x0000b4003e007a23 */ /* 0x000fc60000010803 */
[----:B------:R-:W-:Y:S01]  /*6640*/  HMMA.16816.F32.BF16 R24, R12, R56, RZ ;  /* 0x000000380c18723c */ /* 0x000fe200000418ff */
[----:B------:R-:W-:Y:S01]  /*6650*/  FSETP.NEU.FTZ.AND P0, PT, R112, -INF , PT ;  /* 0xff8000007000780b */ /* 0x000fe20003f1d000 */
[----:B--2---:R-:W-:Y:S01]  /*6660*/  FFMA.FTZ R5, R50, c[0x0][0x2d0], -R4 ;  /* 0x0000b40032057a23 */ /* 0x004fe20000010804 */
[----:B------:R1:W-:Y:S01]  /*6670*/  MUFU.EX2 R237, R0 ;  /* 0x0000000000ed7308 */ /* 0x0003e20000000800 */
[----:B---3--:R-:W-:-:S04]  /*6680*/  F2FP.BF16.PACK_AB R8, R244, R251 ;  /* 0x000000fbf408723e */ /* 0x008fc800000010ff */
[C---:B------:R-:W-:Y:S03]  /*6690*/  HMMA.16816.F32.BF16 R28, R12.reuse, R34, RZ ;  /* 0x000000220c1c723c */ /* 0x040fe600000418ff */
[----:B------:R2:W-:Y:S05]  /*66a0*/  MUFU.EX2 R245, R5 ;  /* 0x0000000500f57308 */ /* 0x0005ea0000000800 */
[C---:B------:R-:W-:Y:S01]  /*66b0*/  HMMA.16816.F32.BF16 R20, R12.reuse, R42, RZ ;  /* 0x0000002a0c14723c */ /* 0x040fe200000418ff */
[----:B-1----:R-:W-:Y:S02]  /*66c0*/  FFMA.FTZ R0, R68, c[0x0][0x2d0], -R3 ;  /* 0x0000b40044007a23 */ /* 0x002fe40000010803 */
[----:B------:R-:W-:Y:S02]  /*66d0*/  LDSM.16.MT88.4 R68, [R199+0x800] ;  /* 0x00080000c744783b */ /* 0x000fe40000004200 */
[----:B------:R-:W1:Y:S03]  /*66e0*/  MUFU.EX2 R240, R0 ;  /* 0x0000000000f07308 */ /* 0x000e660000000800 */
[----:B------:R-:W-:Y:S01]  /*66f0*/  HMMA.16816.F32.BF16 R16, R12, R38, RZ ;  /* 0x000000260c10723c */ /* 0x000fe200000418ff */
[----:B--2---:R-:W-:-:S04]  /*6700*/  FFMA.FTZ R5, R51, c[0x0][0x2d0], -R4 ;  /* 0x0000b40033057a23 */ /* 0x004fc80000010804 */
[----:B------:R2:W3:Y:S01]  /*6710*/  MUFU.EX2 R246, R5 ;  /* 0x0000000500f67308 */ /* 0x0004e20000000800 */
[----:B-1----:R-:W-:Y:S01]  /*6720*/  F2FP.BF16.PACK_AB R11, R240, R237 ;  /* 0x000000edf00b723e */ /* 0x002fe200000010ff */
[----:B--2---:R-:W-:Y:S01]  /*6730*/  FFMA.FTZ R5, R61, c[0x0][0x2d0], -R4 ;  /* 0x0000b4003d057a23 */ /* 0x004fe20000010804 */
[----:B---3--:R-:W-:Y:S01]  /*6740*/  F2FP.BF16.PACK_AB R10, R246, R245 ;  /* 0x000000f5f60a723e */ /* 0x008fe200000010ff */
[----:B------:R-:W1:Y:S04]  /*6750*/  LDSM.16.MT88.4 R60, [R200+0x800] ;  /* 0x00080000c83c783b */ /* 0x000e680000004200 */
[----:B------:R2:W-:Y:S02]  /*6760*/  MUFU.EX2 R247, R5 ;  /* 0x0000000500f77308 */ /* 0x0005e40000000800 */
[----:B--2---:R-:W-:-:S02]  /*6770*/  FFMA.FTZ R5, R49, c[0x0][0x2d0], -R3 ;  /* 0x0000b40031057a23 */ /* 0x004fc40000010803 */
[C---:B------:R-:W-:Y:S04]  /*6780*/  HMMA.16816.F32.BF16 R48, R12.reuse, R36, RZ ;  /* 0x000000240c30723c */ /* 0x040fe800000418ff */
[----:B------:R4:W2:Y:S04]  /*6790*/  MUFU.EX2 R233, R5 ;  /* 0x0000000500e97308 */ /* 0x0008a80000000800 */
[----:B------:R-:W-:Y:S01]  /*67a0*/  HMMA.16816.F32.BF16 R12, R12, R58, RZ ;  /* 0x0000003a0c0c723c */ /* 0x000fe200000418ff */
[----:B----4-:R-:W-:Y:S01]  /*67b0*/  FMNMX.FTZ R5, R2, R7, !PT ;  /* 0x0000000702057209 */ /* 0x010fe20007810000 */
[----:B------:R-:W-:Y:S01]  /*67c0*/  FMUL.FTZ R2, R112, c[0x0][0x2d0] ;  /* 0x0000b40070027a20 */ /* 0x000fe20000410000 */
[----:B--2---:R-:W-:-:S03]  /*67d0*/  F2FP.BF16.PACK_AB R9, R232, R233 ;  /* 0x000000e9e809723e */ /* 0x004fc600000010ff */
[----:B------:R-:W2:Y:S01]  /*67e0*/  SHFL.BFLY PT, R6, R5, 0x1, 0x1f ;  /* 0x0c201f0005067f89 */ /* 0x000ea200000e0000 */
[----:B------:R-:W-:-:S03]  /*67f0*/  FSEL R2, R2, RZ, P0 ;  /* 0x000000ff02027208 */ /* 0x000fc60000000000 */
[----:B------:R-:W-:Y:S02]  /*6800*/  HMMA.16816.F32.BF16 R108, R8, R64, R44 ;  /* 0x00000040086c723c */ /* 0x000fe4000004182c */
[----:B------:R-:W-:-:S04]  /*6810*/  FFMA.FTZ R0, R79, c[0x0][0x2d0], -R2 ;  /* 0x0000b4004f007a23 */ /* 0x000fc80000010802 */
[----:B------:R3:W-:Y:S02]  /*6820*/  MUFU.EX2 R230, R0 ;  /* 0x0000000000e67308 */ /* 0x0007e40000000800 */
[C---:B-1----:R-:W-:Y:S08]  /*6830*/  HMMA.16816.F32.BF16 R52, R8.reuse, R60, R52 ;  /* 0x0000003c0834723c */ /* 0x042ff00000041834 */
[----:B------:R-:W-:Y:S01]  /*6840*/  HMMA.16816.F32.BF16 R48, R8, R72, R48 ;  /* 0x000000480830723c */ /* 0x000fe20000041830 */
[----:B--2---:R-:W-:Y:S01]  /*6850*/  FMNMX.FTZ R5, R5, R6, !PT ;  /* 0x0000000605057209 */ /* 0x004fe20007810000 */
[----:B------:R-:W-:-:S02]  /*6860*/  FFMA.FTZ R6, R83, c[0x0][0x2d0], -R2 ;  /* 0x0000b40053067a23 */ /* 0x000fc40000010802 */
[--C-:B---3--:R-:W-:Y:S01]  /*6870*/  FFMA.FTZ R0, R78, c[0x0][0x2d0], -R2.reuse ;  /* 0x0000b4004e007a23 */ /* 0x108fe20000010802 */
[----:B------:R-:W-:Y:S01]  /*6880*/  FSETP.NEU.FTZ.AND P0, PT, R5, -INF , PT ;  /* 0xff8000000500780b */ /* 0x000fe20003f1d000 */
[----:B------:R-:W-:Y:S02]  /*6890*/  MUFU.EX2 R228, R6 ;  /* 0x0000000600e47308 */ /* 0x000fe40000000800 */
[C---:B------:R-:W-:Y:S06]  /*68a0*/  HMMA.16816.F32.BF16 R44, R8.reuse, R68, R24 ;  /* 0x00000044082c723c */ /* 0x040fec0000041818 */
[----:B------:R1:W2:Y:S02]  /*68b0*/  MUFU.EX2 R7, R0 ;  /* 0x0000000000077308 */ /* 0x0002a40000000800 */
[C---:B------:R-:W-:Y:S08]  /*68c0*/  HMMA.16816.F32.BF16 R100, R8.reuse, R66, R28 ;  /* 0x000000420864723c */ /* 0x040ff0000004181c */
[----:B------:R-:W-:Y:S01]  /*68d0*/  HMMA.16816.F32.BF16 R96, R8, R62, R20 ;  /* 0x0000003e0860723c */ /* 0x000fe20000041814 */
[----:B-1----:R-:W-:-:S07]  /*68e0*/  FFMA.FTZ R0, R82, c[0x0][0x2d0], -R2 ;  /* 0x0000b40052007a23 */ /* 0x002fce0000010802 */
[C---:B------:R-:W-:Y:S01]  /*68f0*/  HMMA.16816.F32.BF16 R104, R8.reuse, R74, R16 ;  /* 0x0000004a0868723c */ /* 0x040fe20000041810 */
[----:B------:R1:W3:Y:S07]  /*6900*/  MUFU.EX2 R229, R0 ;  /* 0x0000000000e57308 */ /* 0x0002ee0000000800 */
[----:B------:R-:W-:Y:S07]  /*6910*/  HMMA.16816.F32.BF16 R92, R8, R70, R12 ;  /* 0x00000046085c723c */ /* 0x000fee000004180c */
[----:B--2---:R-:W-:Y:S01]  /*6920*/  F2FP.BF16.PACK_AB R8, R7, R230 ;  /* 0x000000e60708723e */ /* 0x004fe200000010ff */
[----:B------:R-:W-:-:S02]  /*6930*/  FADD.FTZ R7, R230, R7 ;  /* 0x00000007e6077221 */ /* 0x000fc40000010000 */
[----:B-1----:R-:W-:Y:S01]  /*6940*/  FMUL.FTZ R0, R5, c[0x0][0x2d0] ;  /* 0x0000b40005007a20 */ /* 0x002fe20000410000 */
[----:B---3--:R-:W-:Y:S01]  /*6950*/  F2FP.BF16.PACK_AB R10, R228, R229 ;  /* 0x000000e5e40a723e */ /* 0x008fe200000010ff */
[----:B------:R-:W-:-:S03]  /*6960*/  FADD.FTZ R7, R229, R7 ;  /* 0x00000007e5077221 */ /* 0x000fc60000010000 */
[----:B------:R-:W-:Y:S01]  /*6970*/  FSEL R0, R0, RZ, P0 ;  /* 0x000000ff00007208 */ /* 0x000fe20000000000 */
[----:B------:R-:W-:-:S04]  /*6980*/  FADD.FTZ R7, R228, R7 ;  /* 0x00000007e4077221 */ /* 0x000fc80000010000 */
        /* <DEDUP_REMOVED lines=44> */
[----:B-1----:R-:W-:-:S03]  /*6c50*/  FFMA.FTZ R6, R118, c[0x0][0x2d0], -R4 ;  /* 0x0000b40076067a23 */ /* 0x002fc60000010804 */
[----:B------:R-:W-:Y:S01]  /*6c60*/  LDSM.16.MT88.4 R64, [R200+0x1800] ;  /* 0x00180000c840783b */ /* 0x000fe20000004200 */
[----:B------:R1:W-:Y:S02]  /*6c70*/  MUFU.EX2 R219, R6 ;  /* 0x0000000600db7308 */ /* 0x0003e40000000800 */
[C---:B------:R-:W-:Y:S01]  /*6c80*/  HMMA.16816.F32.BF16 R140, R8.reuse, R60, R20 ;  /* 0x0000003c088c723c */ /* 0x040fe20000041814 */
[----:B------:R-:W-:Y:S07]  /*6c90*/  LDSM.16.MT88.4 R20, [R200+0x1000] ;  /* 0x00100000c814783b */ /* 0x000fee0000004200 */
[----:B------:R-:W-:Y:S01]  /*6ca0*/  HMMA.16816.F32.BF16 R88, R8, R72, R16 ;  /* 0x000000480858723c */ /* 0x000fe20000041810 */
[----:B------:R-:W5:Y:S01]  /*6cb0*/  LDSM.16.MT88.4 R16, [R196+0x1000] ;  /* 0x00100000c410783b */ /* 0x000f620000004200 */
[----:B-1----:R-:W-:-:S06]  /*6cc0*/  FFMA.FTZ R6, R121, c[0x0][0x2d0], -R4 ;  /* 0x0000b40079067a23 */ /* 0x002fcc0000010804 */
[C---:B------:R-:W-:Y:S01]  /*6cd0*/  HMMA.16816.F32.BF16 R132, R8.reuse, R68, R12 ;  /* 0x000000440884723c */ /* 0x040fe2000004180c */
[----:B------:R1:W-:Y:S07]  /*6ce0*/  MUFU.EX2 R220, R6 ;  /* 0x0000000600dc7308 */ /* 0x0003ee0000000800 */
[C---:B------:R-:W-:Y:S01]  /*6cf0*/  HMMA.16816.F32.BF16 R84, R8.reuse, R74, R36 ;  /* 0x0000004a0854723c */ /* 0x040fe20000041824 */
[----:B------:R-:W-:Y:S07]  /*6d00*/  LDSM.16.MT88.4 R72, [R199+0x1800] ;  /* 0x00180000c748783b */ /* 0x000fee0000004200 */
[----:B------:R-:W-:Y:S01]  /*6d10*/  HMMA.16816.F32.BF16 R80, R8, R62, R40 ;  /* 0x0000003e0850723c */ /* 0x000fe20000041828 */
[----:B------:R-:W-:Y:S01]  /*6d20*/  LDSM.16.MT88.4 R60, [R196+0x1800] ;  /* 0x00180000c43c783b */ /* 0x000fe20000004200 */
[----:B-1----:R-:W-:-:S04]  /*6d30*/  FFMA.FTZ R6, R122, c[0x0][0x2d0], -R4 ;  /* 0x0000b4007a067a23 */ /* 0x002fc80000010804 */
[----:B------:R1:W-:Y:S02]  /*6d40*/  MUFU.EX2 R216, R6 ;  /* 0x0000000600d87308 */ /* 0x0003e40000000800 */
[----:B-1----:R-:W-:-:S06]  /*6d50*/  FFMA.FTZ R6, R123, c[0x0][0x2d0], -R4 ;  /* 0x0000b4007b067a23 */ /* 0x002fcc0000010804 */
[----:B------:R1:W-:Y:S02]  /*6d60*/  MUFU.EX2 R212, R6 ;  /* 0x0000000600d47308 */ /* 0x0003e40000000800 */
[----:B-1----:R-:W-:-:S06]  /*6d70*/  FFMA.FTZ R6, R116, c[0x0][0x2d0], -R3 ;  /* 0x0000b40074067a23 */ /* 0x002fcc0000010803 */
[----:B------:R1:W-:Y:S02]  /*6d80*/  MUFU.EX2 R195, R6 ;  /* 0x0000000600c37308 */ /* 0x0003e40000000800 */
[----:B-1----:R-:W-:-:S06]  /*6d90*/  FFMA.FTZ R6, R115, c[0x0][0x2d0], -R3 ;  /* 0x0000b40073067a23 */ /* 0x002fcc0000010803 */
[----:B------:R1:W1:Y:S02]  /*6da0*/  MUFU.EX2 R194, R6 ;  /* 0x0000000600c27308 */ /* 0x0002640000000800 */
[----:B-1----:R-:W-:Y:S02]  /*6db0*/  FFMA.FTZ R6, R120, c[0x0][0x2d0], -R3 ;  /* 0x0000b40078067a23 */ /* 0x002fe40000010803 */
[----:B------:R-:W-:Y:S01]  /*6dc0*/  HMMA.16816.F32.BF16 R120, R8, R70, R32 ;  /* 0x000000460878723c */ /* 0x000fe20000041820 */
[----:B------:R-:W1:Y:S03]  /*6dd0*/  LDSM.16.MT88.4 R68, [R197+0x1800] ;  /* 0x00180000c544783b */ /* 0x000e660000004200 */
[----:B------:R3:W-:Y:S03]  /*6de0*/  MUFU.EX2 R193, R6 ;  /* 0x0000000600c17308 */ /* 0x0007e60000000800 */
[----:B--2---:R-:W-:-:S02]  /*6df0*/  F2FP.BF16.PACK_AB R8, R221, R247 ;  /* 0x000000f7dd08723e */ /* 0x004fc400000010ff */
[----:B------:R-:W-:Y:S02]  /*6e00*/  F2FP.BF16.PACK_AB R9, R194, R195 ;  /* 0x000000c3c209723e */ /* 0x000fe400000010ff */
[----:B------:R-:W-:Y:S01]  /*6e10*/  F2FP.BF16.PACK_AB R10, R220, R219 ;  /* 0x000000dbdc0a723e */ /* 0x000fe200000010ff */
[----:B---3--:R-:W-:-:S04]  /*6e20*/  FFMA.FTZ R6, R128, c[0x0][0x2d0], -R3 ;  /* 0x0000b40080067a23 */ /* 0x008fc80000010803 */
[----:B------:R2:W3:Y:S02]  /*6e30*/  MUFU.EX2 R191, R6 ;  /* 0x0000000600bf7308 */ /* 0x0004e40000000800 */
[----:B--2---:R-:W-:Y:S01]  /*6e40*/  FFMA.FTZ R6, R151, c[0x0][0x2d0], -R4 ;  /* 0x0000b40097067a23 */ /* 0x004fe20000010804 */
[----:B---3--:R-:W-:-:S05]  /*6e50*/  F2FP.BF16.PACK_AB R11, R191, R193 ;  /* 0x000000c1bf0b723e */ /* 0x008fca00000010ff */
[----:B------:R2:W-:Y:S02]  /*6e60*/  MUFU.EX2 R192, R6 ;  /* 0x0000000600c07308 */ /* 0x0005e40000000800 */
[C---:B------:R-:W-:Y:S08]  /*6e70*/  HMMA.16816.F32.BF16 R32, R8.reuse, R26, R104 ;  /* 0x0000001a0820723c */ /* 0x040ff00000041868 */
[----:B----4-:R-:W-:Y:S01]  /*6e80*/  HMMA.16816.F32.BF16 R12, R8, R30, R92 ;  /* 0x0000001e080c723c */ /* 0x010fe2000004185c */
[----:B------:R-:W-:Y:S01]  /*6e90*/  LDSM.16.MT88.4 R92, [R197+0x2000] ;  /* 0x00200000c55c783b */ /* 0x000fe20000004200 */
[----:B--2---:R-:W-:-:S04]  /*6ea0*/  FFMA.FTZ R6, R150, c[0x0][0x2d0], -R4 ;  /* 0x0000b40096067a23 */ /* 0x004fc80000010804 */
[----:B------:R2:W3:Y:S02]  /*6eb0*/  MUFU.EX2 R190, R6 ;  /* 0x0000000600be7308 */ /* 0x0004e40000000800 */
[C---:B-----5:R-:W-:Y:S08]  /*6ec0*/  HMMA.16816.F32.BF16 R56, R8.reuse, R16, R108 ;  /* 0x000000100838723c */ /* 0x060ff0000004186c */
[----:B------:R-:W-:Y:S01]  /*6ed0*/  HMMA.16816.F32.BF16 R52, R8, R20, R52 ;  /* 0x000000140834723c */ /* 0x000fe20000041834 */
[----:B--2---:R-:W-:-:S07]  /*6ee0*/  FFMA.FTZ R6, R130, c[0x0][0x2d0], -R3 ;  /* 0x0000b40082067a23 */ /* 0x004fce0000010803 */
[C---:B------:R-:W-:Y:S01]  /*6ef0*/  HMMA.16816.F32.BF16 R48, R8.reuse, R24, R48 ;  /* 0x000000180830723c */ /* 0x040fe20000041830 */
[----:B------:R2:W-:Y:S07]  /*6f00*/  MUFU.EX2 R189, R6 ;  /* 0x0000000600bd7308 */ /* 0x0005ee0000000800 */
[C---:B------:R-:W-:Y:S08]  /*6f10*/  HMMA.16816.F32.BF16 R44, R8.reuse, R28, R44 ;  /* 0x0000001c082c723c */ /* 0x040ff0000004182c */
[----:B------:R-:W-:Y:S01]  /*6f20*/  HMMA.16816.F32.BF16 R40, R8, R18, R100 ;  /* 0x000000120828723c */ /* 0x000fe20000041864 */
[----:B--2---:R-:W-:-:S04]  /*6f30*/  FFMA.FTZ R6, R145, c[0x0][0x2d0], -R3 ;  /* 0x0000b40091067a23 */ /* 0x004fc80000010803 */
[----:B------:R2:W4:Y:S03]  /*6f40*/  MUFU.EX2 R188, R6 ;  /* 0x0000000600bc7308 */ /* 0x0005260000000800 */
[----:B------:R-:W-:Y:S07]  /*6f50*/  HMMA.16816.F32.BF16 R36, R8, R22, R96 ;  /* 0x000000160824723c */ /* 0x000fee0000041860 */
[----:B------:R-:W-:-:S02]  /*6f60*/  F2FP.BF16.PACK_AB R8, R212, R216 ;  /* 0x000000d8d408723e */ /* 0x000fc400000010ff */
[----:B---3--:R-:W-:Y:S01]  /*6f70*/  F2FP.BF16.PACK_AB R10, R190, R192 ;  /* 0x000000c0be0a723e */ /* 0x008fe200000010ff */
[----:B--2---:R-:W-:Y:S01]  /*6f80*/  FFMA.FTZ R6, R147, c[0x0][0x2d0], -R3 ;  /* 0x0000b40093067a23 */ /* 0x004fe20000010803 */
[----:B----4-:R-:W-:-:S03]  /*6f90*/  F2FP.BF16.PACK_AB R9, R188, R189 ;  /* 0x000000bdbc09723e */ /* 0x010fc600000010ff */
[----:B------:R2:W-:Y:S02]  /*6fa0*/  MUFU.EX2 R187, R6 ;  /* 0x0000000600bb7308 */ /* 0x0005e40000000800 */
[----:B--2---:R-:W-:-:S06]  /*6fb0*/  FFMA.FTZ R6, R148, c[0x0][0x2d0], -R3 ;  /* 0x0000b40094067a23 */ /* 0x004fcc0000010803 */
[----:B------:R2:W3:Y:S02]  /*6fc0*/  MUFU.EX2 R186, R6 ;  /* 0x0000000600ba7308 */ /* 0x0004e40000000800 */
[----:B--2---:R-:W-:Y:S01]  /*6fd0*/  FFMA.FTZ R6, R136, c[0x0][0x2d0], -R2 ;  /* 0x0000b40088067a23 */ /* 0x004fe20000010802 */
[----:B---3--:R-:W-:-:S05]  /*6fe0*/  F2FP.BF16.PACK_AB R11, R186, R187 ;  /* 0x000000bbba0b723e */ /* 0x008fca00000010ff */
[----:B------:R2:W-:Y:S02]  /*6ff0*/  MUFU.EX2 R184, R6 ;  /* 0x0000000600b87308 */ /* 0x0005e40000000800 */
[C---:B-1----:R-:W-:Y:S08]  /*7000*/  HMMA.16816.F32.BF16 R96, R8.reuse, R70, R32 ;  /* 0x000000460860723c */ /* 0x042ff00000041820 */
[----:B------:R-:W-:Y:S01]  /*7010*/  HMMA.16816.F32.BF16 R32, R8, R74, R12 ;  /* 0x0000004a0820723c */ /* 0x000fe2000004180c */
[----:B------:R-:W-:Y:S01]  /*7020*/  LDSM.16.MT88.4 R12, [R199+0x2000] ;  /* 0x00200000c70c783b */ /* 0x000fe20000004200 */
[----:B--2---:R-:W-:-:S04]  /*7030*/  FFMA.FTZ R6, R144, c[0x0][0x2d0], -R2 ;  /* 0x0000b40090067a23 */ /* 0x004fc80000010802 */
[----:B------:R1:W2:Y:S02]  /*7040*/  MUFU.EX2 R185, R6 ;  /* 0x0000000600b97308 */ /* 0x0002a40000000800 */
        /* <DEDUP_REMOVED lines=15> */
[--C-:B-1----:R-:W-:Y:S02]  /*7140*/  FFMA.FTZ R6, R131, c[0x0][0x2d0], -R0.reuse ;  /* 0x0000b40083067a23 */ /* 0x102fe40000010800 */
[----:B------:R-:W1:Y:S04]  /*7150*/  LDSM.16.MT88.4 R128, [R196+0x2000] ;  /* 0x00200000c480783b */ /* 0x000e680000004200 */
[----:B------:R2:W3:Y:S02]  /*7160*/  MUFU.EX2 R181, R6 ;  /* 0x0000000600b57308 */ /* 0x0004e40000000800 */
[----:B--2---:R-:W-:Y:S01]  /*7170*/  FFMA.FTZ R6, R137, c[0x0][0x2d0], -R0 ;  /* 0x0000b40089067a23 */ /* 0x004fe20000010800 */
[----:B---3--:R-:W-:-:S05]  /*7180*/  F2FP.BF16.PACK_AB R9, R181, R180 ;  /* 0x000000b4b509723e */ /* 0x008fca00000010ff */
[----:B------:R2:W-:Y:S02]  /*7190*/  MUFU.EX2 R116, R6 ;  /* 0x0000000600747308 */ /* 0x0005e40000000800 */
[----:B--2---:R-:W-:-:S06]  /*71a0*/  FFMA.FTZ R6, R138, c[0x0][0x2d0], -R0 ;  /* 0x0000b4008a067a23 */ /* 0x004fcc0000010800 */
[----:B------:R2:W3:Y:S02]  /*71b0*/  MUFU.EX2 R115, R6 ;  /* 0x0000000600737308 */ /* 0x0004e40000000800 */
[----:B--2---:R-:W-:Y:S01]  /*71c0*/  FFMA.FTZ R6, R175, c[0x0][0x2d0], -R4 ;  /* 0x0000b400af067a23 */ /* 0x004fe20000010804 */
[----:B---3--:R-:W-:-:S05]  /*71d0*/  F2FP.BF16.PACK_AB R11, R115, R116 ;  /* 0x00000074730b723e */ /* 0x008fca00000010ff */
[----:B------:R2:W-:Y:S02]  /*71e0*/  MUFU.EX2 R175, R6 ;  /* 0x0000000600af7308 */ /* 0x0005e40000000800 */
[C---:B------:R-:W-:Y:S08]  /*71f0*/  HMMA.16816.F32.BF16 R104, R8.reuse, R28, R132 ;  /* 0x0000001c0868723c */ /* 0x040ff00000041884 */
[----:B------:R-:W-:Y:S01]  /*7200*/  HMMA.16816.F32.BF16 R124, R8, R16, R124 ;  /* 0x00000010087c723c */ /* 0x000fe2000004187c */
[----:B--2---:R-:W-:-:S04]  /*7210*/  FFMA.FTZ R6, R174, c[0x0][0x2d0], -R4 ;  /* 0x0000b400ae067a23 */ /* 0x004fc80000010804 */
[----:B------:R2:W-:Y:S03]  /*7220*/  MUFU.EX2 R174, R6 ;  /* 0x0000000600ae7308 */ /* 0x0005e60000000800 */
[C---:B------:R-:W-:Y:S08]  /*7230*/  HMMA.16816.F32.BF16 R16, R8.reuse, R18, R76 ;  /* 0x000000120810723c */ /* 0x040ff0000004184c */
[----:B------:R-:W-:Y:S01]  /*7240*/  HMMA.16816.F32.BF16 R76, R8, R30, R120 ;  /* 0x0000001e084c723c */ /* 0x000fe20000041878 */
[----:B--2---:R-:W-:-:S07]  /*7250*/  FFMA.FTZ R6, R173, c[0x0][0x2d0], -R4 ;  /* 0x0000b400ad067a23 */ /* 0x004fce0000010804 */
[C---:B------:R-:W-:Y:S01]  /*7260*/  HMMA.16816.F32.BF16 R140, R8.reuse, R20, R140 ;  /* 0x00000014088c723c */ /* 0x040fe2000004188c */
[----:B------:R-:W-:Y:S01]  /*7270*/  FFMA.FTZ R4, R172, c[0x0][0x2d0], -R4 ;  /* 0x0000b400ac047a23 */ /* 0x000fe20000010804 */
[----:B------:R2:W-:Y:S06]  /*7280*/  MUFU.EX2 R173, R6 ;  /* 0x0000000600ad7308 */ /* 0x0005ec0000000800 */
[C---:B------:R-:W-:Y:S02]  /*7290*/  HMMA.16816.F32.BF16 R20, R8.reuse, R22, R80 ;  /* 0x000000160814723c */ /* 0x040fe40000041850 */
[----:B------:R3:W4:Y:S06]  /*72a0*/  MUFU.EX2 R172, R4 ;  /* 0x0000000400ac7308 */ /* 0x00072c0000000800 */
[----:B------:R-:W-:Y:S01]  /*72b0*/  HMMA.16816.F32.BF16 R80, R8, R26, R84 ;  /* 0x0000001a0850723c */ /* 0x000fe20000041854 */
[----:B--2---:R-:W-:-:S07]  /*72c0*/  IMAD.MOV.U32 R6, RZ, RZ, R153 ;  /* 0x000000ffff067224 */ /* 0x004fce00078e0099 */
[----:B------:R-:W-:Y:S01]  /*72d0*/  HMMA.16816.F32.BF16 R88, R8, R24, R88 ;  /* 0x000000180858723c */ /* 0x000fe20000041858 */
[----:B---3--:R-:W-:Y:S01]  /*72e0*/  FFMA.FTZ R4, R171, c[0x0][0x2d0], -R3 ;  /* 0x0000b400ab047a23 */ /* 0x008fe20000010803 */
[----:B----4-:R-:W-:-:S03]  /*72f0*/  F2FP.BF16.PACK_AB R154, R172, R173 ;  /* 0x000000adac9a723e */ /* 0x010fc600000010ff */
[----:B------:R2:W-:Y:S02]  /*7300*/  MUFU.EX2 R171, R4 ;  /* 0x0000000400ab7308 */ /* 0x0005e40000000800 */
[----:B--2---:R-:W-:-:S06]  /*7310*/  FFMA.FTZ R4, R170, c[0x0][0x2d0], -R3 ;  /* 0x0000b400aa047a23 */ /* 0x004fcc0000010803 */
[----:B------:R2:W3:Y:S02]  /*7320*/  MUFU.EX2 R170, R4 ;  /* 0x0000000400aa7308 */ /* 0x0004e40000000800 */
[--C-:B--2---:R-:W-:Y:S01]  /*7330*/  FFMA.FTZ R4, R168, c[0x0][0x2d0], -R3.reuse ;  /* 0x0000b400a8047a23 */ /* 0x104fe20000010803 */
[----:B---3--:R-:W-:Y:S01]  /*7340*/  F2FP.BF16.PACK_AB R153, R170, R171 ;  /* 0x000000abaa99723e */ /* 0x008fe200000010ff */
[----:B------:R-:W-:-:S04]  /*7350*/  FFMA.FTZ R3, R167, c[0x0][0x2d0], -R3 ;  /* 0x0000b400a7037a23 */ /* 0x000fc80000010803 */
[----:B------:R2:W-:Y:S08]  /*7360*/  MUFU.EX2 R168, R4 ;  /* 0x0000000400a87308 */ /* 0x0005f00000000800 */
[----:B------:R3:W4:Y:S01]  /*7370*/  MUFU.EX2 R167, R3 ;  /* 0x0000000300a77308 */ /* 0x0007220000000800 */
[----:B--2---:R-:W-:-:S05]  /*7380*/  IMAD.MOV.U32 R4, RZ, RZ, c[0x0][0x2c4] ;  /* 0x0000b100ff047624 */ /* 0x004fca00078e00ff */
[----:B------:R-:W-:Y:S01]  /*7390*/  ISETP.NE.AND P6, PT, R4, 0x1, PT ;  /* 0x000000010400780c */ /* 0x000fe20003fc5270 */
[----:B---3--:R-:W-:Y:S01]  /*73a0*/  FFMA.FTZ R3, R164, c[0x0][0x2d0], -R2 ;  /* 0x0000b400a4037a23 */ /* 0x008fe20000010802 */
[----:B----4-:R-:W-:-:S03]  /*73b0*/  F2FP.BF16.PACK_AB R155, R167, R168 ;  /* 0x000000a8a79b723e */ /* 0x010fc600000010ff */
[----:B------:R2:W-:Y:S02]  /*73c0*/  MUFU.EX2 R164, R3 ;  /* 0x0000000300a47308 */ /* 0x0005e40000000800 */
[----:B--2---:R-:W-:-:S06]  /*73d0*/  FFMA.FTZ R3, R163, c[0x0][0x2d0], -R2 ;  /* 0x0000b400a3037a23 */ /* 0x004fcc0000010802 */
[----:B------:R2:W3:Y:S02]  /*73e0*/  MUFU.EX2 R163, R3 ;  /* 0x0000000300a37308 */ /* 0x0004e40000000800 */
[----:B--2---:R-:W-:Y:S01]  /*73f0*/  FFMA.FTZ R3, R166, c[0x0][0x2d0], -R2 ;  /* 0x0000b400a6037a23 */ /* 0x004fe20000010802 */
[----:B---3--:R-:W-:Y:S01]  /*7400*/  F2FP.BF16.PACK_AB R8, R163, R164 ;  /* 0x000000a4a308723e */ /* 0x008fe200000010ff */
[----:B------:R-:W-:-:S04]  /*7410*/  IMAD.MOV.U32 R166, RZ, RZ, c[0x0][0x32c] ;  /* 0x0000cb00ffa67624 */ /* 0x000fc800078e00ff */
[----:B------:R2:W-:Y:S02]  /*7420*/  MUFU.EX2 R117, R3 ;  /* 0x0000000300757308 */ /* 0x0005e40000000800 */
[----:B--2---:R-:W-:-:S06]  /*7430*/  FFMA.FTZ R3, R169, c[0x0][0x2d0], -R2 ;  /* 0x0000b400a9037a23 */ /* 0x004fcc0000010802 */
[----:B------:R2:W3:Y:S02]  /*7440*/  MUFU.EX2 R118, R3 ;  /* 0x0000000300767308 */ /* 0x0004e40000000800 */
[----:B--2---:R-:W-:Y:S01]  /*7450*/  FFMA.FTZ R3, R139, c[0x0][0x2d0], -R0 ;  /* 0x0000b4008b037a23 */ /* 0x004fe20000010800 */
[----:B---3--:R-:W-:-:S05]  /*7460*/  F2FP.BF16.PACK_AB R10, R118, R117 ;  /* 0x00000075760a723e */ /* 0x008fca00000010ff */
[----:B------:R2:W-:Y:S02]  /*7470*/  MUFU.EX2 R28, R3 ;  /* 0x00000003001c7308 */ /* 0x0005e40000000800 */
[----:B--2---:R-:W-:Y:S01]  /*7480*/  FFMA.FTZ R3, R152, c[0x0][0x2d0], -R0 ;  /* 0x0000b40098037a23 */ /* 0x004fe20000010800 */
[----:B------:R-:W-:-:S05]  /*7490*/  F2FP.BF16.PACK_AB R152, R174, R175 ;  /* 0x000000afae98723e */ /* 0x000fca00000010ff */
[----:B------:R2:W3:Y:S02]  /*74a0*/  MUFU.EX2 R31, R3 ;  /* 0x00000003001f7308 */ /* 0x0004e40000000800 */
[C---:B-1----:R-:W-:Y:S08]  /*74b0*/  HMMA.16816.F32.BF16 R120, R152.reuse, R128, R56 ;  /* 0x000000809878723c */ /* 0x042ff00000041838 */
[----:B------:R-:W-:Y:S01]  /*74c0*/  HMMA.16816.F32.BF16 R132, R152, R130, R40 ;  /* 0x000000829884723c */ /* 0x000fe20000041828 */
[----:B--2---:R-:W-:Y:S01]  /*74d0*/  FFMA.FTZ R3, R162, c[0x0][0x2d0], -R0 ;  /* 0x0000b400a2037a23 */ /* 0x004fe20000010800 */
[----:B---3--:R-:W-:-:S03]  /*74e0*/  F2FP.BF16.PACK_AB R9, R31, R28 ;  /* 0x0000001c1f09723e */ /* 0x008fc600000010ff */
        /* <DEDUP_REMOVED lines=8> */
[----:B-1----:R-:W-:Y:S01]  /*7570*/  FFMA.FTZ R3, R176, c[0x0][0x2d0], -R2 ;  /* 0x0000b400b0037a23 */ /* 0x002fe20000010802 */
[----:B--2---:R-:W-:-:S06]  /*7580*/  F2FP.BF16.PACK_AB R11, R29, R30 ;  /* 0x0000001e1d0b723e */ /* 0x004fcc00000010ff */
[----:B------:R-:W-:Y:S01]  /*7590*/  HMMA.16816.F32.BF16 R152, R152, R14, R32 ;  /* 0x0000000e9898723c */ /* 0x000fe20000041820 */
[----:B------:R1:W-:Y:S07]  /*75a0*/  MUFU.EX2 R32, R3 ;  /* 0x0000000300207308 */ /* 0x0003ee0000000800 */
[C---:B------:R-:W-:Y:S08]  /*75b0*/  HMMA.16816.F32.BF16 R88, R8.reuse, R68, R88 ;  /* 0x000000440858723c */ /* 0x040ff00000041858 */
[----:B------:R-:W-:Y:S01]  /*75c0*/  HMMA.16816.F32.BF16 R104, R8, R72, R104 ;  /* 0x000000480868723c */ /* 0x000fe20000041868 */
[----:B-1----:R-:W-:-:S04]  /*75d0*/  FFMA.FTZ R3, R178, c[0x0][0x2d0], -R2 ;  /* 0x0000b400b2037a23 */ /* 0x002fc80000010802 */
[----:B------:R1:W2:Y:S03]  /*75e0*/  MUFU.EX2 R34, R3 ;  /* 0x0000000300227308 */ /* 0x0002a60000000800 */
[C---:B------:R-:W-:Y:S08]  /*75f0*/  HMMA.16816.F32.BF16 R124, R8.reuse, R60, R124 ;  /* 0x0000003c087c723c */ /* 0x040ff0000004187c */
[----:B------:R-:W-:Y:S01]  /*7600*/  HMMA.16816.F32.BF16 R16, R8, R62, R16 ;  /* 0x0000003e0810723c */ /* 0x000fe20000041810 */
[--C-:B-1----:R-:W-:Y:S01]  /*7610*/  FFMA.FTZ R3, R179, c[0x0][0x2d0], -R2.reuse ;  /* 0x0000b400b3037a23 */ /* 0x102fe20000010802 */
[----:B--2---:R-:W-:Y:S01]  /*7620*/  F2FP.BF16.PACK_AB R108, R34, R32 ;  /* 0x00000020226c723e */ /* 0x004fe200000010ff */
[----:B------:R-:W-:-:S05]  /*7630*/  FFMA.FTZ R2, R177, c[0x0][0x2d0], -R2 ;  /* 0x0000b400b1027a23 */ /* 0x000fca0000010802 */
[C---:B------:R-:W-:Y:S01]  /*7640*/  HMMA.16816.F32.BF16 R140, R8.reuse, R64, R140 ;  /* 0x00000040088c723c */ /* 0x040fe2000004188c */
[----:B------:R1:W-:Y:S07]  /*7650*/  MUFU.EX2 R35, R3 ;  /* 0x0000000300237308 */ /* 0x0003ee0000000800 */
[C---:B------:R-:W-:Y:S01]  /*7660*/  HMMA.16816.F32.BF16 R20, R8.reuse, R66, R20 ;  /* 0x000000420814723c */ /* 0x040fe20000041814 */
[----:B------:R2:W3:Y:S07]  /*7670*/  MUFU.EX2 R33, R2 ;  /* 0x0000000200217308 */ /* 0x0004ee0000000800 */
[----:B------:R-:W-:Y:S01]  /*7680*/  HMMA.16816.F32.BF16 R68, R8, R70, R80 ;  /* 0x000000460844723c */ /* 0x000fe20000041850 */
[----:B-1----:R-:W-:-:S04]  /*7690*/  FADD.FTZ R3, R252, R250 ;  /* 0x000000fafc037221 */ /* 0x002fc80000010000 */
[----:B------:R-:W-:-:S03]  /*76a0*/  FADD.FTZ R3, R248, R3 ;  /* 0x00000003f8037221 */ /* 0x000fc60000010000 */
[----:B------:R-:W-:Y:S01]  /*76b0*/  HMMA.16816.F32.BF16 R72, R8, R74, R76 ;  /* 0x0000004a0848723c */ /* 0x000fe2000004184c */
[----:B--2---:R-:W-:Y:S01]  /*76c0*/  FFMA.FTZ R2, R161, c[0x0][0x2d0], -R0 ;  /* 0x0000b400a1027a23 */ /* 0x004fe20000010800 */
[----:B---3--:R-:W-:Y:S01]  /*76d0*/  F2FP.BF16.PACK_AB R110, R33, R35 ;  /* 0x00000023216e723e */ /* 0x008fe200000010ff */
[----:B------:R-:W-:Y:S02]  /*76e0*/  FADD.FTZ R3, R249, R3 ;  /* 0x00000003f9037221 */ /* 0x000fe40000010000 */
[----:B------:R1:W-:Y:S02]  /*76f0*/  MUFU.EX2 R24, R2 ;  /* 0x0000000200187308 */ /* 0x0003e40000000800 */
[----:B------:R-:W-:Y:S02]  /*7700*/  FADD.FTZ R4, R251, R3 ;  /* 0x00000003fb047221 */ /* 0x000fe40000010000 */
[----:B------:R-:W-:Y:S02]  /*7710*/  FADD.FTZ R8, R224, R7 ;  /* 0x00000007e0087221 */ /* 0x000fe40000010000 */
[----:B------:R-:W-:-:S02]  /*7720*/  FADD.FTZ R7, R244, R4 ;  /* 0x00000004f4077221 */ /* 0x000fc40000010000 */
[----:B-1----:R-:W-:-:S04]  /*7730*/  FFMA.FTZ R2, R160, c[0x0][0x2d0], -R0 ;  /* 0x0000b400a0027a23 */ /* 0x002fc80000010800 */
[----:B------:R1:W2:Y:S02]  /*7740*/  MUFU.EX2 R25, R2 ;  /* 0x0000000200197308 */ /* 0x0002a40000000800 */
[--C-:B-1----:R-:W-:Y:S01]  /*7750*/  FFMA.FTZ R2, R159, c[0x0][0x2d0], -R0.reuse ;  /* 0x0000b4009f027a23 */ /* 0x102fe20000010800 */
[----:B--2---:R-:W-:Y:S01]  /*7760*/  F2FP.BF16.PACK_AB R109, R25, R24 ;  /* 0x00000018196d723e */ /* 0x004fe200000010ff */
[----:B------:R-:W-:-:S04]  /*7770*/  FFMA.FTZ R0, R158, c[0x0][0x2d0], -R0 ;  /* 0x0000b4009e007a23 */ /* 0x000fc80000010800 */
[----:B------:R1:W-:Y:S08]  /*7780*/  MUFU.EX2 R27, R2 ;  /* 0x00000002001b7308 */ /* 0x0003f00000000800 */
[----:B------:R2:W3:Y:S01]  /*7790*/  MUFU.EX2 R26, R0 ;  /* 0x00000000001a7308 */ /* 0x0004e20000000800 */
[----:B-1----:R-:W-:-:S04]  /*77a0*/  @P6 IMAD.HI.U32 R2, R6, c[0x0][0x2c8], RZ ;  /* 0x0000b20006026a27 */ /* 0x002fc800078e00ff */
[----:B--2---:R-:W-:Y:S01]  /*77b0*/  IMAD.MOV.U32 R0, RZ, RZ, R6 ;  /* 0x000000ffff007224 */ /* 0x004fe200078e0006 */
[----:B------:R-:W-:Y:S01]  /*77c0*/  @P6 SHF.R.U32.HI R0, RZ, c[0x0][0x2cc], R2 ;  /* 0x0000b300ff006a19 */ /* 0x000fe20000011602 */
[----:B------:R-:W-:Y:S01]  /*77d0*/  FADD.FTZ R6, R243, R238 ;  /* 0x000000eef3067221 */ /* 0x000fe20000010000 */
[----:B------:R-:W-:Y:S02]  /*77e0*/  ISETP.GE.AND P6, PT, R166, 0x1, PT ;  /* 0x00000001a600780c */ /* 0x000fe40003fc6270 */
[----:B---3--:R-:W-:Y:S01]  /*77f0*/  F2FP.BF16.PACK_AB R111, R26, R27 ;  /* 0x0000001b1a6f723e */ /* 0x008fe200000010ff */
[----:B------:R-:W-:Y:S02]  /*7800*/  IMAD.IADD R2, R231, 0x1, R0 ;  /* 0x00000001e7027824 */ /* 0x000fe400078e0200 */
        /* <DEDUP_REMOVED lines=72> */
[----:B------:R-:W-:Y:S01]  /*7c90*/  STL [R1], R7 ;  /* 0x0000000701007387 */ /* 0x000fe20000100800 */
[----:B------:R-:W-:-:S03]  /*7ca0*/  FADD.FTZ R3, R33, R6 ;  /* 0x0000000621037221 */ /* 0x000fc60000010000 */
[----:B------:R1:W-:Y:S04]  /*7cb0*/  STL [R1+0x4], R0 ;  /* 0x0000040001007387 */ /* 0x0003e80000100800 */
[----:B------:R2:W-:Y:S01]  /*7cc0*/  STL [R1+0x8], R3 ;  /* 0x0000080301007387 */ /* 0x0005e20000100800 */
[----:B-1----:R-:W-:Y:S01]  /*7cd0*/  FADD.FTZ R0, R26, R4 ;  /* 0x000000041a007221 */ /* 0x002fe20000010000 */
[----:B--2---:R-:W-:-:S04]  /*7ce0*/  IADD3 R3, R2, c[0x0][0x328], RZ ;  /* 0x0000ca0002037a10 */ /* 0x004fc80007ffe0ff */
[----:B------:R1:W-:Y:S01]  /*7cf0*/  STL [R1+0xc], R0 ;  /* 0x00000c0001007387 */ /* 0x0003e20000100800 */
        /* <DEDUP_REMOVED lines=12> */
.L_x_2219:
[----:B------:R-:W-:-:S13]  /*7dc0*/  ISETP.NE.AND P0, PT, R4, 0x1, PT ;  /* 0x000000010400780c */ /* 0x000fda0003f05270 */
[----:B------:R-:W-:-:S05]  /*7dd0*/  @P0 IMAD.HI.U32 R2, R0, c[0x0][0x330], RZ ;  /* 0x0000cc0000020a27 */ /* 0x000fca00078e00ff */
[----:B------:R-:W-:Y:S02]  /*7de0*/  @P0 SHF.R.U32.HI R0, RZ, c[0x0][0x334], R2 ;  /* 0x0000cd00ff000a19 */ /* 0x000fe40000011602 */
.L_x_2220:
[----:B------:R-:W-:Y:S05]  /*7df0*/  BSYNC B0 ;  /* 0x0000000000007941 */ /* 0x000fea0003800000 */
.L_x_2218:
[----:B------:R-:W-:-:S05]  /*7e00*/  IMAD R0, R0, R4, c[0x0][0x32c] ;  /* 0x0000cb0000007624 */ /* 0x000fca00078e0204 */
[----:B------:R-:W-:-:S05]  /*7e10*/  IMNMX R3, R3, R0, PT ;  /* 0x0000000003037217 */ /* 0x000fca0003800200 */
.L_x_2217:
[----:B------:R-:W-:-:S05]  /*7e20*/  IMAD.HI R3, R3, 0x66666667, RZ ;  /* 0x6666666703037827 */ /* 0x000fca00078e02ff */
[----:B-1----:R-:W-:-:S04]  /*7e30*/  SHF.R.U32.HI R0, RZ, 0x1f, R3 ;  /* 0x0000001fff007819 */ /* 0x002fc80000011603 */
        /* <DEDUP_REMOVED lines=9> */
.L_x_2238:
[----:B--2---:R-:W2:Y:S01]  /*7ed0*/  LDL R0, [R1+0x14] ;  /* 0x0000140001007983 */ /* 0x004ea20000100800 */
[----:B------:R-:W-:Y:S04]  /*7ee0*/  DEPBAR.LE SB0, 0x0 ;  /* 0x000080000000791a */ /* 0x000fe80000000000 */
[----:B------:R-:W-:Y:S01]  /*7ef0*/  WARPSYNC 0xffffffff ;  /* 0xffffffff00007948 */ /* 0x000fe20003800000 */
[----:B------:R-:W3:Y:S01]  /*7f00*/  LDL R114, [R1+0x2c] ;  /* 0x00002c0001727983 */ /* 0x000ee20000100800 */
[----:B------:R-:W-:Y:S01]  /*7f10*/  ISETP.GT.AND P0, PT, R234, R211, PT ;  /* 0x000000d3ea00720c */ /* 0x000fe20003f04270 */
[----:B------:R-:W-:Y:S02]  /*7f20*/  ULDC UR4, c[0x0][0x324] ;  /* 0x0000c90000047ab9 */ /* 0x000fe40000000800 */
[----:B------:R-:W-:Y:S02]  /*7f30*/  ULOP3.LUT UR4, URZ, UR4, URZ, 0x33, !UPT ;  /* 0x000000043f047292 */ /* 0x000fe4000f8e333f */
[----:B-1----:R-:W3:Y:S06]  /*7f40*/  LDL.64 R2, [R1+0x20] ;  /* 0x0000200001027983 */ /* 0x002eec0000100a00 */
[----:B------:R-:W-:Y:S02]  /*7f50*/  BAR.SYNC.DEFER_BLOCKING 0x0 ;  /* 0x0000000000007b1d */ /* 0x000fe40000010000 */
[C---:B------:R-:W-:Y:S04]  /*7f60*/  @!P0 IMAD.WIDE.U32 R112, R211.reuse, c[0x0][0x208], RZ ;  /* 0x00008200d3708a25 */ /* 0x040fe800078e00ff */
[----:B------:R-:W-:Y:S06]  /*7f70*/  LDSM.16.M88.4 R80, [R202] ;  /* 0x00000000ca50783b */ /* 0x000fec0000000200 */
[----:B------:R-:W1:Y:S06]  /*7f80*/  LDSM.16.M88.4 R16, [R119] ;  /* 0x000000007710783b */ /* 0x000e6c0000000200 */
[----:B------:R-:W4:Y:S06]  /*7f90*/  LDSM.16.M88.4 R76, [R202+0x2000] ;  /* 0x00200000ca4c783b */ /* 0x000f2c0000000200 */
[----:B------:R-:W5:Y:S06]  /*7fa0*/  LDSM.16.M88.4 R32, [R119+0x800] ;  /* 0x000800007720783b */ /* 0x000f6c0000000200 */
[----:B------:R-:W3:Y:S06]  /*7fb0*/  LDL R212, [R1+0x28] ;  /* 0x0000280001d47983 */ /* 0x000eec0000100800 */
[----:B------:R-:W5:Y:S06]  /*7fc0*/  LDSM.16.M88.4 R48, [R119+0x1000] ;  /* 0x001000007730783b */ /* 0x000f6c0000000200 */
[----:B------:R-:W3:Y:S06]  /*7fd0*/  LDL.64 R216, [R1+0x18] ;  /* 0x0000180001d87983 */ /* 0x000eec0000100a00 */
[----:B------:R-:W5:Y:S01]  /*7fe0*/  LDSM.16.M88.4 R64, [R119+0x1800] ;  /* 0x001800007740783b */ /* 0x000f620000000200 */
[-C--:B-1----:R-:W-:Y:S05]  /*7ff0*/  HMMA.16816.F32.BF16 R4, R80, R16.reuse, RZ ;  /* 0x000000105004723c */ /* 0x082fea00000418ff */
[----:B------:R-:W3:Y:S03]  /*8000*/  LDL R215, [R1+0x38] ;  /* 0x0000380001d77983 */ /* 0x000ee60000100800 */
[C---:B----4-:R-:W-:Y:S03]  /*8010*/  HMMA.16816.F32.BF16 R8, R76.reuse, R16, RZ ;  /* 0x000000104c08723c */ /* 0x050fe600000418ff */
[----:B------:R-:W1:Y:S06]  /*8020*/  LDSM.16.M88.4 R156, [R119+0x2000] ;  /* 0x00200000779c783b */ /* 0x000e6c0000000200 */
[----:B------:R-:W4:Y:S01]  /*8030*/  LDL R214, [R1+0x3c] ;  /* 0x00003c0001d67983 */ /* 0x000f220000100800 */
[-C--:B------:R-:W-:Y:S05]  /*8040*/  HMMA.16816.F32.BF16 R12, R76, R18.reuse, RZ ;  /* 0x000000124c0c723c */ /* 0x080fea00000418ff */
[----:B------:R-:W-:Y:S03]  /*8050*/  LDSM.16.M88.4 R160, [R205] ;  /* 0x00000000cda0783b */ /* 0x000fe60000000200 */
[C---:B------:R-:W-:Y:S03]  /*8060*/  HMMA.16816.F32.BF16 R16, R80.reuse, R18, RZ ;  /* 0x000000125010723c */ /* 0x040fe600000418ff */
[----:B------:R-:W1:Y:S05]  /*8070*/  LDSM.16.M88.4 R164, [R206] ;  /* 0x00000000cea4783b */ /* 0x000e6a0000000200 */
[-C--:B-----5:R-:W-:Y:S01]  /*8080*/  HMMA.16816.F32.BF16 R20, R80, R32.reuse, RZ ;  /* 0x000000205014723c */ /* 0x0a0fe200000418ff */
[----:B------:R-:W5:Y:S06]  /*8090*/  LDSM.16.M88.4 R168, [R205+0x2000] ;  /* 0x00200000cda8783b */ /* 0x000f6c0000000200 */
[----:B------:R-:W-:Y:S01]  /*80a0*/  LDSM.16.M88.4 R172, [R209] ;  /* 0x00000000d1ac783b */ /* 0x000fe20000000200 */
[C---:B------:R-:W-:Y:S05]  /*80b0*/  HMMA.16816.F32.BF16 R24, R76.reuse, R32, RZ ;  /* 0x000000204c18723c */ /* 0x040fea00000418ff */
[----:B------:R-:W-:Y:S03]  /*80c0*/  LDSM.16.M88.4 R176, [R208] ;  /* 0x00000000d0b0783b */ /* 0x000fe60000000200 */
[-C--:B------:R-:W-:Y:S03]  /*80d0*/  HMMA.16816.F32.BF16 R28, R76, R34.reuse, RZ ;  /* 0x000000224c1c723c */ /* 0x080fe600000418ff */
[----:B------:R-:W-:Y:S05]  /*80e0*/  LDSM.16.M88.4 R180, [R207] ;  /* 0x00000000cfb4783b */ /* 0x000fea0000000200 */
        /* <DEDUP_REMOVED lines=12> */
[----:B------:R-:W-:Y:S01]  /*81b0*/  HMMA.16816.F32.BF16 R80, R80, R158, RZ ;  /* 0x0000009e5050723c */ /* 0x000fe200000418ff */
[----:B------:R-:W1:Y:S07]  /*81c0*/  LDSM.16.M88.4 R156, [R210] ;  /* 0x00000000d29c783b */ /* 0x000e6e0000000200 */
[-C--:B------:R-:W-:Y:S08]  /*81d0*/  HMMA.16816.F32.BF16 R4, R160, R164.reuse, R4 ;  /* 0x000000a4a004723c */ /* 0x080ff00000041804 */
[C---:B-----5:R-:W-:Y:S08]  /*81e0*/  HMMA.16816.F32.BF16 R8, R168.reuse, R164, R8 ;  /* 0x000000a4a808723c */ /* 0x060ff00000041808 */
[-C--:B------:R-:W-:Y:S08]  /*81f0*/  HMMA.16816.F32.BF16 R12, R168, R166.reuse, R12 ;  /* 0x000000a6a80c723c */ /* 0x080ff0000004180c */
[C---:B------:R-:W-:Y:S08]  /*8200*/  HMMA.16816.F32.BF16 R16, R160.reuse, R166, R16 ;  /* 0x000000a6a010723c */ /* 0x040ff00000041810 */
[-C--:B-1----:R-:W-:Y:S08]  /*8210*/  HMMA.16816.F32.BF16 R20, R160, R156.reuse, R20 ;  /* 0x0000009ca014723c */ /* 0x082ff00000041814 */
[C---:B------:R-:W-:Y:S08]  /*8220*/  HMMA.16816.F32.BF16 R24, R168.reuse, R156, R24 ;  /* 0x0000009ca818723c */ /* 0x040ff00000041818 */
[-C--:B------:R-:W-:Y:S03]  /*8230*/  HMMA.16816.F32.BF16 R28, R168, R158.reuse, R28 ;  /* 0x0000009ea81c723c */ /* 0x080fe6000004181c */
[----:B--2---:R-:W-:Y:S02]  /*8240*/  LOP3.LUT P4, RZ, R0, 0x8, RZ, 0xc0, !PT ;  /* 0x0000000800ff7812 */ /* 0x004fe4000788c0ff */
[----:B------:R-:W-:Y:S03]  /*8250*/  @!P0 SHF.R.S32.HI R0, RZ, 0x1f, R211 ;  /* 0x0000001fff008819 */ /* 0x000fe600000114d3 */
[C---:B------:R-:W-:Y:S04]  /*8260*/  HMMA.16816.F32.BF16 R32, R160.reuse, R158, R32 ;  /* 0x0000009ea020723c */ /* 0x040fe80000041820 */
[----:B------:R-:W-:Y:S02]  /*8270*/  @!P0 IMAD R0, R0, c[0x0][0x208], RZ ;  /* 0x0000820000008a24 */ /* 0x000fe400078e02ff */
[----:B---3--:R-:W-:Y:S02]  /*8280*/  @!P0 IMAD.MOV.U32 R3, RZ, RZ, R114 ;  /* 0x000000ffff038224 */ /* 0x008fe400078e0072 */
[-C--:B------:R-:W-:Y:S01]  /*8290*/  HMMA.16816.F32.BF16 R36, R160, R172.reuse, R36 ;  /* 0x000000aca024723c */ /* 0x080fe20000041824 */
[----:B------:R-:W-:Y:S03]  /*82a0*/  @!P0 MOV R114, 0x5 ;  /* 0x0000000500728802 */ /* 0x000fe60000000f00 */
[----:B------:R-:W-:Y:S02]  /*82b0*/  @!P0 IMAD R0, R211, c[0x0][0x20c], R0 ;  /* 0x00008300d3008a24 */ /* 0x000fe400078e0200 */
[----:B------:R-:W-:Y:S02]  /*82c0*/  @!P0 IMAD.WIDE.U32 R2, R112, 0x50, R2 ;  /* 0x0000005070028825 */ /* 0x000fe400078e0002 */
[C---:B------:R-:W-:Y:S04]  /*82d0*/  HMMA.16816.F32.BF16 R40, R168.reuse, R172, R40 ;  /* 0x000000aca828723c */ /* 0x040fe80000041828 */
[----:B------:R-:W-:Y:S01]  /*82e0*/  @!P0 IMAD.IADD R0, R113, 0x1, R0 ;  /* 0x0000000171008824 */ /* 0x000fe200078e0200 */
[----:B------:R-:W-:Y:S01]  /*82f0*/  @!P0 LEA R186, P1, R2, c[0x0][0x1f8], 0x1 ;  /* 0x00007e0002ba8a11 */ /* 0x000fe200078208ff */
[----:B------:R-:W-:Y:S02]  /*8300*/  @!P0 IMAD.MOV.U32 R113, RZ, RZ, c[0x0][0x208] ;  /* 0x00008200ff718624 */ /* 0x000fe400078e00ff */
[-C--:B------:R-:W-:Y:S04]  /*8310*/  HMMA.16816.F32.BF16 R44, R168, R174.reuse, R44 ;  /* 0x000000aea82c723c */ /* 0x080fe8000004182c */
[----:B------:R-:W-:Y:S04]  /*8320*/  @!P0 IMAD R0, R0, 0x50, RZ ;  /* 0x0000005000008824 */ /* 0x000fe800078e02ff */
[C---:B------:R-:W-:Y:S04]  /*8330*/  HMMA.16816.F32.BF16 R48, R160.reuse, R174, R48 ;  /* 0x000000aea030723c */ /* 0x040fe80000041830 */
[----:B------:R-:W-:Y:S01]  /*8340*/  @!P0 IMAD.IADD R112, R3, 0x1, R0 ;  /* 0x0000000103708824 */ /* 0x000fe200078e0200 */
[C---:B------:R-:W-:Y:S01]  /*8350*/  @!P0 SHF.L.U64.HI R0, R113.reuse, R114, c[0x0][0x20c] ;  /* 0x0000830071008619 */ /* 0x040fe20000010272 */
[----:B------:R-:W-:Y:S02]  /*8360*/  @!P0 IMAD.SHL.U32 R3, R113, 0x20, RZ ;  /* 0x0000002071038824 */ /* 0x000fe400078e00ff */
[-C--:B------:R-:W-:Y:S04]  /*8370*/  HMMA.16816.F32.BF16 R52, R160, R176.reuse, R52 ;  /* 0x000000b0a034723c */ /* 0x080fe80000041834 */
[----:B------:R-:W-:Y:S02]  /*8380*/  @!P0 LEA.HI.X R187, R2, c[0x0][0x1fc], R112, 0x1, P1 ;  /* 0x00007f0002bb8a11 */ /* 0x000fe400008f0c70 */
[-C--:B------:R-:W-:Y:S02]  /*8390*/  @!P0 IADD3 R184, P1, R186, R3.reuse, RZ ;  /* 0x00000003bab88210 */ /* 0x080fe40007f3e0ff */
[C---:B------:R-:W-:Y:S01]  /*83a0*/  HMMA.16816.F32.BF16 R56, R168.reuse, R176, R56 ;  /* 0x000000b0a838723c */ /* 0x040fe20000041838 */
[----:B------:R-:W-:Y:S01]  /*83b0*/  @!PT LDS RZ, [RZ] ;  /* 0x00000000fffff984 */ /* 0x000fe20000000800 */
[----:B------:R-:W-:Y:S01]  /*83c0*/  @!PT LDS RZ, [RZ] ;  /* 0x00000000fffff984 */ /* 0x000fe20000000800 */
[----:B------:R-:W-:Y:S01]  /*83d0*/  @!PT LDS RZ, [RZ] ;  /* 0x00000000fffff984 */ /* 0x000fe20000000800 */
[----:B------:R1:W-:Y:S03]  /*83e0*/  @!P0 LDGSTS.E.BYPASS.LTC128B.128 [R213+0x100], [R186.64], !P4 ;  /* 0x00100000bad58fae */ /* 0x0003e6000e101d48 */
[--C-:B------:R-:W-:Y:S01]  /*83f0*/  @!P0 IMAD.X R185, R187, 0x1, R0.reuse, P1 ;  /* 0x00000001bbb98824 */ /* 0x100fe200008e0600 */
[-C--:B------:R-:W-:Y:S03]  /*8400*/  @!P0 IADD3 R112, P3, R184, R3.reuse, RZ ;  /* 0x00000003b8708210 */ /* 0x080fe60007f7e0ff */
[-C--:B------:R-:W-:Y:S01]  /*8410*/  HMMA.16816.F32.BF16 R60, R168, R178.reuse, R60 ;  /* 0x000000b2a83c723c */ /* 0x080fe2000004183c */
[----:B------:R2:W-:Y:S03]  /*8420*/  @!P0 LDGSTS.E.BYPASS.LTC128B.128 [R213+0x900], [R184.64], !P4 ;  /* 0x00900000b8d58fae */ /* 0x0005e6000e101d48 */
[----:B------:R-:W-:Y:S02]  /*8430*/  @!P0 IADD3.X R113, R185, R0, RZ, P3, !PT ;  /* 0x00000000b9718210 */ /* 0x000fe40001ffe4ff */
[-C--:B------:R-:W-:Y:S02]  /*8440*/  @!P0 IADD3 R2, P2, R112, R3.reuse, RZ ;  /* 0x0000000370028210 */ /* 0x080fe40007f5e0ff */
[C---:B------:R-:W-:Y:S01]  /*8450*/  HMMA.16816.F32.BF16 R64, R160.reuse, R178, R64 ;  /* 0x000000b2a040723c */ /* 0x040fe20000041840 */
[----:B------:R3:W-:Y:S07]  /*8460*/  @!P0 LDGSTS.E.BYPASS.LTC128B.128 [R213+0x1100], [R112.64], !P4 ;  /* 0x0110000070d58fae */ /* 0x0007ee000e101d48 */
[-C--:B------:R-:W-:Y:S04]  /*8470*/  HMMA.16816.F32.BF16 R68, R160, R180.reuse, R68 ;  /* 0x000000b4a044723c */ /* 0x080fe80000041844 */
[----:B-1----:R-:W-:Y:S01]  /*8480*/  @!P0 IADD3 R186, P1, R2, R3, RZ ;  /* 0x0000000302ba8210 */ /* 0x002fe20007f3e0ff */
[--C-:B------:R-:W-:Y:S03]  /*8490*/  @!P0 IMAD.X R3, R113, 0x1, R0.reuse, P2 ;  /* 0x0000000171038824 */ /* 0x100fe600010e0600 */
[C---:B------:R-:W-:Y:S02]  /*84a0*/  HMMA.16816.F32.BF16 R72, R168.reuse, R180, R72 ;  /* 0x000000b4a848723c */ /* 0x040fe40000041848 */
[----:B------:R1:W-:Y:S02]  /*84b0*/  @!P0 LDGSTS.E.BYPASS.LTC128B.128 [R213+0x1900], [R2.64], !P4 ;  /* 0x0190000002d58fae */ /* 0x0003e4000e101d48 */
[----:B------:R-:W-:Y:S04]  /*84c0*/  @!P0 IMAD.X R187, R3, 0x1, R0, P1 ;  /* 0x0000000103bb8824 */ /* 0x000fe800008e0600 */
[-C--:B------:R-:W-:Y:S01]  /*84d0*/  HMMA.16816.F32.BF16 R76, R168, R182.reuse, R76 ;  /* 0x000000b6a84c723c */ /* 0x080fe2000004184c */
[----:B------:R2:W-:Y:S02]  /*84e0*/  @!P0 LDGSTS.E.BYPASS.LTC128B.128 [R213+0x2100], [R186.64], !P4 ;  /* 0x02100000bad58fae */ /* 0x0005e4000e101d48 */
[C---:B------:R-:W-:Y:S04]  /*84f0*/  ISETP.GT.AND P0, PT, R211.reuse, R234, PT ;  /* 0x000000ead300720c */ /* 0x040fe80003f04270 */
[----:B------:R-:W-:Y:S01]  /*8500*/  LDSM.16.M88.4 R188, [R201] ;  /* 0x00000000c9bc783b */ /* 0x000fe20000000200 */
[----:B------:R-:W-:Y:S05]  /*8510*/  HMMA.16816.F32.BF16 R80, R160, R182, R80 ;  /* 0x000000b6a050723c */ /* 0x000fea0000041850 */
[----:B------:R-:W-:Y:S03]  /*8520*/  LDSM.16.M88.4 R192, [R203+0x2000] ;  /* 0x00200000cbc0783b */ /* 0x000fe60000000200 */
[----:B------:R-:W-:Y:S01]  /*8530*/  @P0 IMAD.MOV.U32 R114, RZ, RZ, c[0x0][0x1e0] ;  /* 0x00007800ff720624 */ /* 0x000fe200078e00ff */
[----:B------:R-:W-:Y:S02]  /*8540*/  @P0 IADD3 R0, R211, -0x1, RZ ;  /* 0xffffffffd3000810 */ /* 0x000fe40007ffe0ff */
[----:B------:R-:W-:Y:S01]  /*8550*/  LDSM.16.M88.4 R164, [R201+0x800] ;  /* 0x00080000c9a4783b */ /* 0x000fe20000000200 */
[----:B-1----:R-:W-:Y:S02]  /*8560*/  @P0 MOV R3, R212 ;  /* 0x000000d400030202 */ /* 0x002fe40000000f00 */
[----:B---3--:R-:W-:Y:S01]  /*8570*/  @P0 IMAD.WIDE.U32 R112, R0, c[0x0][0x1e0], RZ ;  /* 0x0000780000700a25 */ /* 0x008fe200078e00ff */
[----:B------:R-:W-:Y:S02]  /*8580*/  MOV R212, c[0x0][0x2c4] ;  /* 0x0000b10000d47a02 */ /* 0x000fe40000000f00 */
[----:B------:R-:W-:Y:S01]  /*8590*/  LDSM.16.M88.4 R156, [R201+0x1000] ;  /* 0x00100000c99c783b */ /* 0x000fe20000000200 */
[----:B------:R-:W-:Y:S02]  /*85a0*/  @P0 SHF.R.S32.HI R2, RZ, 0x1f, R0 ;  /* 0x0000001fff020819 */ /* 0x000fe40000011400 */
[----:B------:R-:W-:Y:S03]  /*85b0*/  ISETP.NE.AND P5, PT, R212, 0x1, PT ;  /* 0x00000001d400780c */ /* 0x000fe60003fa5270 */
[----:B--2---:R-:W1:Y:S01]  /*85c0*/  LDSM.16.M88.4 R184, [R203] ;  /* 0x00000000cbb8783b */ /* 0x004e620000000200 */
[----:B------:R-:W-:Y:S04]  /*85d0*/  @P0 IMAD R2, R2, c[0x0][0x1e0], RZ ;  /* 0x0000780002020a24 */ /* 0x000fe800078e02ff */
[----:B------:R-:W-:Y:S01]  /*85e0*/  @P0 IMAD R0, R0, c[0x0][0x1e4], R2 ;  /* 0x0000790000000a24 */ /* 0x000fe200078e0202 */
[----:B------:R-:W0:Y:S01]  /*85f0*/  LDGDEPBAR ;  /* 0x00000000000079af */ /* 0x000e220000000000 */
[----:B------:R-:W-:Y:S02]  /*8600*/  @P0 IMAD.MOV.U32 R2, RZ, RZ, R216 ;  /* 0x000000ffff020224 */ /* 0x000fe400078e00d8 */
[----:B------:R-:W-:Y:S02]  /*8610*/  @P0 IMAD.IADD R0, R113, 0x1, R0 ;  /* 0x0000000171000824 */ /* 0x000fe400078e0200 */
[----:B------:R-:W-:Y:S01]  /*8620*/  @P0 IMAD.WIDE.U32 R2, R112, 0x50, R2 ;  /* 0x0000005070020825 */ /* 0x000fe200078e0002 */
[----:B------:R-:W2:Y:S03]  /*8630*/  LDSM.16.M88.4 R160, [R201+0x1800] ;  /* 0x00180000c9a0783b */ /* 0x000ea60000000200 */
[----:B------:R-:W-:Y:S02]  /*8640*/  @P0 IMAD R112, R0, 0x50, RZ ;  /* 0x0000005000700824 */ /* 0x000fe400078e02ff */
[----:B------:R-:W-:Y:S01]  /*8650*/  @P0 IMAD.MOV.U32 R113, RZ, RZ, 0x5 ;  /* 0x00000005ff710424 */ /* 0x000fe200078e00ff */
[----:B------:R-:W3:Y:S02]  /*8660*/  LDSM.16.M88.4 R168, [R201+0x2000] ;  /* 0x00200000c9a8783b */ /* 0x000ee40000000200 */
[----:B------:R-:W-:Y:S02]  /*8670*/  @P0 IADD3 R3, R3, R112, RZ ;  /* 0x0000007003030210 */ /* 0x000fe40007ffe0ff */
[C---:B------:R-:W-:Y:S01]  /*8680*/  @P0 SHF.L.U64.HI R0, R114.reuse, R113, c[0x0][0x1e4] ;  /* 0x0000790072000619 */ /* 0x040fe20000010271 */
[----:B------:R-:W-:Y:S01]  /*8690*/  @P0 IMAD.SHL.U32 R114, R114, 0x20, RZ ;  /* 0x0000002072720824 */ /* 0x000fe200078e00ff */
[----:B------:R-:W-:Y:S06]  /*86a0*/  LDSM.16.M88.4 R172, [R204] ;  /* 0x00000000ccac783b */ /* 0x000fec0000000200 */
[----:B------:R-:W5:Y:S06]  /*86b0*/  LDSM.16.M88.4 R176, [R198] ;  /* 0x00000000c6b0783b */ /* 0x000f6c0000000200 */
[----:B------:R-:W2:Y:S01]  /*86c0*/  LDSM.16.M88.4 R180, [R204+0x2000] ;  /* 0x00200000ccb4783b */ /* 0x000ea20000000200 */
        /* <DEDUP_REMOVED lines=19> */
[----:B------:R-:W2:Y:S01]  /*8800*/  LDSM.16.M88.4 R160, [R198+0x2000] ;  /* 0x00200000c6a0783b */ /* 0x000ea20000000200 */
[----:B------:R-:W-:Y:S05]  /*8810*/  DEPBAR.LE SB0, 0x0 ;  /* 0x000080000000791a */ /* 0x000fea0000000000 */
[----:B------:R-:W-:Y:S01]  /*8820*/  BAR.SYNC.DEFER_BLOCKING 0x0 ;  /* 0x0000000000007b1d */ /* 0x000fe20000010000 */
[-C--:B---3--:R-:W-:Y:S08]  /*8830*/  HMMA.16816.F32.BF16 R68, R184, R168.reuse, R68 ;  /* 0x000000a8b844723c */ /* 0x088ff00000041844 */
[C---:B------:R-:W-:Y:S08]  /*8840*/  HMMA.16816.F32.BF16 R72, R192.reuse, R168, R72 ;  /* 0x000000a8c048723c */ /* 0x040ff00000041848 */
[-C--:B------:R-:W-:Y:S08]  /*8850*/  HMMA.16816.F32.BF16 R76, R192, R170.reuse, R76 ;  /* 0x000000aac04c723c */ /* 0x080ff0000004184c */
[----:B------:R-:W-:Y:S08]  /*8860*/  HMMA.16816.F32.BF16 R80, R184, R170, R80 ;  /* 0x000000aab850723c */ /* 0x000ff00000041850 */
        /* <DEDUP_REMOVED lines=9> */
[C---:B------:R-:W-:Y:S07]  /*8900*/  HMMA.16816.F32.BF16 R40, R180.reuse, R164, R40 ;  /* 0x000000a4b428723c */ /* 0x040fee0000041828 */
[C---:B------:R-:W-:Y:S01]  /*8910*/  @P0 LEA R164, P1, R2.reuse, c[0x0][0x1c8], 0x1 ;  /* 0x0000720002a40a11 */ /* 0x040fe200078208ff */
[-C--:B------:R-:W-:Y:S04]  /*8920*/  HMMA.16816.F32.BF16 R44, R180, R166.reuse, R44 ;  /* 0x000000a6b42c723c */ /* 0x080fe8000004182c */
[----:B------:R-:W-:Y:S02]  /*8930*/  @P0 LEA.HI.X R165, R2, c[0x0][0x1cc], R3, 0x1, P1 ;  /* 0x0000730002a50a11 */ /* 0x000fe400008f0c03 */
[-C--:B------:R-:W-:Y:S02]  /*8940*/  @P0 IADD3 R112, P2, R164, R114.reuse, RZ ;  /* 0x00000072a4700210 */ /* 0x080fe40007f5e0ff */
[C---:B------:R-:W-:Y:S01]  /*8950*/  HMMA.16816.F32.BF16 R48, R172.reuse, R166, R48 ;  /* 0x000000a6ac30723c */ /* 0x040fe20000041830 */
[----:B------:R-:W-:Y:S01]  /*8960*/  @!PT LDS RZ, [RZ] ;  /* 0x00000000fffff984 */ /* 0x000fe20000000800 */
[----:B------:R-:W-:Y:S01]  /*8970*/  @!PT LDS RZ, [RZ] ;  /* 0x00000000fffff984 */ /* 0x000fe20000000800 */
[----:B------:R-:W-:Y:S01]  /*8980*/  @!PT LDS RZ, [RZ] ;  /* 0x00000000fffff984 */ /* 0x000fe20000000800 */
[----:B------:R1:W-:Y:S07]  /*8990*/  @P0 LDGSTS.E.BYPASS.LTC128B.128 [R213+0x2900], [R164.64], !P4 ;  /* 0x02900000a4d50fae */ /* 0x0003ee000e101d48 */
[-C--:B------:R-:W-:Y:S08]  /*89a0*/  HMMA.16816.F32.BF16 R52, R172, R156.reuse, R52 ;  /* 0x0000009cac34723c */ /* 0x080ff00000041834 */
[C---:B------:R-:W-:Y:S07]  /*89b0*/  HMMA.16816.F32.BF16 R56, R180.reuse, R156, R56 ;  /* 0x0000009cb438723c */ /* 0x040fee0000041838 */
[-C--:B------:R-:W-:Y:S01]  /*89c0*/  @P0 IADD3 R156, P1, R112, R114.reuse, RZ ;  /* 0x00000072709c0210 */ /* 0x080fe20007f3e0ff */
[-C--:B------:R-:W-:Y:S08]  /*89d0*/  HMMA.16816.F32.BF16 R60, R180, R158.reuse, R60 ;  /* 0x0000009eb43c723c */ /* 0x080ff0000004183c */
[C---:B------:R-:W-:Y:S07]  /*89e0*/  HMMA.16816.F32.BF16 R64, R172.reuse, R158, R64 ;  /* 0x0000009eac40723c */ /* 0x040fee0000041840 */
[----:B----4-:R-:W-:Y:S01]  /*89f0*/  IMAD.IADD R158, R214, 0x1, R215 ;  /* 0x00000001d69e7824 */ /* 0x010fe200078e02d7 */
[-C--:B--2---:R-:W-:Y:S01]  /*8a00*/  HMMA.16816.F32.BF16 R68, R172, R160.reuse, R68 ;  /* 0x000000a0ac44723c */ /* 0x084fe20000041844 */
[----:B------:R-:W-:Y:S03]  /*8a10*/  IMAD.MOV.U32 R215, RZ, RZ, c[0x0][0x32c] ;  /* 0x0000cb00ffd77624 */ /* 0x000fe600078e00ff */
[----:B------:R-:W-:Y:S04]  /*8a20*/  @P5 IMAD.HI.U32 R113, R158, c[0x0][0x2c8], RZ ;  /* 0x0000b2009e715a27 */ /* 0x000fe800078e00ff */
[C---:B------:R-:W-:Y:S04]  /*8a30*/  HMMA.16816.F32.BF16 R72, R180.reuse, R160, R72 ;  /* 0x000000a0b448723c */ /* 0x040fe80000041848 */
[----:B------:R-:W-:Y:S01]  /*8a40*/  @P5 SHF.R.U32.HI R158, RZ, c[0x0][0x2cc], R113 ;  /* 0x0000b300ff9e5a19 */ /* 0x000fe20000011671 */
[----:B------:R-:W-:Y:S01]  /*8a50*/  @P0 IMAD.X R113, R0, 0x1, R165, P2 ;  /* 0x0000000100710824 */ /* 0x000fe200010e06a5 */
[-C--:B------:R-:W-:Y:S02]  /*8a60*/  @P0 IADD3 R2, P2, R156, R114.reuse, RZ ;  /* 0x000000729c020210 */ /* 0x080fe40007f5e0ff */
[-C--:B------:R-:W-:Y:S02]  /*8a70*/  HMMA.16816.F32.BF16 R76, R180, R162.reuse, R76 ;  /* 0x000000a2b44c723c */ /* 0x080fe4000004184c */
[----:B------:R2:W-:Y:S02]  /*8a80*/  @P0 LDGSTS.E.BYPASS.LTC128B.128 [R213+0x3100], [R112.64], !P4 ;  /* 0x0310000070d50fae */ /* 0x0005e4000e101d48 */
[--C-:B------:R-:W-:Y:S01]  /*8a90*/  @P0 IMAD.X R157, R113, 0x1, R0.reuse, P1 ;  /* 0x00000001719d0824 */ /* 0x100fe200008e0600 */
[----:B------:R-:W-:Y:S03]  /*8aa0*/  @P0 IADD3 R160, P1, R2, R114, RZ ;  /* 0x0000007202a00210 */ /* 0x000fe60007f3e0ff */
[----:B------:R-:W-:Y:S01]  /*8ab0*/  HMMA.16816.F32.BF16 R80, R172, R162, R80 ;  /* 0x000000a2ac50723c */ /* 0x000fe20000041850 */
[----:B------:R3:W-:Y:S03]  /*8ac0*/  @P0 LDGSTS.E.BYPASS.LTC128B.128 [R213+0x3900], [R156.64], !P4 ;  /* 0x039000009cd50fae */ /* 0x0007e6000e101d48 */
[----:B------:R-:W-:Y:S05]  /*8ad0*/  @P0 IADD3.X R3, R157, R0, RZ, P2, !PT ;  /* 0x000000009d030210 */ /* 0x000fea00017fe4ff */
[----:B------:R4:W-:Y:S03]  /*8ae0*/  @P0 LDGSTS.E.BYPASS.LTC128B.128 [R213+0x4100], [R2.64], !P4 ;  /* 0x0410000002d50fae */ /* 0x0009e6000e101d48 */
[----:B------:R-:W-:Y:S05]  /*8af0*/  @P0 IMAD.X R161, R3, 0x1, R0, P1 ;  /* 0x0000000103a10824 */ /* 0x000fea00008e0600 */
[----:B------:R5:W-:Y:S01]  /*8b00*/  @P0 LDGSTS.E.BYPASS.LTC128B.128 [R213+0x4900], [R160.64], !P4 ;  /* 0x04900000a0d50fae */ /* 0x000be2000e101d48 */
[----:B------:R-:W-:Y:S05]  /*8b10*/  ISETP.GE.AND P4, PT, R215, 0x1, PT ;  /* 0x00000001d700780c */ /* 0x000fea0003f86270 */
[----:B--2---:R-:W2:Y:S06]  /*8b20*/  SHFL.IDX PT, R112, R158, RZ, 0x1c1f ;  /* 0x001c1fff9e707589 */ /* 0x004eac00000e0000 */
[----:B------:R-:W0:Y:S01]  /*8b30*/  LDGDEPBAR ;  /* 0x00000000000079af */ /* 0x000e220000000000 */
[----:B----4-:R-:W-:Y:S05]  /*8b40*/  IMAD R3, R211, -0x50, RZ ;  /* 0xffffffb0d3037824 */ /* 0x010fea00078e02ff */
[----:B------:R-:W-:Y:S04]  /*8b50*/  IADD3 R0, -R242, 0x1, R3 ;  /* 0x00000001f2007810 */ /* 0x000fe80007ffe103 */
[----:B------:R-:W-:Y:S04]  /*8b60*/  IADD3 R0, -R235, R0, R236 ;  /* 0x00000000eb007210 */ /* 0x000fe80007ffe1ec */
[C---:B-----5:R-:W-:Y:S02]  /*8b70*/  IADD3 R160, R0.reuse, UR4, RZ ;  /* 0x0000000400a07c10 */ /* 0x060fe4000fffe0ff */
[----:B------:R-:W-:Y:S03]  /*8b80*/  IADD3 R159, R0, c[0x0][0x328], RZ ;  /* 0x0000ca00009f7a10 */ /* 0x000fe60007ffe0ff */
[----:B--2---:R-:W-:Y:S01]  /*8b90*/  IMAD.IADD R0, R112, 0x1, R160 ;  /* 0x0000000170007824 */ /* 0x004fe200078e02a0 */
[----:B---3--:R-:W-:Y:S01]  /*8ba0*/  IADD3 R156, R159, R112, RZ ;  /* 0x000000709f9c7210 */ /* 0x008fe20007ffe0ff */
[----:B------:R-:W-:-:S05]  /*8bb0*/  @!P4 BRA `(.L_x_2222) ;  /* 0x000001800000c947 */ /* 0x000fca0003800000 */
[----:B-1----:R-:W-:Y:S01]  /*8bc0*/  IADD3 R2, -R235, R236, R112 ;  /* 0x000000eceb027210 */ /* 0x002fe20007ffe170 */
        /* <DEDUP_REMOVED lines=12> */
.L_x_2224:
[----:B------:R-:W-:Y:S04]  /*8c90*/  MOV R112, c[0x0][0x32c] ;  /* 0x0000cb0000707a02 */ /* 0x000fe80000000f00 */
[----:B------:R-:W-:Y:S11]  /*8ca0*/  ISETP.NE.AND P0, PT, R112, 0x1, PT ;  /* 0x000000017000780c */ /* 0x000ff60003f05270 */
[----:B------:R-:W-:Y:S02]  /*8cb0*/  @!UPT UIADD3 URZ, URZ, URZ, URZ ;  /* 0x0000003f3f3ff290 */ /* 0x000fe4000fffe03f */
[----:B------:R-:W-:Y:S05]  /*8cc0*/  @P0 IMAD.HI.U32 R112, R2, c[0x0][0x330], RZ ;  /* 0x0000cc0002700a27 */ /* 0x000fea00078e00ff */
[----:B------:R-:W-:Y:S02]  /*8cd0*/  @P0 SHF.R.U32.HI R2, RZ, c[0x0][0x334], R112 ;  /* 0x0000cd00ff020a19 */ /* 0x000fe40000011670 */
.L_x_2225:
[----:B------:R-:W-:Y:S05]  /*8ce0*/  BSYNC B0 ;  /* 0x0000000000007941 */ /* 0x000fea0003800000 */
.L_x_2223:
[----:B------:R-:W-:Y:S04]  /*8cf0*/  IMAD.IADD R112, R3, 0x1, -R242 ;  /* 0x0000000103707824 */ /* 0x000fe800078e0af2 */
[----:B------:R-:W-:Y:S05]  /*8d00*/  IMAD R2, R2, c[0x0][0x32c], R112 ;  /* 0x0000cb0002027a24 */ /* 0x000fea00078e0270 */
[----:B------:R-:W-:Y:S02]  /*8d10*/  IADD3 R112, R2, c[0x0][0x32c], RZ ;  /* 0x0000cb0002707a10 */ /* 0x000fe40007ffe0ff */
[----:B------:R-:W-:Y:S02]  /*8d20*/  IMNMX R0, R0, R2, !PT ;  /* 0x0000000200007217 */ /* 0x000fe40007800200 */
[----:B------:R-:W-:Y:S02]  /*8d30*/  IMNMX R156, R156, R112, PT ;  /* 0x000000709c9c7217 */ /* 0x000fe40003800200 */
.L_x_2222:
[----:B-1----:R-:W1:Y:S02]  /*8d40*/  SHFL.IDX PT, R2, R158, 0x1, 0x1c1f ;  /* 0x003c1f009e027f89 */ /* 0x002e6400000e0000 */
[-C--:B-1----:R-:W-:Y:S02]  /*8d50*/  IADD3 R114, R159, R2.reuse, RZ ;  /* 0x000000029f727210 */ /* 0x082fe40007ffe0ff */
[----:B------:R-:W-:Y:S01]  /*8d60*/  IADD3 R112, R160, R2, RZ ;  /* 0x00000002a0707210 */ /* 0x000fe20007ffe0ff */
        /* <DEDUP_REMOVED lines=14> */
.L_x_2228:
[----:B------:R-:W-:Y:S04]  /*8e50*/  MOV R113, c[0x0][0x32c] ;  /* 0x0000cb0000717a02 */ /* 0x000fe80000000f00 */
[----:B------:R-:W-:Y:S11]  /*8e60*/  ISETP.NE.AND P0, PT, R113, 0x1, PT ;  /* 0x000000017100780c */ /* 0x000ff60003f05270 */
[----:B------:R-:W-:Y:S02]  /*8e70*/  @!UPT UIADD3 URZ, URZ, URZ, URZ ;  /* 0x0000003f3f3ff290 */ /* 0x000fe4000fffe03f */
[----:B------:R-:W-:Y:S05]  /*8e80*/  @P0 IMAD.HI.U32 R113, R2, c[0x0][0x330], RZ ;  /* 0x0000cc0002710a27 */ /* 0x000fea00078e00ff */
[----:B------:R-:W-:Y:S02]  /*8e90*/  @P0 SHF.R.U32.HI R2, RZ, c[0x0][0x334], R113 ;  /* 0x0000cd00ff020a19 */ /* 0x000fe40000011671 */
.L_x_2229:
[----:B------:R-:W-:Y:S05]  /*8ea0*/  BSYNC B0 ;  /* 0x0000000000007941 */ /* 0x000fea0003800000 */
.L_x_2227:
[----:B------:R-:W-:Y:S04]  /*8eb0*/  IMAD.IADD R113, R3, 0x1, -R242 ;  /* 0x0000000103717824 */ /* 0x000fe800078e0af2 */
[----:B------:R-:W-:Y:S05]  /*8ec0*/  IMAD R2, R2, c[0x0][0x32c], R113 ;  /* 0x0000cb0002027a24 */ /* 0x000fea00078e0271 */
[----:B------:R-:W-:Y:S02]  /*8ed0*/  IADD3 R113, R2, c[0x0][0x32c], RZ ;  /* 0x0000cb0002717a10 */ /* 0x000fe40007ffe0ff */
[----:B------:R-:W-:Y:S02]  /*8ee0*/  IMNMX R112, R112, R2, !PT ;  /* 0x0000000270707217 */ /* 0x000fe40007800200 */
[----:B------:R-:W-:Y:S02]  /*8ef0*/  IMNMX R114, R114, R113, PT ;  /* 0x0000007172727217 */ /* 0x000fe40003800200 */
.L_x_2226:
[----:B------:R-:W1:Y:S02]  /*8f00*/  SHFL.IDX PT, R157, R158, 0x2, 0x1c1f ;  /* 0x005c1f009e9d7f89 */ /* 0x000e6400000e0000 */
        /* <DEDUP_REMOVED lines=16> */
.L_x_2232:
[----:B------:R-:W-:Y:S04]  /*9010*/  MOV R161, c[0x0][0x32c] ;  /* 0x0000cb0000a17a02 */ /* 0x000fe80000000f00 */
[----:B------:R-:W-:Y:S11]  /*9020*/  ISETP.NE.AND P0, PT, R161, 0x1, PT ;  /* 0x00000001a100780c */ /* 0x000ff60003f05270 */
[----:B------:R-:W-:Y:S02]  /*9030*/  @!UPT UIADD3 URZ, URZ, URZ, URZ ;  /* 0x0000003f3f3ff290 */ /* 0x000fe4000fffe03f */
[----:B------:R-:W-:Y:S05]  /*9040*/  @P0 IMAD.HI.U32 R161, R157, c[0x0][0x330], RZ ;  /* 0x0000cc009da10a27 */ /* 0x000fea00078e00ff */
[----:B------:R-:W-:Y:S02]  /*9050*/  @P0 SHF.R.U32.HI R157, RZ, c[0x0][0x334], R161 ;  /* 0x0000cd00ff9d0a19 */ /* 0x000fe400000116a1 */
.L_x_2233:
[----:B------:R-:W-:Y:S05]  /*9060*/  BSYNC B0 ;  /* 0x0000000000007941 */ /* 0x000fea0003800000 */
.L_x_2231:
[----:B------:R-:W-:Y:S04]  /*9070*/  IMAD.IADD R161, R3, 0x1, -R242 ;  /* 0x0000000103a17824 */ /* 0x000fe800078e0af2 */
[----:B------:R-:W-:Y:S05]  /*9080*/  IMAD R157, R157, c[0x0][0x32c], R161 ;  /* 0x0000cb009d9d7a24 */ /* 0x000fea00078e02a1 */
[----:B------:R-:W-:Y:S02]  /*9090*/  IADD3 R161, R157, c[0x0][0x32c], RZ ;  /* 0x0000cb009da17a10 */ /* 0x000fe40007ffe0ff */
[----:B------:R-:W-:Y:S02]  /*90a0*/  IMNMX R2, R2, R157, !PT ;  /* 0x0000009d02027217 */ /* 0x000fe40007800200 */
[----:B------:R-:W-:Y:S02]  /*90b0*/  IMNMX R113, R113, R161, PT ;  /* 0x000000a171717217 */ /* 0x000fe40003800200 */
.L_x_2230:
[C---:B------:R-:W-:Y:S02]  /*90c0*/  ISETP.GE.AND P2, PT, R3.reuse, 0xa, PT ;  /* 0x0000000a0300780c */ /* 0x040fe40003f46270 */
[----:B------:R-:W-:Y:S02]  /*90d0*/  ISETP.GE.AND P3, PT, R3, 0x9, PT ;  /* 0x000000090300780c */ /* 0x000fe40003f66270 */
[C---:B------:R-:W-:Y:S02]  /*90e0*/  ISETP.GT.AND P0, PT, R0.reuse, 0x9, !P2 ;  /* 0x000000090000780c */ /* 0x040fe40005704270 */
[----:B------:R-:W-:Y:S02]  /*90f0*/  ISETP.GT.AND P1, PT, R0, 0x8, !P3 ;  /* 0x000000080000780c */ /* 0x000fe40005f24270 */
[C---:B------:R-:W-:Y:S02]  /*9100*/  ISETP.LT.OR P0, PT, R156.reuse, 0xa, P0 ;  /* 0x0000000a9c00780c */ /* 0x040fe40000701670 */
[----:B------:R-:W-:Y:S02]  /*9110*/  ISETP.LT.OR P1, PT, R156, 0x9, P1 ;  /* 0x000000099c00780c */ /* 0x000fe40000f21670 */
[----:B------:R-:W-:Y:S02]  /*9120*/  FSEL R166, R17, -INF , !P0 ;  /* 0xff80000011a67808 */ /* 0x000fe40004000000 */
[----:B------:R-:W-:Y:S02]  /*9130*/  ISETP.GT.AND P0, PT, R112, 0x9, !P2 ;  /* 0x000000097000780c */ /* 0x000fe40005704270 */
[----:B------:R-:W-:Y:S02]  /*9140*/  P2R R164, PR, RZ, 0x8 ;  /* 0x00000008ffa47803 */ /* 0x000fe40000000000 */
[----:B------:R-:W-:Y:S02]  /*9150*/  FSEL R165, R16, -INF , !P1 ;  /* 0xff80000010a57808 */ /* 0x000fe40004800000 */
[----:B------:R-:W-:Y:S02]  /*9160*/  ISETP.GT.AND P1, PT, R112, 0x8, !P3 ;  /* 0x000000087000780c */ /* 0x000fe40005f24270 */
        /* <DEDUP_REMOVED lines=11> */
[----:B------:R-:W-:Y:S02]  /*9220*/  ISETP.LT.OR P1, PT, R114, 0x9, P1 ;  /* 0x000000097200780c */ /* 0x000fe40000f21670 */
[----:B------:R-:W-:Y:S02]  /*9230*/  FSEL R171, R21, -INF , !P0 ;  /* 0xff80000015ab7808 */ /* 0x000fe40004000000 */
[----:B------:R-:W-:Y:S02]  /*9240*/  ISETP.GT.AND P0, PT, R112, 0x10, !P3 ;  /* 0x000000107000780c */ /* 0x000fe40005f04270 */
[----:B------:R-:W-:Y:S02]  /*9250*/  FSEL R167, R18, -INF , !P1 ;  /* 0xff80000012a77808 */ /* 0x000fe40004800000 */
        /* <DEDUP_REMOVED lines=10> */
[----:B------:R-:W-:Y:S02]  /*9300*/  ISETP.LT.OR P0, PT, R156, 0x19, P0 ;  /* 0x000000199c00780c */ /* 0x000fe40000701670 */
[C---:B------:R-:W-:Y:S02]  /*9310*/  ISETP.GE.AND P6, PT, R3.reuse, 0x3a, PT ;  /* 0x0000003a0300780c */ /* 0x040fe40003fc6270 */
[----:B------:R-:W-:Y:S02]  /*9320*/  FSEL R173, R32, -INF , !P0 ;  /* 0xff80000020ad7808 */ /* 0x000fe40004000000 */
[----:B------:R-:W-:Y:S02]  /*9330*/  ISETP.GT.AND P0, PT, R0, 0x19, !P1 ;  /* 0x000000190000780c */ /* 0x000fe40004f04270 */
[C---:B------:R-:W-:Y:S02]  /*9340*/  ISETP.GE.AND P4, PT, R3.reuse, 0x41, PT ;  /* 0x000000410300780c */ /* 0x040fe40003f86270 */
[----:B------:R-:W-:Y:S02]  /*9350*/  ISETP.LT.OR P0, PT, R156, 0x1a, P0 ;  /* 0x0000001a9c00780c */ /* 0x000fe40000701670 */
[----:B------:R-:W-:Y:S02]  /*9360*/  ISETP.GE.AND P5, PT, R3, 0x42, PT ;  /* 0x000000420300780c */ /* 0x000fe40003fa6270 */
        /* <DEDUP_REMOVED lines=18> */
[----:B------:R-:W-:Y:S04]  /*9490*/  ISETP.LT.OR P0, PT, R156, 0x22, P0 ;  /* 0x000000229c00780c */ /* 0x000fe80000701670 */
        /* <DEDUP_REMOVED lines=12> */
[----:B------:R-:W-:Y:S04]  /*9560*/  ISETP.LT.OR P0, PT, R156, 0x29, P0 ;  /* 0x000000299c00780c */ /* 0x000fe80000701670 */
[----:B------:R-:W-:Y:S02]  /*9570*/  FSEL R48, R48, -INF , !P0 ;  /* 0xff80000030307808 */ /* 0x000fe40004000000 */
[----:B------:R-:W-:Y:S04]  /*9580*/  ISETP.GT.AND P0, PT, R0, 0x29, !P1 ;  /* 0x000000290000780c */ /* 0x000fe80004f04270 */
        /* <DEDUP_REMOVED lines=20> */
[----:B------:R-:W-:Y:S04]  /*96d0*/  ISETP.LT.OR P0, PT, R114, 0x31, P0 ;  /* 0x000000317200780c */ /* 0x000fe80000701670 */
        /* <DEDUP_REMOVED lines=35> */
[----:B------:R-:W-:Y:S01]  /*9910*/  ISETP.GT.AND P0, PT, R0, 0x1, !P1 ;  /* 0x000000010000780c */ /* 0x000fe20004f04270 */
[----:B------:R-:W1:Y:S03]  /*9920*/  SHFL.IDX PT, R4, R158, 0x3, 0x1c1f ;  /* 0x007c1f009e047f89 */ /* 0x000e6600000e0000 */
[----:B------:R-:W-:Y:S04]  /*9930*/  ISETP.LT.OR P0, PT, R156, 0x2, P0 ;  /* 0x000000029c00780c */ /* 0x000fe80000701670 */
[----:B------:R-:W-:Y:S02]  /*9940*/  FSEL R33, R5, -INF , !P0 ;  /* 0xff80000005217808 */ /* 0x000fe40004000000 */
[----:B------:R-:W-:Y:S02]  /*9950*/  ISETP.GT.AND P0, PT, R112, 0x1, !P1 ;  /* 0x000000017000780c */ /* 0x000fe40004f04270 */
[----:B------:R-:W-:Y:S02]  /*9960*/  P2R R5, PR, RZ, 0x40 ;  /* 0x00000040ff057803 */ /* 0x000fe40000000000 */
        /* <DEDUP_REMOVED lines=8> */
[----:B------:R-:W-:Y:S01]  /*99f0*/  ISETP.GT.AND P0, PT, R0, 0x49, !P6 ;  /* 0x000000490000780c */ /* 0x000fe20007704270 */
[--C-:B-1----:R-:W-:Y:S03]  /*9a00*/  IMAD.IADD R0, R160, 0x1, R4.reuse ;  /* 0x00000001a0007824 */ /* 0x102fe600078e0204 */
[----:B------:R-:W-:Y:S04]  /*9a10*/  ISETP.LT.OR P0, PT, R156, 0x4a, P0 ;  /* 0x0000004a9c00780c */ /* 0x000fe80000701670 */
[----:B------:R-:W-:Y:S02]  /*9a20*/  FSEL R227, R81, -INF , !P0 ;  /* 0xff80000051e37808 */ /* 0x000fe40004000000 */
[----:B------:R-:W-:Y:S04]  /*9a30*/  ISETP.GT.AND P0, PT, R112, 0x48, !P3 ;  /* 0x000000487000780c */ /* 0x000fe80005f04270 */
[----:B------:R-:W-:Y:S04]  /*9a40*/  ISETP.LT.OR P0, PT, R114, 0x49, P0 ;  /* 0x000000497200780c */ /* 0x000fe80000701670 */
[----:B------:R-:W-:Y:S02]  /*9a50*/  FSEL R228, R82, -INF , !P0 ;  /* 0xff80000052e47808 */ /* 0x000fe40004000000 */
[----:B------:R-:W-:Y:S02]  /*9a60*/  ISETP.GT.AND P0, PT, R112, 0x49, !P6 ;  /* 0x000000497000780c */ /* 0x000fe40007704270 */
[----:B------:R-:W-:Y:S02]  /*9a70*/  ISETP.NE.AND P6, PT, R35, RZ, PT ;  /* 0x000000ff2300720c */ /* 0x000fe40003fc5270 */
        /* <DEDUP_REMOVED lines=69> */
[----:B------:R-:W-:Y:S04]  /*9ed0*/  ISETP.GT.AND P0, PT, R2, RZ, !P2 ;  /* 0x000000ff0200720c */ /* 0x000fe80005704270 */
[----:B------:R-:W-:Y:S04]  /*9ee0*/  ISETP.LT.OR P0, PT, R113, 0x1, P0 ;  /* 0x000000017100780c */ /* 0x000fe80000701670 */
[----:B------:R-:W-:Y:S02]  /*9ef0*/  FSEL R9, R8, -INF , !P0 ;  /* 0xff80000008097808 */ /* 0x000fe40004000000 */
[----:B------:R-:W-:Y:S04]  /*9f00*/  ISETP.NE.AND P0, PT, R5, RZ, PT ;  /* 0x000000ff0500720c */ /* 0x000fe80003f05270 */
[----:B------:R-:W-:Y:S01]  /*9f10*/  ISETP.GT.AND P0, PT, R2, 0x49, !P0 ;  /* 0x000000490200780c */ /* 0x000fe20004704270 */
[----:B------:R-:W-:Y:S03]  /*9f20*/  IMAD.IADD R2, R159, 0x1, R4 ;  /* 0x000000019f027824 */ /* 0x000fe600078e0204 */
[----:B------:R-:W-:Y:S04]  /*9f30*/  ISETP.LT.OR P0, PT, R113, 0x4a, P0 ;  /* 0x0000004a7100780c */ /* 0x000fe80000701670 */
        /* <DEDUP_REMOVED lines=17> */
.L_x_2236:
[----:B------:R-:W-:Y:S04]  /*a050*/  MOV R6, c[0x0][0x32c] ;  /* 0x0000cb0000067a02 */ /* 0x000fe80000000f00 */
[----:B------:R-:W-:Y:S11]  /*a060*/  ISETP.NE.AND P0, PT, R6, 0x1, PT ;  /* 0x000000010600780c */ /* 0x000ff60003f05270 */
[----:B------:R-:W-:Y:S02]  /*a070*/  @!UPT UIADD3 URZ, URZ, URZ, URZ ;  /* 0x0000003f3f3ff290 */ /* 0x000fe4000fffe03f */
[----:B------:R-:W-:Y:S05]  /*a080*/  @P0 IMAD.HI.U32 R6, R4, c[0x0][0x330], RZ ;  /* 0x0000cc0004060a27 */ /* 0x000fea00078e00ff */
[----:B------:R-:W-:Y:S02]  /*a090*/  @P0 SHF.R.U32.HI R4, RZ, c[0x0][0x334], R6 ;  /* 0x0000cd00ff040a19 */ /* 0x000fe40000011606 */
.L_x_2237:
[----:B------:R-:W-:Y:S05]  /*a0a0*/  BSYNC B0 ;  /* 0x0000000000007941 */ /* 0x000fea0003800000 */
.L_x_2235:
[----:B------:R-:W-:Y:S04]  /*a0b0*/  IMAD.IADD R3, R3, 0x1, -R242 ;  /* 0x0000000103037824 */ /* 0x000fe800078e0af2 */
[----:B------:R-:W-:Y:S05]  /*a0c0*/  IMAD R3, R4, c[0x0][0x32c], R3 ;  /* 0x0000cb0004037a24 */ /* 0x000fea00078e0203 */
[----:B------:R-:W-:Y:S02]  /*a0d0*/  IADD3 R4, R3, c[0x0][0x32c], RZ ;  /* 0x0000cb0003047a10 */ /* 0x000fe40007ffe0ff */
[----:B------:R-:W-:Y:S02]  /*a0e0*/  IMNMX R0, R0, R3, !PT ;  /* 0x0000000300007217 */ /* 0x000fe40007800200 */
[----:B------:R-:W-:Y:S02]  /*a0f0*/  IMNMX R2, R2, R4, PT ;  /* 0x0000000402027217 */ /* 0x000fe40003800200 */
.L_x_2234:
[----:B------:R-:W-:Y:S01]  /*a100*/  ISETP.GT.AND P0, PT, R0, RZ, !P2 ;  /* 0x000000ff0000720c */ /* 0x000fe20005704270 */
[----:B------:R-:W-:Y:S01]  /*a110*/  LDSM.16.MT88.4 R52, [R197] ;  /* 0x00000000c534783b */ /* 0x000fe20000004200 */
[----:B------:R-:W-:Y:S02]  /*a120*/  ISETP.NE.AND P2, PT, R163, RZ, PT ;  /* 0x000000ffa300720c */ /* 0x000fe40003f45270 */
        /* <DEDUP_REMOVED lines=56> */
[----:B------:R-:W-:Y:S02]  /*a4b0*/  ISETP.NE.AND P1, PT, R17, RZ, PT ;  /* 0x000000ff1100720c */ /* 0x000fe40003f25270 */
[----:B------:R-:W-:Y:S02]  /*a4c0*/  ISETP.LT.OR P0, PT, R2, 0x22, P0 ;  /* 0x000000220200780c */ /* 0x000fe40000701670 */
[----:B------:R-:W-:Y:S02]  /*a4d0*/  FMNMX.FTZ R3, R194, R3, !PT ;  /* 0x00000003c2037209 */ /* 0x000fe40007810000 */
[----:B------:R-:W-:Y:S02]  /*a4e0*/  FSEL R160, R43, -INF , !P0 ;  /* 0xff8000002ba07808 */ /* 0x000fe40004000000 */
[----:B------:R-:W-:Y:S02]  /*a4f0*/  ISETP.NE.AND P0, PT, R20, RZ, PT ;  /* 0x000000ff1400720c */ /* 0x000fe40003f05270 */
[----:B------:R-:W-:Y:S01]  /*a500*/  FMNMX.FTZ R4, R176, R4, !PT ;  /* 0x00000004b0047209 */ /* 0x000fe20007810000 */
[----:B------:R-:W-:Y:S01]  /*a510*/  LDSM.16.MT88.4 R20, [R196] ;  /* 0x00000000c414783b */ /* 0x000fe20000004200 */
[----:B------:R-:W-:Y:S02]  /*a520*/  ISETP.GT.AND P0, PT, R0, 0x28, !P0 ;  /* 0x000000280000780c */ /* 0x000fe40004704270 */
[----:B------:R-:W-:Y:S02]  /*a530*/  FMNMX.FTZ R3, R222, R3, !PT ;  /* 0x00000003de037209 */ /* 0x000fe40007810000 */
[----:B------:R-:W-:Y:S02]  /*a540*/  ISETP.LT.OR P0, PT, R2, 0x29, P0 ;  /* 0x000000290200780c */ /* 0x000fe40000701670 */
[----:B------:R-:W-:Y:S02]  /*a550*/  FMNMX.FTZ R4, R179, R4, !PT ;  /* 0x00000004b3047209 */ /* 0x000fe40007810000 */
[----:B------:R-:W-:Y:S02]  /*a560*/  FSEL R161, R46, -INF , !P0 ;  /* 0xff8000002ea17808 */ /* 0x000fe40004000000 */
[----:B------:R-:W-:Y:S02]  /*a570*/  ISETP.NE.AND P0, PT, R19, RZ, PT ;  /* 0x000000ff1300720c */ /* 0x000fe40003f05270 */
[----:B------:R-:W-:Y:S02]  /*a580*/  ISETP.NE.AND P2, PT, R16, RZ, PT ;  /* 0x000000ff1000720c */ /* 0x000fe40003f45270 */
        /* <DEDUP_REMOVED lines=12> */
[----:B------:R-:W-:Y:S01]  /*a650*/  ISETP.GT.AND P0, PT, R0, 0x31, !P1 ;  /* 0x000000310000780c */ /* 0x000fe20004f04270 */
[----:B------:R-:W1:Y:S01]  /*a660*/  SHFL.BFLY PT, R6, R3, 0x2, 0x1f ;  /* 0x0c401f0003067f89 */ /* 0x000e6200000e0000 */
        /* <DEDUP_REMOVED lines=32> */
[----:B------:R-:W-:Y:S02]  /*a870*/  ISETP.LT.OR P0, PT, R2, 0x41, P0 ;  /* 0x000000410200780c */ /* 0x000fe40000701670 */
[----:B------:R-:W-:Y:S02]  /*a880*/  FMNMX.FTZ R5, R184, R5, !PT ;  /* 0x00000005b8057209 */ /* 0x000fe40007810000 */
[----:B------:R-:W-:Y:S02]  /*a890*/  FSEL R220, R74, -INF , !P0 ;  /* 0xff8000004adc7808 */ /* 0x000fe40004000000 */
[----:B------:R-:W-:Y:S02]  /*a8a0*/  FMNMX.FTZ R5, R185, R5, !PT ;  /* 0x00000005b9057209 */ /* 0x000fe40007810000 */
[----:B-1----:R-:W-:Y:S02]  /*a8b0*/  FMNMX.FTZ R114, R3, R6, !PT ;  /* 0x0000000603727209 */ /* 0x002fe40007810000 */
[----:B------:R-:W-:Y:S02]  /*a8c0*/  FMNMX.FTZ R5, R193, R5, !PT ;  /* 0x00000005c1057209 */ /* 0x000fe40007810000 */
[----:B------:R-:W-:Y:S02]  /*a8d0*/  FSETP.NEU.FTZ.AND P2, PT, R114, -INF , PT ;  /* 0xff8000007200780b */ /* 0x000fe40003f5d000 */
[----:B------:R-:W-:Y:S02]  /*a8e0*/  FMNMX.FTZ R5, R195, R5, !PT ;  /* 0x00000005c3057209 */ /* 0x000fe40007810000 */
[----:B--2---:R-:W-:Y:S01]  /*a8f0*/  FMNMX.FTZ R3, R4, R7, !PT ;  /* 0x0000000704037209 */ /* 0x004fe20007810000 */
[----:B------:R-:W-:Y:S01]  /*a900*/  FMUL.FTZ R4, R114, c[0x0][0x2d0] ;  /* 0x0000b40072047a20 */ /* 0x000fe20000410000 */
[----:B------:R-:W-:Y:S02]  /*a910*/  FMNMX.FTZ R5, R212, R5, !PT ;  /* 0x00000005d4057209 */ /* 0x000fe40007810000 */
[----:B------:R-:W-:Y:S01]  /*a920*/  ISETP.GT.AND P0, PT, R0, 0x41, !P5 ;  /* 0x000000410000780c */ /* 0x000fe20006f04270 */
[----:B------:R-:W1:Y:S01]  /*a930*/  SHFL.BFLY PT, R8, R3, 0x1, 0x1f ;  /* 0x0c201f0003087f89 */ /* 0x000e6200000e0000 */
        /* <DEDUP_REMOVED lines=9> */
[----:B------:R-:W-:Y:S01]  /*a9d0*/  FMNMX.FTZ R5, R232, R5, !PT ;  /* 0x00000005e8057209 */ /* 0x000fe20007810000 */
[--C-:B------:R-:W-:Y:S01]  /*a9e0*/  FFMA.FTZ R32, R177, c[0x0][0x2d0], -R71.reuse ;  /* 0x0000b400b1207a23 */ /* 0x100fe20000010847 */
[----:B------:R-:W-:Y:S01]  /*a9f0*/  ISETP.GT.AND P0, PT, R0, 0x48, !P3 ;  /* 0x000000480000780c */ /* 0x000fe20005f04270 */
[--C-:B------:R-:W-:Y:S01]  /*aa00*/  FFMA.FTZ R48, R48, c[0x0][0x2d0], -R71.reuse ;  /* 0x0000b40030307a23 */ /* 0x100fe20000010847 */
[----:B------:R-:W-:Y:S02]  /*aa10*/  FMNMX.FTZ R5, R233, R5, !PT ;  /* 0x00000005e9057209 */ /* 0x000fe40007810000 */
[----:B------:R-:W-:Y:S02]  /*aa20*/  ISETP.LT.OR P0, PT, R2, 0x49, P0 ;  /* 0x000000490200780c */ /* 0x000fe40000701670 */
[----:B------:R-:W-:Y:S01]  /*aa30*/  ISETP.GT.AND P3, PT, R0, 0x49, !P6 ;  /* 0x000000490000780c */ /* 0x000fe20007764270 */
[----:B------:R3:W4:Y:S01]  /*aa40*/  MUFU.EX2 R76, R6 ;  /* 0x00000006004c7308 */ /* 0x0007220000000800 */
[----:B------:R-:W5:Y:S01]  /*aa50*/  SHFL.BFLY PT, R7, R5, 0x2, 0x1f ;  /* 0x0c401f0005077f89 */ /* 0x000f6200000e0000 */
[----:B-1----:R-:W-:Y:S02]  /*aa60*/  FMNMX.FTZ R113, R3, R8, !PT ;  /* 0x0000000803717209 */ /* 0x002fe40007810000 */
[----:B------:R-:W-:Y:S02]  /*aa70*/  FSEL R164, R78, -INF , !P0 ;  /* 0xff8000004ea47808 */ /* 0x000fe40004000000 */
[C---:B------:R-:W-:Y:S01]  /*aa80*/  FSETP.NEU.FTZ.AND P1, PT, R113.reuse, -INF , PT ;  /* 0xff8000007100780b */ /* 0x040fe20003f3d000 */
[----:B------:R-:W-:Y:S01]  /*aa90*/  FMUL.FTZ R3, R113, c[0x0][0x2d0] ;  /* 0x0000b40071037a20 */ /* 0x000fe20000410000 */
[----:B------:R-:W-:Y:S02]  /*aaa0*/  ISETP.LT.OR P3, PT, R2, 0x4a, P3 ;  /* 0x0000004a0200780c */ /* 0x000fe40001f61670 */
[----:B------:R-:W-:Y:S02]  /*aab0*/  MUFU.EX2 R245, R32 ;  /* 0x0000002000f57308 */ /* 0x000fe40000000800 */
[----:B------:R-:W-:Y:S02]  /*aac0*/  FSEL R156, R3, RZ, P1 ;  /* 0x000000ff039c7208 */ /* 0x000fe40000800000 */
[----:B--2---:R-:W-:Y:S02]  /*aad0*/  FMNMX.FTZ R4, R10, R118, !PT ;  /* 0x000000760a047209 */ /* 0x004fe40007810000 */
[----:B------:R-:W-:Y:S01]  /*aae0*/  FSEL R70, R79, -INF , !P3 ;  /* 0xff8000004f467808 */ /* 0x000fe20005800000 */
[--C-:B------:R-:W-:Y:S01]  /*aaf0*/  FFMA.FTZ R8, R174, c[0x0][0x2d0], -R156.reuse ;  /* 0x0000b400ae087a23 */ /* 0x100fe2000001089c */
[----:B------:R-:W-:Y:S01]  /*ab00*/  FMNMX.FTZ R4, R11, R4, !PT ;  /* 0x000000040b047209 */ /* 0x000fe20007810000 */
[--C-:B------:R-:W-:Y:S02]  /*ab10*/  FFMA.FTZ R40, R179, c[0x0][0x2d0], -R156.reuse ;  /* 0x0000b400b3287a23 */ /* 0x100fe4000001089c */
[----:B------:R-:W-:Y:S01]  /*ab20*/  MUFU.EX2 R251, R8 ;  /* 0x0000000800fb7308 */ /* 0x000fe20000000800 */
[----:B---3--:R-:W-:Y:S02]  /*ab30*/  FMNMX.FTZ R6, R14, R4, !PT ;  /* 0x000000040e067209 */ /* 0x008fe40007810000 */
[----:B-----5:R-:W-:Y:S01]  /*ab40*/  FMNMX.FTZ R4, R5, R7, !PT ;  /* 0x0000000705047209 */ /* 0x020fe20007810000 */
[--C-:B------:R-:W-:Y:S01]  /*ab50*/  FFMA.FTZ R5, R165, c[0x0][0x2d0], -R71.reuse ;  /* 0x0000b400a5057a23 */ /* 0x100fe20000010847 */
[----:B----4-:R-:W-:Y:S02]  /*ab60*/  F2FP.BF16.PACK_AB R72, R76, R41 ;  /* 0x000000294c48723e */ /* 0x010fe400000010ff */
[----:B------:R-:W-:Y:S03]  /*ab70*/  FMNMX.FTZ R6, R15, R6, !PT ;  /* 0x000000060f067209 */ /* 0x000fe60007810000 */
[----:B------:R1:W-:Y:S01]  /*ab80*/  MUFU.EX2 R83, R5 ;  /* 0x0000000500537308 */ /* 0x0003e20000000800 */
[----:B------:R-:W2:Y:S01]  /*ab90*/  SHFL.BFLY PT, R7, R4, 0x1, 0x1f ;  /* 0x0c201f0004077f89 */ /* 0x000ea200000e0000 */
[----:B------:R-:W-:Y:S04]  /*aba0*/  FMNMX.FTZ R6, R56, R6, !PT ;  /* 0x0000000638067209 */ /* 0x000fe80007810000 */
[----:B------:R-:W-:Y:S04]  /*abb0*/  FMNMX.FTZ R6, R57, R6, !PT ;  /* 0x0000000639067209 */ /* 0x000fe80007810000 */
[----:B------:R-:W-:Y:S01]  /*abc0*/  MUFU.EX2 R243, R40 ;  /* 0x0000002800f37308 */ /* 0x000fe20000000800 */
[----:B------:R-:W-:Y:S04]  /*abd0*/  FMNMX.FTZ R3, R60, R6, !PT ;  /* 0x000000063c037209 */ /* 0x000fe80007810000 */
[----:B------:R-:W-:Y:S04]  /*abe0*/  FMNMX.FTZ R3, R158, R3, !PT ;  /* 0x000000039e037209 */ /* 0x000fe80007810000 */
[----:B------:R-:W-:Y:S04]  /*abf0*/  FMNMX.FTZ R3, R159, R3, !PT ;  /* 0x000000039f037209 */ /* 0x000fe80007810000 */
[----:B------:R-:W-:Y:S01]  /*ac00*/  FMNMX.FTZ R3, R160, R3, !PT ;  /* 0x00000003a0037209 */ /* 0x000fe20007810000 */
[----:B-1----:R-:W-:Y:S01]  /*ac10*/  FFMA.FTZ R5, R166, c[0x0][0x2d0], -R71 ;  /* 0x0000b400a6057a23 */ /* 0x002fe20000010847 */
[----:B--2---:R-:W-:Y:S03]  /*ac20*/  FMNMX.FTZ R112, R4, R7, !PT ;  /* 0x0000000704707209 */ /* 0x004fe60007810000 */
[----:B------:R1:W2:Y:S01]  /*ac30*/  MUFU.EX2 R45, R5 ;  /* 0x00000005002d7308 */ /* 0x0002a20000000800 */
[----:B------:R-:W-:Y:S01]  /*ac40*/  FSETP.NEU.FTZ.AND P0, PT, R112, -INF , PT ;  /* 0xff8000007000780b */ /* 0x000fe20003f1d000 */
[--C-:B-1----:R-:W-:Y:S01]  /*ac50*/  FFMA.FTZ R5, R34, c[0x0][0x2d0], -R156.reuse ;  /* 0x0000b40022057a23 */ /* 0x102fe2000001089c */
[----:B--2---:R-:W-:Y:S07]  /*ac60*/  F2FP.BF16.PACK_AB R74, R45, R83 ;  /* 0x000000532d4a723e */ /* 0x004fee00000010ff */
[----:B------:R1:W-:Y:S02]  /*ac70*/  MUFU.EX2 R51, R5 ;  /* 0x0000000500337308 */ /* 0x0003e40000000800 */
[--C-:B-1----:R-:W-:Y:S02]  /*ac80*/  FFMA.FTZ R5, R36, c[0x0][0x2d0], -R156.reuse ;  /* 0x0000b40024057a23 */ /* 0x102fe4000001089c */
[----:B------:R-:W-:Y:S06]  /*ac90*/  LDSM.16.MT88.4 R36, [R200] ;  /* 0x00000000c824783b */ /* 0x000fec0000004200 */
[----:B------:R1:W2:Y:S02]  /*aca0*/  MUFU.EX2 R81, R5 ;  /* 0x0000000500517308 */ /* 0x0002a40000000800 */
[----:B-1----:R-:W-:Y:S01]  /*acb0*/  FMNMX.FTZ R5, R161, R3, !PT ;  /* 0x00000003a1057209 */ /* 0x002fe20007810000 */
[--C-:B------:R-:W-:Y:S01]  /*acc0*/  FFMA.FTZ R3, R167, c[0x0][0x2d0], -R156.reuse ;  /* 0x0000b400a7037a23 */ /* 0x100fe2000001089c */
[----:B--2---:R-:W-:Y:S02]  /*acd0*/  F2FP.BF16.PACK_AB R73, R81, R51 ;  /* 0x000000335149723e */ /* 0x004fe400000010ff */
[----:B------:R-:W-:Y:S04]  /*ace0*/  FMNMX.FTZ R4, R162, R5, !PT ;  /* 0x00000005a2047209 */ /* 0x000fe80007810000 */
[----:B------:R1:W-:Y:S01]  /*acf0*/  MUFU.EX2 R237, R3 ;  /* 0x0000000300ed7308 */ /* 0x0003e20000000800 */
[----:B------:R-:W-:Y:S01]  /*ad00*/  FMNMX.FTZ R5, R163, R4, !PT ;  /* 0x00000004a3057209 */ /* 0x000fe20007810000 */
[--C-:B------:R-:W-:Y:S03]  /*ad10*/  FFMA.FTZ R4, R168, c[0x0][0x2d0], -R156.reuse ;  /* 0x0000b400a8047a23 */ /* 0x100fe6000001089c */
[----:B------:R-:W-:Y:S05]  /*ad20*/  FMNMX.FTZ R5, R215, R5, !PT ;  /* 0x00000005d7057209 */ /* 0x000fea0007810000 */
[----:B------:R-:W2:Y:S01]  /*ad30*/  MUFU.EX2 R49, R4 ;  /* 0x0000000400317308 */ /* 0x000ea20000000800 */
[----:B-1----:R-:W-:Y:S05]  /*ad40*/  FMUL.FTZ R3, R112, c[0x0][0x2d0] ;  /* 0x0000b40070037a20 */ /* 0x002fea0000410000 */
[----:B------:R-:W-:Y:S05]  /*ad50*/  FSEL R157, R3, RZ, P0 ;  /* 0x000000ff039d7208 */ /* 0x000fea0000000000 */
[--C-:B------:R-:W-:Y:S01]  /*ad60*/  FFMA.FTZ R3, R9, c[0x0][0x2d0], -R157.reuse ;  /* 0x0000b40009037a23 */ /* 0x100fe2000001089d */
[----:B--2---:R-:W-:Y:S01]  /*ad70*/  F2FP.BF16.PACK_AB R75, R49, R237 ;  /* 0x000000ed314b723e */ /* 0x004fe200000010ff */
[--C-:B------:R-:W-:Y:S01]  /*ad80*/  FFMA.FTZ R2, R35, c[0x0][0x2d0], -R157.reuse ;  /* 0x0000b40023027a23 */ /* 0x100fe2000001089d */
[----:B------:R-:W-:Y:S01]  /*ad90*/  FMNMX.FTZ R4, R218, R5, !PT ;  /* 0x00000005da047209 */ /* 0x000fe20007810000 */
[----:B------:R1:W-:Y:S01]  /*ada0*/  MUFU.EX2 R61, R3 ;  /* 0x00000003003d7308 */ /* 0x0003e20000000800 */
[--C-:B------:R-:W-:Y:S02]  /*adb0*/  FFMA.FTZ R16, R24, c[0x0][0x2d0], -R157.reuse ;  /* 0x0000b40018107a23 */ /* 0x100fe4000001089d */
[----:B------:R-:W-:Y:S01]  /*adc0*/  FMNMX.FTZ R4, R219, R4, !PT ;  /* 0x00000004db047209 */ /* 0x000fe20007810000 */
[--C-:B------:R-:W-:Y:S02]  /*add0*/  FFMA.FTZ R24, R28, c[0x0][0x2d0], -R157.reuse ;  /* 0x0000b4001c187a23 */ /* 0x100fe4000001089d */
[--C-:B------:R-:W-:Y:S01]  /*ade0*/  FFMA.FTZ R28, R29, c[0x0][0x2d0], -R157.reuse ;  /* 0x0000b4001d1c7a23 */ /* 0x100fe2000001089d */
[----:B------:R-:W-:Y:S01]  /*adf0*/  FMNMX.FTZ R0, R220, R4, !PT ;  /* 0x00000004dc007209 */ /* 0x000fe20007810000 */
[--C-:B------:R-:W-:Y:S02]  /*ae00*/  FFMA.FTZ R4, R169, c[0x0][0x2d0], -R156.reuse ;  /* 0x0000b400a9047a23 */ /* 0x100fe4000001089c */
[----:B------:R2:W3:Y:S01]  /*ae10*/  MUFU.EX2 R82, R2 ;  /* 0x0000000200527308 */ /* 0x0004e20000000800 */
[----:B------:R-:W-:Y:S04]  /*ae20*/  FMNMX.FTZ R0, R216, R0, !PT ;  /* 0x00000000d8007209 */ /* 0x000fe80007810000 */
[----:B------:R-:W-:Y:S04]  /*ae30*/  FMNMX.FTZ R0, R164, R0, !PT ;  /* 0x00000000a4007209 */ /* 0x000fe80007810000 */
[----:B------:R-:W-:Y:S01]  /*ae40*/  FMNMX.FTZ R0, R70, R0, !PT ;  /* 0x0000000046007209 */ /* 0x000fe20007810000 */
[----:B------:R-:W-:Y:S01]  /*ae50*/  MUFU.EX2 R241, R4 ;  /* 0x0000000400f17308 */ /* 0x000fe20000000800 */
[--C-:B-1----:R-:W-:Y:S09]  /*ae60*/  FFMA.FTZ R3, R13, c[0x0][0x2d0], -R157.reuse ;  /* 0x0000b4000d037a23 */ /* 0x102ff2000001089d */
[----:B------:R1:W-:Y:S01]  /*ae70*/  MUFU.EX2 R50, R3 ;  /* 0x0000000300327308 */ /* 0x0003e20000000800 */
[----:B--2---:R-:W-:Y:S01]  /*ae80*/  FFMA.FTZ R2, R12, c[0x0][0x2d0], -R157 ;  /* 0x0000b4000c027a23 */ /* 0x004fe2000001089d */
[----:B---3--:R-:W-:Y:S01]  /*ae90*/  F2FP.BF16.PACK_AB R64, R82, R61 ;  /* 0x0000003d5240723e */ /* 0x008fe200000010ff */
[--C-:B------:R-:W-:Y:S07]  /*aea0*/  FFMA.FTZ R12, R176, c[0x0][0x2d0], -R156.reuse ;  /* 0x0000b400b00c7a23 */ /* 0x100fee000001089c */
[----:B------:R2:W3:Y:S10]  /*aeb0*/  MUFU.EX2 R44, R2 ;  /* 0x00000002002c7308 */ /* 0x0004f40000000800 */
[----:B------:R-:W-:Y:S01]  /*aec0*/  MUFU.EX2 R250, R12 ;  /* 0x0000000c00fa7308 */ /* 0x000fe20000000800 */
[--C-:B-1----:R-:W-:Y:S09]  /*aed0*/  FFMA.FTZ R3, R172, c[0x0][0x2d0], -R71.reuse ;  /* 0x0000b400ac037a23 */ /* 0x102ff20000010847 */
[----:B------:R1:W-:Y:S01]  /*aee0*/  MUFU.EX2 R238, R3 ;  /* 0x0000000300ee7308 */ /* 0x0003e20000000800 */
[----:B--2---:R-:W2:Y:S01]  /*aef0*/  SHFL.BFLY PT, R2, R0, 0x2, 0x1f ;  /* 0x0c401f0000027f89 */ /* 0x004ea200000e0000 */
[----:B---3--:R-:W-:Y:S08]  /*af00*/  F2FP.BF16.PACK_AB R66, R50, R44 ;  /* 0x0000002c3242723e */ /* 0x008ff000000010ff */
[----:B------:R-:W-:Y:S10]  /*af10*/  MUFU.EX2 R249, R16 ;  /* 0x0000001000f97308 */ /* 0x000ff40000000800 */
[----:B------:R-:W-:Y:S01]  /*af20*/  MUFU.EX2 R247, R24 ;  /* 0x0000001800f77308 */ /* 0x000fe20000000800 */
[--C-:B-1----:R-:W-:Y:S09]  /*af30*/  FFMA.FTZ R3, R171, c[0x0][0x2d0], -R71.reuse ;  /* 0x0000b400ab037a23 */ /* 0x102ff20000010847 */
[----:B------:R1:W-:Y:S10]  /*af40*/  MUFU.EX2 R240, R3 ;  /* 0x0000000300f07308 */ /* 0x0003f40000000800 */
[----:B------:R-:W-:Y:S01]  /*af50*/  MUFU.EX2 R246, R28 ;  /* 0x0000001c00f67308 */ /* 0x000fe20000000800 */
[----:B-1----:R-:W-:Y:S09]  /*af60*/  FFMA.FTZ R3, R170, c[0x0][0x2d0], -R156 ;  /* 0x0000b400aa037a23 */ /* 0x002ff2000001089c */
[----:B------:R2:W-:Y:S02]  /*af70*/  MUFU.EX2 R239, R3 ;  /* 0x0000000300ef7308 */ /* 0x0005e40000000800 */
[----:B--2---:R-:W-:Y:S01]  /*af80*/  FMNMX.FTZ R3, R0, R2, !PT ;  /* 0x0000000200037209 */ /* 0x004fe20007810000 */
[----:B------:R-:W-:Y:S01]  /*af90*/  FFMA.FTZ R2, R173, c[0x0][0x2d0], -R71 ;  /* 0x0000b400ad027a23 */ /* 0x000fe20000010847 */
[----:B------:R-:W-:Y:S06]  /*afa0*/  FSEL R0, R114, RZ, P2 ;  /* 0x000000ff72007208 */ /* 0x000fec0001000000 */
        /* <DEDUP_REMOVED lines=14> */
[C---:B------:R-:W-:Y:S02]  /*b090*/  FMUL.FTZ R17, R69.reuse, R133 ;  /* 0x0000008545117220 */ /* 0x040fe40000410000 */
[----:B------:R-:W-:Y:S01]  /*b0a0*/  FADD.FTZ R0, -R0, R117 ;  /* 0x0000007500007221 */ /* 0x000fe20000010100 */
[----:B------:R-:W-:Y:S01]  /*b0b0*/  FSEL R115, R4, RZ, P0 ;  /* 0x000000ff04737208 */ /* 0x000fe20000000000 */
[----:B------:R-:W-:Y:S02]  /*b0c0*/  FMUL.FTZ R32, R69, R84 ;  /* 0x0000005445207220 */ /* 0x000fe40000410000 */
[----:B------:R-:W-:Y:S02]  /*b0d0*/  FMUL.FTZ R0, R0, c[0x0][0x2d0] ;  /* 0x0000b40000007a20 */ /* 0x000fe40000410000 */
[--C-:B------:R-:W-:Y:S02]  /*b0e0*/  FFMA.FTZ R4, R15, c[0x0][0x2d0], -R115.reuse ;  /* 0x0000b4000f047a23 */ /* 0x100fe40000010873 */
[----:B------:R2:W3:Y:S01]  /*b0f0*/  MUFU.EX2 R2, R0 ;  /* 0x0000000000027308 */ /* 0x0004e20000000800 */
[--C-:B------:R-:W-:Y:S02]  /*b100*/  FFMA.FTZ R5, R14, c[0x0][0x2d0], -R115.reuse ;  /* 0x0000b4000e057a23 */ /* 0x100fe40000010873 */
[----:B------:R-:W-:Y:S02]  /*b110*/  FMUL.FTZ R33, R69, R85 ;  /* 0x0000005545217220 */ /* 0x000fe40000410000 */
[--C-:B------:R-:W-:Y:S02]  /*b120*/  FFMA.FTZ R58, R57, c[0x0][0x2d0], -R115.reuse ;  /* 0x0000b400393a7a23 */ /* 0x100fe40000010873 */
[--C-:B------:R-:W-:Y:S03]  /*b130*/  FFMA.FTZ R62, R60, c[0x0][0x2d0], -R115.reuse ;  /* 0x0000b4003c3e7a23 */ /* 0x100fe60000010873 */
[----:B------:R4:W-:Y:S01]  /*b140*/  MUFU.EX2 R167, R4 ;  /* 0x0000000400a77308 */ /* 0x0009e20000000800 */
[C---:B-1----:R-:W-:Y:S02]  /*b150*/  FMUL.FTZ R7, R68.reuse, R123 ;  /* 0x0000007b44077220 */ /* 0x042fe40000410000 */
[C---:B------:R-:W-:Y:S01]  /*b160*/  FMUL.FTZ R6, R68.reuse, R122 ;  /* 0x0000007a44067220 */ /* 0x040fe20000410000 */
[----:B------:R-:W-:Y:S01]  /*b170*/  MOV R122, R76 ;  /* 0x0000004c007a7202 */ /* 0x000fe20000000f00 */
        /* <DEDUP_REMOVED lines=11> */
[----:B------:R-:W-:Y:S01]  /*b230*/  MOV R128, R49 ;  /* 0x0000003100807202 */ /* 0x000fe20000000f00 */
[C---:B------:R-:W-:Y:S01]  /*b240*/  FMUL.FTZ R13, R2.reuse, R129 ;  /* 0x00000081020d7220 */ /* 0x040fe20000410000 */
[----:B------:R-:W-:Y:S01]  /*b250*/  MOV R129, R45 ;  /* 0x0000002d00817202 */ /* 0x000fe20000000f00 */
[----:B----4-:R-:W-:Y:S01]  /*b260*/  FFMA.FTZ R4, R175, c[0x0][0x2d0], -R71 ;  /* 0x0000b400af047a23 */ /* 0x010fe20000010847 */
[----:B------:R-:W-:Y:S01]  /*b270*/  LDSM.16.MT88.4 R84, [R200+0x800] ;  /* 0x00080000c854783b */ /* 0x000fe20000004200 */
[C---:B------:R-:W-:Y:S02]  /*b280*/  FMUL.FTZ R24, R2.reuse, R140 ;  /* 0x0000008c02187220 */ /* 0x040fe40000410000 */
[C---:B------:R-:W-:Y:S01]  /*b290*/  FMUL.FTZ R29, R2.reuse, R145 ;  /* 0x00000091021d7220 */ /* 0x040fe20000410000 */
[----:B------:R3:W4:Y:S01]  /*b2a0*/  MUFU.EX2 R77, R4 ;  /* 0x00000004004d7308 */ /* 0x0007220000000800 */
[C---:B------:R-:W-:Y:S01]  /*b2b0*/  FMUL.FTZ R28, R2.reuse, R144 ;  /* 0x00000090021c7220 */ /* 0x040fe20000410000 */
[----:B------:R-:W-:Y:S01]  /*b2c0*/  MOV R145, R83 ;  /* 0x0000005300917202 */ /* 0x000fe20000000f00 */
[C---:B------:R-:W-:Y:S01]  /*b2d0*/  FMUL.FTZ R40, R2.reuse, R88 ;  /* 0x0000005802287220 */ /* 0x040fe20000410000 */
[----:B-1----:R-:W-:Y:S01]  /*b2e0*/  F2FP.BF16.PACK_AB R67, R167, R252 ;  /* 0x000000fca743723e */ /* 0x002fe200000010ff */
[C---:B------:R-:W-:Y:S01]  /*b2f0*/  FMUL.FTZ R5, R69.reuse, R121 ;  /* 0x0000007945057220 */ /* 0x040fe20000410000 */
[----:B------:R-:W-:Y:S01]  /*b300*/  MOV R144, R237 ;  /* 0x000000ed00907202 */ /* 0x000fe20000000f00 */
[C---:B------:R-:W-:Y:S02]  /*b310*/  FMUL.FTZ R45, R2.reuse, R93 ;  /* 0x0000005d022d7220 */ /* 0x040fe40000410000 */
[----:B------:R-:W-:Y:S01]  /*b320*/  FMUL.FTZ R49, R69, R97 ;  /* 0x0000006145317220 */ /* 0x000fe20000410000 */
[----:B------:R-:W-:Y:S01]  /*b330*/  MUFU.EX2 R93, R62 ;  /* 0x0000003e005d7308 */ /* 0x000fe20000000800 */
[C---:B------:R-:W-:Y:S02]  /*b340*/  FMUL.FTZ R57, R2.reuse, R105 ;  /* 0x0000006902397220 */ /* 0x040fe40000410000 */
[----:B------:R-:W-:Y:S02]  /*b350*/  IMAD.MOV.U32 R124, RZ, RZ, R61 ;  /* 0x000000ffff7c7224 */ /* 0x000fe400078e003d */
[----:B--2---:R-:W-:Y:S02]  /*b360*/  FFMA.FTZ R0, R11, c[0x0][0x2d0], -R115 ;  /* 0x0000b4000b007a23 */ /* 0x004fe40000010873 */
[C---:B------:R-:W-:Y:S02]  /*b370*/  FMUL.FTZ R60, R2.reuse, R108 ;  /* 0x0000006c023c7220 */ /* 0x040fe40000410000 */
[----:B------:R-:W-:Y:S01]  /*b380*/  FMUL.FTZ R61, R2, R109 ;  /* 0x0000006d023d7220 */ /* 0x000fe20000410000 */
[----:B------:R1:W2:Y:S01]  /*b390*/  MUFU.EX2 R166, R0 ;  /* 0x0000000000a67308 */ /* 0x0002a20000000800 */
[----:B------:R-:W-:Y:S02]  /*b3a0*/  FFMA.FTZ R88, R187, c[0x0][0x2d0], -R156 ;  /* 0x0000b400bb587a23 */ /* 0x000fe4000001089c */
[----:B---3--:R-:W-:Y:S01]  /*b3b0*/  FMUL.FTZ R4, R69, R120 ;  /* 0x0000007845047220 */ /* 0x008fe20000410000 */
[----:B----4-:R-:W-:Y:S02]  /*b3c0*/  MOV R121, R77 ;  /* 0x0000004d00797202 */ /* 0x010fe40000000f00 */
[----:B------:R-:W3:Y:S01]  /*b3d0*/  LDSM.16.MT88.4 R76, [R199] ;  /* 0x00000000c74c783b */ /* 0x000ee20000004200 */
[----:B------:R-:W-:Y:S03]  /*b3e0*/  MOV R120, R80 ;  /* 0x0000005000787202 */ /* 0x000fe60000000f00 */
[----:B------:R-:W-:Y:S01]  /*b3f0*/  MUFU.EX2 R187, R88 ;  /* 0x0000005800bb7308 */ /* 0x000fe20000000800 */
[-C--:B------:R-:W-:Y:S05]  /*b400*/  HMMA.16816.F32.BF16 R4, R72, R20.reuse, R4 ;  /* 0x000000144804723c */ /* 0x080fea0000041804 */
[----:B-1----:R-:W-:Y:S02]  /*b410*/  FSEL R0, R3, RZ, P0 ;  /* 0x000000ff03007208 */ /* 0x002fe40000000000 */
[----:B--2---:R-:W-:Y:S05]  /*b420*/  F2FP.BF16.PACK_AB R65, R166, R165 ;  /* 0x000000a5a641723e */ /* 0x004fea00000010ff */
[----:B------:R-:W-:Y:S04]  /*b430*/  FADD.FTZ R0, -R0, R118 ;  /* 0x0000007600007221 */ /* 0x000fe80000010100 */
[----:B------:R-:W-:Y:S06]  /*b440*/  FMUL.FTZ R0, R0, c[0x0][0x2d0] ;  /* 0x0000b40000007a20 */ /* 0x000fec0000410000 */
[----:B------:R-:W1:Y:S02]  /*b450*/  MUFU.EX2 R0, R0 ;  /* 0x0000000000007308 */ /* 0x000e640000000800 */
[C---:B-1----:R-:W-:Y:S01]  /*b460*/  FMUL.FTZ R10, R0.reuse, R126 ;  /* 0x0000007e000a7220 */ /* 0x042fe20000410000 */
[----:B------:R-:W-:Y:S01]  /*b470*/  MOV R126, R51 ;  /* 0x00000033007e7202 */ /* 0x000fe20000000f00 */
[C---:B------:R-:W-:Y:S01]  /*b480*/  FMUL.FTZ R11, R0.reuse, R127 ;  /* 0x0000007f000b7220 */ /* 0x040fe20000410000 */
[----:B------:R-:W-:Y:S01]  /*b490*/  MOV R127, R50 ;  /* 0x00000032007f7202 */ /* 0x000fe20000000f00 */
[C---:B------:R-:W-:Y:S02]  /*b4a0*/  FMUL.FTZ R15, R0.reuse, R131 ;  /* 0x00000083000f7220 */ /* 0x040fe40000410000 */
[----:B------:R-:W2:Y:S01]  /*b4b0*/  LDL.LU R131, [R1] ;  /* 0x0000000001837983 */ /* 0x000ea20000300800 */
[C---:B------:R-:W-:Y:S02]  /*b4c0*/  FMUL.FTZ R42, R0.reuse, R90 ;  /* 0x0000005a002a7220 */ /* 0x040fe40000410000 */
[C---:B------:R-:W-:Y:S01]  /*b4d0*/  HMMA.16816.F32.BF16 R8, R64.reuse, R20, R8 ;  /* 0x000000144008723c */ /* 0x040fe20000041808 */
[----:B------:R-:W4:Y:S03]  /*b4e0*/  LDL.LU R125, [R1+0x4] ;  /* 0x00000400017d7983 */ /* 0x000f260000300800 */
[C---:B------:R-:W-:Y:S01]  /*b4f0*/  FMUL.FTZ R14, R0.reuse, R130 ;  /* 0x00000082000e7220 */ /* 0x040fe20000410000 */
[----:B------:R-:W5:Y:S01]  /*b500*/  LDL.LU R123, [R1+0x8] ;  /* 0x00000800017b7983 */ /* 0x000f620000300800 */
[----:B------:R-:W-:Y:S01]  /*b510*/  FMUL.FTZ R43, R0, R91 ;  /* 0x0000005b002b7220 */ /* 0x000fe20000410000 */
[----:B------:R-:W-:Y:S01]  /*b520*/  MOV R130, R44 ;  /* 0x0000002c00827202 */ /* 0x000fe20000000f00 */
[----:B------:R-:W-:Y:S03]  /*b530*/  FFMA.FTZ R20, R25, c[0x0][0x2d0], -R157 ;  /* 0x0000b40019147a23 */ /* 0x000fe6000001089d */
[-C--:B------:R-:W-:Y:S01]  /*b540*/  HMMA.16816.F32.BF16 R12, R64, R22.reuse, R12 ;  /* 0x00000016400c723c */ /* 0x080fe2000004180c */
[----:B------:R1:W-:Y:S02]  /*b550*/  MUFU.EX2 R248, R20 ;  /* 0x0000001400f87308 */ /* 0x0003e40000000800 */
[C---:B------:R-:W-:Y:S02]  /*b560*/  FMUL.FTZ R50, R68.reuse, R98 ;  /* 0x0000006244327220 */ /* 0x040fe40000410000 */
[----:B------:R-:W-:Y:S02]  /*b570*/  FMUL.FTZ R51, R68, R99 ;  /* 0x0000006344337220 */ /* 0x000fe40000410000 */
[C---:B------:R-:W-:Y:S01]  /*b580*/  FMUL.FTZ R26, R0.reuse, R142 ;  /* 0x0000008e001a7220 */ /* 0x040fe20000410000 */
[C---:B------:R-:W-:Y:S04]  /*b590*/  HMMA.16816.F32.BF16 R16, R72.reuse, R22, R16 ;  /* 0x000000164810723c */ /* 0x040fe80000041810 */
[C---:B------:R-:W-:Y:S02]  /*b5a0*/  FMUL.FTZ R21, R69.reuse, R137 ;  /* 0x0000008945157220 */ /* 0x040fe40000410000 */
[----:B------:R-:W-:Y:S02]  /*b5b0*/  FMUL.FTZ R27, R0, R143 ;  /* 0x0000008f001b7220 */ /* 0x000fe40000410000 */
[C---:B------:R-:W-:Y:S04]  /*b5c0*/  FMUL.FTZ R22, R68.reuse, R138 ;  /* 0x0000008a44167220 */ /* 0x040fe80000410000 */
[----:B------:R-:W-:Y:S02]  /*b5d0*/  FMUL.FTZ R23, R68, R139 ;  /* 0x0000008b44177220 */ /* 0x000fe40000410000 */
[----:B------:R-:W-:Y:S02]  /*b5e0*/  FMUL.FTZ R25, R2, R141 ;  /* 0x0000008d02197220 */ /* 0x000fe40000410000 */
[C---:B------:R-:W-:Y:S02]  /*b5f0*/  FMUL.FTZ R30, R0.reuse, R146 ;  /* 0x00000092001e7220 */ /* 0x040fe40000410000 */
[C---:B-1----:R-:W-:Y:S02]  /*b600*/  FMUL.FTZ R20, R69.reuse, R136 ;  /* 0x0000008845147220 */ /* 0x042fe40000410000 */
[----:B------:R-:W-:Y:S02]  /*b610*/  IMAD.MOV.U32 R146, RZ, RZ, R82 ;  /* 0x000000ffff927224 */ /* 0x000fe400078e0052 */
[----:B------:R-:W-:Y:S01]  /*b620*/  FMUL.FTZ R31, R0, R147 ;  /* 0x00000093001f7220 */ /* 0x000fe20000410000 */
[----:B------:R-:W-:Y:S01]  /*b630*/  MOV R147, R81 ;  /* 0x0000005100937202 */ /* 0x000fe20000000f00 */
[----:B------:R-:W-:Y:S01]  /*b640*/  IMAD.MOV.U32 R136, RZ, RZ, R41 ;  /* 0x000000ffff887224 */ /* 0x000fe200078e0029 */
[-C--:B------:R-:W-:Y:S01]  /*b650*/  HMMA.16816.F32.BF16 R20, R72, R36.reuse, R20 ;  /* 0x000000244814723c */ /* 0x080fe20000041814 */
[----:B------:R-:W1:Y:S02]  /*b660*/  LDSM.16.MT88.4 R80, [R196+0x800] ;  /* 0x00080000c450783b */ /* 0x000e640000004200 */
[----:B------:R-:W-:Y:S02]  /*b670*/  FMUL.FTZ R41, R2, R89 ;  /* 0x0000005902297220 */ /* 0x000fe40000410000 */
[C---:B------:R-:W-:Y:S02]  /*b680*/  FMUL.FTZ R47, R0.reuse, R95 ;  /* 0x0000005f002f7220 */ /* 0x040fe40000410000 */
[C---:B------:R-:W-:Y:S01]  /*b690*/  FMUL.FTZ R46, R0.reuse, R94 ;  /* 0x0000005e002e7220 */ /* 0x040fe20000410000 */
[C---:B------:R-:W-:Y:S01]  /*b6a0*/  HMMA.16816.F32.BF16 R24, R64.reuse, R36, R24 ;  /* 0x000000244018723c */ /* 0x040fe20000041818 */
[----:B------:R-:W1:Y:S01]  /*b6b0*/  LDSM.16.MT88.4 R88, [R197+0x800] ;  /* 0x00080000c558783b */ /* 0x000e620000004200 */
[----:B------:R3:W-:Y:S02]  /*b6c0*/  MUFU.EX2 R94, R58 ;  /* 0x0000003a005e7308 */ /* 0x0007e40000000800 */
[C---:B------:R-:W-:Y:S02]  /*b6d0*/  FMUL.FTZ R59, R0.reuse, R107 ;  /* 0x0000006b003b7220 */ /* 0x040fe40000410000 */
[----:B------:R-:W-:Y:S02]  /*b6e0*/  FMUL.FTZ R62, R0, R110 ;  /* 0x0000006e003e7220 */ /* 0x000fe40000410000 */
[-C--:B------:R-:W-:Y:S04]  /*b6f0*/  HMMA.16816.F32.BF16 R28, R64, R38.reuse, R28 ;  /* 0x00000026401c723c */ /* 0x080fe8000004181c */
[----:B------:R-:W-:Y:S02]  /*b700*/  FFMA.FTZ R36, R178, c[0x0][0x2d0], -R71 ;  /* 0x0000b400b2247a23 */ /* 0x000fe40000010847 */
[----:B------:R-:W-:Y:S02]  /*b710*/  FMUL.FTZ R63, R0, R111 ;  /* 0x0000006f003f7220 */ /* 0x000fe40000410000 */
[C---:B------:R-:W-:Y:S01]  /*b720*/  HMMA.16816.F32.BF16 R32, R72.reuse, R38, R32 ;  /* 0x000000264820723c */ /* 0x040fe20000041820 */
[----:B------:R1:W-:Y:S03]  /*b730*/  MUFU.EX2 R244, R36 ;  /* 0x0000002400f47308 */ /* 0x0003e60000000800 */
[C---:B------:R-:W-:Y:S01]  /*b740*/  FMUL.FTZ R37, R69.reuse, R149 ;  /* 0x0000009545257220 */ /* 0x040fe20000410000 */
[----:B------:R-:W-:Y:S01]  /*b750*/  MOV R149, R240 ;  /* 0x000000f000957202 */ /* 0x000fe20000000f00 */
[--C-:B------:R-:W-:Y:S02]  /*b760*/  FFMA.FTZ R44, R180, c[0x0][0x2d0], -R156.reuse ;  /* 0x0000b400b42c7a23 */ /* 0x100fe4000001089c */
[C---:B------:R-:W-:Y:S01]  /*b770*/  FMUL.FTZ R38, R68.reuse, R150 ;  /* 0x0000009644267220 */ /* 0x040fe20000410000 */
[----:B------:R-:W-:Y:S02]  /*b780*/  MOV R150, R239 ;  /* 0x000000ef00967202 */ /* 0x000fe40000000f00 */
[----:B------:R1:W-:Y:S01]  /*b790*/  MUFU.EX2 R240, R48 ;  /* 0x0000003000f07308 */ /* 0x0003e20000000800 */
[----:B------:R-:W-:Y:S01]  /*b7a0*/  FMUL.FTZ R39, R68, R151 ;  /* 0x0000009744277220 */ /* 0x000fe20000410000 */
[----:B------:R-:W-:Y:S01]  /*b7b0*/  MOV R151, R238 ;  /* 0x000000ee00977202 */ /* 0x000fe20000000f00 */
[----:B---3--:R-:W-:Y:S02]  /*b7c0*/  FMUL.FTZ R58, R0, R106 ;  /* 0x0000006a003a7220 */ /* 0x008fe40000410000 */
[C---:B-1----:R-:W-:Y:S01]  /*b7d0*/  FMUL.FTZ R36, R69.reuse, R148 ;  /* 0x0000009445247220 */ /* 0x042fe20000410000 */
[----:B------:R-:W-:Y:S04]  /*b7e0*/  MOV R148, R241 ;  /* 0x000000f100947202 */ /* 0x000fe80000000f00 */
[----:B------:R1:W-:Y:S02]  /*b7f0*/  MUFU.EX2 R241, R44 ;  /* 0x0000002c00f17308 */ /* 0x0003e40000000800 */
[-C--:B------:R-:W-:Y:S03]  /*b800*/  HMMA.16816.F32.BF16 R36, R72, R52.reuse, R36 ;  /* 0x000000344824723c */ /* 0x080fe60000041824 */
[C---:B------:R-:W-:Y:S02]  /*b810*/  FMUL.FTZ R48, R69.reuse, R96 ;  /* 0x0000006045307220 */ /* 0x040fe40000410000 */
[----:B------:R-:W-:Y:S03]  /*b820*/  LDSM.16.MT88.4 R96, [R197+0x2000] ;  /* 0x00200000c560783b */ /* 0x000fe60000004200 */
[C---:B------:R-:W-:Y:S07]  /*b830*/  HMMA.16816.F32.BF16 R40, R64.reuse, R52, R40 ;  /* 0x000000344028723c */ /* 0x040fee0000041828 */
[--C-:B------:R-:W-:Y:S02]  /*b840*/  FFMA.FTZ R52, R56, c[0x0][0x2d0], -R115.reuse ;  /* 0x0000b40038347a23 */ /* 0x100fe40000010873 */
[C---:B------:R-:W-:Y:S02]  /*b850*/  FMUL.FTZ R53, R69.reuse, R101 ;  /* 0x0000006545357220 */ /* 0x040fe40000410000 */
[----:B------:R3:W3:Y:S01]  /*b860*/  MUFU.EX2 R95, R52 ;  /* 0x00000034005f7308 */ /* 0x0006e20000000800 */
[C---:B-1----:R-:W-:Y:S02]  /*b870*/  FMUL.FTZ R44, R2.reuse, R92 ;  /* 0x0000005c022c7220 */ /* 0x042fe40000410000 */
[----:B------:R-:W-:Y:S05]  /*b880*/  FMUL.FTZ R56, R2, R104 ;  /* 0x0000006802387220 */ /* 0x000fea0000410000 */
[-C--:B------:R-:W-:Y:S08]  /*b890*/  HMMA.16816.F32.BF16 R44, R64, R54.reuse, R44 ;  /* 0x00000036402c723c */ /* 0x080ff0000004182c */
[C---:B------:R-:W-:Y:S07]  /*b8a0*/  HMMA.16816.F32.BF16 R48, R72.reuse, R54, R48 ;  /* 0x000000364830723c */ /* 0x040fee0000041830 */
[C---:B------:R-:W-:Y:S02]  /*b8b0*/  FMUL.FTZ R55, R68.reuse, R103 ;  /* 0x0000006744377220 */ /* 0x040fe40000410000 */
[C---:B---3--:R-:W-:Y:S03]  /*b8c0*/  FMUL.FTZ R52, R69.reuse, R100 ;  /* 0x0000006445347220 */ /* 0x048fe60000410000 */
[----:B------:R-:W-:Y:S07]  /*b8d0*/  FMUL.FTZ R54, R68, R102 ;  /* 0x0000006644367220 */ /* 0x000fee0000410000 */
[-C--:B------:R-:W-:Y:S08]  /*b8e0*/  HMMA.16816.F32.BF16 R52, R72, R76.reuse, R52 ;  /* 0x0000004c4834723c */ /* 0x080ff00000041834 */
[C---:B------:R-:W-:Y:S07]  /*b8f0*/  HMMA.16816.F32.BF16 R56, R64.reuse, R76, R56 ;  /* 0x0000004c4038723c */ /* 0x040fee0000041838 */
[----:B------:R-:W-:Y:S01]  /*b900*/  FFMA.FTZ R76, R158, c[0x0][0x2d0], -R115 ;  /* 0x0000b4009e4c7a23 */ /* 0x000fe20000010873 */
        /* <DEDUP_REMOVED lines=15> */
[----:B---3--:R-:W-:Y:S03]  /*ba00*/  F2FP.BF16.PACK_AB R79, R239, R93 ;  /* 0x0000005def4f723e */ /* 0x008fe600000010ff */
        /* <DEDUP_REMOVED lines=12> */
[----:B--2---:R-:W-:Y:S02]  /*bad0*/  FFMA.FTZ R69, R69, R131, R136 ;  /* 0x0000008345457223 */ /* 0x004fe40000010088 */
[-C--:B------:R-:W-:Y:S01]  /*bae0*/  HMMA.16816.F32.BF16 R28, R76, R86.reuse, R28 ;  /* 0x000000564c1c723c */ /* 0x080fe2000004181c */
[----:B------:R1:W-:Y:S03]  /*baf0*/  MUFU.EX2 R186, R80 ;  /* 0x0000005000ba7308 */ /* 0x0003e60000000800 */
[----:B------:R-:W-:Y:S02]  /*bb00*/  FFMA.FTZ R84, R189, c[0x0][0x2d0], -R71 ;  /* 0x0000b400bd547a23 */ /* 0x000fe40000010847 */
[----:B------:R-:W-:Y:S02]  /*bb10*/  FADD.FTZ R69, R122, R69 ;  /* 0x000000457a457221 */ /* 0x000fe40000010000 */
[C---:B------:R-:W-:Y:S03]  /*bb20*/  HMMA.16816.F32.BF16 R32, R72.reuse, R86, R32 ;  /* 0x000000564820723c */ /* 0x040fe60000041820 */
[----:B------:R2:W-:Y:S01]  /*bb30*/  MUFU.EX2 R183, R84 ;  /* 0x0000005400b77308 */ /* 0x0005e20000000800 */
[----:B------:R-:W-:Y:S04]  /*bb40*/  IMAD.MOV.U32 R189, RZ, RZ, R120 ;  /* 0x000000ffffbd7224 */ /* 0x000fe800078e0078 */
[-C--:B------:R-:W-:Y:S08]  /*bb50*/  HMMA.16816.F32.BF16 R36, R72, R88.reuse, R36 ;  /* 0x000000584824723c */ /* 0x080ff00000041824 */
[C---:B------:R-:W-:Y:S04]  /*bb60*/  HMMA.16816.F32.BF16 R40, R76.reuse, R88, R40 ;  /* 0x000000584c28723c */ /* 0x040fe80000041828 */
[----:B-1----:R-:W-:Y:S03]  /*bb70*/  FFMA.FTZ R80, R184, c[0x0][0x2d0], -R157 ;  /* 0x0000b400b8507a23 */ /* 0x002fe6000001089d */
[----:B------:R-:W-:Y:S01]  /*bb80*/  FFMA.FTZ R88, R160, c[0x0][0x2d0], -R115 ;  /* 0x0000b400a0587a23 */ /* 0x000fe20000010873 */
[-C--:B------:R-:W-:Y:S01]  /*bb90*/  HMMA.16816.F32.BF16 R44, R76, R90.reuse, R44 ;  /* 0x0000005a4c2c723c */ /* 0x080fe2000004182c */
[----:B------:R1:W-:Y:S03]  /*bba0*/  MUFU.EX2 R184, R80 ;  /* 0x0000005000b87308 */ /* 0x0003e60000000800 */
[--C-:B--2---:R-:W-:Y:S01]  /*bbb0*/  FFMA.FTZ R84, R190, c[0x0][0x2d0], -R156.reuse ;  /* 0x0000b400be547a23 */ /* 0x104fe2000001089c */
[----:B------:R-:W-:Y:S03]  /*bbc0*/  MOV R190, R127 ;  /* 0x0000007f00be7202 */ /* 0x000fe60000000f00 */
[C---:B------:R-:W-:Y:S03]  /*bbd0*/  HMMA.16816.F32.BF16 R48, R72.reuse, R90, R48 ;  /* 0x0000005a4830723c */ /* 0x040fe60000041830 */
[----:B------:R2:W-:Y:S10]  /*bbe0*/  MUFU.EX2 R180, R84 ;  /* 0x0000005400b47308 */ /* 0x0005f40000000800 */
[----:B------:R3:W-:Y:S01]  /*bbf0*/  MUFU.EX2 R102, R88 ;  /* 0x0000005800667308 */ /* 0x0007e20000000800 */
[----:B-1----:R-:W-:Y:S09]  /*bc00*/  FFMA.FTZ R80, R185, c[0x0][0x2d0], -R157 ;  /* 0x0000b400b9507a23 */ /* 0x002ff2000001089d */
[----:B------:R1:W1:Y:S01]  /*bc10*/  MUFU.EX2 R185, R80 ;  /* 0x0000005000b97308 */ /* 0x0002620000000800 */
[--C-:B--2---:R-:W-:Y:S01]  /*bc20*/  FFMA.FTZ R84, R191, c[0x0][0x2d0], -R156.reuse ;  /* 0x0000b400bf547a23 */ /* 0x104fe2000001089c */
[----:B------:R-:W-:Y:S08]  /*bc30*/  MOV R191, R128 ;  /* 0x0000008000bf7202 */ /* 0x000ff00000000f00 */
[----:B------:R2:W-:Y:S01]  /*bc40*/  MUFU.EX2 R181, R84 ;  /* 0x0000005400b57308 */ /* 0x0005e20000000800 */
[----:B---3--:R-:W-:Y:S09]  /*bc50*/  FFMA.FTZ R88, R161, c[0x0][0x2d0], -R115 ;  /* 0x0000b400a1587a23 */ /* 0x008ff20000010873 */
[----:B------:R3:W-:Y:S01]  /*bc60*/  MUFU.EX2 R101, R88 ;  /* 0x0000005800657308 */ /* 0x0007e20000000800 */
[--C-:B-1----:R-:W-:Y:S01]  /*bc70*/  FFMA.FTZ R80, R188, c[0x0][0x2d0], -R71.reuse ;  /* 0x0000b400bc507a23 */ /* 0x102fe20000010847 */
[----:B------:R-:W-:Y:S08]  /*bc80*/  MOV R188, R121 ;  /* 0x0000007900bc7202 */ /* 0x000ff00000000f00 */
[----:B------:R1:W-:Y:S01]  /*bc90*/  MUFU.EX2 R182, R80 ;  /* 0x0000005000b67308 */ /* 0x0003e20000000800 */
[----:B--2---:R-:W-:Y:S01]  /*bca0*/  FFMA.FTZ R84, R192, c[0x0][0x2d0], -R71 ;  /* 0x0000b400c0547a23 */ /* 0x004fe20000010847 */
[----:B------:R-:W-:Y:S08]  /*bcb0*/  MOV R192, R129 ;  /* 0x0000008100c07202 */ /* 0x000ff00000000f00 */
[----:B------:R2:W-:Y:S01]  /*bcc0*/  MUFU.EX2 R179, R84 ;  /* 0x0000005400b37308 */ /* 0x0005e20000000800 */
[--C-:B---3--:R-:W-:Y:S09]  /*bcd0*/  FFMA.FTZ R88, R221, c[0x0][0x2d0], -R156.reuse ;  /* 0x0000b400dd587a23 */ /* 0x108ff2000001089c */
        /* <DEDUP_REMOVED lines=19> */
[----:B------:R-:W-:Y:S02]  /*be10*/  F2FP.BF16.PACK_AB R75, R187, R237 ;  /* 0x000000edbb4b723e */ /* 0x000fe400000010ff */
[----:B------:R-:W-:Y:S01]  /*be20*/  MOV R194, R130 ;  /* 0x0000008200c27202 */ /* 0x000fe20000000f00 */
[----:B-1----:R-:W1:Y:S01]  /*be30*/  LDSM.16.MT88.4 R80, [R200+0x1000] ;  /* 0x00100000c850783b */ /* 0x002e620000004200 */
[----:B---3--:R-:W-:Y:S03]  /*be40*/  F2FP.BF16.PACK_AB R79, R107, R101 ;  /* 0x000000656b4f723e */ /* 0x008fe600000010ff */
        /* <DEDUP_REMOVED lines=29> */
[--C-:B--2---:R-:W-:Y:S01]  /*c020*/  FFMA.FTZ R80, R224, c[0x0][0x2d0], -R156.reuse ;  /* 0x0000b400e0507a23 */ /* 0x104fe2000001089c */
[----:B---3--:R-:W-:Y:S08]  /*c030*/  F2FP.BF16.PACK_AB R152, R174, R173 ;  /* 0x000000adae98723e */ /* 0x008ff000000010ff */
[----:B------:R2:W-:Y:S01]  /*c040*/  MUFU.EX2 R172, R80 ;  /* 0x0000005000ac7308 */ /* 0x0005e20000000800 */
[----:B----4-:R-:W-:Y:S09]  /*c050*/  FFMA.FTZ R88, R218, c[0x0][0x2d0], -R115 ;  /* 0x0000b400da587a23 */ /* 0x010ff20000010873 */
[----:B------:R3:W-:Y:S01]  /*c060*/  MUFU.EX2 R159, R88 ;  /* 0x00000058009f7308 */ /* 0x0007e20000000800 */
[----:B-1----:R-:W1:Y:S01]  /*c070*/  LDSM.16.MT88.4 R84, [R199+0x1000] ;  /* 0x00100000c754783b */ /* 0x002e620000004200 */
[--C-:B--2---:R-:W-:Y:S08]  /*c080*/  FFMA.FTZ R80, R225, c[0x0][0x2d0], -R156.reuse ;  /* 0x0000b400e1507a23 */ /* 0x104ff0000001089c */
        /* <DEDUP_REMOVED lines=19> */
[----:B------:R-:W-:Y:S01]  /*c1c0*/  F2FP.BF16.PACK_AB R74, R178, R179 ;  /* 0x000000b3b24a723e */ /* 0x000fe200000010ff */
[--C-:B--2---:R-:W-:Y:S01]  /*c1d0*/  FFMA.FTZ R71, R228, c[0x0][0x2d0], -R156.reuse ;  /* 0x0000b400e4477a23 */ /* 0x104fe2000001089c */
[----:B------:R-:W-:Y:S01]  /*c1e0*/  F2FP.BF16.PACK_AB R75, R177, R106 ;  /* 0x0000006ab14b723e */ /* 0x000fe200000010ff */
[----:B------:R-:W-:Y:S01]  /*c1f0*/  FFMA.FTZ R156, R231, c[0x0][0x2d0], -R156 ;  /* 0x0000b400e79c7a23 */ /* 0x000fe2000001089c */
[----:B---3--:R-:W-:Y:S02]  /*c200*/  F2FP.BF16.PACK_AB R154, R169, R170 ;  /* 0x000000aaa99a723e */ /* 0x008fe400000010ff */
        /* <DEDUP_REMOVED lines=11> */
[----:B------:R-:W1:Y:S01]  /*c2c0*/  MUFU.EX2 R161, R71 ;  /* 0x0000004700a17308 */ /* 0x000e620000000800 */
[C---:B------:R-:W-:Y:S08]  /*c2d0*/  HMMA.16816.F32.BF16 R8, R76.reuse, R80, R8 ;  /* 0x000000504c08723c */ /* 0x040ff00000041808 */
[-C--:B------:R-:W-:Y:S08]  /*c2e0*/  HMMA.16816.F32.BF16 R12, R76, R82.reuse, R12 ;  /* 0x000000524c0c723c */ /* 0x080ff0000004180c */
[C---:B------:R-:W-:Y:S01]  /*c2f0*/  HMMA.16816.F32.BF16 R16, R72.reuse, R82, R16 ;  /* 0x000000524810723c */ /* 0x040fe20000041810 */
[----:B------:R-:W2:Y:S03]  /*c300*/  LDSM.16.MT88.4 R80, [R199+0x1800] ;  /* 0x00180000c750783b */ /* 0x000ea60000004200 */
[----:B-1----:R-:W-:Y:S01]  /*c310*/  F2FP.BF16.PACK_AB R108, R161, R162 ;  /* 0x000000a2a16c723e */ /* 0x002fe200000010ff */
[--C-:B------:R-:W-:Y:S02]  /*c320*/  FFMA.FTZ R71, R232, c[0x0][0x2d0], -R157.reuse ;  /* 0x0000b400e8477a23 */ /* 0x100fe4000001089d */
[----:B------:R-:W-:Y:S01]  /*c330*/  FFMA.FTZ R157, R233, c[0x0][0x2d0], -R157 ;  /* 0x0000b400e99d7a23 */ /* 0x000fe2000001089d */
[-C--:B------:R-:W-:Y:S01]  /*c340*/  HMMA.16816.F32.BF16 R20, R72, R84.reuse, R20 ;  /* 0x000000544814723c */ /* 0x080fe20000041814 */
[----:B------:R1:W-:Y:S07]  /*c350*/  MUFU.EX2 R156, R71 ;  /* 0x00000047009c7308 */ /* 0x0003ee0000000800 */
[C---:B------:R-:W-:Y:S03]  /*c360*/  HMMA.16816.F32.BF16 R24, R76.reuse, R84, R24 ;  /* 0x000000544c18723c */ /* 0x040fe60000041818 */
[----:B------:R-:W3:Y:S05]  /*c370*/  MUFU.EX2 R157, R157 ;  /* 0x0000009d009d7308 */ /* 0x000eea0000000800 */
[-C--:B------:R-:W-:Y:S08]  /*c380*/  HMMA.16816.F32.BF16 R28, R76, R86.reuse, R28 ;  /* 0x000000564c1c723c */ /* 0x080ff0000004181c */
[C---:B------:R-:W-:Y:S01]  /*c390*/  HMMA.16816.F32.BF16 R32, R72.reuse, R86, R32 ;  /* 0x000000564820723c */ /* 0x040fe20000041820 */
[----:B------:R-:W4:Y:S03]  /*c3a0*/  LDSM.16.MT88.4 R84, [R200+0x2000] ;  /* 0x00200000c854783b */ /* 0x000f260000004200 */
[--C-:B-1----:R-:W-:Y:S04]  /*c3b0*/  FFMA.FTZ R71, R220, c[0x0][0x2d0], -R115.reuse ;  /* 0x0000b400dc477a23 */ /* 0x102fe80000010873 */
[-C--:B------:R-:W-:Y:S01]  /*c3c0*/  HMMA.16816.F32.BF16 R36, R72, R88.reuse, R36 ;  /* 0x000000584824723c */ /* 0x080fe20000041824 */
[----:B------:R1:W-:Y:S03]  /*c3d0*/  MUFU.EX2 R118, R71 ;  /* 0x0000004700767308 */ /* 0x0003e60000000800 */
[----:B---3--:R-:W-:Y:S04]  /*c3e0*/  F2FP.BF16.PACK_AB R110, R157, R156 ;  /* 0x0000009c9d6e723e */ /* 0x008fe800000010ff */
[C---:B------:R-:W-:Y:S08]  /*c3f0*/  HMMA.16816.F32.BF16 R40, R76.reuse, R88, R40 ;  /* 0x000000584c28723c */ /* 0x040ff00000041828 */
[-C--:B------:R-:W-:Y:S08]  /*c400*/  HMMA.16816.F32.BF16 R44, R76, R90.reuse, R44 ;  /* 0x0000005a4c2c723c */ /* 0x080ff0000004182c */
[C---:B------:R-:W-:Y:S04]  /*c410*/  HMMA.16816.F32.BF16 R48, R72.reuse, R90, R48 ;  /* 0x0000005a4830723c */ /* 0x040fe80000041830 */
[--C-:B-1----:R-:W-:Y:S04]  /*c420*/  FFMA.FTZ R71, R216, c[0x0][0x2d0], -R115.reuse ;  /* 0x0000b400d8477a23 */ /* 0x102fe80000010873 */
[-C--:B--2---:R-:W-:Y:S01]  /*c430*/  HMMA.16816.F32.BF16 R52, R72, R80.reuse, R52 ;  /* 0x000000504834723c */ /* 0x084fe20000041834 */
[----:B------:R1:W2:Y:S07]  /*c440*/  MUFU.EX2 R117, R71 ;  /* 0x0000004700757308 */ /* 0x0002ae0000000800 */
[C---:B------:R-:W-:Y:S08]  /*c450*/  HMMA.16816.F32.BF16 R56, R76.reuse, R80, R56 ;  /* 0x000000504c38723c */ /* 0x040ff00000041838 */
[-C--:B------:R-:W-:Y:S01]  /*c460*/  HMMA.16816.F32.BF16 R60, R76, R82.reuse, R60 ;  /* 0x000000524c3c723c */ /* 0x080fe2000004183c */
[----:B------:R-:W3:Y:S07]  /*c470*/  LDL.LU R76, [R1+0xc] ;  /* 0x00000c00014c7983 */ /* 0x000eee0000300800 */
[----:B------:R-:W-:Y:S04]  /*c480*/  HMMA.16816.F32.BF16 R64, R72, R82, R64 ;  /* 0x000000524840723c */ /* 0x000fe80000041840 */
[--C-:B-1----:R-:W-:Y:S01]  /*c490*/  FFMA.FTZ R71, R164, c[0x0][0x2d0], -R115.reuse ;  /* 0x0000b400a4477a23 */ /* 0x102fe20000010873 */
[----:B--2---:R-:W-:Y:S01]  /*c4a0*/  F2FP.BF16.PACK_AB R109, R117, R118 ;  /* 0x00000076756d723e */ /* 0x004fe200000010ff */
[----:B------:R-:W-:Y:S02]  /*c4b0*/  FFMA.FTZ R115, R70, c[0x0][0x2d0], -R115 ;  /* 0x0000b40046737a23 */ /* 0x000fe40000010873 */
[----:B------:R-:W-:Y:S01]  /*c4c0*/  FFMA.FTZ R70, R68, R125, R126 ;  /* 0x0000007d44467223 */ /* 0x000fe2000001007e */
[----:B------:R-:W-:Y:S03]  /*c4d0*/  MUFU.EX2 R116, R71 ;  /* 0x0000004700747308 */ /* 0x000fe60000000800 */
[----:B-----5:R-:W-:Y:S02]  /*c4e0*/  FFMA.FTZ R68, R2, R123, R124 ;  /* 0x0000007b02447223 */ /* 0x020fe4000001007c */
[----:B------:R-:W-:Y:S01]  /*c4f0*/  FADD.FTZ R2, R147, R70 ;  /* 0x0000004693027221 */ /* 0x000fe20000010000 */
[-C--:B------:R-:W-:Y:S04]  /*c500*/  HMMA.16816.F32.BF16 R120, R152, R132.reuse, R4 ;  /* 0x000000849878723c */ /* 0x080fe80000041804 */
[----:B------:R-:W1:Y:S03]  /*c510*/  MUFU.EX2 R71, R115 ;  /* 0x0000007300477308 */ /* 0x000e660000000800 */
[----:B------:R-:W-:Y:S02]  /*c520*/  FADD.FTZ R4, R146, R68 ;  /* 0x0000004492047221 */ /* 0x000fe40000010000 */
[----:B------:R-:W-:Y:S03]  /*c530*/  FADD.FTZ R6, R145, R69 ;  /* 0x0000004591067221 */ /* 0x000fe60000010000 */
[----:B------:R-:W-:Y:S02]  /*c540*/  FADD.FTZ R5, R144, R2 ;  /* 0x0000000290057221 */ /* 0x000fe40000010000 */
[----:B------:R-:W-:Y:S01]  /*c550*/  FADD.FTZ R4, R194, R4 ;  /* 0x00000004c2047221 */ /* 0x000fe20000010000 */
[----:B-1----:R-:W-:Y:S02]  /*c560*/  F2FP.BF16.PACK_AB R111, R71, R116 ;  /* 0x00000074476f723e */ /* 0x002fe400000010ff */
[----:B------:R-:W-:Y:S05]  /*c570*/  MOV R115, R114 ;  /* 0x0000007200737202 */ /* 0x000fea0000000f00 */
[C---:B------:R-:W-:Y:S07]  /*c580*/  HMMA.16816.F32.BF16 R124, R108.reuse, R132, R8 ;  /* 0x000000846c7c723c */ /* 0x040fee0000041808 */
[----:B------:R-:W-:Y:S01]  /*c590*/  FADD.FTZ R10, R191, R5 ;  /* 0x00000005bf0a7221 */ /* 0x000fe20000010000 */
[-C--:B------:R-:W-:Y:S01]  /*c5a0*/  HMMA.16816.F32.BF16 R128, R108, R134.reuse, R12 ;  /* 0x000000866c80723c */ /* 0x080fe2000004180c */
[----:B------:R-:W2:Y:S03]  /*c5b0*/  LDL R13, [R1+0x10] ;  /* 0x00001000010d7983 */ /* 0x000ea60000100800 */
[----:B------:R-:W-:Y:S04]  /*c5c0*/  FADD.FTZ R8, R190, R4 ;  /* 0x00000004be087221 */ /* 0x000fe80000010000 */
[C---:B------:R-:W-:Y:S08]  /*c5d0*/  HMMA.16816.F32.BF16 R132, R152.reuse, R134, R16 ;  /* 0x000000869884723c */ /* 0x040ff00000041810 */
[-C--:B----4-:R-:W-:Y:S08]  /*c5e0*/  HMMA.16816.F32.BF16 R136, R152, R84.reuse, R20 ;  /* 0x000000549888723c */ /* 0x090ff00000041814 */
[C---:B------:R-:W-:Y:S08]  /*c5f0*/  HMMA.16816.F32.BF16 R140, R108.reuse, R84, R24 ;  /* 0x000000546c8c723c */ /* 0x040ff00000041818 */
[-C--:B------:R-:W-:Y:S08]  /*c600*/  HMMA.16816.F32.BF16 R144, R108, R86.reuse, R28 ;  /* 0x000000566c90723c */ /* 0x080ff0000004181c */
[C---:B------:R-:W-:Y:S04]  /*c610*/  HMMA.16816.F32.BF16 R84, R152.reuse, R86, R32 ;  /* 0x000000569854723c */ /* 0x040fe80000041820 */
[----:B---3--:R-:W-:Y:S02]  /*c620*/  FFMA.FTZ R2, R0, R76, R165 ;  /* 0x0000004c00027223 */ /* 0x008fe400000100a5 */
[----:B------:R-:W-:Y:S02]  /*c630*/  FADD.FTZ R0, R192, R6 ;  /* 0x00000006c0007221 */ /* 0x000fe40000010000 */
[----:B------:R-:W-:Y:S01]  /*c640*/  FADD.FTZ R11, R166, R2 ;  /* 0x00000002a60b7221 */ /* 0x000fe20000010000 */
[----:B------:R-:W1:Y:S03]  /*c650*/  LDSM.16.MT88.4 R4, [R199+0x2000] ;  /* 0x00200000c704783b */ /* 0x000e660000004200 */
        /* <DEDUP_REMOVED lines=29> */
[----:B--2---:R-:W-:Y:S01]  /*c830*/  ISETP.GT.AND P0, PT, R211, R13, PT ;  /* 0x0000000dd300720c */ /* 0x004fe20003f04270 */
[----:B------:R-:W-:Y:S01]  /*c840*/  FADD.FTZ R9, R237, R9 ;  /* 0x00000009ed097221 */ /* 0x000fe20000010000 */
[----:B------:R-:W-:Y:S01]  /*c850*/  IADD3 R211, R211, -0x1, RZ ;  /* 0xffffffffd3d37810 */ /* 0x000fe20007ffe0ff */
        /* <DEDUP_REMOVED lines=40> */
[----:B------:R-:W-:Y:S01]  /*cae0*/  FADD.FTZ R2, R117, R2 ;  /* 0x0000000275027221 */ /* 0x000fe20000010000 */
[----:B------:R-:W-:Y:S01]  /*caf0*/  STL [R1], R6 ;  /* 0x0000000601007387 */ /* 0x000fe20000100800 */
[----:B------:R-:W-:Y:S01]  /*cb00*/  FADD.FTZ R4, R156, R4 ;  /* 0x000000049c047221 */ /* 0x000fe20000010000 */
[----:B------:R-:W-:Y:S01]  /*cb10*/  MOV R117, R112 ;  /* 0x0000007000757202 */ /* 0x000fe20000000f00 */
[----:B------:R-:W-:Y:S01]  /*cb20*/  FADD.FTZ R0, R116, R2 ;  /* 0x0000000274007221 */ /* 0x000fe20000010000 */
[----:B------:R1:W-:Y:S01]  /*cb30*/  STL [R1+0x4], R5 ;  /* 0x0000040501007387 */ /* 0x0003e20000100800 */
[----:B------:R-:W-:Y:S01]  /*cb40*/  FADD.FTZ R2, R157, R4 ;  /* 0x000000049d027221 */ /* 0x000fe20000010000 */
[----:B------:R-:W-:Y:S01]  /*cb50*/  MOV R116, R113 ;  /* 0x0000007100747202 */ /* 0x000fe20000000f00 */
[----:B------:R-:W-:Y:S03]  /*cb60*/  FADD.FTZ R0, R71, R0 ;  /* 0x0000000047007221 */ /* 0x000fe60000010000 */
[----:B------:R2:W-:Y:S04]  /*cb70*/  STL [R1+0x8], R2 ;  /* 0x0000080201007387 */ /* 0x0005e80000100800 */
[----:B------:R2:W-:Y:S01]  /*cb80*/  STL [R1+0xc], R0 ;  /* 0x00000c0001007387 */ /* 0x0005e20000100800 */
[----:B-1----:R-:W-:Y:S01]  /*cb90*/  MOV R5, R3 ;  /* 0x0000000300057202 */ /* 0x002fe20000000f00 */
[----:B------:R-:W-:-:S05]  /*cba0*/  @P0 BRA `(.L_x_2238) ;  /* 0xffffb32000000947 */ /* 0x000fca000383ffff */
.L_x_2221:
[----:B--2---:R-:W2:Y:S01]  /*cbb0*/  LDL R0, [R1+0x38] ;  /* 0x0000380001007983 */ /* 0x004ea20000100800 */
[----:B-1----:R-:W-:-:S02]  /*cbc0*/  IMAD.MOV.U32 R2, RZ, RZ, c[0x0][0x2c4] ;  /* 0x0000b100ff027624 */ /* 0x002fc400078e00ff */
[----:B------:R-:W-:-:S03]  /*cbd0*/  IMAD.MOV.U32 R4, RZ, RZ, c[0x0][0x32c] ;  /* 0x0000cb00ff047624 */ /* 0x000fc600078e00ff */
        /* <DEDUP_REMOVED lines=19> */
.L_x_2241:
[----:B------:R-:W-:-:S04]  /*cd10*/  MOV R3, c[0x0][0x32c] ;  /* 0x0000cb0000037a02 */ /* 0x000fc80000000f00 */
[----:B------:R-:W-:-:S13]  /*cd20*/  ISETP.NE.AND P0, PT, R3, 0x1, PT ;  /* 0x000000010300780c */ /* 0x000fda0003f05270 */
[----:B------:R-:W-:-:S05]  /*cd30*/  @P0 IMAD.HI.U32 R3, R0, c[0x0][0x330], RZ ;  /* 0x0000cc0000030a27 */ /* 0x000fca00078e00ff */
[----:B------:R-:W-:Y:S02]  /*cd40*/  @P0 SHF.R.U32.HI R0, RZ, c[0x0][0x334], R3 ;  /* 0x0000cd00ff000a19 */ /* 0x000fe40000011603 */
.L_x_2242:
[----:B------:R-:W-:Y:S05]  /*cd50*/  BSYNC B0 ;  /* 0x0000000000007941 */ /* 0x000fea0003800000 */
.L_x_2240:
[----:B------:R-:W-:-:S05]  /*cd60*/  IMAD R0, R0, c[0x0][0x32c], RZ ;  /* 0x0000cb0000007a24 */ /* 0x000fca00078e02ff */
[----:B------:R-:W-:-:S04]  /*cd70*/  IMNMX R2, R2, R0, !PT ;  /* 0x0000000002027217 */ /* 0x000fc80007800200 */
.L_x_2239:
[----:B------:R-:W-:-:S05]  /*cd80*/  IADD3 R2, R2, 0x4f, RZ ;  /* 0x0000004f02027810 */ /* 0x000fca0007ffe0ff */
[----:B------:R-:W-:-:S05]  /*cd90*/  IMAD.HI R2, R2, 0x66666667, RZ ;  /* 0x6666666702027827 */ /* 0x000fca00078e02ff */
[----:B------:R-:W-:-:S04]  /*cda0*/  SHF.R.U32.HI R0, RZ, 0x1f, R2 ;  /* 0x0000001fff007819 */ /* 0x000fc80000011602 */
[----:B------:R-:W-:-:S04]  /*cdb0*/  LEA.HI.SX32 R0, R2, R0, 0x1b ;  /* 0x0000000002007211 */ /* 0x000fc800078fdaff */
[----:B------:R-:W-:-:S04]  /*cdc0*/  IMNMX R246, R234, R0, !PT ;  /* 0x00000000eaf67217 */ /* 0x000fc80007800200 */
[----:B------:R-:W-:-:S13]  /*cdd0*/  ISETP.GE.AND P0, PT, R211, R246, PT ;  /* 0x000000f6d300720c */ /* 0x000fda0003f06270 */
[----:B------:R-:W-:Y:S05]  /*cde0*/  @!P0 BRA `(.L_x_2243) ;  /* 0x00002fa000008947 */ /* 0x000fea0003800000 */
[----:B------:R-:W-:Y:S01]  /*cdf0*/  MOV R3, R113 ;  /* 0x0000007100037202 */ /* 0x000fe20000000f00 */
[----:B------:R-:W-:Y:S01]  /*ce00*/  IMAD.MOV.U32 R118, RZ, RZ, R5 ;  /* 0x000000ffff767224 */ /* 0x000fe200078e0005 */
[----:B------:R-:W-:Y:S01]  /*ce10*/  MOV R0, R114 ;  /* 0x0000007200007202 */ /* 0x000fe20000000f00 */
[----:B------:R-:W-:Y:S01]  /*ce20*/  IMAD.MOV.U32 R192, RZ, RZ, R211 ;  /* 0x000000ffffc07224 */ /* 0x000fe200078e00d3 */
[----:B------:R-:W-:Y:S02]  /*ce30*/  MOV R116, R112 ;  /* 0x0000007000747202 */ /* 0x000fe40000000f00 */
.L_x_2244:
[----:B------:R-:W2:Y:S01]  /*ce40*/  LDL R2, [R1+0x14] ;  /* 0x0000140001027983 */ /* 0x000ea20000100800 */
[----:B------:R-:W-:Y:S04]  /*ce50*/  DEPBAR.LE SB0, 0x0 ;  /* 0x000080000000791a */ /* 0x000fe80000000000 */
[----:B------:R-:W3:Y:S01]  /*ce60*/  LDL R117, [R1+0x2c] ;  /* 0x00002c0001757983 */ /* 0x000ee20000100800 */
[----:B------:R-:W-:Y:S03]  /*ce70*/  WARPSYNC 0xffffffff ;  /* 0xffffffff00007948 */ /* 0x000fe60003800000 */
[----:B------:R-:W-:Y:S01]  /*ce80*/  BAR.SYNC.DEFER_BLOCKING 0x0 ;  /* 0x0000000000007b1d */ /* 0x000fe20000010000 */
[----:B------:R-:W-:Y:S02]  /*ce90*/  ISETP.GT.AND P0, PT, R234, R192, PT ;  /* 0x000000c0ea00720c */ /* 0x000fe40003f04270 */
[C---:B------:R-:W-:Y:S11]  /*cea0*/  IADD3 R211, R192.reuse, -0x1, RZ ;  /* 0xffffffffc0d37810 */ /* 0x040ff60007ffe0ff */
[----:B------:R-:W-:Y:S01]  /*ceb0*/  @!P0 IMAD.WIDE.U32 R168, R192, c[0x0][0x208], RZ ;  /* 0x00008200c0a88a25 */ /* 0x000fe200078e00ff */
[----:B------:R-:W-:Y:S08]  /*cec0*/  LDSM.16.M88.4 R80, [R202] ;  /* 0x00000000ca50783b */ /* 0x000ff00000000200 */
[----:B------:R-:W4:Y:S06]  /*ced0*/  LDL.64 R170, [R1+0x20] ;  /* 0x0000200001aa7983 */ /* 0x000f2c0000100a00 */
[----:B------:R-:W1:Y:S08]  /*cee0*/  LDSM.16.M88.4 R16, [R119] ;  /* 0x000000007710783b */ /* 0x000e700000000200 */
[----:B------:R-:W5:Y:S08]  /*cef0*/  LDSM.16.M88.4 R76, [R202+0x2000] ;  /* 0x00200000ca4c783b */ /* 0x000f700000000200 */
[----:B------:R-:W5:Y:S08]  /*cf00*/  LDSM.16.M88.4 R32, [R119+0x800] ;  /* 0x000800007720783b */ /* 0x000f700000000200 */
[----:B------:R-:W4:Y:S04]  /*cf10*/  LDL R193, [R1+0x28] ;  /* 0x0000280001c17983 */ /* 0x000f280000100800 */
[----:B------:R-:W5:Y:S08]  /*cf20*/  LDSM.16.M88.4 R48, [R119+0x1000] ;  /* 0x001000007730783b */ /* 0x000f700000000200 */
[----:B------:R-:W4:Y:S01]  /*cf30*/  LDL.64 R194, [R1+0x18] ;  /* 0x0000180001c27983 */ /* 0x000f220000100a00 */
[-C--:B-1----:R-:W-:Y:S05]  /*cf40*/  HMMA.16816.F32.BF16 R4, R80, R16.reuse, RZ ;  /* 0x000000105004723c */ /* 0x082fea00000418ff */
[----:B------:R-:W1:Y:S03]  /*cf50*/  LDSM.16.M88.4 R64, [R119+0x1800] ;  /* 0x001800007740783b */ /* 0x000e660000000200 */
[C---:B-----5:R-:W-:Y:S05]  /*cf60*/  HMMA.16816.F32.BF16 R8, R76.reuse, R16, RZ ;  /* 0x000000104c08723c */ /* 0x060fea00000418ff */
[----:B------:R-:W5:Y:S03]  /*cf70*/  LDSM.16.M88.4 R112, [R119+0x2000] ;  /* 0x002000007770783b */ /* 0x000f660000000200 */
[-C--:B------:R-:W-:Y:S05]  /*cf80*/  HMMA.16816.F32.BF16 R12, R76, R18.reuse, RZ ;  /* 0x000000124c0c723c */ /* 0x080fea00000418ff */
[----:B------:R-:W-:Y:S03]  /*cf90*/  LDSM.16.M88.4 R156, [R205] ;  /* 0x00000000cd9c783b */ /* 0x000fe60000000200 */
[C---:B------:R-:W-:Y:S05]  /*cfa0*/  HMMA.16816.F32.BF16 R16, R80.reuse, R18, RZ ;  /* 0x000000125010723c */ /* 0x040fea00000418ff */
[----:B------:R-:W1:Y:S03]  /*cfb0*/  LDSM.16.M88.4 R160, [R206] ;  /* 0x00000000cea0783b */ /* 0x000e660000000200 */
[-C--:B------:R-:W-:Y:S05]  /*cfc0*/  HMMA.16816.F32.BF16 R20, R80, R32.reuse, RZ ;  /* 0x000000205014723c */ /* 0x080fea00000418ff */
[----:B------:R-:W1:Y:S03]  /*cfd0*/  LDSM.16.M88.4 R164, [R205+0x2000] ;  /* 0x00200000cda4783b */ /* 0x000e660000000200 */
[C---:B------:R-:W-:Y:S05]  /*cfe0*/  HMMA.16816.F32.BF16 R24, R76.reuse, R32, RZ ;  /* 0x000000204c18723c */ /* 0x040fea00000418ff */
[----:B------:R-:W-:Y:S03]  /*cff0*/  LDSM.16.M88.4 R172, [R208] ;  /* 0x00000000d0ac783b */ /* 0x000fe60000000200 */
[-C--:B------:R-:W-:Y:S05]  /*d000*/  HMMA.16816.F32.BF16 R28, R76, R34.reuse, RZ ;  /* 0x000000224c1c723c */ /* 0x080fea00000418ff */
[----:B------:R-:W-:Y:S03]  /*d010*/  LDSM.16.M88.4 R176, [R207] ;  /* 0x00000000cfb0783b */ /* 0x000fe60000000200 */
[C---:B------:R-:W-:Y:S05]  /*d020*/  HMMA.16816.F32.BF16 R32, R80.reuse, R34, RZ ;  /* 0x000000225020723c */ /* 0x040fea00000418ff */
[----:B------:R-:W4:Y:S04]  /*d030*/  LDL.LU R250, [R1] ;  /* 0x0000000001fa7983 */ /* 0x000f280000300800 */
[----:B------:R-:W4:Y:S01]  /*d040*/  LDL.LU R249, [R1+0x4] ;  /* 0x0000040001f97983 */ /* 0x000f220000300800 */
[-C--:B------:R-:W-:Y:S03]  /*d050*/  HMMA.16816.F32.BF16 R36, R80, R48.reuse, RZ ;  /* 0x000000305024723c */ /* 0x080fe600000418ff */
[----:B------:R-:W4:Y:S04]  /*d060*/  LDL.LU R248, [R1+0x8] ;  /* 0x0000080001f87983 */ /* 0x000f280000300800 */
[----:B------:R-:W4:Y:S01]  /*d070*/  LDL.LU R247, [R1+0xc] ;  /* 0x00000c0001f77983 */ /* 0x000f220000300800 */
        /* <DEDUP_REMOVED lines=10> */
[----:B------:R-:W-:Y:S07]  /*d120*/  HMMA.16816.F32.BF16 R80, R80, R114, RZ ;  /* 0x000000725050723c */ /* 0x000fee00000418ff */
[----:B------:R-:W-:Y:S01]  /*d130*/  @!P0 MOV R114, 0x5 ;  /* 0x0000000500728802 */ /* 0x000fe20000000f00 */
[-C--:B------:R-:W-:Y:S08]  /*d140*/  HMMA.16816.F32.BF16 R4, R156, R160.reuse, R4 ;  /* 0x000000a09c04723c */ /* 0x080ff00000041804 */
[C---:B------:R-:W-:Y:S08]  /*d150*/  HMMA.16816.F32.BF16 R8, R164.reuse, R160, R8 ;  /* 0x000000a0a408723c */ /* 0x040ff00000041808 */
[-C--:B------:R-:W-:Y:S08]  /*d160*/  HMMA.16816.F32.BF16 R12, R164, R162.reuse, R12 ;  /* 0x000000a2a40c723c */ /* 0x080ff0000004180c */
[C---:B------:R-:W-:Y:S04]  /*d170*/  HMMA.16816.F32.BF16 R16, R156.reuse, R162, R16 ;  /* 0x000000a29c10723c */ /* 0x040fe80000041810 */
[----:B--2---:R-:W-:Y:S02]  /*d180*/  LOP3.LUT P4, RZ, R2, 0x8, RZ, 0xc0, !PT ;  /* 0x0000000802ff7812 */ /* 0x004fe4000788c0ff */
[----:B------:R-:W-:Y:S02]  /*d190*/  @!P0 SHF.R.S32.HI R2, RZ, 0x1f, R192 ;  /* 0x0000001fff028819 */ /* 0x000fe400000114c0 */
[----:B---3--:R-:W-:Y:S04]  /*d1a0*/  @!P0 MOV R113, R117 ;  /* 0x0000007500718202 */ /* 0x008fe80000000f00 */
[----:B------:R-:W-:Y:S04]  /*d1b0*/  @!P0 IMAD R2, R2, c[0x0][0x208], RZ ;  /* 0x0000820002028a24 */ /* 0x000fe800078e02ff */
[----:B------:R-:W-:Y:S05]  /*d1c0*/  @!P0 IMAD R2, R192, c[0x0][0x20c], R2 ;  /* 0x00008300c0028a24 */ /* 0x000fea00078e0202 */
[----:B------:R-:W-:Y:S05]  /*d1d0*/  @!P0 IADD3 R2, R169, R2, RZ ;  /* 0x00000002a9028210 */ /* 0x000fea0007ffe0ff */
[----:B------:R-:W-:Y:S01]  /*d1e0*/  @!P0 IMAD R2, R2, 0x50, RZ ;  /* 0x0000005002028824 */ /* 0x000fe200078e02ff */
[----:B----4-:R-:W-:Y:S05]  /*d1f0*/  @!P0 MOV R112, R170 ;  /* 0x000000aa00708202 */ /* 0x010fea0000000f00 */
[----:B------:R-:W-:Y:S01]  /*d200*/  @!P0 IMAD.WIDE.U32 R112, R168, 0x50, R112 ;  /* 0x00000050a8708825 */ /* 0x000fe200078e0070 */
[----:B------:R-:W-:Y:S04]  /*d210*/  @!P0 MOV R168, c[0x0][0x208] ;  /* 0x0000820000a88a02 */ /* 0x000fe80000000f00 */
[----:B------:R-:W-:Y:S02]  /*d220*/  @!P0 LEA R180, P1, R112, c[0x0][0x1f8], 0x1 ;  /* 0x00007e0070b48a11 */ /* 0x000fe400078208ff */
[----:B------:R-:W-:Y:S02]  /*d230*/  @!P0 IADD3 R113, R113, R2, RZ ;  /* 0x0000000271718210 */ /* 0x000fe40007ffe0ff */
[----:B------:R-:W-:Y:S02]  /*d240*/  @!P0 SHF.L.U64.HI R2, R168, R114, c[0x0][0x20c] ;  /* 0x00008300a8028619 */ /* 0x000fe40000010272 */
[----:B------:R-:W-:Y:S02]  /*d250*/  @!P0 LEA.HI.X R181, R112, c[0x0][0x1fc], R113, 0x1, P1 ;  /* 0x00007f0070b58a11 */ /* 0x000fe400008f0c71 */
[----:B------:R-:W1:Y:S01]  /*d260*/  LDSM.16.M88.4 R112, [R210] ;  /* 0x00000000d270783b */ /* 0x000e620000000200 */
[----:B------:R-:W-:Y:S04]  /*d270*/  @!P0 SHF.L.U32 R117, R168, 0x5, RZ ;  /* 0x00000005a8758819 */ /* 0x000fe800000006ff */
[-C--:B------:R-:W-:Y:S03]  /*d280*/  @!P0 IADD3 R186, P2, R180, R117.reuse, RZ ;  /* 0x00000075b4ba8210 */ /* 0x080fe60007f5e0ff */
[----:B------:R-:W2:Y:S01]  /*d290*/  LDSM.16.M88.4 R168, [R209] ;  /* 0x00000000d1a8783b */ /* 0x000ea20000000200 */
[-C--:B------:R-:W-:Y:S02]  /*d2a0*/  @!P0 IADD3.X R187, R181, R2.reuse, RZ, P2, !PT ;  /* 0x00000002b5bb8210 */ /* 0x080fe400017fe4ff */
[-C--:B------:R-:W-:Y:S04]  /*d2b0*/  @!P0 IADD3 R184, P1, R186, R117.reuse, RZ ;  /* 0x00000075bab88210 */ /* 0x080fe80007f3e0ff */
[-C--:B------:R-:W-:Y:S01]  /*d2c0*/  @!P0 IADD3.X R185, R187, R2.reuse, RZ, P1, !PT ;  /* 0x00000002bbb98210 */ /* 0x080fe20000ffe4ff */
[----:B------:R-:W-:Y:S01]  /*d2d0*/  @!PT LDS RZ, [RZ] ;  /* 0x00000000fffff984 */ /* 0x000fe20000000800 */
[----:B------:R-:W-:Y:S01]  /*d2e0*/  @!PT LDS RZ, [RZ] ;  /* 0x00000000fffff984 */ /* 0x000fe20000000800 */
[----:B------:R-:W-:Y:S01]  /*d2f0*/  @!PT LDS RZ, [RZ] ;  /* 0x00000000fffff984 */ /* 0x000fe20000000800 */
[----:B------:R3:W-:Y:S01]  /*d300*/  @!P0 LDGSTS.E.BYPASS.LTC128B.128 [R213+0x100], [R180.64], !P4 ;  /* 0x00100000b4d58fae */ /* 0x0007e2000e101d48 */
[-C--:B------:R-:W-:Y:S04]  /*d310*/  @!P0 IADD3 R182, P2, R184, R117.reuse, RZ ;  /* 0x00000075b8b68210 */ /* 0x080fe80007f5e0ff */
[-C--:B------:R-:W-:Y:S02]  /*d320*/  @!P0 IADD3.X R183, R185, R2.reuse, RZ, P2, !PT ;  /* 0x00000002b9b78210 */ /* 0x080fe400017fe4ff */
[----:B------:R-:W-:Y:S01]  /*d330*/  @!P0 IADD3 R160, P1, R182, R117, RZ ;  /* 0x00000075b6a08210 */ /* 0x000fe20007f3e0ff */
[----:B------:R4:W-:Y:S03]  /*d340*/  @!P0 LDGSTS.E.BYPASS.LTC128B.128 [R213+0x900], [R186.64], !P4 ;  /* 0x00900000bad58fae */ /* 0x0009e6000e101d48 */
[----:B------:R-:W-:Y:S05]  /*d350*/  @!P0 IADD3.X R161, R183, R2, RZ, P1, !PT ;  /* 0x00000002b7a18210 */ /* 0x000fea0000ffe4ff */
[----:B------:R4:W-:Y:S01]  /*d360*/  @!P0 LDGSTS.E.BYPASS.LTC128B.128 [R213+0x1100], [R184.64], !P4 ;  /* 0x01100000b8d58fae */ /* 0x0009e2000e101d48 */
[-C--:B-1----:R-:W-:Y:S07]  /*d370*/  HMMA.16816.F32.BF16 R20, R156, R112.reuse, R20 ;  /* 0x000000709c14723c */ /* 0x082fee0000041814 */
[----:B------:R3:W-:Y:S01]  /*d380*/  @!P0 LDGSTS.E.BYPASS.LTC128B.128 [R213+0x1900], [R182.64], !P4 ;  /* 0x01900000b6d58fae */ /* 0x0007e2000e101d48 */
[C---:B------:R-:W-:Y:S07]  /*d390*/  HMMA.16816.F32.BF16 R24, R164.reuse, R112, R24 ;  /* 0x00000070a418723c */ /* 0x040fee0000041818 */
[----:B------:R1:W-:Y:S01]  /*d3a0*/  @!P0 LDGSTS.E.BYPASS.LTC128B.128 [R213+0x2100], [R160.64], !P4 ;  /* 0x02100000a0d58fae */ /* 0x0003e2000e101d48 */
[----:B------:R-:W-:Y:S01]  /*d3b0*/  ISETP.GT.AND P0, PT, R192, R234, PT ;  /* 0x000000eac000720c */ /* 0x000fe20003f04270 */
[-C--:B------:R-:W-:Y:S06]  /*d3c0*/  HMMA.16816.F32.BF16 R28, R164, R114.reuse, R28 ;  /* 0x00000072a41c723c */ /* 0x080fec000004181c */
[----:B------:R-:W-:Y:S02]  /*d3d0*/  LDSM.16.M88.4 R188, [R203+0x2000] ;  /* 0x00200000cbbc783b */ /* 0x000fe40000000200 */
[C---:B------:R-:W-:Y:S06]  /*d3e0*/  HMMA.16816.F32.BF16 R32, R156.reuse, R114, R32 ;  /* 0x000000729c20723c */ /* 0x040fec0000041820 */
[----:B------:R-:W0:Y:S02]  /*d3f0*/  LDGDEPBAR ;  /* 0x00000000000079af */ /* 0x000e240000000000 */
[-C--:B--2---:R-:W-:Y:S06]  /*d400*/  HMMA.16816.F32.BF16 R36, R156, R168.reuse, R36 ;  /* 0x000000a89c24723c */ /* 0x084fec0000041824 */
[----:B---3--:R-:W-:Y:S02]  /*d410*/  LDSM.16.M88.4 R180, [R203] ;  /* 0x00000000cbb4783b */ /* 0x008fe40000000200 */
[C---:B------:R-:W-:Y:S06]  /*d420*/  HMMA.16816.F32.BF16 R40, R164.reuse, R168, R40 ;  /* 0x000000a8a428723c */ /* 0x040fec0000041828 */
[----:B----4-:R-:W2:Y:S02]  /*d430*/  LDSM.16.M88.4 R184, [R201] ;  /* 0x00000000c9b8783b */ /* 0x010ea40000000200 */
[-C--:B------:R-:W-:Y:S06]  /*d440*/  HMMA.16816.F32.BF16 R44, R164, R170.reuse, R44 ;  /* 0x000000aaa42c723c */ /* 0x080fec000004182c */
[----:B-1----:R-:W1:Y:S02]  /*d450*/  LDSM.16.M88.4 R160, [R201+0x800] ;  /* 0x00080000c9a0783b */ /* 0x002e640000000200 */
[C---:B------:R-:W-:Y:S06]  /*d460*/  HMMA.16816.F32.BF16 R48, R156.reuse, R170, R48 ;  /* 0x000000aa9c30723c */ /* 0x040fec0000041830 */
[----:B------:R-:W3:Y:S02]  /*d470*/  LDSM.16.M88.4 R112, [R201+0x1000] ;  /* 0x00100000c970783b */ /* 0x000ee40000000200 */
[-C--:B------:R-:W-:Y:S06]  /*d480*/  HMMA.16816.F32.BF16 R52, R156, R172.reuse, R52 ;  /* 0x000000ac9c34723c */ /* 0x080fec0000041834 */
[----:B------:R-:W-:Y:S02]  /*d490*/  LDSM.16.M88.4 R168, [R204] ;  /* 0x00000000cca8783b */ /* 0x000fe40000000200 */
        /* <DEDUP_REMOVED lines=10> */
[-C--:B--2---:R-:W-:Y:S01]  /*d540*/  HMMA.16816.F32.BF16 R4, R180, R184.reuse, R4 ;  /* 0x000000b8b404723c */ /* 0x084fe20000041804 */
[----:B------:R-:W-:Y:S07]  /*d550*/  LDSM.16.M88.4 R176, [R198+0x800] ;  /* 0x00080000c6b0783b */ /* 0x000fee0000000200 */
[C---:B------:R-:W-:Y:S08]  /*d560*/  HMMA.16816.F32.BF16 R8, R188.reuse, R184, R8 ;  /* 0x000000b8bc08723c */ /* 0x040ff00000041808 */
        /* <DEDUP_REMOVED lines=17> */
[----:B------:R-:W3:Y:S01]  /*d680*/  LDSM.16.M88.4 R156, [R198+0x2000] ;  /* 0x00200000c69c783b */ /* 0x000ee20000000200 */
[----:B------:R-:W-:Y:S06]  /*d690*/  DEPBAR.LE SB0, 0x0 ;  /* 0x000080000000791a */ /* 0x000fec0000000000 */
[-C--:B------:R-:W-:Y:S01]  /*d6a0*/  HMMA.16816.F32.BF16 R68, R180, R164.reuse, R68 ;  /* 0x000000a4b444723c */ /* 0x080fe20000041844 */
[----:B------:R-:W-:Y:S07]  /*d6b0*/  BAR.SYNC.DEFER_BLOCKING 0x0 ;  /* 0x0000000000007b1d */ /* 0x000fee0000010000 */
[C---:B------:R-:W-:Y:S08]  /*d6c0*/  HMMA.16816.F32.BF16 R72, R188.reuse, R164, R72 ;  /* 0x000000a4bc48723c */ /* 0x040ff00000041848 */
[-C--:B------:R-:W-:Y:S08]  /*d6d0*/  HMMA.16816.F32.BF16 R76, R188, R166.reuse, R76 ;  /* 0x000000a6bc4c723c */ /* 0x080ff0000004184c */
[----:B------:R-:W-:Y:S08]  /*d6e0*/  HMMA.16816.F32.BF16 R80, R180, R166, R80 ;  /* 0x000000a6b450723c */ /* 0x000ff00000041850 */
[-C--:B------:R-:W-:Y:S08]  /*d6f0*/  HMMA.16816.F32.BF16 R4, R168, R172.reuse, R4 ;  /* 0x000000aca804723c */ /* 0x080ff00000041804 */
[C---:B-1----:R-:W-:Y:S08]  /*d700*/  HMMA.16816.F32.BF16 R8, R160.reuse, R172, R8 ;  /* 0x000000aca008723c */ /* 0x042ff00000041808 */
[-C--:B------:R-:W-:Y:S08]  /*d710*/  HMMA.16816.F32.BF16 R12, R160, R174.reuse, R12 ;  /* 0x000000aea00c723c */ /* 0x080ff0000004180c */
[C---:B------:R-:W-:Y:S04]  /*d720*/  HMMA.16816.F32.BF16 R16, R168.reuse, R174, R16 ;  /* 0x000000aea810723c */ /* 0x040fe80000041810 */
[----:B------:R-:W-:Y:S04]  /*d730*/  FMNMX.FTZ R2, R4, R0, !PT ;  /* 0x0000000004027209 */ /* 0x000fe80007810000 */
[-C--:B------:R-:W-:Y:S04]  /*d740*/  HMMA.16816.F32.BF16 R20, R168, R176.reuse, R20 ;  /* 0x000000b0a814723c */ /* 0x080fe80000041814 */
[----:B------:R-:W-:Y:S04]  /*d750*/  FMNMX.FTZ R2, R5, R2, !PT ;  /* 0x0000000205027209 */ /* 0x000fe80007810000 */
[C---:B------:R-:W-:Y:S08]  /*d760*/  HMMA.16816.F32.BF16 R24, R160.reuse, R176, R24 ;  /* 0x000000b0a018723c */ /* 0x040ff00000041818 */
        /* <DEDUP_REMOVED lines=18> */
[----:B------:R-:W-:Y:S02]  /*d890*/  FMNMX.FTZ R112, R7, R112, !PT ;  /* 0x0000007007707209 */ /* 0x000fe40007810000 */
[----:B------:R-:W-:Y:S02]  /*d8a0*/  FMNMX.FTZ R113, R8, R116, !PT ;  /* 0x0000007408717209 */ /* 0x000fe40007810000 */
[C---:B------:R-:W-:Y:S04]  /*d8b0*/  HMMA.16816.F32.BF16 R64, R168.reuse, R114, R64 ;  /* 0x00000072a840723c */ /* 0x040fe80000041840 */
[----:B------:R-:W-:Y:S02]  /*d8c0*/  FMNMX.FTZ R112, R18, R112, !PT ;  /* 0x0000007012707209 */ /* 0x000fe40007810000 */
[----:B------:R-:W-:Y:S02]  /*d8d0*/  FMNMX.FTZ R113, R9, R113, !PT ;  /* 0x0000007109717209 */ /* 0x000fe40007810000 */
[----:B------:R-:W-:Y:S01]  /*d8e0*/  FMNMX.FTZ R112, R19, R112, !PT ;  /* 0x0000007013707209 */ /* 0x000fe20007810000 */
[-C--:B---3--:R-:W-:Y:S03]  /*d8f0*/  HMMA.16816.F32.BF16 R68, R168, R156.reuse, R68 ;  /* 0x0000009ca844723c */ /* 0x088fe60000041844 */
        /* <DEDUP_REMOVED lines=82> */
[----:B------:R-:W-:Y:S03]  /*de20*/  FFMA.FTZ R36, R36, c[0x0][0x2d0], -R164 ;  /* 0x0000b40024247a23 */ /* 0x000fe600000108a4 */
        /* <DEDUP_REMOVED lines=9> */
[----:B------:R2:W-:Y:S01]  /*dec0*/  MUFU.EX2 R216, R37 ;  /* 0x0000002500d87308 */ /* 0x0005e20000000800 */
[----:B------:R-:W-:Y:S02]  /*ded0*/  FMUL.FTZ R2, R2, c[0x0][0x2d0] ;  /* 0x0000b40002027a20 */ /* 0x000fe40000410000 */
[--C-:B------:R-:W-:Y:S02]  /*dee0*/  FFMA.FTZ R67, R67, c[0x0][0x2d0], -R165.reuse ;  /* 0x0000b40043437a23 */ /* 0x100fe400000108a5 */
[----:B------:R-:W-:Y:S02]  /*def0*/  FMUL.FTZ R166, R112, c[0x0][0x2d0] ;  /* 0x0000b40070a67a20 */ /* 0x000fe40000410000 */
[C---:B------:R-:W-:Y:S02]  /*df00*/  FMUL.FTZ R96, R117.reuse, R96 ;  /* 0x0000006075607220 */ /* 0x040fe40000410000 */
[--C-:B------:R-:W-:Y:S01]  /*df10*/  FFMA.FTZ R40, R40, c[0x0][0x2d0], -R166.reuse ;  /* 0x0000b40028287a23 */ /* 0x100fe200000108a6 */
[----:B------:R4:W5:Y:S01]  /*df20*/  MUFU.EX2 R115, R2 ;  /* 0x0000000200737308 */ /* 0x0009620000000800 */
[C---:B------:R-:W-:Y:S02]  /*df30*/  FMUL.FTZ R97, R117.reuse, R97 ;  /* 0x0000006175617220 */ /* 0x040fe40000410000 */
[C---:B------:R-:W-:Y:S02]  /*df40*/  FMUL.FTZ R100, R117.reuse, R100 ;  /* 0x0000006475647220 */ /* 0x040fe40000410000 */
[----:B------:R-:W-:Y:S02]  /*df50*/  FMUL.FTZ R101, R117, R101 ;  /* 0x0000006575657220 */ /* 0x000fe40000410000 */
[----:B------:R-:W-:Y:S02]  /*df60*/  FFMA.FTZ R41, R41, c[0x0][0x2d0], -R166 ;  /* 0x0000b40029297a23 */ /* 0x000fe400000108a6 */
[----:B------:R-:W-:Y:S01]  /*df70*/  FMUL.FTZ R85, R117, R85 ;  /* 0x0000005575557220 */ /* 0x000fe20000410000 */
[----:B------:R5:W-:Y:S01]  /*df80*/  MUFU.EX2 R190, R40 ;  /* 0x0000002800be7308 */ /* 0x000be20000000800 */
[--C-:B---3--:R-:W-:Y:S01]  /*df90*/  FFMA.FTZ R36, R48, c[0x0][0x2d0], -R164.reuse ;  /* 0x0000b40030247a23 */ /* 0x108fe200000108a4 */
[----:B-1----:R-:W-:Y:S01]  /*dfa0*/  FMNMX.FTZ R0, R0, R3, !PT ;  /* 0x0000000300007209 */ /* 0x002fe20007810000 */
[----:B------:R-:W-:Y:S02]  /*dfb0*/  FFMA.FTZ R3, R17, c[0x0][0x2d0], -R164 ;  /* 0x0000b40011037a23 */ /* 0x000fe400000108a4 */
[C---:B------:R-:W-:Y:S02]  /*dfc0*/  FMUL.FTZ R17, R117.reuse, R133 ;  /* 0x0000008575117220 */ /* 0x040fe40000410000 */
[----:B--2---:R-:W-:Y:S02]  /*dfd0*/  FMUL.FTZ R37, R117, R153 ;  /* 0x0000009975257220 */ /* 0x004fe40000410000 */
[--C-:B------:R-:W-:Y:S01]  /*dfe0*/  FFMA.FTZ R38, R38, c[0x0][0x2d0], -R165.reuse ;  /* 0x0000b40026267a23 */ /* 0x100fe200000108a5 */
[----:B------:R1:W-:Y:S01]  /*dff0*/  MUFU.EX2 R245, R3 ;  /* 0x0000000300f57308 */ /* 0x0003e20000000800 */
[--C-:B------:R-:W-:Y:S02]  /*e000*/  FFMA.FTZ R39, R39, c[0x0][0x2d0], -R165.reuse ;  /* 0x0000b40027277a23 */ /* 0x100fe400000108a5 */
[--C-:B------:R-:W-:Y:S02]  /*e010*/  FFMA.FTZ R50, R50, c[0x0][0x2d0], -R165.reuse ;  /* 0x0000b40032327a23 */ /* 0x100fe400000108a5 */
[----:B----4-:R-:W-:Y:S02]  /*e020*/  FADD.FTZ R2, -R112, R116 ;  /* 0x0000007470027221 */ /* 0x010fe40000010100 */
[C---:B-----5:R-:W-:Y:S02]  /*e030*/  FMUL.FTZ R86, R115.reuse, R86 ;  /* 0x0000005673567220 */ /* 0x060fe40000410000 */
[----:B------:R-:W-:Y:S01]  /*e040*/  FMUL.FTZ R2, R2, c[0x0][0x2d0] ;  /* 0x0000b40002027a20 */ /* 0x000fe20000410000 */
[----:B------:R2:W-:Y:S01]  /*e050*/  MUFU.EX2 R215, R36 ;  /* 0x0000002400d77308 */ /* 0x0005e20000000800 */
[C---:B------:R-:W-:Y:S02]  /*e060*/  FMUL.FTZ R98, R115.reuse, R98 ;  /* 0x0000006273627220 */ /* 0x040fe40000410000 */
[C---:B------:R-:W-:Y:S02]  /*e070*/  FMUL.FTZ R99, R115.reuse, R99 ;  /* 0x0000006373637220 */ /* 0x040fe40000410000 */
[----:B------:R-:W-:Y:S02]  /*e080*/  FFMA.FTZ R40, R44, c[0x0][0x2d0], -R166 ;  /* 0x0000b4002c287a23 */ /* 0x000fe400000108a6 */
[C---:B------:R-:W-:Y:S02]  /*e090*/  FMUL.FTZ R102, R115.reuse, R102 ;  /* 0x0000006673667220 */ /* 0x040fe40000410000 */
[C---:B------:R-:W-:Y:S01]  /*e0a0*/  FMUL.FTZ R103, R115.reuse, R103 ;  /* 0x0000006773677220 */ /* 0x040fe20000410000 */
[----:B------:R3:W4:Y:S01]  /*e0b0*/  MUFU.EX2 R116, R2 ;  /* 0x0000000200747308 */ /* 0x0007220000000800 */
[----:B------:R-:W-:Y:S02]  /*e0c0*/  FMUL.FTZ R87, R115, R87 ;  /* 0x0000005773577220 */ /* 0x000fe40000410000 */
[----:B-1----:R-:W-:Y:S07]  /*e0d0*/  FFMA.FTZ R3, R6, c[0x0][0x2d0], -R165 ;  /* 0x0000b40006037a23 */ /* 0x002fee00000108a5 */
[----:B------:R1:W-:Y:S01]  /*e0e0*/  MUFU.EX2 R231, R3 ;  /* 0x0000000300e77308 */ /* 0x0003e20000000800 */
[--C-:B--2---:R-:W-:Y:S09]  /*e0f0*/  FFMA.FTZ R36, R49, c[0x0][0x2d0], -R164.reuse ;  /* 0x0000b40031247a23 */ /* 0x104ff200000108a4 */
[----:B------:R2:W-:Y:S01]  /*e100*/  MUFU.EX2 R191, R40 ;  /* 0x0000002800bf7308 */ /* 0x0005e20000000800 */
[----:B---3--:R-:W-:Y:S01]  /*e110*/  FFMA.FTZ R2, R5, c[0x0][0x2d0], -R164 ;  /* 0x0000b40005027a23 */ /* 0x008fe200000108a4 */
[----:B------:R-:W-:Y:S01]  /*e120*/  @P0 SHF.R.S32.HI R5, RZ, 0x1f, R211 ;  /* 0x0000001fff050819 */ /* 0x000fe200000114d3 */
[C---:B----4-:R-:W-:Y:S02]  /*e130*/  FMUL.FTZ R88, R116.reuse, R88 ;  /* 0x0000005874587220 */ /* 0x050fe40000410000 */
[C---:B------:R-:W-:Y:S05]  /*e140*/  FMUL.FTZ R89, R116.reuse, R89 ;  /* 0x0000005974597220 */ /* 0x040fea0000410000 */
[----:B------:R3:W-:Y:S01]  /*e150*/  MUFU.EX2 R243, R2 ;  /* 0x0000000200f37308 */ /* 0x0007e20000000800 */
[C---:B------:R-:W-:Y:S02]  /*e160*/  FMUL.FTZ R92, R116.reuse, R92 ;  /* 0x0000005c745c7220 */ /* 0x040fe40000410000 */
[C---:B------:R-:W-:Y:S02]  /*e170*/  FMUL.FTZ R93, R116.reuse, R93 ;  /* 0x0000005d745d7220 */ /* 0x040fe40000410000 */
[--C-:B-1----:R-:W-:Y:S02]  /*e180*/  FFMA.FTZ R3, R7, c[0x0][0x2d0], -R165.reuse ;  /* 0x0000b40007037a23 */ /* 0x102fe400000108a5 */
[C---:B------:R-:W-:Y:S02]  /*e190*/  FMUL.FTZ R104, R116.reuse, R104 ;  /* 0x0000006874687220 */ /* 0x040fe40000410000 */
[C---:B------:R-:W-:Y:S01]  /*e1a0*/  FMUL.FTZ R105, R116.reuse, R105 ;  /* 0x0000006974697220 */ /* 0x040fe20000410000 */
[----:B------:R1:W-:Y:S01]  /*e1b0*/  MUFU.EX2 R239, R3 ;  /* 0x0000000300ef7308 */ /* 0x0003e20000000800 */
[----:B------:R-:W-:Y:S04]  /*e1c0*/  @P0 IMAD.WIDE.U32 R6, R211, c[0x0][0x1e0], RZ ;  /* 0x00007800d3060a25 */ /* 0x000fe800078e00ff */
[----:B--2---:R-:W-:Y:S02]  /*e1d0*/  FFMA.FTZ R40, R45, c[0x0][0x2d0], -R166 ;  /* 0x0000b4002d287a23 */ /* 0x004fe400000108a6 */
[C---:B------:R-:W-:Y:S02]  /*e1e0*/  FMUL.FTZ R108, R116.reuse, R108 ;  /* 0x0000006c746c7220 */ /* 0x040fe40000410000 */
[----:B------:R-:W-:Y:S01]  /*e1f0*/  FMUL.FTZ R109, R116, R109 ;  /* 0x0000006d746d7220 */ /* 0x000fe20000410000 */
[----:B------:R-:W-:Y:S01]  /*e200*/  MUFU.EX2 R188, R40 ;  /* 0x0000002800bc7308 */ /* 0x000fe20000000800 */
[----:B---3--:R-:W-:Y:S02]  /*e210*/  FFMA.FTZ R2, R16, c[0x0][0x2d0], -R164 ;  /* 0x0000b40010027a23 */ /* 0x008fe400000108a4 */
[--C-:B------:R-:W-:Y:S02]  /*e220*/  FFMA.FTZ R16, R25, c[0x0][0x2d0], -R166.reuse ;  /* 0x0000b40019107a23 */ /* 0x100fe400000108a6 */
[----:B------:R-:W-:Y:S05]  /*e230*/  FMUL.FTZ R25, R116, R145 ;  /* 0x0000009174197220 */ /* 0x000fea0000410000 */
[----:B------:R2:W-:Y:S01]  /*e240*/  MUFU.EX2 R244, R2 ;  /* 0x0000000200f47308 */ /* 0x0005e20000000800 */
[--C-:B-1----:R-:W-:Y:S02]  /*e250*/  FFMA.FTZ R3, R18, c[0x0][0x2d0], -R165.reuse ;  /* 0x0000b40012037a23 */ /* 0x102fe400000108a5 */
[----:B------:R-:W-:Y:S07]  /*e260*/  FMUL.FTZ R18, R115, R134 ;  /* 0x0000008673127220 */ /* 0x000fee0000410000 */
[----:B------:R1:W-:Y:S10]  /*e270*/  MUFU.EX2 R241, R3 ;  /* 0x0000000300f17308 */ /* 0x0003f40000000800 */
[----:B------:R3:W-:Y:S01]  /*e280*/  MUFU.EX2 R220, R16 ;  /* 0x0000001000dc7308 */ /* 0x0007e20000000800 */
[----:B--2---:R-:W2:Y:S09]  /*e290*/  SHFL.BFLY PT, R2, R0, 0x1, 0x1f ;  /* 0x0c201f0000027f89 */ /* 0x004eb200000e0000 */
[----:B------:R4:W-:Y:S01]  /*e2a0*/  MUFU.EX2 R214, R36 ;  /* 0x0000002400d67308 */ /* 0x0009e20000000800 */
[----:B-1----:R-:W-:Y:S02]  /*e2b0*/  FFMA.FTZ R3, R8, c[0x0][0x2d0], -R166 ;  /* 0x0000b40008037a23 */ /* 0x002fe400000108a6 */
[----:B------:R-:W-:Y:S01]  /*e2c0*/  @P0 IMAD R8, R5, c[0x0][0x1e0], RZ ;  /* 0x0000780005080a24 */ /* 0x000fe200078e02ff */
[----:B------:R-:W-:Y:S06]  /*e2d0*/  @P0 MOV R5, R193 ;  /* 0x000000c100050202 */ /* 0x000fec0000000f00 */
[----:B------:R1:W-:Y:S01]  /*e2e0*/  MUFU.EX2 R230, R3 ;  /* 0x0000000300e67308 */ /* 0x0003e20000000800 */
[----:B------:R-:W-:Y:S02]  /*e2f0*/  @P0 IMAD R8, R211, c[0x0][0x1e4], R8 ;  /* 0x00007900d3080a24 */ /* 0x000fe400078e0208 */
[----:B---3--:R-:W-:Y:S03]  /*e300*/  FMUL.FTZ R16, R117, R132 ;  /* 0x0000008475107220 */ /* 0x008fe60000410000 */
[----:B------:R-:W-:Y:S02]  /*e310*/  @P0 IADD3 R7, R7, R8, RZ ;  /* 0x0000000807070210 */ /* 0x000fe40007ffe0ff */
[----:B--2---:R-:W-:Y:S01]  /*e320*/  FMNMX.FTZ R2, R0, R2, !PT ;  /* 0x0000000200027209 */ /* 0x004fe20007810000 */
[----:B------:R-:W-:Y:S01]  /*e330*/  FFMA.FTZ R0, R19, c[0x0][0x2d0], -R165 ;  /* 0x0000b40013007a23 */ /* 0x000fe200000108a5 */
[----:B------:R2:W-:Y:S01]  /*e340*/  MUFU.EX2 R195, R38 ;  /* 0x0000002600c37308 */ /* 0x0005e20000000800 */
[----:B------:R-:W-:Y:S02]  /*e350*/  @P0 IMAD R7, R7, 0x50, RZ ;  /* 0x0000005007070824 */ /* 0x000fe400078e02ff */
[----:B------:R-:W-:Y:S02]  /*e360*/  FMUL.FTZ R19, R115, R135 ;  /* 0x0000008773137220 */ /* 0x000fe40000410000 */
[----:B----4-:R-:W-:Y:S05]  /*e370*/  FMUL.FTZ R36, R117, R152 ;  /* 0x0000009875247220 */ /* 0x010fea0000410000 */
[----:B------:R3:W-:Y:S01]  /*e380*/  MUFU.EX2 R240, R0 ;  /* 0x0000000000f07308 */ /* 0x0007e20000000800 */
[----:B-1----:R-:W-:Y:S01]  /*e390*/  FFMA.FTZ R3, R9, c[0x0][0x2d0], -R166 ;  /* 0x0000b40009037a23 */ /* 0x002fe200000108a6 */
[----:B------:R-:W-:Y:S08]  /*e3a0*/  @P0 MOV R9, c[0x0][0x1e0] ;  /* 0x0000780000090a02 */ /* 0x000ff00000000f00 */
[----:B------:R1:W-:Y:S01]  /*e3b0*/  MUFU.EX2 R232, R3 ;  /* 0x0000000300e87308 */ /* 0x0003e20000000800 */
[C---:B--2---:R-:W-:Y:S09]  /*e3c0*/  FMUL.FTZ R38, R115.reuse, R154 ;  /* 0x0000009a73267220 */ /* 0x044ff20000410000 */
[----:B------:R2:W-:Y:S01]  /*e3d0*/  MUFU.EX2 R212, R39 ;  /* 0x0000002700d47308 */ /* 0x0005e20000000800 */
[----:B---3--:R-:W-:Y:S04]  /*e3e0*/  FADD.FTZ R0, -R2, R118 ;  /* 0x0000007602007221 */ /* 0x008fe80000010100 */
[----:B------:R-:W-:Y:S05]  /*e3f0*/  FMUL.FTZ R0, R0, c[0x0][0x2d0] ;  /* 0x0000b40000007a20 */ /* 0x000fea0000410000 */
[----:B------:R3:W-:Y:S01]  /*e400*/  MUFU.EX2 R189, R41 ;  /* 0x0000002900bd7308 */ /* 0x0007e20000000800 */
[----:B-1----:R-:W-:Y:S09]  /*e410*/  FFMA.FTZ R3, R12, c[0x0][0x2d0], -R166 ;  /* 0x0000b4000c037a23 */ /* 0x002ff200000108a6 */
[----:B------:R1:W-:Y:S01]  /*e420*/  MUFU.EX2 R233, R3 ;  /* 0x0000000300e97308 */ /* 0x0003e20000000800 */
[----:B--2---:R-:W-:Y:S09]  /*e430*/  FMUL.FTZ R39, R115, R155 ;  /* 0x0000009b73277220 */ /* 0x004ff20000410000 */
[----:B------:R-:W2:Y:S01]  /*e440*/  MUFU.EX2 R0, R0 ;  /* 0x0000000000007308 */ /* 0x000ea20000000800 */
[----:B---3--:R-:W-:Y:S09]  /*e450*/  FFMA.FTZ R41, R53, c[0x0][0x2d0], -R164 ;  /* 0x0000b40035297a23 */ /* 0x008ff200000108a4 */
[----:B------:R3:W-:Y:S01]  /*e460*/  MUFU.EX2 R186, R41 ;  /* 0x0000002900ba7308 */ /* 0x0007e20000000800 */
[----:B-1----:R-:W-:Y:S01]  /*e470*/  FFMA.FTZ R3, R13, c[0x0][0x2d0], -R166 ;  /* 0x0000b4000d037a23 */ /* 0x002fe200000108a6 */
[----:B------:R-:W-:Y:S08]  /*e480*/  @P0 SHF.L.U32 R13, R9, 0x5, RZ ;  /* 0x00000005090d0819 */ /* 0x000ff000000006ff */
[----:B------:R1:W-:Y:S01]  /*e490*/  MUFU.EX2 R238, R3 ;  /* 0x0000000300ee7308 */ /* 0x0003e20000000800 */
[C---:B--2---:R-:W-:Y:S02]  /*e4a0*/  FMUL.FTZ R90, R0.reuse, R90 ;  /* 0x0000005a005a7220 */ /* 0x044fe40000410000 */
[C---:B------:R-:W-:Y:S02]  /*e4b0*/  FMUL.FTZ R91, R0.reuse, R91 ;  /* 0x0000005b005b7220 */ /* 0x040fe40000410000 */
[C---:B------:R-:W-:Y:S02]  /*e4c0*/  FMUL.FTZ R94, R0.reuse, R94 ;  /* 0x0000005e005e7220 */ /* 0x040fe40000410000 */
[C---:B------:R-:W-:Y:S03]  /*e4d0*/  FMUL.FTZ R95, R0.reuse, R95 ;  /* 0x0000005f005f7220 */ /* 0x040fe60000410000 */
[----:B------:R-:W-:Y:S01]  /*e4e0*/  MUFU.EX2 R180, R67 ;  /* 0x0000004300b47308 */ /* 0x000fe20000000800 */
[C---:B------:R-:W-:Y:S02]  /*e4f0*/  FMUL.FTZ R106, R0.reuse, R106 ;  /* 0x0000006a006a7220 */ /* 0x040fe40000410000 */
[----:B------:R-:W-:Y:S01]  /*e500*/  FMUL.FTZ R107, R0, R107 ;  /* 0x0000006b006b7220 */ /* 0x000fe20000410000 */
[----:B---3--:R-:W-:Y:S01]  /*e510*/  F2FP.BF16.PACK_AB R41, R212, R195 ;  /* 0x000000c3d429723e */ /* 0x008fe200000010ff */
[C---:B------:R-:W-:Y:S02]  /*e520*/  FMUL.FTZ R110, R0.reuse, R110 ;  /* 0x0000006e006e7220 */ /* 0x040fe40000410000 */
[----:B------:R-:W-:Y:S02]  /*e530*/  FMUL.FTZ R111, R0, R111 ;  /* 0x0000006f006f7220 */ /* 0x000fe40000410000 */
[----:B-1----:R-:W-:Y:S04]  /*e540*/  FMUL.FTZ R3, R2, c[0x0][0x2d0] ;  /* 0x0000b40002037a20 */ /* 0x002fe80000410000 */
[--C-:B------:R-:W-:Y:S02]  /*e550*/  FFMA.FTZ R4, R10, c[0x0][0x2d0], -R3.reuse ;  /* 0x0000b4000a047a23 */ /* 0x100fe40000010803 */
[--C-:B------:R-:W-:Y:S02]  /*e560*/  FFMA.FTZ R26, R26, c[0x0][0x2d0], -R3.reuse ;  /* 0x0000b4001a1a7a23 */ /* 0x100fe40000010803 */
[----:B------:R1:W-:Y:S01]  /*e570*/  MUFU.EX2 R170, R4 ;  /* 0x0000000400aa7308 */ /* 0x0003e20000000800 */
[--C-:B------:R-:W-:Y:S02]  /*e580*/  FFMA.FTZ R30, R30, c[0x0][0x2d0], -R3.reuse ;  /* 0x0000b4001e1e7a23 */ /* 0x100fe40000010803 */
[--C-:B------:R-:W-:Y:S02]  /*e590*/  FFMA.FTZ R118, R31, c[0x0][0x2d0], -R3.reuse ;  /* 0x0000b4001f767a23 */ /* 0x100fe40000010803 */
[----:B------:R-:W-:Y:S02]  /*e5a0*/  FMUL.FTZ R31, R115, R151 ;  /* 0x00000097731f7220 */ /* 0x000fe40000410000 */
[--C-:B------:R-:W-:Y:S02]  /*e5b0*/  FFMA.FTZ R40, R46, c[0x0][0x2d0], -R3.reuse ;  /* 0x0000b4002e287a23 */ /* 0x100fe40000010803 */
[--C-:B------:R-:W-:Y:S01]  /*e5c0*/  FFMA.FTZ R42, R42, c[0x0][0x2d0], -R3.reuse ;  /* 0x0000b4002a2a7a23 */ /* 0x100fe20000010803 */
[----:B------:R2:W-:Y:S01]  /*e5d0*/  MUFU.EX2 R169, R26 ;  /* 0x0000001a00a97308 */ /* 0x0005e20000000800 */
[--C-:B------:R-:W-:Y:S09]  /*e5e0*/  FFMA.FTZ R43, R43, c[0x0][0x2d0], -R3.reuse ;  /* 0x0000b4002b2b7a23 */ /* 0x100ff20000010803 */
[----:B------:R3:W-:Y:S01]  /*e5f0*/  MUFU.EX2 R167, R30 ;  /* 0x0000001e00a77308 */ /* 0x0007e20000000800 */
[--C-:B-1----:R-:W-:Y:S09]  /*e600*/  FFMA.FTZ R4, R11, c[0x0][0x2d0], -R3.reuse ;  /* 0x0000b4000b047a23 */ /* 0x102ff20000010803 */
[----:B------:R1:W4:Y:S01]  /*e610*/  MUFU.EX2 R172, R4 ;  /* 0x0000000400ac7308 */ /* 0x0003220000000800 */
[----:B--2---:R-:W-:Y:S02]  /*e620*/  FMUL.FTZ R26, R0, R146 ;  /* 0x00000092001a7220 */ /* 0x004fe40000410000 */
[----:B---3--:R-:W-:Y:S02]  /*e630*/  FMUL.FTZ R30, R115, R150 ;  /* 0x00000096731e7220 */ /* 0x008fe40000410000 */
[----:B-1----:R-:W-:Y:S02]  /*e640*/  FFMA.FTZ R4, R14, c[0x0][0x2d0], -R3 ;  /* 0x0000b4000e047a23 */ /* 0x002fe40000010803 */
[----:B------:R-:W-:Y:S03]  /*e650*/  FMUL.FTZ R14, R0, R130 ;  /* 0x00000082000e7220 */ /* 0x000fe60000410000 */
[----:B------:R1:W-:Y:S02]  /*e660*/  MUFU.EX2 R171, R4 ;  /* 0x0000000400ab7308 */ /* 0x0003e40000000800 */
[----:B-1----:R-:W-:Y:S08]  /*e670*/  @P0 MOV R4, R194 ;  /* 0x000000c200040202 */ /* 0x002ff00000000f00 */
[----:B------:R-:W-:Y:S01]  /*e680*/  MUFU.EX2 R194, R50 ;  /* 0x0000003200c27308 */ /* 0x000fe20000000800 */
[----:B------:R-:W-:Y:S04]  /*e690*/  @P0 IMAD.WIDE.U32 R4, R6, 0x50, R4 ;  /* 0x0000005006040825 */ /* 0x000fe800078e0004 */
[----:B------:R-:W-:Y:S01]  /*e6a0*/  FFMA.FTZ R6, R15, c[0x0][0x2d0], -R3 ;  /* 0x0000b4000f067a23 */ /* 0x000fe20000010803 */
[----:B------:R-:W-:Y:S01]  /*e6b0*/  @P0 IADD3 R7, R5, R7, RZ ;  /* 0x0000000705070210 */ /* 0x000fe20007ffe0ff */
[----:B------:R-:W-:Y:S01]  /*e6c0*/  FMUL.FTZ R15, R0, R131 ;  /* 0x00000083000f7220 */ /* 0x000fe20000410000 */
[----:B------:R-:W-:Y:S02]  /*e6d0*/  @P0 MOV R5, 0x5 ;  /* 0x0000000500050802 */ /* 0x000fe40000000f00 */
[----:B------:R1:W-:Y:S01]  /*e6e0*/  MUFU.EX2 R173, R6 ;  /* 0x0000000600ad7308 */ /* 0x0003e20000000800 */
[C---:B------:R-:W-:Y:S02]  /*e6f0*/  @P0 LEA R10, P1, R4.reuse, c[0x0][0x1c8], 0x1 ;  /* 0x00007200040a0a11 */ /* 0x040fe400078208ff */
[----:B------:R-:W-:Y:S01]  /*e700*/  @P0 SHF.L.U64.HI R12, R9, R5, c[0x0][0x1e4] ;  /* 0x00007900090c0619 */ /* 0x000fe20000010205 */
[--C-:B------:R-:W-:Y:S01]  /*e710*/  FFMA.FTZ R5, R21, c[0x0][0x2d0], -R164.reuse ;  /* 0x0000b40015057a23 */ /* 0x100fe200000108a4 */
[----:B------:R-:W-:Y:S01]  /*e720*/  @P0 LEA.HI.X R11, R4, c[0x0][0x1cc], R7, 0x1, P1 ;  /* 0x00007300040b0a11 */ /* 0x000fe200008f0c07 */
[----:B------:R-:W-:Y:S01]  /*e730*/  FMUL.FTZ R21, R117, R137 ;  /* 0x0000008975157220 */ /* 0x000fe20000410000 */
[----:B------:R-:W-:Y:S03]  /*e740*/  @P0 IADD3 R8, P3, R10, R13, RZ ;  /* 0x0000000d0a080210 */ /* 0x000fe60007f7e0ff */
[----:B------:R-:W-:Y:S01]  /*e750*/  MUFU.EX2 R228, R5 ;  /* 0x0000000500e47308 */ /* 0x000fe20000000800 */
[----:B------:R2:W-:Y:S01]  /*e760*/  @P0 LDGSTS.E.BYPASS.LTC128B.128 [R213+0x2900], [R10.64], !P4 ;  /* 0x029000000ad50fae */ /* 0x0005e2000e101d48 */
[----:B------:R-:W-:Y:S07]  /*e770*/  @P0 IADD3.X R9, R11, R12, RZ, P3, !PT ;  /* 0x0000000c0b090210 */ /* 0x000fee0001ffe4ff */
[----:B------:R3:W-:Y:S01]  /*e780*/  @P0 LDGSTS.E.BYPASS.LTC128B.128 [R213+0x3100], [R8.64], !P4 ;  /* 0x0310000008d50fae */ /* 0x0007e2000e101d48 */
[----:B-1----:R-:W-:Y:S02]  /*e790*/  FFMA.FTZ R6, R20, c[0x0][0x2d0], -R164 ;  /* 0x0000b40014067a23 */ /* 0x002fe400000108a4 */
[----:B------:R-:W-:Y:S02]  /*e7a0*/  FFMA.FTZ R20, R28, c[0x0][0x2d0], -R166 ;  /* 0x0000b4001c147a23 */ /* 0x000fe400000108a6 */
[----:B------:R1:W5:Y:S01]  /*e7b0*/  MUFU.EX2 R229, R6 ;  /* 0x0000000600e57308 */ /* 0x0003620000000800 */
[----:B------:R-:W-:Y:S02]  /*e7c0*/  FFMA.FTZ R28, R27, c[0x0][0x2d0], -R3 ;  /* 0x0000b4001b1c7a23 */ /* 0x000fe40000010803 */
[----:B------:R-:W-:Y:S02]  /*e7d0*/  FMUL.FTZ R27, R0, R147 ;  /* 0x00000093001b7220 */ /* 0x000fe40000410000 */
[----:B--2---:R-:W-:Y:S05]  /*e7e0*/  FFMA.FTZ R11, R32, c[0x0][0x2d0], -R164 ;  /* 0x0000b400200b7a23 */ /* 0x004fea00000108a4 */
[----:B------:R2:W-:Y:S01]  /*e7f0*/  MUFU.EX2 R219, R20 ;  /* 0x0000001400db7308 */ /* 0x0005e20000000800 */
[----:B------:R-:W-:Y:S09]  /*e800*/  FMUL.FTZ R32, R116, R140 ;  /* 0x0000008c74207220 */ /* 0x000ff20000410000 */
[----:B------:R5:W-:Y:S01]  /*e810*/  MUFU.EX2 R227, R11 ;  /* 0x0000000b00e37308 */ /* 0x000be20000000800 */
[----:B-1----:R-:W-:Y:S01]  /*e820*/  @P0 IADD3 R6, P1, R8, R13, RZ ;  /* 0x0000000d08060210 */ /* 0x002fe20007f3e0ff */
[----:B---3--:R-:W-:Y:S01]  /*e830*/  FMUL.FTZ R8, R116, R124 ;  /* 0x0000007c74087220 */ /* 0x008fe20000410000 */
[----:B------:R-:W-:Y:S02]  /*e840*/  F2FP.BF16.PACK_AB R124, R232, R230 ;  /* 0x000000e6e87c723e */ /* 0x000fe400000010ff */
[----:B------:R-:W-:Y:S01]  /*e850*/  @P0 IADD3.X R7, R9, R12, RZ, P1, !PT ;  /* 0x0000000c09070210 */ /* 0x000fe20000ffe4ff */
[----:B------:R-:W-:Y:S01]  /*e860*/  FMUL.FTZ R9, R116, R125 ;  /* 0x0000007d74097220 */ /* 0x000fe20000410000 */
[-C--:B------:R-:W-:Y:S03]  /*e870*/  @P0 IADD3 R4, P2, R6, R13.reuse, RZ ;  /* 0x0000000d06040210 */ /* 0x080fe60007f5e0ff */
[----:B------:R1:W-:Y:S01]  /*e880*/  MUFU.EX2 R168, R28 ;  /* 0x0000001c00a87308 */ /* 0x0003e20000000800 */
[----:B----4-:R-:W-:Y:S01]  /*e890*/  F2FP.BF16.PACK_AB R125, R172, R170 ;  /* 0x000000aaac7d723e */ /* 0x010fe200000010ff */
[----:B------:R3:W-:Y:S01]  /*e8a0*/  @P0 LDGSTS.E.BYPASS.LTC128B.128 [R213+0x3900], [R6.64], !P4 ;  /* 0x0390000006d50fae */ /* 0x0007e2000e101d48 */
[----:B------:R-:W-:Y:S01]  /*e8b0*/  @P0 IADD3.X R5, R7, R12, RZ, P2, !PT ;  /* 0x0000000c07050210 */ /* 0x000fe200017fe4ff */
[----:B--2---:R-:W-:Y:S01]  /*e8c0*/  FMUL.FTZ R20, R117, R136 ;  /* 0x0000008875147220 */ /* 0x004fe20000410000 */
[----:B------:R-:W-:Y:S01]  /*e8d0*/  @P0 IADD3 R10, P1, R4, R13, RZ ;  /* 0x0000000d040a0210 */ /* 0x000fe20007f3e0ff */
[----:B------:R-:W-:Y:S01]  /*e8e0*/  FMUL.FTZ R13, R116, R129 ;  /* 0x00000081740d7220 */ /* 0x000fe20000410000 */
[----:B-----5:R-:W-:Y:S03]  /*e8f0*/  F2FP.BF16.PACK_AB R48, R228, R229 ;  /* 0x000000e5e430723e */ /* 0x020fe600000010ff */
[----:B------:R2:W-:Y:S01]  /*e900*/  @P0 LDGSTS.E.BYPASS.LTC128B.128 [R213+0x4100], [R4.64], !P4 ;  /* 0x0410000004d50fae */ /* 0x0005e2000e101d48 */
[----:B------:R-:W-:Y:S01]  /*e910*/  @P0 IADD3.X R11, R5, R12, RZ, P1, !PT ;  /* 0x0000000c050b0210 */ /* 0x000fe20000ffe4ff */
[--C-:B------:R-:W-:Y:S02]  /*e920*/  FFMA.FTZ R12, R24, c[0x0][0x2d0], -R166.reuse ;  /* 0x0000b400180c7a23 */ /* 0x100fe400000108a6 */
[----:B------:R-:W-:Y:S04]  /*e930*/  FFMA.FTZ R24, R29, c[0x0][0x2d0], -R166 ;  /* 0x0000b4001d187a23 */ /* 0x000fe800000108a6 */
[----:B------:R4:W-:Y:S01]  /*e940*/  @P0 LDGSTS.E.BYPASS.LTC128B.128 [R213+0x4900], [R10.64], !P4 ;  /* 0x049000000ad50fae */ /* 0x0009e2000e101d48 */
[----:B------:R5:W-:Y:S01]  /*e950*/  MUFU.EX2 R221, R12 ;  /* 0x0000000c00dd7308 */ /* 0x000be20000000800 */
[C---:B------:R-:W-:Y:S01]  /*e960*/  FMUL.FTZ R29, R117.reuse, R149 ;  /* 0x00000095751d7220 */ /* 0x040fe20000410000 */
[----:B------:R-:W-:Y:S01]  /*e970*/  ISETP.GT.AND P0, PT, R192, R246, PT ;  /* 0x000000f6c000720c */ /* 0x000fe20003f04270 */
[----:B-1----:R-:W-:Y:S01]  /*e980*/  FMUL.FTZ R28, R117, R148 ;  /* 0x00000094751c7220 */ /* 0x002fe20000410000 */
[----:B------:R-:W-:Y:S03]  /*e990*/  MOV R192, R211 ;  /* 0x000000d300c07202 */ /* 0x000fe60000000f00 */
[----:B------:R-:W1:Y:S01]  /*e9a0*/  LDSM.16.MT88.4 R156, [R196] ;  /* 0x00000000c49c783b */ /* 0x000e620000004200 */
[--C-:B---3--:R-:W-:Y:S02]  /*e9b0*/  FFMA.FTZ R6, R33, c[0x0][0x2d0], -R164.reuse ;  /* 0x0000b40021067a23 */ /* 0x108fe400000108a4 */
[----:B------:R3:W-:Y:S01]  /*e9c0*/  MUFU.EX2 R218, R24 ;  /* 0x0000001800da7308 */ /* 0x0007e20000000800 */
[----:B------:R-:W-:Y:S01]  /*e9d0*/  FMUL.FTZ R7, R115, R123 ;  /* 0x0000007b73077220 */ /* 0x000fe20000410000 */
[----:B------:R-:W-:Y:S01]  /*e9e0*/  F2FP.BF16.PACK_AB R123, R240, R241 ;  /* 0x000000f1f07b723e */ /* 0x000fe200000010ff */
[----:B------:R-:W-:Y:S02]  /*e9f0*/  FMUL.FTZ R33, R116, R141 ;  /* 0x0000008d74217220 */ /* 0x000fe40000410000 */
[----:B------:R-:W1:Y:S01]  /*ea00*/  LDSM.16.MT88.4 R160, [R200] ;  /* 0x00000000c8a0783b */ /* 0x000e620000004200 */
[--C-:B--2---:R-:W-:Y:S02]  /*ea10*/  FFMA.FTZ R4, R22, c[0x0][0x2d0], -R165.reuse ;  /* 0x0000b40016047a23 */ /* 0x104fe400000108a5 */
[----:B------:R-:W-:Y:S02]  /*ea20*/  FMUL.FTZ R5, R117, R121 ;  /* 0x0000007975057220 */ /* 0x000fe40000410000 */
[----:B------:R2:W2:Y:S01]  /*ea30*/  MUFU.EX2 R226, R6 ;  /* 0x0000000600e27308 */ /* 0x0004a20000000800 */
[----:B------:R-:W-:Y:S01]  /*ea40*/  F2FP.BF16.PACK_AB R121, R239, R231 ;  /* 0x000000e7ef79723e */ /* 0x000fe200000010ff */
[----:B------:R-:W-:Y:S01]  /*ea50*/  FMUL.FTZ R22, R115, R138 ;  /* 0x0000008a73167220 */ /* 0x000fe20000410000 */
[----:B------:R-:W-:Y:S01]  /*ea60*/  LDSM.16.MT88.4 R132, [R199] ;  /* 0x00000000c784783b */ /* 0x000fe20000004200 */
[----:B-----5:R-:W-:Y:S02]  /*ea70*/  FMUL.FTZ R12, R116, R128 ;  /* 0x00000080740c7220 */ /* 0x020fe40000410000 */
[----:B----4-:R-:W-:Y:S01]  /*ea80*/  FMUL.FTZ R10, R0, R126 ;  /* 0x0000007e000a7220 */ /* 0x010fe20000410000 */
[----:B------:R-:W-:Y:S01]  /*ea90*/  F2FP.BF16.PACK_AB R126, R238, R233 ;  /* 0x000000e9ee7e723e */ /* 0x000fe200000010ff */
[----:B------:R-:W-:Y:S01]  /*eaa0*/  FMUL.FTZ R11, R0, R127 ;  /* 0x0000007f000b7220 */ /* 0x000fe20000410000 */
[----:B------:R-:W-:Y:S01]  /*eab0*/  F2FP.BF16.PACK_AB R127, R173, R171 ;  /* 0x000000abad7f723e */ /* 0x000fe200000010ff */
[----:B------:R4:W-:Y:S01]  /*eac0*/  MUFU.EX2 R222, R4 ;  /* 0x0000000400de7308 */ /* 0x0009e20000000800 */
[----:B------:R-:W5:Y:S01]  /*ead0*/  LDSM.16.MT88.4 R128, [R197] ;  /* 0x00000000c580783b */ /* 0x000f620000004200 */
[----:B---3--:R-:W-:Y:S07]  /*eae0*/  FMUL.FTZ R24, R116, R144 ;  /* 0x0000009074187220 */ /* 0x008fee0000410000 */
[----:B------:R-:W0:Y:S01]  /*eaf0*/  LDGDEPBAR ;  /* 0x00000000000079af */ /* 0x000e220000000000 */
[----:B--2---:R-:W-:Y:S01]  /*eb00*/  FMUL.FTZ R6, R115, R122 ;  /* 0x0000007a73067220 */ /* 0x004fe20000410000 */
[----:B------:R-:W-:Y:S02]  /*eb10*/  F2FP.BF16.PACK_AB R122, R245, R244 ;  /* 0x000000f4f57a723e */ /* 0x000fe400000010ff */
[----:B------:R-:W-:Y:S01]  /*eb20*/  F2FP.BF16.PACK_AB R50, R226, R227 ;  /* 0x000000e3e232723e */ /* 0x000fe200000010ff */
[--C-:B----4-:R-:W-:Y:S02]  /*eb30*/  FFMA.FTZ R4, R23, c[0x0][0x2d0], -R165.reuse ;  /* 0x0000b40017047a23 */ /* 0x110fe400000108a5 */
[----:B------:R-:W-:Y:S02]  /*eb40*/  FMUL.FTZ R23, R115, R139 ;  /* 0x0000008b73177220 */ /* 0x000fe40000410000 */
[----:B------:R2:W3:Y:S02]  /*eb50*/  MUFU.EX2 R223, R4 ;  /* 0x0000000400df7308 */ /* 0x0004e40000000800 */
[--C-:B--2---:R-:W-:Y:S01]  /*eb60*/  FFMA.FTZ R4, R34, c[0x0][0x2d0], -R165.reuse ;  /* 0x0000b40022047a23 */ /* 0x104fe200000108a5 */
[----:B---3--:R-:W-:Y:S01]  /*eb70*/  F2FP.BF16.PACK_AB R49, R223, R222 ;  /* 0x000000dedf31723e */ /* 0x008fe200000010ff */
[C---:B------:R-:W-:Y:S06]  /*eb80*/  FMUL.FTZ R34, R0.reuse, R142 ;  /* 0x0000008e00227220 */ /* 0x040fec0000410000 */
[----:B------:R2:W-:Y:S02]  /*eb90*/  MUFU.EX2 R224, R4 ;  /* 0x0000000400e07308 */ /* 0x0005e40000000800 */
[----:B--2---:R-:W-:Y:S02]  /*eba0*/  FFMA.FTZ R4, R35, c[0x0][0x2d0], -R165 ;  /* 0x0000b40023047a23 */ /* 0x004fe400000108a5 */
[----:B------:R-:W-:Y:S06]  /*ebb0*/  FMUL.FTZ R35, R0, R143 ;  /* 0x0000008f00237220 */ /* 0x000fec0000410000 */
[----:B------:R2:W3:Y:S02]  /*ebc0*/  MUFU.EX2 R225, R4 ;  /* 0x0000000400e17308 */ /* 0x0004e40000000800 */
[----:B--2---:R-:W-:Y:S01]  /*ebd0*/  FMUL.FTZ R4, R117, R120 ;  /* 0x0000007875047220 */ /* 0x004fe20000410000 */
[----:B------:R-:W-:Y:S07]  /*ebe0*/  F2FP.BF16.PACK_AB R120, R243, R237 ;  /* 0x000000edf378723e */ /* 0x000fee00000010ff */
[-C--:B-1----:R-:W-:Y:S08]  /*ebf0*/  HMMA.16816.F32.BF16 R4, R120, R156.reuse, R4 ;  /* 0x0000009c7804723c */ /* 0x082ff00000041804 */
[C---:B------:R-:W-:Y:S08]  /*ec00*/  HMMA.16816.F32.BF16 R8, R124.reuse, R156, R8 ;  /* 0x0000009c7c08723c */ /* 0x040ff00000041808 */
[-C--:B------:R-:W-:Y:S08]  /*ec10*/  HMMA.16816.F32.BF16 R12, R124, R158.reuse, R12 ;  /* 0x0000009e7c0c723c */ /* 0x080ff0000004180c */
[C---:B------:R-:W-:Y:S01]  /*ec20*/  HMMA.16816.F32.BF16 R16, R120.reuse, R158, R16 ;  /* 0x0000009e7810723c */ /* 0x040fe20000041810 */
[----:B------:R-:W-:Y:S07]  /*ec30*/  MUFU.EX2 R159, R43 ;  /* 0x0000002b009f7308 */ /* 0x000fee0000000800 */
[-C--:B------:R-:W-:Y:S08]  /*ec40*/  HMMA.16816.F32.BF16 R20, R120, R160.reuse, R20 ;  /* 0x000000a07814723c */ /* 0x080ff00000041814 */
[C---:B------:R-:W-:Y:S01]  /*ec50*/  HMMA.16816.F32.BF16 R32, R124.reuse, R160, R32 ;  /* 0x000000a07c20723c */ /* 0x040fe20000041820 */
[----:B------:R1:W-:Y:S07]  /*ec60*/  MUFU.EX2 R160, R40 ;  /* 0x0000002800a07308 */ /* 0x0003ee0000000800 */
[-C--:B------:R-:W-:Y:S03]  /*ec70*/  HMMA.16816.F32.BF16 R24, R124, R162.reuse, R24 ;  /* 0x000000a27c18723c */ /* 0x080fe60000041818 */
[----:B------:R2:W-:Y:S05]  /*ec80*/  MUFU.EX2 R161, R42 ;  /* 0x0000002a00a17308 */ /* 0x0005ea0000000800 */
[C---:B------:R-:W-:Y:S05]  /*ec90*/  HMMA.16816.F32.BF16 R84, R120.reuse, R162, R84 ;  /* 0x000000a27854723c */ /* 0x040fea0000041854 */
[----:B------:R4:W-:Y:S03]  /*eca0*/  MUFU.EX2 R162, R118 ;  /* 0x0000007600a27308 */ /* 0x0009e60000000800 */
[-C--:B-----5:R-:W-:Y:S04]  /*ecb0*/  HMMA.16816.F32.BF16 R28, R120, R128.reuse, R28 ;  /* 0x00000080781c723c */ /* 0x0a0fe8000004181c */
[----:B-1----:R-:W-:Y:S02]  /*ecc0*/  FFMA.FTZ R40, R47, c[0x0][0x2d0], -R3 ;  /* 0x0000b4002f287a23 */ /* 0x002fe40000010803 */
[----:B------:R-:W-:Y:S02]  /*ecd0*/  LDSM.16.MT88.4 R44, [R196+0x1000] ;  /* 0x00100000c42c783b */ /* 0x000fe40000004200 */
[C---:B------:R-:W-:Y:S01]  /*ece0*/  HMMA.16816.F32.BF16 R88, R124.reuse, R128, R88 ;  /* 0x000000807c58723c */ /* 0x040fe20000041858 */
[----:B------:R1:W-:Y:S03]  /*ecf0*/  MUFU.EX2 R158, R40 ;  /* 0x00000028009e7308 */ /* 0x0003e60000000800 */
[----:B--2---:R-:W-:Y:S04]  /*ed00*/  F2FP.BF16.PACK_AB R42, R214, R215 ;  /* 0x000000d7d62a723e */ /* 0x004fe800000010ff */
[-C--:B------:R-:W-:Y:S04]  /*ed10*/  HMMA.16816.F32.BF16 R92, R124, R130.reuse, R92 ;  /* 0x000000827c5c723c */ /* 0x080fe8000004185c */
[--C-:B----4-:R-:W-:Y:S01]  /*ed20*/  FFMA.FTZ R118, R51, c[0x0][0x2d0], -R165.reuse ;  /* 0x0000b40033767a23 */ /* 0x110fe200000108a5 */
[----:B---3--:R-:W-:Y:S03]  /*ed30*/  F2FP.BF16.PACK_AB R51, R225, R224 ;  /* 0x000000e0e133723e */ /* 0x008fe600000010ff */
[C---:B------:R-:W-:Y:S01]  /*ed40*/  HMMA.16816.F32.BF16 R96, R120.reuse, R130, R96 ;  /* 0x000000827860723c */ /* 0x040fe20000041860 */
[----:B------:R-:W2:Y:S01]  /*ed50*/  LDSM.16.MT88.4 R128, [R196+0x800] ;  /* 0x00080000c480783b */ /* 0x000ea20000004200 */
[----:B------:R-:W3:Y:S06]  /*ed60*/  MUFU.EX2 R193, R118 ;  /* 0x0000007600c17308 */ /* 0x000eec0000000800 */
[-C--:B------:R-:W-:Y:S04]  /*ed70*/  HMMA.16816.F32.BF16 R100, R120, R132.reuse, R100 ;  /* 0x000000847864723c */ /* 0x080fe80000041864 */
[--C-:B-1----:R-:W-:Y:S04]  /*ed80*/  FFMA.FTZ R40, R52, c[0x0][0x2d0], -R164.reuse ;  /* 0x0000b40034287a23 */ /* 0x102fe800000108a4 */
[C---:B------:R-:W-:Y:S01]  /*ed90*/  HMMA.16816.F32.BF16 R104, R124.reuse, R132, R104 ;  /* 0x000000847c68723c */ /* 0x040fe20000041868 */
[----:B------:R1:W-:Y:S07]  /*eda0*/  MUFU.EX2 R187, R40 ;  /* 0x0000002800bb7308 */ /* 0x0003ee0000000800 */
[-C--:B------:R-:W-:Y:S01]  /*edb0*/  HMMA.16816.F32.BF16 R108, R124, R134.reuse, R108 ;  /* 0x000000867c6c723c */ /* 0x080fe2000004186c */
[----:B------:R-:W4:Y:S03]  /*edc0*/  LDSM.16.MT88.4 R124, [R200+0x800] ;  /* 0x00080000c87c783b */ /* 0x000f260000004200 */
[----:B---3--:R-:W-:Y:S04]  /*edd0*/  F2FP.BF16.PACK_AB R43, R193, R194 ;  /* 0x000000c2c12b723e */ /* 0x008fe800000010ff */
[----:B------:R-:W-:Y:S01]  /*ede0*/  HMMA.16816.F32.BF16 R36, R120, R134, R36 ;  /* 0x000000867824723c */ /* 0x000fe20000041824 */
[----:B------:R-:W3:Y:S06]  /*edf0*/  LDSM.16.MT88.4 R132, [R197+0x800] ;  /* 0x00080000c584783b */ /* 0x000eec0000004200 */
[----:B------:R-:W-:Y:S01]  /*ee00*/  F2FP.BF16.PACK_AB R120, R220, R221 ;  /* 0x000000dddc78723e */ /* 0x000fe200000010ff */
[-C--:B--2---:R-:W-:Y:S05]  /*ee10*/  HMMA.16816.F32.BF16 R4, R48, R128.reuse, R4 ;  /* 0x000000803004723c */ /* 0x084fea0000041804 */
[----:B------:R-:W-:Y:S01]  /*ee20*/  F2FP.BF16.PACK_AB R122, R218, R219 ;  /* 0x000000dbda7a723e */ /* 0x000fe200000010ff */
[--C-:B-1----:R-:W-:Y:S01]  /*ee30*/  FFMA.FTZ R40, R64, c[0x0][0x2d0], -R164.reuse ;  /* 0x0000b40040287a23 */ /* 0x102fe200000108a4 */
[----:B------:R-:W-:Y:S02]  /*ee40*/  F2FP.BF16.PACK_AB R121, R168, R169 ;  /* 0x000000a9a879723e */ /* 0x000fe400000010ff */
[----:B------:R-:W-:Y:S01]  /*ee50*/  F2FP.BF16.PACK_AB R123, R162, R167 ;  /* 0x000000a7a27b723e */ /* 0x000fe200000010ff */
[----:B------:R1:W-:Y:S06]  /*ee60*/  MUFU.EX2 R185, R40 ;  /* 0x0000002800b97308 */ /* 0x0003ec0000000800 */
[C---:B------:R-:W-:Y:S08]  /*ee70*/  HMMA.16816.F32.BF16 R8, R120.reuse, R128, R8 ;  /* 0x000000807808723c */ /* 0x040ff00000041808 */
[-C--:B------:R-:W-:Y:S08]  /*ee80*/  HMMA.16816.F32.BF16 R12, R120, R130.reuse, R12 ;  /* 0x00000082780c723c */ /* 0x080ff0000004180c */
[C---:B------:R-:W-:Y:S01]  /*ee90*/  HMMA.16816.F32.BF16 R16, R48.reuse, R130, R16 ;  /* 0x000000823010723c */ /* 0x040fe20000041810 */
[----:B------:R-:W2:Y:S03]  /*eea0*/  LDSM.16.MT88.4 R128, [R199+0x800] ;  /* 0x00080000c780783b */ /* 0x000ea60000004200 */
[----:B-1----:R-:W-:Y:S04]  /*eeb0*/  FFMA.FTZ R40, R65, c[0x0][0x2d0], -R164 ;  /* 0x0000b40041287a23 */ /* 0x002fe800000108a4 */
[-C--:B----4-:R-:W-:Y:S01]  /*eec0*/  HMMA.16816.F32.BF16 R20, R48, R124.reuse, R20 ;  /* 0x0000007c3014723c */ /* 0x090fe20000041814 */
[----:B------:R1:W-:Y:S07]  /*eed0*/  MUFU.EX2 R184, R40 ;  /* 0x0000002800b87308 */ /* 0x0003ee0000000800 */
[C---:B------:R-:W-:Y:S08]  /*eee0*/  HMMA.16816.F32.BF16 R32, R120.reuse, R124, R32 ;  /* 0x0000007c7820723c */ /* 0x040ff00000041820 */
[-C--:B------:R-:W-:Y:S08]  /*eef0*/  HMMA.16816.F32.BF16 R24, R120, R126.reuse, R24 ;  /* 0x0000007e7818723c */ /* 0x080ff00000041818 */
[C---:B------:R-:W-:Y:S04]  /*ef00*/  HMMA.16816.F32.BF16 R84, R48.reuse, R126, R84 ;  /* 0x0000007e3054723c */ /* 0x040fe80000041854 */
[--C-:B-1----:R-:W-:Y:S04]  /*ef10*/  FFMA.FTZ R40, R54, c[0x0][0x2d0], -R165.reuse ;  /* 0x0000b40036287a23 */ /* 0x102fe800000108a5 */
[-C--:B---3--:R-:W-:Y:S01]  /*ef20*/  HMMA.16816.F32.BF16 R28, R48, R132.reuse, R28 ;  /* 0x00000084301c723c */ /* 0x088fe2000004181c */
[----:B------:R1:W-:Y:S07]  /*ef30*/  MUFU.EX2 R183, R40 ;  /* 0x0000002800b77308 */ /* 0x0003ee0000000800 */
[C---:B------:R-:W-:Y:S08]  /*ef40*/  HMMA.16816.F32.BF16 R88, R120.reuse, R132, R88 ;  /* 0x000000847858723c */ /* 0x040ff00000041858 */
[-C--:B------:R-:W-:Y:S08]  /*ef50*/  HMMA.16816.F32.BF16 R92, R120, R134.reuse, R92 ;  /* 0x00000086785c723c */ /* 0x080ff0000004185c */
[C---:B------:R-:W-:Y:S01]  /*ef60*/  HMMA.16816.F32.BF16 R96, R48.reuse, R134, R96 ;  /* 0x000000863060723c */ /* 0x040fe20000041860 */
[----:B------:R-:W-:Y:S03]  /*ef70*/  LDSM.16.MT88.4 R132, [R196+0x2000] ;  /* 0x00200000c484783b */ /* 0x000fe60000004200 */
[--C-:B-1----:R-:W-:Y:S04]  /*ef80*/  FFMA.FTZ R40, R55, c[0x0][0x2d0], -R165.reuse ;  /* 0x0000b40037287a23 */ /* 0x102fe800000108a5 */
[-C--:B--2---:R-:W-:Y:S01]  /*ef90*/  HMMA.16816.F32.BF16 R100, R48, R128.reuse, R100 ;  /* 0x000000803064723c */ /* 0x084fe20000041864 */
[----:B------:R-:W1:Y:S01]  /*efa0*/  LDSM.16.MT88.4 R52, [R200+0x1000] ;  /* 0x00100000c834783b */ /* 0x000e620000004200 */
[----:B------:R2:W-:Y:S06]  /*efb0*/  MUFU.EX2 R182, R40 ;  /* 0x0000002800b67308 */ /* 0x0005ec0000000800 */
[C---:B------:R-:W-:Y:S08]  /*efc0*/  HMMA.16816.F32.BF16 R104, R120.reuse, R128, R104 ;  /* 0x000000807868723c */ /* 0x040ff00000041868 */
[-C--:B------:R-:W-:Y:S08]  /*efd0*/  HMMA.16816.F32.BF16 R108, R120, R130.reuse, R108 ;  /* 0x00000082786c723c */ /* 0x080ff0000004186c */
[----:B------:R-:W-:Y:S04]  /*efe0*/  HMMA.16816.F32.BF16 R36, R48, R130, R36 ;  /* 0x000000823024723c */ /* 0x000fe80000041824 */
[----:B--2---:R-:W-:Y:S03]  /*eff0*/  F2FP.BF16.PACK_AB R40, R216, R217 ;  /* 0x000000d9d828723e */ /* 0x004fe600000010ff */
[----:B------:R-:W-:Y:S01]  /*f000*/  FFMA.FTZ R48, R66, c[0x0][0x2d0], -R165 ;  /* 0x0000b40042307a23 */ /* 0x000fe200000108a5 */
[----:B------:R-:W-:Y:S01]  /*f010*/  F2FP.BF16.PACK_AB R50, R188, R191 ;  /* 0x000000bfbc32723e */ /* 0x000fe200000010ff */
[----:B------:R-:W2:Y:S02]  /*f020*/  LDSM.16.MT88.4 R64, [R197+0x1000] ;  /* 0x00100000c540783b */ /* 0x000ea40000004200 */
[-C--:B------:R-:W-:Y:S01]  /*f030*/  HMMA.16816.F32.BF16 R4, R40, R44.reuse, R4 ;  /* 0x0000002c2804723c */ /* 0x080fe20000041804 */
[----:B------:R3:W-:Y:S04]  /*f040*/  MUFU.EX2 R181, R48 ;  /* 0x0000003000b57308 */ /* 0x0007e80000000800 */
[----:B------:R-:W-:Y:S02]  /*f050*/  F2FP.BF16.PACK_AB R49, R159, R161 ;  /* 0x000000a19f31723e */ /* 0x000fe400000010ff */
[----:B------:R-:W-:Y:S02]  /*f060*/  F2FP.BF16.PACK_AB R51, R158, R160 ;  /* 0x000000a09e33723e */ /* 0x000fe400000010ff */
[----:B---3--:R-:W-:Y:S07]  /*f070*/  F2FP.BF16.PACK_AB R48, R189, R190 ;  /* 0x000000bebd30723e */ /* 0x008fee00000010ff */
[C---:B------:R-:W-:Y:S07]  /*f080*/  HMMA.16816.F32.BF16 R8, R48.reuse, R44, R8 ;  /* 0x0000002c3008723c */ /* 0x040fee0000041808 */
[----:B------:R-:W-:Y:S01]  /*f090*/  FFMA.FTZ R44, R56, c[0x0][0x2d0], -R166 ;  /* 0x0000b400382c7a23 */ /* 0x000fe200000108a6 */
[-C--:B------:R-:W-:Y:S03]  /*f0a0*/  HMMA.16816.F32.BF16 R12, R48, R46.reuse, R12 ;  /* 0x0000002e300c723c */ /* 0x080fe6000004180c */
[----:B------:R3:W-:Y:S01]  /*f0b0*/  MUFU.EX2 R179, R44 ;  /* 0x0000002c00b37308 */ /* 0x0007e20000000800 */
[----:B------:R-:W-:Y:S04]  /*f0c0*/  FFMA.FTZ R56, R68, c[0x0][0x2d0], -R164 ;  /* 0x0000b40044387a23 */ /* 0x000fe800000108a4 */
[C---:B------:R-:W-:Y:S05]  /*f0d0*/  HMMA.16816.F32.BF16 R16, R40.reuse, R46, R16 ;  /* 0x0000002e2810723c */ /* 0x040fea0000041810 */
[----:B------:R4:W-:Y:S03]  /*f0e0*/  MUFU.EX2 R175, R56 ;  /* 0x0000003800af7308 */ /* 0x0009e60000000800 */
[-C--:B-1----:R-:W-:Y:S08]  /*f0f0*/  HMMA.16816.F32.BF16 R20, R40, R52.reuse, R20 ;  /* 0x000000342814723c */ /* 0x082ff00000041814 */
[C---:B------:R-:W-:Y:S04]  /*f100*/  HMMA.16816.F32.BF16 R32, R48.reuse, R52, R32 ;  /* 0x000000343020723c */ /* 0x040fe80000041820 */
[--C-:B---3--:R-:W-:Y:S03]  /*f110*/  FFMA.FTZ R44, R57, c[0x0][0x2d0], -R166.reuse ;  /* 0x0000b400392c7a23 */ /* 0x108fe600000108a6 */
[----:B------:R-:W-:Y:S01]  /*f120*/  FFMA.FTZ R52, R61, c[0x0][0x2d0], -R166 ;  /* 0x0000b4003d347a23 */ /* 0x000fe200000108a6 */
[-C--:B------:R-:W-:Y:S01]  /*f130*/  HMMA.16816.F32.BF16 R24, R48, R54.reuse, R24 ;  /* 0x000000363018723c */ /* 0x080fe20000041818 */
[----:B------:R1:W-:Y:S03]  /*f140*/  MUFU.EX2 R177, R44 ;  /* 0x0000002c00b17308 */ /* 0x0003e60000000800 */
[----:B----4-:R-:W-:Y:S04]  /*f150*/  FFMA.FTZ R56, R69, c[0x0][0x2d0], -R164 ;  /* 0x0000b40045387a23 */ /* 0x010fe800000108a4 */
[C---:B------:R-:W-:Y:S03]  /*f160*/  HMMA.16816.F32.BF16 R84, R40.reuse, R54, R84 ;  /* 0x000000362854723c */ /* 0x040fe60000041854 */
[----:B------:R3:W-:Y:S05]  /*f170*/  MUFU.EX2 R176, R52 ;  /* 0x0000003400b07308 */ /* 0x0007ea0000000800 */
[-C--:B--2---:R-:W-:Y:S05]  /*f180*/  HMMA.16816.F32.BF16 R28, R40, R64.reuse, R28 ;  /* 0x00000040281c723c */ /* 0x084fea000004181c */
[----:B------:R2:W4:Y:S03]  /*f190*/  MUFU.EX2 R174, R56 ;  /* 0x0000003800ae7308 */ /* 0x0005260000000800 */
[C---:B------:R-:W-:Y:S04]  /*f1a0*/  HMMA.16816.F32.BF16 R88, R48.reuse, R64, R88 ;  /* 0x000000403058723c */ /* 0x040fe80000041858 */
[----:B-1----:R-:W-:Y:S04]  /*f1b0*/  FFMA.FTZ R44, R60, c[0x0][0x2d0], -R166 ;  /* 0x0000b4003c2c7a23 */ /* 0x002fe800000108a6 */
[-C--:B------:R-:W-:Y:S01]  /*f1c0*/  HMMA.16816.F32.BF16 R92, R48, R66.reuse, R92 ;  /* 0x00000042305c723c */ /* 0x080fe2000004185c */
[----:B------:R1:W-:Y:S03]  /*f1d0*/  MUFU.EX2 R178, R44 ;  /* 0x0000002c00b27308 */ /* 0x0003e60000000800 */
[----:B---3--:R-:W-:Y:S04]  /*f1e0*/  FFMA.FTZ R52, R58, c[0x0][0x2d0], -R3 ;  /* 0x0000b4003a347a23 */ /* 0x008fe80000010803 */
[C---:B------:R-:W-:Y:S03]  /*f1f0*/  HMMA.16816.F32.BF16 R96, R40.reuse, R66, R96 ;  /* 0x000000422860723c */ /* 0x040fe60000041860 */
[----:B------:R3:W-:Y:S01]  /*f200*/  MUFU.EX2 R157, R52 ;  /* 0x00000034009d7308 */ /* 0x0007e20000000800 */
[----:B--2---:R-:W-:Y:S01]  /*f210*/  FFMA.FTZ R56, R71, c[0x0][0x2d0], -R165 ;  /* 0x0000b40047387a23 */ /* 0x004fe200000108a5 */
[----:B----4-:R-:W-:Y:S08]  /*f220*/  F2FP.BF16.PACK_AB R152, R174, R175 ;  /* 0x000000afae98723e */ /* 0x010ff000000010ff */
[----:B------:R2:W-:Y:S01]  /*f230*/  MUFU.EX2 R68, R56 ;  /* 0x0000003800447308 */ /* 0x0005e20000000800 */
[----:B-1----:R-:W1:Y:S01]  /*f240*/  LDSM.16.MT88.4 R44, [R199+0x1000] ;  /* 0x00100000c72c783b */ /* 0x002e620000004200 */
[--C-:B---3--:R-:W-:Y:S08]  /*f250*/  FFMA.FTZ R52, R59, c[0x0][0x2d0], -R3.reuse ;  /* 0x0000b4003b347a23 */ /* 0x108ff00000010803 */
[----:B------:R3:W4:Y:S01]  /*f260*/  MUFU.EX2 R118, R52 ;  /* 0x0000003400767308 */ /* 0x0007220000000800 */
[----:B--2---:R-:W-:Y:S01]  /*f270*/  LDSM.16.MT88.4 R56, [R197+0x1800] ;  /* 0x00180000c538783b */ /* 0x004fe20000004200 */
        /* <DEDUP_REMOVED lines=8> */
[----:B----4-:R-:W-:Y:S04]  /*f300*/  F2FP.BF16.PACK_AB R45, R118, R157 ;  /* 0x0000009d762d723e */ /* 0x010fe800000010ff */
[----:B------:R-:W-:Y:S04]  /*f310*/  HMMA.16816.F32.BF16 R36, R40, R46, R36 ;  /* 0x0000002e2824723c */ /* 0x000fe80000041824 */
[----:B-1----:R-:W-:Y:S03]  /*f320*/  FFMA.FTZ R52, R63, c[0x0][0x2d0], -R3 ;  /* 0x0000b4003f347a23 */ /* 0x002fe60000010803 */
[----:B------:R-:W-:Y:S01]  /*f330*/  F2FP.BF16.PACK_AB R40, R186, R187 ;  /* 0x000000bbba28723e */ /* 0x000fe200000010ff */
[----:B------:R1:W3:Y:S01]  /*f340*/  MUFU.EX2 R62, R52 ;  /* 0x00000034003e7308 */ /* 0x0002e20000000800 */
[----:B------:R-:W-:Y:S03]  /*f350*/  F2FP.BF16.PACK_AB R42, R184, R185 ;  /* 0x000000b9b82a723e */ /* 0x000fe600000010ff */
[----:B------:R-:W-:Y:S02]  /*f360*/  F2FP.BF16.PACK_AB R41, R182, R183 ;  /* 0x000000b7b629723e */ /* 0x000fe400000010ff */
[----:B------:R-:W-:Y:S02]  /*f370*/  F2FP.BF16.PACK_AB R43, R180, R181 ;  /* 0x000000b5b42b723e */ /* 0x000fe400000010ff */
[----:B------:R-:W-:Y:S01]  /*f380*/  F2FP.BF16.PACK_AB R46, R176, R178 ;  /* 0x000000b2b02e723e */ /* 0x000fe200000010ff */
[----:B--2---:R-:W-:Y:S04]  /*f390*/  FFMA.FTZ R44, R81, c[0x0][0x2d0], -R164 ;  /* 0x0000b400512c7a23 */ /* 0x004fe800000108a4 */
[----:B------:R2:W4:Y:S01]  /*f3a0*/  MUFU.EX2 R80, R44 ;  /* 0x0000002c00507308 */ /* 0x0005220000000800 */
[----:B-1----:R-:W1:Y:S01]  /*f3b0*/  LDSM.16.MT88.4 R52, [R196+0x1800] ;  /* 0x00180000c434783b */ /* 0x002e620000004200 */
[----:B---3--:R-:W-:Y:S01]  /*f3c0*/  F2FP.BF16.PACK_AB R47, R62, R156 ;  /* 0x0000009c3e2f723e */ /* 0x008fe200000010ff */
[--C-:B--2---:R-:W-:Y:S01]  /*f3d0*/  FFMA.FTZ R44, R70, c[0x0][0x2d0], -R165.reuse ;  /* 0x0000b400462c7a23 */ /* 0x104fe200000108a5 */
[----:B----4-:R-:W-:Y:S06]  /*f3e0*/  F2FP.BF16.PACK_AB R154, R80, R163 ;  /* 0x000000a3509a723e */ /* 0x010fec00000010ff */
[----:B------:R2:W3:Y:S01]  /*f3f0*/  MUFU.EX2 R70, R44 ;  /* 0x0000002c00467308 */ /* 0x0004e20000000800 */
[-C--:B-1----:R-:W-:Y:S03]  /*f400*/  HMMA.16816.F32.BF16 R4, R40, R52.reuse, R4 ;  /* 0x000000342804723c */ /* 0x082fe60000041804 */
[----:B--2---:R-:W-:Y:S02]  /*f410*/  F2FP.BF16.PACK_AB R44, R177, R179 ;  /* 0x000000b3b12c723e */ /* 0x004fe400000010ff */
[----:B---3--:R-:W-:Y:S05]  /*f420*/  F2FP.BF16.PACK_AB R153, R68, R70 ;  /* 0x000000464499723e */ /* 0x008fea00000010ff */
        /* <DEDUP_REMOVED lines=16> */
[----:B--2---:R-:W-:Y:S02]  /*f530*/  F2FP.BF16.PACK_AB R155, R67, R69 ;  /* 0x00000045439b723e */ /* 0x004fe400000010ff */
[----:B------:R-:W-:Y:S01]  /*f540*/  FFMA.FTZ R56, R115, R249, R231 ;  /* 0x000000f973387223 */ /* 0x000fe200000100e7 */
[-C--:B------:R-:W-:Y:S01]  /*f550*/  HMMA.16816.F32.BF16 R92, R44, R58.reuse, R92 ;  /* 0x0000003a2c5c723c */ /* 0x080fe2000004185c */
[----:B------:R1:W2:Y:S03]  /*f560*/  MUFU.EX2 R66, R52 ;  /* 0x0000003400427308 */ /* 0x0002a60000000800 */
[--C-:B---3--:R-:W-:Y:S04]  /*f570*/  FFMA.FTZ R48, R76, c[0x0][0x2d0], -R166.reuse ;  /* 0x0000b4004c307a23 */ /* 0x108fe800000108a6 */
[C---:B------:R-:W-:Y:S03]  /*f580*/  HMMA.16816.F32.BF16 R96, R40.reuse, R58, R96 ;  /* 0x0000003a2860723c */ /* 0x040fe60000041860 */
[----:B------:R3:W-:Y:S01]  /*f590*/  MUFU.EX2 R64, R48 ;  /* 0x0000003000407308 */ /* 0x0007e20000000800 */
[----:B-1----:R-:W1:Y:S01]  /*f5a0*/  LDSM.16.MT88.4 R52, [R199+0x1800] ;  /* 0x00180000c734783b */ /* 0x002e620000004200 */
[----:B---3--:R-:W-:Y:S08]  /*f5b0*/  FFMA.FTZ R48, R77, c[0x0][0x2d0], -R166 ;  /* 0x0000b4004d307a23 */ /* 0x008ff000000108a6 */
[----:B------:R3:W4:Y:S02]  /*f5c0*/  MUFU.EX2 R63, R48 ;  /* 0x00000030003f7308 */ /* 0x0007240000000800 */
[--C-:B---3--:R-:W-:Y:S01]  /*f5d0*/  FFMA.FTZ R48, R74, c[0x0][0x2d0], -R3.reuse ;  /* 0x0000b4004a307a23 */ /* 0x108fe20000010803 */
[-C--:B-1----:R-:W-:Y:S07]  /*f5e0*/  HMMA.16816.F32.BF16 R100, R40, R52.reuse, R100 ;  /* 0x000000342864723c */ /* 0x082fee0000041864 */
[----:B------:R1:W-:Y:S01]  /*f5f0*/  MUFU.EX2 R61, R48 ;  /* 0x00000030003d7308 */ /* 0x0003e20000000800 */
[C---:B------:R-:W-:Y:S07]  /*f600*/  HMMA.16816.F32.BF16 R104, R44.reuse, R52, R104 ;  /* 0x000000342c68723c */ /* 0x040fee0000041868 */
[----:B------:R-:W-:Y:S01]  /*f610*/  FFMA.FTZ R52, R116, R248, R230 ;  /* 0x000000f874347223 */ /* 0x000fe200000100e6 */
[-C--:B------:R-:W-:Y:S01]  /*f620*/  HMMA.16816.F32.BF16 R108, R44, R54.reuse, R108 ;  /* 0x000000362c6c723c */ /* 0x080fe2000004186c */
[----:B------:R-:W-:Y:S03]  /*f630*/  LDSM.16.MT88.4 R44, [R197+0x2000] ;  /* 0x00200000c52c783b */ /* 0x000fe60000004200 */
[----:B------:R-:W-:Y:S01]  /*f640*/  FFMA.FTZ R53, R0, R247, R170 ;  /* 0x000000f700357223 */ /* 0x000fe200000100aa */
[----:B------:R-:W-:Y:S01]  /*f650*/  MOV R116, R112 ;  /* 0x0000007000747202 */ /* 0x000fe20000000f00 */
[----:B------:R-:W-:Y:S02]  /*f660*/  FADD.FTZ R0, R239, R56 ;  /* 0x00000038ef007221 */ /* 0x000fe40000010000 */
[----:B------:R-:W-:Y:S04]  /*f670*/  HMMA.16816.F32.BF16 R36, R40, R54, R36 ;  /* 0x000000362824723c */ /* 0x000fe80000041824 */
[----:B-1----:R-:W-:Y:S02]  /*f680*/  FFMA.FTZ R48, R75, c[0x0][0x2d0], -R3 ;  /* 0x0000b4004b307a23 */ /* 0x002fe40000010803 */
[----:B------:R-:W-:Y:S01]  /*f690*/  FADD.FTZ R0, R241, R0 ;  /* 0x00000000f1007221 */ /* 0x000fe20000010000 */
[----:B--2---:R-:W-:Y:S01]  /*f6a0*/  F2FP.BF16.PACK_AB R40, R65, R66 ;  /* 0x000000424128723e */ /* 0x004fe200000010ff */
[----:B------:R1:W2:Y:S01]  /*f6b0*/  MUFU.EX2 R60, R48 ;  /* 0x00000030003c7308 */ /* 0x0002a20000000800 */
[-C--:B------:R-:W-:Y:S05]  /*f6c0*/  HMMA.16816.F32.BF16 R120, R152, R132.reuse, R4 ;  /* 0x000000849878723c */ /* 0x080fea0000041804 */
[----:B----4-:R-:W-:Y:S02]  /*f6d0*/  F2FP.BF16.PACK_AB R42, R63, R64 ;  /* 0x000000403f2a723e */ /* 0x010fe400000010ff */
[----:B------:R-:W-:Y:S02]  /*f6e0*/  FADD.FTZ R5, R232, R52 ;  /* 0x00000034e8057221 */ /* 0x000fe40000010000 */
[----:B------:R-:W-:Y:S03]  /*f6f0*/  FADD.FTZ R4, R172, R53 ;  /* 0x00000035ac047221 */ /* 0x000fe60000010000 */
[--C-:B-1----:R-:W-:Y:S01]  /*f700*/  FFMA.FTZ R48, R78, c[0x0][0x2d0], -R3.reuse ;  /* 0x0000b4004e307a23 */ /* 0x102fe20000010803 */
[----:B--2---:R-:W-:Y:S01]  /*f710*/  F2FP.BF16.PACK_AB R41, R60, R61 ;  /* 0x0000003d3c29723e */ /* 0x004fe200000010ff */
[----:B------:R-:W-:Y:S02]  /*f720*/  FFMA.FTZ R3, R79, c[0x0][0x2d0], -R3 ;  /* 0x0000b4004f037a23 */ /* 0x000fe40000010803 */
[----:B------:R1:W-:Y:S10]  /*f730*/  MUFU.EX2 R58, R48 ;  /* 0x00000030003a7308 */ /* 0x0003f40000000800 */
[----:B------:R2:W3:Y:S01]  /*f740*/  MUFU.EX2 R57, R3 ;  /* 0x0000000300397308 */ /* 0x0004e20000000800 */
[----:B-1----:R-:W1:Y:S01]  /*f750*/  LDSM.16.MT88.4 R48, [R200+0x2000] ;  /* 0x00200000c830783b */ /* 0x002e620000004200 */
[----:B--2---:R-:W-:Y:S01]  /*f760*/  FFMA.FTZ R3, R117, R250, R237 ;  /* 0x000000fa75037223 */ /* 0x004fe200000100ed */
[----:B---3--:R-:W-:Y:S03]  /*f770*/  F2FP.BF16.PACK_AB R43, R57, R58 ;  /* 0x0000003a392b723e */ /* 0x008fe600000010ff */
[----:B------:R-:W-:Y:S04]  /*f780*/  FADD.FTZ R3, R243, R3 ;  /* 0x00000003f3037221 */ /* 0x000fe80000010000 */
[----:B------:R-:W-:Y:S01]  /*f790*/  FADD.FTZ R3, R244, R3 ;  /* 0x00000003f4037221 */ /* 0x000fe20000010000 */
[C---:B------:R-:W-:Y:S07]  /*f7a0*/  HMMA.16816.F32.BF16 R124, R40.reuse, R132, R8 ;  /* 0x00000084287c723c */ /* 0x040fee0000041808 */
[----:B------:R-:W-:Y:S01]  /*f7b0*/  FADD.FTZ R8, R233, R5 ;  /* 0x00000005e9087221 */ /* 0x000fe20000010000 */
[-C--:B------:R-:W-:Y:S04]  /*f7c0*/  HMMA.16816.F32.BF16 R128, R40, R134.reuse, R12 ;  /* 0x000000862880723c */ /* 0x080fe8000004180c */
        /* <DEDUP_REMOVED lines=82> */
[----:B------:R-:W-:Y:S01]  /*fcf0*/  FADD.FTZ R4, R67, R5 ;  /* 0x0000000543047221 */ /* 0x000fe20000010000 */
[----:B------:R-:W-:Y:S01]  /*fd00*/  MOV R5, R2 ;  /* 0x0000000200057202 */ /* 0x000fe20000000f00 */
[----:B------:R-:W-:Y:S02]  /*fd10*/  FADD.FTZ R3, R63, R3 ;  /* 0x000000033f037221 */ /* 0x000fe40000010000 */
[----:B------:R-:W-:Y:S01]  /*fd20*/  FADD.FTZ R0, R57, R0 ;  /* 0x0000000039007221 */ /* 0x000fe20000010000 */
[----:B------:R-:W-:Y:S04]  /*fd30*/  STL [R1+0x4], R4 ;  /* 0x0000040401007387 */ /* 0x000fe80000100800 */
[----:B------:R1:W-:Y:S04]  /*fd40*/  STL [R1+0x8], R3 ;  /* 0x0000080301007387 */ /* 0x0003e80000100800 */
[----:B------:R2:W-:Y:S01]  /*fd50*/  STL [R1+0xc], R0 ;  /* 0x00000c0001007387 */ /* 0x0005e20000100800 */
[----:B-1----:R-:W-:Y:S02]  /*fd60*/  MOV R3, R113 ;  /* 0x0000007100037202 */ /* 0x002fe40000000f00 */
[----:B--2---:R-:W-:Y:S01]  /*fd70*/  MOV R0, R114 ;  /* 0x0000007200007202 */ /* 0x004fe20000000f00 */
[----:B------:R-:W-:-:S05]  /*fd80*/  @P0 BRA `(.L_x_2244) ;  /* 0xffffd0b000000947 */ /* 0x000fca000383ffff */
.L_x_2243:
[----:B------:R-:W-:-:S13]  /*fd90*/  ISETP.GE.AND P0, PT, R211, R234, PT ;  /* 0x000000ead300720c */ /* 0x000fda0003f06270 */
[----:B------:R-:W-:Y:S05]  /*fda0*/  @!P0 BRA `(.L_x_2245) ;  /* 0x00004c0000008947 */ /* 0x000fea0003800000 */
[----:B------:R-:W-:Y:S01]  /*fdb0*/  IMAD.MOV.U32 R116, RZ, RZ, R113 ;  /* 0x000000ffff747224 */ /* 0x000fe200078e0071 */
[----:B------:R-:W-:Y:S01]  /*fdc0*/  MOV R118, R5 ;  /* 0x0000000500767202 */ /* 0x000fe20000000f00 */
[----:B------:R-:W-:Y:S01]  /*fdd0*/  IMAD.MOV.U32 R115, RZ, RZ, R114 ;  /* 0x000000ffff737224 */ /* 0x000fe200078e0072 */
[----:B------:R-:W-:Y:S02]  /*fde0*/  MOV R117, R112 ;  /* 0x0000007000757202 */ /* 0x000fe40000000f00 */
.L_x_2262:
[----:B------:R-:W2:Y:S01]  /*fdf0*/  LDL R0, [R1+0x14] ;  /* 0x0000140001007983 */ /* 0x000ea20000100800 */
[----:B------:R-:W-:Y:S04]  /*fe00*/  DEPBAR.LE SB0, 0x0 ;  /* 0x000080000000791a */ /* 0x000fe80000000000 */
[----:B------:R-:W-:Y:S01]  /*fe10*/  WARPSYNC 0xffffffff ;  /* 0xffffffff00007948 */ /* 0x000fe20003800000 */
[----:B---3--:R-:W3:Y:S01]  /*fe20*/  LDL R114, [R1+0x2c] ;  /* 0x00002c0001727983 */ /* 0x008ee20000100800 */
[C---:B------:R-:W-:Y:S01]  /*fe30*/  IMAD.WIDE.U32 R112, R211.reuse, c[0x0][0x208], RZ ;  /* 0x00008200d3707a25 */ /* 0x040fe200078e00ff */
[----:B------:R-:W-:Y:S01]  /*fe40*/  MOV R214, c[0x0][0x2c4] ;  /* 0x0000b10000d67a02 */ /* 0x000fe20000000f00 */
[----:B------:R-:W-:Y:S02]  /*fe50*/  ULDC UR4, c[0x0][0x324] ;  /* 0x0000c90000047ab9 */ /* 0x000fe40000000800 */
[----:B------:R-:W-:Y:S01]  /*fe60*/  IMAD.MOV.U32 R212, RZ, RZ, 0x5 ;  /* 0x00000005ffd47424 */ /* 0x000fe200078e00ff */
[----:B------:R-:W3:Y:S01]  /*fe70*/  LDL.64 R2, [R1+0x20] ;  /* 0x0000200001027983 */ /* 0x000ee20000100a00 */
[----:B------:R-:W-:Y:S01]  /*fe80*/  ISETP.NE.AND P4, PT, R214, 0x1, PT ;  /* 0x00000001d600780c */ /* 0x000fe20003f85270 */
[----:B------:R-:W-:Y:S01]  /*fe90*/  IMAD.MOV.U32 R223, RZ, RZ, c[0x0][0x32c] ;  /* 0x0000cb00ffdf7624 */ /* 0x000fe200078e00ff */
[----:B------:R-:W-:Y:S03]  /*fea0*/  ULOP3.LUT UR4, URZ, UR4, URZ, 0x33, !UPT ;  /* 0x000000043f047292 */ /* 0x000fe6000f8e333f */
[----:B------:R-:W-:Y:S06]  /*feb0*/  BAR.SYNC.DEFER_BLOCKING 0x0 ;  /* 0x0000000000007b1d */ /* 0x000fec0000010000 */
[----:B------:R-:W-:Y:S06]  /*fec0*/  LDSM.16.M88.4 R80, [R202] ;  /* 0x00000000ca50783b */ /* 0x000fec0000000200 */
[----:B------:R-:W1:Y:S06]  /*fed0*/  LDSM.16.M88.4 R16, [R119] ;  /* 0x000000007710783b */ /* 0x000e6c0000000200 */
[----:B------:R-:W4:Y:S06]  /*fee0*/  LDSM.16.M88.4 R76, [R202+0x2000] ;  /* 0x00200000ca4c783b */ /* 0x000f2c0000000200 */
[----:B------:R-:W5:Y:S06]  /*fef0*/  LDSM.16.M88.4 R32, [R119+0x800] ;  /* 0x000800007720783b */ /* 0x000f6c0000000200 */
[----:B------:R-:W3:Y:S06]  /*ff00*/  LDL.64 R218, [R1+0x18] ;  /* 0x0000180001da7983 */ /* 0x000eec0000100a00 */
[----:B------:R-:W5:Y:S06]  /*ff10*/  LDSM.16.M88.4 R48, [R119+0x1000] ;  /* 0x001000007730783b */ /* 0x000f6c0000000200 */
[----:B------:R-:W3:Y:S06]  /*ff20*/  LDL R216, [R1+0x38] ;  /* 0x0000380001d87983 */ /* 0x000eec0000100800 */
[----:B------:R-:W5:Y:S01]  /*ff30*/  LDSM.16.M88.4 R64, [R119+0x1800] ;  /* 0x001800007740783b */ /* 0x000f620000000200 */
[-C--:B-1----:R-:W-:Y:S05]  /*ff40*/  HMMA.16816.F32.BF16 R4, R80, R16.reuse, RZ ;  /* 0x000000105004723c */ /* 0x082fea00000418ff */
[----:B------:R-:W3:Y:S03]  /*ff50*/  LDL R215, [R1+0x3c] ;  /* 0x00003c0001d77983 */ /* 0x000ee60000100800 */
[C---:B----4-:R-:W-:Y:S03]  /*ff60*/  HMMA.16816.F32.BF16 R8, R76.reuse, R16, RZ ;  /* 0x000000104c08723c */ /* 0x050fe600000418ff */
[----:B------:R-:W1:Y:S06]  /*ff70*/  LDSM.16.M88.4 R156, [R119+0x2000] ;  /* 0x00200000779c783b */ /* 0x000e6c0000000200 */
[----:B------:R-:W-:Y:S01]  /*ff80*/  LDSM.16.M88.4 R160, [R205] ;  /* 0x00000000cda0783b */ /* 0x000fe20000000200 */
[-C--:B------:R-:W-:Y:S05]  /*ff90*/  HMMA.16816.F32.BF16 R12, R76, R18.reuse, RZ ;  /* 0x000000124c0c723c */ /* 0x080fea00000418ff */
[----:B------:R-:W4:Y:S03]  /*ffa0*/  LDSM.16.M88.4 R164, [R206] ;  /* 0x00000000cea4783b */ /* 0x000f260000000200 */
[C---:B------:R-:W-:Y:S03]  /*ffb0*/  HMMA.16816.F32.BF16 R16, R80.reuse, R18, RZ ;  /* 0x000000125010723c */ /* 0x040fe600000418ff */
[----:B------:R-:W1:Y:S05]  /*ffc0*/  LDSM.16.M88.4 R168, [R205+0x2000] ;  /* 0x00200000cda8783b */ /* 0x000e6a0000000200 */
[-C--:B-----5:R-:W-:Y:S01]  /*ffd0*/  HMMA.16816.F32.BF16 R20, R80, R32.reuse, RZ ;  /* 0x000000205014723c */ /* 0x0a0fe200000418ff */
[----:B------:R-:W-:Y:S06]  /*ffe0*/  LDSM.16.M88.4 R172, [R209] ;  /* 0x00000000d1ac783b */ /* 0x000fec0000000200 */
[----:B------:R-:W-:Y:S01]  /*fff0*/  LDSM.16.M88.4 R176, [R208] ;  /* 0x00000000d0b0783b */ /* 0x000fe20000000200 */
[C---:B------:R-:W-:Y:S05]  /*10000*/  HMMA.16816.F32.BF16 R24, R76.reuse, R32, RZ ;  /* 0x000000204c18723c */ /* 0x040fea00000418ff */
[----:B------:R-:W-:Y:S03]  /*10010*/  LDSM.16.M88.4 R180, [R207] ;  /* 0x00000000cfb4783b */ /* 0x000fe60000000200 */
        /* <DEDUP_REMOVED lines=15> */
[-C--:B----4-:R-:W-:Y:S08]  /*10110*/  HMMA.16816.F32.BF16 R4, R160, R164.reuse, R4 ;  /* 0x000000a4a004723c */ /* 0x090ff00000041804 */
[C---:B------:R-:W-:Y:S08]  /*10120*/  HMMA.16816.F32.BF16 R8, R168.reuse, R164, R8 ;  /* 0x000000a4a808723c */ /* 0x040ff00000041808 */
[-C--:B------:R-:W-:Y:S08]  /*10130*/  HMMA.16816.F32.BF16 R12, R168, R166.reuse, R12 ;  /* 0x000000a6a80c723c */ /* 0x080ff0000004180c */
[C---:B------:R-:W-:Y:S08]  /*10140*/  HMMA.16816.F32.BF16 R16, R160.reuse, R166, R16 ;  /* 0x000000a6a010723c */ /* 0x040ff00000041810 */
[-C--:B-1----:R-:W-:Y:S08]  /*10150*/  HMMA.16816.F32.BF16 R20, R160, R156.reuse, R20 ;  /* 0x0000009ca014723c */ /* 0x082ff00000041814 */
[C---:B------:R-:W-:Y:S08]  /*10160*/  HMMA.16816.F32.BF16 R24, R168.reuse, R156, R24 ;  /* 0x0000009ca818723c */ /* 0x040ff00000041818 */
[-C--:B------:R-:W-:Y:S03]  /*10170*/  HMMA.16816.F32.BF16 R28, R168, R158.reuse, R28 ;  /* 0x0000009ea81c723c */ /* 0x080fe6000004181c */
[----:B--2---:R-:W-:Y:S02]  /*10180*/  LOP3.LUT P3, RZ, R0, 0x8, RZ, 0xc0, !PT ;  /* 0x0000000800ff7812 */ /* 0x004fe4000786c0ff */
[----:B------:R-:W-:Y:S03]  /*10190*/  SHF.R.S32.HI R0, RZ, 0x1f, R211 ;  /* 0x0000001fff007819 */ /* 0x000fe600000114d3 */
[C---:B------:R-:W-:Y:S04]  /*101a0*/  HMMA.16816.F32.BF16 R32, R160.reuse, R158, R32 ;  /* 0x0000009ea020723c */ /* 0x040fe80000041820 */
[----:B------:R-:W-:Y:S02]  /*101b0*/  IMAD R0, R0, c[0x0][0x208], RZ ;  /* 0x0000820000007a24 */ /* 0x000fe400078e02ff */
[----:B---3--:R-:W-:Y:S02]  /*101c0*/  IMAD.MOV.U32 R3, RZ, RZ, R114 ;  /* 0x000000ffff037224 */ /* 0x008fe400078e0072 */
[-C--:B------:R-:W-:Y:S01]  /*101d0*/  HMMA.16816.F32.BF16 R36, R160, R172.reuse, R36 ;  /* 0x000000aca024723c */ /* 0x080fe20000041824 */
[----:B------:R-:W2:Y:S03]  /*101e0*/  LDL R114, [R1+0x28] ;  /* 0x0000280001727983 */ /* 0x000ea60000100800 */
[----:B------:R-:W-:Y:S02]  /*101f0*/  IMAD R0, R211, c[0x0][0x20c], R0 ;  /* 0x00008300d3007a24 */ /* 0x000fe400078e0200 */
[----:B------:R-:W-:Y:S02]  /*10200*/  IMAD.WIDE.U32 R2, R112, 0x50, R2 ;  /* 0x0000005070027825 */ /* 0x000fe400078e0002 */
[C---:B------:R-:W-:Y:S04]  /*10210*/  HMMA.16816.F32.BF16 R40, R168.reuse, R172, R40 ;  /* 0x000000aca828723c */ /* 0x040fe80000041828 */
[----:B------:R-:W-:Y:S01]  /*10220*/  IMAD.IADD R0, R113, 0x1, R0 ;  /* 0x0000000171007824 */ /* 0x000fe200078e0200 */
[----:B------:R-:W-:Y:S01]  /*10230*/  LEA R186, P0, R2, c[0x0][0x1f8], 0x1 ;  /* 0x00007e0002ba7a11 */ /* 0x000fe200078008ff */
[----:B------:R-:W-:Y:S02]  /*10240*/  IMAD.MOV.U32 R112, RZ, RZ, c[0x0][0x208] ;  /* 0x00008200ff707624 */ /* 0x000fe400078e00ff */
[-C--:B------:R-:W-:Y:S04]  /*10250*/  HMMA.16816.F32.BF16 R44, R168, R174.reuse, R44 ;  /* 0x000000aea82c723c */ /* 0x080fe8000004182c */
[----:B------:R-:W-:Y:S02]  /*10260*/  IMAD R0, R0, 0x50, RZ ;  /* 0x0000005000007824 */ /* 0x000fe400078e02ff */
[----:B------:R-:W-:Y:S02]  /*10270*/  IMAD.SHL.U32 R113, R112, 0x20, RZ ;  /* 0x0000002070717824 */ /* 0x000fe400078e00ff */
[C---:B------:R-:W-:Y:S04]  /*10280*/  HMMA.16816.F32.BF16 R48, R160.reuse, R174, R48 ;  /* 0x000000aea030723c */ /* 0x040fe80000041830 */
[----:B------:R-:W-:Y:S04]  /*10290*/  IADD3 R0, R3, R0, RZ ;  /* 0x0000000003007210 */ /* 0x000fe80007ffe0ff */
[-C--:B------:R-:W-:Y:S04]  /*102a0*/  HMMA.16816.F32.BF16 R52, R160, R176.reuse, R52 ;  /* 0x000000b0a034723c */ /* 0x080fe80000041834 */
[----:B------:R-:W-:Y:S02]  /*102b0*/  LEA.HI.X R187, R2, c[0x0][0x1fc], R0, 0x1, P0 ;  /* 0x00007f0002bb7a11 */ /* 0x000fe400000f0c00 */
[-C--:B------:R-:W-:Y:S02]  /*102c0*/  IADD3 R2, P0, R186, R113.reuse, RZ ;  /* 0x00000071ba027210 */ /* 0x080fe40007f1e0ff */
[C---:B------:R-:W-:Y:S01]  /*102d0*/  HMMA.16816.F32.BF16 R56, R168.reuse, R176, R56 ;  /* 0x000000b0a838723c */ /* 0x040fe20000041838 */
[----:B------:R-:W-:Y:S01]  /*102e0*/  @!PT LDS RZ, [RZ] ;  /* 0x00000000fffff984 */ /* 0x000fe20000000800 */
[----:B------:R-:W-:Y:S01]  /*102f0*/  @!PT LDS RZ, [RZ] ;  /* 0x00000000fffff984 */ /* 0x000fe20000000800 */
[----:B------:R-:W-:Y:S01]  /*10300*/  @!PT LDS RZ, [RZ] ;  /* 0x00000000fffff984 */ /* 0x000fe20000000800 */
[----:B------:R1:W-:Y:S03]  /*10310*/  LDGSTS.E.BYPASS.LTC128B.128 [R213+0x100], [R186.64], !P3 ;  /* 0x00100000bad57fae */ /* 0x0003e6000d901d48 */
[----:B------:R-:W-:Y:S02]  /*10320*/  SHF.L.U64.HI R0, R112, R212, c[0x0][0x20c] ;  /* 0x0000830070007619 */ /* 0x000fe400000102d4 */
[-C--:B------:R-:W-:Y:S02]  /*10330*/  IADD3 R184, P2, R2, R113.reuse, RZ ;  /* 0x0000007102b87210 */ /* 0x080fe40007f5e0ff */
[-C--:B------:R-:W-:Y:S04]  /*10340*/  HMMA.16816.F32.BF16 R60, R168, R178.reuse, R60 ;  /* 0x000000b2a83c723c */ /* 0x080fe8000004183c */
[--C-:B------:R-:W-:Y:S01]  /*10350*/  IMAD.X R3, R187, 0x1, R0.reuse, P0 ;  /* 0x00000001bb037824 */ /* 0x100fe200000e0600 */
[-C--:B------:R-:W-:Y:S03]  /*10360*/  IADD3 R112, P1, R184, R113.reuse, RZ ;  /* 0x00000071b8707210 */ /* 0x080fe60007f3e0ff */
[C---:B------:R-:W-:Y:S01]  /*10370*/  HMMA.16816.F32.BF16 R64, R160.reuse, R178, R64 ;  /* 0x000000b2a040723c */ /* 0x040fe20000041840 */
[----:B------:R3:W-:Y:S03]  /*10380*/  LDGSTS.E.BYPASS.LTC128B.128 [R213+0x900], [R2.64], !P3 ;  /* 0x0090000002d57fae */ /* 0x0007e6000d901d48 */
[----:B------:R-:W-:Y:S04]  /*10390*/  IADD3.X R185, R3, R0, RZ, P2, !PT ;  /* 0x0000000003b97210 */ /* 0x000fe800017fe4ff */
[-C--:B------:R-:W-:Y:S01]  /*103a0*/  HMMA.16816.F32.BF16 R68, R160, R180.reuse, R68 ;  /* 0x000000b4a044723c */ /* 0x080fe20000041844 */
[----:B------:R4:W-:Y:S03]  /*103b0*/  LDGSTS.E.BYPASS.LTC128B.128 [R213+0x1100], [R184.64], !P3 ;  /* 0x01100000b8d57fae */ /* 0x0009e6000d901d48 */
[----:B-1----:R-:W-:Y:S01]  /*103c0*/  IADD3 R186, P0, R112, R113, RZ ;  /* 0x0000007170ba7210 */ /* 0x002fe20007f1e0ff */
[--C-:B------:R-:W-:Y:S03]  /*103d0*/  IMAD.X R113, R185, 0x1, R0.reuse, P1 ;  /* 0x00000001b9717824 */ /* 0x100fe600008e0600 */
[C---:B------:R-:W-:Y:S02]  /*103e0*/  HMMA.16816.F32.BF16 R72, R168.reuse, R180, R72 ;  /* 0x000000b4a848723c */ /* 0x040fe40000041848 */
[----:B------:R1:W-:Y:S02]  /*103f0*/  LDGSTS.E.BYPASS.LTC128B.128 [R213+0x1900], [R112.64], !P3 ;  /* 0x0190000070d57fae */ /* 0x0003e4000d901d48 */
[----:B------:R-:W-:Y:S01]  /*10400*/  IMAD.X R187, R113, 0x1, R0, P0 ;  /* 0x0000000171bb7824 */ /* 0x000fe200000e0600 */
[C---:B------:R-:W-:Y:S03]  /*10410*/  ISETP.GT.AND P0, PT, R211.reuse, R234, PT ;  /* 0x000000ead300720c */ /* 0x040fe60003f04270 */
[-C--:B------:R-:W-:Y:S01]  /*10420*/  HMMA.16816.F32.BF16 R76, R168, R182.reuse, R76 ;  /* 0x000000b6a84c723c */ /* 0x080fe2000004184c */
[----:B------:R4:W-:Y:S06]  /*10430*/  LDGSTS.E.BYPASS.LTC128B.128 [R213+0x2100], [R186.64], !P3 ;  /* 0x02100000bad57fae */ /* 0x0009ec000d901d48 */
[----:B------:R-:W-:Y:S01]  /*10440*/  LDSM.16.M88.4 R188, [R201] ;  /* 0x00000000c9bc783b */ /* 0x000fe20000000200 */
[----:B------:R-:W-:Y:S04]  /*10450*/  HMMA.16816.F32.BF16 R80, R160, R182, R80 ;  /* 0x000000b6a050723c */ /* 0x000fe80000041850 */
[----:B------:R-:W-:Y:S01]  /*10460*/  @P0 IADD3 R0, R211, -0x1, RZ ;  /* 0xffffffffd3000810 */ /* 0x000fe20007ffe0ff */
[----:B------:R-:W-:Y:S03]  /*10470*/  LDSM.16.M88.4 R192, [R203+0x2000] ;  /* 0x00200000cbc0783b */ /* 0x000fe60000000200 */
[----:B---3--:R-:W-:Y:S03]  /*10480*/  @P0 SHF.R.S32.HI R2, RZ, 0x1f, R0 ;  /* 0x0000001fff020819 */ /* 0x008fe60000011400 */
[----:B------:R-:W-:Y:S01]  /*10490*/  LDSM.16.M88.4 R164, [R201+0x800] ;  /* 0x00080000c9a4783b */ /* 0x000fe20000000200 */
[----:B-1----:R-:W-:Y:S05]  /*104a0*/  @P0 IMAD.WIDE.U32 R112, R0, c[0x0][0x1e0], RZ ;  /* 0x0000780000700a25 */ /* 0x002fea00078e00ff */
[----:B------:R-:W-:Y:S01]  /*104b0*/  LDSM.16.M88.4 R156, [R201+0x1000] ;  /* 0x00100000c99c783b */ /* 0x000fe20000000200 */
[----:B------:R-:W-:Y:S04]  /*104c0*/  @P0 IMAD R2, R2, c[0x0][0x1e0], RZ ;  /* 0x0000780002020a24 */ /* 0x000fe800078e02ff */
[----:B------:R-:W-:Y:S01]  /*104d0*/  @P0 IMAD R0, R0, c[0x0][0x1e4], R2 ;  /* 0x0000790000000a24 */ /* 0x000fe200078e0202 */
[----:B----4-:R-:W1:Y:S01]  /*104e0*/  LDSM.16.M88.4 R184, [R203] ;  /* 0x00000000cbb8783b */ /* 0x010e620000000200 */
[----:B------:R-:W-:Y:S02]  /*104f0*/  @P0 IMAD.MOV.U32 R2, RZ, RZ, R218 ;  /* 0x000000ffff020224 */ /* 0x000fe400078e00da */
[----:B------:R-:W-:Y:S03]  /*10500*/  @P0 IMAD.IADD R0, R113, 0x1, R0 ;  /* 0x0000000171000824 */ /* 0x000fe600078e0200 */
[----:B------:R-:W0:Y:S06]  /*10510*/  LDGDEPBAR ;  /* 0x00000000000079af */ /* 0x000e2c0000000000 */
[----:B------:R-:W3:Y:S06]  /*10520*/  LDSM.16.M88.4 R160, [R201+0x1800] ;  /* 0x00180000c9a0783b */ /* 0x000eec0000000200 */
[----:B------:R-:W4:Y:S06]  /*10530*/  LDSM.16.M88.4 R168, [R201+0x2000] ;  /* 0x00200000c9a8783b */ /* 0x000f2c0000000200 */
        /* <DEDUP_REMOVED lines=22> */
[----:B------:R-:W3:Y:S01]  /*106a0*/  LDSM.16.M88.4 R160, [R198+0x2000] ;  /* 0x00200000c6a0783b */ /* 0x000ee20000000200 */
[----:B------:R-:W-:Y:S05]  /*106b0*/  DEPBAR.LE SB0, 0x0 ;  /* 0x000080000000791a */ /* 0x000fea0000000000 */
[----:B------:R-:W-:Y:S01]  /*106c0*/  BAR.SYNC.DEFER_BLOCKING 0x0 ;  /* 0x0000000000007b1d */ /* 0x000fe20000010000 */
[-C--:B----4-:R-:W-:Y:S08]  /*106d0*/  HMMA.16816.F32.BF16 R68, R184, R168.reuse, R68 ;  /* 0x000000a8b844723c */ /* 0x090ff00000041844 */
[C---:B------:R-:W-:Y:S08]  /*106e0*/  HMMA.16816.F32.BF16 R72, R192.reuse, R168, R72 ;  /* 0x000000a8c048723c */ /* 0x040ff00000041848 */
[-C--:B------:R-:W-:Y:S04]  /*106f0*/  HMMA.16816.F32.BF16 R76, R192, R170.reuse, R76 ;  /* 0x000000aac04c723c */ /* 0x080fe8000004184c */
[----:B--2---:R-:W-:Y:S01]  /*10700*/  @P0 MOV R3, R114 ;  /* 0x0000007200030202 */ /* 0x004fe20000000f00 */
[----:B------:R-:W-:Y:S03]  /*10710*/  @P0 IMAD.MOV.U32 R114, RZ, RZ, c[0x0][0x1e0] ;  /* 0x00007800ff720624 */ /* 0x000fe600078e00ff */
[----:B------:R-:W-:Y:S04]  /*10720*/  HMMA.16816.F32.BF16 R80, R184, R170, R80 ;  /* 0x000000aab850723c */ /* 0x000fe80000041850 */
[----:B------:R-:W-:Y:S04]  /*10730*/  @P0 IMAD.WIDE.U32 R2, R112, 0x50, R2 ;  /* 0x0000005070020825 */ /* 0x000fe800078e0002 */
[-C--:B-----5:R-:W-:Y:S05]  /*10740*/  HMMA.16816.F32.BF16 R4, R172, R176.reuse, R4 ;  /* 0x000000b0ac04723c */ /* 0x0a0fea0000041804 */
[----:B------:R-:W-:Y:S01]  /*10750*/  @P0 IMAD R112, R0, 0x50, RZ ;  /* 0x0000005000700824 */ /* 0x000fe200078e02ff */
[C---:B------:R-:W-:Y:S01]  /*10760*/  @P0 SHF.L.U64.HI R0, R114.reuse, R212, c[0x0][0x1e4] ;  /* 0x0000790072000619 */ /* 0x040fe200000102d4 */
[----:B------:R-:W-:Y:S01]  /*10770*/  @P0 IMAD.SHL.U32 R114, R114, 0x20, RZ ;  /* 0x0000002072720824 */ /* 0x000fe200078e00ff */
[C---:B------:R-:W-:Y:S04]  /*10780*/  HMMA.16816.F32.BF16 R8, R180.reuse, R176, R8 ;  /* 0x000000b0b408723c */ /* 0x040fe80000041808 */
[----:B------:R-:W-:Y:S04]  /*10790*/  @P0 IADD3 R3, R3, R112, RZ ;  /* 0x0000007003030210 */ /* 0x000fe80007ffe0ff */
        /* <DEDUP_REMOVED lines=22> */
[----:B------:R-:W-:Y:S01]  /*10900*/  IMAD.IADD R158, R215, 0x1, R216 ;  /* 0x00000001d79e7824 */ /* 0x000fe200078e02d8 */
[-C--:B---3--:R-:W-:Y:S04]  /*10910*/  HMMA.16816.F32.BF16 R68, R172, R160.reuse, R68 ;  /* 0x000000a0ac44723c */ /* 0x088fe80000041844 */
[----:B------:R-:W-:Y:S04]  /*10920*/  @P4 IMAD.HI.U32 R113, R158, c[0x0][0x2c8], RZ ;  /* 0x0000b2009e714a27 */ /* 0x000fe800078e00ff */
[C---:B------:R-:W-:Y:S04]  /*10930*/  HMMA.16816.F32.BF16 R72, R180.reuse, R160, R72 ;  /* 0x000000a0b448723c */ /* 0x040fe80000041848 */
[----:B------:R-:W-:Y:S01]  /*10940*/  @P4 SHF.R.U32.HI R158, RZ, c[0x0][0x2cc], R113 ;  /* 0x0000b300ff9e4a19 */ /* 0x000fe20000011671 */
[--C-:B------:R-:W-:Y:S01]  /*10950*/  @P0 IMAD.X R113, R165, 0x1, R0.reuse, P2 ;  /* 0x00000001a5710824 */ /* 0x100fe200010e0600 */
        /* <DEDUP_REMOVED lines=35> */
.L_x_2248:
[----:B------:R-:W-:Y:S04]  /*10b90*/  MOV R112, c[0x0][0x32c] ;  /* 0x0000cb0000707a02 */ /* 0x000fe80000000f00 */
[----:B------:R-:W-:Y:S11]  /*10ba0*/  ISETP.NE.AND P0, PT, R112, 0x1, PT ;  /* 0x000000017000780c */ /* 0x000ff60003f05270 */
[----:B------:R-:W-:Y:S02]  /*10bb0*/  @!UPT UIADD3 URZ, URZ, URZ, URZ ;  /* 0x0000003f3f3ff290 */ /* 0x000fe4000fffe03f */
[----:B------:R-:W-:Y:S05]  /*10bc0*/  @P0 IMAD.HI.U32 R112, R2, c[0x0][0x330], RZ ;  /* 0x0000cc0002700a27 */ /* 0x000fea00078e00ff */
[----:B------:R-:W-:Y:S02]  /*10bd0*/  @P0 SHF.R.U32.HI R2, RZ, c[0x0][0x334], R112 ;  /* 0x0000cd00ff020a19 */ /* 0x000fe40000011670 */
.L_x_2249:
[----:B------:R-:W-:Y:S05]  /*10be0*/  BSYNC B0 ;  /* 0x0000000000007941 */ /* 0x000fea0003800000 */
.L_x_2247:
[----:B------:R-:W-:Y:S04]  /*10bf0*/  IMAD.IADD R112, R3, 0x1, -R242 ;  /* 0x0000000103707824 */ /* 0x000fe800078e0af2 */
[----:B------:R-:W-:Y:S05]  /*10c00*/  IMAD R2, R2, c[0x0][0x32c], R112 ;  /* 0x0000cb0002027a24 */ /* 0x000fea00078e0270 */
[----:B------:R-:W-:Y:S02]  /*10c10*/  IADD3 R112, R2, c[0x0][0x32c], RZ ;  /* 0x0000cb0002707a10 */ /* 0x000fe40007ffe0ff */
[----:B------:R-:W-:Y:S02]  /*10c20*/  IMNMX R0, R0, R2, !PT ;  /* 0x0000000200007217 */ /* 0x000fe40007800200 */
[----:B------:R-:W-:Y:S02]  /*10c30*/  IMNMX R156, R156, R112, PT ;  /* 0x000000709c9c7217 */ /* 0x000fe40003800200 */
.L_x_2246:
        /* <DEDUP_REMOVED lines=17> */
.L_x_2252:
[----:B------:R-:W-:Y:S04]  /*10d50*/  MOV R113, c[0x0][0x32c] ;  /* 0x0000cb0000717a02 */ /* 0x000fe80000000f00 */
[----:B------:R-:W-:Y:S11]  /*10d60*/  ISETP.NE.AND P0, PT, R113, 0x1, PT ;  /* 0x000000017100780c */ /* 0x000ff60003f05270 */
[----:B------:R-:W-:Y:S02]  /*10d70*/  @!UPT UIADD3 URZ, URZ, URZ, URZ ;  /* 0x0000003f3f3ff290 */ /* 0x000fe4000fffe03f */
[----:B------:R-:W-:Y:S05]  /*10d80*/  @P0 IMAD.HI.U32 R113, R2, c[0x0][0x330], RZ ;  /* 0x0000cc0002710a27 */ /* 0x000fea00078e00ff */
[----:B------:R-:W-:Y:S02]  /*10d90*/  @P0 SHF.R.U32.HI R2, RZ, c[0x0][0x334], R113 ;  /* 0x0000cd00ff020a19 */ /* 0x000fe40000011671 */
.L_x_2253:
[----:B------:R-:W-:Y:S05]  /*10da0*/  BSYNC B0 ;  /* 0x0000000000007941 */ /* 0x000fea0003800000 */
.L_x_2251:
[----:B------:R-:W-:Y:S04]  /*10db0*/  IMAD.IADD R113, R3, 0x1, -R242 ;  /* 0x0000000103717824 */ /* 0x000fe800078e0af2 */
[----:B------:R-:W-:Y:S05]  /*10dc0*/  IMAD R2, R2, c[0x0][0x32c], R113 ;  /* 0x0000cb0002027a24 */ /* 0x000fea00078e0271 */
[----:B------:R-:W-:Y:S02]  /*10dd0*/  IADD3 R113, R2, c[0x0][0x32c], RZ ;  /* 0x0000cb0002717a10 */ /* 0x000fe40007ffe0ff */
[----:B------:R-:W-:Y:S02]  /*10de0*/  IMNMX R112, R112, R2, !PT ;  /* 0x0000000270707217 */ /* 0x000fe40007800200 */
[----:B------:R-:W-:Y:S02]  /*10df0*/  IMNMX R114, R114, R113, PT ;  /* 0x0000007172727217 */ /* 0x000fe40003800200 */
.L_x_2250:
        /* <DEDUP_REMOVED lines=17> */
.L_x_2256:
[----:B------:R-:W-:Y:S04]  /*10f10*/  MOV R161, c[0x0][0x32c] ;  /* 0x0000cb0000a17a02 */ /* 0x000fe80000000f00 */
[----:B------:R-:W-:Y:S11]  /*10f20*/  ISETP.NE.AND P0, PT, R161, 0x1, PT ;  /* 0x00000001a100780c */ /* 0x000ff60003f05270 */
[----:B------:R-:W-:Y:S02]  /*10f30*/  @!UPT UIADD3 URZ, URZ, URZ, URZ ;  /* 0x0000003f3f3ff290 */ /* 0x000fe4000fffe03f */
[----:B------:R-:W-:Y:S05]  /*10f40*/  @P0 IMAD.HI.U32 R161, R157, c[0x0][0x330], RZ ;  /* 0x0000cc009da10a27 */ /* 0x000fea00078e00ff */
[----:B------:R-:W-:Y:S02]  /*10f50*/  @P0 SHF.R.U32.HI R157, RZ, c[0x0][0x334], R161 ;  /* 0x0000cd00ff9d0a19 */ /* 0x000fe400000116a1 */
.L_x_2257:
[----:B------:R-:W-:Y:S05]  /*10f60*/  BSYNC B0 ;  /* 0x0000000000007941 */ /* 0x000fea0003800000 */
.L_x_2255:
[----:B------:R-:W-:Y:S04]  /*10f70*/  IMAD.IADD R161, R3, 0x1, -R242 ;  /* 0x0000000103a17824 */ /* 0x000fe800078e0af2 */
[----:B------:R-:W-:Y:S05]  /*10f80*/  IMAD R157, R157, c[0x0][0x32c], R161 ;  /* 0x0000cb009d9d7a24 */ /* 0x000fea00078e02a1 */
[----:B------:R-:W-:Y:S02]  /*10f90*/  IADD3 R161, R157, c[0x0][0x32c], RZ ;  /* 0x0000cb009da17a10 */ /* 0x000fe40007ffe0ff */
[----:B------:R-:W-:Y:S02]  /*10fa0*/  IMNMX R2, R2, R157, !PT ;  /* 0x0000009d02027217 */ /* 0x000fe40007800200 */
[----:B------:R-:W-:Y:S02]  /*10fb0*/  IMNMX R113, R113, R161, PT ;  /* 0x000000a171717217 */ /* 0x000fe40003800200 */
.L_x_2254:
        /* <DEDUP_REMOVED lines=249> */
.L_x_2260:
[----:B------:R-:W-:Y:S04]  /*11f50*/  MOV R6, c[0x0][0x32c] ;  /* 0x0000cb0000067a02 */ /* 0x000fe80000000f00 */
[----:B------:R-:W-:Y:S11]  /*11f60*/  ISETP.NE.AND P0, PT, R6, 0x1, PT ;  /* 0x000000010600780c */ /* 0x000ff60003f05270 */
[----:B------:R-:W-:Y:S02]  /*11f70*/  @!UPT UIADD3 URZ, URZ, URZ, URZ ;  /* 0x0000003f3f3ff290 */ /* 0x000fe4000fffe03f */
[----:B------:R-:W-:Y:S05]  /*11f80*/  @P0 IMAD.HI.U32 R6, R4, c[0x0][0x330], RZ ;  /* 0x0000cc0004060a27 */ /* 0x000fea00078e00ff */
[----:B------:R-:W-:Y:S02]  /*11f90*/  @P0 SHF.R.U32.HI R4, RZ, c[0x0][0x334], R6 ;  /* 0x0000cd00ff040a19 */ /* 0x000fe40000011606 */
.L_x_2261:
[----:B------:R-:W-:Y:S05]  /*11fa0*/  BSYNC B0 ;  /* 0x0000000000007941 */ /* 0x000fea0003800000 */
.L_x_2259:
[----:B------:R-:W-:Y:S04]  /*11fb0*/  IMAD.IADD R3, R3, 0x1, -R242 ;  /* 0x0000000103037824 */ /* 0x000fe800078e0af2 */
[----:B------:R-:W-:Y:S05]  /*11fc0*/  IMAD R3, R4, c[0x0][0x32c], R3 ;  /* 0x0000cb0004037a24 */ /* 0x000fea00078e0203 */
[----:B------:R-:W-:Y:S02]  /*11fd0*/  IADD3 R4, R3, c[0x0][0x32c], RZ ;  /* 0x0000cb0003047a10 */ /* 0x000fe40007ffe0ff */
[----:B------:R-:W-:Y:S02]  /*11fe0*/  IMNMX R0, R0, R3, !PT ;  /* 0x0000000300007217 */ /* 0x000fe40007800200 */
[----:B------:R-:W-:Y:S02]  /*11ff0*/  IMNMX R2, R2, R4, PT ;  /* 0x0000000402027217 */ /* 0x000fe40003800200 */
.L_x_2258:
        /* <DEDUP_REMOVED lines=152> */
[----:B------:R-:W-:Y:S04]  /*12980*/  ISETP.LT.OR P3, PT, R2, 0x4a, P3 ;  /* 0x0000004a0200780c */ /* 0x000fe80001f61670 */
        /* <DEDUP_REMOVED lines=16> */
[----:B------:R3:W-:Y:S01]  /*12a90*/  MUFU.EX2 R229, R56 ;  /* 0x0000003800e57308 */ /* 0x0007e20000000800 */
        /* <DEDUP_REMOVED lines=8> */
[--C-:B---3--:R-:W-:Y:S08]  /*12b20*/  FFMA.FTZ R56, R180, c[0x0][0x2d0], -R64.reuse ;  /* 0x0000b400b4387a23 */ /* 0x108ff00000010840 */
[----:B------:R-:W-:Y:S01]  /*12b30*/  MUFU.EX2 R228, R56 ;  /* 0x0000003800e47308 */ /* 0x000fe20000000800 */
[--C-:B-1----:R-:W-:Y:S01]  /*12b40*/  FFMA.FTZ R5, R34, c[0x0][0x2d0], -R64.reuse ;  /* 0x0000b40022057a23 */ /* 0x102fe20000010840 */
[----:B--2---:R-:W-:Y:S08]  /*12b50*/  F2FP.BF16.PACK_AB R46, R225, R223 ;  /* 0x000000dfe12e723e */ /* 0x004ff000000010ff */
[----:B------:R1:W-:Y:S02]  /*12b60*/  MUFU.EX2 R53, R5 ;  /* 0x0000000500357308 */ /* 0x0003e40000000800 */
[--C-:B-1----:R-:W-:Y:S08]  /*12b70*/  FFMA.FTZ R5, R36, c[0x0][0x2d0], -R64.reuse ;  /* 0x0000b40024057a23 */ /* 0x102ff00000010840 */
        /* <DEDUP_REMOVED lines=17> */
[----:B------:R-:W-:Y:S01]  /*12c90*/  LDSM.16.MT88.4 R32, [R200] ;  /* 0x00000000c820783b */ /* 0x000fe20000004200 */
[--C-:B------:R-:W-:Y:S01]  /*12ca0*/  FFMA.FTZ R16, R24, c[0x0][0x2d0], -R65.reuse ;  /* 0x0000b40018107a23 */ /* 0x100fe20000010841 */
        /* <DEDUP_REMOVED lines=53> */
[C---:B------:R-:W-:Y:S02]  /*13000*/  FMUL.FTZ R85, R41.reuse, R85 ;  /* 0x0000005529557220 */ /* 0x040fe40000410000 */
[C---:B------:R-:W-:Y:S02]  /*13010*/  FMUL.FTZ R96, R41.reuse, R96 ;  /* 0x0000006029607220 */ /* 0x040fe40000410000 */
[C---:B------:R-:W-:Y:S02]  /*13020*/  FMUL.FTZ R97, R41.reuse, R97 ;  /* 0x0000006129617220 */ /* 0x040fe40000410000 */
[C---:B------:R-:W-:Y:S01]  /*13030*/  FMUL.FTZ R100, R41.reuse, R100 ;  /* 0x0000006429647220 */ /* 0x040fe20000410000 */
[----:B------:R4:W-:Y:S01]  /*13040*/  MUFU.EX2 R79, R4 ;  /* 0x00000004004f7308 */ /* 0x0009e20000000800 */
[----:B------:R-:W-:Y:S02]  /*13050*/  FMUL.FTZ R101, R41, R101 ;  /* 0x0000006529657220 */ /* 0x000fe40000410000 */
[C---:B-1----:R-:W-:Y:S02]  /*13060*/  FMUL.FTZ R7, R40.reuse, R123 ;  /* 0x0000007b28077220 */ /* 0x042fe40000410000 */
[C---:B------:R-:W-:Y:S01]  /*13070*/  FMUL.FTZ R6, R40.reuse, R122 ;  /* 0x0000007a28067220 */ /* 0x040fe20000410000 */
[----:B------:R-:W-:Y:S01]  /*13080*/  MOV R122, R53 ;  /* 0x00000035007a7202 */ /* 0x000fe20000000f00 */
[C---:B------:R-:W-:Y:S01]  /*13090*/  FMUL.FTZ R18, R40.reuse, R134 ;  /* 0x0000008628127220 */ /* 0x040fe20000410000 */
[----:B------:R-:W5:Y:S01]  /*130a0*/  LDL.LU R123, [R1] ;  /* 0x00000000017b7983 */ /* 0x000f620000300800 */
[C---:B------:R-:W-:Y:S01]  /*130b0*/  FMUL.FTZ R19, R40.reuse, R135 ;  /* 0x0000008728137220 */ /* 0x040fe20000410000 */
[----:B------:R-:W1:Y:S01]  /*130c0*/  MUFU.EX2 R241, R5 ;  /* 0x0000000500f17308 */ /* 0x000e620000000800 */
[C---:B------:R-:W-:Y:S01]  /*130d0*/  FMUL.FTZ R86, R40.reuse, R86 ;  /* 0x0000005628567220 */ /* 0x040fe20000410000 */
[----:B------:R-:W-:Y:S01]  /*130e0*/  LDSM.16.MT88.4 R132, [R196+0x2000] ;  /* 0x00200000c484783b */ /* 0x000fe20000004200 */
[----:B------:R-:W-:Y:S02]  /*130f0*/  FMUL.FTZ R87, R40, R87 ;  /* 0x0000005728577220 */ /* 0x000fe40000410000 */
[--C-:B--2---:R-:W-:Y:S02]  /*13100*/  FFMA.FTZ R0, R10, c[0x0][0x2d0], -R66.reuse ;  /* 0x0000b4000a007a23 */ /* 0x104fe40000010842 */
[C---:B---3--:R-:W-:Y:S01]  /*13110*/  FMUL.FTZ R8, R2.reuse, R124 ;  /* 0x0000007c02087220 */ /* 0x048fe20000410000 */
[----:B------:R-:W-:Y:S01]  /*13120*/  MOV R124, R52 ;  /* 0x00000034007c7202 */ /* 0x000fe20000000f00 */
        /* <DEDUP_REMOVED lines=10> */
[C---:B------:R-:W-:Y:S01]  /*131d0*/  FMUL.FTZ R88, R2.reuse, R88 ;  /* 0x0000005802587220 */ /* 0x040fe20000410000 */
[----:B-1----:R-:W-:Y:S01]  /*131e0*/  F2FP.BF16.PACK_AB R39, R79, R241 ;  /* 0x000000f14f27723e */ /* 0x002fe200000010ff */
[----:B------:R-:W-:Y:S01]  /*131f0*/  FMUL.FTZ R5, R41, R121 ;  /* 0x0000007929057220 */ /* 0x000fe20000410000 */
[----:B------:R-:W-:Y:S01]  /*13200*/  MOV R144, R224 ;  /* 0x000000e000907202 */ /* 0x000fe20000000f00 */
[C---:B------:R-:W-:Y:S01]  /*13210*/  FMUL.FTZ R89, R2.reuse, R89 ;  /* 0x0000005902597220 */ /* 0x040fe20000410000 */
[----:B------:R-:W4:Y:S01]  /*13220*/  LDL.LU R121, [R1+0x4] ;  /* 0x0000040001797983 */ /* 0x000f220000300800 */
[C---:B------:R-:W-:Y:S02]  /*13230*/  FMUL.FTZ R92, R2.reuse, R92 ;  /* 0x0000005c025c7220 */ /* 0x040fe40000410000 */
[----:B------:R-:W-:Y:S02]  /*13240*/  FMUL.FTZ R93, R2, R93 ;  /* 0x0000005d025d7220 */ /* 0x000fe40000410000 */
[C---:B------:R-:W-:Y:S02]  /*13250*/  FMUL.FTZ R98, R40.reuse, R98 ;  /* 0x0000006228627220 */ /* 0x040fe40000410000 */
[--C-:B--2---:R-:W-:Y:S02]  /*13260*/  FFMA.FTZ R0, R11, c[0x0][0x2d0], -R66.reuse ;  /* 0x0000b4000b007a23 */ /* 0x104fe40000010842 */
[C---:B------:R-:W-:Y:S02]  /*13270*/  FMUL.FTZ R99, R40.reuse, R99 ;  /* 0x0000006328637220 */ /* 0x040fe40000410000 */
[----:B------:R1:W2:Y:S01]  /*13280*/  MUFU.EX2 R78, R0 ;  /* 0x00000000004e7308 */ /* 0x0002a20000000800 */
[C---:B------:R-:W-:Y:S02]  /*13290*/  FMUL.FTZ R102, R40.reuse, R102 ;  /* 0x0000006628667220 */ /* 0x040fe40000410000 */
[----:B------:R-:W-:Y:S02]  /*132a0*/  FMUL.FTZ R103, R40, R103 ;  /* 0x0000006728677220 */ /* 0x000fe40000410000 */
[----:B---3--:R-:W-:Y:S02]  /*132b0*/  FMUL.FTZ R4, R41, R120 ;  /* 0x0000007829047220 */ /* 0x008fe40000410000 */
[----:B------:R-:W3:Y:S01]  /*132c0*/  LDL.LU R120, [R1+0x8] ;  /* 0x0000080001787983 */ /* 0x000ee20000300800 */
[----:B------:R-:W-:Y:S02]  /*132d0*/  FFMA.FTZ R56, R61, c[0x0][0x2d0], -R66 ;  /* 0x0000b4003d387a23 */ /* 0x000fe40000010842 */
[C---:B------:R-:W-:Y:S02]  /*132e0*/  FMUL.FTZ R104, R2.reuse, R104 ;  /* 0x0000006802687220 */ /* 0x040fe40000410000 */
[-C--:B------:R-:W-:Y:S01]  /*132f0*/  HMMA.16816.F32.BF16 R4, R44, R20.reuse, R4 ;  /* 0x000000142c04723c */ /* 0x080fe20000041804 */
[----:B------:R-:W-:Y:S04]  /*13300*/  MUFU.EX2 R224, R56 ;  /* 0x0000003800e07308 */ /* 0x000fe80000000800 */
[C---:B------:R-:W-:Y:S02]  /*13310*/  FMUL.FTZ R105, R2.reuse, R105 ;  /* 0x0000006902697220 */ /* 0x040fe40000410000 */
[C---:B------:R-:W-:Y:S02]  /*13320*/  FMUL.FTZ R108, R2.reuse, R108 ;  /* 0x0000006c026c7220 */ /* 0x040fe40000410000 */
[----:B------:R-:W-:Y:S03]  /*13330*/  FMUL.FTZ R109, R2, R109 ;  /* 0x0000006d026d7220 */ /* 0x000fe60000410000 */
[----:B-1----:R-:W-:Y:S02]  /*13340*/  FSEL R0, R3, RZ, P0 ;  /* 0x000000ff03007208 */ /* 0x002fe40000000000 */
[----:B--2---:R-:W-:Y:S02]  /*13350*/  F2FP.BF16.PACK_AB R37, R78, R75 ;  /* 0x0000004b4e25723e */ /* 0x004fe400000010ff */
[----:B------:R-:W-:Y:S01]  /*13360*/  ISETP.GT.AND P0, PT, R211, R234, PT ;  /* 0x000000ead300720c */ /* 0x000fe20003f04270 */
[----:B------:R-:W-:Y:S04]  /*13370*/  FADD.FTZ R0, -R0, R118 ;  /* 0x0000007600007221 */ /* 0x000fe80000010100 */
[----:B------:R-:W-:Y:S06]  /*13380*/  FMUL.FTZ R0, R0, c[0x0][0x2d0] ;  /* 0x0000b40000007a20 */ /* 0x000fec0000410000 */
[----:B------:R-:W1:Y:S02]  /*13390*/  MUFU.EX2 R0, R0 ;  /* 0x0000000000007308 */ /* 0x000e640000000800 */
[C---:B-1----:R-:W-:Y:S02]  /*133a0*/  FMUL.FTZ R10, R0.reuse, R126 ;  /* 0x0000007e000a7220 */ /* 0x042fe40000410000 */
[C---:B------:R-:W-:Y:S02]  /*133b0*/  FMUL.FTZ R11, R0.reuse, R127 ;  /* 0x0000007f000b7220 */ /* 0x040fe40000410000 */
[C---:B------:R-:W-:Y:S02]  /*133c0*/  FMUL.FTZ R14, R0.reuse, R130 ;  /* 0x00000082000e7220 */ /* 0x040fe40000410000 */
[C---:B------:R-:W-:Y:S02]  /*133d0*/  FMUL.FTZ R15, R0.reuse, R131 ;  /* 0x00000083000f7220 */ /* 0x040fe40000410000 */
[C---:B------:R-:W-:Y:S01]  /*133e0*/  FMUL.FTZ R26, R0.reuse, R142 ;  /* 0x0000008e001a7220 */ /* 0x040fe20000410000 */
[C---:B------:R-:W-:Y:S04]  /*133f0*/  HMMA.16816.F32.BF16 R8, R36.reuse, R20, R8 ;  /* 0x000000142408723c */ /* 0x040fe80000041808 */
[C---:B------:R-:W-:Y:S02]  /*13400*/  FMUL.FTZ R27, R0.reuse, R143 ;  /* 0x0000008f001b7220 */ /* 0x040fe40000410000 */
[C---:B------:R-:W-:Y:S01]  /*13410*/  FMUL.FTZ R30, R0.reuse, R146 ;  /* 0x00000092001e7220 */ /* 0x040fe20000410000 */
[----:B------:R-:W-:Y:S01]  /*13420*/  MOV R146, R55 ;  /* 0x0000003700927202 */ /* 0x000fe20000000f00 */
[-C--:B------:R-:W-:Y:S04]  /*13430*/  HMMA.16816.F32.BF16 R12, R36, R22.reuse, R12 ;  /* 0x00000016240c723c */ /* 0x080fe8000004180c */
[----:B------:R-:W-:Y:S02]  /*13440*/  FFMA.FTZ R20, R25, c[0x0][0x2d0], -R65 ;  /* 0x0000b40019147a23 */ /* 0x000fe40000010841 */
[----:B------:R-:W-:Y:S01]  /*13450*/  FMUL.FTZ R31, R0, R147 ;  /* 0x00000093001f7220 */ /* 0x000fe20000410000 */
[----:B------:R-:W-:Y:S01]  /*13460*/  MOV R147, R54 ;  /* 0x0000003600937202 */ /* 0x000fe20000000f00 */
[C---:B------:R-:W-:Y:S01]  /*13470*/  HMMA.16816.F32.BF16 R16, R44.reuse, R22, R16 ;  /* 0x000000162c10723c */ /* 0x040fe20000041810 */
[----:B------:R1:W-:Y:S01]  /*13480*/  MUFU.EX2 R237, R20 ;  /* 0x0000001400ed7308 */ /* 0x0003e20000000800 */
[----:B------:R-:W2:Y:S02]  /*13490*/  LDSM.16.MT88.4 R52, [R199] ;  /* 0x00000000c734783b */ /* 0x000ea40000004200 */
[C---:B------:R-:W-:Y:S02]  /*134a0*/  FMUL.FTZ R21, R41.reuse, R137 ;  /* 0x0000008929157220 */ /* 0x040fe40000410000 */
[----:B------:R-:W-:Y:S02]  /*134b0*/  FMUL.FTZ R25, R2, R141 ;  /* 0x0000008d02197220 */ /* 0x000fe40000410000 */
[C---:B------:R-:W-:Y:S04]  /*134c0*/  FMUL.FTZ R22, R40.reuse, R138 ;  /* 0x0000008a28167220 */ /* 0x040fe80000410000 */
[----:B------:R-:W-:Y:S02]  /*134d0*/  FMUL.FTZ R23, R40, R139 ;  /* 0x0000008b28177220 */ /* 0x000fe40000410000 */
[C---:B------:R-:W-:Y:S02]  /*134e0*/  FMUL.FTZ R90, R0.reuse, R90 ;  /* 0x0000005a005a7220 */ /* 0x040fe40000410000 */
[C---:B------:R-:W-:Y:S02]  /*134f0*/  FMUL.FTZ R91, R0.reuse, R91 ;  /* 0x0000005b005b7220 */ /* 0x040fe40000410000 */
[C---:B------:R-:W-:Y:S02]  /*13500*/  FMUL.FTZ R94, R0.reuse, R94 ;  /* 0x0000005e005e7220 */ /* 0x040fe40000410000 */
[C---:B------:R-:W-:Y:S02]  /*13510*/  FMUL.FTZ R95, R0.reuse, R95 ;  /* 0x0000005f005f7220 */ /* 0x040fe40000410000 */
[C---:B------:R-:W-:Y:S02]  /*13520*/  FMUL.FTZ R106, R0.reuse, R106 ;  /* 0x0000006a006a7220 */ /* 0x040fe40000410000 */
[C---:B------:R-:W-:Y:S02]  /*13530*/  FMUL.FTZ R107, R0.reuse, R107 ;  /* 0x0000006b006b7220 */ /* 0x040fe40000410000 */
[----:B-1----:R-:W-:Y:S02]  /*13540*/  FMUL.FTZ R20, R41, R136 ;  /* 0x0000008829147220 */ /* 0x002fe40000410000 */
[C---:B------:R-:W-:Y:S02]  /*13550*/  FMUL.FTZ R110, R0.reuse, R110 ;  /* 0x0000006e006e7220 */ /* 0x040fe40000410000 */
[----:B------:R-:W-:Y:S03]  /*13560*/  FMUL.FTZ R111, R0, R111 ;  /* 0x0000006f006f7220 */ /* 0x000fe60000410000 */
[-C--:B------:R-:W-:Y:S08]  /*13570*/  HMMA.16816.F32.BF16 R20, R44, R32.reuse, R20 ;  /* 0x000000202c14723c */ /* 0x080ff00000041814 */
[C---:B------:R-:W-:Y:S07]  /*13580*/  HMMA.16816.F32.BF16 R24, R36.reuse, R32, R24 ;  /* 0x000000202418723c */ /* 0x040fee0000041818 */
[--C-:B------:R-:W-:Y:S01]  /*13590*/  FFMA.FTZ R32, R177, c[0x0][0x2d0], -R43.reuse ;  /* 0x0000b400b1207a23 */ /* 0x100fe2000001082b */
[-C--:B------:R-:W-:Y:S03]  /*135a0*/  HMMA.16816.F32.BF16 R28, R36, R34.reuse, R28 ;  /* 0x00000022241c723c */ /* 0x080fe6000004181c */
[----:B------:R1:W-:Y:S01]  /*135b0*/  MUFU.EX2 R231, R32 ;  /* 0x0000002000e77308 */ /* 0x0003e20000000800 */
[C---:B------:R-:W-:Y:S01]  /*135c0*/  FMUL.FTZ R33, R41.reuse, R149 ;  /* 0x0000009529217220 */ /* 0x040fe20000410000 */
[----:B------:R-:W-:Y:S03]  /*135d0*/  MOV R149, R225 ;  /* 0x000000e100957202 */ /* 0x000fe60000000f00 */
[C---:B------:R-:W-:Y:S07]  /*135e0*/  HMMA.16816.F32.BF16 R84, R44.reuse, R34, R84 ;  /* 0x000000222c54723c */ /* 0x040fee0000041854 */
[C---:B------:R-:W-:Y:S02]  /*135f0*/  FMUL.FTZ R34, R40.reuse, R150 ;  /* 0x0000009628227220 */ /* 0x040fe40000410000 */
[----:B------:R-:W-:Y:S01]  /*13600*/  FMUL.FTZ R35, R40, R151 ;  /* 0x0000009728237220 */ /* 0x000fe20000410000 */
[----:B------:R-:W3:Y:S02]  /*13610*/  LDL.LU R150, [R1+0xc] ;  /* 0x00000c0001967983 */ /* 0x000ee40000300800 */
[--C-:B-1----:R-:W-:Y:S04]  /*13620*/  FFMA.FTZ R32, R178, c[0x0][0x2d0], -R43.reuse ;  /* 0x0000b400b2207a23 */ /* 0x102fe8000001082b */
[----:B------:R1:W-:Y:S02]  /*13630*/  MUFU.EX2 R230, R32 ;  /* 0x0000002000e67308 */ /* 0x0003e40000000800 */
[----:B-1----:R-:W-:Y:S01]  /*13640*/  FMUL.FTZ R32, R41, R148 ;  /* 0x0000009429207220 */ /* 0x002fe20000410000 */
[----:B------:R-:W-:Y:S06]  /*13650*/  MOV R148, R226 ;  /* 0x000000e200947202 */ /* 0x000fec0000000f00 */
        /* <DEDUP_REMOVED lines=9> */
[----:B------:R-:W-:Y:S01]  /*136f0*/  LDSM.16.MT88.4 R56, [R200+0x800] ;  /* 0x00080000c838783b */ /* 0x000fe20000004200 */
[--C-:B------:R-:W-:Y:S01]  /*13700*/  FFMA.FTZ R52, R67, c[0x0][0x2d0], -R66.reuse ;  /* 0x0000b40043347a23 */ /* 0x100fe20000010842 */
[-C--:B------:R-:W-:Y:S01]  /*13710*/  HMMA.16816.F32.BF16 R108, R36, R54.reuse, R108 ;  /* 0x00000036246c723c */ /* 0x080fe2000004186c */
[----:B------:R1:W-:Y:S06]  /*13720*/  MUFU.EX2 R226, R48 ;  /* 0x0000003000e27308 */ /* 0x0003ec0000000800 */
[C---:B------:R-:W-:Y:S02]  /*13730*/  FMUL.FTZ R36, R41.reuse, R152 ;  /* 0x0000009829247220 */ /* 0x040fe40000410000 */
[----:B------:R-:W-:Y:S02]  /*13740*/  FMUL.FTZ R37, R41, R153 ;  /* 0x0000009929257220 */ /* 0x000fe40000410000 */
[----:B------:R2:W2:Y:S01]  /*13750*/  MUFU.EX2 R223, R52 ;  /* 0x0000003400df7308 */ /* 0x0004a20000000800 */
[C---:B------:R-:W-:Y:S02]  /*13760*/  FMUL.FTZ R38, R40.reuse, R154 ;  /* 0x0000009a28267220 */ /* 0x040fe40000410000 */
[----:B------:R-:W-:Y:S07]  /*13770*/  FMUL.FTZ R39, R40, R155 ;  /* 0x0000009b28277220 */ /* 0x000fee0000410000 */
[----:B------:R-:W-:Y:S04]  /*13780*/  HMMA.16816.F32.BF16 R36, R44, R54, R36 ;  /* 0x000000362c24723c */ /* 0x000fe80000041824 */
[----:B-1----:R-:W-:Y:S02]  /*13790*/  FFMA.FTZ R48, R60, c[0x0][0x2d0], -R66 ;  /* 0x0000b4003c307a23 */ /* 0x002fe40000010842 */
[--C-:B------:R-:W-:Y:S01]  /*137a0*/  FFMA.FTZ R60, R184, c[0x0][0x2d0], -R64.reuse ;  /* 0x0000b400b83c7a23 */ /* 0x100fe20000010840 */
[----:B------:R-:W-:Y:S01]  /*137b0*/  F2FP.BF16.PACK_AB R44, R252, R248 ;  /* 0x000000f8fc2c723e */ /* 0x000fe200000010ff */
[----:B------:R1:W1:Y:S01]  /*137c0*/  MUFU.EX2 R225, R48 ;  /* 0x0000003000e17308 */ /* 0x0002620000000800 */
[----:B------:R-:W-:Y:S03]  /*137d0*/  F2FP.BF16.PACK_AB R45, R249, R250 ;  /* 0x000000faf92d723e */ /* 0x000fe600000010ff */
[----:B------:R-:W-:Y:S01]  /*137e0*/  F2FP.BF16.PACK_AB R46, R243, R251 ;  /* 0x000000fbf32e723e */ /* 0x000fe200000010ff */
[----:B--2---:R-:W-:Y:S01]  /*137f0*/  FFMA.FTZ R52, R182, c[0x0][0x2d0], -R43 ;  /* 0x0000b400b6347a23 */ /* 0x004fe2000001082b */
[----:B------:R-:W-:Y:S02]  /*13800*/  F2FP.BF16.PACK_AB R47, R239, R240 ;  /* 0x000000f0ef2f723e */ /* 0x000fe400000010ff */
[----:B------:R-:W-:Y:S02]  /*13810*/  F2FP.BF16.PACK_AB R54, R232, R233 ;  /* 0x000000e9e836723e */ /* 0x000fe400000010ff */
[----:B------:R2:W-:Y:S01]  /*13820*/  MUFU.EX2 R182, R52 ;  /* 0x0000003400b67308 */ /* 0x0005e20000000800 */
[----:B------:R-:W-:Y:S09]  /*13830*/  F2FP.BF16.PACK_AB R55, R223, R224 ;  /* 0x000000e0df37723e */ /* 0x000ff200000010ff */
[----:B------:R4:W-:Y:S01]  /*13840*/  MUFU.EX2 R181, R60 ;  /* 0x0000003c00b57308 */ /* 0x0009e20000000800 */
[----:B-1----:R-:W1:Y:S01]  /*13850*/  LDSM.16.MT88.4 R48, [R196+0x800] ;  /* 0x00080000c430783b */ /* 0x002e620000004200 */
[----:B------:R-:W-:Y:S01]  /*13860*/  F2FP.BF16.PACK_AB R53, R225, R226 ;  /* 0x000000e2e135723e */ /* 0x000fe200000010ff */
[----:B--2---:R-:W-:Y:S07]  /*13870*/  FFMA.FTZ R52, R183, c[0x0][0x2d0], -R64 ;  /* 0x0000b400b7347a23 */ /* 0x004fee0000010840 */
[----:B------:R2:W-:Y:S01]  /*13880*/  MUFU.EX2 R180, R52 ;  /* 0x0000003400b47308 */ /* 0x0005e20000000800 */
[----:B----4-:R-:W4:Y:S01]  /*13890*/  LDSM.16.MT88.4 R60, [R197+0x800] ;  /* 0x00080000c53c783b */ /* 0x010f220000004200 */
        /* <DEDUP_REMOVED lines=15> */
[-C--:B----4-:R-:W-:Y:S08]  /*13990*/  HMMA.16816.F32.BF16 R32, R44, R60.reuse, R32 ;  /* 0x0000003c2c20723c */ /* 0x090ff00000041820 */
        /* <DEDUP_REMOVED lines=11> */
[----:B--2---:R-:W-:Y:S09]  /*13a50*/  FFMA.FTZ R56, R188, c[0x0][0x2d0], -R64 ;  /* 0x0000b400bc387a23 */ /* 0x004ff20000010840 */
[----:B------:R2:W-:Y:S01]  /*13a60*/  MUFU.EX2 R173, R56 ;  /* 0x0000003800ad7308 */ /* 0x0005e20000000800 */
[----:B----4-:R-:W-:Y:S09]  /*13a70*/  FFMA.FTZ R60, R73, c[0x0][0x2d0], -R66 ;  /* 0x0000b400493c7a23 */ /* 0x010ff20000010842 */
[----:B------:R4:W-:Y:S01]  /*13a80*/  MUFU.EX2 R167, R60 ;  /* 0x0000003c00a77308 */ /* 0x0009e20000000800 */
[--C-:B-1----:R-:W-:Y:S09]  /*13a90*/  FFMA.FTZ R48, R185, c[0x0][0x2d0], -R43.reuse ;  /* 0x0000b400b9307a23 */ /* 0x102ff2000001082b */
[----:B------:R1:W-:Y:S01]  /*13aa0*/  MUFU.EX2 R174, R48 ;  /* 0x0000003000ae7308 */ /* 0x0003e20000000800 */
[--C-:B--2---:R-:W-:Y:S09]  /*13ab0*/  FFMA.FTZ R56, R189, c[0x0][0x2d0], -R43.reuse ;  /* 0x0000b400bd387a23 */ /* 0x104ff2000001082b */
[----:B------:R2:W-:Y:S01]  /*13ac0*/  MUFU.EX2 R171, R56 ;  /* 0x0000003800ab7308 */ /* 0x0005e20000000800 */
[----:B----4-:R-:W-:Y:S09]  /*13ad0*/  FFMA.FTZ R60, R193, c[0x0][0x2d0], -R64 ;  /* 0x0000b400c13c7a23 */ /* 0x010ff20000010840 */
[----:B------:R4:W-:Y:S01]  /*13ae0*/  MUFU.EX2 R165, R60 ;  /* 0x0000003c00a57308 */ /* 0x0009e20000000800 */
[----:B-1----:R-:W1:Y:S01]  /*13af0*/  LDSM.16.MT88.4 R48, [R199+0x800] ;  /* 0x00080000c730783b */ /* 0x002e620000004200 */
[--C-:B--2---:R-:W-:Y:S08]  /*13b00*/  FFMA.FTZ R56, R70, c[0x0][0x2d0], -R66.reuse ;  /* 0x0000b40046387a23 */ /* 0x104ff00000010842 */
[----:B------:R2:W1:Y:S01]  /*13b10*/  MUFU.EX2 R170, R56 ;  /* 0x0000003800aa7308 */ /* 0x0004620000000800 */
[----:B----4-:R-:W-:Y:S08]  /*13b20*/  LDSM.16.MT88.4 R60, [R197+0x1000] ;  /* 0x00100000c53c783b */ /* 0x010ff00000004200 */
[----:B--2---:R-:W2:Y:S01]  /*13b30*/  LDSM.16.MT88.4 R56, [R196+0x1000] ;  /* 0x00100000c438783b */ /* 0x004ea20000004200 */
[-C--:B-1----:R-:W-:Y:S08]  /*13b40*/  HMMA.16816.F32.BF16 R100, R44, R48.reuse, R100 ;  /* 0x000000302c64723c */ /* 0x082ff00000041864 */
[C---:B------:R-:W-:Y:S07]  /*13b50*/  HMMA.16816.F32.BF16 R104, R52.reuse, R48, R104 ;  /* 0x000000303468723c */ /* 0x040fee0000041868 */
[----:B------:R-:W-:Y:S01]  /*13b60*/  FFMA.FTZ R48, R76, c[0x0][0x2d0], -R66 ;  /* 0x0000b4004c307a23 */ /* 0x000fe20000010842 */
[-C--:B------:R-:W-:Y:S01]  /*13b70*/  HMMA.16816.F32.BF16 R108, R52, R50.reuse, R108 ;  /* 0x00000032346c723c */ /* 0x080fe2000004186c */
[----:B------:R-:W1:Y:S02]  /*13b80*/  LDSM.16.MT88.4 R52, [R200+0x1000] ;  /* 0x00100000c834783b */ /* 0x000e640000004200 */
[----:B------:R4:W2:Y:S01]  /*13b90*/  MUFU.EX2 R166, R48 ;  /* 0x0000003000a67308 */ /* 0x0008a20000000800 */
[----:B------:R-:W-:Y:S04]  /*13ba0*/  F2FP.BF16.PACK_AB R49, R169, R170 ;  /* 0x000000aaa931723e */ /* 0x000fe800000010ff */
[----:B------:R-:W-:Y:S07]  /*13bb0*/  HMMA.16816.F32.BF16 R36, R44, R50, R36 ;  /* 0x000000322c24723c */ /* 0x000fee0000041824 */
[----:B------:R-:W-:Y:S02]  /*13bc0*/  F2FP.BF16.PACK_AB R44, R230, R231 ;  /* 0x000000e7e62c723e */ /* 0x000fe400000010ff */
[----:B------:R-:W-:Y:S03]  /*13bd0*/  F2FP.BF16.PACK_AB R45, R228, R229 ;  /* 0x000000e5e42d723e */ /* 0x000fe600000010ff */
[----:B------:R-:W-:Y:S02]  /*13be0*/  F2FP.BF16.PACK_AB R46, R182, R227 ;  /* 0x000000e3b62e723e */ /* 0x000fe400000010ff */
[----:B------:R-:W-:Y:S02]  /*13bf0*/  F2FP.BF16.PACK_AB R47, R181, R180 ;  /* 0x000000b4b52f723e */ /* 0x000fe400000010ff */
[----:B------:R-:W-:Y:S01]  /*13c00*/  F2FP.BF16.PACK_AB R50, R178, R176 ;  /* 0x000000b0b232723e */ /* 0x000fe200000010ff */
[----:B----4-:R-:W-:Y:S01]  /*13c10*/  FFMA.FTZ R48, R190, c[0x0][0x2d0], -R43 ;  /* 0x0000b400be307a23 */ /* 0x010fe2000001082b */
[----:B--2---:R-:W-:Y:S03]  /*13c20*/  F2FP.BF16.PACK_AB R51, R166, R167 ;  /* 0x000000a7a633723e */ /* 0x004fe600000010ff */
[-C--:B------:R-:W-:Y:S01]  /*13c30*/  HMMA.16816.F32.BF16 R4, R44, R56.reuse, R4 ;  /* 0x000000382c04723c */ /* 0x080fe20000041804 */
[----:B------:R2:W-:Y:S02]  /*13c40*/  MUFU.EX2 R168, R48 ;  /* 0x0000003000a87308 */ /* 0x0005e40000000800 */
[----:B--2---:R-:W-:Y:S08]  /*13c50*/  FFMA.FTZ R48, R191, c[0x0][0x2d0], -R64 ;  /* 0x0000b400bf307a23 */ /* 0x004ff00000010840 */
        /* <DEDUP_REMOVED lines=23> */
[----:B------:R2:W4:Y:S10]  /*13dd0*/  MUFU.EX2 R117, R52 ;  /* 0x0000003400757308 */ /* 0x0005340000000800 */
[----:B------:R3:W-:Y:S01]  /*13de0*/  MUFU.EX2 R69, R60 ;  /* 0x0000003c00457308 */ /* 0x0007e20000000800 */
[----:B-1----:R-:W-:Y:S09]  /*13df0*/  FFMA.FTZ R56, R192, c[0x0][0x2d0], -R65 ;  /* 0x0000b400c0387a23 */ /* 0x002ff20000010841 */
[----:B------:R1:W-:Y:S01]  /*13e00*/  MUFU.EX2 R118, R56 ;  /* 0x0000003800767308 */ /* 0x0003e20000000800 */
[----:B--2---:R-:W-:Y:S01]  /*13e10*/  FFMA.FTZ R52, R212, c[0x0][0x2d0], -R64 ;  /* 0x0000b400d4347a23 */ /* 0x004fe20000010840 */
[----:B----4-:R-:W-:Y:S08]  /*13e20*/  F2FP.BF16.PACK_AB R152, R117, R116 ;  /* 0x000000747598723e */ /* 0x010ff000000010ff */
[----:B------:R2:W-:Y:S01]  /*13e30*/  MUFU.EX2 R115, R52 ;  /* 0x0000003400737308 */ /* 0x0005e20000000800 */
[----:B---3--:R-:W-:Y:S09]  /*13e40*/  FFMA.FTZ R60, R158, c[0x0][0x2d0], -R66 ;  /* 0x0000b4009e3c7a23 */ /* 0x008ff20000010842 */
        /* <DEDUP_REMOVED lines=14> */
[----:B------:R-:W4:Y:S01]  /*13f30*/  MUFU.EX2 R67, R56 ;  /* 0x0000003800437308 */ /* 0x000f220000000800 */
        /* <DEDUP_REMOVED lines=13> */
[----:B----4-:R-:W-:Y:S01]  /*14010*/  F2FP.BF16.PACK_AB R51, R67, R68 ;  /* 0x000000444333723e */ /* 0x010fe200000010ff */
        /* <DEDUP_REMOVED lines=9> */
[----:B------:R1:W-:Y:S01]  /*140b0*/  MUFU.EX2 R73, R43 ;  /* 0x0000002b00497308 */ /* 0x0003e20000000800 */
[C---:B------:R-:W-:Y:S08]  /*140c0*/  HMMA.16816.F32.BF16 R8, R48.reuse, R52, R8 ;  /* 0x000000343008723c */ /* 0x040ff00000041808 */
[-C--:B------:R-:W-:Y:S08]  /*140d0*/  HMMA.16816.F32.BF16 R12, R48, R54.reuse, R12 ;  /* 0x00000036300c723c */ /* 0x080ff0000004180c */
[C---:B------:R-:W-:Y:S01]  /*140e0*/  HMMA.16816.F32.BF16 R16, R44.reuse, R54, R16 ;  /* 0x000000362c10723c */ /* 0x040fe20000041810 */
[----:B------:R-:W2:Y:S03]  /*140f0*/  LDSM.16.MT88.4 R52, [R199+0x1800] ;  /* 0x00180000c734783b */ /* 0x000ea60000004200 */
[--C-:B-1----:R-:W-:Y:S02]  /*14100*/  FFMA.FTZ R43, R221, c[0x0][0x2d0], -R65.reuse ;  /* 0x0000b400dd2b7a23 */ /* 0x102fe40000010841 */
[----:B------:R-:W-:Y:S02]  /*14110*/  FFMA.FTZ R65, R222, c[0x0][0x2d0], -R65 ;  /* 0x0000b400de417a23 */ /* 0x000fe40000010841 */
        /* <DEDUP_REMOVED lines=9> */
[----:B------:R1:W-:Y:S07]  /*141b0*/  MUFU.EX2 R65, R43 ;  /* 0x0000002b00417308 */ /* 0x0003ee0000000800 */
[C---:B------:R-:W-:Y:S08]  /*141c0*/  HMMA.16816.F32.BF16 R88, R48.reuse, R56, R88 ;  /* 0x000000383058723c */ /* 0x040ff00000041858 */
[-C--:B------:R-:W-:Y:S08]  /*141d0*/  HMMA.16816.F32.BF16 R92, R48, R58.reuse, R92 ;  /* 0x0000003a305c723c */ /* 0x080ff0000004185c */
[C---:B------:R-:W-:Y:S04]  /*141e0*/  HMMA.16816.F32.BF16 R96, R44.reuse, R58, R96 ;  /* 0x0000003a2c60723c */ /* 0x040fe80000041860 */
[--C-:B-1----:R-:W-:Y:S04]  /*141f0*/  FFMA.FTZ R43, R157, c[0x0][0x2d0], -R66.reuse ;  /* 0x0000b4009d2b7a23 */ /* 0x102fe80000010842 */
[----:B------:R1:W1:Y:S01]  /*14200*/  MUFU.EX2 R64, R43 ;  /* 0x0000002b00407308 */ /* 0x0002620000000800 */
[-C--:B--2---:R-:W-:Y:S08]  /*14210*/  HMMA.16816.F32.BF16 R100, R44, R52.reuse, R100 ;  /* 0x000000342c64723c */ /* 0x084ff00000041864 */
[C---:B------:R-:W-:Y:S08]  /*14220*/  HMMA.16816.F32.BF16 R104, R48.reuse, R52, R104 ;  /* 0x000000343068723c */ /* 0x040ff00000041868 */
[-C--:B------:R-:W-:Y:S04]  /*14230*/  HMMA.16816.F32.BF16 R108, R48, R54.reuse, R108 ;  /* 0x00000036306c723c */ /* 0x080fe8000004186c */
[--C-:B-1----:R-:W-:Y:S04]  /*14240*/  FFMA.FTZ R43, R74, c[0x0][0x2d0], -R66.reuse ;  /* 0x0000b4004a2b7a23 */ /* 0x102fe80000010842 */
[----:B------:R-:W-:Y:S01]  /*14250*/  HMMA.16816.F32.BF16 R36, R44, R54, R36 ;  /* 0x000000362c24723c */ /* 0x000fe20000041824 */
[----:B------:R-:W1:Y:S01]  /*14260*/  LDSM.16.MT88.4 R44, [R197+0x2000] ;  /* 0x00200000c52c783b */ /* 0x000e620000004200 */
[----:B------:R-:W-:Y:S02]  /*14270*/  MUFU.EX2 R57, R43 ;  /* 0x0000002b00397308 */ /* 0x000fe40000000800 */
[----:B------:R-:W-:Y:S01]  /*14280*/  FFMA.FTZ R66, R42, c[0x0][0x2d0], -R66 ;  /* 0x0000b4002a427a23 */ /* 0x000fe20000010842 */
[----:B---3--:R-:W-:Y:S01]  /*14290*/  F2FP.BF16.PACK_AB R42, R71, R72 ;  /* 0x00000048472a723e */ /* 0x008fe200000010ff */
[----:B-----5:R-:W-:Y:S01]  /*142a0*/  FFMA.FTZ R50, R41, R123, R124 ;  /* 0x0000007b29327223 */ /* 0x020fe2000001007c */
[----:B------:R-:W-:Y:S01]  /*142b0*/  F2FP.BF16.PACK_AB R41, R64, R65 ;  /* 0x000000414029723e */ /* 0x000fe200000010ff */
[----:B------:R-:W-:Y:S01]  /*142c0*/  FFMA.FTZ R49, R40, R121, R122 ;  /* 0x0000007928317223 */ /* 0x000fe2000001007a */
[----:B------:R-:W-:Y:S03]  /*142d0*/  F2FP.BF16.PACK_AB R40, R73, R76 ;  /* 0x0000004c4928723e */ /* 0x000fe600000010ff */
[----:B------:R-:W-:Y:S01]  /*142e0*/  FFMA.FTZ R48, R2, R120, R244 ;  /* 0x0000007802307223 */ /* 0x000fe200000100f4 */
[----:B------:R-:W2:Y:S01]  /*142f0*/  MUFU.EX2 R56, R66 ;  /* 0x0000004200387308 */ /* 0x000ea20000000800 */
[----:B------:R-:W-:Y:S01]  /*14300*/  FADD.FTZ R2, R146, R49 ;  /* 0x0000003192027221 */ /* 0x000fe20000010000 */
[-C--:B------:R-:W-:Y:S07]  /*14310*/  HMMA.16816.F32.BF16 R120, R152, R132.reuse, R4 ;  /* 0x000000849878723c */ /* 0x080fee0000041804 */
[----:B------:R-:W-:Y:S02]  /*14320*/  FADD.FTZ R4, R147, R50 ;  /* 0x0000003293047221 */ /* 0x000fe40000010000 */
[----:B------:R-:W-:Y:S03]  /*14330*/  FADD.FTZ R5, R246, R48 ;  /* 0x00000030f6057221 */ /* 0x000fe60000010000 */
[----:B------:R-:W-:Y:S02]  /*14340*/  FADD.FTZ R7, R145, R4 ;  /* 0x0000000491077221 */ /* 0x000fe40000010000 */
[----:B------:R-:W-:Y:S02]  /*14350*/  FADD.FTZ R6, R144, R2 ;  /* 0x0000000290067221 */ /* 0x000fe40000010000 */
[----:B------:R-:W-:Y:S02]  /*14360*/  FADD.FTZ R4, R245, R5 ;  /* 0x00000005f5047221 */ /* 0x000fe40000010000 */
[----:B------:R-:W-:Y:S02]  /*14370*/  FFMA.FTZ R2, R0, R150, R75 ;  /* 0x0000009600027223 */ /* 0x000fe4000001004b */
[----:B------:R-:W-:Y:S01]  /*14380*/  FADD.FTZ R0, R149, R7 ;  /* 0x0000000795007221 */ /* 0x000fe20000010000 */
[----:B--2---:R-:W-:Y:S07]  /*14390*/  F2FP.BF16.PACK_AB R43, R56, R57 ;  /* 0x00000039382b723e */ /* 0x004fee00000010ff */
        /* <DEDUP_REMOVED lines=11> */
[-C--:B----4-:R-:W-:Y:S03]  /*14450*/  HMMA.16816.F32.BF16 R136, R152, R60.reuse, R20 ;  /* 0x0000003c9888723c */ /* 0x090fe60000041814 */
        /* <DEDUP_REMOVED lines=60> */
[----:B------:R-:W-:Y:S01]  /*14820*/  MOV R115, R114 ;  /* 0x0000007200737202 */ /* 0x000fe20000000f00 */
        /* <DEDUP_REMOVED lines=22> */
[----:B--2---:R-:W-:Y:S01]  /*14990*/  MOV R5, R3 ;  /* 0x0000000300057202 */ /* 0x004fe20000000f00 */
[----:B------:R-:W-:-:S05]  /*149a0*/  @P0 BRA `(.L_x_2262) ;  /* 0xffffb44000000947 */ /* 0x000fca000383ffff */
.L_x_2245:
[----:B------:R-:W-:Y:S02]  /*149b0*/  MOV R10, 0x1f ;  /* 0x0000001f000a7802 */ /* 0x000fe40000000f00 */
[----:B------:R-:W-:Y:S01]  /*149c0*/  MOV R9, 0xffffffff ;  /* 0xffffffff00097802 */ /* 0x000fe20000000f00 */
[----:B------:R-:W-:Y:S05]  /*149d0*/  BRA.DIV ~URZ, `(.L_x_2263) ;  /* 0x000051a27f007947 */ /* 0x000fea000b800000 */
[----:B---3--:R-:W2:Y:S04]  /*149e0*/  LDL R2, [R1] ;  /* 0x0000000001027983 */ /* 0x008ea80000100800 */
[----:B--2---:R1:W2:Y:S02]  /*149f0*/  SHFL.BFLY PT, R0, R2, 0x2, 0x1f ;  /* 0x0c401f0002007f89 */ /* 0x0042a400000e0000 */
.L_x_2349:
[----:B-1----:R-:W3:Y:S02]  /*14a00*/  LDL.LU R2, [R1] ;  /* 0x0000000001027983 */ /* 0x002ee40000300800 */
        /* <DEDUP_REMOVED lines=18> */
.L_x_2350:
        /* <DEDUP_REMOVED lines=102> */
.L_x_2172:
[----:B------:R2:W5:Y:S04]  /*15190*/  LDL R6, [R1+0x48] ;  /* 0x0000480001067983 */ /* 0x0005680000100800 */
        /* <DEDUP_REMOVED lines=18> */
.L_x_2266:
[----:B--2---:R-:W-:Y:S05]  /*152c0*/  BSYNC B0 ;  /* 0x0000000000007941 */ /* 0x004fea0003800000 */
.L_x_2265:
[----:B------:R-:W2:Y:S01]  /*152d0*/  LDL.64 R2, [R1+0x30] ;  /* 0x0000300001027983 */ /* 0x000ea20000100a00 */
[----:B------:R-:W-:Y:S01]  /*152e0*/  PRMT R0, R0, 0x9910, RZ ;  /* 0x0000991000007816 */ /* 0x000fe200000000ff */
[----:B------:R-:W-:Y:S01]  /*152f0*/  BSSY B1, `(.L_x_2267) ;  /* 0x00002cf000017945 */ /* 0x000fe20003800000 */
[----:B-----5:R-:W-:Y:S02]  /*15300*/  IMAD.MOV.U32 R88, RZ, RZ, R6 ;  /* 0x000000ffff587224 */ /* 0x020fe400078e0006 */
[----:B------:R-:W-:Y:S02]  /*15310*/  ISETP.NE.AND P0, PT, R0, RZ, PT ;  /* 0x000000ff0000720c */ /* 0x000fe40003f05270 */
[----:B--2---:R-:W-:-:S11]  /*15320*/  SHF.R.S32.HI R18, RZ, 0x1f, R2 ;  /* 0x0000001fff127819 */ /* 0x004fd60000011402 */
        /* <DEDUP_REMOVED lines=29> */
[----:B-1----:R-:W3:Y:S01]  /*15500*/  LDL R6, [R1+0x60] ;  /* 0x0000600001067983 */ /* 0x002ee20000100800 */
[----:B------:R-:W-:-:S02]  /*15510*/  F2FP.BF16.PACK_AB R0, R75, R74 ;  /* 0x0000004a4b00723e */ /* 0x000fc400000010ff */
[----:B------:R-:W-:Y:S01]  /*15520*/  F2FP.BF16.PACK_AB R4, R41, R40 ;  /* 0x000000282904723e */ /* 0x000fe200000010ff */
[----:B----4-:R1:W-:Y:S04]  /*15530*/  STS [R8], R3 ;  /* 0x0000000308007388 */ /* 0x0103e80000000800 */
[----:B------:R4:W-:Y:S04]  /*15540*/  STS [R8+0x400], R2 ;  /* 0x0004000208007388 */ /* 0x0009e80000000800 */
[----:B------:R4:W-:Y:S01]  /*15550*/  STS [R5], R0 ;  /* 0x0000000005007388 */ /* 0x0009e20000000800 */
[----:B-1----:R-:W-:-:S02]  /*15560*/  F2FP.BF16.PACK_AB R3, R87, R86 ;  /* 0x000000565703723e */ /* 0x002fc400000010ff */
[----:B----4-:R-:W-:-:S03]  /*15570*/  F2FP.BF16.PACK_AB R2, R43, R42 ;  /* 0x0000002a2b02723e */ /* 0x010fc600000010ff */
[----:B------:R1:W-:Y:S01]  /*15580*/  STS [R5+0x400], R3 ;  /* 0x0004000305007388 */ /* 0x0003e20000000800 */
[----:B------:R-:W-:-:S03]  /*15590*/  F2FP.BF16.PACK_AB R0, R59, R58 ;  /* 0x0000003a3b00723e */ /* 0x000fc600000010ff */
[----:B------:R-:W-:Y:S04]  /*155a0*/  STS [R8+0x2000], R4 ;  /* 0x0020000408007388 */ /* 0x000fe80000000800 */
[----:B------:R4:W-:Y:S01]  /*155b0*/  STS [R8+0x2400], R0 ;  /* 0x0024000008007388 */ /* 0x0009e20000000800 */
[----:B-1----:R-:W-:-:S03]  /*155c0*/  F2FP.BF16.PACK_AB R3, R57, R56 ;  /* 0x000000383903723e */ /* 0x002fc600000010ff */
[----:B----4-:R-:W4:Y:S01]  /*155d0*/  LDL R8, [R1+0x54] ;  /* 0x0000540001087983 */ /* 0x010f220000100800 */
        /* <DEDUP_REMOVED lines=23> */
[----:B---3--:R-:W-:Y:S01]  /*15750*/  F2FP.BF16.PACK_AB R2, R77, R76 ;  /* 0x0000004c4d02723e */ /* 0x008fe200000010ff */
[----:B------:R-:W-:Y:S04]  /*15760*/  STS [R7+0x2400], R3 ;  /* 0x0024000307007388 */ /* 0x000fe80000000800 */
[----:B------:R1:W-:Y:S04]  /*15770*/  STS [R6], R2 ;  /* 0x0000000206007388 */ /* 0x0003e80000000800 */
[----:B------:R2:W-:Y:S01]  /*15780*/  STS [R6+0x400], R0 ;  /* 0x0004000006007388 */ /* 0x0005e20000000800 */
[----:B------:R-:W-:-:S03]  /*15790*/  F2FP.BF16.PACK_AB R4, R45, R44 ;  /* 0x0000002c2d04723e */ /* 0x000fc600000010ff */
[----:B------:R-:W3:Y:S01]  /*157a0*/  LDL.LU R9, [R1+0x44] ;  /* 0x0000440001097983 */ /* 0x000ee20000300800 */
        /* <DEDUP_REMOVED lines=11> */
[----:B----4-:R-:W-:Y:S02]  /*15860*/  IMAD.MOV.U32 R4, RZ, RZ, 0x4 ;  /* 0x00000004ff047424 */ /* 0x010fe400078e00ff */
[----:B------:R-:W-:Y:S02]  /*15870*/  IMAD.MOV.U32 R3, RZ, RZ, RZ ;  /* 0x000000ffff037224 */ /* 0x000fe400078e00ff */
[CC--:B------:R-:W-:Y:S01]  /*15880*/  @P1 IMAD.WIDE R6, R8.reuse, R4.reuse, c[0x0][0x508] ;  /* 0x0001420008061625 */ /* 0x0c0fe200078e0204 */
[----:B------:R-:W-:Y:S03]  /*15890*/  BAR.SYNC.DEFER_BLOCKING 0x1, 0x80 ;  /* 0x0042000000007b1d */ /* 0x000fe60000010000 */
[----:B------:R-:W-:-:S03]  /*158a0*/  IMAD.WIDE R4, R8, R4, c[0x0][0x500] ;  /* 0x0001400008047625 */ /* 0x000fc600078e0204 */
[----:B------:R2:W5:Y:S04]  /*158b0*/  @P1 LDG.E R11, [R6.64] ;  /* 0x00000008060b1981 */ /* 0x000568000c1e1900 */
[----:B------:R2:W5:Y:S01]  /*158c0*/  @P2 LDG.E R3, [R4.64] ;  /* 0x0000000804032981 */ /* 0x000562000c1e1900 */
[----:B---3--:R-:W-:-:S04]  /*158d0*/  ISETP.NE.AND P0, PT, R9, RZ, PT ;  /* 0x000000ff0900720c */ /* 0x008fc80003f05270 */
[----:B-1----:R-:W-:Y:S01]  /*158e0*/  SEL R2, R9, c[0x0][0x3d4], P0 ;  /* 0x0000f50009027a07 */ /* 0x002fe20000000000 */
[----:B------:R-:W-:Y:S05]  /*158f0*/  @P1 BRA `(.L_x_2269) ;  /* 0x0000004000001947 */ /* 0x000fea0003800000 */
[----:B--2---:R-:W-:Y:S05]  /*15900*/  @!P2 BRA `(.L_x_2269) ;  /* 0x000000300000a947 */ /* 0x004fea0003800000 */
[----:B------:R1:W2:Y:S04]  /*15910*/  LDG.E R0, [R4.64] ;  /* 0x0000000804007981 */ /* 0x0002a8000c1e1900 */
[----:B-1----:R-:W2:Y:S02]  /*15920*/  LDG.E R4, [R4.64+0x4] ;  /* 0x0000040804047981 */ /* 0x002ea4000c1e1900 */
[----:B--2--5:R-:W-:Y:S02]  /*15930*/  IADD3 R11, -R0, R4, RZ ;  /* 0x00000004000b7210 */ /* 0x024fe40007ffe1ff */
.L_x_2269:
[----:B--2---:R-:W2:Y:S04]  /*15940*/  LDL R4, [R1+0x3c] ;  /* 0x00003c0001047983 */ /* 0x004ea80000100800 */
[----:B------:R-:W2:Y:S04]  /*15950*/  LDL R89, [R1+0x38] ;  /* 0x0000380001597983 */ /* 0x000ea80000100800 */
[----:B------:R-:W3:Y:S04]  /*15960*/  LDL R25, [R1+0x40] ;  /* 0x0000400001197983 */ /* 0x000ee80000100800 */
[----:B------:R-:W4:Y:S04]  /*15970*/  LDL R14, [R1+0x4c] ;  /* 0x00004c00010e7983 */ /* 0x000f280000100800 */
[----:B------:R-:W4:Y:S04]  /*15980*/  LDL R28, [R1+0x84] ;  /* 0x00008400011c7983 */ /* 0x000f280000100800 */
[----:B------:R-:W4:Y:S01]  /*15990*/  LDL.LU R26, [R1+0x14] ;  /* 0x00001400011a7983 */ /* 0x000f220000300800 */
        /* <DEDUP_REMOVED lines=67> */
[----:B------:R-:W-:Y:S02]  /*15dd0*/  ISETP.GE.OR P1, PT, R16, R0, P0 ;  /* 0x000000001000720c */ /* 0x000fe40000726670 */
[----:B------:R-:W-:-:S05]  /*15de0*/  IADD3 R14, R5, 0x48, RZ ;  /* 0x00000048050e7810 */ /* 0x000fca0007ffe0ff */
[----:B-1----:R-:W-:Y:S04]  /*15df0*/  @!P4 ST.E [R12.64], R22 ;  /* 0x000000160c00c985 */ /* 0x002fe8000c101908 */
[----:B--2---:R-:W-:Y:S01]  /*15e00*/  @!P3 ST.E [R10.64], R23 ;  /* 0x000000170a00b985 */ /* 0x004fe2000c101908 */
[----:B------:R-:W-:-:S03]  /*15e10*/  ISETP.GE.AND P3, PT, R16, R0, PT ;  /* 0x000000001000720c */ /* 0x000fc60003f66270 */
[----:B----4-:R-:W-:Y:S01]  /*15e20*/  @!P1 ST.E [R8.64], R24 ;  /* 0x0000001808009985 */ /* 0x010fe2000c101908 */
[----:B------:R-:W-:Y:S02]  /*15e30*/  ISETP.GE.AND P1, PT, R14, R0, PT ;  /* 0x000000000e00720c */ /* 0x000fe40003f26270 */
[----:B------:R-:W-:-:S04]  /*15e40*/  LOP3.LUT R26, R26, 0xfffffffd, RZ, 0xc0, !PT ;  /* 0xfffffffd1a1a7812 */ /* 0x000fc800078ec0ff */
[----:B------:R-:W-:-:S04]  /*15e50*/  LOP3.LUT R26, R26, 0xfffffffe, RZ, 0xc0, !PT ;  /* 0xfffffffe1a1a7812 */ /* 0x000fc800078ec0ff */
[----:B------:R-:W-:Y:S01]  /*15e60*/  @P3 LOP3.LUT R26, R26, 0x1, RZ, 0xfc, !PT ;  /* 0x000000011a1a3812 */ /* 0x000fe200078efcff */
[----:B------:R-:W1:Y:S03]  /*15e70*/  SHFL.IDX PT, R6, R6, 0x3, 0x1c1f ;  /* 0x007c1f0006067f89 */ /* 0x000e6600000e0000 */
[----:B------:R-:W-:-:S05]  /*15e80*/  @P1 LOP3.LUT R26, R26, 0x2, RZ, 0xfc, !PT ;  /* 0x000000021a1a1812 */ /* 0x000fca00078efcff */
[----:B------:R2:W-:Y:S01]  /*15e90*/  STL [R1+0x14], R26 ;  /* 0x0000141a01007387 */ /* 0x0005e20000100800 */
[-C--:B------:R-:W-:Y:S02]  /*15ea0*/  ISETP.GE.OR P0, PT, R14, R0.reuse, P0 ;  /* 0x000000000e00720c */ /* 0x080fe40000706670 */
[----:B------:R-:W-:-:S11]  /*15eb0*/  ISETP.GE.AND P6, PT, R17, R0, PT ;  /* 0x000000001100720c */ /* 0x000fd60003fc6270 */
[----:B-1----:R2:W-:Y:S01]  /*15ec0*/  @!P0 ST.E [R6.64], R19 ;  /* 0x0000001306008985 */ /* 0x0025e2000c101908 */
[----:B------:R-:W-:Y:S01]  /*15ed0*/  ISETP.GE.AND P0, PT, R5, R0, PT ;  /* 0x000000000500720c */ /* 0x000fe20003f06270 */
[----:B------:R-:W-:Y:S05]  /*15ee0*/  @P2 BRA `(.L_x_2270) ;  /* 0x0000079000002947 */ /* 0x000fea0003800000 */
[----:B--2---:R-:W2:Y:S01]  /*15ef0*/  LDL R26, [R1+0x74] ;  /* 0x00007400011a7983 */ /* 0x004ea20000100800 */
[----:B------:R-:W-:Y:S01]  /*15f00*/  IMAD R15, R15, c[0x0][0x3a0], RZ ;  /* 0x0000e8000f0f7a24 */ /* 0x000fe200078e02ff */
[----:B------:R-:W-:Y:S01]  /*15f10*/  SHF.R.S32.HI R7, RZ, 0x1f, R2 ;  /* 0x0000001fff077819 */ /* 0x000fe20000011402 */
        /* <DEDUP_REMOVED lines=42> */
.L_x_2351:
[----:B------:R-:W-:Y:S05]  /*161c0*/  BRA.DIV ~URZ, `(.L_x_2272) ;  /* 0x00003ce27f007947 */ /* 0x000fea000b800000 */
[----:B------:R3:W4:Y:S02]  /*161d0*/  SHFL.IDX PT, R2, R7, RZ, 0x181f ;  /* 0x00181fff07027589 */ /* 0x00072400000e0000 */
.L_x_2352:
        /* <DEDUP_REMOVED lines=9> */
.L_x_2353:
        /* <DEDUP_REMOVED lines=8> */
.L_x_2354:
[----:B------:R-:W-:Y:S05]  /*162f0*/  BRA.DIV ~URZ, `(.L_x_2275) ;  /* 0x00003d627f007947 */ /* 0x000fea000b800000 */
[----:B-1----:R1:W2:Y:S02]  /*16300*/  SHFL.IDX PT, R2, R7, 0x2, 0x181f ;  /* 0x00581f0007027f89 */ /* 0x0022a400000e0000 */
.L_x_2355:
        /* <DEDUP_REMOVED lines=9> */
.L_x_2356:
        /* <DEDUP_REMOVED lines=8> */
.L_x_2357:
[----:B------:R-:W-:Y:S05]  /*16420*/  BRA.DIV ~URZ, `(.L_x_2278) ;  /* 0x00003de27f007947 */ /* 0x000fea000b800000 */
[----:B--2---:R2:W1:Y:S02]  /*16430*/  SHFL.IDX PT, R2, R7, 0x4, 0x181f ;  /* 0x00981f0007027f89 */ /* 0x00446400000e0000 */
.L_x_2358:
        /* <DEDUP_REMOVED lines=9> */
.L_x_2359:
        /* <DEDUP_REMOVED lines=8> */
.L_x_2360:
[----:B------:R-:W-:Y:S05]  /*16550*/  BRA.DIV ~URZ, `(.L_x_2281) ;  /* 0x00003e627f007947 */ /* 0x000fea000b800000 */
[----:B--2---:R2:W3:Y:S02]  /*16560*/  SHFL.IDX PT, R2, R7, 0x6, 0x181f ;  /* 0x00d81f0007027f89 */ /* 0x0044e400000e0000 */
.L_x_2361:
        /* <DEDUP_REMOVED lines=9> */
.L_x_2362:
        /* <DEDUP_REMOVED lines=8> */
.L_x_2270:
[----:B------:R-:W3:Y:S04]  /*16680*/  LDL.LU R5, [R1+0x40] ;  /* 0x0000400001057983 */ /* 0x000ee80000300800 */
[----:B------:R-:W4:Y:S01]  /*16690*/  LDL.LU R9, [R1+0x4c] ;  /* 0x00004c0001097983 */ /* 0x000f220000300800 */
[----:B------:R-:W-:Y:S01]  /*166a0*/  IMAD R15, R15, c[0x0][0x408], RZ ;  /* 0x000102000f0f7a24 */ /* 0x000fe200078e02ff */
[----:B------:R-:W-:Y:S01]  /*166b0*/  SHF.R.S32.HI R0, RZ, 0x1f, R2 ;  /* 0x0000001fff007819 */ /* 0x000fe20000011402 */
[----:B--2---:R-:W-:-:S04]  /*166c0*/  IMAD.WIDE.U32 R6, R3, c[0x0][0x408], RZ ;  /* 0x0001020003067a25 */ /* 0x004fc800078e00ff */
[----:B------:R-:W-:Y:S02]  /*166d0*/  IMAD R3, R3, c[0x0][0x40c], R15 ;  /* 0x0001030003037a24 */ /* 0x000fe400078e020f */
[----:B------:R-:W-:Y:S02]  /*166e0*/  IMAD R0, R0, c[0x0][0x440], RZ ;  /* 0x0001100000007a24 */ /* 0x000fe400078e02ff */
[----:B------:R-:W-:Y:S01]  /*166f0*/  @P5 IMAD.HI.U32 R8, R4, c[0x0][0x4ec], RZ ;  /* 0x00013b0004085a27 */ /* 0x000fe200078e00ff */
[----:B------:R-:W-:-:S05]  /*16700*/  IADD3 R7, R7, R3, RZ ;  /* 0x0000000307077210 */ /* 0x000fca0007ffe0ff */
[----:B---3--:R-:W-:-:S04]  /*16710*/  IMAD.WIDE.U32 R6, R5, c[0x0][0x438], R6 ;  /* 0x00010e0005067a25 */ /* 0x008fc800078e0006 */
        /* <DEDUP_REMOVED lines=8> */
[----:B----4-:R-:W-:-:S04]  /*167a0*/  IMAD.WIDE.U32 R2, R9, c[0x0][0x448], R2 ;  /* 0x0001120009027a25 */ /* 0x010fc800078e0002 */
        /* <DEDUP_REMOVED lines=15> */
.L_x_2363:
[----:B------:R-:W-:Y:S05]  /*168a0*/  BRA.DIV ~URZ, `(.L_x_2285) ;  /* 0x00003cc27f007947 */ /* 0x000fea000b800000 */
[----:B------:R3:W4:Y:S02]  /*168b0*/  SHFL.IDX PT, R2, R21, RZ, 0x1c1f ;  /* 0x001c1fff15027589 */ /* 0x00072400000e0000 */
.L_x_2364:
[C---:B------:R-:W-:Y:S01]  /*168c0*/  IADD3 R11, R242.reuse, 0x8, RZ ;  /* 0x00000008f20b7810 */ /* 0x040fe20007ffe0ff */
[----:B------:R-:W-:Y:S01]  /*168d0*/  BSSY B0, `(.L_x_2286) ;  /* 0x0000030000007945 */ /* 0x000fe20003800000 */
        /* <DEDUP_REMOVED lines=17> */
[----:B------:R-:W-:Y:S02]  /*169f0*/  ISETP.GE.AND P3, PT, R10, c[0x0][0x3c8], PT ;  /* 0x0000f2000a007a0c */ /* 0x000fe40003f66270 */
        /* <DEDUP_REMOVED lines=29> */
.L_x_2287:
[----:B------:R-:W-:Y:S05]  /*16bd0*/  BSYNC B0 ;  /* 0x0000000000007941 */ /* 0x000fea0003800000 */
.L_x_2286:
[----:B------:R-:W-:Y:S05]  /*16be0*/  BRA.DIV ~URZ, `(.L_x_2288) ;  /* 0x000039f27f007947 */ /* 0x000fea000b800000 */
[----:B--2---:R2:W1:Y:S04]  /*16bf0*/  SHFL.IDX PT, R12, R13, 0x1, 0x1c1f ;  /* 0x003c1f000d0c7f89 */ /* 0x00446800000e0000 */
[----:B----4-:R2:W4:Y:S02]  /*16c00*/  SHFL.IDX PT, R2, R21, 0x1, 0x1c1f ;  /* 0x003c1f0015027f89 */ /* 0x01052400000e0000 */
.L_x_2365:
[----:B------:R-:W-:Y:S01]  /*16c10*/  BSSY B0, `(.L_x_2289) ;  /* 0x0000022000007945 */ /* 0x000fe20003800000 */
[----:B------:R-:W-:Y:S05]  /*16c20*/  @P6 BRA `(.L_x_2290) ;  /* 0x0000020000006947 */ /* 0x000fea0003800000 */
[----:B------:R-:W-:Y:S02]  /*16c30*/  ISETP.GE.AND P1, PT, R242, c[0x0][0x3c8], PT ;  /* 0x0000f200f2007a0c */ /* 0x000fe40003f26270 */
[----:B------:R-:W-:Y:S02]  /*16c40*/  ISETP.GE.AND P0, PT, R11, c[0x0][0x3c8], PT ;  /* 0x0000f2000b007a0c */ /* 0x000fe40003f06270 */
[----:B------:R-:W-:Y:S02]  /*16c50*/  ISETP.GE.AND P2, PT, R10, c[0x0][0x3c8], PT ;  /* 0x0000f2000a007a0c */ /* 0x000fe40003f46270 */
[----:B------:R-:W-:-:S02]  /*16c60*/  ISETP.GE.AND P4, PT, R8, c[0x0][0x3c8], PT ;  /* 0x0000f20008007a0c */ /* 0x000fc40003f86270 */
[----:B------:R-:W-:-:S05]  /*16c70*/  ISETP.GE.AND P5, PT, R7, c[0x0][0x3c8], PT ;  /* 0x0000f20007007a0c */ /* 0x000fca0003fa6270 */
        /* <DEDUP_REMOVED lines=27> */
.L_x_2290:
[----:B------:R-:W-:Y:S05]  /*16e30*/  BSYNC B0 ;  /* 0x0000000000007941 */ /* 0x000fea0003800000 */
.L_x_2289:
[----:B------:R-:W-:Y:S05]  /*16e40*/  BRA.DIV ~URZ, `(.L_x_2291) ;  /* 0x000038627f007947 */ /* 0x000fea000b800000 */
[----:B-1----:R1:W2:Y:S02]  /*16e50*/  SHFL.IDX PT, R12, R13, 0x2, 0x1c1f ;  /* 0x005c1f000d0c7f89 */ /* 0x0022a400000e0000 */
.L_x_2366:
[----:B------:R-:W-:Y:S05]  /*16e60*/  BRA.DIV ~URZ, `(.L_x_2292) ;  /* 0x000038b27f007947 */ /* 0x000fea000b800000 */
[----:B----4-:R4:W1:Y:S02]  /*16e70*/  SHFL.IDX PT, R2, R21, 0x2, 0x1c1f ;  /* 0x005c1f0015027f89 */ /* 0x01086400000e0000 */
.L_x_2367:
[----:B------:R-:W5:Y:S01]  /*16e80*/  LDL R3, [R1+0x14] ;  /* 0x0000140001037983 */ /* 0x000f620000100800 */
[----:B------:R-:W-:Y:S01]  /*16e90*/  BSSY B0, `(.L_x_2293) ;  /* 0x0000023000007945 */ /* 0x000fe20003800000 */
[----:B-----5:R-:W-:-:S13]  /*16ea0*/  LOP3.LUT P0, RZ, R3, 0x1, RZ, 0xc0, !PT ;  /* 0x0000000103ff7812 */ /* 0x020fda000780c0ff */
[----:B------:R-:W-:Y:S05]  /*16eb0*/  @P0 BRA `(.L_x_2294) ;  /* 0x0000020000000947 */ /* 0x000fea0003800000 */
[----:B------:R-:W-:Y:S02]  /*16ec0*/  ISETP.GE.AND P1, PT, R242, c[0x0][0x3c8], PT ;  /* 0x0000f200f2007a0c */ /* 0x000fe40003f26270 */
[----:B------:R-:W-:Y:S02]  /*16ed0*/  ISETP.GE.AND P0, PT, R11, c[0x0][0x3c8], PT ;  /* 0x0000f2000b007a0c */ /* 0x000fe40003f06270 */
[----:B------:R-:W-:Y:S02]  /*16ee0*/  ISETP.GE.AND P4, PT, R10, c[0x0][0x3c8], PT ;  /* 0x0000f2000a007a0c */ /* 0x000fe40003f86270 */
[----:B------:R-:W-:-:S07]  /*16ef0*/  ISETP.GE.AND P5, PT, R8, c[0x0][0x3c8], PT ;  /* 0x0000f20008007a0c */ /* 0x000fce0003fa6270 */
[CC--:B-1----:R-:W-:Y:S02]  /*16f00*/  @!P1 LEA R16, P2, R242.reuse, R2.reuse, 0x2 ;  /* 0x00000002f2109211 */ /* 0x0c2fe400078410ff */
[C---:B------:R-:W-:Y:S02]  /*16f10*/  @!P0 LEA R14, P3, R11.reuse, R2, 0x2 ;  /* 0x000000020b0e8211 */ /* 0x040fe400078610ff */
[----:B--2---:R-:W-:Y:S02]  /*16f20*/  @!P1 LEA.HI.X R17, R242, R12, R20, 0x2, P2 ;  /* 0x0000000cf2119211 */ /* 0x004fe400010f1414 */
[C---:B------:R-:W-:Y:S02]  /*16f30*/  @!P4 LEA R18, P2, R10.reuse, R2, 0x2 ;  /* 0x000000020a12c211 */ /* 0x040fe400078410ff */
[-C--:B------:R-:W-:Y:S01]  /*16f40*/  @!P0 LEA.HI.X R15, R11, R12.reuse, R22, 0x2, P3 ;  /* 0x0000000c0b0f8211 */ /* 0x080fe200018f1416 */
[----:B------:R1:W-:Y:S01]  /*16f50*/  @!P1 ST.E.64 [R16.64], R48 ;  /* 0x0000003010009985 */ /* 0x0003e2000c101b08 */
[----:B------:R-:W-:-:S02]  /*16f60*/  @!P4 LEA.HI.X R19, R10, R12, R24, 0x2, P2 ;  /* 0x0000000c0a13c211 */ /* 0x000fc400010f1418 */
[----:B------:R-:W-:Y:S01]  /*16f70*/  ISETP.GE.AND P2, PT, R6, c[0x0][0x3c8], PT ;  /* 0x0000f20006007a0c */ /* 0x000fe20003f46270 */
[----:B------:R2:W-:Y:S01]  /*16f80*/  @!P0 ST.E.64 [R14.64], R38 ;  /* 0x000000260e008985 */ /* 0x0005e2000c101b08 */
[----:B------:R-:W-:Y:S02]  /*16f90*/  ISETP.GE.AND P3, PT, R7, c[0x0][0x3c8], PT ;  /* 0x0000f20007007a0c */ /* 0x000fe40003f66270 */
[----:B------:R-:W-:Y:S01]  /*16fa0*/  ISETP.GE.AND P1, PT, R4, c[0x0][0x3c8], PT ;  /* 0x0000f20004007a0c */ /* 0x000fe20003f26270 */
[----:B------:R5:W-:Y:S01]  /*16fb0*/  @!P4 ST.E.64 [R18.64], R40 ;  /* 0x000000281200c985 */ /* 0x000be2000c101b08 */
[----:B------:R-:W-:-:S07]  /*16fc0*/  ISETP.GE.AND P0, PT, R0, c[0x0][0x3c8], PT ;  /* 0x0000f20000007a0c */ /* 0x000fce0003f06270 */
[-C--:B-1----:R-:W-:Y:S02]  /*16fd0*/  @!P2 LEA R16, P4, R6, R2.reuse, 0x2 ;  /* 0x000000020610a211 */ /* 0x082fe400078810ff */
        /* <DEDUP_REMOVED lines=14> */
.L_x_2294:
[----:B------:R-:W-:Y:S05]  /*170c0*/  BSYNC B0 ;  /* 0x0000000000007941 */ /* 0x000fea0003800000 */
.L_x_2293:
[----:B------:R-:W-:Y:S05]  /*170d0*/  BRA.DIV ~URZ, `(.L_x_2295) ;  /* 0x000036b27f007947 */ /* 0x000fea000b800000 */
[----:B--2---:R2:W3:Y:S04]  /*170e0*/  SHFL.IDX PT, R12, R13, 0x3, 0x1c1f ;  /* 0x007c1f000d0c7f89 */ /* 0x0044e800000e0000 */
[----:B-1----:R2:W1:Y:S02]  /*170f0*/  SHFL.IDX PT, R2, R21, 0x3, 0x1c1f ;  /* 0x007c1f0015027f89 */ /* 0x00246400000e0000 */
.L_x_2368:
[----:B------:R-:W5:Y:S02]  /*17100*/  LDL R3, [R1+0x14] ;  /* 0x0000140001037983 */ /* 0x000f640000100800 */
[----:B-----5:R-:W-:-:S13]  /*17110*/  LOP3.LUT P0, RZ, R3, 0x2, RZ, 0xc0, !PT ;  /* 0x0000000203ff7812 */ /* 0x020fda000780c0ff */
[----:B------:R-:W-:Y:S05]  /*17120*/  @P0 BRA `(.L_x_2283) ;  /* 0x00000eb000000947 */ /* 0x000fea0003800000 */
[----:B------:R-:W-:Y:S02]  /*17130*/  ISETP.GE.AND P4, PT, R10, c[0x0][0x3c8], PT ;  /* 0x0000f2000a007a0c */ /* 0x000fe40003f86270 */
[----:B------:R-:W-:Y:S02]  /*17140*/  ISETP.GE.AND P0, PT, R242, c[0x0][0x3c8], PT ;  /* 0x0000f200f2007a0c */ /* 0x000fe40003f06270 */
[----:B------:R-:W-:Y:S02]  /*17150*/  ISETP.GE.AND P5, PT, R11, c[0x0][0x3c8], PT ;  /* 0x0000f2000b007a0c */ /* 0x000fe40003fa6270 */
[----:B------:R-:W-:Y:S02]  /*17160*/  ISETP.GE.AND P3, PT, R8, c[0x0][0x3c8], PT ;  /* 0x0000f20008007a0c */ /* 0x000fe40003f66270 */
[----:B------:R-:W-:-:S05]  /*17170*/  ISETP.GE.AND P2, PT, R7, c[0x0][0x3c8], PT ;  /* 0x0000f20007007a0c */ /* 0x000fca0003f46270 */
[-C--:B-1----:R-:W-:Y:S02]  /*17180*/  @!P4 LEA R16, P6, R10, R2.reuse, 0x2 ;  /* 0x000000020a10c211 */ /* 0x082fe400078c10ff */
[----:B------:R-:W-:-:S04]  /*17190*/  @!P0 LEA R14, P1, R242, R2, 0x2 ;  /* 0x00000002f20e8211 */ /* 0x000fc800078210ff */
[----:B---3--:R-:W-:Y:S02]  /*171a0*/  @!P0 LEA.HI.X R15, R242, R12, R20, 0x2, P1 ;  /* 0x0000000cf20f8211 */ /* 0x008fe400008f1414 */
[----:B------:R-:W-:-:S03]  /*171b0*/  ISETP.GE.AND P1, PT, R6, c[0x0][0x3c8], PT ;  /* 0x0000f20006007a0c */ /* 0x000fc60003f26270 */
[----:B------:R1:W-:Y:S01]  /*171c0*/  @!P0 ST.E.64 [R14.64], R34 ;  /* 0x000000220e008985 */ /* 0x0003e2000c101b08 */
[C---:B------:R-:W-:Y:S02]  /*171d0*/  @!P5 LEA R18, P0, R11.reuse, R2, 0x2 ;  /* 0x000000020b12d211 */ /* 0x040fe400078010ff */
[----:B------:R-:W-:Y:S02]  /*171e0*/  P2R R3, PR, RZ, 0x40 ;  /* 0x00000040ff037803 */ /* 0x000fe40000000000 */
        /* <DEDUP_REMOVED lines=24> */
.L_x_2268:
[----:B------:R-:W2:Y:S04]  /*17370*/  LDL.LU R7, [R1+0x44] ;  /* 0x0000440001077983 */ /* 0x000ea80000300800 */
[----:B-1----:R-:W3:Y:S01]  /*17380*/  LDL R6, [R1+0x54] ;  /* 0x0000540001067983 */ /* 0x002ee20000100800 */
        /* <DEDUP_REMOVED lines=18> */
.L_x_2296:
        /* <DEDUP_REMOVED lines=58> */
.L_x_2298:
[----:B------:R-:W-:Y:S05]  /*17850*/  BSYNC B0 ;  /* 0x0000000000007941 */ /* 0x000fea0003800000 */
.L_x_2297:
        /* <DEDUP_REMOVED lines=46> */
.L_x_2369:
[----:B------:R-:W-:Y:S05]  /*17b40*/  BRA.DIV ~URZ, `(.L_x_2300) ;  /* 0x00002d827f007947 */ /* 0x000fea000b800000 */
[----:B------:R3:W4:Y:S02]  /*17b50*/  SHFL.IDX PT, R2, R7, RZ, 0x181f ;  /* 0x00181fff07027589 */ /* 0x00072400000e0000 */
.L_x_2370:
        /* <DEDUP_REMOVED lines=9> */
.L_x_2371:
        /* <DEDUP_REMOVED lines=8> */
.L_x_2372:
[----:B------:R-:W-:Y:S05]  /*17c70*/  BRA.DIV ~URZ, `(.L_x_2303) ;  /* 0x00002e027f007947 */ /* 0x000fea000b800000 */
[----:B-1----:R1:W2:Y:S02]  /*17c80*/  SHFL.IDX PT, R2, R7, 0x2, 0x181f ;  /* 0x00581f0007027f89 */ /* 0x0022a400000e0000 */
.L_x_2373:
        /* <DEDUP_REMOVED lines=9> */
.L_x_2374:
        /* <DEDUP_REMOVED lines=8> */
.L_x_2375:
[----:B------:R-:W-:Y:S05]  /*17da0*/  BRA.DIV ~URZ, `(.L_x_2306) ;  /* 0x00002e827f007947 */ /* 0x000fea000b800000 */
[----:B--2---:R2:W1:Y:S02]  /*17db0*/  SHFL.IDX PT, R2, R7, 0x4, 0x181f ;  /* 0x00981f0007027f89 */ /* 0x00446400000e0000 */
.L_x_2376:
        /* <DEDUP_REMOVED lines=9> */
.L_x_2377:
        /* <DEDUP_REMOVED lines=8> */
.L_x_2378:
[----:B------:R-:W-:Y:S05]  /*17ed0*/  BRA.DIV ~URZ, `(.L_x_2309) ;  /* 0x00002f027f007947 */ /* 0x000fea000b800000 */
[----:B--2---:R2:W3:Y:S02]  /*17ee0*/  SHFL.IDX PT, R2, R7, 0x6, 0x181f ;  /* 0x00d81f0007027f89 */ /* 0x0044e400000e0000 */
.L_x_2379:
        /* <DEDUP_REMOVED lines=9> */
.L_x_2380:
[----:B------:R-:W5:Y:S01]  /*17f80*/  LDL.64 R8, [R1+0x30] ;  /* 0x0000300001087983 */ /* 0x000f620000100a00 */
[----:B------:R-:W-:-:S04]  /*17f90*/  IADD3 R0, R0, 0x70, RZ ;  /* 0x0000007000007810 */ /* 0x000fc80007ffe0ff */
[----:B------:R-:W-:-:S13]  /*17fa0*/  ISETP.GE.OR P0, PT, R0, R4, P2 ;  /* 0x000000040000720c */ /* 0x000fda0001706670 */
[----:B----45:R-:W-:-:S04]  /*17fb0*/  @!P0 LEA R2, P1, R8, R2, 0x1 ;  /* 0x0000000208028211 */ /* 0x030fc800078208ff */
[----:B---3--:R-:W-:-:S05]  /*17fc0*/  @!P0 LEA.HI.X R3, R8, R6, R18, 0x1, P1 ;  /* 0x0000000608038211 */ /* 0x008fca00008f0c12 */
[----:B------:R3:W-:Y:S04]  /*17fd0*/  @!P0 ST.E.128 [R2.64], RZ ;  /* 0x000000ff02008985 */ /* 0x0007e8000c101d08 */
.L_x_2283:
[----:B------:R-:W-:Y:S05]  /*17fe0*/  BSYNC B1 ;  /* 0x0000000000017941 */ /* 0x000fea0003800000 */
.L_x_2267:
        /* <DEDUP_REMOVED lines=15> */
.L_x_2381:
[----:B------:R-:W-:Y:S05]  /*180e0*/  BRA.DIV ~URZ, `(.L_x_2313) ;  /* 0x00002ea27f007947 */ /* 0x000fea000b800000 */
[----:B------:R3:W1:Y:S02]  /*180f0*/  SHFL.IDX PT, R8, R88, 0x1, 0x1f ;  /* 0x00201f0058087f89 */ /* 0x00066400000e0000 */
.L_x_2382:
        /* <DEDUP_REMOVED lines=19> */
.L_x_2383:
        /* <DEDUP_REMOVED lines=16> */
.L_x_2384:
[----:B----4-:R-:W-:Y:S01]  /*18330*/  IMAD R0, R0, c[0x0][0x538], RZ ;  /* 0x00014e0000007a24 */ /* 0x010fe200078e02ff */
[----:B------:R-:W-:Y:S04]  /*18340*/  BSSY B1, `(.L_x_2316) ;  /* 0x00000ce000017945 */ /* 0x000fe80003800000 */
[----:B-1----:R-:W-:-:S04]  /*18350*/  IADD3 R8, R0, R8, RZ ;  /* 0x0000000800087210 */ /* 0x002fc80007ffe0ff */
[----:B--2---:R-:W-:-:S13]  /*18360*/  ISETP.GT.AND P0, PT, R8, R10, PT ;  /* 0x0000000a0800720c */ /* 0x004fda0003f04270 */
[----:B------:R-:W-:Y:S05]  /*18370*/  @P0 BRA `(.L_x_2317) ;  /* 0x0000025000000947 */ /* 0x000fea0003800000 */
.L_x_2321:
        /* <DEDUP_REMOVED lines=17> */
.L_x_2385:
        /* <DEDUP_REMOVED lines=16> */
.L_x_2386:
[----:B--2---:R-:W-:-:S05]  /*18590*/  IMAD R0, R0, c[0x0][0x538], RZ ;  /* 0x00014e0000007a24 */ /* 0x004fca00078e02ff */
[----:B------:R-:W-:-:S04]  /*185a0*/  IADD3 R8, R0, R8, RZ ;  /* 0x0000000800087210 */ /* 0x000fc80007ffe0ff */
[----:B------:R-:W-:-:S13]  /*185b0*/  ISETP.GT.AND P0, PT, R8, R10, PT ;  /* 0x0000000a0800720c */ /* 0x000fda0003f04270 */
[----:B-1----:R-:W-:Y:S05]  /*185c0*/  @!P0 BRA `(.L_x_2321) ;  /* 0xfffffdb000008947 */ /* 0x002fea000383ffff */
.L_x_2317:
[----:B------:R-:W-:-:S05]  /*185d0*/  IADD3 R12, -R0, R8, RZ ;  /* 0x00000008000c7210 */ /* 0x000fca0007ffe1ff */
[----:B------:R-:W-:-:S05]  /*185e0*/  IMAD R0, R4, c[0x0][0x538], R12 ;  /* 0x00014e0004007a24 */ /* 0x000fca00078e020c */
[----:B------:R-:W-:Y:S01]  /*185f0*/  ISETP.GT.AND P0, PT, R0, R10, PT ;  /* 0x0000000a0000720c */ /* 0x000fe20003f04270 */
[----:B------:R-:W-:-:S12]  /*18600*/  BRA.DIV ~URZ, `(.L_x_2322) ;  /* 0x00002de27f007947 */ /* 0x000fd8000b800000 */
[----:B------:R-:W-:-:S03]  /*18610*/  VOTE.ANY R8, PT, !P0 ;  /* 0x0000000000087806 */ /* 0x000fc600040e0100 */
.L_x_2387:
[----:B------:R-:W2:Y:S01]  /*18620*/  LDL.LU R2, [R1+0x54] ;  /* 0x0000540001027983 */ /* 0x000ea20000300800 */
[----:B------:R-:W2:Y:S02]  /*18630*/  POPC R0, R8 ;  /* 0x0000000800007309 */ /* 0x000ea40000000000 */
[----:B--2---:R-:W-:-:S05]  /*18640*/  IADD3 R2, R0, R2, RZ ;  /* 0x0000000200027210 */ /* 0x004fca0007ffe0ff */
[----:B------:R1:W-:Y:S01]  /*18650*/  STL [R1+0x54], R2 ;  /* 0x0000540201007387 */ /* 0x0003e20000100800 */
[----:B------:R-:W-:Y:S05]  /*18660*/  BRA.DIV ~URZ, `(.L_x_2323) ;  /* 0x00002dd27f007947 */ /* 0x000fea000b800000 */
[----:B------:R2:W4:Y:S04]  /*18670*/  SHFL.IDX PT, R11, R6, R0, 0x1f ;  /* 0x00001f00060b7589 */ /* 0x00052800000e0000 */
[----:B------:R2:W1:Y:S02]  /*18680*/  SHFL.IDX PT, R7, R7, R0, 0x1f ;  /* 0x00001f0007077589 */ /* 0x00046400000e0000 */
.L_x_2388:
[----:B------:R-:W-:Y:S01]  /*18690*/  ISETP.NE.AND P0, PT, R8, RZ, PT ;  /* 0x000000ff0800720c */ /* 0x000fe20003f05270 */
[----:B------:R-:W-:-:S12]  /*186a0*/  BSSY B0, `(.L_x_2324) ;  /* 0x0000005000007945 */ /* 0x000fd80003800000 */
[----:B------:R-:W-:Y:S05]  /*186b0*/  @!P0 BRA `(.L_x_2325) ;  /* 0x0000003000008947 */ /* 0x000fea0003800000 */
[----:B--2---:R-:W-:Y:S01]  /*186c0*/  IADD3 R0, R0, -0x1, RZ ;  /* 0xffffffff00007810 */ /* 0x004fe20007ffe0ff */
[----:B------:R-:W-:Y:S05]  /*186d0*/  BRA.DIV ~URZ, `(.L_x_2326) ;  /* 0x00002e327f007947 */ /* 0x000fea000b800000 */
[----:B------:R2:W3:Y:S02]  /*186e0*/  SHFL.IDX PT, R13, R4, R0, 0x1f ;  /* 0x00001f00040d7589 */ /* 0x0004e400000e0000 */
.L_x_2325:
[----:B------:R-:W-:Y:S05]  /*186f0*/  BSYNC B0 ;  /* 0x0000000000007941 */ /* 0x000fea0003800000 */
.L_x_2324:
        /* <DEDUP_REMOVED lines=68> */
.L_x_2328:
        /* <DEDUP_REMOVED lines=68> */
.L_x_2329:
[----:B------:R-:W-:Y:S05]  /*18f80*/  BSYNC B0 ;  /* 0x0000000000007941 */ /* 0x000fea0003800000 */
.L_x_2327:
[----:B------:R-:W-:-:S04]  /*18f90*/  LOP3.LUT R2, RZ, R2, RZ, 0x33, !PT ;  /* 0x00000002ff027212 */ /* 0x000fc800078e33ff */
[----:B-1----:R-:W-:-:S05]  /*18fa0*/  IADD3 R0, R2, R11, RZ ;  /* 0x0000000b02007210 */ /* 0x002fca0007ffe0ff */
[----:B------:R1:W-:Y:S01]  /*18fb0*/  STL [R1+0x4c], R0 ;  /* 0x00004c0001007387 */ /* 0x0003e20000100800 */
[----:B------:R-:W-:Y:S05]  /*18fc0*/  BRA `(.L_x_2330) ;  /* 0x0000005000007947 */ /* 0x000fea0003800000 */
.L_x_2318:
[----:B------:R-:W-:Y:S01]  /*18fd0*/  MOV R0, c[0x0][0x53c] ;  /* 0x00014f0000007a02 */ /* 0x000fe20000000f00 */
[----:B------:R1:W-:Y:S04]  /*18fe0*/  STL [R1+0x48], R10 ;  /* 0x0000480a01007387 */ /* 0x0003e80000100800 */
[----:B------:R1:W-:Y:S04]  /*18ff0*/  STL [R1+0x4c], RZ ;  /* 0x00004cff01007387 */ /* 0x0003e80000100800 */
[----:B------:R1:W-:Y:S04]  /*19000*/  STL [R1+0x50], RZ ;  /* 0x000050ff01007387 */ /* 0x0003e80000100800 */
[----:B------:R1:W-:Y:S02]  /*19010*/  STL [R1+0x54], R0 ;  /* 0x0000540001007387 */ /* 0x0003e40000100800 */
.L_x_2330:
[----:B------:R-:W-:Y:S05]  /*19020*/  BSYNC B1 ;  /* 0x0000000000017941 */ /* 0x000fea0003800000 */
.L_x_2316:
        /* <DEDUP_REMOVED lines=9> */
.L_x_2311:
[----:B-1----:R-:W3:Y:S02]  /*190c0*/  LDL R0, [R1+0x54] ;  /* 0x0000540001007983 */ /* 0x002ee40000100800 */
[----:B---3--:R-:W-:-:S13]  /*190d0*/  ISETP.GE.AND P0, PT, R0, c[0x0][0x53c], PT ;  /* 0x00014f0000007a0c */ /* 0x008fda0003f06270 */
[----:B--2-4-:R-:W-:Y:S01]  /*190e0*/  @P0 CALL.REL.NOINC `(.L_x_2331) ;  /* 0x0000001000000944 */ /* 0x014fe20003c00000 */
[----:B------:R-:W-:Y:S05]  /*190f0*/  BRA `(.L_x_2332) ;  /* 0xfffe887000007947 */ /* 0x000fea000383ffff */
.L_x_2331:
[----:B------:R-:W-:Y:S05]  /*19100*/  EXIT ;  /* 0x000000000000794d */ /* 0x000fea0003800000 */
.L_x_2147:
[----:B------:R-:W-:Y:S01]  /*19110*/  IMAD.MOV.U32 R0, RZ, RZ, R5 ;  /* 0x000000ffff007224 */ /* 0x000fe200078e0005 */
[----:B------:R-:W-:Y:S02]  /*19120*/  MOV R2, 0x1 ;  /* 0x0000000100027802 */ /* 0x000fe40000000f00 */
[----:B------:R-:W-:Y:S02]  /*19130*/  MOV R3, 0x19150 ;  /* 0x0001915000037802 */ /* 0x000fe40000000f00 */
[----:B------:R-:W-:Y:S05]  /*19140*/  CALL.REL.NOINC `($__internal_36_$__cuda_sm70_shflsync_up_p) ;  /* 0x000024c000007944 */ /* 0x000fea0003c00000 */
[----:B------:R-:W-:Y:S01]  /*19150*/  MOV R0, R4 ;  /* 0x0000000400007202 */ /* 0x000fe20000000f00 */
[----:B------:R-:W-:Y:S05]  /*19160*/  BRA `(.L_x_2333) ;  /* 0xfffe731000007947 */ /* 0x000fea000383ffff */
.L_x_2148:
[----:B------:R-:W-:Y:S01]  /*19170*/  IMAD.MOV.U32 R0, RZ, RZ, R5 ;  /* 0x000000ffff007224 */ /* 0x000fe200078e0005 */
[----:B------:R-:W-:Y:S02]  /*19180*/  MOV R2, 0x2 ;  /* 0x0000000200027802 */ /* 0x000fe40000000f00 */
[----:B------:R-:W-:Y:S02]  /*19190*/  MOV R3, 0x191b0 ;  /* 0x000191b000037802 */ /* 0x000fe40000000f00 */
[----:B------:R-:W-:Y:S05]  /*191a0*/  CALL.REL.NOINC `($__internal_36_$__cuda_sm70_shflsync_up_p) ;  /* 0x0000246000007944 */ /* 0x000fea0003c00000 */
[----:B------:R-:W-:Y:S01]  /*191b0*/  SEL R0, R4, RZ, P4 ;  /* 0x000000ff04007207 */ /* 0x000fe20002000000 */
[----:B------:R-:W-:Y:S01]  /*191c0*/  IMAD.MOV.U32 R2, RZ, RZ, 0x4 ;  /* 0x00000004ff027424 */ /* 0x000fe200078e00ff */
[----:B------:R-:W-:-:S03]  /*191d0*/  MOV R3, 0x19200 ;  /* 0x0001920000037802 */ /* 0x000fc60000000f00 */
[----:B------:R-:W-:Y:S02]  /*191e0*/  IMAD.IADD R0, R5, 0x1, R0 ;  /* 0x0000000105007824 */ /* 0x000fe400078e0200 */
        /* <DEDUP_REMOVED lines=13> */
[----:B------:R-:W-:Y:S02]  /*192c0*/  MOV R3, 0x1f ;  /* 0x0000001f00037802 */ /* 0x000fe40000000f00 */
[----:B------:R-:W-:Y:S01]  /*192d0*/  MOV R2, 0x19310 ;  /* 0x0001931000027802 */ /* 0x000fe20000000f00 */
[----:B------:R-:W-:-:S04]  /*192e0*/  IMAD.IADD R4, R0, 0x1, R4 ;  /* 0x0000000100047824 */ /* 0x000fc800078e0204 */
[----:B------:R-:W-:Y:S02]  /*192f0*/  IMAD.MOV.U32 R9, RZ, RZ, R4 ;  /* 0x000000ffff097224 */ /* 0x000fe400078e0004 */
[----:B------:R-:W-:Y:S05]  /*19300*/  CALL.REL.NOINC `($__internal_35_$__cuda_sm70_shflsync_idx_p) ;  /* 0x000022b000007944 */ /* 0x000fea0003c00000 */
[----:B------:R-:W-:Y:S01]  /*19310*/  MOV R0, R5 ;  /* 0x0000000500007202 */ /* 0x000fe20000000f00 */
[----:B------:R-:W-:Y:S05]  /*19320*/  BRA `(.L_x_2334) ;  /* 0xfffe725000007947 */ /* 0x000fea000383ffff */
.L_x_2150:
[----:B------:R-:W-:Y:S02]  /*19330*/  SEL R0, RZ, 0x1, P0 ;  /* 0x00000001ff007807 */ /* 0x000fe40000000000 */
[----:B------:R-:W-:Y:S02]  /*19340*/  MOV R2, 0x19360 ;  /* 0x0001936000027802 */ /* 0x000fe40000000f00 */
[----:B------:R-:W-:Y:S05]  /*19350*/  CALL.REL.NOINC `($__internal_37_$__cuda_sm70_votesync_ballot) ;  /* 0x0000232000007944 */ /* 0x000fea0003c00000 */
[----:B------:R-:W-:Y:S01]  /*19360*/  MOV R11, R0 ;  /* 0x00000000000b7202 */ /* 0x000fe20000000f00 */
[----:B------:R-:W-:Y:S05]  /*19370*/  BRA `(.L_x_2335) ;  /* 0xfffe729000007947 */ /* 0x000fea000383ffff */
.L_x_2151:
[----:B------:R-:W-:Y:S01]  /*19380*/  IMAD.MOV.U32 R9, RZ, RZ, R10 ;  /* 0x000000ffff097224 */ /* 0x000fe200078e000a */
[----:B------:R-:W-:Y:S01]  /*19390*/  MOV R5, R0 ;  /* 0x0000000000057202 */ /* 0x000fe20000000f00 */
[----:B------:R-:W-:Y:S01]  /*193a0*/  IMAD.MOV.U32 R3, RZ, RZ, 0x1f ;  /* 0x0000001fff037424 */ /* 0x000fe200078e00ff */
[----:B-1----:R-:W-:Y:S02]  /*193b0*/  MOV R2, 0x193d0 ;  /* 0x000193d000027802 */ /* 0x002fe40000000f00 */
[----:B------:R-:W-:Y:S05]  /*193c0*/  CALL.REL.NOINC `($__internal_35_$__cuda_sm70_shflsync_idx_p) ;  /* 0x000021f000007944 */ /* 0x000fea0003c00000 */
[----:B------:R-:W-:Y:S01]  /*193d0*/  IMAD.MOV.U32 R13, RZ, RZ, R5 ;  /* 0x000000ffff0d7224 */ /* 0x000fe200078e0005 */
[----:B------:R-:W-:Y:S01]  /*193e0*/  MOV R9, R8 ;  /* 0x0000000800097202 */ /* 0x000fe20000000f00 */
[----:B------:R-:W-:Y:S01]  /*193f0*/  IMAD.MOV.U32 R6, RZ, RZ, RZ ;  /* 0x000000ffff067224 */ /* 0x000fe200078e00ff */
[----:B------:R-:W-:Y:S01]  /*19400*/  MOV R5, R0 ;  /* 0x0000000000057202 */ /* 0x000fe20000000f00 */
[----:B------:R-:W-:Y:S01]  /*19410*/  IMAD.MOV.U32 R3, RZ, RZ, 0x1f ;  /* 0x0000001fff037424 */ /* 0x000fe200078e00ff */
[----:B------:R-:W-:-:S02]  /*19420*/  MOV R2, 0x19440 ;  /* 0x0001944000027802 */ /* 0x000fc40000000f00 */
[----:B------:R-:W-:Y:S05]  /*19430*/  CALL.REL.NOINC `($__internal_35_$__cuda_sm70_shflsync_idx_p) ;  /* 0x0000218000007944 */ /* 0x000fea0003c00000 */
[----:B------:R-:W-:Y:S01]  /*19440*/  MOV R10, R5 ;  /* 0x00000005000a7202 */ /* 0x000fe20000000f00 */
[----:B------:R-:W-:Y:S05]  /*19450*/  BRA `(.L_x_2336) ;  /* 0xfffe722000007947 */ /* 0x000fea000383ffff */
.L_x_2154:
[----:B------:R-:W-:Y:S01]  /*19460*/  IMAD.MOV.U32 R9, RZ, RZ, R4 ;  /* 0x000000ffff097224 */ /* 0x000fe200078e0004 */
[----:B------:R-:W-:-:S02]  /*19470*/  MOV R3, 0x1f ;  /* 0x0000001f00037802 */ /* 0x000fc40000000f00 */
[----:B-1----:R-:W-:Y:S02]  /*19480*/  MOV R2, 0x194a0 ;  /* 0x000194a000027802 */ /* 0x002fe40000000f00 */
[----:B--234-:R-:W-:Y:S05]  /*19490*/  CALL.REL.NOINC `($__internal_35_$__cuda_sm70_shflsync_idx_p) ;  /* 0x0000212000007944 */ /* 0x01cfea0003c00000 */
[----:B------:R-:W-:Y:S01]  /*194a0*/  MOV R6, R5 ;  /* 0x0000000500067202 */ /* 0x000fe20000000f00 */
[----:B------:R-:W-:Y:S05]  /*194b0*/  BRA `(.L_x_2153) ;  /* 0xfffe722000007947 */ /* 0x000fea000383ffff */
.L_x_2173:
[----:B-1----:R-:W-:Y:S01]  /*194c0*/  IMAD.MOV.U32 R9, RZ, RZ, R6 ;  /* 0x000000ffff097224 */ /* 0x002fe200078e0006 */
[----:B------:R-:W-:Y:S01]  /*194d0*/  MOV R5, RZ ;  /* 0x000000ff00057202 */ /* 0x000fe20000000f00 */
[----:B------:R-:W-:Y:S01]  /*194e0*/  IMAD.MOV.U32 R3, RZ, RZ, 0x181f ;  /* 0x0000181fff037424 */ /* 0x000fe200078e00ff */
[----:B------:R-:W-:Y:S02]  /*194f0*/  MOV R2, 0x19510 ;  /* 0x0001951000027802 */ /* 0x000fe40000000f00 */
[----:B------:R-:W-:Y:S05]  /*19500*/  CALL.REL.NOINC `($__internal_35_$__cuda_sm70_shflsync_idx_p) ;  /* 0x000020b000007944 */ /* 0x000fea0003c00000 */
[----:B------:R-:W-:Y:S01]  /*19510*/  MOV R8, R5 ;  /* 0x0000000500087202 */ /* 0x000fe20000000f00 */
[----:B------:R-:W-:Y:S05]  /*19520*/  BRA `(.L_x_2337) ;  /* 0xfffe964000007947 */ /* 0x000fea000383ffff */
.L_x_2174:
[----:B------:R-:W-:Y:S01]  /*19530*/  IMAD.MOV.U32 R9, RZ, RZ, R7 ;  /* 0x000000ffff097224 */ /* 0x000fe200078e0007 */
[----:B------:R-:W-:Y:S01]  /*19540*/  MOV R5, RZ ;  /* 0x000000ff00057202 */ /* 0x000fe20000000f00 */
[----:B------:R-:W-:Y:S01]  /*19550*/  IMAD.MOV.U32 R3, RZ, RZ, 0x181f ;  /* 0x0000181fff037424 */ /* 0x000fe200078e00ff */
[----:B------:R-:W-:Y:S02]  /*19560*/  MOV R2, 0x19580 ;  /* 0x0001958000027802 */ /* 0x000fe40000000f00 */
[----:B-12---:R-:W-:Y:S05]  /*19570*/  CALL.REL.NOINC `($__internal_35_$__cuda_sm70_shflsync_idx_p) ;  /* 0x0000204000007944 */ /* 0x006fea0003c00000 */
[----:B------:R-:W-:Y:S01]  /*19580*/  MOV R2, R5 ;  /* 0x0000000500027202 */ /* 0x000fe20000000f00 */
[----:B------:R-:W-:Y:S05]  /*19590*/  BRA `(.L_x_2338) ;  /* 0xfffe95f000007947 */ /* 0x000fea000383ffff */
.L_x_2177:
[----:B------:R-:W-:Y:S01]  /*195a0*/  IMAD.MOV.U32 R9, RZ, RZ, R6 ;  /* 0x000000ffff097224 */ /* 0x000fe200078e0006 */
[----:B------:R-:W-:Y:S01]  /*195b0*/  MOV R5, 0x1 ;  /* 0x0000000100057802 */ /* 0x000fe20000000f00 */
[----:B--2---:R-:W-:Y:S01]  /*195c0*/  IMAD.MOV.U32 R3, RZ, RZ, 0x181f ;  /* 0x0000181fff037424 */ /* 0x004fe200078e00ff */
[----:B----4-:R-:W-:-:S02]  /*195d0*/  MOV R2, 0x195f0 ;  /* 0x000195f000027802 */ /* 0x010fc40000000f00 */
[----:B-1-3--:R-:W-:Y:S05]  /*195e0*/  CALL.REL.NOINC `($__internal_35_$__cuda_sm70_shflsync_idx_p) ;  /* 0x00001fd000007944 */ /* 0x00afea0003c00000 */
[----:B------:R-:W-:Y:S01]  /*195f0*/  IMAD.MOV.U32 R8, RZ, RZ, R5 ;  /* 0x000000ffff087224 */ /* 0x000fe200078e0005 */
[----:B------:R-:W-:Y:S01]  /*19600*/  MOV R5, 0x1 ;  /* 0x0000000100057802 */ /* 0x000fe20000000f00 */
[----:B------:R-:W-:Y:S01]  /*19610*/  IMAD.MOV.U32 R9, RZ, RZ, R7 ;  /* 0x000000ffff097224 */ /* 0x000fe200078e0007 */
[----:B------:R-:W-:-:S02]  /*19620*/  MOV R3, 0x181f ;  /* 0x0000181f00037802 */ /* 0x000fc40000000f00 */
[----:B------:R-:W-:Y:S02]  /*19630*/  MOV R2, 0x19650 ;  /* 0x0001965000027802 */ /* 0x000fe40000000f00 */
[----:B------:R-:W-:Y:S05]  /*19640*/  CALL.REL.NOINC `($__internal_35_$__cuda_sm70_shflsync_idx_p) ;  /* 0x00001f7000007944 */ /* 0x000fea0003c00000 */
[----:B------:R-:W-:Y:S01]  /*19650*/  MOV R2, R5 ;  /* 0x0000000500027202 */ /* 0x000fe20000000f00 */
[----:B------:R-:W-:Y:S05]  /*19660*/  BRA `(.L_x_2339) ;  /* 0xfffe961000007947 */ /* 0x000fea000383ffff */
.L_x_2180:
[----:B------:R-:W-:Y:S01]  /*19670*/  IMAD.MOV.U32 R9, RZ, RZ, R6 ;  /* 0x000000ffff097224 */ /* 0x000fe200078e0006 */
[----:B------:R-:W-:Y:S01]  /*19680*/  MOV R5, 0x2 ;  /* 0x0000000200057802 */ /* 0x000fe20000000f00 */
[----:B-1----:R-:W-:Y:S01]  /*19690*/  IMAD.MOV.U32 R3, RZ, RZ, 0x181f ;  /* 0x0000181fff037424 */ /* 0x002fe200078e00ff */
[----:B----4-:R-:W-:Y:S02]  /*196a0*/  MOV R2, 0x196c0 ;  /* 0x000196c000027802 */ /* 0x010fe40000000f00 */
[----:B--23--:R-:W-:Y:S05]  /*196b0*/  CALL.REL.NOINC `($__internal_35_$__cuda_sm70_shflsync_idx_p) ;  /* 0x00001f0000007944 */ /* 0x00cfea0003c00000 */
[----:B------:R-:W-:Y:S01]  /*196c0*/  MOV R8, R5 ;  /* 0x0000000500087202 */ /* 0x000fe20000000f00 */
[----:B------:R-:W-:Y:S05]  /*196d0*/  BRA `(.L_x_2340) ;  /* 0xfffe968000007947 */ /* 0x000fea000383ffff */
.L_x_2181:
[----:B------:R-:W-:Y:S01]  /*196e0*/  IMAD.MOV.U32 R9, RZ, RZ, R7 ;  /* 0x000000ffff097224 */ /* 0x000fe200078e0007 */
[----:B------:R-:W-:Y:S01]  /*196f0*/  MOV R5, 0x2 ;  /* 0x0000000200057802 */ /* 0x000fe20000000f00 */
[----:B------:R-:W-:Y:S01]  /*19700*/  IMAD.MOV.U32 R3, RZ, RZ, 0x181f ;  /* 0x0000181fff037424 */ /* 0x000fe200078e00ff */
[----:B----4-:R-:W-:Y:S02]  /*19710*/  MOV R2, 0x19730 ;  /* 0x0001973000027802 */ /* 0x010fe40000000f00 */
[----:B-123--:R-:W-:Y:S05]  /*19720*/  CALL.REL.NOINC `($__internal_35_$__cuda_sm70_shflsync_idx_p) ;  /* 0x00001e9000007944 */ /* 0x00efea0003c00000 */
[----:B------:R-:W-:Y:S01]  /*19730*/  MOV R2, R5 ;  /* 0x0000000500027202 */ /* 0x000fe20000000f00 */
[----:B------:R-:W-:Y:S05]  /*19740*/  BRA `(.L_x_2341) ;  /* 0xfffe963000007947 */ /* 0x000fea000383ffff */
.L_x_2184:
[----:B------:R-:W-:Y:S01]  /*19750*/  IMAD.MOV.U32 R9, RZ, RZ, R6 ;  /* 0x000000ffff097224 */ /* 0x000fe200078e0006 */
[----:B------:R-:W-:Y:S01]  /*19760*/  MOV R5, 0x3 ;  /* 0x0000000300057802 */ /* 0x000fe20000000f00 */
[----:B-1----:R-:W-:Y:S01]  /*19770*/  IMAD.MOV.U32 R3, RZ, RZ, 0x181f ;  /* 0x0000181fff037424 */ /* 0x002fe200078e00ff */
[----:B------:R-:W-:-:S02]  /*19780*/  MOV R2, 0x197a0 ;  /* 0x000197a000027802 */ /* 0x000fc40000000f00 */
[----:B--234-:R-:W-:Y:S05]  /*19790*/  CALL.REL.NOINC `($__internal_35_$__cuda_sm70_shflsync_idx_p) ;  /* 0x00001e2000007944 */ /* 0x01cfea0003c00000 */
        /* <DEDUP_REMOVED lines=8> */
.L_x_2187:
[----:B------:R-:W-:Y:S01]  /*19820*/  IMAD.MOV.U32 R9, RZ, RZ, R6 ;  /* 0x000000ffff097224 */ /* 0x000fe200078e0006 */
[----:B------:R-:W-:Y:S01]  /*19830*/  MOV R5, 0x4 ;  /* 0x0000000400057802 */ /* 0x000fe20000000f00 */
[----:B-1----:R-:W-:Y:S01]  /*19840*/  IMAD.MOV.U32 R3, RZ, RZ, 0x181f ;  /* 0x0000181fff037424 */ /* 0x002fe200078e00ff */
[----:B------:R-:W-:Y:S02]  /*19850*/  MOV R2, 0x19870 ;  /* 0x0001987000027802 */ /* 0x000fe40000000f00 */
[----:B--234-:R-:W-:Y:S05]  /*19860*/  CALL.REL.NOINC `($__internal_35_$__cuda_sm70_shflsync_idx_p) ;  /* 0x00001d5000007944 */ /* 0x01cfea0003c00000 */
[----:B------:R-:W-:Y:S01]  /*19870*/  MOV R8, R5 ;  /* 0x0000000500087202 */ /* 0x000fe20000000f00 */
[----:B------:R-:W-:Y:S05]  /*19880*/  BRA `(.L_x_2343) ;  /* 0xfffe96c000007947 */ /* 0x000fea000383ffff */
.L_x_2188:
[----:B------:R-:W-:Y:S01]  /*19890*/  IMAD.MOV.U32 R9, RZ, RZ, R7 ;  /* 0x000000ffff097224 */ /* 0x000fe200078e0007 */
[----:B------:R-:W-:Y:S01]  /*198a0*/  MOV R5, 0x4 ;  /* 0x0000000400057802 */ /* 0x000fe20000000f00 */
[----:B-1----:R-:W-:Y:S01]  /*198b0*/  IMAD.MOV.U32 R3, RZ, RZ, 0x181f ;  /* 0x0000181fff037424 */ /* 0x002fe200078e00ff */
[----:B------:R-:W-:Y:S02]  /*198c0*/  MOV R2, 0x198e0 ;  /* 0x000198e000027802 */ /* 0x000fe40000000f00 */
[----:B--234-:R-:W-:Y:S05]  /*198d0*/  CALL.REL.NOINC `($__internal_35_$__cuda_sm70_shflsync_idx_p) ;  /* 0x00001ce000007944 */ /* 0x01cfea0003c00000 */
[----:B------:R-:W-:Y:S01]  /*198e0*/  MOV R2, R5 ;  /* 0x0000000500027202 */ /* 0x000fe20000000f00 */
[----:B------:R-:W-:Y:S05]  /*198f0*/  BRA `(.L_x_2344) ;  /* 0xfffe967000007947 */ /* 0x000fea000383ffff */
.L_x_2191:
[----:B------:R-:W-:Y:S01]  /*19900*/  IMAD.MOV.U32 R9, RZ, RZ, R6 ;  /* 0x000000ffff097224 */ /* 0x000fe200078e0006 */
[----:B------:R-:W-:Y:S01]  /*19910*/  MOV R5, 0x5 ;  /* 0x0000000500057802 */ /* 0x000fe20000000f00 */
[----:B--2---:R-:W-:Y:S01]  /*19920*/  IMAD.MOV.U32 R3, RZ, RZ, 0x181f ;  /* 0x0000181fff037424 */ /* 0x004fe200078e00ff */
[----:B---3--:R-:W-:-:S02]  /*19930*/  MOV R2, 0x19950 ;  /* 0x0001995000027802 */ /* 0x008fc40000000f00 */
[----:B-1--4-:R-:W-:Y:S05]  /*19940*/  CALL.REL.NOINC `($__internal_35_$__cuda_sm70_shflsync_idx_p) ;  /* 0x00001c7000007944 */ /* 0x012fea0003c00000 */
        /* <DEDUP_REMOVED lines=8> */
.L_x_2194:
[----:B------:R-:W-:Y:S01]  /*199d0*/  IMAD.MOV.U32 R9, RZ, RZ, R6 ;  /* 0x000000ffff097224 */ /* 0x000fe200078e0006 */
[----:B------:R-:W-:Y:S01]  /*199e0*/  MOV R5, 0x6 ;  /* 0x0000000600057802 */ /* 0x000fe20000000f00 */
[----:B-1----:R-:W-:Y:S01]  /*199f0*/  IMAD.MOV.U32 R3, RZ, RZ, 0x181f ;  /* 0x0000181fff037424 */ /* 0x002fe200078e00ff */
[----:B---3--:R-:W-:Y:S02]  /*19a00*/  MOV R2, 0x19a20 ;  /* 0x00019a2000027802 */ /* 0x008fe40000000f00 */
[----:B--2-4-:R-:W-:Y:S05]  /*19a10*/  CALL.REL.NOINC `($__internal_35_$__cuda_sm70_shflsync_idx_p) ;  /* 0x00001ba000007944 */ /* 0x014fea0003c00000 */
[----:B------:R-:W-:Y:S01]  /*19a20*/  MOV R8, R5 ;  /* 0x0000000500087202 */ /* 0x000fe20000000f00 */
[----:B------:R-:W-:Y:S05]  /*19a30*/  BRA `(.L_x_2346) ;  /* 0xfffe970000007947 */ /* 0x000fea000383ffff */
.L_x_2195:
[----:B------:R-:W-:Y:S01]  /*19a40*/  IMAD.MOV.U32 R9, RZ, RZ, R7 ;  /* 0x000000ffff097224 */ /* 0x000fe200078e0007 */
[----:B------:R-:W-:Y:S01]  /*19a50*/  MOV R5, 0x6 ;  /* 0x0000000600057802 */ /* 0x000fe20000000f00 */
[----:B------:R-:W-:Y:S01]  /*19a60*/  IMAD.MOV.U32 R3, RZ, RZ, 0x181f ;  /* 0x0000181fff037424 */ /* 0x000fe200078e00ff */
[----:B---3--:R-:W-:Y:S02]  /*19a70*/  MOV R2, 0x19a90 ;  /* 0x00019a9000027802 */ /* 0x008fe40000000f00 */
[----:B-12-4-:R-:W-:Y:S05]  /*19a80*/  CALL.REL.NOINC `($__internal_35_$__cuda_sm70_shflsync_idx_p) ;  /* 0x00001b3000007944 */ /* 0x016fea0003c00000 */
[----:B------:R-:W-:Y:S01]  /*19a90*/  MOV R2, R5 ;  /* 0x0000000500027202 */ /* 0x000fe20000000f00 */
[----:B------:R-:W-:Y:S05]  /*19aa0*/  BRA `(.L_x_2347) ;  /* 0xfffe96b000007947 */ /* 0x000fea000383ffff */
.L_x_2198:
        /* <DEDUP_REMOVED lines=13> */
.L_x_2263:
[----:B------:R1:W5:Y:S01]  /*19b80*/  LDL R0, [R1] ;  /* 0x0000000001007983 */ /* 0x0003620000100800 */
[----:B------:R-:W-:Y:S02]  /*19b90*/  MOV R3, 0x2 ;  /* 0x0000000200037802 */ /* 0x000fe40000000f00 */
[----:B---3--:R-:W-:Y:S02]  /*19ba0*/  MOV R2, 0x19bc0 ;  /* 0x00019bc000027802 */ /* 0x008fe40000000f00 */
[----:B-1---5:R-:W-:Y:S05]  /*19bb0*/  CALL.REL.NOINC `($__internal_34_$__cuda_sm70_shflsync_bfly_p) ;  /* 0x000019c000007944 */ /* 0x022fea0003c00000 */
[----:B------:R-:W-:Y:S05]  /*19bc0*/  BRA `(.L_x_2349) ;  /* 0xffffae3000007947 */ /* 0x000fea000383ffff */
.L_x_2264:
[----:B------:R-:W-:Y:S01]  /*19bd0*/  IMAD.MOV.U32 R0, RZ, RZ, R4 ;  /* 0x000000ffff007224 */ /* 0x000fe200078e0004 */
[----:B------:R-:W-:Y:S02]  /*19be0*/  MOV R3, 0x1 ;  /* 0x0000000100037802 */ /* 0x000fe40000000f00 */
[----:B------:R-:W-:Y:S02]  /*19bf0*/  MOV R2, 0x19c10 ;  /* 0x00019c1000027802 */ /* 0x000fe40000000f00 */
[----:B------:R-:W-:Y:S05]  /*19c00*/  CALL.REL.NOINC `($__internal_34_$__cuda_sm70_shflsync_bfly_p) ;  /* 0x0000197000007944 */ /* 0x000fea0003c00000 */
[----:B------:R-:W-:Y:S02]  /*19c10*/  FADD.FTZ R4, R4, R0 ;  /* 0x0000000004047221 */ /* 0x000fe40000010000 */
[----:B------:R1:W5:Y:S01]  /*19c20*/  LDL R0, [R1+0x4] ;  /* 0x0000040001007983 */ /* 0x0003620000100800 */
[----:B------:R-:W-:-:S02]  /*19c30*/  MOV R3, 0x2 ;  /* 0x0000000200037802 */ /* 0x000fc40000000f00 */
[----:B------:R-:W-:Y:S02]  /*19c40*/  MOV R2, 0x19c60 ;  /* 0x00019c6000027802 */ /* 0x000fe40000000f00 */
[----:B-1---5:R-:W-:Y:S05]  /*19c50*/  CALL.REL.NOINC `($__internal_34_$__cuda_sm70_shflsync_bfly_p) ;  /* 0x0000192000007944 */ /* 0x022fea0003c00000 */
[----:B------:R-:W2:Y:S01]  /*19c60*/  LDL.LU R2, [R1+0x4] ;  /* 0x0000040001027983 */ /* 0x000ea20000300800 */
[----:B------:R-:W-:Y:S01]  /*19c70*/  MOV R3, 0x1 ;  /* 0x0000000100037802 */ /* 0x000fe20000000f00 */
[----:B--2---:R-:W-:Y:S01]  /*19c80*/  FADD.FTZ R7, R2, R0 ;  /* 0x0000000002077221 */ /* 0x004fe20000010000 */
[----:B------:R-:W-:-:S04]  /*19c90*/  MOV R2, 0x19cc0 ;  /* 0x00019cc000027802 */ /* 0x000fc80000000f00 */
[----:B------:R-:W-:Y:S02]  /*19ca0*/  MOV R0, R7 ;  /* 0x0000000700007202 */ /* 0x000fe40000000f00 */
[----:B------:R-:W-:Y:S05]  /*19cb0*/  CALL.REL.NOINC `($__internal_34_$__cuda_sm70_shflsync_bfly_p) ;  /* 0x000018c000007944 */ /* 0x000fea0003c00000 */
[----:B------:R-:W-:Y:S02]  /*19cc0*/  FADD.FTZ R6, R7, R0 ;  /* 0x0000000007067221 */ /* 0x000fe40000010000 */
[----:B------:R1:W5:Y:S01]  /*19cd0*/  LDL R0, [R1+0x8] ;  /* 0x0000080001007983 */ /* 0x0003620000100800 */
[----:B------:R-:W-:Y:S02]  /*19ce0*/  MOV R3, 0x2 ;  /* 0x0000000200037802 */ /* 0x000fe40000000f00 */
        /* <DEDUP_REMOVED lines=19> */
[----:B------:R-:W-:Y:S01]  /*19e20*/  MOV R9, R0 ;  /* 0x0000000000097202 */ /* 0x000fe20000000f00 */
[----:B------:R-:W-:Y:S05]  /*19e30*/  BRA `(.L_x_2350) ;  /* 0xffffacf000007947 */ /* 0x000fea000383ffff */
.L_x_2271:
[----:B-1234-:R-:W-:Y:S01]  /*19e40*/  IMAD.MOV.U32 R9, RZ, RZ, R6 ;  /* 0x000000ffff097224 */ /* 0x01efe200078e0006 */
[----:B------:R-:W-:Y:S01]  /*19e50*/  MOV R5, RZ ;  /* 0x000000ff00057202 */ /* 0x000fe20000000f00 */
[----:B------:R-:W-:Y:S01]  /*19e60*/  IMAD.MOV.U32 R3, RZ, RZ, 0x181f ;  /* 0x0000181fff037424 */ /* 0x000fe200078e00ff */
[----:B------:R-:W-:Y:S02]  /*19e70*/  MOV R2, 0x19e90 ;  /* 0x00019e9000027802 */ /* 0x000fe40000000f00 */
[----:B------:R-:W-:Y:S05]  /*19e80*/  CALL.REL.NOINC `($__internal_35_$__cuda_sm70_shflsync_idx_p) ;  /* 0x0000173000007944 */ /* 0x000fea0003c00000 */
[----:B------:R-:W-:Y:S01]  /*19e90*/  MOV R8, R5 ;  /* 0x0000000500087202 */ /* 0x000fe20000000f00 */
[----:B------:R-:W-:Y:S05]  /*19ea0*/  BRA `(.L_x_2351) ;  /* 0xffffc31000007947 */ /* 0x000fea000383ffff */
.L_x_2272:
[----:B------:R-:W-:Y:S01]  /*19eb0*/  IMAD.MOV.U32 R9, RZ, RZ, R7 ;  /* 0x000000ffff097224 */ /* 0x000fe200078e0007 */
[----:B------:R-:W-:Y:S01]  /*19ec0*/  MOV R5, RZ ;  /* 0x000000ff00057202 */ /* 0x000fe20000000f00 */
[----:B------:R-:W-:Y:S01]  /*19ed0*/  IMAD.MOV.U32 R3, RZ, RZ, 0x181f ;  /* 0x0000181fff037424 */ /* 0x000fe200078e00ff */
[----:B------:R-:W-:Y:S02]  /*19ee0*/  MOV R2, 0x19f00 ;  /* 0x00019f0000027802 */ /* 0x000fe40000000f00 */
[----:B-12---:R-:W-:Y:S05]  /*19ef0*/  CALL.REL.NOINC `($__internal_35_$__cuda_sm70_shflsync_idx_p) ;  /* 0x000016c000007944 */ /* 0x006fea0003c00000 */
[----:B------:R-:W-:Y:S01]  /*19f00*/  MOV R2, R5 ;  /* 0x0000000500027202 */ /* 0x000fe20000000f00 */
[----:B------:R-:W-:Y:S05]  /*19f10*/  BRA `(.L_x_2352) ;  /* 0xffffc2c000007947 */ /* 0x000fea000383ffff */
.L_x_2273:
[----:B------:R-:W-:Y:S01]  /*19f20*/  IMAD.MOV.U32 R9, RZ, RZ, R6 ;  /* 0x000000ffff097224 */ /* 0x000fe200078e0006 */
[----:B------:R-:W-:Y:S01]  /*19f30*/  MOV R5, 0x1 ;  /* 0x0000000100057802 */ /* 0x000fe20000000f00 */
[----:B--2---:R-:W-:Y:S01]  /*19f40*/  IMAD.MOV.U32 R3, RZ, RZ, 0x181f ;  /* 0x0000181fff037424 */ /* 0x004fe200078e00ff */
[----:B------:R-:W-:-:S02]  /*19f50*/  MOV R2, 0x19f70 ;  /* 0x00019f7000027802 */ /* 0x000fc40000000f00 */
        /* <DEDUP_REMOVED lines=9> */
.L_x_2274:
[----:B------:R-:W-:Y:S01]  /*19ff0*/  IMAD.MOV.U32 R9, RZ, RZ, R6 ;  /* 0x000000ffff097224 */ /* 0x000fe200078e0006 */
[----:B------:R-:W-:Y:S01]  /*1a000*/  MOV R5, 0x2 ;  /* 0x0000000200057802 */ /* 0x000fe20000000f00 */
[----:B-1----:R-:W-:Y:S01]  /*1a010*/  IMAD.MOV.U32 R3, RZ, RZ, 0x181f ;  /* 0x0000181fff037424 */ /* 0x002fe200078e00ff */
[----:B------:R-:W-:Y:S02]  /*1a020*/  MOV R2, 0x1a040 ;  /* 0x0001a04000027802 */ /* 0x000fe40000000f00 */
[----:B---34-:R-:W-:Y:S05]  /*1a030*/  CALL.REL.NOINC `($__internal_35_$__cuda_sm70_shflsync_idx_p) ;  /* 0x0000158000007944 */ /* 0x018fea0003c00000 */
[----:B------:R-:W-:Y:S01]  /*1a040*/  MOV R8, R5 ;  /* 0x0000000500087202 */ /* 0x000fe20000000f00 */
[----:B------:R-:W-:Y:S05]  /*1a050*/  BRA `(.L_x_2354) ;  /* 0xffffc29000007947 */ /* 0x000fea000383ffff */
.L_x_2275:
[----:B------:R-:W-:Y:S01]  /*1a060*/  IMAD.MOV.U32 R9, RZ, RZ, R7 ;  /* 0x000000ffff097224 */ /* 0x000fe200078e0007 */
[----:B------:R-:W-:Y:S01]  /*1a070*/  MOV R5, 0x2 ;  /* 0x0000000200057802 */ /* 0x000fe20000000f00 */
[----:B-1----:R-:W-:Y:S01]  /*1a080*/  IMAD.MOV.U32 R3, RZ, RZ, 0x181f ;  /* 0x0000181fff037424 */ /* 0x002fe200078e00ff */
[----:B------:R-:W-:Y:S02]  /*1a090*/  MOV R2, 0x1a0b0 ;  /* 0x0001a0b000027802 */ /* 0x000fe40000000f00 */
[----:B--234-:R-:W-:Y:S05]  /*1a0a0*/  CALL.REL.NOINC `($__internal_35_$__cuda_sm70_shflsync_idx_p) ;  /* 0x0000151000007944 */ /* 0x01cfea0003c00000 */
[----:B------:R-:W-:Y:S01]  /*1a0b0*/  MOV R2, R5 ;  /* 0x0000000500027202 */ /* 0x000fe20000000f00 */
[----:B------:R-:W-:Y:S05]  /*1a0c0*/  BRA `(.L_x_2355) ;  /* 0xffffc24000007947 */ /* 0x000fea000383ffff */
.L_x_2276:
[----:B------:R-:W-:Y:S01]  /*1a0d0*/  IMAD.MOV.U32 R9, RZ, RZ, R6 ;  /* 0x000000ffff097224 */ /* 0x000fe200078e0006 */
[----:B------:R-:W-:Y:S01]  /*1a0e0*/  MOV R5, 0x3 ;  /* 0x0000000300057802 */ /* 0x000fe20000000f00 */
[----:B--2---:R-:W-:Y:S01]  /*1a0f0*/  IMAD.MOV.U32 R3, RZ, RZ, 0x181f ;  /* 0x0000181fff037424 */ /* 0x004fe200078e00ff */
[----:B------:R-:W-:-:S02]  /*1a100*/  MOV R2, 0x1a120 ;  /* 0x0001a12000027802 */ /* 0x000fc40000000f00 */
[----:B-1-34-:R-:W-:Y:S05]  /*1a110*/  CALL.REL.NOINC `($__internal_35_$__cuda_sm70_shflsync_idx_p) ;  /* 0x000014a000007944 */ /* 0x01afea0003c00000 */
        /* <DEDUP_REMOVED lines=8> */
.L_x_2277:
[----:B------:R-:W-:Y:S01]  /*1a1a0*/  IMAD.MOV.U32 R9, RZ, RZ, R6 ;  /* 0x000000ffff097224 */ /* 0x000fe200078e0006 */
[----:B------:R-:W-:Y:S01]  /*1a1b0*/  MOV R5, 0x4 ;  /* 0x0000000400057802 */ /* 0x000fe20000000f00 */
[----:B--2---:R-:W-:Y:S01]  /*1a1c0*/  IMAD.MOV.U32 R3, RZ, RZ, 0x181f ;  /* 0x0000181fff037424 */ /* 0x004fe200078e00ff */
[----:B------:R-:W-:Y:S02]  /*1a1d0*/  MOV R2, 0x1a1f0 ;  /* 0x0001a1f000027802 */ /* 0x000fe40000000f00 */
[----:B-1-34-:R-:W-:Y:S05]  /*1a1e0*/  CALL.REL.NOINC `($__internal_35_$__cuda_sm70_shflsync_idx_p) ;  /* 0x000013d000007944 */ /* 0x01afea0003c00000 */
[----:B------:R-:W-:Y:S01]  /*1a1f0*/  MOV R8, R5 ;  /* 0x0000000500087202 */ /* 0x000fe20000000f00 */
[----:B------:R-:W-:Y:S05]  /*1a200*/  BRA `(.L_x_2357) ;  /* 0xffffc21000007947 */ /* 0x000fea000383ffff */
.L_x_2278:
[----:B------:R-:W-:Y:S01]  /*1a210*/  IMAD.MOV.U32 R9, RZ, RZ, R7 ;  /* 0x000000ffff097224 */ /* 0x000fe200078e0007 */
[----:B------:R-:W-:Y:S01]  /*1a220*/  MOV R5, 0x4 ;  /* 0x0000000400057802 */ /* 0x000fe20000000f00 */
[----:B--2---:R-:W-:Y:S01]  /*1a230*/  IMAD.MOV.U32 R3, RZ, RZ, 0x181f ;  /* 0x0000181fff037424 */ /* 0x004fe200078e00ff */
[----:B------:R-:W-:Y:S02]  /*1a240*/  MOV R2, 0x1a260 ;  /* 0x0001a26000027802 */ /* 0x000fe40000000f00 */
[----:B-1-34-:R-:W-:Y:S05]  /*1a250*/  CALL.REL.NOINC `($__internal_35_$__cuda_sm70_shflsync_idx_p) ;  /* 0x0000136000007944 */ /* 0x01afea0003c00000 */
[----:B------:R-:W-:Y:S01]  /*1a260*/  MOV R2, R5 ;  /* 0x0000000500027202 */ /* 0x000fe20000000f00 */
[----:B------:R-:W-:Y:S05]  /*1a270*/  BRA `(.L_x_2358) ;  /* 0xffffc1c000007947 */ /* 0x000fea000383ffff */
.L_x_2279:
        /* <DEDUP_REMOVED lines=13> */
.L_x_2280:
[----:B------:R-:W-:Y:S01]  /*1a350*/  IMAD.MOV.U32 R9, RZ, RZ, R6 ;  /* 0x000000ffff097224 */ /* 0x000fe200078e0006 */
[----:B------:R-:W-:Y:S01]  /*1a360*/  MOV R5, 0x6 ;  /* 0x0000000600057802 */ /* 0x000fe20000000f00 */
[----:B--2---:R-:W-:Y:S01]  /*1a370*/  IMAD.MOV.U32 R3, RZ, RZ, 0x181f ;  /* 0x0000181fff037424 */ /* 0x004fe200078e00ff */
[----:B------:R-:W-:Y:S02]  /*1a380*/  MOV R2, 0x1a3a0 ;  /* 0x0001a3a000027802 */ /* 0x000fe40000000f00 */
[----:B-1--4-:R-:W-:Y:S05]  /*1a390*/  CALL.REL.NOINC `($__internal_35_$__cuda_sm70_shflsync_idx_p) ;  /* 0x0000122000007944 */ /* 0x012fea0003c00000 */
[----:B------:R-:W-:Y:S01]  /*1a3a0*/  MOV R8, R5 ;  /* 0x0000000500087202 */ /* 0x000fe20000000f00 */
[----:B------:R-:W-:Y:S05]  /*1a3b0*/  BRA `(.L_x_2360) ;  /* 0xffffc19000007947 */ /* 0x000fea000383ffff */
.L_x_2281:
[----:B------:R-:W-:Y:S01]  /*1a3c0*/  IMAD.MOV.U32 R9, RZ, RZ, R7 ;  /* 0x000000ffff097224 */ /* 0x000fe200078e0007 */
[----:B------:R-:W-:Y:S01]  /*1a3d0*/  MOV R5, 0x6 ;  /* 0x0000000600057802 */ /* 0x000fe20000000f00 */
[----:B--2---:R-:W-:Y:S01]  /*1a3e0*/  IMAD.MOV.U32 R3, RZ, RZ, 0x181f ;  /* 0x0000181fff037424 */ /* 0x004fe200078e00ff */
[----:B------:R-:W-:Y:S02]  /*1a3f0*/  MOV R2, 0x1a410 ;  /* 0x0001a41000027802 */ /* 0x000fe40000000f00 */
[----:B-1-34-:R-:W-:Y:S05]  /*1a400*/  CALL.REL.NOINC `($__internal_35_$__cuda_sm70_shflsync_idx_p) ;  /* 0x000011b000007944 */ /* 0x01afea0003c00000 */
[----:B------:R-:W-:Y:S01]  /*1a410*/  MOV R2, R5 ;  /* 0x0000000500027202 */ /* 0x000fe20000000f00 */
[----:B------:R-:W-:Y:S05]  /*1a420*/  BRA `(.L_x_2361) ;  /* 0xffffc14000007947 */ /* 0x000fea000383ffff */
.L_x_2282:
[----:B------:R-:W-:Y:S01]  /*1a430*/  IMAD.MOV.U32 R9, RZ, RZ, R6 ;  /* 0x000000ffff097224 */ /* 0x000fe200078e0006 */
[----:B------:R-:W-:Y:S01]  /*1a440*/  MOV R5, 0x7 ;  /* 0x0000000700057802 */ /* 0x000fe20000000f00 */
[----:B-1----:R-:W-:Y:S01]  /*1a450*/  IMAD.MOV.U32 R3, RZ, RZ, 0x181f ;  /* 0x0000181fff037424 */ /* 0x002fe200078e00ff */
[----:B------:R-:W-:-:S02]  /*1a460*/  MOV R2, 0x1a480 ;  /* 0x0001a48000027802 */ /* 0x000fc40000000f00 */
[----:B--2-4-:R-:W-:Y:S05]  /*1a470*/  CALL.REL.NOINC `($__internal_35_$__cuda_sm70_shflsync_idx_p) ;  /* 0x0000114000007944 */ /* 0x014fea0003c00000 */
        /* <DEDUP_REMOVED lines=8> */
.L_x_2284:
[----:B------:R-:W-:Y:S01]  /*1a500*/  IMAD.MOV.U32 R9, RZ, RZ, R13 ;  /* 0x000000ffff097224 */ /* 0x000fe200078e000d */
[----:B------:R-:W-:Y:S01]  /*1a510*/  MOV R5, RZ ;  /* 0x000000ff00057202 */ /* 0x000fe20000000f00 */
[----:B------:R-:W-:Y:S01]  /*1a520*/  IMAD.MOV.U32 R3, RZ, RZ, 0x1c1f ;  /* 0x00001c1fff037424 */ /* 0x000fe200078e00ff */
[----:B------:R-:W-:Y:S02]  /*1a530*/  MOV R2, 0x1a550 ;  /* 0x0001a55000027802 */ /* 0x000fe40000000f00 */
[----:B------:R-:W-:Y:S05]  /*1a540*/  CALL.REL.NOINC `($__internal_35_$__cuda_sm70_shflsync_idx_p) ;  /* 0x0000107000007944 */ /* 0x000fea0003c00000 */
[----:B------:R-:W-:Y:S01]  /*1a550*/  MOV R12, R5 ;  /* 0x00000005000c7202 */ /* 0x000fe20000000f00 */
[----:B------:R-:W-:Y:S05]  /*1a560*/  BRA `(.L_x_2363) ;  /* 0xffffc33000007947 */ /* 0x000fea000383ffff */
.L_x_2285:
[----:B------:R-:W-:Y:S01]  /*1a570*/  IMAD.MOV.U32 R9, RZ, RZ, R21 ;  /* 0x000000ffff097224 */ /* 0x000fe200078e0015 */
[----:B------:R-:W-:Y:S01]  /*1a580*/  MOV R5, RZ ;  /* 0x000000ff00057202 */ /* 0x000fe20000000f00 */
[----:B------:R-:W-:Y:S01]  /*1a590*/  IMAD.MOV.U32 R3, RZ, RZ, 0x1c1f ;  /* 0x00001c1fff037424 */ /* 0x000fe200078e00ff */
[----:B------:R-:W-:Y:S02]  /*1a5a0*/  MOV R2, 0x1a5c0 ;  /* 0x0001a5c000027802 */ /* 0x000fe40000000f00 */
[----:B-12---:R-:W-:Y:S05]  /*1a5b0*/  CALL.REL.NOINC `($__internal_35_$__cuda_sm70_shflsync_idx_p) ;  /* 0x0000100000007944 */ /* 0x006fea0003c00000 */
[----:B------:R-:W-:Y:S01]  /*1a5c0*/  MOV R2, R5 ;  /* 0x0000000500027202 */ /* 0x000fe20000000f00 */
[----:B------:R-:W-:Y:S05]  /*1a5d0*/  BRA `(.L_x_2364) ;  /* 0xffffc2e000007947 */ /* 0x000fea000383ffff */
.L_x_2288:
[----:B------:R-:W-:Y:S01]  /*1a5e0*/  IMAD.MOV.U32 R9, RZ, RZ, R13 ;  /* 0x000000ffff097224 */ /* 0x000fe200078e000d */
[----:B------:R-:W-:Y:S01]  /*1a5f0*/  MOV R5, 0x1 ;  /* 0x0000000100057802 */ /* 0x000fe20000000f00 */
[----:B----4-:R-:W-:Y:S01]  /*1a600*/  IMAD.MOV.U32 R3, RZ, RZ, 0x1c1f ;  /* 0x00001c1fff037424 */ /* 0x010fe200078e00ff */
[----:B------:R-:W-:-:S02]  /*1a610*/  MOV R2, 0x1a630 ;  /* 0x0001a63000027802 */ /* 0x000fc40000000f00 */
[----:B-123--:R-:W-:Y:S05]  /*1a620*/  CALL.REL.NOINC `($__internal_35_$__cuda_sm70_shflsync_idx_p) ;  /* 0x00000f9000007944 */ /* 0x00efea0003c00000 */
        /* <DEDUP_REMOVED lines=8> */
.L_x_2291:
[----:B------:R-:W-:Y:S01]  /*1a6b0*/  IMAD.MOV.U32 R9, RZ, RZ, R13 ;  /* 0x000000ffff097224 */ /* 0x000fe200078e000d */
[----:B------:R-:W-:Y:S01]  /*1a6c0*/  MOV R5, 0x2 ;  /* 0x0000000200057802 */ /* 0x000fe20000000f00 */
[----:B----4-:R-:W-:Y:S01]  /*1a6d0*/  IMAD.MOV.U32 R3, RZ, RZ, 0x1c1f ;  /* 0x00001c1fff037424 */ /* 0x010fe200078e00ff */
[----:B------:R-:W-:Y:S02]  /*1a6e0*/  MOV R2, 0x1a700 ;  /* 0x0001a70000027802 */ /* 0x000fe40000000f00 */
[----:B-123--:R-:W-:Y:S05]  /*1a6f0*/  CALL.REL.NOINC `($__internal_35_$__cuda_sm70_shflsync_idx_p) ;  /* 0x00000ec000007944 */ /* 0x00efea0003c00000 */
[----:B------:R-:W-:Y:S01]  /*1a700*/  MOV R12, R5 ;  /* 0x00000005000c7202 */ /* 0x000fe20000000f00 */
[----:B------:R-:W-:Y:S05]  /*1a710*/  BRA `(.L_x_2366) ;  /* 0xffffc74000007947 */ /* 0x000fea000383ffff */
.L_x_2292:
[----:B------:R-:W-:Y:S01]  /*1a720*/  IMAD.MOV.U32 R9, RZ, RZ, R21 ;  /* 0x000000ffff097224 */ /* 0x000fe200078e0015 */
[----:B------:R-:W-:Y:S01]  /*1a730*/  MOV R5, 0x2 ;  /* 0x0000000200057802 */ /* 0x000fe20000000f00 */
[----:B----4-:R-:W-:Y:S01]  /*1a740*/  IMAD.MOV.U32 R3, RZ, RZ, 0x1c1f ;  /* 0x00001c1fff037424 */ /* 0x010fe200078e00ff */
[----:B------:R-:W-:Y:S02]  /*1a750*/  MOV R2, 0x1a770 ;  /* 0x0001a77000027802 */ /* 0x000fe40000000f00 */
[----:B-123--:R-:W-:Y:S05]  /*1a760*/  CALL.REL.NOINC `($__internal_35_$__cuda_sm70_shflsync_idx_p) ;  /* 0x00000e5000007944 */ /* 0x00efea0003c00000 */
[----:B------:R-:W-:Y:S01]  /*1a770*/  MOV R2, R5 ;  /* 0x0000000500027202 */ /* 0x000fe20000000f00 */
[----:B------:R-:W-:Y:S05]  /*1a780*/  BRA `(.L_x_2367) ;  /* 0xffffc6f000007947 */ /* 0x000fea000383ffff */
.L_x_2295:
[----:B------:R-:W-:Y:S01]  /*1a790*/  IMAD.MOV.U32 R9, RZ, RZ, R13 ;  /* 0x000000ffff097224 */ /* 0x000fe200078e000d */
[----:B------:R-:W-:Y:S01]  /*1a7a0*/  MOV R5, 0x3 ;  /* 0x0000000300057802 */ /* 0x000fe20000000f00 */
[----:B--2---:R-:W-:Y:S01]  /*1a7b0*/  IMAD.MOV.U32 R3, RZ, RZ, 0x1c1f ;  /* 0x00001c1fff037424 */ /* 0x004fe200078e00ff */
[----:B-1----:R-:W-:-:S02]  /*1a7c0*/  MOV R2, 0x1a7e0 ;  /* 0x0001a7e000027802 */ /* 0x002fc40000000f00 */
[----:B---34-:R-:W-:Y:S05]  /*1a7d0*/  CALL.REL.NOINC `($__internal_35_$__cuda_sm70_shflsync_idx_p) ;  /* 0x00000de000007944 */ /* 0x018fea0003c00000 */
        /* <DEDUP_REMOVED lines=8> */
.L_x_2299:
[----:B------:R-:W-:Y:S01]  /*1a860*/  IMAD.MOV.U32 R9, RZ, RZ, R6 ;  /* 0x000000ffff097224 */ /* 0x000fe200078e0006 */
[----:B------:R-:W-:Y:S01]  /*1a870*/  MOV R5, RZ ;  /* 0x000000ff00057202 */ /* 0x000fe20000000f00 */
[----:B------:R-:W-:Y:S01]  /*1a880*/  IMAD.MOV.U32 R3, RZ, RZ, 0x181f ;  /* 0x0000181fff037424 */ /* 0x000fe200078e00ff */
[----:B------:R-:W-:Y:S02]  /*1a890*/  MOV R2, 0x1a8b0 ;  /* 0x0001a8b000027802 */ /* 0x000fe40000000f00 */
[----:B------:R-:W-:Y:S05]  /*1a8a0*/  CALL.REL.NOINC `($__internal_35_$__cuda_sm70_shflsync_idx_p) ;  /* 0x00000d1000007944 */ /* 0x000fea0003c00000 */
[----:B------:R-:W-:Y:S01]  /*1a8b0*/  MOV R8, R5 ;  /* 0x0000000500087202 */ /* 0x000fe20000000f00 */
[----:B------:R-:W-:Y:S05]  /*1a8c0*/  BRA `(.L_x_2369) ;  /* 0xffffd27000007947 */ /* 0x000fea000383ffff */
.L_x_2300:
[----:B------:R-:W-:Y:S01]  /*1a8d0*/  IMAD.MOV.U32 R9, RZ, RZ, R7 ;  /* 0x000000ffff097224 */ /* 0x000fe200078e0007 */
[----:B------:R-:W-:Y:S01]  /*1a8e0*/  MOV R5, RZ ;  /* 0x000000ff00057202 */ /* 0x000fe20000000f00 */
[----:B------:R-:W-:Y:S01]  /*1a8f0*/  IMAD.MOV.U32 R3, RZ, RZ, 0x181f ;  /* 0x0000181fff037424 */ /* 0x000fe200078e00ff */
[----:B------:R-:W-:Y:S02]  /*1a900*/  MOV R2, 0x1a920 ;  /* 0x0001a92000027802 */ /* 0x000fe40000000f00 */
[----:B-12---:R-:W-:Y:S05]  /*1a910*/  CALL.REL.NOINC `($__internal_35_$__cuda_sm70_shflsync_idx_p) ;  /* 0x00000ca000007944 */ /* 0x006fea0003c00000 */
[----:B------:R-:W-:Y:S01]  /*1a920*/  MOV R2, R5 ;  /* 0x0000000500027202 */ /* 0x000fe20000000f00 */
[----:B------:R-:W-:Y:S05]  /*1a930*/  BRA `(.L_x_2370) ;  /* 0xffffd22000007947 */ /* 0x000fea000383ffff */
.L_x_2301:
        /* <DEDUP_REMOVED lines=13> */
.L_x_2302:
[----:B------:R-:W-:Y:S01]  /*1aa10*/  IMAD.MOV.U32 R9, RZ, RZ, R6 ;  /* 0x000000ffff097224 */ /* 0x000fe200078e0006 */
[----:B------:R-:W-:Y:S01]  /*1aa20*/  MOV R5, 0x2 ;  /* 0x0000000200057802 */ /* 0x000fe20000000f00 */
[----:B-1----:R-:W-:Y:S01]  /*1aa30*/  IMAD.MOV.U32 R3, RZ, RZ, 0x181f ;  /* 0x0000181fff037424 */ /* 0x002fe200078e00ff */
[----:B------:R-:W-:Y:S02]  /*1aa40*/  MOV R2, 0x1aa60 ;  /* 0x0001aa6000027802 */ /* 0x000fe40000000f00 */
[----:B---34-:R-:W-:Y:S05]  /*1aa50*/  CALL.REL.NOINC `($__internal_35_$__cuda_sm70_shflsync_idx_p) ;  /* 0x00000b6000007944 */ /* 0x018fea0003c00000 */
[----:B------:R-:W-:Y:S01]  /*1aa60*/  MOV R8, R5 ;  /* 0x0000000500087202 */ /* 0x000fe20000000f00 */
[----:B------:R-:W-:Y:S05]  /*1aa70*/  BRA `(.L_x_2372) ;  /* 0xffffd1f000007947 */ /* 0x000fea000383ffff */
.L_x_2303:
[----:B------:R-:W-:Y:S01]  /*1aa80*/  IMAD.MOV.U32 R9, RZ, RZ, R7 ;  /* 0x000000ffff097224 */ /* 0x000fe200078e0007 */
[----:B------:R-:W-:Y:S01]  /*1aa90*/  MOV R5, 0x2 ;  /* 0x0000000200057802 */ /* 0x000fe20000000f00 */
[----:B-1----:R-:W-:Y:S01]  /*1aaa0*/  IMAD.MOV.U32 R3, RZ, RZ, 0x181f ;  /* 0x0000181fff037424 */ /* 0x002fe200078e00ff */
[----:B------:R-:W-:Y:S02]  /*1aab0*/  MOV R2, 0x1aad0 ;  /* 0x0001aad000027802 */ /* 0x000fe40000000f00 */
[----:B--234-:R-:W-:Y:S05]  /*1aac0*/  CALL.REL.NOINC `($__internal_35_$__cuda_sm70_shflsync_idx_p) ;  /* 0x00000af000007944 */ /* 0x01cfea0003c00000 */
[----:B------:R-:W-:Y:S01]  /*1aad0*/  MOV R2, R5 ;  /* 0x0000000500027202 */ /* 0x000fe20000000f00 */
[----:B------:R-:W-:Y:S05]  /*1aae0*/  BRA `(.L_x_2373) ;  /* 0xffffd1a000007947 */ /* 0x000fea000383ffff */
.L_x_2304:
        /* <DEDUP_REMOVED lines=13> */
.L_x_2305:
[----:B------:R-:W-:Y:S01]  /*1abc0*/  IMAD.MOV.U32 R9, RZ, RZ, R6 ;  /* 0x000000ffff097224 */ /* 0x000fe200078e0006 */
[----:B------:R-:W-:Y:S01]  /*1abd0*/  MOV R5, 0x4 ;  /* 0x0000000400057802 */ /* 0x000fe20000000f00 */
[----:B--2---:R-:W-:Y:S01]  /*1abe0*/  IMAD.MOV.U32 R3, RZ, RZ, 0x181f ;  /* 0x0000181fff037424 */ /* 0x004fe200078e00ff */
[----:B------:R-:W-:Y:S02]  /*1abf0*/  MOV R2, 0x1ac10 ;  /* 0x0001ac1000027802 */ /* 0x000fe40000000f00 */
[----:B-1-34-:R-:W-:Y:S05]  /*1ac00*/  CALL.REL.NOINC `($__internal_35_$__cuda_sm70_shflsync_idx_p) ;  /* 0x000009b000007944 */ /* 0x01afea0003c00000 */
[----:B------:R-:W-:Y:S01]  /*1ac10*/  MOV R8, R5 ;  /* 0x0000000500087202 */ /* 0x000fe20000000f00 */
[----:B------:R-:W-:Y:S05]  /*1ac20*/  BRA `(.L_x_2375) ;  /* 0xffffd17000007947 */ /* 0x000fea000383ffff */
.L_x_2306:
[----:B------:R-:W-:Y:S01]  /*1ac30*/  IMAD.MOV.U32 R9, RZ, RZ, R7 ;  /* 0x000000ffff097224 */ /* 0x000fe200078e0007 */
[----:B------:R-:W-:Y:S01]  /*1ac40*/  MOV R5, 0x4 ;  /* 0x0000000400057802 */ /* 0x000fe20000000f00 */
[----:B--2---:R-:W-:Y:S01]  /*1ac50*/  IMAD.MOV.U32 R3, RZ, RZ, 0x181f ;  /* 0x0000181fff037424 */ /* 0x004fe200078e00ff */
[----:B------:R-:W-:Y:S02]  /*1ac60*/  MOV R2, 0x1ac80 ;  /* 0x0001ac8000027802 */ /* 0x000fe40000000f00 */
[----:B-1-34-:R-:W-:Y:S05]  /*1ac70*/  CALL.REL.NOINC `($__internal_35_$__cuda_sm70_shflsync_idx_p) ;  /* 0x0000094000007944 */ /* 0x01afea0003c00000 */
[----:B------:R-:W-:Y:S01]  /*1ac80*/  MOV R2, R5 ;  /* 0x0000000500027202 */ /* 0x000fe20000000f00 */
[----:B------:R-:W-:Y:S05]  /*1ac90*/  BRA `(.L_x_2376) ;  /* 0xffffd12000007947 */ /* 0x000fea000383ffff */
.L_x_2307:
        /* <DEDUP_REMOVED lines=13> */
.L_x_2308:
[----:B------:R-:W-:Y:S01]  /*1ad70*/  IMAD.MOV.U32 R9, RZ, RZ, R6 ;  /* 0x000000ffff097224 */ /* 0x000fe200078e0006 */
[----:B------:R-:W-:Y:S01]  /*1ad80*/  MOV R5, 0x6 ;  /* 0x0000000600057802 */ /* 0x000fe20000000f00 */
[----:B--2---:R-:W-:Y:S01]  /*1ad90*/  IMAD.MOV.U32 R3, RZ, RZ, 0x181f ;  /* 0x0000181fff037424 */ /* 0x004fe200078e00ff */
[----:B------:R-:W-:Y:S02]  /*1ada0*/  MOV R2, 0x1adc0 ;  /* 0x0001adc000027802 */ /* 0x000fe40000000f00 */
[----:B-1--4-:R-:W-:Y:S05]  /*1adb0*/  CALL.REL.NOINC `($__internal_35_$__cuda_sm70_shflsync_idx_p) ;  /* 0x0000080000007944 */ /* 0x012fea0003c00000 */
[----:B------:R-:W-:Y:S01]  /*1adc0*/  MOV R8, R5 ;  /* 0x0000000500087202 */ /* 0x000fe20000000f00 */
[----:B------:R-:W-:Y:S05]  /*1add0*/  BRA `(.L_x_2378) ;  /* 0xffffd0f000007947 */ /* 0x000fea000383ffff */
.L_x_2309:
[----:B------:R-:W-:Y:S01]  /*1ade0*/  IMAD.MOV.U32 R9, RZ, RZ, R7 ;  /* 0x000000ffff097224 */ /* 0x000fe200078e0007 */
[----:B------:R-:W-:Y:S01]  /*1adf0*/  MOV R5, 0x6 ;  /* 0x0000000600057802 */ /* 0x000fe20000000f00 */
[----:B--2---:R-:W-:Y:S01]  /*1ae00*/  IMAD.MOV.U32 R3, RZ, RZ, 0x181f ;  /* 0x0000181fff037424 */ /* 0x004fe200078e00ff */
[----:B------:R-:W-:Y:S02]  /*1ae10*/  MOV R2, 0x1ae30 ;  /* 0x0001ae3000027802 */ /* 0x000fe40000000f00 */
[----:B-1-34-:R-:W-:Y:S05]  /*1ae20*/  CALL.REL.NOINC `($__internal_35_$__cuda_sm70_shflsync_idx_p) ;  /* 0x0000079000007944 */ /* 0x01afea0003c00000 */
[----:B------:R-:W-:Y:S01]  /*1ae30*/  MOV R2, R5 ;  /* 0x0000000500027202 */ /* 0x000fe20000000f00 */
[----:B------:R-:W-:Y:S05]  /*1ae40*/  BRA `(.L_x_2379) ;  /* 0xffffd0a000007947 */ /* 0x000fea000383ffff */
.L_x_2310:
        /* <DEDUP_REMOVED lines=13> */
.L_x_2312:
[----:B------:R-:W-:Y:S01]  /*1af20*/  IMAD.MOV.U32 R9, RZ, RZ, R88 ;  /* 0x000000ffff097224 */ /* 0x000fe200078e0058 */
[----:B------:R-:W-:Y:S01]  /*1af30*/  MOV R5, RZ ;  /* 0x000000ff00057202 */ /* 0x000fe20000000f00 */
[----:B----4-:R-:W-:Y:S01]  /*1af40*/  IMAD.MOV.U32 R3, RZ, RZ, 0x1f ;  /* 0x0000001fff037424 */ /* 0x010fe200078e00ff */
[----:B------:R-:W-:Y:S02]  /*1af50*/  MOV R2, 0x1af70 ;  /* 0x0001af7000027802 */ /* 0x000fe40000000f00 */
[----:B------:R-:W-:Y:S05]  /*1af60*/  CALL.REL.NOINC `($__internal_35_$__cuda_sm70_shflsync_idx_p) ;  /* 0x0000065000007944 */ /* 0x000fea0003c00000 */
[----:B------:R-:W-:Y:S01]  /*1af70*/  MOV R10, R5 ;  /* 0x00000005000a7202 */ /* 0x000fe20000000f00 */
[----:B------:R-:W-:Y:S05]  /*1af80*/  BRA `(.L_x_2381) ;  /* 0xffffd15000007947 */ /* 0x000fea000383ffff */
.L_x_2313:
[----:B------:R-:W-:Y:S01]  /*1af90*/  IMAD.MOV.U32 R9, RZ, RZ, R88 ;  /* 0x000000ffff097224 */ /* 0x000fe200078e0058 */
[----:B------:R-:W-:Y:S01]  /*1afa0*/  MOV R5, 0x1 ;  /* 0x0000000100057802 */ /* 0x000fe20000000f00 */
[----:B----4-:R-:W-:Y:S01]  /*1afb0*/  IMAD.MOV.U32 R3, RZ, RZ, 0x1f ;  /* 0x0000001fff037424 */ /* 0x010fe200078e00ff */
[----:B------:R-:W-:Y:S02]  /*1afc0*/  MOV R2, 0x1afe0 ;  /* 0x0001afe000027802 */ /* 0x000fe40000000f00 */
[----:B-12---:R-:W-:Y:S05]  /*1afd0*/  CALL.REL.NOINC `($__internal_35_$__cuda_sm70_shflsync_idx_p) ;  /* 0x000005e000007944 */ /* 0x006fea0003c00000 */
[----:B------:R-:W-:Y:S01]  /*1afe0*/  MOV R8, R5 ;  /* 0x0000000500087202 */ /* 0x000fe20000000f00 */
[----:B------:R-:W-:Y:S05]  /*1aff0*/  BRA `(.L_x_2382) ;  /* 0xffffd10000007947 */ /* 0x000fea000383ffff */
.L_x_2314:
[----:B------:R-:W-:Y:S02]  /*1b000*/  MOV R2, 0x1 ;  /* 0x0000000100027802 */ /* 0x000fe40000000f00 */
[----:B------:R-:W-:-:S02]  /*1b010*/  MOV R3, 0x1b030 ;  /* 0x0001b03000037802 */ /* 0x000fc40000000f00 */
[----:B-123--:R-:W-:Y:S05]  /*1b020*/  CALL.REL.NOINC `($__internal_36_$__cuda_sm70_shflsync_up_p) ;  /* 0x000005e000007944 */ /* 0x00efea0003c00000 */
[----:B------:R-:W-:Y:S05]  /*1b030*/  BRA `(.L_x_2383) ;  /* 0xffffd1f000007947 */ /* 0x000fea000383ffff */
.L_x_2315:
[----:B------:R-:W-:Y:S02]  /*1b040*/  MOV R2, 0x2 ;  /* 0x0000000200027802 */ /* 0x000fe40000000f00 */
[----:B------:R-:W-:-:S02]  /*1b050*/  MOV R3, 0x1b070 ;  /* 0x0001b07000037802 */ /* 0x000fc40000000f00 */
[----:B-12---:R-:W-:Y:S05]  /*1b060*/  CALL.REL.NOINC `($__internal_36_$__cuda_sm70_shflsync_up_p) ;  /* 0x000005a000007944 */ /* 0x006fea0003c00000 */
        /* <DEDUP_REMOVED lines=24> */
.L_x_2319:
[----:B------:R-:W-:Y:S02]  /*1b1f0*/  MOV R2, 0x1 ;  /* 0x0000000100027802 */ /* 0x000fe40000000f00 */
[----:B------:R-:W-:Y:S02]  /*1b200*/  MOV R3, 0x1b220 ;  /* 0x0001b22000037802 */ /* 0x000fe40000000f00 */
[----:B------:R-:W-:Y:S05]  /*1b210*/  CALL.REL.NOINC `($__internal_36_$__cuda_sm70_shflsync_up_p) ;  /* 0x000003f000007944 */ /* 0x000fea0003c00000 */
[----:B------:R-:W-:Y:S01]  /*1b220*/  MOV R2, R4 ;  /* 0x0000000400027202 */ /* 0x000fe20000000f00 */
[----:B------:R-:W-:Y:S05]  /*1b230*/  BRA `(.L_x_2385) ;  /* 0xffffd25000007947 */ /* 0x000fea000383ffff */
.L_x_2320:
        /* <DEDUP_REMOVED lines=27> */
.L_x_2322:
[----:B------:R-:W-:Y:S02]  /*1b3f0*/  SEL R0, RZ, 0x1, P0 ;  /* 0x00000001ff007807 */ /* 0x000fe40000000000 */
[----:B------:R-:W-:Y:S02]  /*1b400*/  MOV R2, 0x1b420 ;  /* 0x0001b42000027802 */ /* 0x000fe40000000f00 */
[----:B---3--:R-:W-:Y:S05]  /*1b410*/  CALL.REL.NOINC `($__internal_37_$__cuda_sm70_votesync_ballot) ;  /* 0x0000026000007944 */ /* 0x008fea0003c00000 */
[----:B------:R-:W-:Y:S01]  /*1b420*/  MOV R8, R0 ;  /* 0x0000000000087202 */ /* 0x000fe20000000f00 */
[----:B------:R-:W-:Y:S05]  /*1b430*/  BRA `(.L_x_2387) ;  /* 0xffffd1e000007947 */ /* 0x000fea000383ffff */
.L_x_2323:
[----:B------:R-:W-:Y:S01]  /*1b440*/  IMAD.MOV.U32 R9, RZ, RZ, R6 ;  /* 0x000000ffff097224 */ /* 0x000fe200078e0006 */
[----:B------:R-:W-:Y:S01]  /*1b450*/  MOV R5, R0 ;  /* 0x0000000000057202 */ /* 0x000fe20000000f00 */
[----:B------:R-:W-:Y:S01]  /*1b460*/  IMAD.MOV.U32 R3, RZ, RZ, 0x1f ;  /* 0x0000001fff037424 */ /* 0x000fe200078e00ff */
[----:B-1----:R-:W-:Y:S02]  /*1b470*/  MOV R2, 0x1b490 ;  /* 0x0001b49000027802 */ /* 0x002fe40000000f00 */
[----:B---3--:R-:W-:Y:S05]  /*1b480*/  CALL.REL.NOINC `($__internal_35_$__cuda_sm70_shflsync_idx_p) ;  /* 0x0000013000007944 */ /* 0x008fea0003c00000 */
[----:B------:R-:W-:Y:S01]  /*1b490*/  IMAD.MOV.U32 R11, RZ, RZ, R5 ;  /* 0x000000ffff0b7224 */ /* 0x000fe200078e0005 */
[----:B------:R-:W-:Y:S01]  /*1b4a0*/  MOV R5, R0 ;  /* 0x0000000000057202 */ /* 0x000fe20000000f00 */
[----:B------:R-:W-:Y:S01]  /*1b4b0*/  IMAD.MOV.U32 R9, RZ, RZ, R7 ;  /* 0x000000ffff097224 */ /* 0x000fe200078e0007 */
[----:B------:R-:W-:-:S02]  /*1b4c0*/  MOV R3, 0x1f ;  /* 0x0000001f00037802 */ /* 0x000fc40000000f00 */
[----:B------:R-:W-:Y:S02]  /*1b4d0*/  MOV R2, 0x1b4f0 ;  /* 0x0001b4f000027802 */ /* 0x000fe40000000f00 */
[----:B------:R-:W-:Y:S05]  /*1b4e0*/  CALL.REL.NOINC `($__internal_35_$__cuda_sm70_shflsync_idx_p) ;  /* 0x000000d000007944 */ /* 0x000fea0003c00000 */
[----:B------:R-:W-:Y:S01]  /*1b4f0*/  MOV R7, R5 ;  /* 0x0000000500077202 */ /* 0x000fe20000000f00 */
[----:B------:R-:W-:Y:S05]  /*1b500*/  BRA `(.L_x_2388) ;  /* 0xffffd18000007947 */ /* 0x000fea000383ffff */
.L_x_2326:
[----:B------:R-:W-:Y:S01]  /*1b510*/  IMAD.MOV.U32 R9, RZ, RZ, R4 ;  /* 0x000000ffff097224 */ /* 0x000fe200078e0004 */
[----:B------:R-:W-:Y:S01]  /*1b520*/  MOV R5, R0 ;  /* 0x0000000000057202 */ /* 0x000fe20000000f00 */
[----:B------:R-:W-:Y:S01]  /*1b530*/  IMAD.MOV.U32 R3, RZ, RZ, 0x1f ;  /* 0x0000001fff037424 */ /* 0x000fe200078e00ff */
[----:B-1----:R-:W-:Y:S02]  /*1b540*/  MOV R2, 0x1b560 ;  /* 0x0001b56000027802 */ /* 0x002fe40000000f00 */
[----:B---34-:R-:W-:Y:S05]  /*1b550*/  CALL.REL.NOINC `($__internal_35_$__cuda_sm70_shflsync_idx_p) ;  /* 0x0000006000007944 */ /* 0x018fea0003c00000 */
[----:B------:R-:W-:Y:S01]  /*1b560*/  MOV R13, R5 ;  /* 0x00000005000d7202 */ /* 0x000fe20000000f00 */
[----:B------:R-:W-:Y:S05]  /*1b570*/  BRA `(.L_x_2325) ;  /* 0xffffd17000007947 */ /* 0x000fea000383ffff */
        .weak           $__internal_34_$__cuda_sm70_shflsync_bfly_p
        .type           $__internal_34_$__cuda_sm70_shflsync_bfly_p,@function
        .size           $__internal_34_$__cuda_sm70_shflsync_bfly_p,($__internal_35_$__cuda_sm70_shflsync_idx_p - $__internal_34_$__cuda_sm70_shflsync_bfly_p)
$__internal_34_$__cuda_sm70_shflsync_bfly_p:
[----:B------:R-:W-:Y:S04]  /*1b580*/  WARPSYNC R9 ;  /* 0x0000000900007348 */ /* 0x000fe80003800000 */
[----:B------:R1:W2:Y:S02]  /*1b590*/  SHFL.BFLY PT, R0, R0, R3, R10 ;  /* 0x0c00000300007389 */ /* 0x0002a400000e000a */
[----:B-1----:R-:W-:-:S04]  /*1b5a0*/  MOV R3, 0x0 ;  /* 0x0000000000037802 */ /* 0x002fc80000000f00 */
[----:B--2---:R-:W-:Y:S05]  /*1b5b0*/  RET.REL.NODEC R2 `(_ZN7cutlass13device_kernelIN5flash19enable_sm80_to_sm89INS1_16FlashAttnFwdSm80INS1_25CollectiveMainloopFwdSm80ILi4ELi1ELb0EN4cute5tupleIJNS5_1CILi128EEENS7_ILi80EEENS7_ILi64EEEEEELi64ENS_10bfloat16_tEfNS_4arch4Sm80ELb0ELb1ELb0ELb1ELb0ELb0ELb1ELb1EEENS1_21CollectiveEpilogueFwdINS6_IJS8_SA_S9_EEENS6_IJNS7_ILi1EEESI_SI_EEESC_SE_Li128ELb1ELb1ELb1ELb0EEENS1_36VarlenDynamicPersistentTileSchedulerILi128ELi80ELi128ELi128ELb1ELb1ELb0ELb1ELb0ELb1EEEEEEEEEvNT_6ParamsE) ;  /* 0xfffe4a4002007950 */ /* 0x004fea0003c3ffff */
        .weak           $__internal_35_$__cuda_sm70_shflsync_idx_p
        .type           $__internal_35_$__cuda_sm70_shflsync_idx_p,@function
        .size           $__internal_35_$__cuda_sm70_shflsync_idx_p,($__internal_36_$__cuda_sm70_shflsync_up_p - $__internal_35_$__cuda_sm70_shflsync_idx_p)
$__internal_35_$__cuda_sm70_shflsync_idx_p:
[----:B------:R-:W-:-:S04]  /*1b5c0*/  MOV R16, 0xffffffff ;  /* 0xffffffff00107802 */ /* 0x000fc80000000f00 */
[----:B------:R-:W-:Y:S04]  /*1b5d0*/  WARPSYNC R16 ;  /* 0x0000001000007348 */ /* 0x000fe80003800000 */
[----:B------:R1:W2:Y:S02]  /*1b5e0*/  SHFL.IDX PT, R5, R9, R5, R3 ;  /* 0x0000000509057389 */ /* 0x0002a400000e0003 */
[----:B-1----:R-:W-:-:S04]  /*1b5f0*/  MOV R3, 0x0 ;  /* 0x0000000000037802 */ /* 0x002fc80000000f00 */
[----:B--2---:R-:W-:Y:S05]  /*1b600*/  RET.REL.NODEC R2 `(_ZN7cutlass13device_kernelIN5flash19enable_sm80_to_sm89INS1_16FlashAttnFwdSm80INS1_25CollectiveMainloopFwdSm80ILi4ELi1ELb0EN4cute5tupleIJNS5_1CILi128EEENS7_ILi80EEENS7_ILi64EEEEEELi64ENS_10bfloat16_tEfNS_4arch4Sm80ELb0ELb1ELb0ELb1ELb0ELb0ELb1ELb1EEENS1_21CollectiveEpilogueFwdINS6_IJS8_SA_S9_EEENS6_IJNS7_ILi1EEESI_SI_EEESC_SE_Li128ELb1ELb1ELb1ELb0EEENS1_36VarlenDynamicPersistentTileSchedulerILi128ELi80ELi128ELi128ELb1ELb1ELb0ELb1ELb0ELb1EEEEEEEEEvNT_6ParamsE) ;  /* 0xfffe49f002007950 */ /* 0x004fea0003c3ffff */
        .weak           $__internal_36_$__cuda_sm70_shflsync_up_p
        .type           $__internal_36_$__cuda_sm70_shflsync_up_p,@function
        .size           $__internal_36_$__cuda_sm70_shflsync_up_p,($__internal_37_$__cuda_sm70_votesync_ballot - $__internal_36_$__cuda_sm70_shflsync_up_p)
$__internal_36_$__cuda_sm70_shflsync_up_p:
[----:B------:R-:W-:Y:S02]  /*1b610*/  IMAD.MOV.U32 R4, RZ, RZ, RZ ;  /* 0x000000ffff047224 */ /* 0x000fe400078e00ff */
[----:B------:R-:W-:-:S04]  /*1b620*/  IMAD.MOV.U32 R9, RZ, RZ, -0x1 ;  /* 0xffffffffff097424 */ /* 0x000fc800078e00ff */
[----:B------:R-:W-:Y:S04]  /*1b630*/  WARPSYNC R9 ;  /* 0x0000000900007348 */ /* 0x000fe80003800000 */
[----:B------:R1:W2:Y:S02]  /*1b640*/  SHFL.UP PT, R4, R0, R2, R4 ;  /* 0x0400000200047389 */ /* 0x0002a400000e0004 */
[----:B-1----:R-:W-:Y:S02]  /*1b650*/  MOV R2, R3 ;  /* 0x0000000300027202 */ /* 0x002fe40000000f00 */
[----:B------:R-:W-:-:S04]  /*1b660*/  MOV R3, 0x0 ;  /* 0x0000000000037802 */ /* 0x000fc80000000f00 */
[----:B--2---:R-:W-:Y:S05]  /*1b670*/  RET.REL.NODEC R2 `(_ZN7cutlass13device_kernelIN5flash19enable_sm80_to_sm89INS1_16FlashAttnFwdSm80INS1_25CollectiveMainloopFwdSm80ILi4ELi1ELb0EN4cute5tupleIJNS5_1CILi128EEENS7_ILi80EEENS7_ILi64EEEEEELi64ENS_10bfloat16_tEfNS_4arch4Sm80ELb0ELb1ELb0ELb1ELb0ELb0ELb1ELb1EEENS1_21CollectiveEpilogueFwdINS6_IJS8_SA_S9_EEENS6_IJNS7_ILi1EEESI_SI_EEESC_SE_Li128ELb1ELb1ELb1ELb0EEENS1_36VarlenDynamicPersistentTileSchedulerILi128ELi80ELi128ELi128ELb1ELb1ELb0ELb1ELb0ELb1EEEEEEEEEvNT_6ParamsE) ;  /* 0xfffe498002007950 */ /* 0x004fea0003c3ffff */
        .weak           $__internal_37_$__cuda_sm70_votesync_ballot
        .type           $__internal_37_$__cuda_sm70_votesync_ballot,@function
        .size           $__internal_37_$__cuda_sm70_votesync_ballot,(.L_x_3275 - $__internal_37_$__cuda_sm70_votesync_ballot)
$__internal_37_$__cuda_sm70_votesync_ballot:
[----:B------:R-:W-:Y:S01]  /*1b680*/  ISETP.NE.U32.AND P0, PT, R0, 0x1, PT ;  /* 0x000000010000780c */ /* 0x000fe20003f05070 */
[----:B------:R-:W-:-:S04]  /*1b690*/  IMAD.MOV.U32 R3, RZ, RZ, -0x1 ;  /* 0xffffffffff037424 */ /* 0x000fc800078e00ff */
[----:B------:R-:W-:Y:S08]  /*1b6a0*/  WARPSYNC R3 ;  /* 0x0000000300007348 */ /* 0x000ff00003800000 */
[----:B------:R-:W-:-:S04]  /*1b6b0*/  VOTE.ANY R0, PT, !P0 ;  /* 0x0000000000007806 */ /* 0x000fc800040e0100 */
[----:B------:R-:W-:Y:S01]  /*1b6c0*/  LOP3.LUT R0, R0, R3, RZ, 0xc0, !PT ;  /* 0x0000000300007212 */ /* 0x000fe200078ec0ff */
[----:B------:R-:W-:-:S04]  /*1b6d0*/  IMAD.MOV.U32 R3, RZ, RZ, 0x0 ;  /* 0x00000000ff037424 */ /* 0x000fc800078e00ff */
[----:B------:R-:W-:Y:S05]  /*1b6e0*/  RET.REL.NODEC R2 `(_ZN7cutlass13device_kernelIN5flash19enable_sm80_to_sm89INS1_16FlashAttnFwdSm80INS1_25CollectiveMainloopFwdSm80ILi4ELi1ELb0EN4cute5tupleIJNS5_1CILi128EEENS7_ILi80EEENS7_ILi64EEEEEELi64ENS_10bfloat16_tEfNS_4arch4Sm80ELb0ELb1ELb0ELb1ELb0ELb0ELb1ELb1EEENS1_21CollectiveEpilogueFwdINS6_IJS8_SA_S9_EEENS6_IJNS7_ILi1EEESI_SI_EEESC_SE_Li128ELb1ELb1ELb1ELb0EEENS1_36VarlenDynamicPersistentTileSchedulerILi128ELi80ELi128ELi128ELb1ELb1ELb0ELb1ELb0ELb1EEEEEEEEEvNT_6ParamsE) ;  /* 0xfffe491002007950 */ /* 0x000fea0003c3ffff */
.L_x_2389:
        /* <DEDUP_REMOVED lines=9> */
.L_x_3275:


//--------------------- .text._ZN7cutlass13device_kernelIN5flash19enable_sm80_to_sm89INS1_16FlashAttnFwdSm80INS1_25CollectiveMainloopFwdSm80ILi4ELi1ELb0EN4cute5tupleIJNS5_1CILi128EEENS7_ILi80EEENS7_ILi64EEEEEELi64ENS_10bfloat16_tEfNS_4arch4Sm80ELb0ELb1ELb0ELb1ELb0ELb1ELb1ELb1EEENS1_21CollectiveEpilogueFwdINS6_IJS8_SA_S9_EEENS6_IJNS7_ILi1EEESI_SI_EEESC_SE_Li128ELb1ELb1ELb1ELb0EEENS1_36VarlenDynamicPersistentTileSchedulerILi128ELi80ELi128ELi128ELb1ELb1ELb0ELb1ELb0ELb1EEEEEEEEEvNT_6ParamsE --------------------------
	.section	.text._ZN7cutlass13device_kernelIN5flash19enable_sm80_to_sm89INS1_16FlashAttnFwdSm80INS1_25CollectiveMainloopFwdSm80ILi4ELi1ELb0EN4cute5tupleIJNS5_1CILi128EEENS7_ILi80EEENS7_ILi64EEEEEELi64ENS_10bfloat16_tEfNS_4arch4Sm80ELb0ELb1ELb0ELb1ELb0ELb1ELb1ELb1EEENS1_21CollectiveEpilogueFwdINS6_IJS8_SA_S9_EEENS6_IJNS7_ILi1EEESI_SI_EEESC_SE_Li128ELb1ELb1ELb1ELb0EEENS1_36VarlenDynamicPersistentTileSchedulerILi128ELi80ELi128ELi128ELb1ELb1ELb0ELb1ELb0ELb1EEEEEEEEEvNT_6ParamsE,"ax",@progbits
	.sectioninfo	@"SHI_REGISTERS=255"
	.align	128
.text._ZN7cutlass13device_kernelIN5flash19enable_sm80_to_sm89INS1_16FlashAttnFwdSm80INS1_25CollectiveMainloopFwdSm80ILi4ELi1ELb0EN4cute5tupleIJNS5_1CILi128EEENS7_ILi80EEENS7_ILi64EEEEEELi64ENS_10bfloat16_tEfNS_4arch4Sm80ELb0ELb1ELb0ELb1ELb0ELb1ELb1ELb1EEENS1_21CollectiveEpilogueFwdINS6_IJS8_SA_S9_EEENS6_IJNS7_ILi1EEESI_SI_EEESC_SE_Li128ELb1ELb1ELb1ELb0EEENS1_36VarlenDynamicPersistentTileSchedulerILi128ELi80ELi128ELi128ELb1ELb1ELb0ELb1ELb0ELb1EEEEEEEEEvNT_6ParamsE:
        .type           _ZN7cutlass13device_kernelIN5flash19enable_sm80_to_sm89INS1_16FlashAttnFwdSm80INS1_25CollectiveMainloopFwdSm80ILi4ELi1ELb0EN4cute5tupleIJNS5_1CILi128EEENS7_ILi80EEENS7_ILi64EEEEEELi64ENS_10bfloat16_tEfNS_4arch4Sm80ELb0ELb1ELb0ELb1ELb0ELb1ELb1ELb1EEENS1_21CollectiveEpilogueFwdINS6_IJS8_SA_S9_EEENS6_IJNS7_ILi1EEESI_SI_EEESC_SE_Li128ELb1ELb1ELb1ELb0EEENS1_36VarlenDynamicPersistentTileSchedulerILi128ELi80ELi128ELi128ELb1ELb1ELb0ELb1ELb0ELb1EEEEEEEEEvNT_6ParamsE,@function
        .size           _ZN7cutlass13device_kernelIN5flash19enable_sm80_to_sm89INS1_16FlashAttnFwdSm80INS1_25CollectiveMainloopFwdSm80ILi4ELi1ELb0EN4cute5tupleIJNS5_1CILi128EEENS7_ILi80EEENS7_ILi64EEEEEELi64ENS_10bfloat16_tEfNS_4arch4Sm80ELb0ELb1ELb0ELb1ELb0ELb1ELb1ELb1EEENS1_21CollectiveEpilogueFwdINS6_IJS8_SA_S9_EEENS6_IJNS7_ILi1EEESI_SI_EEESC_SE_Li128ELb1ELb1ELb1ELb0EEENS1_36VarlenDynamicPersistentTileSchedulerILi128ELi80ELi128ELi128ELb1ELb1ELb0ELb1ELb0ELb1EEEEEEEEEvNT_6ParamsE,(.L_x_3280 - _ZN7cutlass13device_kernelIN5flash19enable_sm80_to_sm89INS1_16FlashAttnFwdSm80INS1_25CollectiveMainloopFwdSm80ILi4ELi1ELb0EN4cute5tupleIJNS5_1CILi128EEENS7_ILi80EEENS7_ILi64EEEEEELi64ENS_10bfloat16_tEfNS_4arch4Sm80ELb0ELb1ELb0ELb1ELb0ELb1ELb1ELb1EEENS1_21CollectiveEpilogueFwdINS6_IJS8_SA_S9_EEENS6_IJNS7_ILi1EEESI_SI_EEESC_SE_Li128ELb1ELb1ELb1ELb0EEENS1_36VarlenDynamicPersistentTileSchedulerILi128ELi80ELi128ELi128ELb1ELb1ELb0ELb1ELb0ELb1EEEEEEEEEvNT_6ParamsE)
        .other          _ZN7cutlass13device_kernelIN5flash19enable_sm80_to_sm89INS1_16FlashAttnFwdSm80INS1_25CollectiveMainloopFwdSm80ILi4ELi1ELb0EN4cute5tupleIJNS5_1CILi128EEENS7_ILi80EEENS7_ILi64EEEEEELi64ENS_10bfloat16_tEfNS_4arch4Sm80ELb0ELb1ELb0ELb1ELb0ELb1ELb1ELb1EEENS1_21CollectiveEpilogueFwdINS6_IJS8_SA_S9_EEENS6_IJNS7_ILi1EEESI_SI_EEESC_SE_Li128ELb1ELb1ELb1ELb0EEENS1_36VarlenDynamicPersistentTileSchedulerILi128ELi80ELi128ELi128ELb1ELb1ELb0ELb1ELb0ELb1EEEEEEEEEvNT_6ParamsE,@"STO_CUDA_ENTRY STV_DEFAULT"
_ZN7cutlass13device_kernelIN5flash19enable_sm80_to_sm89INS1_16FlashAttnFwdSm80INS1_25CollectiveMainloopFwdSm80ILi4ELi1ELb0EN4cute5tupleIJNS5_1CILi128EEENS7_ILi80EEENS7_ILi64EEEEEELi64ENS_10bfloat16_tEfNS_4arch4Sm80ELb0ELb1ELb0ELb1ELb0ELb1ELb1ELb1EEENS1_21CollectiveEpilogueFwdINS6_IJS8_SA_S9_EEENS6_IJNS7_ILi1EEESI_SI_EEESC_SE_Li128ELb1ELb1ELb1ELb0EEENS1_36VarlenDynamicPersistentTileSchedulerILi128ELi80ELi128ELi128ELb1ELb1ELb0ELb1ELb0ELb1EEEEEEEEEvNT_6ParamsE:
        /* <DEDUP_REMOVED lines=54> */
.L_x_2395:
        /* <DEDUP_REMOVED lines=16> */
.L_x_2663:
        /* <DEDUP_REMOVED lines=16> */
.L_x_2664:
[----:B--2---:R-:W-:-:S05]  /*0560*/  IMAD R0, R0, c[0x0][0x538], RZ ;  /* 0x00014e0000007a24 */ /* 0x004fca00078e02ff */
[----:B------:R-:W-:-:S04]  /*0570*/  IADD3 R6, R0, R6, RZ ;  /* 0x0000000600067210 */ /* 0x000fc80007ffe0ff */
[----:B------:R-:W-:-:S13]  /*0580*/  ISETP.GT.AND P0, PT, R6, UR4, PT ;  /* 0x0000000406007c0c */ /* 0x000fda000bf04270 */
[----:B-1----:R-:W-:Y:S05]  /*0590*/  @!P0 BRA `(.L_x_2395) ;  /* 0xfffffdc000008947 */ /* 0x002fea000383ffff */
.L_x_2391:
[----:B------:R-:W-:-:S05]  /*05a0*/  IADD3 R12, -R0, R6, RZ ;  /* 0x00000006000c7210 */ /* 0x000fca0007ffe1ff */
[----:B------:R-:W-:-:S05]  /*05b0*/  IMAD R0, R4, c[0x0][0x538], R12 ;  /* 0x00014e0004007a24 */ /* 0x000fca00078e020c */
[----:B------:R-:W-:Y:S01]  /*05c0*/  ISETP.GT.AND P0, PT, R0, UR4, PT ;  /* 0x0000000400007c0c */ /* 0x000fe2000bf04270 */
[----:B------:R-:W-:-:S12]  /*05d0*/  BRA.DIV ~URZ, `(.L_x_2396) ;  /* 0x000239127f007947 */ /* 0x000fd8000b800000 */
[----:B------:R-:W-:-:S04]  /*05e0*/  VOTE.ANY R6, PT, !P0 ;  /* 0x0000000000067806 */ /* 0x000fc800040e0100 */
.L_x_2665:
[----:B------:R-:W1:Y:S02]  /*05f0*/  POPC R0, R6 ;  /* 0x0000000600007309 */ /* 0x000e640000000000 */
[----:B-1----:R-:W-:-:S05]  /*0600*/  IADD3 R2, R0, R7, RZ ;  /* 0x0000000700027210 */ /* 0x002fca0007ffe0ff */
[----:B------:R1:W-:Y:S01]  /*0610*/  STL [R1+0x54], R2 ;  /* 0x0000540201007387 */ /* 0x0003e20000100800 */
[----:B------:R-:W-:Y:S05]  /*0620*/  BRA.DIV ~URZ, `(.L_x_2397) ;  /* 0x000239127f007947 */ /* 0x000fea000b800000 */
[----:B------:R2:W3:Y:S01]  /*0630*/  SHFL.IDX PT, R13, R9, R0, 0x1f ;  /* 0x00001f00090d7589 */ /* 0x0004e200000e0000 */
[----:B------:R-:W-:-:S03]  /*0640*/  MOV R5, RZ ;  /* 0x000000ff00057202 */ /* 0x000fc60000000f00 */
[----:B------:R2:W4:Y:S04]  /*0650*/  SHFL.IDX PT, R9, R8, R0, 0x1f ;  /* 0x00001f0008097589 */ /* 0x00052800000e0000 */
.L_x_2666:
[----:B------:R-:W-:Y:S01]  /*0660*/  ISETP.NE.AND P0, PT, R6, RZ, PT ;  /* 0x000000ff0600720c */ /* 0x000fe20003f05270 */
[----:B------:R-:W-:-:S12]  /*0670*/  BSSY B0, `(.L_x_2398) ;  /* 0x0000005000007945 */ /* 0x000fd80003800000 */
[----:B------:R-:W-:Y:S05]  /*0680*/  @!P0 BRA `(.L_x_2399) ;  /* 0x0000003000008947 */ /* 0x000fea0003800000 */
[----:B------:R-:W-:Y:S01]  /*0690*/  IADD3 R10, R0, -0x1, RZ ;  /* 0xffffffff000a7810 */ /* 0x000fe20007ffe0ff */
[----:B------:R-:W-:Y:S05]  /*06a0*/  BRA.DIV ~URZ, `(.L_x_2400) ;  /* 0x000239727f007947 */ /* 0x000fea000b800000 */
[----:B------:R1:W2:Y:S02]  /*06b0*/  SHFL.IDX PT, R5, R4, R10, 0x1f ;  /* 0x00001f0a04057589 */ /* 0x0002a400000e0000 */
.L_x_2399:
[----:B------:R-:W-:Y:S05]  /*06c0*/  BSYNC B0 ;  /* 0x0000000000007941 */ /* 0x000fea0003800000 */
.L_x_2398:
        /* <DEDUP_REMOVED lines=69> */
.L_x_2402:
        /* <DEDUP_REMOVED lines=70> */
.L_x_2403:
[----:B------:R-:W-:Y:S05]  /*0f80*/  BSYNC B0 ;  /* 0x0000000000007941 */ /* 0x000fea0003800000 */
.L_x_2401:
[----:B------:R-:W-:-:S04]  /*0f90*/  LOP3.LUT R0, RZ, R0, RZ, 0x33, !PT ;  /* 0x00000000ff007212 */ /* 0x000fc800078e33ff */
[----:B------:R-:W-:-:S05]  /*0fa0*/  IADD3 R0, R0, R13, RZ ;  /* 0x0000000d00007210 */ /* 0x000fca0007ffe0ff */
[----:B------:R2:W-:Y:S01]  /*0fb0*/  STL [R1+0x4c], R0 ;  /* 0x00004c0001007387 */ /* 0x0005e20000100800 */
[----:B------:R-:W-:Y:S05]  /*0fc0*/  BRA `(.L_x_2404) ;  /* 0x0000006000007947 */ /* 0x000fea0003800000 */
.L_x_2392:
[----:B------:R-:W-:Y:S01]  /*0fd0*/  MOV R0, UR4 ;  /* 0x0000000400007c02 */ /* 0x000fe20008000f00 */
[----:B------:R-:W-:Y:S04]  /*0fe0*/  STL [R1+0x4c], RZ ;  /* 0x00004cff01007387 */ /* 0x000fe80000100800 */
[----:B------:R-:W-:Y:S04]  /*0ff0*/  STL [R1+0x50], RZ ;  /* 0x000050ff01007387 */ /* 0x000fe80000100800 */
[----:B------:R1:W-:Y:S02]  /*1000*/  STL [R1+0x48], R0 ;  /* 0x0000480001007387 */ /* 0x0003e40000100800 */
[----:B-1----:R-:W-:-:S05]  /*1010*/  MOV R0, c[0x0][0x53c] ;  /* 0x00014f0000007a02 */ /* 0x002fca0000000f00 */
[----:B------:R1:W-:Y:S02]  /*1020*/  STL [R1+0x54], R0 ;  /* 0x0000540001007387 */ /* 0x0003e40000100800 */
.L_x_2404:
        /* <DEDUP_REMOVED lines=8> */
.L_x_2390:
        /* <DEDUP_REMOVED lines=99> */
.L_x_2662:
        /* <DEDUP_REMOVED lines=38> */
.L_x_2405:
[----:B------:R-:W-:-:S04]  /*1940*/  ISETP.NE.U32.AND P0, PT, RZ, c[0x0][0x368], PT ;  /* 0x0000da00ff007a0c */ /* 0x000fc80003f05070 */
[----:B------:R-:W-:-:S13]  /*1950*/  ISETP.NE.AND.EX P0, PT, RZ, c[0x0][0x36c], PT, P0 ;  /* 0x0000db00ff007a0c */ /* 0x000fda0003f05300 */
[----:B------:R-:W-:Y:S05]  /*1960*/  @!P0 BRA `(.L_x_2406) ;  /* 0x0000003000008947 */ /* 0x000fea0003800000 */
[----:B-1----:R-:W-:-:S05]  /*1970*/  IMAD.WIDE R4, R34, R172, c[0x0][0x368] ;  /* 0x0000da0022047625 */ /* 0x002fca00078e02ac */
[----:B------:R1:W5:Y:S01]  /*1980*/  LDG.E R13, [R4.64] ;  /* 0x00000008040d7981 */ /* 0x000362000c1e1900 */
[----:B------:R-:W-:Y:S05]  /*1990*/  BRA `(.L_x_2407) ;  /* 0x0000005000007947 */ /* 0x000fea0003800000 */
.L_x_2406:
[----:B------:R-:W-:Y:S01]  /*19a0*/  MOV R13, c[0x0][0x1d0] ;  /* 0x00007400000d7a02 */ /* 0x000fe20000000f00 */
[----:B------:R-:W-:Y:S05]  /*19b0*/  @!P4 BRA `(.L_x_2407) ;  /* 0x000000300000c947 */ /* 0x000fea0003800000 */
[----:B-1----:R-:W2:Y:S04]  /*19c0*/  LDG.E R6, [R4.64] ;  /* 0x0000000804067981 */ /* 0x002ea8000c1e1900 */
[----:B------:R-:W2:Y:S02]  /*19d0*/  LDG.E R0, [R4.64+0x4] ;  /* 0x0000040804007981 */ /* 0x000ea4000c1e1900 */
[----:B--2---:R-:W-:Y:S02]  /*19e0*/  IADD3 R13, -R6, R0, RZ ;  /* 0x00000000060d7210 */ /* 0x004fe40007ffe1ff */
.L_x_2407:
        /* <DEDUP_REMOVED lines=48> */
.L_x_2410:
[----:B------:R-:W-:-:S13]  /*1cf0*/  ISETP.NE.AND P0, PT, R6, 0x1, PT ;  /* 0x000000010600780c */ /* 0x000fda0003f05270 */
[----:B------:R-:W-:-:S05]  /*1d00*/  @P0 IMAD.HI.U32 R2, R3, c[0x0][0x330], RZ ;  /* 0x0000cc0003020a27 */ /* 0x000fca00078e00ff */
[----:B------:R-:W-:Y:S02]  /*1d10*/  @P0 SHF.R.U32.HI R3, RZ, c[0x0][0x334], R2 ;  /* 0x0000cd00ff030a19 */ /* 0x000fe40000011602 */
.L_x_2411:
[----:B------:R-:W-:Y:S05]  /*1d20*/  BSYNC B0 ;  /* 0x0000000000007941 */ /* 0x000fea0003800000 */
.L_x_2409:
[----:B------:R-:W-:-:S05]  /*1d30*/  IMAD R3, R3, R6, c[0x0][0x32c] ;  /* 0x0000cb0003037624 */ /* 0x000fca00078e0206 */
[----:B------:R-:W-:-:S03]  /*1d40*/  IMNMX R4, R4, R3, PT ;  /* 0x0000000304047217 */ /* 0x000fc60003800200 */
.L_x_2408:
[----:B------:R-:W-:Y:S01]  /*1d50*/  IMAD.IADD R5, R7, 0x1, -R8 ;  /* 0x0000000107057824 */ /* 0x000fe200078e0a08 */
[----:B------:R-:W-:Y:S01]  /*1d60*/  IADD3 R4, R4, 0x4f, RZ ;  /* 0x0000004f04047810 */ /* 0x000fe20007ffe0ff */
[----:B------:R-:W-:-:S03]  /*1d70*/  @P2 IMAD.HI.U32 R3, R9, c[0x0][0x2c8], RZ ;  /* 0x0000b20009032a27 */ /* 0x000fc600078e00ff */
[----:B------:R1:W-:Y:S01]  /*1d80*/  STL [R1], R5 ;  /* 0x0000000501007387 */ /* 0x0003e20000100800 */
        /* <DEDUP_REMOVED lines=18> */
.L_x_2414:
[----:B------:R-:W-:-:S13]  /*1eb0*/  ISETP.NE.AND P0, PT, R6, 0x1, PT ;  /* 0x000000010600780c */ /* 0x000fda0003f05270 */
[----:B------:R-:W-:-:S05]  /*1ec0*/  @P0 IMAD.HI.U32 R4, R2, c[0x0][0x330], RZ ;  /* 0x0000cc0002040a27 */ /* 0x000fca00078e00ff */
[----:B------:R-:W-:Y:S02]  /*1ed0*/  @P0 SHF.R.U32.HI R2, RZ, c[0x0][0x334], R4 ;  /* 0x0000cd00ff020a19 */ /* 0x000fe40000011604 */
.L_x_2415:
[----:B------:R-:W-:Y:S05]  /*1ee0*/  BSYNC B0 ;  /* 0x0000000000007941 */ /* 0x000fea0003800000 */
.L_x_2413:
[----:B------:R-:W-:-:S05]  /*1ef0*/  IMAD R2, R2, c[0x0][0x32c], RZ ;  /* 0x0000cb0002027a24 */ /* 0x000fca00078e02ff */
[----:B------:R-:W-:-:S04]  /*1f00*/  IMNMX R3, R3, R2, !PT ;  /* 0x0000000203037217 */ /* 0x000fc80007800200 */
.L_x_2412:
        /* <DEDUP_REMOVED lines=47> */
.L_x_2417:
[----:B------:R-:W-:Y:S05]  /*2200*/  BSYNC B0 ;  /* 0x0000000000007941 */ /* 0x000fea0003800000 */
.L_x_2416:
        /* <DEDUP_REMOVED lines=297> */
.L_x_2453:
        /* <DEDUP_REMOVED lines=63> */
.L_x_2423:
[----:B------:R-:W-:Y:S05]  /*3890*/  BSYNC B0 ;  /* 0x0000000000007941 */ /* 0x000fea0003800000 */
.L_x_2422:
        /* <DEDUP_REMOVED lines=38> */
.L_x_2425:
[----:B------:R-:W-:Y:S05]  /*3b00*/  BSYNC B0 ;  /* 0x0000000000007941 */ /* 0x000fea0003800000 */
.L_x_2424:
        /* <DEDUP_REMOVED lines=37> */
.L_x_2427:
[----:B------:R-:W-:Y:S05]  /*3d60*/  BSYNC B0 ;  /* 0x0000000000007941 */ /* 0x000fea0003800000 */
.L_x_2426:
        /* <DEDUP_REMOVED lines=68> */
.L_x_2431:
[----:B------:R-:W-:Y:S05]  /*41b0*/  BSYNC B0 ;  /* 0x0000000000007941 */ /* 0x000fea0003800000 */
.L_x_2430:
        /* <DEDUP_REMOVED lines=55> */
.L_x_2429:
[----:B------:R-:W-:Y:S05]  /*4530*/  BSYNC B1 ;  /* 0x0000000000017941 */ /* 0x000fea0003800000 */
.L_x_2428:
        /* <DEDUP_REMOVED lines=56> */
.L_x_2435:
[----:B------:R-:W-:Y:S05]  /*48c0*/  BSYNC B0 ;  /* 0x0000000000007941 */ /* 0x000fea0003800000 */
.L_x_2434:
        /* <DEDUP_REMOVED lines=55> */
.L_x_2433:
[----:B------:R-:W-:Y:S05]  /*4c40*/  BSYNC B1 ;  /* 0x0000000000017941 */ /* 0x000fea0003800000 */
.L_x_2432:
        /* <DEDUP_REMOVED lines=55> */
.L_x_2438:
[----:B------:R-:W-:Y:S05]  /*4fc0*/  BSYNC B0 ;  /* 0x0000000000007941 */ /* 0x000fea0003800000 */
.L_x_2437:
        /* <DEDUP_REMOVED lines=56> */
.L_x_2421:
        /* <DEDUP_REMOVED lines=195> */
.L_x_2440:
[----:B------:R-:W-:Y:S05]  /*5f80*/  BSYNC B0 ;  /* 0x0000000000007941 */ /* 0x000fea0003800000 */
.L_x_2439:
        /* <DEDUP_REMOVED lines=115> */
.L_x_2442:
[----:B------:R-:W-:Y:S05]  /*66c0*/  BSYNC B0 ;  /* 0x0000000000007941 */ /* 0x000fea0003800000 */
.L_x_2441:
        /* <DEDUP_REMOVED lines=116> */
.L_x_2420:
        /* <DEDUP_REMOVED lines=11> */
.L_x_2444:
[----:B------:R-:W-:Y:S05]  /*6ec0*/  BSYNC B0 ;  /* 0x0000000000007941 */ /* 0x000fea0003800000 */
.L_x_2443:
        /* <DEDUP_REMOVED lines=8> */
.L_x_2446:
[----:B------:R-:W-:Y:S05]  /*6f50*/  BSYNC B0 ;  /* 0x0000000000007941 */ /* 0x000fea0003800000 */
.L_x_2445:
[----:B------:R-:W-:Y:S11]  /*6f60*/  ISETP.GE.AND P0, PT, R146, R2, PT ;  /* 0x000000029200720c */ /* 0x000ff60003f06270 */
[----:B------:R-:W-:Y:S02]  /*6f70*/  @!UPT UIADD3 URZ, URZ, URZ, URZ ;  /* 0x0000003f3f3ff290 */ /* 0x000fe4000fffe03f */
[----:B------:R-:W-:-:S05]  /*6f80*/  @P0 BRA `(.L_x_2436) ;  /* 0x0000004000000947 */ /* 0x000fca0003800000 */
[----:B-1----:R-:W1:Y:S04]  /*6f90*/  @!P6 LDS.128 R8, [R80+0x4800] ;  /* 0x004800005008e984 */ /* 0x002e680000000c00 */
[----:B------:R-:W2:Y:S04]  /*6fa0*/  @!P1 LDS.128 R4, [R81+0x4800] ;  /* 0x0048000051049984 */ /* 0x000ea80000000c00 */
[----:B-1----:R1:W-:Y:S04]  /*6fb0*/  @!P6 STG.E.128 [R62.64], R8 ;  /* 0x000000083e00e986 */ /* 0x0023e8000c101d08 */
[----:B--2---:R1:W-:Y:S02]  /*6fc0*/  @!P1 STG.E.128 [R62.64+0x40], R4 ;  /* 0x000040043e009986 */ /* 0x0043e4000c101d08 */
.L_x_2436:
[----:B------:R-:W-:Y:S05]  /*6fd0*/  BSYNC B2 ;  /* 0x0000000000027941 */ /* 0x000fea0003800000 */
.L_x_2419:
        /* <DEDUP_REMOVED lines=95> */
.L_x_2448:
[----:B-1----:R-:W-:Y:S05]  /*75d0*/  BSYNC B0 ;  /* 0x0000000000007941 */ /* 0x002fea0003800000 */
.L_x_2447:
        /* <DEDUP_REMOVED lines=22> */
.L_x_2450:
[----:B------:R-:W-:Y:S05]  /*7740*/  BSYNC B0 ;  /* 0x0000000000007941 */ /* 0x000fea0003800000 */
.L_x_2449:
        /* <DEDUP_REMOVED lines=22> */
.L_x_2452:
[----:B------:R-:W-:Y:S05]  /*78b0*/  BSYNC B0 ;  /* 0x0000000000007941 */ /* 0x000fea0003800000 */
.L_x_2451:
        /* <DEDUP_REMOVED lines=33> */
.L_x_2418:
        /* <DEDUP_REMOVED lines=26> */
.L_x_2456:
[----:B------:R-:W-:-:S13]  /*7c70*/  ISETP.NE.AND P0, PT, R4, 0x1, PT ;  /* 0x000000010400780c */ /* 0x000fda0003f05270 */
[----:B------:R-:W-:-:S05]  /*7c80*/  @P0 IMAD.HI.U32 R0, R2, c[0x0][0x330], RZ ;  /* 0x0000cc0002000a27 */ /* 0x000fca00078e00ff */
[----:B------:R-:W-:Y:S02]  /*7c90*/  @P0 SHF.R.U32.HI R2, RZ, c[0x0][0x334], R0 ;  /* 0x0000cd00ff020a19 */ /* 0x000fe40000011600 */
.L_x_2457:
[----:B------:R-:W-:Y:S05]  /*7ca0*/  BSYNC B0 ;  /* 0x0000000000007941 */ /* 0x000fea0003800000 */
.L_x_2455:
[----:B------:R-:W-:-:S05]  /*7cb0*/  IMAD R2, R2, R4, c[0x0][0x32c] ;  /* 0x0000cb0002027624 */ /* 0x000fca00078e0204 */
[----:B------:R-:W-:-:S03]  /*7cc0*/  IMNMX R3, R3, R2, PT ;  /* 0x0000000203037217 */ /* 0x000fc60003800200 */
.L_x_2454:
[----:B------:R-:W2:Y:S01]  /*7cd0*/  LDL R4, [R1] ;  /* 0x0000000001047983 */ /* 0x000ea20000100800 */
        /* <DEDUP_REMOVED lines=21> */
.L_x_2460:
[----:B------:R-:W-:-:S04]  /*7e30*/  MOV R3, c[0x0][0x32c] ;  /* 0x0000cb0000037a02 */ /* 0x000fc80000000f00 */
[----:B------:R-:W-:-:S13]  /*7e40*/  ISETP.NE.AND P0, PT, R3, 0x1, PT ;  /* 0x000000010300780c */ /* 0x000fda0003f05270 */
[----:B------:R-:W-:-:S05]  /*7e50*/  @P0 IMAD.HI.U32 R3, R0, c[0x0][0x330], RZ ;  /* 0x0000cc0000030a27 */ /* 0x000fca00078e00ff */
[----:B------:R-:W-:Y:S02]  /*7e60*/  @P0 SHF.R.U32.HI R0, RZ, c[0x0][0x334], R3 ;  /* 0x0000cd00ff000a19 */ /* 0x000fe40000011603 */
.L_x_2461:
[----:B------:R-:W-:Y:S05]  /*7e70*/  BSYNC B0 ;  /* 0x0000000000007941 */ /* 0x000fea0003800000 */
.L_x_2459:
[----:B------:R-:W-:-:S05]  /*7e80*/  IMAD R0, R0, c[0x0][0x32c], RZ ;  /* 0x0000cb0000007a24 */ /* 0x000fca00078e02ff */
[----:B------:R-:W-:-:S05]  /*7e90*/  IMNMX R2, R2, R0, !PT ;  /* 0x0000000002027217 */ /* 0x000fca0007800200 */
.L_x_2458:
        /* <DEDUP_REMOVED lines=37> */
.L_x_2463:
[----:B------:R-:W-:Y:S05]  /*80f0*/  BSYNC B0 ;  /* 0x0000000000007941 */ /* 0x000fea0003800000 */
.L_x_2462:
        /* <DEDUP_REMOVED lines=38> */
[----:B------:R-:W-:-:S05]  /*8360*/  IMAD.IADD R0, R240, 0x1, R0 ;  /* 0x00000001f0007824 */ /* 0x000fca00078e0200 */
        /* <DEDUP_REMOVED lines=12> */
[----:B--2---:R-:W-:-:S05]  /*8430*/  @P1 IMAD.WIDE R2, R17, R2, c[0x0][0x340] ;  /* 0x0000d00011021625 */ /* 0x004fca00078e0202 */
        /* <DEDUP_REMOVED lines=78> */
.L_x_2667:
[----:B------:R-:W-:Y:S05]  /*8920*/  BRA.DIV ~URZ, `(.L_x_2466) ;  /* 0x0001b7c27f007947 */ /* 0x000fea000b800000 */
[----:B-1----:R1:W4:Y:S02]  /*8930*/  SHFL.IDX PT, R2, R6, RZ, 0x181f ;  /* 0x00181fff06027589 */ /* 0x00232400000e0000 */
.L_x_2668:
        /* <DEDUP_REMOVED lines=11> */
.L_x_2468:
[----:B------:R-:W-:Y:S05]  /*89f0*/  BSYNC B0 ;  /* 0x0000000000007941 */ /* 0x000fea0003800000 */
.L_x_2467:
[----:B------:R-:W-:Y:S05]  /*8a00*/  BRA.DIV ~URZ, `(.L_x_2469) ;  /* 0x0001b7527f007947 */ /* 0x000fea000b800000 */
[----:B---3--:R3:W1:Y:S04]  /*8a10*/  SHFL.IDX PT, R7, R5, 0x1, 0x181f ;  /* 0x00381f0005077f89 */ /* 0x00866800000e0000 */
[----:B--2-4-:R3:W2:Y:S02]  /*8a20*/  SHFL.IDX PT, R2, R6, 0x1, 0x181f ;  /* 0x00381f0006027f89 */ /* 0x0146a400000e0000 */
.L_x_2669:
        /* <DEDUP_REMOVED lines=10> */
.L_x_2471:
[----:B------:R-:W-:Y:S05]  /*8ad0*/  BSYNC B0 ;  /* 0x0000000000007941 */ /* 0x000fea0003800000 */
.L_x_2470:
[----:B------:R-:W-:Y:S05]  /*8ae0*/  BRA.DIV ~URZ, `(.L_x_2472) ;  /* 0x0001b7427f007947 */ /* 0x000fea000b800000 */
[----:B-1----:R1:W4:Y:S02]  /*8af0*/  SHFL.IDX PT, R7, R5, 0x2, 0x181f ;  /* 0x00581f0005077f89 */ /* 0x00232400000e0000 */
.L_x_2670:
[----:B------:R-:W-:Y:S05]  /*8b00*/  BRA.DIV ~URZ, `(.L_x_2473) ;  /* 0x0001b7927f007947 */ /* 0x000fea000b800000 */
[----:B--2---:R2:W1:Y:S02]  /*8b10*/  SHFL.IDX PT, R2, R6, 0x2, 0x181f ;  /* 0x00581f0006027f89 */ /* 0x00446400000e0000 */
.L_x_2671:
        /* <DEDUP_REMOVED lines=10> */
.L_x_2475:
[----:B------:R-:W-:Y:S05]  /*8bc0*/  BSYNC B0 ;  /* 0x0000000000007941 */ /* 0x000fea0003800000 */
.L_x_2474:
[----:B------:R-:W-:Y:S05]  /*8bd0*/  BRA.DIV ~URZ, `(.L_x_2476) ;  /* 0x0001b7327f007947 */ /* 0x000fea000b800000 */
[----:B----4-:R4:W2:Y:S04]  /*8be0*/  SHFL.IDX PT, R7, R5, 0x3, 0x181f ;  /* 0x00781f0005077f89 */ /* 0x0108a800000e0000 */
[----:B-1----:R4:W1:Y:S02]  /*8bf0*/  SHFL.IDX PT, R2, R6, 0x3, 0x181f ;  /* 0x00781f0006027f89 */ /* 0x00286400000e0000 */
.L_x_2672:
        /* <DEDUP_REMOVED lines=10> */
.L_x_2478:
[----:B------:R-:W-:Y:S05]  /*8ca0*/  BSYNC B0 ;  /* 0x0000000000007941 */ /* 0x000fea0003800000 */
.L_x_2477:
[----:B------:R-:W-:Y:S05]  /*8cb0*/  BRA.DIV ~URZ, `(.L_x_2479) ;  /* 0x0001b7227f007947 */ /* 0x000fea000b800000 */
[----:B--2---:R2:W3:Y:S02]  /*8cc0*/  SHFL.IDX PT, R7, R5, 0x4, 0x181f ;  /* 0x00981f0005077f89 */ /* 0x0044e400000e0000 */
.L_x_2673:
[----:B------:R-:W-:Y:S05]  /*8cd0*/  BRA.DIV ~URZ, `(.L_x_2480) ;  /* 0x0001b7727f007947 */ /* 0x000fea000b800000 */
[----:B-1----:R1:W2:Y:S02]  /*8ce0*/  SHFL.IDX PT, R2, R6, 0x4, 0x181f ;  /* 0x00981f0006027f89 */ /* 0x0022a400000e0000 */
.L_x_2674:
        /* <DEDUP_REMOVED lines=10> */
.L_x_2482:
[----:B------:R-:W-:Y:S05]  /*8d90*/  BSYNC B0 ;  /* 0x0000000000007941 */ /* 0x000fea0003800000 */
.L_x_2481:
[----:B------:R-:W-:Y:S05]  /*8da0*/  BRA.DIV ~URZ, `(.L_x_2483) ;  /* 0x0001b7127f007947 */ /* 0x000fea000b800000 */
[----:B---3--:R3:W1:Y:S04]  /*8db0*/  SHFL.IDX PT, R7, R5, 0x5, 0x181f ;  /* 0x00b81f0005077f89 */ /* 0x00866800000e0000 */
[----:B--2---:R3:W2:Y:S02]  /*8dc0*/  SHFL.IDX PT, R2, R6, 0x5, 0x181f ;  /* 0x00b81f0006027f89 */ /* 0x0046a400000e0000 */
.L_x_2675:
        /* <DEDUP_REMOVED lines=10> */
.L_x_2485:
[----:B------:R-:W-:Y:S05]  /*8e70*/  BSYNC B0 ;  /* 0x0000000000007941 */ /* 0x000fea0003800000 */
.L_x_2484:
[----:B------:R-:W-:Y:S05]  /*8e80*/  BRA.DIV ~URZ, `(.L_x_2486) ;  /* 0x0001b7027f007947 */ /* 0x000fea000b800000 */
[----:B-1----:R1:W3:Y:S02]  /*8e90*/  SHFL.IDX PT, R7, R5, 0x6, 0x181f ;  /* 0x00d81f0005077f89 */ /* 0x0022e400000e0000 */
.L_x_2676:
[----:B------:R-:W-:Y:S05]  /*8ea0*/  BRA.DIV ~URZ, `(.L_x_2487) ;  /* 0x0001b7527f007947 */ /* 0x000fea000b800000 */
[----:B--2---:R2:W1:Y:S02]  /*8eb0*/  SHFL.IDX PT, R2, R6, 0x6, 0x181f ;  /* 0x00d81f0006027f89 */ /* 0x00446400000e0000 */
.L_x_2677:
        /* <DEDUP_REMOVED lines=10> */
.L_x_2489:
[----:B------:R-:W-:Y:S05]  /*8f60*/  BSYNC B0 ;  /* 0x0000000000007941 */ /* 0x000fea0003800000 */
.L_x_2488:
[----:B------:R-:W-:Y:S05]  /*8f70*/  BRA.DIV ~URZ, `(.L_x_2490) ;  /* 0x0001b6f27f007947 */ /* 0x000fea000b800000 */
[----:B-1-34-:R-:W1:Y:S04]  /*8f80*/  SHFL.IDX PT, R5, R5, 0x7, 0x181f ;  /* 0x00f81f0005057f89 */ /* 0x01ae6800000e0000 */
[----:B------:R3:W4:Y:S02]  /*8f90*/  SHFL.IDX PT, R3, R6, 0x7, 0x181f ;  /* 0x00f81f0006037f89 */ /* 0x00072400000e0000 */
.L_x_2678:
[----:B--23--:R-:W2:Y:S01]  /*8fa0*/  LDL.LU R6, [R1+0x40] ;  /* 0x0000400001067983 */ /* 0x00cea20000300800 */
        /* <DEDUP_REMOVED lines=15> */
[----:B------:R-:W3:Y:S04]  /*90a0*/  LDL R8, [R1+0x3c] ;  /* 0x00003c0001087983 */ /* 0x000ee80000100800 */
[----:B-1----:R-:W4:Y:S01]  /*90b0*/  LDL.64 R6, [R1+0x30] ;  /* 0x0000300001067983 */ /* 0x002f220000100a00 */
[----:B------:R-:W-:Y:S01]  /*90c0*/  IMAD.MOV.U32 R76, RZ, RZ, -0x50 ;  /* 0xffffffb0ff4c7424 */ /* 0x000fe200078e00ff */
[----:B------:R-:W-:-:S03]  /*90d0*/  SHF.R.S32.HI R79, RZ, 0x1f, R78 ;  /* 0x0000001fff4f7819 */ /* 0x000fc6000001144e */
[----:B------:R-:W-:Y:S02]  /*90e0*/  IMAD R76, R226, R76, 0x50 ;  /* 0x00000050e24c7424 */ /* 0x000fe400078e024c */
[----:B------:R-:W-:Y:S02]  /*90f0*/  IMAD R4, R79, c[0x0][0x1e0], RZ ;  /* 0x000078004f047a24 */ /* 0x000fe400078e02ff */
[----:B------:R-:W-:-:S04]  /*9100*/  IMAD.WIDE.U32 R2, R78, c[0x0][0x1e0], RZ ;  /* 0x000078004e027a25 */ /* 0x000fc800078e00ff */
[----:B------:R-:W-:-:S04]  /*9110*/  IMAD R4, R78, c[0x0][0x1e4], R4 ;  /* 0x000079004e047a24 */ /* 0x000fc800078e0204 */
[----:B------:R-:W-:Y:S02]  /*9120*/  IMAD.IADD R3, R3, 0x1, R4 ;  /* 0x0000000103037824 */ /* 0x000fe400078e0204 */
[----:B------:R-:W-:Y:S02]  /*9130*/  IMAD.MOV.U32 R182, RZ, RZ, c[0x0][0x1e0] ;  /* 0x00007800ffb67624 */ /* 0x000fe400078e00ff */
[----:B------:R-:W-:Y:S01]  /*9140*/  IMAD.MOV.U32 R183, RZ, RZ, c[0x0][0x1e4] ;  /* 0x00007900ffb77624 */ /* 0x000fe200078e00ff */
[----:B------:R-:W-:Y:S01]  /*9150*/  BSSY B0, `(.L_x_2491) ;  /* 0x000002c000007945 */ /* 0x000fe20003800000 */
[----:B------:R-:W-:Y:S01]  /*9160*/  BAR.SYNC.DEFER_BLOCKING 0x0 ;  /* 0x0000000000007b1d */ /* 0x000fe20000010000 */
[----:B--2---:R-:W-:-:S04]  /*9170*/  IADD3 R77, R76, R190, -R138 ;  /* 0x000000be4c4d7210 */ /* 0x004fc80007ffe88a */
[C---:B------:R-:W-:Y:S01]  /*9180*/  ISETP.GE.AND P0, PT, R77.reuse, 0x1, PT ;  /* 0x000000014d00780c */ /* 0x040fe20003f06270 */
[----:B---3--:R-:W-:Y:S02]  /*9190*/  IMAD.MOV.U32 R181, RZ, RZ, R8 ;  /* 0x000000ffffb57224 */ /* 0x008fe400078e0008 */
[----:B----4-:R-:W-:Y:S01]  /*91a0*/  IMAD.MOV.U32 R180, RZ, RZ, R6 ;  /* 0x000000ffffb47224 */ /* 0x010fe200078e0006 */
[----:B------:R-:W-:-:S03]  /*91b0*/  ISETP.GE.AND P3, PT, R77, 0x11, PT ;  /* 0x000000114d00780c */ /* 0x000fc60003f66270 */
[----:B------:R-:W-:-:S04]  /*91c0*/  IMAD.WIDE.U32 R4, R2, 0x50, R180 ;  /* 0x0000005002047825 */ /* 0x000fc800078e00b4 */
[----:B------:R-:W-:Y:S02]  /*91d0*/  IMAD R2, R3, 0x50, RZ ;  /* 0x0000005003027824 */ /* 0x000fe400078e02ff */
[----:B------:R-:W-:Y:S02]  /*91e0*/  @P0 LEA R6, P1, R4, c[0x0][0x1c8], 0x1 ;  /* 0x0000720004060a11 */ /* 0x000fe400078208ff */
[----:B------:R-:W-:Y:S01]  /*91f0*/  IMAD.IADD R3, R5, 0x1, R2 ;  /* 0x0000000105037824 */ /* 0x000fe200078e0202 */
[C---:B------:R-:W-:Y:S02]  /*9200*/  ISETP.GE.AND P2, PT, R77.reuse, 0x21, PT ;  /* 0x000000214d00780c */ /* 0x040fe40003f46270 */
        /* <DEDUP_REMOVED lines=32> */
.L_x_2492:
[----:B------:R-:W-:Y:S05]  /*9410*/  BSYNC B0 ;  /* 0x0000000000007941 */ /* 0x000fea0003800000 */
.L_x_2491:
        /* <DEDUP_REMOVED lines=8> */
.L_x_2493:
        /* <DEDUP_REMOVED lines=68> */
.L_x_2497:
[----:B--2---:R-:W-:Y:S05]  /*98e0*/  BSYNC B0 ;  /* 0x0000000000007941 */ /* 0x004fea0003800000 */
.L_x_2496:
        /* <DEDUP_REMOVED lines=45> */
.L_x_2499:
[----:B------:R-:W-:Y:S05]  /*9bc0*/  BSYNC B0 ;  /* 0x0000000000007941 */ /* 0x000fea0003800000 */
.L_x_2498:
        /* <DEDUP_REMOVED lines=47> */
.L_x_2501:
[----:B------:R-:W-:Y:S05]  /*9ec0*/  BSYNC B0 ;  /* 0x0000000000007941 */ /* 0x000fea0003800000 */
.L_x_2500:
        /* <DEDUP_REMOVED lines=45> */
.L_x_2503:
[----:B----4-:R-:W-:Y:S05]  /*a1a0*/  BSYNC B0 ;  /* 0x0000000000007941 */ /* 0x010fea0003800000 */
.L_x_2502:
        /* <DEDUP_REMOVED lines=69> */
.L_x_2507:
[----:B------:R-:W-:Y:S05]  /*a600*/  BSYNC B0 ;  /* 0x0000000000007941 */ /* 0x000fea0003800000 */
.L_x_2506:
        /* <DEDUP_REMOVED lines=48> */
.L_x_2505:
[----:B------:R-:W-:Y:S05]  /*a910*/  BSYNC B1 ;  /* 0x0000000000017941 */ /* 0x000fea0003800000 */
.L_x_2504:
        /* <DEDUP_REMOVED lines=52> */
.L_x_2511:
[----:B------:R-:W-:Y:S05]  /*ac60*/  BSYNC B0 ;  /* 0x0000000000007941 */ /* 0x000fea0003800000 */
.L_x_2510:
        /* <DEDUP_REMOVED lines=48> */
.L_x_2509:
[----:B------:R-:W-:Y:S05]  /*af70*/  BSYNC B1 ;  /* 0x0000000000017941 */ /* 0x000fea0003800000 */
.L_x_2508:
        /* <DEDUP_REMOVED lines=52> */
.L_x_2515:
[----:B------:R-:W-:Y:S05]  /*b2c0*/  BSYNC B0 ;  /* 0x0000000000007941 */ /* 0x000fea0003800000 */
.L_x_2514:
        /* <DEDUP_REMOVED lines=48> */
.L_x_2513:
[----:B------:R-:W-:Y:S05]  /*b5d0*/  BSYNC B1 ;  /* 0x0000000000017941 */ /* 0x000fea0003800000 */
.L_x_2512:
        /* <DEDUP_REMOVED lines=51> */
.L_x_2518:
[----:B------:R-:W-:Y:S05]  /*b910*/  BSYNC B0 ;  /* 0x0000000000007941 */ /* 0x000fea0003800000 */
.L_x_2517:
        /* <DEDUP_REMOVED lines=49> */
.L_x_2495:
        /* <DEDUP_REMOVED lines=73> */
.L_x_2520:
[----:B---3--:R-:W-:Y:S05]  /*c0c0*/  BSYNC B0 ;  /* 0x0000000000007941 */ /* 0x008fea0003800000 */
.L_x_2519:
        /* <DEDUP_REMOVED lines=66> */
.L_x_2522:
[----:B------:R-:W-:Y:S05]  /*c4f0*/  BSYNC B0 ;  /* 0x0000000000007941 */ /* 0x000fea0003800000 */
.L_x_2521:
        /* <DEDUP_REMOVED lines=120> */
.L_x_2524:
[----:B------:R-:W-:Y:S05]  /*cc80*/  BSYNC B0 ;  /* 0x0000000000007941 */ /* 0x000fea0003800000 */
.L_x_2523:
        /* <DEDUP_REMOVED lines=103> */
.L_x_2526:
[----:B------:R-:W-:Y:S05]  /*d300*/  BSYNC B0 ;  /* 0x0000000000007941 */ /* 0x000fea0003800000 */
.L_x_2525:
        /* <DEDUP_REMOVED lines=9> */
[----:B-1----:R-:W-:Y:S01]  /*d3a0*/  SHF.R.U32.HI R12, RZ, 0x10, R51 ;  /* 0x00000010ff0c7819 */ /* 0x002fe20000011633 */
        /* <DEDUP_REMOVED lines=93> */
.L_x_2528:
[----:B------:R-:W-:Y:S05]  /*d980*/  BSYNC B0 ;  /* 0x0000000000007941 */ /* 0x000fea0003800000 */
.L_x_2527:
        /* <DEDUP_REMOVED lines=109> */
.L_x_2516:
[----:B------:R-:W-:Y:S05]  /*e060*/  BSYNC B2 ;  /* 0x0000000000027941 */ /* 0x000fea0003800000 */
.L_x_2494:
[----:B------:R-:W2:Y:S01]  /*e070*/  LDL R66, [R1+0x38] ;  /* 0x0000380001427983 */ /* 0x000ea20000100800 */
[----:B------:R-:W-:-:S04]  /*e080*/  DEPBAR.LE SB0, 0x0 ;  /* 0x000080000000791a */ /* 0x000fc80000000000 */
[----:B------:R-:W4:Y:S01]  /*e090*/  LDL.64 R64, [R1+0x28] ;  /* 0x0000280001407983 */ /* 0x000f220000100a00 */
[----:B------:R-:W-:Y:S01]  /*e0a0*/  IMAD R0, R79, c[0x0][0x208], RZ ;  /* 0x000082004f007a24 */ /* 0x000fe200078e02ff */
[----:B------:R-:W-:Y:S01]  /*e0b0*/  ULDC.64 UR4, c[0x0][0x208] ;  /* 0x0000820000047ab9 */ /* 0x000fe20000000a00 */
[----:B------:R-:W-:Y:S01]  /*e0c0*/  IMAD.WIDE.U32 R2, R78, c[0x0][0x208], RZ ;  /* 0x000082004e027a25 */ /* 0x000fe200078e00ff */
[----:B------:R-:W-:Y:S01]  /*e0d0*/  BAR.SYNC.DEFER_BLOCKING 0x0 ;  /* 0x0000000000007b1d */ /* 0x000fe20000010000 */
[----:B------:R-:W-:Y:S01]  /*e0e0*/  USHF.L.U32 UR7, UR4, 0x5, URZ ;  /* 0x0000000504077899 */ /* 0x000fe2000800063f */
[----:B------:R-:W-:Y:S01]  /*e0f0*/  ISETP.GE.AND P1, PT, R134, c[0x0][0x1d4], PT ;  /* 0x0000750086007a0c */ /* 0x000fe20003f26270 */
[----:B------:R-:W-:-:S03]  /*e100*/  IMAD R0, R78, c[0x0][0x20c], R0 ;  /* 0x000083004e007a24 */ /* 0x000fc600078e0200 */
[----:B------:R-:W-:Y:S01]  /*e110*/  UMOV UR6, 0x5 ;  /* 0x0000000500067882 */ /* 0x000fe20000000000 */
[----:B------:R-:W-:Y:S01]  /*e120*/  IMAD.IADD R0, R3, 0x1, R0 ;  /* 0x0000000103007824 */ /* 0x000fe200078e0200 */
[----:B------:R-:W-:Y:S01]  /*e130*/  USHF.L.U64.HI UR5, UR4, UR6, UR5 ;  /* 0x0000000604057299 */ /* 0x000fe20008010205 */
[C---:B------:R-:W-:Y:S01]  /*e140*/  ISETP.LT.OR P3, PT, R77.reuse, 0x1, P1 ;  /* 0x000000014d00780c */ /* 0x040fe20000f61670 */
        /* <DEDUP_REMOVED lines=9> */
[----:B------:R-:W3:Y:S04]  /*e1e0*/  LDSM.16.M88.4 R4, [R211+0x2000] ;  /* 0x00200000d304783b */ /* 0x000ee80000000200 */
        /* <DEDUP_REMOVED lines=12> */
[----:B------:R-:W-:Y:S08]  /*e2b0*/  HMMA.16816.F32.BF16 R84, R8, R30, RZ ;  /* 0x0000001e0854723c */ /* 0x000ff000000418ff */
[C---:B---3--:R-:W-:Y:S08]  /*e2c0*/  HMMA.16816.F32.BF16 R40, R4.reuse, R16, RZ ;  /* 0x000000100428723c */ /* 0x048ff000000418ff */
[C---:B------:R-:W-:Y:S08]  /*e2d0*/  HMMA.16816.F32.BF16 R44, R4.reuse, R12, RZ ;  /* 0x0000000c042c723c */ /* 0x040ff000000418ff */
[C---:B------:R-:W-:Y:S08]  /*e2e0*/  HMMA.16816.F32.BF16 R48, R4.reuse, R20, RZ ;  /* 0x000000140430723c */ /* 0x040ff000000418ff */
[C---:B------:R-:W-:Y:S08]  /*e2f0*/  HMMA.16816.F32.BF16 R72, R4.reuse, R24, RZ ;  /* 0x000000180448723c */ /* 0x040ff000000418ff */
[C---:B------:R-:W-:Y:S08]  /*e300*/  HMMA.16816.F32.BF16 R52, R4.reuse, R28, RZ ;  /* 0x0000001c0434723c */ /* 0x040ff000000418ff */
[C---:B------:R-:W-:Y:S08]  /*e310*/  HMMA.16816.F32.BF16 R60, R4.reuse, R18, RZ ;  /* 0x00000012043c723c */ /* 0x040ff000000418ff */
[C---:B------:R-:W-:Y:S08]  /*e320*/  HMMA.16816.F32.BF16 R68, R4.reuse, R14, RZ ;  /* 0x0000000e0444723c */ /* 0x040ff000000418ff */
[C---:B------:R-:W-:Y:S01]  /*e330*/  HMMA.16816.F32.BF16 R96, R4.reuse, R22, RZ ;  /* 0x000000160460723c */ /* 0x040fe200000418ff */
[----:B------:R-:W-:Y:S07]  /*e340*/  LDSM.16.M88.4 R20, [R216] ;  /* 0x00000000d814783b */ /* 0x000fee0000000200 */
[C---:B------:R-:W-:Y:S01]  /*e350*/  HMMA.16816.F32.BF16 R112, R4.reuse, R26, RZ ;  /* 0x0000001a0470723c */ /* 0x040fe200000418ff */
[----:B------:R-:W-:Y:S07]  /*e360*/  LDSM.16.M88.4 R24, [R217] ;  /* 0x00000000d918783b */ /* 0x000fee0000000200 */
[----:B------:R-:W-:Y:S01]  /*e370*/  HMMA.16816.F32.BF16 R108, R4, R30, RZ ;  /* 0x0000001e046c723c */ /* 0x000fe200000418ff */
[----:B------:R-:W1:Y:S07]  /*e380*/  LDSM.16.M88.4 R4, [R214+0x2000] ;  /* 0x00200000d604783b */ /* 0x000e6e0000000200 */
[C---:B-1----:R-:W-:Y:S08]  /*e390*/  HMMA.16816.F32.BF16 R156, R4.reuse, R20, R52 ;  /* 0x00000014049c723c */ /* 0x042ff00000041834 */
[----:B------:R-:W-:Y:S01]  /*e3a0*/  HMMA.16816.F32.BF16 R80, R4, R56, R40 ;  /* 0x000000380450723c */ /* 0x000fe20000041828 */
[----:B--2---:R-:W-:-:S07]  /*e3b0*/  IMAD.MOV.U32 R9, RZ, RZ, R66 ;  /* 0x000000ffff097224 */ /* 0x004fce00078e0042 */
[----:B------:R-:W-:Y:S01]  /*e3c0*/  HMMA.16816.F32.BF16 R28, R4, R32, R48 ;  /* 0x00000020041c723c */ /* 0x000fe20000041830 */
[----:B----4-:R-:W-:-:S04]  /*e3d0*/  IMAD.MOV.U32 R8, RZ, RZ, R64 ;  /* 0x000000ffff087224 */ /* 0x010fc800078e0040 */
[----:B------:R-:W-:-:S03]  /*e3e0*/  IMAD.WIDE.U32 R2, R2, 0x50, R8 ;  /* 0x0000005002027825 */ /* 0x000fc600078e0008 */
[----:B------:R-:W-:Y:S01]  /*e3f0*/  HMMA.16816.F32.BF16 R64, R4, R36, R44 ;  /* 0x000000240440723c */ /* 0x000fe2000004182c */
[----:B------:R-:W1:Y:S01]  /*e400*/  LDSM.16.M88.4 R8, [R214] ;  /* 0x00000000d608783b */ /* 0x000e620000000200 */
[----:B------:R-:W-:Y:S01]  /*e410*/  IMAD.IADD R0, R3, 0x1, R0 ;  /* 0x0000000103007824 */ /* 0x000fe200078e0200 */
[----:B------:R-:W-:-:S04]  /*e420*/  LEA R16, P0, R2, c[0x0][0x1f8], 0x1 ;  /* 0x00007e0002107a11 */ /* 0x000fc800078008ff */
[----:B------:R-:W-:Y:S01]  /*e430*/  IADD3 R14, P2, R16, UR7, RZ ;  /* 0x00000007100e7c10 */ /* 0x000fe2000ff5e0ff */
[C---:B------:R-:W-:Y:S01]  /*e440*/  HMMA.16816.F32.BF16 R148, R4.reuse, R58, R60 ;  /* 0x0000003a0494723c */ /* 0x040fe2000004183c */
[----:B------:R-:W-:Y:S02]  /*e450*/  LEA.HI.X R17, R2, c[0x0][0x1fc], R0, 0x1, P0 ;  /* 0x00007f0002117a11 */ /* 0x000fe400000f0c00 */
[----:B------:R-:W-:Y:S02]  /*e460*/  IADD3 R12, P0, R14, UR7, RZ ;  /* 0x000000070e0c7c10 */ /* 0x000fe4000ff1e0ff */
[----:B------:R-:W-:Y:S01]  /*e470*/  IADD3.X R15, R17, UR5, RZ, P2, !PT ;  /* 0x00000005110f7c10 */ /* 0x000fe200097fe4ff */
[----:B------:R-:W-:Y:S01]  /*e480*/  @!PT LDS RZ, [RZ] ;  /* 0x00000000fffff984 */ /* 0x000fe20000000800 */
[----:B------:R-:W-:Y:S01]  /*e490*/  @!PT LDS RZ, [RZ] ;  /* 0x00000000fffff984 */ /* 0x000fe20000000800 */
[----:B------:R-:W-:Y:S01]  /*e4a0*/  @!PT LDS RZ, [RZ] ;  /* 0x00000000fffff984 */ /* 0x000fe20000000800 */
[----:B------:R2:W-:Y:S01]  /*e4b0*/  LDGSTS.E.BYPASS.LTC128B.128 [R221+0x100], [R16.64], !P3 ;  /* 0x0010000010dd7fae */ /* 0x0005e2000d901d48 */
[----:B------:R-:W-:Y:S01]  /*e4c0*/  IADD3 R2, P2, R12, UR7, RZ ;  /* 0x000000070c027c10 */ /* 0x000fe2000ff5e0ff */
[----:B------:R-:W-:Y:S01]  /*e4d0*/  HMMA.16816.F32.BF16 R72, R4, R24, R72 ;  /* 0x000000180448723c */ /* 0x000fe20000041848 */
[----:B------:R-:W-:Y:S01]  /*e4e0*/  IADD3.X R13, R15, UR5, RZ, P0, !PT ;  /* 0x000000050f0d7c10 */ /* 0x000fe200087fe4ff */
[----:B------:R3:W-:Y:S01]  /*e4f0*/  LDGSTS.E.BYPASS.LTC128B.128 [R221+0x900], [R14.64], !P4 ;  /* 0x009000000edd7fae */ /* 0x0007e2000e101d48 */
[----:B------:R-:W-:-:S02]  /*e500*/  IADD3 R18, P0, R2, UR7, RZ ;  /* 0x0000000702127c10 */ /* 0x000fc4000ff1e0ff */
[----:B------:R-:W-:Y:S02]  /*e510*/  IADD3.X R3, R13, UR5, RZ, P2, !PT ;  /* 0x000000050d037c10 */ /* 0x000fe400097fe4ff */
[----:B------:R-:W-:Y:S01]  /*e520*/  ISETP.LT.OR P3, PT, R77, 0x21, P1 ;  /* 0x000000214d00780c */ /* 0x000fe20000f61670 */
[----:B------:R-:W-:Y:S01]  /*e530*/  HMMA.16816.F32.BF16 R68, R4, R38, R68 ;  /* 0x000000260444723c */ /* 0x000fe20000041844 */
[----:B------:R-:W-:Y:S02]  /*e540*/  IADD3.X R19, R3, UR5, RZ, P0, !PT ;  /* 0x0000000503137c10 */ /* 0x000fe400087fe4ff */
[C---:B------:R-:W-:Y:S02]  /*e550*/  ISETP.LT.OR P2, PT, R77.reuse, 0x31, P1 ;  /* 0x000000314d00780c */ /* 0x040fe40000f41670 */
[----:B------:R-:W-:-:S03]  /*e560*/  ISETP.LT.OR P0, PT, R77, 0x41, P1 ;  /* 0x000000414d00780c */ /* 0x000fc60000f01670 */
[----:B------:R-:W-:Y:S04]  /*e570*/  HMMA.16816.F32.BF16 R140, R4, R22, R108 ;  /* 0x00000016048c723c */ /* 0x000fe8000004186c */
[----:B------:R3:W-:Y:S04]  /*e580*/  LDGSTS.E.BYPASS.LTC128B.128 [R221+0x1100], [R12.64], !P3 ;  /* 0x011000000cdd7fae */ /* 0x0007e8000d901d48 */
[----:B------:R4:W-:Y:S01]  /*e590*/  LDGSTS.E.BYPASS.LTC128B.128 [R221+0x1900], [R2.64], !P2 ;  /* 0x0190000002dd7fae */ /* 0x0009e2000d101d48 */
[----:B-1---5:R-:W-:Y:S03]  /*e5a0*/  HMMA.16816.F32.BF16 R136, R8, R56, R116 ;  /* 0x000000380888723c */ /* 0x022fe60000041874 */
[----:B------:R2:W-:Y:S01]  /*e5b0*/  LDGSTS.E.BYPASS.LTC128B.128 [R221+0x2100], [R18.64], !P0 ;  /* 0x0210000012dd7fae */ /* 0x0005e2000c101d48 */
[----:B------:R-:W-:-:S03]  /*e5c0*/  ISETP.GT.AND P0, PT, R78, R240, PT ;  /* 0x000000f04e00720c */ /* 0x000fc60003f04270 */
[----:B------:R-:W-:Y:S01]  /*e5d0*/  LDSM.16.M88.4 R44, [R210+0x1000] ;  /* 0x00100000d22c783b */ /* 0x000fe20000000200 */
[C---:B------:R-:W-:Y:S03]  /*e5e0*/  HMMA.16816.F32.BF16 R56, R8.reuse, R58, R152 ;  /* 0x0000003a0838723c */ /* 0x040fe60000041898 */
[----:B------:R-:W-:Y:S04]  /*e5f0*/  LDSM.16.M88.4 R52, [R210] ;  /* 0x00000000d234783b */ /* 0x000fe80000000200 */
[----:B------:R-:W-:Y:S01]  /*e600*/  LDSM.16.M88.4 R48, [R210+0x800] ;  /* 0x00080000d230783b */ /* 0x000fe20000000200 */
[C---:B------:R-:W-:Y:S03]  /*e610*/  HMMA.16816.F32.BF16 R144, R8.reuse, R36, R104 ;  /* 0x000000240890723c */ /* 0x040fe60000041868 */
[----:B------:R-:W-:Y:S04]  /*e620*/  LDSM.16.M88.4 R40, [R210+0x1800] ;  /* 0x00180000d228783b */ /* 0x000fe80000000200 */
[----:B------:R-:W-:Y:S01]  /*e630*/  LDSM.16.M88.4 R60, [R210+0x2000] ;  /* 0x00200000d23c783b */ /* 0x000fe20000000200 */
[----:B------:R-:W-:Y:S03]  /*e640*/  HMMA.16816.F32.BF16 R108, R8, R38, R128 ;  /* 0x00000026086c723c */ /* 0x000fe60000041880 */
[----:B---3--:R-:W-:Y:S04]  /*e650*/  LDSM.16.M88.4 R12, [R212] ;  /* 0x00000000d40c783b */ /* 0x008fe80000000200 */
[----:B--2---:R-:W1:Y:S01]  /*e660*/  LDSM.16.M88.4 R16, [R212+0x2000] ;  /* 0x00200000d410783b */ /* 0x004e620000000200 */
[----:B------:R-:W-:Y:S03]  /*e670*/  HMMA.16816.F32.BF16 R172, R4, R34, R96 ;  /* 0x0000002204ac723c */ /* 0x000fe60000041860 */
[----:B------:R-:W-:Y:S04]  /*e680*/  LDSM.16.M88.4 R36, [R207] ;  /* 0x00000000cf24783b */ /* 0x000fe80000000200 */
[----:B------:R-:W0:Y:S01]  /*e690*/  LDGDEPBAR ;  /* 0x00000000000079af */ /* 0x000e220000000000 */
[C---:B------:R-:W-:Y:S08]  /*e6a0*/  HMMA.16816.F32.BF16 R160, R8.reuse, R32, R100 ;  /* 0x0000002008a0723c */ /* 0x040ff00000041864 */
[----:B------:R-:W-:Y:S01]  /*e6b0*/  HMMA.16816.F32.BF16 R120, R8, R34, R120 ;  /* 0x000000220878723c */ /* 0x000fe20000041878 */
[----:B------:R-:W-:Y:S07]  /*e6c0*/  LDSM.16.M88.4 R32, [R207+0x800] ;  /* 0x00080000cf20783b */ /* 0x000fee0000000200 */
[----:B------:R-:W-:Y:S01]  /*e6d0*/  HMMA.16816.F32.BF16 R164, R4, R26, R112 ;  /* 0x0000001a04a4723c */ /* 0x000fe20000041870 */
[----:B------:R-:W-:Y:S07]  /*e6e0*/  LDSM.16.M88.4 R4, [R213+0x2000] ;  /* 0x00200000d504783b */ /* 0x000fee0000000200 */
[C---:B------:R-:W-:Y:S08]  /*e6f0*/  HMMA.16816.F32.BF16 R168, R8.reuse, R24, R92 ;  /* 0x0000001808a8723c */ /* 0x040ff0000004185c */
[C---:B------:R-:W-:Y:S08]  /*e700*/  HMMA.16816.F32.BF16 R176, R8.reuse, R20, R88 ;  /* 0x0000001408b0723c */ /* 0x040ff00000041858 */
[C---:B------:R-:W-:Y:S01]  /*e710*/  HMMA.16816.F32.BF16 R132, R8.reuse, R26, R124 ;  /* 0x0000001a0884723c */ /* 0x040fe2000004187c */
[----:B------:R-:W-:Y:S07]  /*e720*/  LDSM.16.M88.4 R24, [R207+0x1800] ;  /* 0x00180000cf18783b */ /* 0x000fee0000000200 */
[----:B------:R-:W-:Y:S01]  /*e730*/  HMMA.16816.F32.BF16 R128, R8, R22, R84 ;  /* 0x000000160880723c */ /* 0x000fe20000041854 */
[----:B------:R-:W2:Y:S04]  /*e740*/  LDSM.16.M88.4 R20, [R207+0x2000] ;  /* 0x00200000cf14783b */ /* 0x000ea80000000200 */
[----:B------:R-:W3:Y:S03]  /*e750*/  LDSM.16.M88.4 R8, [R213] ;  /* 0x00000000d508783b */ /* 0x000ee60000000200 */
[----:B-1----:R-:W-:Y:S01]  /*e760*/  HMMA.16816.F32.BF16 R112, R16, R44, R28 ;  /* 0x0000002c1070723c */ /* 0x002fe2000004181c */
[----:B------:R-:W1:Y:S01]  /*e770*/  LDSM.16.M88.4 R28, [R207+0x1000] ;  /* 0x00100000cf1c783b */ /* 0x000e620000000200 */
[----:B------:R-:W-:-:S06]  /*e780*/  DEPBAR.LE SB0, 0x0 ;  /* 0x000080000000791a */ /* 0x000fcc0000000000 */
[C---:B------:R-:W-:Y:S08]  /*e790*/  HMMA.16816.F32.BF16 R124, R16.reuse, R52, R80 ;  /* 0x00000034107c723c */ /* 0x040ff00000041850 */
[C---:B------:R-:W-:Y:S08]  /*e7a0*/  HMMA.16816.F32.BF16 R100, R16.reuse, R40, R72 ;  /* 0x000000281064723c */ /* 0x040ff00000041848 */
[C---:B------:R-:W-:Y:S08]  /*e7b0*/  HMMA.16816.F32.BF16 R92, R16.reuse, R50, R68 ;  /* 0x00000032105c723c */ /* 0x040ff00000041844 */
[C---:B------:R-:W-:Y:S08]  /*e7c0*/  HMMA.16816.F32.BF16 R80, R16.reuse, R62, R140 ;  /* 0x0000003e1050723c */ /* 0x040ff0000004188c */
[----:B------:R-:W-:Y:S08]  /*e7d0*/  HMMA.16816.F32.BF16 R116, R16, R48, R64 ;  /* 0x000000301074723c */ /* 0x000ff00000041840 */
[C---:B------:R-:W-:Y:S08]  /*e7e0*/  HMMA.16816.F32.BF16 R72, R12.reuse, R52, R136 ;  /* 0x000000340c48723c */ /* 0x040ff00000041888 */
[-C--:B------:R-:W-:Y:S08]  /*e7f0*/  HMMA.16816.F32.BF16 R68, R12, R54.reuse, R56 ;  /* 0x000000360c44723c */ /* 0x080ff00000041838 */
[----:B------:R-:W-:Y:S08]  /*e800*/  HMMA.16816.F32.BF16 R104, R16, R54, R148 ;  /* 0x000000361068723c */ /* 0x000ff00000041894 */
[C---:B------:R-:W-:Y:S08]  /*e810*/  HMMA.16816.F32.BF16 R64, R12.reuse, R48, R144 ;  /* 0x000000300c40723c */ /* 0x040ff00000041890 */
[----:B------:R-:W-:Y:S08]  /*e820*/  HMMA.16816.F32.BF16 R56, R12, R50, R108 ;  /* 0x000000320c38723c */ /* 0x000ff0000004186c */
        /* <DEDUP_REMOVED lines=9> */
[C---:B--2---:R-:W-:Y:S08]  /*e8c0*/  HMMA.16816.F32.BF16 R132, R4.reuse, R22, R80 ;  /* 0x000000160484723c */ /* 0x044ff00000041850 */
[-C--:B------:R-:W-:Y:S08]  /*e8d0*/  HMMA.16816.F32.BF16 R128, R4, R36.reuse, R124 ;  /* 0x000000240480723c */ /* 0x080ff0000004187c */
[----:B---3--:R-:W-:Y:S08]  /*e8e0*/  HMMA.16816.F32.BF16 R80, R8, R36, R72 ;  /* 0x000000240850723c */ /* 0x008ff00000041848 */
[-C--:B------:R-:W-:Y:S08]  /*e8f0*/  HMMA.16816.F32.BF16 R124, R4, R38.reuse, R104 ;  /* 0x00000026047c723c */ /* 0x080ff00000041868 */
[C---:B------:R-:W-:Y:S08]  /*e900*/  HMMA.16816.F32.BF16 R72, R8.reuse, R38, R68 ;  /* 0x000000260848723c */ /* 0x040ff00000041844 */
[-C--:B------:R-:W-:Y:S08]  /*e910*/  HMMA.16816.F32.BF16 R36, R8, R32.reuse, R64 ;  /* 0x000000200824723c */ /* 0x080ff00000041840 */
[----:B------:R-:W-:Y:S08]  /*e920*/  HMMA.16816.F32.BF16 R120, R4, R32, R116 ;  /* 0x000000200478723c */ /* 0x000ff00000041874 */
[C---:B------:R-:W-:Y:S08]  /*e930*/  HMMA.16816.F32.BF16 R68, R8.reuse, R34, R56 ;  /* 0x000000220844723c */ /* 0x040ff00000041838 */
[----:B-1----:R-:W-:Y:S08]  /*e940*/  HMMA.16816.F32.BF16 R64, R8, R28, R52 ;  /* 0x0000001c0840723c */ /* 0x002ff00000041834 */
[----:B------:R-:W-:Y:S08]  /*e950*/  HMMA.16816.F32.BF16 R116, R4, R34, R92 ;  /* 0x000000220474723c */ /* 0x000ff0000004185c */
[C---:B------:R-:W-:Y:S08]  /*e960*/  HMMA.16816.F32.BF16 R56, R8.reuse, R24, R44 ;  /* 0x000000180838723c */ /* 0x040ff0000004182c */
[----:B------:R-:W-:Y:S08]  /*e970*/  HMMA.16816.F32.BF16 R52, R8, R26, R40 ;  /* 0x0000001a0834723c */ /* 0x000ff00000041828 */
[C---:B------:R-:W-:Y:S08]  /*e980*/  HMMA.16816.F32.BF16 R104, R4.reuse, R28, R112 ;  /* 0x0000001c0468723c */ /* 0x040ff00000041870 */
[C---:B------:R-:W-:Y:S08]  /*e990*/  HMMA.16816.F32.BF16 R92, R4.reuse, R30, R88 ;  /* 0x0000001e045c723c */ /* 0x040ff00000041858 */
[C---:B------:R-:W-:Y:S08]  /*e9a0*/  HMMA.16816.F32.BF16 R100, R4.reuse, R24, R100 ;  /* 0x000000180464723c */ /* 0x040ff00000041864 */
[C---:B------:R-:W-:Y:S08]  /*e9b0*/  HMMA.16816.F32.BF16 R84, R4.reuse, R26, R84 ;  /* 0x0000001a0454723c */ /* 0x040ff00000041854 */
[----:B------:R-:W-:Y:S08]  /*e9c0*/  HMMA.16816.F32.BF16 R172, R4, R20, R96 ;  /* 0x0000001404ac723c */ /* 0x000ff00000041860 */
[C---:B------:R-:W-:Y:S08]  /*e9d0*/  HMMA.16816.F32.BF16 R60, R8.reuse, R30, R48 ;  /* 0x0000001e083c723c */ /* 0x040ff00000041830 */
[C---:B------:R-:W-:Y:S08]  /*e9e0*/  HMMA.16816.F32.BF16 R44, R8.reuse, R20, R16 ;  /* 0x00000014082c723c */ /* 0x040ff00000041810 */
[----:B------:R-:W-:Y:S01]  /*e9f0*/  HMMA.16816.F32.BF16 R40, R8, R22, R12 ;  /* 0x000000160828723c */ /* 0x000fe2000004180c */
[----:B------:R-:W-:Y:S06]  /*ea00*/  BAR.SYNC.DEFER_BLOCKING 0x0 ;  /* 0x0000000000007b1d */ /* 0x000fec0000010000 */
[----:B------:R-:W-:Y:S01]  /*ea10*/  @!UPT UIADD3 URZ, URZ, URZ, URZ ;  /* 0x0000003f3f3ff290 */ /* 0x000fe2000fffe03f */
[----:B------:R-:W-:Y:S11]  /*ea20*/  @!P0 BRA `(.L_x_2530) ;  /* 0x000001d000008947 */ /* 0x000ff60003800000 */
[----:B----4-:R-:W-:Y:S01]  /*ea30*/  IADD3 R0, R226, -0x2, RZ ;  /* 0xfffffffee2007810 */ /* 0x010fe20007ffe0ff */
        /* <DEDUP_REMOVED lines=28> */
.L_x_2530:
[----:B----4-:R-:W-:Y:S05]  /*ec00*/  BSYNC B0 ;  /* 0x0000000000007941 */ /* 0x010fea0003800000 */
.L_x_2529:
[----:B------:R-:W2:Y:S04]  /*ec10*/  LDL R0, [R1+0x58] ;  /* 0x0000580001007983 */ /* 0x000ea80000100800 */
[----:B-1----:R-:W3:Y:S04]  /*ec20*/  LDL R4, [R1+0x1c] ;  /* 0x00001c0001047983 */ /* 0x002ee80000100800 */
        /* <DEDUP_REMOVED lines=10> */
[----:B------:R-:W-:Y:S02]  /*ecd0*/  IMAD.IADD R0, R190, 0x1, R76 ;  /* 0x00000001be007824 */ /* 0x000fe400078e024c */
[----:B---3--:R-:W-:Y:S02]  /*ece0*/  IMAD.IADD R10, R76, 0x1, -R4 ;  /* 0x000000014c0a7824 */ /* 0x008fe400078e0a04 */
[----:B------:R-:W1:Y:S01]  /*ecf0*/  SHFL.IDX PT, R3, R6, RZ, 0x1c1f ;  /* 0x001c1fff06037589 */ /* 0x000e6200000e0000 */
[----:B------:R-:W-:Y:S01]  /*ed00*/  IADD3 R2, -R4, 0x1, R0 ;  /* 0x0000000104027810 */ /* 0x000fe20007ffe100 */
[----:B------:R-:W-:-:S03]  /*ed10*/  IMAD.IADD R9, R0, 0x1, -R4 ;  /* 0x0000000100097824 */ /* 0x000fc600078e0a04 */
        /* <DEDUP_REMOVED lines=18> */
.L_x_2533:
[----:B------:R-:W-:-:S04]  /*ee40*/  MOV R4, c[0x0][0x32c] ;  /* 0x0000cb0000047a02 */ /* 0x000fc80000000f00 */
[----:B------:R-:W-:-:S13]  /*ee50*/  ISETP.NE.AND P0, PT, R4, 0x1, PT ;  /* 0x000000010400780c */ /* 0x000fda0003f05270 */
[----:B------:R-:W-:-:S05]  /*ee60*/  @P0 IMAD.HI.U32 R4, R3, c[0x0][0x330], RZ ;  /* 0x0000cc0003040a27 */ /* 0x000fca00078e00ff */
[----:B------:R-:W-:Y:S02]  /*ee70*/  @P0 SHF.R.U32.HI R3, RZ, c[0x0][0x334], R4 ;  /* 0x0000cd00ff030a19 */ /* 0x000fe40000011604 */
.L_x_2534:
[----:B------:R-:W-:Y:S05]  /*ee80*/  BSYNC B0 ;  /* 0x0000000000007941 */ /* 0x000fea0003800000 */
.L_x_2532:
[----:B------:R-:W-:-:S05]  /*ee90*/  IMAD R3, R3, c[0x0][0x32c], R10 ;  /* 0x0000cb0003037a24 */ /* 0x000fca00078e020a */
[----:B------:R-:W-:Y:S02]  /*eea0*/  IADD3 R4, R3, c[0x0][0x32c], RZ ;  /* 0x0000cb0003047a10 */ /* 0x000fe40007ffe0ff */
[----:B------:R-:W-:Y:S02]  /*eeb0*/  IMNMX R0, R0, R3, !PT ;  /* 0x0000000300007217 */ /* 0x000fe40007800200 */
[----:B------:R-:W-:Y:S02]  /*eec0*/  IMNMX R2, R2, R4, PT ;  /* 0x0000000402027217 */ /* 0x000fe40003800200 */
.L_x_2531:
        /* <DEDUP_REMOVED lines=16> */
.L_x_2537:
[----:B------:R-:W-:-:S04]  /*efd0*/  MOV R11, c[0x0][0x32c] ;  /* 0x0000cb00000b7a02 */ /* 0x000fc80000000f00 */
[----:B------:R-:W-:-:S13]  /*efe0*/  ISETP.NE.AND P0, PT, R11, 0x1, PT ;  /* 0x000000010b00780c */ /* 0x000fda0003f05270 */
[----:B------:R-:W-:-:S05]  /*eff0*/  @P0 IMAD.HI.U32 R11, R5, c[0x0][0x330], RZ ;  /* 0x0000cc00050b0a27 */ /* 0x000fca00078e00ff */
[----:B------:R-:W-:Y:S02]  /*f000*/  @P0 SHF.R.U32.HI R5, RZ, c[0x0][0x334], R11 ;  /* 0x0000cd00ff050a19 */ /* 0x000fe4000001160b */
.L_x_2538:
[----:B------:R-:W-:Y:S05]  /*f010*/  BSYNC B0 ;  /* 0x0000000000007941 */ /* 0x000fea0003800000 */
.L_x_2536:
[----:B------:R-:W-:-:S05]  /*f020*/  IMAD R5, R5, c[0x0][0x32c], R10 ;  /* 0x0000cb0005057a24 */ /* 0x000fca00078e020a */
[----:B------:R-:W-:Y:S02]  /*f030*/  IADD3 R11, R5, c[0x0][0x32c], RZ ;  /* 0x0000cb00050b7a10 */ /* 0x000fe40007ffe0ff */
[----:B------:R-:W-:Y:S02]  /*f040*/  IMNMX R3, R3, R5, !PT ;  /* 0x0000000503037217 */ /* 0x000fe40007800200 */
[----:B------:R-:W-:Y:S02]  /*f050*/  IMNMX R4, R4, R11, PT ;  /* 0x0000000b04047217 */ /* 0x000fe40003800200 */
.L_x_2535:
        /* <DEDUP_REMOVED lines=47> */
[----:B------:R-:W-:Y:S02]  /*f350*/  ISETP.GE.AND P6, PT, R76, 0x2a, PT ;  /* 0x0000002a4c00780c */ /* 0x000fe40003fc6270 */
        /* <DEDUP_REMOVED lines=63> */
.L_x_2541:
[----:B------:R-:W-:-:S04]  /*f750*/  MOV R23, c[0x0][0x32c] ;  /* 0x0000cb0000177a02 */ /* 0x000fc80000000f00 */
[----:B------:R-:W-:-:S13]  /*f760*/  ISETP.NE.AND P0, PT, R23, 0x1, PT ;  /* 0x000000011700780c */ /* 0x000fda0003f05270 */
[----:B------:R-:W-:-:S05]  /*f770*/  @P0 IMAD.HI.U32 R23, R5, c[0x0][0x330], RZ ;  /* 0x0000cc0005170a27 */ /* 0x000fca00078e00ff */
[----:B------:R-:W-:Y:S02]  /*f780*/  @P0 SHF.R.U32.HI R5, RZ, c[0x0][0x334], R23 ;  /* 0x0000cd00ff050a19 */ /* 0x000fe40000011617 */
.L_x_2542:
[----:B------:R-:W-:Y:S05]  /*f790*/  BSYNC B0 ;  /* 0x0000000000007941 */ /* 0x000fea0003800000 */
.L_x_2540:
[----:B------:R-:W-:-:S05]  /*f7a0*/  IMAD R5, R5, c[0x0][0x32c], R10 ;  /* 0x0000cb0005057a24 */ /* 0x000fca00078e020a */
[----:B------:R-:W-:Y:S02]  /*f7b0*/  IADD3 R23, R5, c[0x0][0x32c], RZ ;  /* 0x0000cb0005177a10 */ /* 0x000fe40007ffe0ff */
[----:B------:R-:W-:Y:S02]  /*f7c0*/  IMNMX R0, R0, R5, !PT ;  /* 0x0000000500007217 */ /* 0x000fe40007800200 */
[----:B------:R-:W-:Y:S02]  /*f7d0*/  IMNMX R2, R2, R23, PT ;  /* 0x0000001702027217 */ /* 0x000fe40003800200 */
.L_x_2539:
        /* <DEDUP_REMOVED lines=166> */
.L_x_2545:
[----:B------:R-:W-:-:S04]  /*10240*/  MOV R4, c[0x0][0x32c] ;  /* 0x0000cb0000047a02 */ /* 0x000fc80000000f00 */
[----:B------:R-:W-:-:S13]  /*10250*/  ISETP.NE.AND P0, PT, R4, 0x1, PT ;  /* 0x000000010400780c */ /* 0x000fda0003f05270 */
[----:B------:R-:W-:-:S05]  /*10260*/  @P0 IMAD.HI.U32 R4, R3, c[0x0][0x330], RZ ;  /* 0x0000cc0003040a27 */ /* 0x000fca00078e00ff */
[----:B------:R-:W-:Y:S02]  /*10270*/  @P0 SHF.R.U32.HI R3, RZ, c[0x0][0x334], R4 ;  /* 0x0000cd00ff030a19 */ /* 0x000fe40000011604 */
.L_x_2546:
[----:B------:R-:W-:Y:S05]  /*10280*/  BSYNC B0 ;  /* 0x0000000000007941 */ /* 0x000fea0003800000 */
.L_x_2544:
[----:B------:R-:W-:-:S05]  /*10290*/  IMAD R3, R3, c[0x0][0x32c], R10 ;  /* 0x0000cb0003037a24 */ /* 0x000fca00078e020a */
[----:B------:R-:W-:Y:S02]  /*102a0*/  IADD3 R4, R3, c[0x0][0x32c], RZ ;  /* 0x0000cb0003047a10 */ /* 0x000fe40007ffe0ff */
[----:B------:R-:W-:Y:S02]  /*102b0*/  IMNMX R0, R0, R3, !PT ;  /* 0x0000000300007217 */ /* 0x000fe40007800200 */
[----:B------:R-:W-:Y:S02]  /*102c0*/  IMNMX R2, R2, R4, PT ;  /* 0x0000000402027217 */ /* 0x000fe40003800200 */
.L_x_2543:
[----:B------:R-:W-:Y:S01]  /*102d0*/  ISETP.NE.AND P0, PT, R21, RZ, PT ;  /* 0x000000ff1500720c */ /* 0x000fe20003f05270 */
[----:B------:R-:W-:Y:S01]  /*102e0*/  LDSM.16.MT88.4 R68, [R205] ;  /* 0x00000000cd44783b */ /* 0x000fe20000004200 */
[----:B------:R-:W-:Y:S02]  /*102f0*/  FMNMX.FTZ R3, R28, R30, !PT ;  /* 0x0000001e1c037209 */ /* 0x000fe40007810000 */
[----:B------:R-:W-:Y:S01]  /*10300*/  ISETP.GT.AND P0, PT, R0, 0x8, !P0 ;  /* 0x000000080000780c */ /* 0x000fe20004704270 */
[----:B------:R-:W-:Y:S01]  /*10310*/  LDSM.16.MT88.4 R72, [R209] ;  /* 0x00000000d148783b */ /* 0x000fe20000004200 */
[----:B------:R-:W-:-:S02]  /*10320*/  FMNMX.FTZ R3, R31, R3, !PT ;  /* 0x000000031f037209 */ /* 0x000fc40007810000 */
[----:B------:R-:W-:Y:S01]  /*10330*/  ISETP.LT.OR P0, PT, R2, 0x9, P0 ;  /* 0x000000090200780c */ /* 0x000fe20000701670 */
[----:B------:R-:W-:Y:S01]  /*10340*/  LDSM.16.MT88.4 R80, [R208] ;  /* 0x00000000d050783b */ /* 0x000fe20000004200 */
[----:B------:R-:W-:Y:S02]  /*10350*/  FMNMX.FTZ R3, R32, R3, !PT ;  /* 0x0000000320037209 */ /* 0x000fe40007810000 */
[----:B------:R-:W-:Y:S01]  /*10360*/  FSEL R113, R126, -INF , !P0 ;  /* 0xff8000007e717808 */ /* 0x000fe20004000000 */
[----:B------:R-:W-:Y:S01]  /*10370*/  LDSM.16.MT88.4 R76, [R206] ;  /* 0x00000000ce4c783b */ /* 0x000fe20000004200 */
        /* <DEDUP_REMOVED lines=9> */
[----:B------:R-:W-:Y:S01]  /*10410*/  FSEL R114, R127, -INF , !P0 ;  /* 0xff8000007f727808 */ /* 0x000fe20004000000 */
[----:B------:R-:W-:Y:S01]  /*10420*/  IMAD.MOV.U32 R127, RZ, RZ, R189 ;  /* 0x000000ffff7f7224 */ /* 0x000fe200078e00bd */
        /* <DEDUP_REMOVED lines=41> */
[----:B------:R-:W-:Y:S01]  /*106c0*/  ISETP.NE.AND P0, PT, R13, RZ, PT ;  /* 0x000000ff0d00720c */ /* 0x000fe20003f05270 */
[----:B------:R-:W-:Y:S01]  /*106d0*/  LDSM.16.MT88.4 R104, [R208+0x800] ;  /* 0x00080000d068783b */ /* 0x000fe20000004200 */
        /* <DEDUP_REMOVED lines=9> */
[----:B------:R-:W-:Y:S01]  /*10770*/  ISETP.GT.AND P0, PT, R0, 0x30, !P5 ;  /* 0x000000300000780c */ /* 0x000fe20006f04270 */
[----:B------:R-:W-:Y:S01]  /*10780*/  LDSM.16.MT88.4 R92, [R206+0x800] ;  /* 0x00080000ce5c783b */ /* 0x000fe20000004200 */
[----:B------:R-:W-:Y:S02]  /*10790*/  ISETP.NE.AND P5, PT, R12, RZ, PT ;  /* 0x000000ff0c00720c */ /* 0x000fe40003fa5270 */
[----:B------:R-:W-:Y:S02]  /*107a0*/  ISETP.LT.OR P0, PT, R2, 0x31, P0 ;  /* 0x000000310200780c */ /* 0x000fe40000701670 */
[----:B-1----:R-:W-:Y:S02]  /*107b0*/  FMNMX.FTZ R110, R3, R4, !PT ;  /* 0x00000004036e7209 */ /* 0x002fe40007810000 */
[----:B------:R-:W-:-:S02]  /*107c0*/  FSEL R187, R102, -INF , !P0 ;  /* 0xff80000066bb7808 */ /* 0x000fc40004000000 */
[----:B------:R-:W-:Y:S01]  /*107d0*/  ISETP.GT.AND P0, PT, R0, 0x31, !P4 ;  /* 0x000000310000780c */ /* 0x000fe20006704270 */
[----:B------:R-:W-:-:S03]  /*107e0*/  FMUL.FTZ R3, R110, c[0x0][0x2d0] ;  /* 0x0000b4006e037a20 */ /* 0x000fc60000410000 */
[----:B------:R-:W-:-:S04]  /*107f0*/  ISETP.LT.OR P0, PT, R2, 0x32, P0 ;  /* 0x000000320200780c */ /* 0x000fc80000701670 */
[----:B------:R-:W-:Y:S02]  /*10800*/  FSEL R188, R103, -INF , !P0 ;  /* 0xff80000067bc7808 */ /* 0x000fe40004000000 */
[----:B------:R-:W-:Y:S01]  /*10810*/  ISETP.GT.AND P0, PT, R0, 0x38, !P3 ;  /* 0x000000380000780c */ /* 0x000fe20005f04270 */
[----:B------:R-:W-:Y:S03]  /*10820*/  LDSM.16.MT88.4 R100, [R205+0x800] ;  /* 0x00080000cd64783b */ /* 0x000fe60000004200 */
[----:B------:R-:W-:-:S04]  /*10830*/  ISETP.LT.OR P0, PT, R2, 0x39, P0 ;  /* 0x000000390200780c */ /* 0x000fc80000701670 */
[----:B------:R-:W-:Y:S02]  /*10840*/  FSEL R189, R86, -INF , !P0 ;  /* 0xff80000056bd7808 */ /* 0x000fe40004000000 */
[C---:B------:R-:W-:Y:S02]  /*10850*/  ISETP.GT.AND P0, PT, R0.reuse, 0x39, !P2 ;  /* 0x000000390000780c */ /* 0x040fe40005704270 */
[----:B------:R-:W-:Y:S02]  /*10860*/  ISETP.GT.AND P2, PT, R0, 0x40, !P5 ;  /* 0x000000400000780c */ /* 0x000fe40006f44270 */
[----:B------:R-:W-:Y:S02]  /*10870*/  ISETP.LT.OR P0, PT, R2, 0x3a, P0 ;  /* 0x0000003a0200780c */ /* 0x000fe40000701670 */
[----:B------:R-:W-:Y:S02]  /*10880*/  ISETP.NE.AND P5, PT, R26, RZ, PT ;  /* 0x000000ff1a00720c */ /* 0x000fe40003fa5270 */
[----:B------:R-:W-:-:S02]  /*10890*/  FSEL R190, R87, -INF , !P0 ;  /* 0xff80000057be7808 */ /* 0x000fc40004000000 */
[----:B------:R-:W-:Y:S01]  /*108a0*/  ISETP.GT.AND P0, PT, R0, 0x1, !P6 ;  /* 0x000000010000780c */ /* 0x000fe20007704270 */
[----:B------:R-:W-:Y:S01]  /*108b0*/  LDSM.16.MT88.4 R84, [R209+0x800] ;  /* 0x00080000d154783b */ /* 0x000fe20000004200 */
[----:B------:R-:W-:Y:S02]  /*108c0*/  ISETP.NE.AND P6, PT, R11, RZ, PT ;  /* 0x000000ff0b00720c */ /* 0x000fe40003fc5270 */
[C---:B------:R-:W-:Y:S02]  /*108d0*/  ISETP.LT.OR P0, PT, R2.reuse, 0x2, P0 ;  /* 0x000000020200780c */ /* 0x040fe40000701670 */
[----:B------:R-:W-:Y:S02]  /*108e0*/  ISETP.LT.OR P4, PT, R2, 0x41, P2 ;  /* 0x000000410200780c */ /* 0x000fe40001781670 */
[----:B------:R-:W-:Y:S02]  /*108f0*/  FSEL R91, R131, -INF , !P0 ;  /* 0xff800000835b7808 */ /* 0x000fe40004000000 */
[----:B------:R-:W-:-:S02]  /*10900*/  ISETP.GT.AND P0, PT, R0, RZ, !P1 ;  /* 0x000000ff0000720c */ /* 0x000fc40004f04270 */
[----:B------:R-:W-:Y:S02]  /*10910*/  ISETP.GT.AND P1, PT, R0, 0x41, !P6 ;  /* 0x000000410000780c */ /* 0x000fe40007724270 */
[----:B------:R-:W-:Y:S02]  /*10920*/  ISETP.LT.OR P0, PT, R2, 0x1, P0 ;  /* 0x000000010200780c */ /* 0x000fe40000701670 */
[----:B------:R-:W-:Y:S02]  /*10930*/  ISETP.NE.AND P6, PT, R25, RZ, PT ;  /* 0x000000ff1900720c */ /* 0x000fe40003fc5270 */
[----:B------:R-:W-:Y:S02]  /*10940*/  FSEL R89, R130, -INF , !P0 ;  /* 0xff80000082597808 */ /* 0x000fe40004000000 */
[----:B------:R-:W-:Y:S02]  /*10950*/  FSETP.NEU.FTZ.AND P0, PT, R110, -INF , PT ;  /* 0xff8000006e00780b */ /* 0x000fe40003f1d000 */
[----:B------:R-:W-:-:S02]  /*10960*/  FMNMX.FTZ R7, R89, R91, !PT ;  /* 0x0000005b59077209 */ /* 0x000fc40007810000 */
[----:B------:R-:W-:Y:S02]  /*10970*/  FSEL R5, R3, RZ, P0 ;  /* 0x000000ff03057208 */ /* 0x000fe40000000000 */
[----:B------:R-:W-:Y:S02]  /*10980*/  FMNMX.FTZ R3, R23, R24, !PT ;  /* 0x0000001817037209 */ /* 0x000fe40007810000 */
[----:B------:R-:W-:Y:S02]  /*10990*/  ISETP.GT.AND P3, PT, R0, 0x49, !P6 ;  /* 0x000000490000780c */ /* 0x000fe40007764270 */
[----:B------:R-:W-:Y:S02]  /*109a0*/  FMNMX.FTZ R3, R27, R3, !PT ;  /* 0x000000031b037209 */ /* 0x000fe40007810000 */
[----:B------:R-:W-:Y:S02]  /*109b0*/  ISETP.LT.OR P2, PT, R2, 0x42, P1 ;  /* 0x000000420200780c */ /* 0x000fe40000f41670 */
[----:B------:R-:W-:-:S02]  /*109c0*/  FMNMX.FTZ R3, R29, R3, !PT ;  /* 0x000000031d037209 */ /* 0x000fc40007810000 */
[----:B------:R-:W-:Y:S02]  /*109d0*/  FSEL R172, R174, -INF , !P4 ;  /* 0xff800000aeac7808 */ /* 0x000fe40006000000 */
[----:B------:R-:W-:Y:S02]  /*109e0*/  FMNMX.FTZ R3, R36, R3, !PT ;  /* 0x0000000324037209 */ /* 0x000fe40007810000 */
[----:B------:R-:W-:Y:S02]  /*109f0*/  FSEL R175, R175, -INF , !P2 ;  /* 0xff800000afaf7808 */ /* 0x000fe40005000000 */
        /* <DEDUP_REMOVED lines=24> */
[----:B------:R-:W-:Y:S02]  /*10b80*/  FFMA.FTZ R0, R64, c[0x0][0x2d0], -R5 ;  /* 0x0000b40040007a23 */ /* 0x000fe40000010805 */
[----:B------:R1:W-:Y:S01]  /*10b90*/  MUFU.EX2 R252, R3 ;  /* 0x0000000300fc7308 */ /* 0x0003e20000000800 */
[--C-:B------:R-:W-:Y:S01]  /*10ba0*/  FFMA.FTZ R6, R36, c[0x0][0x2d0], -R4.reuse ;  /* 0x0000b40024067a23 */ /* 0x100fe20000010804 */
[C---:B------:R-:W-:Y:S02]  /*10bb0*/  ISETP.LT.OR P1, PT, R2.reuse, 0x49, P0 ;  /* 0x000000490200780c */ /* 0x040fe40000721670 */
[----:B------:R-:W-:Y:S01]  /*10bc0*/  ISETP.LT.OR P0, PT, R2, 0x4a, P3 ;  /* 0x0000004a0200780c */ /* 0x000fe20001f01670 */
[----:B------:R-:W-:Y:S01]  /*10bd0*/  FFMA.FTZ R2, R62, c[0x0][0x2d0], -R4 ;  /* 0x0000b4003e027a23 */ /* 0x000fe20000010804 */
[----:B------:R-:W-:-:S02]  /*10be0*/  FSEL R174, R134, -INF , !P1 ;  /* 0xff80000086ae7808 */ /* 0x000fc40004800000 */
[----:B------:R2:W-:Y:S01]  /*10bf0*/  MUFU.EX2 R245, R6 ;  /* 0x0000000600f57308 */ /* 0x0005e20000000800 */
[----:B------:R-:W-:Y:S01]  /*10c00*/  FSEL R173, R135, -INF , !P0 ;  /* 0xff80000087ad7808 */ /* 0x000fe20004000000 */
[----:B-1----:R-:W-:-:S06]  /*10c10*/  FFMA.FTZ R3, R30, c[0x0][0x2d0], -R5 ;  /* 0x0000b4001e037a23 */ /* 0x002fcc0000010805 */
[----:B------:R-:W-:Y:S01]  /*10c20*/  MUFU.EX2 R238, R0 ;  /* 0x0000000000ee7308 */ /* 0x000fe20000000800 */
[----:B--2---:R-:W-:-:S07]  /*10c30*/  FFMA.FTZ R6, R38, c[0x0][0x2d0], -R4 ;  /* 0x0000b40026067a23 */ /* 0x004fce0000010804 */
[----:B------:R1:W2:Y:S08]  /*10c40*/  MUFU.EX2 R247, R3 ;  /* 0x0000000300f77308 */ /* 0x0002b00000000800 */
[----:B------:R3:W4:Y:S01]  /*10c50*/  MUFU.EX2 R244, R6 ;  /* 0x0000000600f47308 */ /* 0x0007220000000800 */
[----:B-1----:R-:W-:Y:S01]  /*10c60*/  FFMA.FTZ R3, R31, c[0x0][0x2d0], -R5 ;  /* 0x0000b4001f037a23 */ /* 0x002fe20000010805 */
[----:B--2---:R-:W-:-:S06]  /*10c70*/  F2FP.BF16.PACK_AB R12, R247, R252 ;  /* 0x000000fcf70c723e */ /* 0x004fcc00000010ff */
[----:B------:R-:W-:Y:S01]  /*10c80*/  MUFU.EX2 R235, R2 ;  /* 0x0000000200eb7308 */ /* 0x000fe20000000800 */
[----:B---3--:R-:W-:Y:S01]  /*10c90*/  FFMA.FTZ R6, R39, c[0x0][0x2d0], -R4 ;  /* 0x0000b40027067a23 */ /* 0x008fe20000010804 */
[----:B----4-:R-:W-:-:S06]  /*10ca0*/  F2FP.BF16.PACK_AB R9, R244, R245 ;  /* 0x000000f5f409723e */ /* 0x010fcc00000010ff */
[----:B------:R1:W-:Y:S08]  /*10cb0*/  MUFU.EX2 R250, R3 ;  /* 0x0000000300fa7308 */ /* 0x0003f00000000800 */
        /* <DEDUP_REMOVED lines=43> */
[----:B------:R-:W-:-:S03]  /*10f70*/  FMNMX.FTZ R3, R97, R3, !PT ;  /* 0x0000000361037209 */ /* 0x000fc60007810000 */
[----:B------:R-:W-:Y:S01]  /*10f80*/  HMMA.16816.F32.BF16 R44, R12, R82, RZ ;  /* 0x000000520c2c723c */ /* 0x000fe200000418ff */
[----:B------:R-:W-:-:S04]  /*10f90*/  FMNMX.FTZ R3, R99, R3, !PT ;  /* 0x0000000363037209 */ /* 0x000fc80007810000 */
[----:B------:R-:W-:-:S03]  /*10fa0*/  FMNMX.FTZ R3, R111, R3, !PT ;  /* 0x000000036f037209 */ /* 0x000fc60007810000 */
[----:B------:R-:W-:Y:S01]  /*10fb0*/  HMMA.16816.F32.BF16 R52, R8, R100, R16 ;  /* 0x000000640834723c */ /* 0x000fe20000041810 */
        /* <DEDUP_REMOVED lines=12> */
[----:B------:R-:W-:Y:S01]  /*11080*/  FMNMX.FTZ R6, R195, R3, !PT ;  /* 0x00000003c3067209 */ /* 0x000fe20007810000 */
[----:B------:R-:W-:-:S04]  /*11090*/  FFMA.FTZ R3, R60, c[0x0][0x2d0], -R5 ;  /* 0x0000b4003c037a23 */ /* 0x000fc80000010805 */
[----:B------:R1:W-:Y:S02]  /*110a0*/  MUFU.EX2 R248, R3 ;  /* 0x0000000300f87308 */ /* 0x0003e40000000800 */
[C---:B------:R-:W-:Y:S08]  /*110b0*/  HMMA.16816.F32.BF16 R36, R8.reuse, R86, R36 ;  /* 0x000000560824723c */ /* 0x040ff00000041824 */
[----:B------:R-:W-:Y:S01]  /*110c0*/  HMMA.16816.F32.BF16 R24, R8, R94, R48 ;  /* 0x0000005e0818723c */ /* 0x000fe20000041830 */
[----:B-1----:R-:W-:-:S07]  /*110d0*/  FMNMX.FTZ R3, R194, R6, !PT ;  /* 0x00000006c2037209 */ /* 0x002fce0007810000 */
[----:B------:R-:W-:Y:S01]  /*110e0*/  HMMA.16816.F32.BF16 R32, R8, R106, R44 ;  /* 0x0000006a0820723c */ /* 0x000fe2000004182c */
[----:B------:R-:W-:Y:S01]  /*110f0*/  FMNMX.FTZ R6, R121, R7, !PT ;  /* 0x0000000779067209 */ /* 0x000fe20007810000 */
[----:B------:R-:W-:Y:S01]  /*11100*/  FFMA.FTZ R7, R61, c[0x0][0x2d0], -R5 ;  /* 0x0000b4003d077a23 */ /* 0x000fe20000010805 */
[----:B------:R-:W-:Y:S02]  /*11110*/  FMNMX.FTZ R3, R193, R3, !PT ;  /* 0x00000003c1037209 */ /* 0x000fe40007810000 */
[----:B------:R-:W-:Y:S01]  /*11120*/  FMNMX.FTZ R6, R122, R6, !PT ;  /* 0x000000067a067209 */ /* 0x000fe20007810000 */
[----:B------:R1:W2:Y:S01]  /*11130*/  MUFU.EX2 R242, R7 ;  /* 0x0000000700f27308 */ /* 0x0002a20000000800 */
[----:B------:R-:W-:Y:S02]  /*11140*/  FMNMX.FTZ R3, R192, R3, !PT ;  /* 0x00000003c0037209 */ /* 0x000fe40007810000 */
[----:B------:R-:W-:Y:S02]  /*11150*/  FMNMX.FTZ R6, R123, R6, !PT ;  /* 0x000000067b067209 */ /* 0x000fe40007810000 */
[----:B------:R-:W-:-:S02]  /*11160*/  FMNMX.FTZ R3, R191, R3, !PT ;  /* 0x00000003bf037209 */ /* 0x000fc40007810000 */
[----:B------:R-:W-:Y:S02]  /*11170*/  FMNMX.FTZ R6, R176, R6, !PT ;  /* 0x00000006b0067209 */ /* 0x000fe40007810000 */
[----:B------:R-:W-:Y:S01]  /*11180*/  FMNMX.FTZ R0, R198, R3, !PT ;  /* 0x00000003c6007209 */ /* 0x000fe20007810000 */
[----:B------:R-:W-:Y:S01]  /*11190*/  FFMA.FTZ R3, R56, c[0x0][0x2d0], -R4 ;  /* 0x0000b40038037a23 */ /* 0x000fe20000010804 */
[----:B------:R-:W-:Y:S02]  /*111a0*/  FMNMX.FTZ R6, R177, R6, !PT ;  /* 0x00000006b1067209 */ /* 0x000fe40007810000 */
[----:B------:R-:W-:Y:S01]  /*111b0*/  FMNMX.FTZ R0, R197, R0, !PT ;  /* 0x00000000c5007209 */ /* 0x000fe20007810000 */
[----:B------:R3:W-:Y:S01]  /*111c0*/  MUFU.EX2 R237, R3 ;  /* 0x0000000300ed7308 */ /* 0x0007e20000000800 */
[----:B------:R-:W-:Y:S02]  /*111d0*/  FMNMX.FTZ R6, R178, R6, !PT ;  /* 0x00000006b2067209 */ /* 0x000fe40007810000 */
[----:B------:R-:W-:Y:S01]  /*111e0*/  F2FP.BF16.PACK_AB R8, R116, R249 ;  /* 0x000000f97408723e */ /* 0x000fe200000010ff */
[----:B-1----:R-:W1:Y:S01]  /*111f0*/  SHFL.BFLY PT, R7, R0, 0x2, 0x1f ;  /* 0x0c401f0000077f89 */ /* 0x002e6200000e0000 */
[----:B------:R-:W-:-:S02]  /*11200*/  FMNMX.FTZ R6, R187, R6, !PT ;  /* 0x00000006bb067209 */ /* 0x000fc40007810000 */
[----:B--2---:R-:W-:Y:S01]  /*11210*/  F2FP.BF16.PACK_AB R10, R242, R248 ;  /* 0x000000f8f20a723e */ /* 0x004fe200000010ff */
[----:B---3--:R-:W-:-:S04]  /*11220*/  FFMA.FTZ R3, R57, c[0x0][0x2d0], -R4 ;  /* 0x0000b40039037a23 */ /* 0x008fc80000010804 */
[----:B------:R2:W3:Y:S01]  /*11230*/  MUFU.EX2 R236, R3 ;  /* 0x0000000300ec7308 */ /* 0x0004e20000000800 */
[----:B-1----:R-:W-:-:S05]  /*11240*/  FMNMX.FTZ R0, R0, R7, !PT ;  /* 0x0000000700007209 */ /* 0x002fca0007810000 */
[----:B------:R-:W1:Y:S01]  /*11250*/  SHFL.BFLY PT, R7, R0, 0x1, 0x1f ;  /* 0x0c201f0000077f89 */ /* 0x000e6200000e0000 */
[----:B--2---:R-:W-:Y:S02]  /*11260*/  FMNMX.FTZ R3, R188, R6, !PT ;  /* 0x00000006bc037209 */ /* 0x004fe40007810000 */
[----:B---3--:R-:W-:Y:S02]  /*11270*/  F2FP.BF16.PACK_AB R9, R236, R237 ;  /* 0x000000edec09723e */ /* 0x008fe400000010ff */
[----:B------:R-:W-:-:S04]  /*11280*/  FMNMX.FTZ R3, R189, R3, !PT ;  /* 0x00000003bd037209 */ /* 0x000fc80007810000 */
[----:B------:R-:W-:Y:S01]  /*11290*/  FMNMX.FTZ R2, R190, R3, !PT ;  /* 0x00000003be027209 */ /* 0x000fe20007810000 */
[----:B------:R-:W-:Y:S02]  /*112a0*/  FFMA.FTZ R3, R63, c[0x0][0x2d0], -R4 ;  /* 0x0000b4003f037a23 */ /* 0x000fe40000010804 */
[----:B------:R-:W-:Y:S01]  /*112b0*/  LDSM.16.MT88.4 R60, [R208+0x1800] ;  /* 0x00180000d03c783b */ /* 0x000fe20000004200 */
[----:B------:R-:W-:Y:S01]  /*112c0*/  FMNMX.FTZ R2, R172, R2, !PT ;  /* 0x00000002ac027209 */ /* 0x000fe20007810000 */
[----:B------:R2:W3:Y:S03]  /*112d0*/  MUFU.EX2 R234, R3 ;  /* 0x0000000300ea7308 */ /* 0x0004e60000000800 */
[----:B--2---:R-:W-:Y:S01]  /*112e0*/  FMNMX.FTZ R3, R175, R2, !PT ;  /* 0x00000002af037209 */ /* 0x004fe20007810000 */
[----:B------:R-:W-:Y:S01]  /*112f0*/  FFMA.FTZ R2, R88, c[0x0][0x2d0], -R5 ;  /* 0x0000b40058027a23 */ /* 0x000fe20000010805 */
[----:B---3--:R-:W-:Y:S01]  /*11300*/  F2FP.BF16.PACK_AB R11, R234, R235 ;  /* 0x000000ebea0b723e */ /* 0x008fe200000010ff */
[----:B------:R-:W-:Y:S01]  /*11310*/  IMAD.MOV.U32 R88, RZ, RZ, R128 ;  /* 0x000000ffff587224 */ /* 0x000fe200078e0080 */
[----:B------:R-:W-:Y:S01]  /*11320*/  FMNMX.FTZ R3, R174, R3, !PT ;  /* 0x00000003ae037209 */ /* 0x000fe20007810000 */
[----:B------:R2:W3:Y:S03]  /*11330*/  MUFU.EX2 R233, R2 ;  /* 0x0000000200e97308 */ /* 0x0004e60000000800 */
[----:B------:R-:W-:Y:S01]  /*11340*/  FMNMX.FTZ R3, R173, R3, !PT ;  /* 0x00000003ad037209 */ /* 0x000fe20007810000 */
[C---:B------:R-:W-:Y:S04]  /*11350*/  HMMA.16816.F32.BF16 R48, R8.reuse, R136, R52 ;  /* 0x000000880830723c */ /* 0x040fe80000041834 */
[----:B------:R-:W4:Y:S03]  /*11360*/  SHFL.BFLY PT, R6, R3, 0x2, 0x1f ;  /* 0x0c401f0003067f89 */ /* 0x000f2600000e0000 */
[----:B------:R-:W-:Y:S01]  /*11370*/  IMAD.MOV.U32 R52, RZ, RZ, R108 ;  /* 0x000000ffff347224 */ /* 0x000fe200078e006c */
[----:B-1----:R-:W-:Y:S01]  /*11380*/  FMNMX.FTZ R108, R0, R7, !PT ;  /* 0x00000007006c7209 */ /* 0x002fe20007810000 */
[----:B------:R-:W-:Y:S01]  /*11390*/  FFMA.FTZ R0, R66, c[0x0][0x2d0], -R4 ;  /* 0x0000b40042007a23 */ /* 0x000fe20000010804 */
[----:B------:R-:W-:Y:S01]  /*113a0*/  HMMA.16816.F32.BF16 R44, R8, R160, R40 ;  /* 0x000000a0082c723c */ /* 0x000fe20000041828 */
[----:B------:R-:W-:Y:S01]  /*113b0*/  IMAD.MOV.U32 R53, RZ, RZ, R117 ;  /* 0x000000ffff357224 */ /* 0x000fe200078e0075 */
[----:B------:R-:W-:Y:S01]  /*113c0*/  FSETP.NEU.FTZ.AND P0, PT, R108, -INF , PT ;  /* 0xff8000006c00780b */ /* 0x000fe20003f1d000 */
[----:B--2---:R-:W-:Y:S01]  /*113d0*/  FFMA.FTZ R2, R96, c[0x0][0x2d0], -R5 ;  /* 0x0000b40060027a23 */ /* 0x004fe20000010805 */
[----:B------:R1:W-:Y:S01]  /*113e0*/  MUFU.EX2 R228, R0 ;  /* 0x0000000000e47308 */ /* 0x0003e20000000800 */
[----:B------:R-:W-:-:S03]  /*113f0*/  IMAD.MOV.U32 R7, RZ, RZ, R116 ;  /* 0x000000ffff077224 */ /* 0x000fc600078e0074 */
[C---:B------:R-:W-:Y:S04]  /*11400*/  HMMA.16816.F32.BF16 R40, R8.reuse, R164, R12 ;  /* 0x000000a40828723c */ /* 0x040fe8000004180c */
[----:B------:R2:W-:Y:S04]  /*11410*/  MUFU.EX2 R231, R2 ;  /* 0x0000000200e77308 */ /* 0x0005e80000000800 */
[----:B------:R-:W-:Y:S01]  /*11420*/  HMMA.16816.F32.BF16 R28, R8, R168, R20 ;  /* 0x000000a8081c723c */ /* 0x000fe20000041814 */
[----:B----4-:R-:W-:Y:S01]  /*11430*/  FMNMX.FTZ R3, R3, R6, !PT ;  /* 0x0000000603037209 */ /* 0x010fe20007810000 */
[----:B-1----:R-:W-:-:S04]  /*11440*/  FFMA.FTZ R0, R90, c[0x0][0x2d0], -R4 ;  /* 0x0000b4005a007a23 */ /* 0x002fc80000010804 */
[----:B------:R-:W1:Y:S01]  /*11450*/  SHFL.BFLY PT, R6, R3, 0x1, 0x1f ;  /* 0x0c201f0003067f89 */ /* 0x000e6200000e0000 */
[----:B------:R-:W-:Y:S01]  /*11460*/  MUFU.EX2 R227, R0 ;  /* 0x0000000000e37308 */ /* 0x000fe20000000800 */
[----:B------:R-:W-:Y:S01]  /*11470*/  HMMA.16816.F32.BF16 R16, R8, R138, R16 ;  /* 0x0000008a0810723c */ /* 0x000fe20000041810 */
[----:B--2---:R-:W-:-:S06]  /*11480*/  FFMA.FTZ R2, R98, c[0x0][0x2d0], -R5 ;  /* 0x0000b40062027a23 */ /* 0x004fcc0000010805 */
[----:B------:R2:W4:Y:S01]  /*11490*/  MUFU.EX2 R232, R2 ;  /* 0x0000000200e87308 */ /* 0x0005220000000800 */
[C---:B------:R-:W-:Y:S08]  /*114a0*/  HMMA.16816.F32.BF16 R20, R8.reuse, R162, R36 ;  /* 0x000000a20814723c */ /* 0x040ff00000041824 */
[----:B------:R-:W-:Y:S01]  /*114b0*/  HMMA.16816.F32.BF16 R24, R8, R166, R24 ;  /* 0x000000a60818723c */ /* 0x000fe20000041818 */
[----:B-1----:R-:W-:Y:S01]  /*114c0*/  FMNMX.FTZ R3, R3, R6, !PT ;  /* 0x0000000603037209 */ /* 0x002fe20007810000 */
[----:B--2---:R-:W-:-:S06]  /*114d0*/  FFMA.FTZ R2, R58, c[0x0][0x2d0], -R4 ;  /* 0x0000b4003a027a23 */ /* 0x004fcc0000010804 */
[----:B------:R-:W-:Y:S01]  /*114e0*/  HMMA.16816.F32.BF16 R12, R8, R170, R32 ;  /* 0x000000aa080c723c */ /* 0x000fe20000041820 */
[----:B------:R1:W-:Y:S06]  /*114f0*/  MUFU.EX2 R230, R2 ;  /* 0x0000000200e67308 */ /* 0x0003ec0000000800 */
[----:B---3--:R-:W-:Y:S02]  /*11500*/  F2FP.BF16.PACK_AB R8, R233, R238 ;  /* 0x000000eee908723e */ /* 0x008fe400000010ff */
[----:B----4-:R-:W-:Y:S02]  /*11510*/  F2FP.BF16.PACK_AB R10, R232, R231 ;  /* 0x000000e7e80a723e */ /* 0x010fe400000010ff */
[----:B------:R-:W-:Y:S01]  /*11520*/  F2FP.BF16.PACK_AB R11, R227, R228 ;  /* 0x000000e4e30b723e */ /* 0x000fe200000010ff */
[----:B-1----:R-:W-:-:S04]  /*11530*/  FFMA.FTZ R2, R65, c[0x0][0x2d0], -R4 ;  /* 0x0000b40041027a23 */ /* 0x002fc80000010804 */
[----:B------:R1:W2:Y:S02]  /*11540*/  MUFU.EX2 R229, R2 ;  /* 0x0000000200e57308 */ /* 0x0002a40000000800 */
[----:B-1----:R-:W-:Y:S01]  /*11550*/  FMUL.FTZ R2, R108, c[0x0][0x2d0] ;  /* 0x0000b4006c027a20 */ /* 0x002fe20000410000 */
[----:B--2---:R-:W-:-:S04]  /*11560*/  F2FP.BF16.PACK_AB R9, R229, R230 ;  /* 0x000000e6e509723e */ /* 0x004fc800000010ff */
[----:B------:R-:W-:Y:S02]  /*11570*/  FSEL R2, R2, RZ, P0 ;  /* 0x000000ff02027208 */ /* 0x000fe40000000000 */
[----:B------:R-:W-:Y:S01]  /*11580*/  FSETP.NEU.FTZ.AND P0, PT, R3, -INF , PT ;  /* 0xff8000000300780b */ /* 0x000fe20003f1d000 */
[C---:B------:R-:W-:Y:S02]  /*11590*/  HMMA.16816.F32.BF16 R116, R8.reuse, R156, R48 ;  /* 0x0000009c0874723c */ /* 0x040fe40000041830 */
[--C-:B------:R-:W-:Y:S02]  /*115a0*/  FFMA.FTZ R0, R59, c[0x0][0x2d0], -R2.reuse ;  /* 0x0000b4003b007a23 */ /* 0x100fe40000010802 */
[----:B------:R-:W-:Y:S02]  /*115b0*/  FFMA.FTZ R6, R112, c[0x0][0x2d0], -R2 ;  /* 0x0000b40070067a23 */ /* 0x000fe40000010802 */
[----:B------:R1:W-:Y:S01]  /*115c0*/  MUFU.EX2 R225, R0 ;  /* 0x0000000000e17308 */ /* 0x0003e20000000800 */
[----:B------:R-:W-:Y:S01]  /*115d0*/  IMAD.MOV.U32 R51, RZ, RZ, R132 ;  /* 0x000000ffff337224 */ /* 0x000fe200078e0084 */
[----:B------:R-:W-:Y:S01]  /*115e0*/  HMMA.16816.F32.BF16 R144, R8, R154, R20 ;  /* 0x0000009a0890723c */ /* 0x000fe20000041814 */
[----:B------:R-:W-:-:S05]  /*115f0*/  IMAD.MOV.U32 R50, RZ, RZ, R129 ;  /* 0x000000ffff327224 */ /* 0x000fca00078e0081 */
[----:B------:R-:W-:Y:S02]  /*11600*/  MUFU.EX2 R220, R6 ;  /* 0x0000000600dc7308 */ /* 0x000fe40000000800 */
[C---:B------:R-:W-:Y:S01]  /*11610*/  HMMA.16816.F32.BF16 R132, R8.reuse, R152, R44 ;  /* 0x000000980884723c */ /* 0x040fe2000004182c */
[--C-:B-1----:R-:W-:Y:S02]  /*11620*/  FFMA.FTZ R0, R67, c[0x0][0x2d0], -R2.reuse ;  /* 0x0000b40043007a23 */ /* 0x102fe40000010802 */
[----:B------:R-:W1:Y:S05]  /*11630*/  LDSM.16.MT88.4 R64, [R206+0x1800] ;  /* 0x00180000ce40783b */ /* 0x000e6a0000004200 */
[C---:B------:R-:W-:Y:S01]  /*11640*/  HMMA.16816.F32.BF16 R128, R8.reuse, R158, R16 ;  /* 0x0000009e0880723c */ /* 0x040fe20000041810 */
[----:B------:R2:W3:Y:S07]  /*11650*/  MUFU.EX2 R223, R0 ;  /* 0x0000000000df7308 */ /* 0x0004ee0000000800 */
[C---:B------:R-:W-:Y:S08]  /*11660*/  HMMA.16816.F32.BF16 R148, R8.reuse, R60, R28 ;  /* 0x0000003c0894723c */ /* 0x040ff0000004181c */
[----:B------:R-:W-:Y:S01]  /*11670*/  HMMA.16816.F32.BF16 R44, R8, R62, R12 ;  /* 0x0000003e082c723c */ /* 0x000fe2000004180c */
[----:B--2---:R-:W-:-:S04]  /*11680*/  FFMA.FTZ R0, R97, c[0x0][0x2d0], -R2 ;  /* 0x0000b40061007a23 */ /* 0x004fc80000010802 */
[----:B------:R2:W-:Y:S02]  /*11690*/  MUFU.EX2 R224, R0 ;  /* 0x0000000000e07308 */ /* 0x0005e40000000800 */
[--C-:B--2---:R-:W-:Y:S01]  /*116a0*/  FFMA.FTZ R0, R99, c[0x0][0x2d0], -R2.reuse ;  /* 0x0000b40063007a23 */ /* 0x104fe20000010802 */
[C---:B-1----:R-:W-:Y:S05]  /*116b0*/  HMMA.16816.F32.BF16 R56, R8.reuse, R64, R40 ;  /* 0x000000400838723c */ /* 0x042fea0000041828 */
[----:B------:R1:W2:Y:S03]  /*116c0*/  MUFU.EX2 R203, R0 ;  /* 0x0000000000cb7308 */ /* 0x0002a60000000800 */
[----:B------:R-:W-:Y:S07]  /*116d0*/  HMMA.16816.F32.BF16 R96, R8, R66, R24 ;  /* 0x000000420860723c */ /* 0x000fee0000041818 */
[----:B---3--:R-:W-:Y:S01]  /*116e0*/  F2FP.BF16.PACK_AB R8, R223, R225 ;  /* 0x000000e1df08723e */ /* 0x008fe200000010ff */
[----:B-1----:R-:W-:Y:S01]  /*116f0*/  FFMA.FTZ R0, R111, c[0x0][0x2d0], -R2 ;  /* 0x0000b4006f007a23 */ /* 0x002fe20000010802 */
[----:B--2---:R-:W-:-:S03]  /*11700*/  F2FP.BF16.PACK_AB R10, R203, R224 ;  /* 0x000000e0cb0a723e */ /* 0x004fc600000010ff */
[----:B------:R1:W-:Y:S02]  /*11710*/  MUFU.EX2 R222, R0 ;  /* 0x0000000000de7308 */ /* 0x0003e40000000800 */
        /* <DEDUP_REMOVED lines=22> */
[----:B------:R-:W-:Y:S01]  /*11880*/  IMAD.MOV.U32 R115, RZ, RZ, R7 ;  /* 0x000000ffff737224 */ /* 0x000fe200078e0007 */
[----:B------:R1:W-:Y:S06]  /*11890*/  MUFU.EX2 R112, R6 ;  /* 0x0000000600707308 */ /* 0x0003ec0000000800 */
[C---:B------:R-:W-:Y:S08]  /*118a0*/  HMMA.16816.F32.BF16 R36, R8.reuse, R70, RZ ;  /* 0x000000460824723c */ /* 0x040ff000000418ff */
[----:B------:R-:W-:Y:S01]  /*118b0*/  HMMA.16816.F32.BF16 R16, R8, R72, RZ ;  /* 0x000000480810723c */ /* 0x000fe200000418ff */
[----:B-1----:R-:W-:-:S04]  /*118c0*/  FFMA.FTZ R6, R120, c[0x0][0x2d0], -R0 ;  /* 0x0000b40078067a23 */ /* 0x002fc80000010800 */
[----:B------:R1:W3:Y:S03]  /*118d0*/  MUFU.EX2 R111, R6 ;  /* 0x00000006006f7308 */ /* 0x0002e60000000800 */
[----:B------:R-:W-:Y:S07]  /*118e0*/  HMMA.16816.F32.BF16 R40, R8, R82, RZ ;  /* 0x000000520828723c */ /* 0x000fee00000418ff */
[----:B------:R-:W-:Y:S01]  /*118f0*/  F2FP.BF16.PACK_AB R8, R220, R222 ;  /* 0x000000dedc08723e */ /* 0x000fe200000010ff */
[----:B------:R-:W-:Y:S01]  /*11900*/  IMAD.MOV.U32 R83, RZ, RZ, R52 ;  /* 0x000000ffff537224 */ /* 0x000fe200078e0034 */
[----:B--2---:R-:W-:Y:S01]  /*11910*/  F2FP.BF16.PACK_AB R10, R201, R202 ;  /* 0x000000cac90a723e */ /* 0x004fe200000010ff */
[----:B------:R-:W-:-:S02]  /*11920*/  IMAD.MOV.U32 R82, RZ, RZ, R53 ;  /* 0x000000ffff527224 */ /* 0x000fc400078e0035 */
        /* <DEDUP_REMOVED lines=8> */
[----:B------:R1:W-:Y:S02]  /*119b0*/  MUFU.EX2 R79, R6 ;  /* 0x00000006004f7308 */ /* 0x0003e40000000800 */
[C---:B------:R-:W-:Y:S07]  /*119c0*/  HMMA.16816.F32.BF16 R20, R8.reuse, R100, R20 ;  /* 0x000000640814723c */ /* 0x040fee0000041814 */
[----:B------:R-:W-:Y:S01]  /*119d0*/  IMAD.MOV.U32 R100, RZ, RZ, R88 ;  /* 0x000000ffff647224 */ /* 0x000fe200078e0058 */
[----:B------:R-:W-:Y:S01]  /*119e0*/  HMMA.16816.F32.BF16 R32, R8, R94, R32 ;  /* 0x0000005e0820723c */ /* 0x000fe20000041820 */
[----:B-1----:R-:W-:-:S02]  /*119f0*/  FFMA.FTZ R6, R185, c[0x0][0x2d0], -R5 ;  /* 0x0000b400b9067a23 */ /* 0x002fc40000010805 */
[----:B------:R-:W-:Y:S02]  /*11a00*/  IMAD.MOV.U32 R185, RZ, RZ, R51 ;  /* 0x000000ffffb97224 */ /* 0x000fe400078e0033 */
[----:B------:R1:W2:Y:S03]  /*11a10*/  MUFU.EX2 R80, R6 ;  /* 0x0000000600507308 */ /* 0x0002a60000000800 */
[C---:B------:R-:W-:Y:S01]  /*11a20*/  HMMA.16816.F32.BF16 R88, R8.reuse, R92, R12 ;  /* 0x0000005c0858723c */ /* 0x040fe2000004180c */
[----:B------:R-:W-:Y:S01]  /*11a30*/  IMAD.MOV.U32 R101, RZ, RZ, R126 ;  /* 0x000000ffff657224 */ /* 0x000fe200078e007e */
[----:B------:R-:W-:Y:S04]  /*11a40*/  LDSM.16.MT88.4 R92, [R206+0x2000] ;  /* 0x00200000ce5c783b */ /* 0x000fe80000004200 */
[----:B------:R-:W-:Y:S02]  /*11a50*/  LDSM.16.MT88.4 R48, [R208+0x2000] ;  /* 0x00200000d030783b */ /* 0x000fe40000004200 */
[----:B------:R-:W-:Y:S01]  /*11a60*/  HMMA.16816.F32.BF16 R24, R8, R104, R24 ;  /* 0x000000680818723c */ /* 0x000fe20000041818 */
[----:B-1----:R-:W-:-:S07]  /*11a70*/  FFMA.FTZ R6, R184, c[0x0][0x2d0], -R5 ;  /* 0x0000b400b8067a23 */ /* 0x002fce0000010805 */
[----:B------:R-:W-:Y:S01]  /*11a80*/  HMMA.16816.F32.BF16 R40, R8, R106, R40 ;  /* 0x0000006a0828723c */ /* 0x000fe20000041828 */
[----:B------:R-:W3:Y:S01]  /*11a90*/  LDL.LU R184, [R1] ;  /* 0x0000000001b87983 */ /* 0x000ee20000300800 */
[----:B------:R-:W-:-:S04]  /*11aa0*/  FFMA.FTZ R5, R183, c[0x0][0x2d0], -R5 ;  /* 0x0000b400b7057a23 */ /* 0x000fc80000010805 */
[----:B------:R1:W-:Y:S02]  /*11ab0*/  MUFU.EX2 R78, R5 ;  /* 0x00000005004e7308 */ /* 0x0003e40000000800 */
[----:B------:R-:W-:Y:S01]  /*11ac0*/  HMMA.16816.F32.BF16 R16, R8, R84, R16 ;  /* 0x000000540810723c */ /* 0x000fe20000041810 */
[----:B-1----:R-:W-:-:S05]  /*11ad0*/  FFMA.FTZ R5, R180, c[0x0][0x2d0], -R4 ;  /* 0x0000b400b4057a23 */ /* 0x002fca0000010804 */
[----:B------:R1:W-:Y:S02]  /*11ae0*/  MUFU.EX2 R75, R5 ;  /* 0x00000005004b7308 */ /* 0x0003e40000000800 */
[----:B-1----:R-:W-:-:S06]  /*11af0*/  FFMA.FTZ R5, R179, c[0x0][0x2d0], -R4 ;  /* 0x0000b400b3057a23 */ /* 0x002fcc0000010804 */
[----:B------:R1:W4:Y:S01]  /*11b00*/  MUFU.EX2 R76, R5 ;  /* 0x00000005004c7308 */ /* 0x0003220000000800 */
[----:B------:R-:W-:Y:S02]  /*11b10*/  IMAD.MOV.U32 R183, RZ, RZ, R127 ;  /* 0x000000ffffb77224 */ /* 0x000fe400078e007f */
[----:B------:R-:W5:Y:S01]  /*11b20*/  LDSM.16.MT88.4 R124, [R205+0x2000] ;  /* 0x00200000cd7c783b */ /* 0x000f620000004200 */
[--C-:B-1----:R-:W-:Y:S02]  /*11b30*/  FFMA.FTZ R5, R143, c[0x0][0x2d0], -R4.reuse ;  /* 0x0000b4008f057a23 */ /* 0x102fe40000010804 */
[----:B------:R-:W-:-:S04]  /*11b40*/  FFMA.FTZ R4, R142, c[0x0][0x2d0], -R4 ;  /* 0x0000b4008e047a23 */ /* 0x000fc80000010804 */
[----:B------:R1:W-:Y:S02]  /*11b50*/  MUFU.EX2 R74, R4 ;  /* 0x00000004004a7308 */ /* 0x0003e40000000800 */
[----:B-1----:R-:W-:-:S06]  /*11b60*/  FFMA.FTZ R4, R140, c[0x0][0x2d0], -R2 ;  /* 0x0000b4008c047a23 */ /* 0x002fcc0000010802 */
[----:B------:R1:W-:Y:S02]  /*11b70*/  MUFU.EX2 R73, R4 ;  /* 0x0000000400497308 */ /* 0x0003e40000000800 */
[--C-:B-1----:R-:W-:Y:S02]  /*11b80*/  FFMA.FTZ R4, R141, c[0x0][0x2d0], -R2.reuse ;  /* 0x0000b4008d047a23 */ /* 0x102fe40000010802 */
[----:B------:R-:W1:Y:S04]  /*11b90*/  LDSM.16.MT88.4 R140, [R209+0x2000] ;  /* 0x00200000d18c783b */ /* 0x000e680000004200 */
[----:B------:R-:W2:Y:S08]  /*11ba0*/  MUFU.EX2 R81, R6 ;  /* 0x0000000600517308 */ /* 0x000eb00000000800 */
[----:B------:R2:W-:Y:S08]  /*11bb0*/  MUFU.EX2 R72, R4 ;  /* 0x0000000400487308 */ /* 0x0005f00000000800 */
[----:B------:R-:W1:Y:S01]  /*11bc0*/  MUFU.EX2 R77, R5 ;  /* 0x00000005004d7308 */ /* 0x000e620000000800 */
[----:B--2---:R-:W-:-:S07]  /*11bd0*/  FFMA.FTZ R4, R182, c[0x0][0x2d0], -R2 ;  /* 0x0000b400b6047a23 */ /* 0x004fce0000010802 */
[----:B------:R2:W-:Y:S01]  /*11be0*/  MUFU.EX2 R70, R4 ;  /* 0x0000000400467308 */ /* 0x0005e20000000800 */
[----:B------:R-:W-:Y:S02]  /*11bf0*/  F2FP.BF16.PACK_AB R104, R80, R79 ;  /* 0x0000004f5068723e */ /* 0x000fe400000010ff */
[----:B----4-:R-:W-:Y:S02]  /*11c00*/  F2FP.BF16.PACK_AB R105, R76, R75 ;  /* 0x0000004b4c69723e */ /* 0x010fe400000010ff */
[----:B------:R-:W-:Y:S01]  /*11c10*/  F2FP.BF16.PACK_AB R106, R78, R81 ;  /* 0x000000514e6a723e */ /* 0x000fe200000010ff */
[----:B--2---:R-:W-:-:S04]  /*11c20*/  FFMA.FTZ R4, R181, c[0x0][0x2d0], -R2 ;  /* 0x0000b400b5047a23 */ /* 0x004fc80000010802 */
[----:B------:R2:W4:Y:S01]  /*11c30*/  MUFU.EX2 R71, R4 ;  /* 0x0000000400477308 */ /* 0x0005220000000800 */
[----:B-1----:R-:W-:Y:S01]  /*11c40*/  F2FP.BF16.PACK_AB R107, R74, R77 ;  /* 0x0000004d4a6b723e */ /* 0x002fe200000010ff */
[----:B------:R-:W-:Y:S01]  /*11c50*/  HMMA.16816.F32.BF16 R36, R8, R102, R36 ;  /* 0x000000660824723c */ /* 0x000fe20000041824 */
[----:B--2---:R-:W-:-:S05]  /*11c60*/  FFMA.FTZ R4, R123, c[0x0][0x2d0], -R0 ;  /* 0x0000b4007b047a23 */ /* 0x004fca0000010800 */
[----:B------:R1:W-:Y:S02]  /*11c70*/  MUFU.EX2 R68, R4 ;  /* 0x0000000400447308 */ /* 0x0003e40000000800 */
[----:B------:R-:W-:Y:S07]  /*11c80*/  HMMA.16816.F32.BF16 R28, R8, R86, R28 ;  /* 0x00000056081c723c */ /* 0x000fee000004181c */
[----:B------:R-:W-:Y:S02]  /*11c90*/  FFMA.FTZ R8, R196, c[0x0][0x2d0], -R2 ;  /* 0x0000b400c4087a23 */ /* 0x000fe40000010802 */
[----:B-1----:R-:W-:-:S04]  /*11ca0*/  FFMA.FTZ R4, R176, c[0x0][0x2d0], -R0 ;  /* 0x0000b400b0047a23 */ /* 0x002fc80000010800 */
[----:B------:R1:W2:Y:S01]  /*11cb0*/  MUFU.EX2 R69, R4 ;  /* 0x0000000400457308 */ /* 0x0002a20000000800 */
[C---:B-----5:R-:W-:Y:S08]  /*11cc0*/  HMMA.16816.F32.BF16 R116, R104.reuse, R124, R116 ;  /* 0x0000007c6874723c */ /* 0x060ff00000041874 */
[----:B------:R-:W-:Y:S01]  /*11cd0*/  HMMA.16816.F32.BF16 R128, R104, R126, R128 ;  /* 0x0000007e6880723c */ /* 0x000fe20000041880 */
[----:B-1----:R-:W-:-:S07]  /*11ce0*/  FFMA.FTZ R4, R177, c[0x0][0x2d0], -R0 ;  /* 0x0000b400b1047a23 */ /* 0x002fce0000010800 */
[C---:B------:R-:W-:Y:S01]  /*11cf0*/  HMMA.16816.F32.BF16 R132, R104.reuse, R140, R132 ;  /* 0x0000008c6884723c */ /* 0x040fe20000041884 */
[----:B------:R1:W-:Y:S07]  /*11d00*/  MUFU.EX2 R52, R4 ;  /* 0x0000000400347308 */ /* 0x0003ee0000000800 */
[C---:B------:R-:W-:Y:S08]  /*11d10*/  HMMA.16816.F32.BF16 R144, R104.reuse, R142, R144 ;  /* 0x0000008e6890723c */ /* 0x040ff00000041890 */
[----:B------:R-:W-:Y:S01]  /*11d20*/  HMMA.16816.F32.BF16 R84, R104, R92, R56 ;  /* 0x0000005c6854723c */ /* 0x000fe20000041838 */
[----:B-1----:R-:W-:-:S07]  /*11d30*/  FFMA.FTZ R4, R178, c[0x0][0x2d0], -R0 ;  /* 0x0000b400b2047a23 */ /* 0x002fce0000010800 */
[C---:B------:R-:W-:Y:S01]  /*11d40*/  HMMA.16816.F32.BF16 R96, R104.reuse, R94, R96 ;  /* 0x0000005e6860723c */ /* 0x040fe20000041860 */
[----:B------:R-:W1:Y:S07]  /*11d50*/  MUFU.EX2 R53, R4 ;  /* 0x0000000400357308 */ /* 0x000e6e0000000800 */
[C---:B------:R-:W-:Y:S08]  /*11d60*/  HMMA.16816.F32.BF16 R148, R104.reuse, R48, R148 ;  /* 0x000000306894723c */ /* 0x040ff00000041894 */
[----:B------:R-:W-:Y:S01]  /*11d70*/  HMMA.16816.F32.BF16 R104, R104, R50, R44 ;  /* 0x000000326868723c */ /* 0x000fe2000004182c */
[----:B------:R5:W-:Y:S02]  /*11d80*/  MUFU.EX2 R45, R8 ;  /* 0x00000008002d7308 */ /* 0x000be40000000800 */
[----:B-----5:R-:W-:-:S06]  /*11d90*/  FFMA.FTZ R8, R195, c[0x0][0x2d0], -R2 ;  /* 0x0000b400c3087a23 */ /* 0x020fcc0000010802 */
[----:B------:R5:W1:Y:S01]  /*11da0*/  MUFU.EX2 R46, R8 ;  /* 0x00000008002e7308 */ /* 0x000a620000000800 */
[----:B------:R-:W-:Y:S01]  /*11db0*/  F2FP.BF16.PACK_AB R4, R72, R73 ;  /* 0x000000494804723e */ /* 0x000fe200000010ff */
[----:B-----5:R-:W-:-:S06]  /*11dc0*/  FFMA.FTZ R8, R194, c[0x0][0x2d0], -R2 ;  /* 0x0000b400c2087a23 */ /* 0x020fcc0000010802 */
[----:B------:R5:W-:Y:S01]  /*11dd0*/  MUFU.EX2 R47, R8 ;  /* 0x00000008002f7308 */ /* 0x000be20000000800 */
[----:B----4-:R-:W-:Y:S02]  /*11de0*/  F2FP.BF16.PACK_AB R6, R71, R70 ;  /* 0x000000464706723e */ /* 0x010fe400000010ff */
[----:B--2---:R-:W-:Y:S02]  /*11df0*/  F2FP.BF16.PACK_AB R5, R69, R68 ;  /* 0x000000444505723e */ /* 0x004fe400000010ff */
[----:B-1----:R-:W-:Y:S01]  /*11e00*/  F2FP.BF16.PACK_AB R7, R53, R52 ;  /* 0x000000343507723e */ /* 0x002fe200000010ff */
[----:B-----5:R-:W-:-:S04]  /*11e10*/  FFMA.FTZ R8, R193, c[0x0][0x2d0], -R2 ;  /* 0x0000b400c1087a23 */ /* 0x020fc80000010802 */
[----:B------:R1:W2:Y:S02]  /*11e20*/  MUFU.EX2 R56, R8 ;  /* 0x0000000800387308 */ /* 0x0002a40000000800 */
[----:B------:R-:W-:Y:S01]  /*11e30*/  HMMA.16816.F32.BF16 R120, R4, R136, R20 ;  /* 0x000000880478723c */ /* 0x000fe20000041814 */
[----:B-1----:R-:W-:-:S05]  /*11e40*/  FFMA.FTZ R8, R192, c[0x0][0x2d0], -R2 ;  /* 0x0000b400c0087a23 */ /* 0x002fca0000010802 */
[----:B------:R1:W-:Y:S02]  /*11e50*/  MUFU.EX2 R57, R8 ;  /* 0x0000000800397308 */ /* 0x0003e40000000800 */
[C---:B------:R-:W-:Y:S08]  /*11e60*/  HMMA.16816.F32.BF16 R12, R4.reuse, R138, R36 ;  /* 0x0000008a040c723c */ /* 0x040ff00000041824 */
[----:B------:R-:W-:Y:S01]  /*11e70*/  HMMA.16816.F32.BF16 R136, R4, R160, R16 ;  /* 0x000000a00488723c */ /* 0x000fe20000041810 */
[----:B-1----:R-:W-:-:S04]  /*11e80*/  FFMA.FTZ R8, R191, c[0x0][0x2d0], -R2 ;  /* 0x0000b400bf087a23 */ /* 0x002fc80000010802 */
[----:B------:R1:W-:Y:S03]  /*11e90*/  MUFU.EX2 R58, R8 ;  /* 0x00000008003a7308 */ /* 0x0003e60000000800 */
[----:B------:R-:W-:Y:S01]  /*11ea0*/  HMMA.16816.F32.BF16 R16, R4, R162, R28 ;  /* 0x000000a20410723c */ /* 0x000fe2000004181c */
[----:B-1----:R-:W-:-:S04]  /*11eb0*/  FFMA.FTZ R8, R187, c[0x0][0x2d0], -R0 ;  /* 0x0000b400bb087a23 */ /* 0x002fc80000010800 */
[----:B------:R1:W-:Y:S02]  /*11ec0*/  MUFU.EX2 R28, R8 ;  /* 0x00000008001c7308 */ /* 0x0003e40000000800 */
[----:B-1----:R-:W-:-:S06]  /*11ed0*/  FFMA.FTZ R8, R188, c[0x0][0x2d0], -R0 ;  /* 0x0000b400bc087a23 */ /* 0x002fcc0000010800 */
[----:B------:R1:W4:Y:S01]  /*11ee0*/  MUFU.EX2 R29, R8 ;  /* 0x00000008001d7308 */ /* 0x0003220000000800 */
[----:B------:R-:W-:Y:S01]  /*11ef0*/  HMMA.16816.F32.BF16 R88, R4, R164, R88 ;  /* 0x000000a40458723c */ /* 0x000fe20000041858 */
[----:B-1----:R-:W-:-:S06]  /*11f00*/  FFMA.FTZ R8, R189, c[0x0][0x2d0], -R0 ;  /* 0x0000b400bd087a23 */ /* 0x002fcc0000010800 */
[----:B------:R1:W-:Y:S01]  /*11f10*/  MUFU.EX2 R31, R8 ;  /* 0x00000008001f7308 */ /* 0x0003e20000000800 */
[----:B------:R-:W-:Y:S01]  /*11f20*/  HMMA.16816.F32.BF16 R32, R4, R166, R32 ;  /* 0x000000a60420723c */ /* 0x000fe20000041820 */
[----:B------:R-:W-:Y:S02]  /*11f30*/  IMAD.MOV.U32 R180, RZ, RZ, c[0x0][0x2c4] ;  /* 0x0000b100ffb47624 */ /* 0x000fe400078e00ff */
[----:B-1----:R-:W-:-:S04]  /*11f40*/  FFMA.FTZ R8, R190, c[0x0][0x2d0], -R0 ;  /* 0x0000b400be087a23 */ /* 0x002fc80000010800 */
[----:B------:R1:W5:Y:S01]  /*11f50*/  MUFU.EX2 R30, R8 ;  /* 0x00000008001e7308 */ /* 0x0003620000000800 */
[----:B------:R-:W-:Y:S01]  /*11f60*/  HMMA.16816.F32.BF16 R20, R4, R168, R24 ;  /* 0x000000a80414723c */ /* 0x000fe20000041818 */
[----:B------:R-:W-:Y:S01]  /*11f70*/  ISETP.NE.AND P6, PT, R180, 0x1, PT ;  /* 0x00000001b400780c */ /* 0x000fe20003fc5270 */
[--C-:B-1----:R-:W-:Y:S02]  /*11f80*/  FFMA.FTZ R8, R198, c[0x0][0x2d0], -R2.reuse ;  /* 0x0000b400c6087a23 */ /* 0x102fe40000010802 */
[----:B------:R-:W-:-:S03]  /*11f90*/  FFMA.FTZ R2, R197, c[0x0][0x2d0], -R2 ;  /* 0x0000b400c5027a23 */ /* 0x000fc60000010802 */
[----:B------:R1:W-:Y:S02]  /*11fa0*/  MUFU.EX2 R44, R8 ;  /* 0x00000008002c7308 */ /* 0x0003e40000000800 */
[----:B-1----:R-:W-:Y:S06]  /*11fb0*/  HMMA.16816.F32.BF16 R8, R4, R170, R40 ;  /* 0x000000aa0408723c */ /* 0x002fec0000041828 */
[----:B------:R1:W-:Y:S02]  /*11fc0*/  MUFU.EX2 R40, R2 ;  /* 0x0000000200287308 */ /* 0x0003e40000000800 */
[----:B-1----:R-:W-:-:S06]  /*11fd0*/  FFMA.FTZ R2, R172, c[0x0][0x2d0], -R0 ;  /* 0x0000b400ac027a23 */ /* 0x002fcc0000010800 */
[----:B------:R1:W1:Y:S01]  /*11fe0*/  MUFU.EX2 R27, R2 ;  /* 0x00000002001b7308 */ /* 0x0002620000000800 */
[----:B------:R-:W-:Y:S02]  /*11ff0*/  F2FP.BF16.PACK_AB R4, R46, R45 ;  /* 0x0000002d2e04723e */ /* 0x000fe400000010ff */
[----:B--2---:R-:W-:Y:S02]  /*12000*/  F2FP.BF16.PACK_AB R6, R56, R47 ;  /* 0x0000002f3806723e */ /* 0x004fe400000010ff */
[----:B----4-:R-:W-:Y:S02]  /*12010*/  F2FP.BF16.PACK_AB R5, R29, R28 ;  /* 0x0000001c1d05723e */ /* 0x010fe400000010ff */
[----:B-----5:R-:W-:Y:S01]  /*12020*/  F2FP.BF16.PACK_AB R7, R30, R31 ;  /* 0x0000001f1e07723e */ /* 0x020fe200000010ff */
        /* <DEDUP_REMOVED lines=126> */
.L_x_2549:
[----:B------:R-:W-:-:S13]  /*12810*/  ISETP.NE.AND P0, PT, R5, 0x1, PT ;  /* 0x000000010500780c */ /* 0x000fda0003f05270 */
[----:B------:R-:W-:-:S05]  /*12820*/  @P0 IMAD.HI.U32 R2, R0, c[0x0][0x330], RZ ;  /* 0x0000cc0000020a27 */ /* 0x000fca00078e00ff */
[----:B------:R-:W-:Y:S02]  /*12830*/  @P0 SHF.R.U32.HI R0, RZ, c[0x0][0x334], R2 ;  /* 0x0000cd00ff000a19 */ /* 0x000fe40000011602 */
.L_x_2550:
[----:B------:R-:W-:Y:S05]  /*12840*/  BSYNC B0 ;  /* 0x0000000000007941 */ /* 0x000fea0003800000 */
.L_x_2548:
[----:B------:R-:W-:-:S05]  /*12850*/  IMAD R0, R0, R5, c[0x0][0x32c] ;  /* 0x0000cb0000007624 */ /* 0x000fca00078e0205 */
[----:B------:R-:W-:-:S05]  /*12860*/  IMNMX R4, R4, R0, PT ;  /* 0x0000000004047217 */ /* 0x000fca0003800200 */
.L_x_2547:
[----:B-1----:R-:W-:-:S05]  /*12870*/  IMAD.HI R0, R4, 0x66666667, RZ ;  /* 0x6666666704007827 */ /* 0x002fca00078e02ff */
        /* <DEDUP_REMOVED lines=11> */
.L_x_2568:
[----:B------:R-:W2:Y:S01]  /*12930*/  LDL R0, [R1+0x40] ;  /* 0x0000400001007983 */ /* 0x000ea20000100800 */
[----:B------:R-:W-:Y:S04]  /*12940*/  DEPBAR.LE SB0, 0x0 ;  /* 0x000080000000791a */ /* 0x000fe80000000000 */
[----:B------:R-:W-:Y:S01]  /*12950*/  WARPSYNC 0xffffffff ;  /* 0xffffffff00007948 */ /* 0x000fe20003800000 */
[----:B------:R-:W3:Y:S01]  /*12960*/  LDL R110, [R1+0x38] ;  /* 0x00003800016e7983 */ /* 0x000ee20000100800 */
[----:B------:R-:W-:Y:S01]  /*12970*/  ISETP.GT.AND P0, PT, R240, R220, PT ;  /* 0x000000dcf000720c */ /* 0x000fe20003f04270 */
[----:B------:R-:W-:Y:S02]  /*12980*/  ULDC UR4, c[0x0][0x324] ;  /* 0x0000c90000047ab9 */ /* 0x000fe40000000800 */
[----:B------:R-:W-:Y:S02]  /*12990*/  ULOP3.LUT UR4, URZ, UR4, URZ, 0x33, !UPT ;  /* 0x000000043f047292 */ /* 0x000fe4000f8e333f */
[----:B------:R-:W3:Y:S06]  /*129a0*/  LDL.64 R2, [R1+0x28] ;  /* 0x0000280001027983 */ /* 0x000eec0000100a00 */
[----:B------:R-:W-:Y:S02]  /*129b0*/  BAR.SYNC.DEFER_BLOCKING 0x0 ;  /* 0x0000000000007b1d */ /* 0x000fe40000010000 */
[----:B------:R-:W-:Y:S04]  /*129c0*/  @!P0 IMAD.WIDE.U32 R108, R220, c[0x0][0x208], RZ ;  /* 0x00008200dc6c8a25 */ /* 0x000fe800078e00ff */
[----:B------:R-:W-:Y:S06]  /*129d0*/  LDSM.16.M88.4 R80, [R211] ;  /* 0x00000000d350783b */ /* 0x000fec0000000200 */
[----:B------:R-:W4:Y:S06]  /*129e0*/  LDSM.16.M88.4 R16, [R204] ;  /* 0x00000000cc10783b */ /* 0x000f2c0000000200 */
[----:B------:R-:W5:Y:S06]  /*129f0*/  LDSM.16.M88.4 R76, [R211+0x2000] ;  /* 0x00200000d34c783b */ /* 0x000f6c0000000200 */
[----:B------:R-:W1:Y:S06]  /*12a00*/  LDSM.16.M88.4 R32, [R204+0x800] ;  /* 0x00080000cc20783b */ /* 0x000e6c0000000200 */
[----:B------:R-:W3:Y:S06]  /*12a10*/  LDL R115, [R1+0x3c] ;  /* 0x00003c0001737983 */ /* 0x000eec0000100800 */
[----:B------:R-:W1:Y:S06]  /*12a20*/  LDSM.16.M88.4 R48, [R204+0x1000] ;  /* 0x00100000cc30783b */ /* 0x000e6c0000000200 */
[----:B------:R-:W3:Y:S06]  /*12a30*/  LDL.64 R224, [R1+0x30] ;  /* 0x0000300001e07983 */ /* 0x000eec0000100a00 */
[----:B------:R-:W1:Y:S02]  /*12a40*/  LDSM.16.M88.4 R64, [R204+0x1800] ;  /* 0x00180000cc40783b */ /* 0x000e640000000200 */
[-C--:B-1--4-:R-:W-:Y:S04]  /*12a50*/  HMMA.16816.F32.BF16 R4, R80, R16.reuse, RZ ;  /* 0x000000105004723c */ /* 0x092fe800000418ff */
[----:B------:R-:W4:Y:S04]  /*12a60*/  LDL R223, [R1+0x44] ;  /* 0x0000440001df7983 */ /* 0x000f280000100800 */
[C---:B-----5:R-:W-:Y:S02]  /*12a70*/  HMMA.16816.F32.BF16 R8, R76.reuse, R16, RZ ;  /* 0x000000104c08723c */ /* 0x060fe400000418ff */
[----:B------:R-:W1:Y:S06]  /*12a80*/  LDSM.16.M88.4 R156, [R204+0x2000] ;  /* 0x00200000cc9c783b */ /* 0x000e6c0000000200 */
[----:B------:R-:W4:Y:S01]  /*12a90*/  LDL R222, [R1+0x58] ;  /* 0x0000580001de7983 */ /* 0x000f220000100800 */
[-C--:B------:R-:W-:Y:S05]  /*12aa0*/  HMMA.16816.F32.BF16 R12, R76, R18.reuse, RZ ;  /* 0x000000124c0c723c */ /* 0x080fea00000418ff */
[----:B------:R-:W-:Y:S03]  /*12ab0*/  LDSM.16.M88.4 R160, [R214] ;  /* 0x00000000d6a0783b */ /* 0x000fe60000000200 */
[C---:B------:R-:W-:Y:S03]  /*12ac0*/  HMMA.16816.F32.BF16 R16, R80.reuse, R18, RZ ;  /* 0x000000125010723c */ /* 0x040fe600000418ff */
[----:B------:R-:W5:Y:S05]  /*12ad0*/  LDSM.16.M88.4 R164, [R215] ;  /* 0x00000000d7a4783b */ /* 0x000f6a0000000200 */
[-C--:B------:R-:W-:Y:S01]  /*12ae0*/  HMMA.16816.F32.BF16 R20, R80, R32.reuse, RZ ;  /* 0x000000205014723c */ /* 0x080fe200000418ff */
[----:B------:R-:W1:Y:S06]  /*12af0*/  LDSM.16.M88.4 R168, [R214+0x2000] ;  /* 0x00200000d6a8783b */ /* 0x000e6c0000000200 */
[----:B------:R-:W1:Y:S01]  /*12b00*/  LDSM.16.M88.4 R172, [R219] ;  /* 0x00000000dbac783b */ /* 0x000e620000000200 */
        /* <DEDUP_REMOVED lines=16> */
[-C--:B-----5:R-:W-:Y:S08]  /*12c10*/  HMMA.16816.F32.BF16 R4, R160, R164.reuse, R4 ;  /* 0x000000a4a004723c */ /* 0x0a0ff00000041804 */
[C---:B------:R-:W-:Y:S08]  /*12c20*/  HMMA.16816.F32.BF16 R8, R168.reuse, R164, R8 ;  /* 0x000000a4a808723c */ /* 0x040ff00000041808 */
[-C--:B------:R-:W-:Y:S08]  /*12c30*/  HMMA.16816.F32.BF16 R12, R168, R166.reuse, R12 ;  /* 0x000000a6a80c723c */ /* 0x080ff0000004180c */
[C---:B------:R-:W-:Y:S01]  /*12c40*/  HMMA.16816.F32.BF16 R16, R160.reuse, R166, R16 ;  /* 0x000000a6a010723c */ /* 0x040fe20000041810 */
[----:B------:R-:W5:Y:S07]  /*12c50*/  LDSM.16.M88.4 R164, [R217] ;  /* 0x00000000d9a4783b */ /* 0x000f6e0000000200 */
[-C--:B------:R-:W-:Y:S08]  /*12c60*/  HMMA.16816.F32.BF16 R20, R160, R172.reuse, R20 ;  /* 0x000000aca014723c */ /* 0x080ff00000041814 */
[C---:B------:R-:W-:Y:S08]  /*12c70*/  HMMA.16816.F32.BF16 R24, R168.reuse, R172, R24 ;  /* 0x000000aca818723c */ /* 0x040ff00000041818 */
[-C--:B------:R-:W-:Y:S03]  /*12c80*/  HMMA.16816.F32.BF16 R28, R168, R174.reuse, R28 ;  /* 0x000000aea81c723c */ /* 0x080fe6000004181c */
[----:B--2---:R-:W-:Y:S02]  /*12c90*/  LOP3.LUT P3, RZ, R0, 0x80, RZ, 0xc0, !PT ;  /* 0x0000008000ff7812 */ /* 0x004fe4000786c0ff */
[----:B------:R-:W-:Y:S03]  /*12ca0*/  @!P0 SHF.R.S32.HI R0, RZ, 0x1f, R220 ;  /* 0x0000001fff008819 */ /* 0x000fe600000114dc */
[C---:B------:R-:W-:Y:S01]  /*12cb0*/  HMMA.16816.F32.BF16 R32, R160.reuse, R174, R32 ;  /* 0x000000aea020723c */ /* 0x040fe20000041820 */
[----:B------:R-:W2:Y:S03]  /*12cc0*/  LDSM.16.M88.4 R172, [R216] ;  /* 0x00000000d8ac783b */ /* 0x000ea60000000200 */
[----:B------:R-:W-:Y:S04]  /*12cd0*/  @!P0 IMAD R0, R0, c[0x0][0x208], RZ ;  /* 0x0000820000008a24 */ /* 0x000fe800078e02ff */
[-C--:B-1----:R-:W-:Y:S04]  /*12ce0*/  HMMA.16816.F32.BF16 R36, R160, R156.reuse, R36 ;  /* 0x0000009ca024723c */ /* 0x082fe80000041824 */
[----:B------:R-:W-:Y:S02]  /*12cf0*/  @!P0 IMAD R0, R220, c[0x0][0x20c], R0 ;  /* 0x00008300dc008a24 */ /* 0x000fe400078e0200 */
[----:B---3--:R-:W-:Y:S02]  /*12d00*/  @!P0 IMAD.MOV.U32 R3, RZ, RZ, R110 ;  /* 0x000000ffff038224 */ /* 0x008fe400078e006e */
[C---:B------:R-:W-:Y:S04]  /*12d10*/  HMMA.16816.F32.BF16 R40, R168.reuse, R156, R40 ;  /* 0x0000009ca828723c */ /* 0x040fe80000041828 */
[----:B------:R-:W-:Y:S01]  /*12d20*/  @!P0 IMAD.IADD R0, R109, 0x1, R0 ;  /* 0x000000016d008824 */ /* 0x000fe200078e0200 */
[----:B------:R-:W-:Y:S01]  /*12d30*/  @!P0 MOV R109, 0x5 ;  /* 0x00000005006d8802 */ /* 0x000fe20000000f00 */
[----:B------:R-:W-:Y:S02]  /*12d40*/  @!P0 IMAD.WIDE.U32 R2, R108, 0x50, R2 ;  /* 0x000000506c028825 */ /* 0x000fe400078e0002 */
[-C--:B------:R-:W-:Y:S04]  /*12d50*/  HMMA.16816.F32.BF16 R44, R168, R158.reuse, R44 ;  /* 0x0000009ea82c723c */ /* 0x080fe8000004182c */
[----:B------:R-:W-:Y:S01]  /*12d60*/  @!P0 IMAD R0, R0, 0x50, RZ ;  /* 0x0000005000008824 */ /* 0x000fe200078e02ff */
[----:B------:R-:W-:Y:S01]  /*12d70*/  @!P0 LEA R178, P1, R2, c[0x0][0x1f8], 0x1 ;  /* 0x00007e0002b28a11 */ /* 0x000fe200078208ff */
[----:B------:R-:W-:Y:S02]  /*12d80*/  @!P0 IMAD.MOV.U32 R108, RZ, RZ, c[0x0][0x208] ;  /* 0x00008200ff6c8624 */ /* 0x000fe400078e00ff */
[C---:B------:R-:W-:Y:S04]  /*12d90*/  HMMA.16816.F32.BF16 R48, R160.reuse, R158, R48 ;  /* 0x0000009ea030723c */ /* 0x040fe80000041830 */
[----:B------:R-:W-:Y:S01]  /*12da0*/  @!P0 IMAD.IADD R3, R3, 0x1, R0 ;  /* 0x0000000103038824 */ /* 0x000fe200078e0200 */
[C---:B------:R-:W-:Y:S01]  /*12db0*/  @!P0 SHF.L.U64.HI R0, R108.reuse, R109, c[0x0][0x20c] ;  /* 0x000083006c008619 */ /* 0x040fe2000001026d */
[----:B------:R-:W-:Y:S02]  /*12dc0*/  @!P0 IMAD.SHL.U32 R110, R108, 0x20, RZ ;  /* 0x000000206c6e8824 */ /* 0x000fe400078e00ff */
[-C--:B-----5:R-:W-:Y:S04]  /*12dd0*/  HMMA.16816.F32.BF16 R52, R160, R164.reuse, R52 ;  /* 0x000000a4a034723c */ /* 0x0a0fe80000041834 */
        /* <DEDUP_REMOVED lines=8> */
[----:B------:R-:W-:Y:S03]  /*12e60*/  @!P0 IADD3 R108, P1, R176, R110, RZ ;  /* 0x0000006eb06c8210 */ /* 0x000fe60007f3e0ff */
[-C--:B------:R-:W-:Y:S01]  /*12e70*/  HMMA.16816.F32.BF16 R60, R168, R166.reuse, R60 ;  /* 0x000000a6a83c723c */ /* 0x080fe2000004183c */
[----:B------:R1:W-:Y:S03]  /*12e80*/  @!P0 LDGSTS.E.BYPASS.LTC128B.128 [R221+0x900], [R176.64], !P3 ;  /* 0x00900000b0dd8fae */ /* 0x0003e6000d901d48 */
[----:B------:R-:W-:Y:S02]  /*12e90*/  @!P0 IADD3.X R109, R177, R0, RZ, P1, !PT ;  /* 0x00000000b16d8210 */ /* 0x000fe40000ffe4ff */
[-C--:B------:R-:W-:Y:S02]  /*12ea0*/  @!P0 IADD3 R2, P2, R108, R110.reuse, RZ ;  /* 0x0000006e6c028210 */ /* 0x080fe40007f5e0ff */
[C---:B------:R-:W-:Y:S01]  /*12eb0*/  HMMA.16816.F32.BF16 R64, R160.reuse, R166, R64 ;  /* 0x000000a6a040723c */ /* 0x040fe20000041840 */
[----:B------:R3:W-:Y:S03]  /*12ec0*/  @!P0 LDGSTS.E.BYPASS.LTC128B.128 [R221+0x1100], [R108.64], !P3 ;  /* 0x011000006cdd8fae */ /* 0x0007e6000d901d48 */
[--C-:B------:R-:W-:Y:S01]  /*12ed0*/  @!P0 IMAD.X R3, R109, 0x1, R0.reuse, P2 ;  /* 0x000000016d038824 */ /* 0x100fe200010e0600 */
[----:B------:R-:W-:Y:S03]  /*12ee0*/  @!P0 IADD3 R180, P1, R2, R110, RZ ;  /* 0x0000006e02b48210 */ /* 0x000fe60007f3e0ff */
[-C--:B--2---:R-:W-:Y:S01]  /*12ef0*/  HMMA.16816.F32.BF16 R68, R160, R172.reuse, R68 ;  /* 0x000000aca044723c */ /* 0x084fe20000041844 */
[----:B------:R2:W-:Y:S03]  /*12f00*/  @!P0 LDGSTS.E.BYPASS.LTC128B.128 [R221+0x1900], [R2.64], !P3 ;  /* 0x0190000002dd8fae */ /* 0x0005e6000d901d48 */
[----:B------:R-:W-:Y:S04]  /*12f10*/  @!P0 IMAD.X R181, R3, 0x1, R0, P1 ;  /* 0x0000000103b58824 */ /* 0x000fe800008e0600 */
[C---:B------:R-:W-:Y:S01]  /*12f20*/  HMMA.16816.F32.BF16 R72, R168.reuse, R172, R72 ;  /* 0x000000aca848723c */ /* 0x040fe20000041848 */
[----:B------:R5:W-:Y:S03]  /*12f30*/  @!P0 LDGSTS.E.BYPASS.LTC128B.128 [R221+0x2100], [R180.64], !P3 ;  /* 0x02100000b4dd8fae */ /* 0x000be6000d901d48 */
[C---:B------:R-:W-:Y:S03]  /*12f40*/  ISETP.GT.AND P0, PT, R220.reuse, R240, PT ;  /* 0x000000f0dc00720c */ /* 0x040fe60003f04270 */
[----:B-1----:R-:W-:Y:S01]  /*12f50*/  LDSM.16.M88.4 R176, [R212] ;  /* 0x00000000d4b0783b */ /* 0x002fe20000000200 */
[-C--:B------:R-:W-:Y:S05]  /*12f60*/  HMMA.16816.F32.BF16 R76, R168, R174.reuse, R76 ;  /* 0x000000aea84c723c */ /* 0x080fea000004184c */
[----:B------:R-:W-:Y:S03]  /*12f70*/  LDSM.16.M88.4 R156, [R212+0x2000] ;  /* 0x00200000d49c783b */ /* 0x000fe60000000200 */
[----:B------:R-:W-:Y:S01]  /*12f80*/  HMMA.16816.F32.BF16 R80, R160, R174, R80 ;  /* 0x000000aea050723c */ /* 0x000fe20000041850 */
[----:B------:R-:W-:Y:S02]  /*12f90*/  @P0 IMAD.MOV.U32 R110, RZ, RZ, c[0x0][0x1e0] ;  /* 0x00007800ff6e0624 */ /* 0x000fe400078e00ff */
[----:B------:R-:W-:Y:S01]  /*12fa0*/  LDSM.16.M88.4 R184, [R210+0x800] ;  /* 0x00080000d2b8783b */ /* 0x000fe20000000200 */
[----:B--2---:R-:W-:Y:S02]  /*12fb0*/  @P0 MOV R3, R115 ;  /* 0x0000007300030202 */ /* 0x004fe40000000f00 */
[----:B------:R-:W-:Y:S02]  /*12fc0*/  @P0 IADD3 R0, R220, -0x1, RZ ;  /* 0xffffffffdc000810 */ /* 0x000fe40007ffe0ff */
[----:B------:R-:W-:Y:S01]  /*12fd0*/  MOV R115, c[0x0][0x2c4] ;  /* 0x0000b10000737a02 */ /* 0x000fe20000000f00 */
[----:B------:R-:W-:Y:S03]  /*12fe0*/  LDSM.16.M88.4 R164, [R210+0x1000] ;  /* 0x00100000d2a4783b */ /* 0x000fe60000000200 */
[----:B---3--:R-:W-:Y:S01]  /*12ff0*/  @P0 IMAD.WIDE.U32 R108, R0, c[0x0][0x1e0], RZ ;  /* 0x00007800006c0a25 */ /* 0x008fe200078e00ff */
[----:B------:R-:W-:Y:S02]  /*13000*/  ISETP.NE.AND P4, PT, R115, 0x1, PT ;  /* 0x000000017300780c */ /* 0x000fe40003f85270 */
[----:B-----5:R-:W1:Y:S01]  /*13010*/  LDSM.16.M88.4 R180, [R210] ;  /* 0x00000000d2b4783b */ /* 0x020e620000000200 */
[----:B------:R-:W-:Y:S05]  /*13020*/  @P0 SHF.R.S32.HI R2, RZ, 0x1f, R0 ;  /* 0x0000001fff020819 */ /* 0x000fea0000011400 */
[----:B------:R-:W0:Y:S01]  /*13030*/  LDGDEPBAR ;  /* 0x00000000000079af */ /* 0x000e220000000000 */
[----:B------:R-:W-:Y:S04]  /*13040*/  @P0 IMAD R2, R2, c[0x0][0x1e0], RZ ;  /* 0x0000780002020a24 */ /* 0x000fe800078e02ff */
[----:B------:R-:W-:Y:S01]  /*13050*/  @P0 IMAD R0, R0, c[0x0][0x1e4], R2 ;  /* 0x0000790000000a24 */ /* 0x000fe200078e0202 */
[----:B------:R-:W2:Y:S01]  /*13060*/  LDSM.16.M88.4 R160, [R210+0x1800] ;  /* 0x00180000d2a0783b */ /* 0x000ea20000000200 */
[----:B------:R-:W-:Y:S02]  /*13070*/  @P0 IMAD.MOV.U32 R2, RZ, RZ, R224 ;  /* 0x000000ffff020224 */ /* 0x000fe400078e00e0 */
[----:B------:R-:W-:Y:S02]  /*13080*/  @P0 IMAD.IADD R0, R109, 0x1, R0 ;  /* 0x000000016d000824 */ /* 0x000fe400078e0200 */
[----:B------:R-:W-:Y:S01]  /*13090*/  @P0 IMAD.WIDE.U32 R2, R108, 0x50, R2 ;  /* 0x000000506c020825 */ /* 0x000fe200078e0002 */
[----:B------:R-:W3:Y:S03]  /*130a0*/  LDSM.16.M88.4 R168, [R210+0x2000] ;  /* 0x00200000d2a8783b */ /* 0x000ee60000000200 */
[----:B------:R-:W-:Y:S02]  /*130b0*/  @P0 IMAD R108, R0, 0x50, RZ ;  /* 0x00000050006c0824 */ /* 0x000fe400078e02ff */
[----:B------:R-:W-:Y:S01]  /*130c0*/  @P0 IMAD.MOV.U32 R109, RZ, RZ, 0x5 ;  /* 0x00000005ff6d0424 */ /* 0x000fe200078e00ff */
[----:B------:R-:W-:Y:S02]  /*130d0*/  LDSM.16.M88.4 R172, [R213] ;  /* 0x00000000d5ac783b */ /* 0x000fe40000000200 */
[----:B------:R-:W-:Y:S02]  /*130e0*/  @P0 IADD3 R3, R3, R108, RZ ;  /* 0x0000006c03030210 */ /* 0x000fe40007ffe0ff */
[C---:B------:R-:W-:Y:S01]  /*130f0*/  @P0 SHF.L.U64.HI R0, R110.reuse, R109, c[0x0][0x1e4] ;  /* 0x000079006e000619 */ /* 0x040fe2000001026d */
[----:B------:R-:W-:Y:S01]  /*13100*/  @P0 IMAD.SHL.U32 R110, R110, 0x20, RZ ;  /* 0x000000206e6e0824 */ /* 0x000fe200078e00ff */
[----:B------:R-:W5:Y:S06]  /*13110*/  LDSM.16.M88.4 R188, [R207] ;  /* 0x00000000cfbc783b */ /* 0x000f6c0000000200 */
[----:B------:R-:W2:Y:S01]  /*13120*/  LDSM.16.M88.4 R192, [R213+0x2000] ;  /* 0x00200000d5c0783b */ /* 0x000ea20000000200 */
[-C--:B-1----:R-:W-:Y:S05]  /*13130*/  HMMA.16816.F32.BF16 R4, R176, R180.reuse, R4 ;  /* 0x000000b4b004723c */ /* 0x082fea0000041804 */
[----:B------:R-:W1:Y:S03]  /*13140*/  LDSM.16.M88.4 R196, [R207+0x800] ;  /* 0x00080000cfc4783b */ /* 0x000e660000000200 */
[C---:B------:R-:W-:Y:S03]  /*13150*/  HMMA.16816.F32.BF16 R8, R156.reuse, R180, R8 ;  /* 0x000000b49c08723c */ /* 0x040fe60000041808 */
[----:B------:R-:W1:Y:S05]  /*13160*/  LDSM.16.M88.4 R200, [R207+0x1000] ;  /* 0x00100000cfc8783b */ /* 0x000e6a0000000200 */
        /* <DEDUP_REMOVED lines=9> */
[C---:B------:R-:W-:Y:S01]  /*13200*/  HMMA.16816.F32.BF16 R48, R176.reuse, R166, R48 ;  /* 0x000000a6b030723c */ /* 0x040fe20000041830 */
[----:B------:R-:W1:Y:S07]  /*13210*/  LDSM.16.M88.4 R164, [R207+0x1800] ;  /* 0x00180000cfa4783b */ /* 0x000e6e0000000200 */
[-C--:B--2---:R-:W-:Y:S08]  /*13220*/  HMMA.16816.F32.BF16 R52, R176, R160.reuse, R52 ;  /* 0x000000a0b034723c */ /* 0x084ff00000041834 */
[C---:B------:R-:W-:Y:S07]  /*13230*/  HMMA.16816.F32.BF16 R56, R156.reuse, R160, R56 ;  /* 0x000000a09c38723c */ /* 0x040fee0000041838 */
[----:B----4-:R-:W-:Y:S01]  /*13240*/  IMAD.IADD R160, R222, 0x1, R223 ;  /* 0x00000001dea07824 */ /* 0x010fe200078e02df */
[-C--:B------:R-:W-:Y:S04]  /*13250*/  HMMA.16816.F32.BF16 R60, R156, R162.reuse, R60 ;  /* 0x000000a29c3c723c */ /* 0x080fe8000004183c */
[----:B------:R-:W-:Y:S04]  /*13260*/  @P4 IMAD.HI.U32 R109, R160, c[0x0][0x2c8], RZ ;  /* 0x0000b200a06d4a27 */ /* 0x000fe800078e00ff */
[C---:B------:R-:W-:Y:S04]  /*13270*/  HMMA.16816.F32.BF16 R64, R176.reuse, R162, R64 ;  /* 0x000000a2b040723c */ /* 0x040fe80000041840 */
[----:B------:R-:W-:Y:S04]  /*13280*/  @P4 SHF.R.U32.HI R160, RZ, c[0x0][0x2cc], R109 ;  /* 0x0000b300ffa04a19 */ /* 0x000fe8000001166d */
[-C--:B---3--:R-:W-:Y:S08]  /*13290*/  HMMA.16816.F32.BF16 R68, R176, R168.reuse, R68 ;  /* 0x000000a8b044723c */ /* 0x088ff00000041844 */
[C---:B------:R-:W-:Y:S08]  /*132a0*/  HMMA.16816.F32.BF16 R72, R156.reuse, R168, R72 ;  /* 0x000000a89c48723c */ /* 0x040ff00000041848 */
[-C--:B------:R-:W-:Y:S01]  /*132b0*/  HMMA.16816.F32.BF16 R76, R156, R170.reuse, R76 ;  /* 0x000000aa9c4c723c */ /* 0x080fe2000004184c */
[----:B------:R-:W2:Y:S01]  /*132c0*/  LDSM.16.M88.4 R156, [R207+0x2000] ;  /* 0x00200000cf9c783b */ /* 0x000ea20000000200 */
[----:B------:R-:W-:Y:S05]  /*132d0*/  DEPBAR.LE SB0, 0x0 ;  /* 0x000080000000791a */ /* 0x000fea0000000000 */
[----:B------:R-:W-:Y:S01]  /*132e0*/  BAR.SYNC.DEFER_BLOCKING 0x0 ;  /* 0x0000000000007b1d */ /* 0x000fe20000010000 */
[----:B------:R-:W-:Y:S08]  /*132f0*/  HMMA.16816.F32.BF16 R80, R176, R170, R80 ;  /* 0x000000aab050723c */ /* 0x000ff00000041850 */
[-C--:B-----5:R-:W-:Y:S08]  /*13300*/  HMMA.16816.F32.BF16 R4, R172, R188.reuse, R4 ;  /* 0x000000bcac04723c */ /* 0x0a0ff00000041804 */
[C---:B------:R-:W-:Y:S08]  /*13310*/  HMMA.16816.F32.BF16 R8, R192.reuse, R188, R8 ;  /* 0x000000bcc008723c */ /* 0x040ff00000041808 */
[-C--:B------:R-:W-:Y:S08]  /*13320*/  HMMA.16816.F32.BF16 R12, R192, R190.reuse, R12 ;  /* 0x000000bec00c723c */ /* 0x080ff0000004180c */
[C---:B------:R-:W-:Y:S08]  /*13330*/  HMMA.16816.F32.BF16 R16, R172.reuse, R190, R16 ;  /* 0x000000beac10723c */ /* 0x040ff00000041810 */
[-C--:B-1----:R-:W-:Y:S08]  /*13340*/  HMMA.16816.F32.BF16 R20, R172, R196.reuse, R20 ;  /* 0x000000c4ac14723c */ /* 0x082ff00000041814 */
[C---:B------:R-:W-:Y:S01]  /*13350*/  HMMA.16816.F32.BF16 R24, R192.reuse, R196, R24 ;  /* 0x000000c4c018723c */ /* 0x040fe20000041818 */
[----:B------:R-:W3:Y:S07]  /*13360*/  LDL R196, [R1+0x1c] ;  /* 0x00001c0001c47983 */ /* 0x000eee0000100800 */
[-C--:B------:R-:W-:Y:S08]  /*13370*/  HMMA.16816.F32.BF16 R28, R192, R198.reuse, R28 ;  /* 0x000000c6c01c723c */ /* 0x080ff0000004181c */
[C---:B------:R-:W-:Y:S01]  /*13380*/  HMMA.16816.F32.BF16 R32, R172.reuse, R198, R32 ;  /* 0x000000c6ac20723c */ /* 0x040fe20000041820 */
[----:B------:R-:W4:Y:S06]  /*13390*/  LDL R199, [R1+0x18] ;  /* 0x0000180001c77983 */ /* 0x000f2c0000100800 */
[----:B------:R-:W4:Y:S01]  /*133a0*/  LDL R198, [R1+0x14] ;  /* 0x0000140001c67983 */ /* 0x000f220000100800 */
[-C--:B------:R-:W-:Y:S08]  /*133b0*/  HMMA.16816.F32.BF16 R36, R172, R200.reuse, R36 ;  /* 0x000000c8ac24723c */ /* 0x080ff00000041824 */
[C---:B------:R-:W-:Y:S07]  /*133c0*/  HMMA.16816.F32.BF16 R40, R192.reuse, R200, R40 ;  /* 0x000000c8c028723c */ /* 0x040fee0000041828 */
[----:B------:R-:W-:Y:S01]  /*133d0*/  IMAD.MOV.U32 R200, RZ, RZ, c[0x0][0x32c] ;  /* 0x0000cb00ffc87624 */ /* 0x000fe200078e00ff */
        /* <DEDUP_REMOVED lines=12> */
[----:B------:R1:W-:Y:S03]  /*134a0*/  @P0 LDGSTS.E.BYPASS.LTC128B.128 [R221+0x2900], [R164.64], !P3 ;  /* 0x02900000a4dd0fae */ /* 0x0003e6000d901d48 */
[--C-:B------:R-:W-:Y:S01]  /*134b0*/  @P0 IMAD.X R109, R165, 0x1, R0.reuse, P2 ;  /* 0x00000001a56d0824 */ /* 0x100fe200010e0600 */
[-C--:B------:R-:W-:Y:S03]  /*134c0*/  @P0 IADD3 R162, P1, R108, R110.reuse, RZ ;  /* 0x0000006e6ca20210 */ /* 0x080fe60007f3e0ff */
[-C--:B--2---:R-:W-:Y:S01]  /*134d0*/  HMMA.16816.F32.BF16 R68, R172, R156.reuse, R68 ;  /* 0x0000009cac44723c */ /* 0x084fe20000041844 */
[----:B------:R2:W-:Y:S03]  /*134e0*/  @P0 LDGSTS.E.BYPASS.LTC128B.128 [R221+0x3100], [R108.64], !P3 ;  /* 0x031000006cdd0fae */ /* 0x0005e6000d901d48 */
[--C-:B------:R-:W-:Y:S01]  /*134f0*/  @P0 IMAD.X R163, R109, 0x1, R0.reuse, P1 ;  /* 0x000000016da30824 */ /* 0x100fe200008e0600 */
[----:B------:R-:W-:Y:S03]  /*13500*/  @P0 IADD3 R2, P2, R162, R110, RZ ;  /* 0x0000006ea2020210 */ /* 0x000fe60007f5e0ff */
[C---:B------:R-:W-:Y:S01]  /*13510*/  HMMA.16816.F32.BF16 R72, R192.reuse, R156, R72 ;  /* 0x0000009cc048723c */ /* 0x040fe20000041848 */
[----:B------:R1:W-:Y:S03]  /*13520*/  @P0 LDGSTS.E.BYPASS.LTC128B.128 [R221+0x3900], [R162.64], !P3 ;  /* 0x03900000a2dd0fae */ /* 0x0003e6000d901d48 */
[----:B------:R-:W-:Y:S03]  /*13530*/  @P0 IADD3.X R3, R163, R0, RZ, P2, !PT ;  /* 0x00000000a3030210 */ /* 0x000fe600017fe4ff */
[----:B------:R-:W-:Y:S01]  /*13540*/  @P0 IADD3 R156, P1, R2, R110, RZ ;  /* 0x0000006e029c0210 */ /* 0x000fe20007f3e0ff */
[-C--:B------:R-:W-:Y:S01]  /*13550*/  HMMA.16816.F32.BF16 R76, R192, R158.reuse, R76 ;  /* 0x0000009ec04c723c */ /* 0x080fe2000004184c */
[----:B------:R5:W-:Y:S03]  /*13560*/  @P0 LDGSTS.E.BYPASS.LTC128B.128 [R221+0x4100], [R2.64], !P3 ;  /* 0x0410000002dd0fae */ /* 0x000be6000d901d48 */
[----:B------:R-:W-:Y:S04]  /*13570*/  @P0 IMAD.X R157, R3, 0x1, R0, P1 ;  /* 0x00000001039d0824 */ /* 0x000fe800008e0600 */
[----:B------:R-:W-:Y:S01]  /*13580*/  HMMA.16816.F32.BF16 R80, R172, R158, R80 ;  /* 0x0000009eac50723c */ /* 0x000fe20000041850 */
[----:B------:R1:W-:Y:S03]  /*13590*/  @P0 LDGSTS.E.BYPASS.LTC128B.128 [R221+0x4900], [R156.64], !P3 ;  /* 0x049000009cdd0fae */ /* 0x0003e6000d901d48 */
[----:B------:R-:W-:Y:S03]  /*135a0*/  ISETP.GE.AND P3, PT, R200, 0x1, PT ;  /* 0x00000001c800780c */ /* 0x000fe60003f66270 */
[----:B--2---:R-:W2:Y:S06]  /*135b0*/  SHFL.IDX PT, R108, R160, RZ, 0x1c1f ;  /* 0x001c1fffa06c7589 */ /* 0x004eac00000e0000 */
[----:B------:R-:W0:Y:S01]  /*135c0*/  LDGDEPBAR ;  /* 0x00000000000079af */ /* 0x000e220000000000 */
[----:B-----5:R-:W-:Y:S05]  /*135d0*/  IMAD R3, R220, -0x50, RZ ;  /* 0xffffffb0dc037824 */ /* 0x020fea00078e02ff */
[----:B---3--:R-:W-:Y:S04]  /*135e0*/  IADD3 R0, -R196, 0x1, R3 ;  /* 0x00000001c4007810 */ /* 0x008fe80007ffe103 */
[----:B----4-:R-:W-:Y:S04]  /*135f0*/  IADD3 R0, -R198, R0, R199 ;  /* 0x00000000c6007210 */ /* 0x010fe80007ffe1c7 */
[C---:B------:R-:W-:Y:S02]  /*13600*/  IADD3 R158, R0.reuse, UR4, RZ ;  /* 0x00000004009e7c10 */ /* 0x040fe4000fffe0ff */
[----:B-1----:R-:W-:Y:S03]  /*13610*/  IADD3 R157, R0, c[0x0][0x328], RZ ;  /* 0x0000ca00009d7a10 */ /* 0x002fe60007ffe0ff */
[----:B--2---:R-:W-:Y:S01]  /*13620*/  IMAD.IADD R0, R108, 0x1, R158 ;  /* 0x000000016c007824 */ /* 0x004fe200078e029e */
        /* <DEDUP_REMOVED lines=15> */
.L_x_2554:
[----:B------:R-:W-:Y:S04]  /*13720*/  MOV R108, c[0x0][0x32c] ;  /* 0x0000cb00006c7a02 */ /* 0x000fe80000000f00 */
[----:B------:R-:W-:Y:S11]  /*13730*/  ISETP.NE.AND P0, PT, R108, 0x1, PT ;  /* 0x000000016c00780c */ /* 0x000ff60003f05270 */
[----:B------:R-:W-:Y:S02]  /*13740*/  @!UPT UIADD3 URZ, URZ, URZ, URZ ;  /* 0x0000003f3f3ff290 */ /* 0x000fe4000fffe03f */
[----:B------:R-:W-:Y:S05]  /*13750*/  @P0 IMAD.HI.U32 R108, R2, c[0x0][0x330], RZ ;  /* 0x0000cc00026c0a27 */ /* 0x000fea00078e00ff */
[----:B------:R-:W-:Y:S02]  /*13760*/  @P0 SHF.R.U32.HI R2, RZ, c[0x0][0x334], R108 ;  /* 0x0000cd00ff020a19 */ /* 0x000fe4000001166c */
.L_x_2555:
[----:B------:R-:W-:Y:S05]  /*13770*/  BSYNC B0 ;  /* 0x0000000000007941 */ /* 0x000fea0003800000 */
.L_x_2553:
[----:B------:R-:W-:Y:S04]  /*13780*/  IMAD.IADD R108, R3, 0x1, -R196 ;  /* 0x00000001036c7824 */ /* 0x000fe800078e0ac4 */
[----:B------:R-:W-:Y:S05]  /*13790*/  IMAD R2, R2, c[0x0][0x32c], R108 ;  /* 0x0000cb0002027a24 */ /* 0x000fea00078e026c */
[----:B------:R-:W-:Y:S02]  /*137a0*/  IADD3 R108, R2, c[0x0][0x32c], RZ ;  /* 0x0000cb00026c7a10 */ /* 0x000fe40007ffe0ff */
[----:B------:R-:W-:Y:S02]  /*137b0*/  IMNMX R0, R0, R2, !PT ;  /* 0x0000000200007217 */ /* 0x000fe40007800200 */
[----:B------:R-:W-:Y:S02]  /*137c0*/  IMNMX R115, R115, R108, PT ;  /* 0x0000006c73737217 */ /* 0x000fe40003800200 */
.L_x_2552:
        /* <DEDUP_REMOVED lines=17> */
.L_x_2558:
[----:B------:R-:W-:Y:S04]  /*138e0*/  MOV R109, c[0x0][0x32c] ;  /* 0x0000cb00006d7a02 */ /* 0x000fe80000000f00 */
[----:B------:R-:W-:Y:S11]  /*138f0*/  ISETP.NE.AND P0, PT, R109, 0x1, PT ;  /* 0x000000016d00780c */ /* 0x000ff60003f05270 */
[----:B------:R-:W-:Y:S02]  /*13900*/  @!UPT UIADD3 URZ, URZ, URZ, URZ ;  /* 0x0000003f3f3ff290 */ /* 0x000fe4000fffe03f */
[----:B------:R-:W-:Y:S05]  /*13910*/  @P0 IMAD.HI.U32 R109, R2, c[0x0][0x330], RZ ;  /* 0x0000cc00026d0a27 */ /* 0x000fea00078e00ff */
[----:B------:R-:W-:Y:S02]  /*13920*/  @P0 SHF.R.U32.HI R2, RZ, c[0x0][0x334], R109 ;  /* 0x0000cd00ff020a19 */ /* 0x000fe4000001166d */
.L_x_2559:
[----:B------:R-:W-:Y:S05]  /*13930*/  BSYNC B0 ;  /* 0x0000000000007941 */ /* 0x000fea0003800000 */
.L_x_2557:
[----:B------:R-:W-:Y:S04]  /*13940*/  IMAD.IADD R109, R3, 0x1, -R196 ;  /* 0x00000001036d7824 */ /* 0x000fe800078e0ac4 */
[----:B------:R-:W-:Y:S05]  /*13950*/  IMAD R2, R2, c[0x0][0x32c], R109 ;  /* 0x0000cb0002027a24 */ /* 0x000fea00078e026d */
[----:B------:R-:W-:Y:S02]  /*13960*/  IADD3 R109, R2, c[0x0][0x32c], RZ ;  /* 0x0000cb00026d7a10 */ /* 0x000fe40007ffe0ff */
[----:B------:R-:W-:Y:S02]  /*13970*/  IMNMX R108, R108, R2, !PT ;  /* 0x000000026c6c7217 */ /* 0x000fe40007800200 */
[----:B------:R-:W-:Y:S02]  /*13980*/  IMNMX R110, R110, R109, PT ;  /* 0x0000006d6e6e7217 */ /* 0x000fe40003800200 */
.L_x_2556:
        /* <DEDUP_REMOVED lines=17> */
.L_x_2562:
[----:B------:R-:W-:Y:S04]  /*13aa0*/  MOV R159, c[0x0][0x32c] ;  /* 0x0000cb00009f7a02 */ /* 0x000fe80000000f00 */
[----:B------:R-:W-:Y:S11]  /*13ab0*/  ISETP.NE.AND P0, PT, R159, 0x1, PT ;  /* 0x000000019f00780c */ /* 0x000ff60003f05270 */
[----:B------:R-:W-:Y:S02]  /*13ac0*/  @!UPT UIADD3 URZ, URZ, URZ, URZ ;  /* 0x0000003f3f3ff290 */ /* 0x000fe4000fffe03f */
[----:B------:R-:W-:Y:S05]  /*13ad0*/  @P0 IMAD.HI.U32 R159, R156, c[0x0][0x330], RZ ;  /* 0x0000cc009c9f0a27 */ /* 0x000fea00078e00ff */
[----:B------:R-:W-:Y:S02]  /*13ae0*/  @P0 SHF.R.U32.HI R156, RZ, c[0x0][0x334], R159 ;  /* 0x0000cd00ff9c0a19 */ /* 0x000fe4000001169f */
.L_x_2563:
[----:B------:R-:W-:Y:S05]  /*13af0*/  BSYNC B0 ;  /* 0x0000000000007941 */ /* 0x000fea0003800000 */
.L_x_2561:
[----:B------:R-:W-:Y:S04]  /*13b00*/  IMAD.IADD R159, R3, 0x1, -R196 ;  /* 0x00000001039f7824 */ /* 0x000fe800078e0ac4 */
[----:B------:R-:W-:Y:S05]  /*13b10*/  IMAD R156, R156, c[0x0][0x32c], R159 ;  /* 0x0000cb009c9c7a24 */ /* 0x000fea00078e029f */
[----:B------:R-:W-:Y:S02]  /*13b20*/  IADD3 R159, R156, c[0x0][0x32c], RZ ;  /* 0x0000cb009c9f7a10 */ /* 0x000fe40007ffe0ff */
[----:B------:R-:W-:Y:S02]  /*13b30*/  IMNMX R2, R2, R156, !PT ;  /* 0x0000009c02027217 */ /* 0x000fe40007800200 */
[----:B------:R-:W-:Y:S02]  /*13b40*/  IMNMX R109, R109, R159, PT ;  /* 0x0000009f6d6d7217 */ /* 0x000fe40003800200 */
.L_x_2560:
        /* <DEDUP_REMOVED lines=131> */
[C---:B------:R-:W-:Y:S04]  /*14380*/  ISETP.LT.OR P0, PT, R115.reuse, 0x1, P0 ;  /* 0x000000017300780c */ /* 0x040fe80000701670 */
        /* <DEDUP_REMOVED lines=117> */
.L_x_2566:
[----:B------:R-:W-:Y:S04]  /*14ae0*/  MOV R6, c[0x0][0x32c] ;  /* 0x0000cb0000067a02 */ /* 0x000fe80000000f00 */
[----:B------:R-:W-:Y:S11]  /*14af0*/  ISETP.NE.AND P0, PT, R6, 0x1, PT ;  /* 0x000000010600780c */ /* 0x000ff60003f05270 */
[----:B------:R-:W-:Y:S02]  /*14b00*/  @!UPT UIADD3 URZ, URZ, URZ, URZ ;  /* 0x0000003f3f3ff290 */ /* 0x000fe4000fffe03f */
[----:B------:R-:W-:Y:S05]  /*14b10*/  @P0 IMAD.HI.U32 R6, R4, c[0x0][0x330], RZ ;  /* 0x0000cc0004060a27 */ /* 0x000fea00078e00ff */
[----:B------:R-:W-:Y:S02]  /*14b20*/  @P0 SHF.R.U32.HI R4, RZ, c[0x0][0x334], R6 ;  /* 0x0000cd00ff040a19 */ /* 0x000fe40000011606 */
.L_x_2567:
[----:B------:R-:W-:Y:S05]  /*14b30*/  BSYNC B0 ;  /* 0x0000000000007941 */ /* 0x000fea0003800000 */
.L_x_2565:
[----:B------:R-:W-:Y:S04]  /*14b40*/  IMAD.IADD R3, R3, 0x1, -R196 ;  /* 0x0000000103037824 */ /* 0x000fe800078e0ac4 */
[----:B------:R-:W-:Y:S05]  /*14b50*/  IMAD R3, R4, c[0x0][0x32c], R3 ;  /* 0x0000cb0004037a24 */ /* 0x000fea00078e0203 */
[----:B------:R-:W-:Y:S02]  /*14b60*/  IADD3 R4, R3, c[0x0][0x32c], RZ ;  /* 0x0000cb0003047a10 */ /* 0x000fe40007ffe0ff */
[----:B------:R-:W-:Y:S02]  /*14b70*/  IMNMX R0, R0, R3, !PT ;  /* 0x0000000300007217 */ /* 0x000fe40007800200 */
[----:B------:R-:W-:Y:S02]  /*14b80*/  IMNMX R2, R2, R4, PT ;  /* 0x0000000402027217 */ /* 0x000fe40003800200 */
.L_x_2564:
[----:B------:R-:W-:Y:S01]  /*14b90*/  ISETP.GT.AND P0, PT, R0, RZ, !P2 ;  /* 0x000000ff0000720c */ /* 0x000fe20005704270 */
[----:B------:R-:W-:Y:S01]  /*14ba0*/  LDSM.16.MT88.4 R52, [R206] ;  /* 0x00000000ce34783b */ /* 0x000fe20000004200 */
[----:B------:R-:W-:Y:S02]  /*14bb0*/  ISETP.NE.AND P2, PT, R162, RZ, PT ;  /* 0x000000ffa200720c */ /* 0x000fe40003f45270 */
[----:B------:R-:W-:Y:S02]  /*14bc0*/  ISETP.LT.OR P0, PT, R2, 0x1, P0 ;  /* 0x000000010200780c */ /* 0x000fe40000701670 */
[----:B------:R-:W-:Y:S02]  /*14bd0*/  FMNMX.FTZ R3, R32, R111, !PT ;  /* 0x0000006f20037209 */ /* 0x000fe40007810000 */
[----:B------:R-:W-:Y:S01]  /*14be0*/  FSEL R10, R10, -INF , !P0 ;  /* 0xff8000000a0a7808 */ /* 0x000fe20004000000 */
[----:B------:R-:W-:Y:S01]  /*14bf0*/  LDSM.16.MT88.4 R80, [R205+0x800] ;  /* 0x00080000cd50783b */ /* 0x000fe20000004200 */
        /* <DEDUP_REMOVED lines=83> */
[----:B------:R-:W-:Y:S01]  /*15130*/  FMNMX.FTZ R4, R184, R4, !PT ;  /* 0x00000004b8047209 */ /* 0x000fe20007810000 */
[----:B------:R-:W1:Y:S01]  /*15140*/  SHFL.BFLY PT, R7, R3, 0x1, 0x1f ;  /* 0x0c201f0003077f89 */ /* 0x000e6200000e0000 */
        /* <DEDUP_REMOVED lines=16> */
[----:B------:R-:W-:Y:S01]  /*15250*/  FMUL.FTZ R3, R110, c[0x0][0x2d0] ;  /* 0x0000b4006e037a20 */ /* 0x000fe20000410000 */
[----:B------:R-:W-:Y:S02]  /*15260*/  FMNMX.FTZ R5, R24, R5, !PT ;  /* 0x0000000518057209 */ /* 0x000fe40007810000 */
[----:B------:R-:W-:Y:S02]  /*15270*/  FSETP.NEU.FTZ.AND P2, PT, R110, -INF , PT ;  /* 0xff8000006e00780b */ /* 0x000fe40003f5d000 */
[----:B------:R-:W-:Y:S02]  /*15280*/  FMNMX.FTZ R5, R25, R5, !PT ;  /* 0x0000000519057209 */ /* 0x000fe40007810000 */
[----:B------:R-:W-:Y:S02]  /*15290*/  FMNMX.FTZ R4, R224, R4, !PT ;  /* 0x00000004e0047209 */ /* 0x000fe40007810000 */
[----:B------:R-:W-:Y:S02]  /*152a0*/  FMNMX.FTZ R5, R28, R5, !PT ;  /* 0x000000051c057209 */ /* 0x000fe40007810000 */
[----:B------:R-:W-:Y:S02]  /*152b0*/  FSEL R71, R3, RZ, P2 ;  /* 0x000000ff03477208 */ /* 0x000fe40001000000 */
[----:B------:R-:W-:Y:S02]  /*152c0*/  FMNMX.FTZ R5, R29, R5, !PT ;  /* 0x000000051d057209 */ /* 0x000fe40007810000 */
[----:B------:R-:W-:Y:S01]  /*152d0*/  FMNMX.FTZ R4, R227, R4, !PT ;  /* 0x00000004e3047209 */ /* 0x000fe20007810000 */
[--C-:B------:R-:W-:Y:S01]  /*152e0*/  FFMA.FTZ R3, R32, c[0x0][0x2d0], -R71.reuse ;  /* 0x0000b40020037a23 */ /* 0x100fe20000010847 */
[----:B------:R-:W-:Y:S01]  /*152f0*/  FMNMX.FTZ R5, R180, R5, !PT ;  /* 0x00000005b4057209 */ /* 0x000fe20007810000 */
[--C-:B------:R-:W-:Y:S01]  /*15300*/  FFMA.FTZ R44, R49, c[0x0][0x2d0], -R71.reuse ;  /* 0x0000b400312c7a23 */ /* 0x100fe20000010847 */
[----:B------:R-:W-:Y:S01]  /*15310*/  FMNMX.FTZ R4, R229, R4, !PT ;  /* 0x00000004e5047209 */ /* 0x000fe20007810000 */
[----:B------:R1:W2:Y:S01]  /*15320*/  MUFU.EX2 R41, R3 ;  /* 0x0000000300297308 */ /* 0x0002a20000000800 */
[----:B------:R-:W-:Y:S02]  /*15330*/  FMNMX.FTZ R5, R181, R5, !PT ;  /* 0x00000005b5057209 */ /* 0x000fe40007810000 */
[----:B------:R-:W-:Y:S01]  /*15340*/  ISETP.LT.OR P0, PT, R2, 0x3a, P0 ;  /* 0x0000003a0200780c */ /* 0x000fe20000701670 */
[----:B------:R-:W3:Y:S01]  /*15350*/  SHFL.BFLY PT, R6, R4, 0x2, 0x1f ;  /* 0x0c401f0004067f89 */ /* 0x000ee200000e0000 */
[----:B------:R-:W-:Y:S02]  /*15360*/  FMNMX.FTZ R5, R182, R5, !PT ;  /* 0x00000005b6057209 */ /* 0x000fe40007810000 */
[----:B------:R-:W-:Y:S02]  /*15370*/  FSEL R202, R63, -INF , !P0 ;  /* 0xff8000003fca7808 */ /* 0x000fe40004000000 */
[----:B------:R-:W-:Y:S01]  /*15380*/  FMNMX.FTZ R5, R183, R5, !PT ;  /* 0x00000005b7057209 */ /* 0x000fe20007810000 */
[----:B------:R-:W-:Y:S01]  /*15390*/  MUFU.EX2 R237, R44 ;  /* 0x0000002c00ed7308 */ /* 0x000fe20000000800 */
[----:B------:R-:W-:Y:S02]  /*153a0*/  ISETP.GT.AND P0, PT, R0, 0x40, !P4 ;  /* 0x000000400000780c */ /* 0x000fe40006704270 */
[----:B------:R-:W-:Y:S02]  /*153b0*/  FMNMX.FTZ R5, R192, R5, !PT ;  /* 0x00000005c0057209 */ /* 0x000fe40007810000 */
[----:B------:R-:W-:Y:S02]  /*153c0*/  ISETP.LT.OR P0, PT, R2, 0x41, P0 ;  /* 0x000000410200780c */ /* 0x000fe40000701670 */
[----:B------:R-:W-:Y:S02]  /*153d0*/  FMNMX.FTZ R5, R193, R5, !PT ;  /* 0x00000005c1057209 */ /* 0x000fe40007810000 */
[----:B------:R-:W-:Y:S02]  /*153e0*/  FSEL R199, R74, -INF , !P0 ;  /* 0xff8000004ac77808 */ /* 0x000fe40004000000 */
[----:B------:R-:W-:Y:S02]  /*153f0*/  FMNMX.FTZ R5, R194, R5, !PT ;  /* 0x00000005c2057209 */ /* 0x000fe40007810000 */
[----:B------:R-:W-:Y:S01]  /*15400*/  ISETP.GT.AND P0, PT, R0, 0x41, !P5 ;  /* 0x000000410000780c */ /* 0x000fe20006f04270 */
[--C-:B-1----:R-:W-:Y:S01]  /*15410*/  FFMA.FTZ R3, R33, c[0x0][0x2d0], -R71.reuse ;  /* 0x0000b40021037a23 */ /* 0x102fe20000010847 */
[----:B------:R-:W-:Y:S02]  /*15420*/  FMNMX.FTZ R5, R197, R5, !PT ;  /* 0x00000005c5057209 */ /* 0x000fe40007810000 */
[----:B------:R-:W-:Y:S01]  /*15430*/  ISETP.LT.OR P0, PT, R2, 0x42, P0 ;  /* 0x000000420200780c */ /* 0x000fe20000701670 */
[----:B------:R1:W-:Y:S01]  /*15440*/  MUFU.EX2 R39, R3 ;  /* 0x0000000300277308 */ /* 0x0003e20000000800 */
[----:B------:R-:W-:Y:S02]  /*15450*/  FMNMX.FTZ R5, R228, R5, !PT ;  /* 0x00000005e4057209 */ /* 0x000fe40007810000 */
[----:B---3--:R-:W-:Y:S02]  /*15460*/  FMNMX.FTZ R4, R4, R6, !PT ;  /* 0x0000000604047209 */ /* 0x008fe40007810000 */
[----:B------:R-:W-:Y:S02]  /*15470*/  FMNMX.FTZ R5, R230, R5, !PT ;  /* 0x00000005e6057209 */ /* 0x000fe40007810000 */
[----:B------:R-:W-:Y:S01]  /*15480*/  FSEL R198, R75, -INF , !P0 ;  /* 0xff8000004bc67808 */ /* 0x000fe20004000000 */
[----:B------:R-:W3:Y:S01]  /*15490*/  SHFL.BFLY PT, R7, R4, 0x1, 0x1f ;  /* 0x0c201f0004077f89 */ /* 0x000ee200000e0000 */
[----:B------:R-:W-:Y:S02]  /*154a0*/  FMNMX.FTZ R5, R231, R5, !PT ;  /* 0x00000005e7057209 */ /* 0x000fe40007810000 */
[----:B------:R-:W-:Y:S02]  /*154b0*/  ISETP.GT.AND P0, PT, R0, 0x48, !P3 ;  /* 0x000000480000780c */ /* 0x000fe40005f04270 */
[----:B------:R-:W-:Y:S02]  /*154c0*/  FMNMX.FTZ R5, R232, R5, !PT ;  /* 0x00000005e8057209 */ /* 0x000fe40007810000 */
[----:B------:R-:W-:Y:S02]  /*154d0*/  ISETP.LT.OR P0, PT, R2, 0x49, P0 ;  /* 0x000000490200780c */ /* 0x000fe40000701670 */
[----:B------:R-:W-:Y:S01]  /*154e0*/  ISETP.GT.AND P3, PT, R0, 0x49, !P6 ;  /* 0x000000490000780c */ /* 0x000fe20007764270 */
[----:B------:R-:W1:Y:S01]  /*154f0*/  SHFL.BFLY PT, R6, R5, 0x2, 0x1f ;  /* 0x0c401f0005067f89 */ /* 0x000e6200000e0000 */
[----:B------:R-:W-:Y:S02]  /*15500*/  FSEL R162, R78, -INF , !P0 ;  /* 0xff8000004ea27808 */ /* 0x000fe40004000000 */
[----:B------:R-:W-:Y:S04]  /*15510*/  ISETP.LT.OR P3, PT, R2, 0x4a, P3 ;  /* 0x0000004a0200780c */ /* 0x000fe80001f61670 */
[----:B------:R-:W-:Y:S02]  /*15520*/  FSEL R70, R79, -INF , !P3 ;  /* 0xff8000004f467808 */ /* 0x000fe40005800000 */
[----:B------:R-:W-:Y:S01]  /*15530*/  LDSM.16.MT88.4 R76, [R208] ;  /* 0x00000000d04c783b */ /* 0x000fe20000004200 */
[----:B---3--:R-:W-:Y:S04]  /*15540*/  FMNMX.FTZ R109, R4, R7, !PT ;  /* 0x00000007046d7209 */ /* 0x008fe80007810000 */
[C---:B------:R-:W-:Y:S01]  /*15550*/  FSETP.NEU.FTZ.AND P1, PT, R109.reuse, -INF , PT ;  /* 0xff8000006d00780b */ /* 0x040fe20003f3d000 */
[----:B------:R-:W-:Y:S01]  /*15560*/  FMUL.FTZ R4, R109, c[0x0][0x2d0] ;  /* 0x0000b4006d047a20 */ /* 0x000fe20000410000 */
[----:B-1----:R-:W-:Y:S01]  /*15570*/  FMNMX.FTZ R3, R5, R6, !PT ;  /* 0x0000000605037209 */ /* 0x002fe20007810000 */
[--C-:B------:R-:W-:Y:S03]  /*15580*/  FFMA.FTZ R5, R164, c[0x0][0x2d0], -R71.reuse ;  /* 0x0000b400a4057a23 */ /* 0x100fe60000010847 */
[----:B------:R-:W-:Y:S02]  /*15590*/  FSEL R115, R4, RZ, P1 ;  /* 0x000000ff04737208 */ /* 0x000fe40000800000 */
[----:B------:R-:W-:Y:S01]  /*155a0*/  FMNMX.FTZ R6, R10, R114, !PT ;  /* 0x000000720a067209 */ /* 0x000fe20007810000 */
[----:B------:R1:W-:Y:S01]  /*155b0*/  MUFU.EX2 R37, R5 ;  /* 0x0000000500257308 */ /* 0x0003e20000000800 */
[----:B------:R-:W3:Y:S02]  /*155c0*/  SHFL.BFLY PT, R7, R3, 0x1, 0x1f ;  /* 0x0c201f0003077f89 */ /* 0x000ee400000e0000 */
[----:B------:R-:W-:Y:S04]  /*155d0*/  FMNMX.FTZ R4, R11, R6, !PT ;  /* 0x000000060b047209 */ /* 0x000fe80007810000 */
[----:B------:R-:W-:Y:S01]  /*155e0*/  FMNMX.FTZ R4, R14, R4, !PT ;  /* 0x000000040e047209 */ /* 0x000fe20007810000 */
[----:B-1----:R-:W-:Y:S01]  /*155f0*/  FFMA.FTZ R5, R165, c[0x0][0x2d0], -R71 ;  /* 0x0000b400a5057a23 */ /* 0x002fe20000010847 */
[----:B---3--:R-:W-:Y:S01]  /*15600*/  FMNMX.FTZ R108, R3, R7, !PT ;  /* 0x00000007036c7209 */ /* 0x008fe20007810000 */
[--C-:B------:R-:W-:Y:S01]  /*15610*/  FFMA.FTZ R3, R166, c[0x0][0x2d0], -R115.reuse ;  /* 0x0000b400a6037a23 */ /* 0x100fe20000010873 */
[----:B--2---:R-:W-:Y:S01]  /*15620*/  MOV R166, R41 ;  /* 0x0000002900a67202 */ /* 0x004fe20000000f00 */
[----:B------:R1:W-:Y:S01]  /*15630*/  MUFU.EX2 R35, R5 ;  /* 0x0000000500237308 */ /* 0x0003e20000000800 */
[----:B------:R-:W-:Y:S09]  /*15640*/  FSETP.NEU.FTZ.AND P0, PT, R108, -INF , PT ;  /* 0xff8000006c00780b */ /* 0x000ff20003f1d000 */
[----:B------:R2:W-:Y:S01]  /*15650*/  MUFU.EX2 R17, R3 ;  /* 0x0000000300117308 */ /* 0x0005e20000000800 */
[--C-:B-1----:R-:W-:Y:S09]  /*15660*/  FFMA.FTZ R5, R34, c[0x0][0x2d0], -R115.reuse ;  /* 0x0000b40022057a23 */ /* 0x102ff20000010873 */
[----:B------:R1:W3:Y:S01]  /*15670*/  MUFU.EX2 R40, R5 ;  /* 0x0000000500287308 */ /* 0x0002e20000000800 */
[----:B--2---:R-:W-:Y:S05]  /*15680*/  FMUL.FTZ R3, R108, c[0x0][0x2d0] ;  /* 0x0000b4006c037a20 */ /* 0x004fea0000410000 */
[----:B------:R-:W-:Y:S05]  /*15690*/  FSEL R156, R3, RZ, P0 ;  /* 0x000000ff039c7208 */ /* 0x000fea0000000000 */
[--C-:B------:R-:W-:Y:S04]  /*156a0*/  FFMA.FTZ R2, R13, c[0x0][0x2d0], -R156.reuse ;  /* 0x0000b4000d027a23 */ /* 0x100fe8000001089c */
[----:B------:R2:W-:Y:S01]  /*156b0*/  MUFU.EX2 R6, R2 ;  /* 0x0000000200067308 */ /* 0x0005e20000000800 */
[----:B-1----:R-:W-:Y:S01]  /*156c0*/  FMNMX.FTZ R5, R15, R4, !PT ;  /* 0x000000040f057209 */ /* 0x002fe20007810000 */
[----:B------:R-:W-:Y:S03]  /*156d0*/  FFMA.FTZ R4, R36, c[0x0][0x2d0], -R115 ;  /* 0x0000b40024047a23 */ /* 0x000fe60000010873 */
[----:B------:R-:W-:Y:S05]  /*156e0*/  FMNMX.FTZ R5, R56, R5, !PT ;  /* 0x0000000538057209 */ /* 0x000fea0007810000 */
[----:B------:R1:W-:Y:S01]  /*156f0*/  MUFU.EX2 R38, R4 ;  /* 0x0000000400267308 */ /* 0x0003e20000000800 */
[----:B------:R-:W-:Y:S04]  /*15700*/  FMNMX.FTZ R5, R57, R5, !PT ;  /* 0x0000000539057209 */ /* 0x000fe80007810000 */
[----:B------:R-:W-:Y:S04]  /*15710*/  FMNMX.FTZ R5, R60, R5, !PT ;  /* 0x000000053c057209 */ /* 0x000fe80007810000 */
[----:B------:R-:W-:Y:S04]  /*15720*/  FMNMX.FTZ R5, R157, R5, !PT ;  /* 0x000000059d057209 */ /* 0x000fe80007810000 */
[----:B------:R-:W-:Y:S01]  /*15730*/  FMNMX.FTZ R5, R158, R5, !PT ;  /* 0x000000059e057209 */ /* 0x000fe20007810000 */
[----:B--2---:R-:W-:Y:S03]  /*15740*/  FFMA.FTZ R2, R168, c[0x0][0x2d0], -R71 ;  /* 0x0000b400a8027a23 */ /* 0x004fe60000010847 */
[----:B------:R-:W-:Y:S01]  /*15750*/  FMNMX.FTZ R3, R159, R5, !PT ;  /* 0x000000059f037209 */ /* 0x000fe20007810000 */
[----:B------:R-:W-:Y:S03]  /*15760*/  MUFU.EX2 R251, R2 ;  /* 0x0000000200fb7308 */ /* 0x000fe60000000800 */
[----:B------:R-:W-:Y:S01]  /*15770*/  FMNMX.FTZ R3, R160, R3, !PT ;  /* 0x00000003a0037209 */ /* 0x000fe20007810000 */
[----:B-1----:R-:W-:Y:S01]  /*15780*/  FFMA.FTZ R4, R167, c[0x0][0x2d0], -R115 ;  /* 0x0000b400a7047a23 */ /* 0x002fe20000010873 */
[----:B---3--:R-:W-:Y:S01]  /*15790*/  MOV R167, R40 ;  /* 0x0000002800a77202 */ /* 0x008fe20000000f00 */
[----:B------:R-:W-:Y:S02]  /*157a0*/  FFMA.FTZ R40, R48, c[0x0][0x2d0], -R71 ;  /* 0x0000b40030287a23 */ /* 0x000fe40000010847 */
[----:B------:R-:W-:Y:S02]  /*157b0*/  FFMA.FTZ R48, R50, c[0x0][0x2d0], -R115 ;  /* 0x0000b40032307a23 */ /* 0x000fe40000010873 */
[----:B------:R1:W-:Y:S10]  /*157c0*/  MUFU.EX2 R7, R4 ;  /* 0x0000000400077308 */ /* 0x0003f40000000800 */
[----:B------:R-:W-:Y:S10]  /*157d0*/  MUFU.EX2 R238, R40 ;  /* 0x0000002800ee7308 */ /* 0x000ff40000000800 */
[----:B------:R-:W-:Y:S01]  /*157e0*/  MUFU.EX2 R236, R48 ;  /* 0x0000003000ec7308 */ /* 0x000fe20000000800 */
[--C-:B-1----:R-:W-:Y:S02]  /*157f0*/  FFMA.FTZ R4, R8, c[0x0][0x2d0], -R156.reuse ;  /* 0x0000b40008047a23 */ /* 0x102fe4000001089c */
[--C-:B------:R-:W-:Y:S02]  /*15800*/  FFMA.FTZ R8, R24, c[0x0][0x2d0], -R156.reuse ;  /* 0x0000b40018087a23 */ /* 0x100fe4000001089c */
[--C-:B------:R-:W-:Y:S05]  /*15810*/  FFMA.FTZ R24, R176, c[0x0][0x2d0], -R71.reuse ;  /* 0x0000b400b0187a23 */ /* 0x100fea0000010847 */
[----:B------:R1:W2:Y:S10]  /*15820*/  MUFU.EX2 R19, R4 ;  /* 0x0000000400137308 */ /* 0x0002b40000000800 */
[----:B------:R-:W-:Y:S10]  /*15830*/  MUFU.EX2 R247, R8 ;  /* 0x0000000800f77308 */ /* 0x000ff40000000800 */
[----:B------:R-:W-:Y:S01]  /*15840*/  MUFU.EX2 R243, R24 ;  /* 0x0000001800f37308 */ /* 0x000fe20000000800 */
[----:B-1----:R-:W-:Y:S01]  /*15850*/  FMNMX.FTZ R4, R161, R3, !PT ;  /* 0x00000003a1047209 */ /* 0x002fe20007810000 */
[--C-:B------:R-:W-:Y:S01]  /*15860*/  FFMA.FTZ R3, R9, c[0x0][0x2d0], -R156.reuse ;  /* 0x0000b40009037a23 */ /* 0x100fe2000001089c */
[----:B--2---:R-:W-:Y:S02]  /*15870*/  MOV R168, R19 ;  /* 0x0000001300a87202 */ /* 0x004fe40000000f00 */
[----:B------:R-:W-:Y:S05]  /*15880*/  FMNMX.FTZ R4, R196, R4, !PT ;  /* 0x00000004c4047209 */ /* 0x000fea0007810000 */
[----:B------:R1:W2:Y:S02]  /*15890*/  MUFU.EX2 R18, R3 ;  /* 0x0000000300127308 */ /* 0x0002a40000000800 */
[----:B-1----:R-:W-:Y:S04]  /*158a0*/  FMNMX.FTZ R3, R200, R4, !PT ;  /* 0x00000004c8037209 */ /* 0x002fe80007810000 */
[----:B------:R-:W-:Y:S01]  /*158b0*/  FMNMX.FTZ R4, R201, R3, !PT ;  /* 0x00000003c9047209 */ /* 0x000fe20007810000 */
[--C-:B------:R-:W-:Y:S02]  /*158c0*/  FFMA.FTZ R3, R12, c[0x0][0x2d0], -R156.reuse ;  /* 0x0000b4000c037a23 */ /* 0x100fe4000001089c */
[--C-:B------:R-:W-:Y:S01]  /*158d0*/  FFMA.FTZ R12, R25, c[0x0][0x2d0], -R156.reuse ;  /* 0x0000b400190c7a23 */ /* 0x100fe2000001089c */
[----:B------:R-:W-:Y:S01]  /*158e0*/  FMNMX.FTZ R4, R202, R4, !PT ;  /* 0x00000004ca047209 */ /* 0x000fe20007810000 */
[----:B------:R1:W3:Y:S03]  /*158f0*/  MUFU.EX2 R16, R3 ;  /* 0x0000000300107308 */ /* 0x0002e60000000800 */
[----:B------:R-:W-:Y:S01]  /*15900*/  FMNMX.FTZ R0, R199, R4, !PT ;  /* 0x00000004c7007209 */ /* 0x000fe20007810000 */
[----:B------:R-:W-:Y:S02]  /*15910*/  FFMA.FTZ R4, R171, c[0x0][0x2d0], -R71 ;  /* 0x0000b400ab047a23 */ /* 0x000fe40000010847 */
[----:B------:R-:W-:Y:S01]  /*15920*/  IMAD.MOV.U32 R171, RZ, RZ, R17 ;  /* 0x000000ffffab7224 */ /* 0x000fe200078e0011 */
[----:B------:R-:W-:Y:S03]  /*15930*/  FMNMX.FTZ R0, R198, R0, !PT ;  /* 0x00000000c6007209 */ /* 0x000fe60007810000 */
[----:B------:R-:W-:Y:S01]  /*15940*/  MUFU.EX2 R32, R4 ;  /* 0x0000000400207308 */ /* 0x000fe20000000800 */
[----:B------:R-:W-:Y:S04]  /*15950*/  FMNMX.FTZ R0, R162, R0, !PT ;  /* 0x00000000a2007209 */ /* 0x000fe80007810000 */
[----:B------:R-:W-:Y:S05]  /*15960*/  FMNMX.FTZ R0, R70, R0, !PT ;  /* 0x0000000046007209 */ /* 0x000fea0007810000 */
[----:B------:R-:W-:Y:S01]  /*15970*/  MUFU.EX2 R246, R12 ;  /* 0x0000000c00f67308 */ /* 0x000fe20000000800 */
[----:B------:R-:W4:Y:S01]  /*15980*/  SHFL.BFLY PT, R2, R0, 0x2, 0x1f ;  /* 0x0c401f0000027f89 */ /* 0x000f2200000e0000 */
[----:B-1----:R-:W-:Y:S02]  /*15990*/  FFMA.FTZ R3, R173, c[0x0][0x2d0], -R71 ;  /* 0x0000b400ad037a23 */ /* 0x002fe40000010847 */
[----:B------:R-:W-:Y:S06]  /*159a0*/  IMAD.MOV.U32 R173, RZ, RZ, R39 ;  /* 0x000000ffffad7224 */ /* 0x000fec00078e0027 */
[----:B------:R1:W-:Y:S01]  /*159b0*/  MUFU.EX2 R31, R3 ;  /* 0x00000003001f7308 */ /* 0x0003e20000000800 */
[----:B------:R-:W-:Y:S01]  /*159c0*/  F2FP.BF16.PACK_AB R72, R173, R166 ;  /* 0x000000a6ad48723e */ /* 0x000fe200000010ff */
[--C-:B-1----:R-:W-:Y:S01]  /*159d0*/  FFMA.FTZ R3, R170, c[0x0][0x2d0], -R115.reuse ;  /* 0x0000b400aa037a23 */ /* 0x102fe20000010873 */
[----:B------:R-:W-:Y:S07]  /*159e0*/  MOV R170, R38 ;  /* 0x0000002600aa7202 */ /* 0x000fee0000000f00 */
[----:B------:R1:W-:Y:S01]  /*159f0*/  MUFU.EX2 R252, R3 ;  /* 0x0000000300fc7308 */ /* 0x0003e20000000800 */
[----:B------:R-:W-:Y:S01]  /*15a00*/  F2FP.BF16.PACK_AB R73, R170, R167 ;  /* 0x000000a7aa49723e */ /* 0x000fe200000010ff */
[----:B-1----:R-:W-:Y:S01]  /*15a10*/  FFMA.FTZ R3, R169, c[0x0][0x2d0], -R115 ;  /* 0x0000b400a9037a23 */ /* 0x002fe20000010873 */
[----:B--2---:R-:W-:Y:S07]  /*15a20*/  MOV R169, R18 ;  /* 0x0000001200a97202 */ /* 0x004fee0000000f00 */
[----:B------:R1:W-:Y:S01]  /*15a30*/  MUFU.EX2 R30, R3 ;  /* 0x00000003001e7308 */ /* 0x0003e20000000800 */
[----:B------:R-:W-:Y:S01]  /*15a40*/  F2FP.BF16.PACK_AB R64, R169, R168 ;  /* 0x000000a8a940723e */ /* 0x000fe200000010ff */
[----:B-1----:R-:W-:Y:S01]  /*15a50*/  FFMA.FTZ R3, R172, c[0x0][0x2d0], -R71 ;  /* 0x0000b400ac037a23 */ /* 0x002fe20000010847 */
[----:B------:R-:W-:Y:S02]  /*15a60*/  MOV R172, R37 ;  /* 0x0000002500ac7202 */ /* 0x000fe40000000f00 */
[----:B------:R-:W-:Y:S05]  /*15a70*/  LDSM.16.MT88.4 R36, [R209] ;  /* 0x00000000d124783b */ /* 0x000fea0000004200 */
[----:B------:R4:W-:Y:S02]  /*15a80*/  MUFU.EX2 R27, R3 ;  /* 0x00000003001b7308 */ /* 0x0009e40000000800 */
[----:B----4-:R-:W-:Y:S01]  /*15a90*/  FMNMX.FTZ R3, R0, R2, !PT ;  /* 0x0000000200037209 */ /* 0x010fe20007810000 */
[----:B------:R-:W-:Y:S01]  /*15aa0*/  FFMA.FTZ R2, R174, c[0x0][0x2d0], -R115 ;  /* 0x0000b400ae027a23 */ /* 0x000fe20000010873 */
[----:B------:R-:W-:Y:S02]  /*15ab0*/  FSEL R0, R110, RZ, P2 ;  /* 0x000000ff6e007208 */ /* 0x000fe40001000000 */
[----:B---3--:R-:W-:Y:S04]  /*15ac0*/  MOV R174, R16 ;  /* 0x0000001000ae7202 */ /* 0x008fe80000000f00 */
[----:B------:R1:W-:Y:S01]  /*15ad0*/  MUFU.EX2 R250, R2 ;  /* 0x0000000200fa7308 */ /* 0x0003e20000000800 */
[----:B------:R-:W2:Y:S01]  /*15ae0*/  SHFL.BFLY PT, R4, R3, 0x1, 0x1f ;  /* 0x0c201f0003047f89 */ /* 0x000ea200000e0000 */
[----:B------:R-:W-:Y:S02]  /*15af0*/  FADD.FTZ R0, -R0, R111 ;  /* 0x0000006f00007221 */ /* 0x000fe40000010100 */
[----:B------:R-:W-:Y:S02]  /*15b00*/  FFMA.FTZ R16, R28, c[0x0][0x2d0], -R156 ;  /* 0x0000b4001c107a23 */ /* 0x000fe4000001089c */
[----:B------:R-:W-:Y:S02]  /*15b10*/  FMUL.FTZ R0, R0, c[0x0][0x2d0] ;  /* 0x0000b40000007a20 */ /* 0x000fe40000410000 */
[----:B------:R-:W-:Y:S02]  /*15b20*/  FFMA.FTZ R28, R177, c[0x0][0x2d0], -R71 ;  /* 0x0000b400b11c7a23 */ /* 0x000fe40000010847 */
[----:B------:R3:W4:Y:S10]  /*15b30*/  MUFU.EX2 R69, R0 ;  /* 0x0000000000457308 */ /* 0x0007340000000800 */
[----:B------:R5:W-:Y:S01]  /*15b40*/  MUFU.EX2 R245, R16 ;  /* 0x0000001000f57308 */ /* 0x000be20000000800 */
[----:B-1----:R-:W-:Y:S02]  /*15b50*/  FSEL R2, R109, RZ, P1 ;  /* 0x000000ff6d027208 */ /* 0x002fe40000800000 */
[----:B--2---:R-:W-:Y:S03]  /*15b60*/  FMNMX.FTZ R3, R3, R4, !PT ;  /* 0x0000000403037209 */ /* 0x004fe60007810000 */
[----:B------:R-:W-:Y:S01]  /*15b70*/  FADD.FTZ R2, -R2, R112 ;  /* 0x0000007002027221 */ /* 0x000fe20000010100 */
[----:B------:R-:W-:Y:S01]  /*15b80*/  MOV R112, R35 ;  /* 0x0000002300707202 */ /* 0x000fe20000000f00 */
[----:B------:R-:W-:Y:S02]  /*15b90*/  FMUL.FTZ R4, R3, c[0x0][0x2d0] ;  /* 0x0000b40003047a20 */ /* 0x000fe40000410000 */
[----:B------:R-:W-:Y:S01]  /*15ba0*/  MUFU.EX2 R242, R28 ;  /* 0x0000001c00f27308 */ /* 0x000fe20000000800 */
[----:B------:R-:W-:Y:S01]  /*15bb0*/  FMUL.FTZ R2, R2, c[0x0][0x2d0] ;  /* 0x0000b40002027a20 */ /* 0x000fe20000410000 */
[----:B---3--:R-:W-:Y:S01]  /*15bc0*/  FSEL R0, R108, RZ, P0 ;  /* 0x000000ff6c007208 */ /* 0x008fe20000000000 */
[----:B----4-:R-:W-:Y:S01]  /*15bd0*/  FMUL.FTZ R17, R69, R129 ;  /* 0x0000008145117220 */ /* 0x010fe20000410000 */
[----:B------:R-:W-:Y:S01]  /*15be0*/  FSETP.NEU.FTZ.AND P0, PT, R3, -INF , PT ;  /* 0xff8000000300780b */ /* 0x000fe20003f1d000 */
[C---:B------:R-:W-:Y:S01]  /*15bf0*/  FMUL.FTZ R33, R69.reuse, R145 ;  /* 0x0000009145217220 */ /* 0x040fe20000410000 */
[----:B------:R-:W-:Y:S01]  /*15c00*/  F2FP.BF16.PACK_AB R74, R112, R172 ;  /* 0x000000ac704a723e */ /* 0x000fe200000010ff */
[----:B------:R-:W-:Y:S01]  /*15c10*/  FADD.FTZ R0, -R0, R113 ;  /* 0x0000007100007221 */ /* 0x000fe20000010100 */
[----:B------:R-:W-:Y:S01]  /*15c20*/  FSEL R111, R4, RZ, P0 ;  /* 0x000000ff046f7208 */ /* 0x000fe20000000000 */
[----:B------:R-:W-:Y:S01]  /*15c30*/  FMUL.FTZ R48, R69, R96 ;  /* 0x0000006045307220 */ /* 0x000fe20000410000 */
[----:B------:R-:W1:Y:S01]  /*15c40*/  MUFU.EX2 R68, R2 ;  /* 0x0000000200447308 */ /* 0x000e620000000800 */
[----:B------:R-:W-:Y:S01]  /*15c50*/  FMUL.FTZ R0, R0, c[0x0][0x2d0] ;  /* 0x0000b40000007a20 */ /* 0x000fe20000410000 */
[----:B------:R-:W-:Y:S01]  /*15c60*/  MOV R113, R7 ;  /* 0x0000000700717202 */ /* 0x000fe20000000f00 */
[--C-:B------:R-:W-:Y:S02]  /*15c70*/  FFMA.FTZ R4, R15, c[0x0][0x2d0], -R111.reuse ;  /* 0x0000b4000f047a23 */ /* 0x100fe4000001086f */
[--C-:B------:R-:W-:Y:S01]  /*15c80*/  FFMA.FTZ R5, R14, c[0x0][0x2d0], -R111.reuse ;  /* 0x0000b4000e057a23 */ /* 0x100fe2000001086f */
[----:B------:R-:W-:Y:S01]  /*15c90*/  F2FP.BF16.PACK_AB R75, R113, R171 ;  /* 0x000000ab714b723e */ /* 0x000fe200000010ff */
[----:B-----5:R-:W-:Y:S02]  /*15ca0*/  FMUL.FTZ R16, R69, R128 ;  /* 0x0000008045107220 */ /* 0x020fe40000410000 */
[--C-:B------:R-:W-:Y:S01]  /*15cb0*/  FFMA.FTZ R58, R57, c[0x0][0x2d0], -R111.reuse ;  /* 0x0000b400393a7a23 */ /* 0x100fe2000001086f */
[----:B------:R2:W3:Y:S01]  /*15cc0*/  MUFU.EX2 R2, R0 ;  /* 0x0000000000027308 */ /* 0x0004e20000000800 */
[----:B------:R-:W-:Y:S02]  /*15cd0*/  FMUL.FTZ R49, R69, R97 ;  /* 0x0000006145317220 */ /* 0x000fe40000410000 */
[--C-:B------:R-:W-:Y:S07]  /*15ce0*/  FFMA.FTZ R62, R60, c[0x0][0x2d0], -R111.reuse ;  /* 0x0000b4003c3e7a23 */ /* 0x100fee000001086f */
[----:B------:R4:W-:Y:S01]  /*15cf0*/  MUFU.EX2 R165, R4 ;  /* 0x0000000400a57308 */ /* 0x0009e20000000800 */
[C---:B-1----:R-:W-:Y:S02]  /*15d00*/  FMUL.FTZ R7, R68.reuse, R119 ;  /* 0x0000007744077220 */ /* 0x042fe40000410000 */
[C---:B------:R-:W-:Y:S02]  /*15d10*/  FMUL.FTZ R18, R68.reuse, R130 ;  /* 0x0000008244127220 */ /* 0x040fe40000410000 */
[C---:B------:R-:W-:Y:S05]  /*15d20*/  FMUL.FTZ R19, R68.reuse, R131 ;  /* 0x0000008344137220 */ /* 0x040fea0000410000 */
        /* <DEDUP_REMOVED lines=8> */
[C---:B------:R-:W-:Y:S02]  /*15db0*/  FMUL.FTZ R12, R2.reuse, R124 ;  /* 0x0000007c020c7220 */ /* 0x040fe40000410000 */
[C---:B------:R-:W-:Y:S02]  /*15dc0*/  FMUL.FTZ R13, R2.reuse, R125 ;  /* 0x0000007d020d7220 */ /* 0x040fe40000410000 */
[----:B----4-:R-:W-:Y:S01]  /*15dd0*/  FFMA.FTZ R4, R175, c[0x0][0x2d0], -R115 ;  /* 0x0000b400af047a23 */ /* 0x010fe20000010873 */
[----:B------:R-:W-:Y:S01]  /*15de0*/  MOV R175, R31 ;  /* 0x0000001f00af7202 */ /* 0x000fe20000000f00 */
[C---:B------:R-:W-:Y:S02]  /*15df0*/  FMUL.FTZ R24, R2.reuse, R136 ;  /* 0x0000008802187220 */ /* 0x040fe40000410000 */
[C---:B------:R-:W-:Y:S01]  /*15e00*/  FMUL.FTZ R25, R2.reuse, R137 ;  /* 0x0000008902197220 */ /* 0x040fe20000410000 */
[----:B------:R3:W-:Y:S01]  /*15e10*/  MUFU.EX2 R249, R4 ;  /* 0x0000000400f97308 */ /* 0x0007e20000000800 */
[C---:B------:R-:W-:Y:S01]  /*15e20*/  FMUL.FTZ R28, R2.reuse, R140 ;  /* 0x0000008c021c7220 */ /* 0x040fe20000410000 */
[----:B------:R-:W-:Y:S01]  /*15e30*/  MOV R137, R167 ;  /* 0x000000a700897202 */ /* 0x000fe20000000f00 */
[C---:B------:R-:W-:Y:S01]  /*15e40*/  FMUL.FTZ R41, R2.reuse, R89 ;  /* 0x0000005902297220 */ /* 0x040fe20000410000 */
[----:B-1----:R-:W-:Y:S01]  /*15e50*/  F2FP.BF16.PACK_AB R67, R165, R248 ;  /* 0x000000f8a543723e */ /* 0x002fe200000010ff */
[----:B------:R-:W-:Y:S02]  /*15e60*/  FMUL.FTZ R5, R69, R117 ;  /* 0x0000007545057220 */ /* 0x000fe40000410000 */
[----:B------:R-:W-:Y:S02]  /*15e70*/  IMAD.MOV.U32 R117, RZ, RZ, R27 ;  /* 0x000000ffff757224 */ /* 0x000fe400078e001b */
[C---:B------:R-:W-:Y:S02]  /*15e80*/  FMUL.FTZ R40, R2.reuse, R88 ;  /* 0x0000005802287220 */ /* 0x040fe40000410000 */
[C---:B------:R-:W-:Y:S02]  /*15e90*/  FMUL.FTZ R44, R2.reuse, R92 ;  /* 0x0000005c022c7220 */ /* 0x040fe40000410000 */
[----:B------:R-:W-:Y:S02]  /*15ea0*/  FMUL.FTZ R45, R2, R93 ;  /* 0x0000005d022d7220 */ /* 0x000fe40000410000 */
[----:B--2---:R-:W-:Y:S01]  /*15eb0*/  FFMA.FTZ R0, R11, c[0x0][0x2d0], -R111 ;  /* 0x0000b4000b007a23 */ /* 0x004fe2000001086f */
[----:B------:R-:W-:Y:S01]  /*15ec0*/  MUFU.EX2 R93, R62 ;  /* 0x0000003e005d7308 */ /* 0x000fe20000000800 */
[C---:B------:R-:W-:Y:S02]  /*15ed0*/  FMUL.FTZ R50, R68.reuse, R98 ;  /* 0x0000006244327220 */ /* 0x040fe40000410000 */
[----:B------:R-:W-:Y:S02]  /*15ee0*/  FMUL.FTZ R51, R68, R99 ;  /* 0x0000006344337220 */ /* 0x000fe40000410000 */
[C---:B------:R-:W-:Y:S01]  /*15ef0*/  FMUL.FTZ R57, R2.reuse, R101 ;  /* 0x0000006502397220 */ /* 0x040fe20000410000 */
[----:B------:R-:W-:Y:S01]  /*15f00*/  LDSM.16.MT88.4 R96, [R206+0x2000] ;  /* 0x00200000ce60783b */ /* 0x000fe20000004200 */
[C---:B------:R-:W-:Y:S02]  /*15f10*/  FMUL.FTZ R60, R2.reuse, R152 ;  /* 0x00000098023c7220 */ /* 0x040fe40000410000 */
[----:B---3--:R-:W-:Y:S01]  /*15f20*/  FMUL.FTZ R4, R69, R116 ;  /* 0x0000007445047220 */ /* 0x008fe20000410000 */
[----:B------:R1:W2:Y:S01]  /*15f30*/  MUFU.EX2 R164, R0 ;  /* 0x0000000000a47308 */ /* 0x0002a20000000800 */
[----:B------:R-:W-:Y:S01]  /*15f40*/  MOV R116, R30 ;  /* 0x0000001e00747202 */ /* 0x000fe20000000f00 */
[----:B------:R-:W-:Y:S02]  /*15f50*/  FMUL.FTZ R61, R2, R153 ;  /* 0x00000099023d7220 */ /* 0x000fe40000410000 */
[----:B------:R-:W-:Y:S02]  /*15f60*/  FFMA.FTZ R88, R181, c[0x0][0x2d0], -R156 ;  /* 0x0000b400b5587a23 */ /* 0x000fe4000001089c */
[----:B------:R-:W-:Y:S04]  /*15f70*/  IMAD.MOV.U32 R140, RZ, RZ, R171 ;  /* 0x000000ffff8c7224 */ /* 0x000fe800078e00ab */
[----:B------:R-:W-:Y:S01]  /*15f80*/  MUFU.EX2 R233, R88 ;  /* 0x0000005800e97308 */ /* 0x000fe20000000800 */
[----:B-1----:R-:W-:Y:S02]  /*15f90*/  FSEL R0, R3, RZ, P0 ;  /* 0x000000ff03007208 */ /* 0x002fe40000000000 */
[----:B--2---:R-:W-:Y:S03]  /*15fa0*/  F2FP.BF16.PACK_AB R65, R164, R163 ;  /* 0x000000a3a441723e */ /* 0x004fe600000010ff */
[----:B------:R-:W-:Y:S02]  /*15fb0*/  FADD.FTZ R0, -R0, R114 ;  /* 0x0000007200007221 */ /* 0x000fe40000010100 */
[----:B------:R-:W-:Y:S02]  /*15fc0*/  IMAD.MOV.U32 R114, RZ, RZ, R6 ;  /* 0x000000ffff727224 */ /* 0x000fe400078e0006 */
[----:B------:R-:W-:Y:S02]  /*15fd0*/  FMUL.FTZ R0, R0, c[0x0][0x2d0] ;  /* 0x0000b40000007a20 */ /* 0x000fe40000410000 */
[----:B------:R-:W-:Y:S01]  /*15fe0*/  FMUL.FTZ R6, R68, R118 ;  /* 0x0000007644067220 */ /* 0x000fe20000410000 */
[----:B------:R-:W-:Y:S03]  /*15ff0*/  F2FP.BF16.PACK_AB R66, R114, R174 ;  /* 0x000000ae7242723e */ /* 0x000fe600000010ff */
[----:B------:R-:W1:Y:S03]  /*16000*/  MUFU.EX2 R0, R0 ;  /* 0x0000000000007308 */ /* 0x000e660000000800 */
[-C--:B------:R-:W-:Y:S01]  /*16010*/  HMMA.16816.F32.BF16 R4, R72, R20.reuse, R4 ;  /* 0x000000144804723c */ /* 0x080fe20000041804 */
[C---:B-1----:R-:W-:Y:S02]  /*16020*/  FMUL.FTZ R10, R0.reuse, R122 ;  /* 0x0000007a000a7220 */ /* 0x042fe40000410000 */
[C---:B------:R-:W-:Y:S02]  /*16030*/  FMUL.FTZ R11, R0.reuse, R123 ;  /* 0x0000007b000b7220 */ /* 0x040fe40000410000 */
[C---:B------:R-:W-:Y:S02]  /*16040*/  FMUL.FTZ R27, R0.reuse, R139 ;  /* 0x0000008b001b7220 */ /* 0x040fe40000410000 */
[C---:B------:R-:W-:Y:S02]  /*16050*/  FMUL.FTZ R42, R0.reuse, R90 ;  /* 0x0000005a002a7220 */ /* 0x040fe40000410000 */
[C---:B------:R-:W-:Y:S01]  /*16060*/  FMUL.FTZ R43, R0.reuse, R91 ;  /* 0x0000005b002b7220 */ /* 0x040fe20000410000 */
[C---:B------:R-:W-:Y:S02]  /*16070*/  HMMA.16816.F32.BF16 R8, R64.reuse, R20, R8 ;  /* 0x000000144008723c */ /* 0x040fe40000041808 */
[C---:B------:R-:W-:Y:S01]  /*16080*/  FMUL.FTZ R14, R0.reuse, R126 ;  /* 0x0000007e000e7220 */ /* 0x040fe20000410000 */
[----:B------:R-:W-:Y:S01]  /*16090*/  LDSM.16.MT88.4 R88, [R206+0x800] ;  /* 0x00080000ce58783b */ /* 0x000fe20000004200 */
[C---:B------:R-:W-:Y:S02]  /*160a0*/  FMUL.FTZ R15, R0.reuse, R127 ;  /* 0x0000007f000f7220 */ /* 0x040fe40000410000 */
[----:B------:R-:W-:Y:S01]  /*160b0*/  FMUL.FTZ R26, R0, R138 ;  /* 0x0000008a001a7220 */ /* 0x000fe20000410000 */
[----:B------:R-:W-:Y:S01]  /*160c0*/  MOV R138, R32 ;  /* 0x00000020008a7202 */ /* 0x000fe20000000f00 */
[--C-:B------:R-:W-:Y:S04]  /*160d0*/  FFMA.FTZ R20, R29, c[0x0][0x2d0], -R156.reuse ;  /* 0x0000b4001d147a23 */ /* 0x100fe8000001089c */
[--C-:B------:R-:W-:Y:S01]  /*160e0*/  FFMA.FTZ R32, R178, c[0x0][0x2d0], -R115.reuse ;  /* 0x0000b400b2207a23 */ /* 0x100fe20000010873 */
[-C--:B------:R-:W-:Y:S01]  /*160f0*/  HMMA.16816.F32.BF16 R12, R64, R22.reuse, R12 ;  /* 0x00000016400c723c */ /* 0x080fe2000004180c */
[----:B------:R1:W-:Y:S01]  /*16100*/  MUFU.EX2 R244, R20 ;  /* 0x0000001400f47308 */ /* 0x0003e20000000800 */
[C---:B------:R-:W-:Y:S01]  /*16110*/  FMUL.FTZ R30, R0.reuse, R142 ;  /* 0x0000008e001e7220 */ /* 0x040fe20000410000 */
[----:B------:R-:W-:Y:S01]  /*16120*/  MOV R142, R169 ;  /* 0x000000a9008e7202 */ /* 0x000fe20000000f00 */
[C---:B------:R-:W-:Y:S01]  /*16130*/  FMUL.FTZ R31, R0.reuse, R143 ;  /* 0x0000008f001f7220 */ /* 0x040fe20000410000 */
[----:B------:R-:W-:Y:S01]  /*16140*/  MOV R143, R170 ;  /* 0x000000aa008f7202 */ /* 0x000fe20000000f00 */
[----:B------:R-:W-:Y:S02]  /*16150*/  FMUL.FTZ R47, R0, R95 ;  /* 0x0000005f002f7220 */ /* 0x000fe40000410000 */
[C---:B------:R-:W-:Y:S01]  /*16160*/  HMMA.16816.F32.BF16 R16, R72.reuse, R22, R16 ;  /* 0x000000164810723c */ /* 0x040fe20000041810 */
[C---:B------:R-:W-:Y:S02]  /*16170*/  FMUL.FTZ R21, R69.reuse, R133 ;  /* 0x0000008545157220 */ /* 0x040fe40000410000 */
[----:B------:R2:W-:Y:S01]  /*16180*/  MUFU.EX2 R241, R32 ;  /* 0x0000002000f17308 */ /* 0x0005e20000000800 */
[----:B------:R-:W-:Y:S01]  /*16190*/  FMUL.FTZ R29, R2, R141 ;  /* 0x0000008d021d7220 */ /* 0x000fe20000410000 */
[----:B------:R-:W-:Y:S01]  /*161a0*/  MOV R141, R172 ;  /* 0x000000ac008d7202 */ /* 0x000fe20000000f00 */
[----:B------:R-:W-:Y:S02]  /*161b0*/  FMUL.FTZ R46, R0, R94 ;  /* 0x0000005e002e7220 */ /* 0x000fe40000410000 */
[C---:B------:R-:W-:Y:S04]  /*161c0*/  FMUL.FTZ R22, R68.reuse, R134 ;  /* 0x0000008644167220 */ /* 0x040fe80000410000 */
[----:B------:R-:W-:Y:S01]  /*161d0*/  FMUL.FTZ R23, R68, R135 ;  /* 0x0000008744177220 */ /* 0x000fe20000410000 */
[----:B------:R3:W-:Y:S01]  /*161e0*/  MUFU.EX2 R94, R58 ;  /* 0x0000003a005e7308 */ /* 0x0007e20000000800 */
[C---:B------:R-:W-:Y:S02]  /*161f0*/  FMUL.FTZ R59, R0.reuse, R103 ;  /* 0x00000067003b7220 */ /* 0x040fe40000410000 */
[C---:B------:R-:W-:Y:S02]  /*16200*/  FMUL.FTZ R62, R0.reuse, R154 ;  /* 0x0000009a003e7220 */ /* 0x040fe40000410000 */
[C---:B-1----:R-:W-:Y:S02]  /*16210*/  FMUL.FTZ R20, R69.reuse, R132 ;  /* 0x0000008445147220 */ /* 0x042fe40000410000 */
[C---:B------:R-:W-:Y:S05]  /*16220*/  FMUL.FTZ R63, R0.reuse, R155 ;  /* 0x0000009b003f7220 */ /* 0x040fea0000410000 */
[-C--:B------:R-:W-:Y:S01]  /*16230*/  HMMA.16816.F32.BF16 R20, R72, R36.reuse, R20 ;  /* 0x000000244814723c */ /* 0x080fe20000041814 */
[----:B--2---:R-:W-:Y:S02]  /*16240*/  FMUL.FTZ R32, R69, R144 ;  /* 0x0000009045207220 */ /* 0x004fe40000410000 */
[----:B------:R-:W-:Y:S05]  /*16250*/  LDSM.16.MT88.4 R144, [R209+0x2000] ;  /* 0x00200000d190783b */ /* 0x000fea0000004200 */
[C---:B------:R-:W-:Y:S01]  /*16260*/  HMMA.16816.F32.BF16 R24, R64.reuse, R36, R24 ;  /* 0x000000244018723c */ /* 0x040fe20000041818 */
[----:B---3--:R-:W-:Y:S06]  /*16270*/  FMUL.FTZ R58, R0, R102 ;  /* 0x00000066003a7220 */ /* 0x008fec0000410000 */
[----:B------:R-:W-:Y:S01]  /*16280*/  FFMA.FTZ R36, R179, c[0x0][0x2d0], -R115 ;  /* 0x0000b400b3247a23 */ /* 0x000fe20000010873 */
[-C--:B------:R-:W-:Y:S01]  /*16290*/  HMMA.16816.F32.BF16 R28, R64, R38.reuse, R28 ;  /* 0x00000026401c723c */ /* 0x080fe2000004181c */
[C---:B------:R-:W-:Y:S02]  /*162a0*/  FMUL.FTZ R37, R69.reuse, R85 ;  /* 0x0000005545257220 */ /* 0x040fe40000410000 */
[----:B------:R1:W-:Y:S05]  /*162b0*/  MUFU.EX2 R239, R36 ;  /* 0x0000002400ef7308 */ /* 0x0003ea0000000800 */
[C---:B------:R-:W-:Y:S07]  /*162c0*/  HMMA.16816.F32.BF16 R32, R72.reuse, R38, R32 ;  /* 0x000000264820723c */ /* 0x040fee0000041820 */
[C---:B------:R-:W-:Y:S02]  /*162d0*/  FMUL.FTZ R38, R68.reuse, R86 ;  /* 0x0000005644267220 */ /* 0x040fe40000410000 */
[----:B------:R-:W-:Y:S03]  /*162e0*/  FMUL.FTZ R39, R68, R87 ;  /* 0x0000005744277220 */ /* 0x000fe60000410000 */
[C---:B-1----:R-:W-:Y:S02]  /*162f0*/  FMUL.FTZ R36, R69.reuse, R84 ;  /* 0x0000005445247220 */ /* 0x042fe40000410000 */
[----:B------:R-:W1:Y:S05]  /*16300*/  LDSM.16.MT88.4 R84, [R209+0x800] ;  /* 0x00080000d154783b */ /* 0x000e6a0000004200 */
[-C--:B------:R-:W-:Y:S08]  /*16310*/  HMMA.16816.F32.BF16 R36, R72, R52.reuse, R36 ;  /* 0x000000344824723c */ /* 0x080ff00000041824 */
[C---:B------:R-:W-:Y:S07]  /*16320*/  HMMA.16816.F32.BF16 R40, R64.reuse, R52, R40 ;  /* 0x000000344028723c */ /* 0x040fee0000041828 */
[--C-:B------:R-:W-:Y:S01]  /*16330*/  FFMA.FTZ R52, R56, c[0x0][0x2d0], -R111.reuse ;  /* 0x0000b40038347a23 */ /* 0x100fe2000001086f */
[-C--:B------:R-:W-:Y:S01]  /*16340*/  HMMA.16816.F32.BF16 R44, R64, R54.reuse, R44 ;  /* 0x00000036402c723c */ /* 0x080fe2000004182c */
[C---:B------:R-:W-:Y:S02]  /*16350*/  FMUL.FTZ R53, R69.reuse, R149 ;  /* 0x0000009545357220 */ /* 0x040fe40000410000 */
[----:B------:R2:W3:Y:S01]  /*16360*/  MUFU.EX2 R95, R52 ;  /* 0x00000034005f7308 */ /* 0x0004e20000000800 */
[----:B------:R-:W-:Y:S04]  /*16370*/  FMUL.FTZ R56, R2, R100 ;  /* 0x0000006402387220 */ /* 0x000fe80000410000 */
[C---:B------:R-:W-:Y:S07]  /*16380*/  HMMA.16816.F32.BF16 R48, R72.reuse, R54, R48 ;  /* 0x000000364830723c */ /* 0x040fee0000041830 */
[C---:B------:R-:W-:Y:S02]  /*16390*/  FMUL.FTZ R54, R68.reuse, R150 ;  /* 0x0000009644367220 */ /* 0x040fe40000410000 */
[----:B------:R-:W-:Y:S03]  /*163a0*/  FMUL.FTZ R55, R68, R151 ;  /* 0x0000009744377220 */ /* 0x000fe60000410000 */
[----:B--2---:R-:W-:Y:S07]  /*163b0*/  FMUL.FTZ R52, R69, R148 ;  /* 0x0000009445347220 */ /* 0x004fee0000410000 */
[-C--:B------:R-:W-:Y:S08]  /*163c0*/  HMMA.16816.F32.BF16 R52, R72, R76.reuse, R52 ;  /* 0x0000004c4834723c */ /* 0x080ff00000041834 */
[C---:B------:R-:W-:Y:S07]  /*163d0*/  HMMA.16816.F32.BF16 R56, R64.reuse, R76, R56 ;  /* 0x0000004c4038723c */ /* 0x040fee0000041838 */
[----:B------:R-:W-:Y:S01]  /*163e0*/  FFMA.FTZ R76, R157, c[0x0][0x2d0], -R111 ;  /* 0x0000b4009d4c7a23 */ /* 0x000fe2000001086f */
[-C--:B------:R-:W-:Y:S01]  /*163f0*/  HMMA.16816.F32.BF16 R60, R64, R78.reuse, R60 ;  /* 0x0000004e403c723c */ /* 0x080fe2000004183c */
[----:B---3--:R-:W-:Y:S02]  /*16400*/  F2FP.BF16.PACK_AB R77, R94, R95 ;  /* 0x0000005f5e4d723e */ /* 0x008fe400000010ff */
[----:B------:R2:W3:Y:S04]  /*16410*/  MUFU.EX2 R234, R76 ;  /* 0x0000004c00ea7308 */ /* 0x0004e80000000800 */
[C---:B------:R-:W-:Y:S02]  /*16420*/  FMUL.FTZ R64, R69.reuse, R104 ;  /* 0x0000006845407220 */ /* 0x040fe40000410000 */
[----:B------:R-:W-:Y:S03]  /*16430*/  FMUL.FTZ R65, R69, R105 ;  /* 0x0000006945417220 */ /* 0x000fe60000410000 */
[C---:B------:R-:W-:Y:S02]  /*16440*/  FMUL.FTZ R66, R68.reuse, R106 ;  /* 0x0000006a44427220 */ /* 0x040fe40000410000 */
[----:B------:R-:W-:Y:S07]  /*16450*/  FMUL.FTZ R67, R68, R107 ;  /* 0x0000006b44437220 */ /* 0x000fee0000410000 */
[----:B------:R-:W-:Y:S01]  /*16460*/  HMMA.16816.F32.BF16 R64, R72, R78, R64 ;  /* 0x0000004e4840723c */ /* 0x000fe20000041840 */
[--C-:B--2---:R-:W-:Y:S06]  /*16470*/  FFMA.FTZ R76, R184, c[0x0][0x2d0], -R115.reuse ;  /* 0x0000b400b84c7a23 */ /* 0x104fec0000010873 */
[----:B------:R-:W-:Y:S02]  /*16480*/  F2FP.BF16.PACK_AB R72, R175, R251 ;  /* 0x000000fbaf48723e */ /* 0x000fe400000010ff */
[----:B------:R-:W-:Y:S01]  /*16490*/  F2FP.BF16.PACK_AB R73, R116, R252 ;  /* 0x000000fc7449723e */ /* 0x000fe200000010ff */
[----:B------:R2:W-:Y:S02]  /*164a0*/  MUFU.EX2 R235, R76 ;  /* 0x0000004c00eb7308 */ /* 0x0005e40000000800 */
[----:B------:R-:W-:Y:S02]  /*164b0*/  F2FP.BF16.PACK_AB R74, R138, R117 ;  /* 0x000000758a4a723e */ /* 0x000fe400000010ff */
[----:B------:R-:W-:Y:S02]  /*164c0*/  F2FP.BF16.PACK_AB R75, R249, R250 ;  /* 0x000000faf94b723e */ /* 0x000fe400000010ff */
[----:B------:R-:W-:Y:S02]  /*164d0*/  F2FP.BF16.PACK_AB R78, R244, R245 ;  /* 0x000000f5f44e723e */ /* 0x000fe400000010ff */
[----:B---3--:R-:W-:Y:S03]  /*164e0*/  F2FP.BF16.PACK_AB R79, R234, R93 ;  /* 0x0000005dea4f723e */ /* 0x008fe600000010ff */
[-C--:B------:R-:W-:Y:S01]  /*164f0*/  HMMA.16816.F32.BF16 R4, R72, R80.reuse, R4 ;  /* 0x000000504804723c */ /* 0x080fe20000041804 */
[--C-:B--2---:R-:W-:Y:S04]  /*16500*/  FFMA.FTZ R76, R180, c[0x0][0x2d0], -R156.reuse ;  /* 0x0000b400b44c7a23 */ /* 0x104fe8000001089c */
        /* <DEDUP_REMOVED lines=8> */
[C---:B------:R-:W-:Y:S01]  /*16590*/  HMMA.16816.F32.BF16 R24, R76.reuse, R84, R24 ;  /* 0x000000544c18723c */ /* 0x040fe20000041818 */
[----:B--2---:R-:W-:Y:S06]  /*165a0*/  FFMA.FTZ R80, R183, c[0x0][0x2d0], -R156 ;  /* 0x0000b400b7507a23 */ /* 0x004fec000001089c */
[----:B------:R-:W-:Y:S01]  /*165b0*/  FFMA.FTZ R84, R188, c[0x0][0x2d0], -R115 ;  /* 0x0000b400bc547a23 */ /* 0x000fe20000010873 */
[-C--:B------:R-:W-:Y:S01]  /*165c0*/  HMMA.16816.F32.BF16 R28, R76, R86.reuse, R28 ;  /* 0x000000564c1c723c */ /* 0x080fe2000004181c */
[----:B------:R1:W2:Y:S03]  /*165d0*/  MUFU.EX2 R183, R80 ;  /* 0x0000005000b77308 */ /* 0x0002a60000000800 */
[----:B------:R-:W-:Y:S04]  /*165e0*/  MOV R188, R175 ;  /* 0x000000af00bc7202 */ /* 0x000fe80000000f00 */
[C---:B------:R-:W-:Y:S03]  /*165f0*/  HMMA.16816.F32.BF16 R32, R72.reuse, R86, R32 ;  /* 0x000000564820723c */ /* 0x040fe60000041820 */
[----:B------:R3:W-:Y:S05]  /*16600*/  MUFU.EX2 R180, R84 ;  /* 0x0000005400b47308 */ /* 0x0007ea0000000800 */
[-C--:B------:R-:W-:Y:S08]  /*16610*/  HMMA.16816.F32.BF16 R36, R72, R88.reuse, R36 ;  /* 0x000000584824723c */ /* 0x080ff00000041824 */
[C---:B------:R-:W-:Y:S01]  /*16620*/  HMMA.16816.F32.BF16 R40, R76.reuse, R88, R40 ;  /* 0x000000584c28723c */ /* 0x040fe20000041828 */
[----:B-1----:R-:W-:Y:S03]  /*16630*/  FFMA.FTZ R80, R185, c[0x0][0x2d0], -R71 ;  /* 0x0000b400b9507a23 */ /* 0x002fe60000010847 */
[----:B------:R-:W-:Y:S01]  /*16640*/  MOV R185, R166 ;  /* 0x000000a600b97202 */ /* 0x000fe20000000f00 */
[----:B------:R1:W-:Y:S02]  /*16650*/  MUFU.EX2 R181, R80 ;  /* 0x0000005000b57308 */ /* 0x0003e40000000800 */
[----:B------:R-:W-:Y:S01]  /*16660*/  FFMA.FTZ R88, R159, c[0x0][0x2d0], -R111 ;  /* 0x0000b4009f587a23 */ /* 0x000fe2000001086f */
[-C--:B------:R-:W-:Y:S01]  /*16670*/  HMMA.16816.F32.BF16 R44, R76, R90.reuse, R44 ;  /* 0x0000005a4c2c723c */ /* 0x080fe2000004182c */
[--C-:B---3--:R-:W-:Y:S03]  /*16680*/  FFMA.FTZ R84, R189, c[0x0][0x2d0], -R71.reuse ;  /* 0x0000b400bd547a23 */ /* 0x108fe60000010847 */
[----:B------:R-:W-:Y:S03]  /*16690*/  IMAD.MOV.U32 R189, RZ, RZ, R114 ;  /* 0x000000ffffbd7224 */ /* 0x000fe600078e0072 */
[----:B------:R3:W-:Y:S01]  /*166a0*/  MUFU.EX2 R149, R88 ;  /* 0x0000005800957308 */ /* 0x0007e20000000800 */
[C---:B------:R-:W-:Y:S09]  /*166b0*/  HMMA.16816.F32.BF16 R48, R72.reuse, R90, R48 ;  /* 0x0000005a4830723c */ /* 0x040ff20000041830 */
[----:B------:R4:W-:Y:S03]  /*166c0*/  MUFU.EX2 R178, R84 ;  /* 0x0000005400b27308 */ /* 0x0009e60000000800 */
[----:B-1----:R-:W-:Y:S01]  /*166d0*/  FFMA.FTZ R80, R186, c[0x0][0x2d0], -R71 ;  /* 0x0000b400ba507a23 */ /* 0x002fe20000010847 */
[----:B------:R-:W-:Y:S06]  /*166e0*/  MOV R186, R117 ;  /* 0x0000007500ba7202 */ /* 0x000fec0000000f00 */
[----:B------:R1:W-:Y:S01]  /*166f0*/  MUFU.EX2 R182, R80 ;  /* 0x0000005000b67308 */ /* 0x0003e20000000800 */
[----:B---3--:R-:W-:Y:S09]  /*16700*/  FFMA.FTZ R88, R160, c[0x0][0x2d0], -R111 ;  /* 0x0000b400a0587a23 */ /* 0x008ff2000001086f */
[----:B------:R3:W-:Y:S01]  /*16710*/  MUFU.EX2 R148, R88 ;  /* 0x0000005800947308 */ /* 0x0007e20000000800 */
[----:B----4-:R-:W-:Y:S01]  /*16720*/  FFMA.FTZ R84, R190, c[0x0][0x2d0], -R71 ;  /* 0x0000b400be547a23 */ /* 0x010fe20000010847 */
[----:B------:R-:W-:Y:S08]  /*16730*/  MOV R190, R113 ;  /* 0x0000007100be7202 */ /* 0x000ff00000000f00 */
[----:B------:R4:W-:Y:S01]  /*16740*/  MUFU.EX2 R179, R84 ;  /* 0x0000005400b37308 */ /* 0x0009e20000000800 */
[----:B-1----:R-:W-:Y:S01]  /*16750*/  FFMA.FTZ R80, R187, c[0x0][0x2d0], -R115 ;  /* 0x0000b400bb507a23 */ /* 0x002fe20000010873 */
[----:B------:R-:W-:Y:S08]  /*16760*/  MOV R187, R116 ;  /* 0x0000007400bb7202 */ /* 0x000ff00000000f00 */
[----:B------:R1:W-:Y:S01]  /*16770*/  MUFU.EX2 R151, R80 ;  /* 0x0000005000977308 */ /* 0x0003e20000000800 */
[--C-:B---3--:R-:W-:Y:S02]  /*16780*/  FFMA.FTZ R88, R193, c[0x0][0x2d0], -R156.reuse ;  /* 0x0000b400c1587a23 */ /* 0x108fe4000001089c */
[----:B------:R-:W-:Y:S07]  /*16790*/  IMAD.MOV.U32 R193, RZ, RZ, R173 ;  /* 0x000000ffffc17224 */ /* 0x000fee00078e00ad */
[----:B------:R3:W-:Y:S01]  /*167a0*/  MUFU.EX2 R102, R88 ;  /* 0x0000005800667308 */ /* 0x0007e20000000800 */
[----:B----4-:R-:W-:Y:S01]  /*167b0*/  FFMA.FTZ R84, R191, c[0x0][0x2d0], -R115 ;  /* 0x0000b400bf547a23 */ /* 0x010fe20000010873 */
[----:B------:R-:W-:Y:S08]  /*167c0*/  MOV R191, R112 ;  /* 0x0000007000bf7202 */ /* 0x000ff00000000f00 */
[----:B------:R4:W-:Y:S01]  /*167d0*/  MUFU.EX2 R177, R84 ;  /* 0x0000005400b17308 */ /* 0x0009e20000000800 */
[----:B-1----:R-:W1:Y:S08]  /*167e0*/  LDSM.16.MT88.4 R80, [R208+0x800] ;  /* 0x00080000d050783b */ /* 0x002e700000004200 */
[----:B---3--:R-:W-:Y:S01]  /*167f0*/  LDSM.16.MT88.4 R88, [R206+0x1000] ;  /* 0x00100000ce58783b */ /* 0x008fe20000004200 */
[--C-:B----4-:R-:W-:Y:S04]  /*16800*/  FFMA.FTZ R84, R158, c[0x0][0x2d0], -R111.reuse ;  /* 0x0000b4009e547a23 */ /* 0x110fe8000001086f */
[----:B------:R3:W4:Y:S01]  /*16810*/  MUFU.EX2 R150, R84 ;  /* 0x0000005400967308 */ /* 0x0007220000000800 */
[-C--:B-1----:R-:W-:Y:S08]  /*16820*/  HMMA.16816.F32.BF16 R52, R72, R80.reuse, R52 ;  /* 0x000000504834723c */ /* 0x082ff00000041834 */
[C---:B------:R-:W-:Y:S01]  /*16830*/  HMMA.16816.F32.BF16 R56, R76.reuse, R80, R56 ;  /* 0x000000504c38723c */ /* 0x040fe20000041838 */
[----:B---3--:R-:W1:Y:S06]  /*16840*/  LDSM.16.MT88.4 R84, [R205+0x1000] ;  /* 0x00100000cd54783b */ /* 0x008e6c0000004200 */
[----:B------:R-:W-:Y:S01]  /*16850*/  FFMA.FTZ R80, R161, c[0x0][0x2d0], -R111 ;  /* 0x0000b400a1507a23 */ /* 0x000fe2000001086f */
[-C--:B------:R-:W-:Y:S03]  /*16860*/  HMMA.16816.F32.BF16 R60, R76, R82.reuse, R60 ;  /* 0x000000524c3c723c */ /* 0x080fe6000004183c */
[----:B------:R3:W5:Y:S04]  /*16870*/  MUFU.EX2 R103, R80 ;  /* 0x0000005000677308 */ /* 0x0007680000000800 */
[--C-:B------:R-:W-:Y:S01]  /*16880*/  FFMA.FTZ R76, R195, c[0x0][0x2d0], -R115.reuse ;  /* 0x0000b400c34c7a23 */ /* 0x100fe20000010873 */
[----:B------:R-:W-:Y:S01]  /*16890*/  HMMA.16816.F32.BF16 R64, R72, R82, R64 ;  /* 0x000000524840723c */ /* 0x000fe20000041840 */
[----:B--2---:R-:W-:Y:S01]  /*168a0*/  F2FP.BF16.PACK_AB R78, R183, R184 ;  /* 0x000000b8b74e723e */ /* 0x004fe200000010ff */
[----:B------:R-:W2:Y:S02]  /*168b0*/  LDL.LU R195, [R1+0x10] ;  /* 0x0000100001c37983 */ /* 0x000ea40000300800 */
[----:B----4-:R-:W-:Y:S01]  /*168c0*/  F2FP.BF16.PACK_AB R77, R149, R150 ;  /* 0x00000096954d723e */ /* 0x010fe200000010ff */
[----:B------:R4:W-:Y:S02]  /*168d0*/  MUFU.EX2 R176, R76 ;  /* 0x0000004c00b07308 */ /* 0x0009e40000000800 */
[----:B------:R-:W-:Y:S02]  /*168e0*/  F2FP.BF16.PACK_AB R72, R242, R243 ;  /* 0x000000f3f248723e */ /* 0x000fe400000010ff */
[----:B------:R-:W-:Y:S03]  /*168f0*/  F2FP.BF16.PACK_AB R73, R239, R241 ;  /* 0x000000f1ef49723e */ /* 0x000fe600000010ff */
[----:B------:R-:W-:Y:S02]  /*16900*/  F2FP.BF16.PACK_AB R74, R237, R238 ;  /* 0x000000eeed4a723e */ /* 0x000fe400000010ff */
[----:B------:R-:W-:Y:S01]  /*16910*/  F2FP.BF16.PACK_AB R75, R235, R236 ;  /* 0x000000eceb4b723e */ /* 0x000fe200000010ff */
[----:B---3--:R-:W3:Y:S01]  /*16920*/  LDSM.16.MT88.4 R80, [R209+0x1000] ;  /* 0x00100000d150783b */ /* 0x008ee20000004200 */
[----:B-----5:R-:W-:Y:S05]  /*16930*/  F2FP.BF16.PACK_AB R79, R103, R148 ;  /* 0x00000094674f723e */ /* 0x020fea00000010ff */
[-C--:B-1----:R-:W-:Y:S01]  /*16940*/  HMMA.16816.F32.BF16 R4, R72, R84.reuse, R4 ;  /* 0x000000544804723c */ /* 0x082fe20000041804 */
[--C-:B----4-:R-:W-:Y:S01]  /*16950*/  FFMA.FTZ R76, R192, c[0x0][0x2d0], -R156.reuse ;  /* 0x0000b400c04c7a23 */ /* 0x110fe2000001089c */
[----:B------:R-:W-:Y:S03]  /*16960*/  MOV R192, R174 ;  /* 0x000000ae00c07202 */ /* 0x000fe60000000f00 */
[----:B------:R1:W-:Y:S02]  /*16970*/  MUFU.EX2 R101, R76 ;  /* 0x0000004c00657308 */ /* 0x0003e40000000800 */
[----:B-1----:R-:W-:Y:S07]  /*16980*/  F2FP.BF16.PACK_AB R76, R233, R92 ;  /* 0x0000005ce94c723e */ /* 0x002fee00000010ff */
[C---:B------:R-:W-:Y:S07]  /*16990*/  HMMA.16816.F32.BF16 R8, R76.reuse, R84, R8 ;  /* 0x000000544c08723c */ /* 0x040fee0000041808 */
[--C-:B------:R-:W-:Y:S01]  /*169a0*/  FFMA.FTZ R84, R194, c[0x0][0x2d0], -R156.reuse ;  /* 0x0000b400c2547a23 */ /* 0x100fe2000001089c */
[-C--:B------:R-:W-:Y:S01]  /*169b0*/  HMMA.16816.F32.BF16 R12, R76, R86.reuse, R12 ;  /* 0x000000564c0c723c */ /* 0x080fe2000004180c */
[----:B------:R-:W4:Y:S02]  /*169c0*/  LDL.LU R194, [R1+0xc] ;  /* 0x00000c0001c27983 */ /* 0x000f240000300800 */
[----:B------:R1:W-:Y:S02]  /*169d0*/  MUFU.EX2 R175, R84 ;  /* 0x0000005400af7308 */ /* 0x0003e40000000800 */
[----:B------:R-:W5:Y:S03]  /*169e0*/  LDL.LU R139, [R1+0x8] ;  /* 0x00000800018b7983 */ /* 0x000f660000300800 */
[C---:B------:R-:W-:Y:S01]  /*169f0*/  HMMA.16816.F32.BF16 R16, R72.reuse, R86, R16 ;  /* 0x000000564810723c */ /* 0x040fe20000041810 */
[----:B------:R-:W2:Y:S07]  /*16a00*/  LDL.LU R136, [R1+0x4] ;  /* 0x0000040001887983 */ /* 0x000eae0000300800 */
[-C--:B---3--:R-:W-:Y:S08]  /*16a10*/  HMMA.16816.F32.BF16 R20, R72, R80.reuse, R20 ;  /* 0x000000504814723c */ /* 0x088ff00000041814 */
[C---:B------:R-:W-:Y:S01]  /*16a20*/  HMMA.16816.F32.BF16 R24, R76.reuse, R80, R24 ;  /* 0x000000504c18723c */ /* 0x040fe20000041818 */
[--C-:B-1----:R-:W-:Y:S03]  /*16a30*/  FFMA.FTZ R84, R197, c[0x0][0x2d0], -R156.reuse ;  /* 0x0000b400c5547a23 */ /* 0x102fe6000001089c */
[----:B------:R-:W-:Y:S03]  /*16a40*/  MOV R197, R168 ;  /* 0x000000a800c57202 */ /* 0x000fe60000000f00 */
[----:B------:R-:W-:Y:S01]  /*16a50*/  FFMA.FTZ R80, R223, c[0x0][0x2d0], -R115 ;  /* 0x0000b400df507a23 */ /* 0x000fe20000010873 */
[-C--:B------:R-:W-:Y:S01]  /*16a60*/  HMMA.16816.F32.BF16 R28, R76, R82.reuse, R28 ;  /* 0x000000524c1c723c */ /* 0x080fe2000004181c */
[----:B------:R1:W-:Y:S07]  /*16a70*/  MUFU.EX2 R174, R84 ;  /* 0x0000005400ae7308 */ /* 0x0003ee0000000800 */
[C---:B------:R-:W-:Y:S03]  /*16a80*/  HMMA.16816.F32.BF16 R32, R72.reuse, R82, R32 ;  /* 0x000000524820723c */ /* 0x040fe60000041820 */
[----:B------:R3:W-:Y:S05]  /*16a90*/  MUFU.EX2 R171, R80 ;  /* 0x0000005000ab7308 */ /* 0x0007ea0000000800 */
[-C--:B------:R-:W-:Y:S08]  /*16aa0*/  HMMA.16816.F32.BF16 R36, R72, R88.reuse, R36 ;  /* 0x000000584824723c */ /* 0x080ff00000041824 */
[C---:B------:R-:W-:Y:S01]  /*16ab0*/  HMMA.16816.F32.BF16 R40, R76.reuse, R88, R40 ;  /* 0x000000584c28723c */ /* 0x040fe20000041828 */
[----:B-1----:R-:W-:Y:S04]  /*16ac0*/  FFMA.FTZ R84, R203, c[0x0][0x2d0], -R71 ;  /* 0x0000b400cb547a23 */ /* 0x002fe80000010847 */
[----:B------:R1:W-:Y:S03]  /*16ad0*/  MUFU.EX2 R172, R84 ;  /* 0x0000005400ac7308 */ /* 0x0003e60000000800 */
[-C--:B------:R-:W-:Y:S01]  /*16ae0*/  HMMA.16816.F32.BF16 R44, R76, R90.reuse, R44 ;  /* 0x0000005a4c2c723c */ /* 0x080fe2000004182c */
[----:B---3--:R-:W-:Y:S07]  /*16af0*/  FFMA.FTZ R80, R224, c[0x0][0x2d0], -R115 ;  /* 0x0000b400e0507a23 */ /* 0x008fee0000010873 */
[C---:B------:R-:W-:Y:S01]  /*16b00*/  HMMA.16816.F32.BF16 R48, R72.reuse, R90, R48 ;  /* 0x0000005a4830723c */ /* 0x040fe20000041830 */
[----:B------:R3:W3:Y:S01]  /*16b10*/  MUFU.EX2 R170, R80 ;  /* 0x0000005000aa7308 */ /* 0x0006e20000000800 */
[----:B------:R-:W-:Y:S02]  /*16b20*/  LDSM.16.MT88.4 R88, [R206+0x1800] ;  /* 0x00180000ce58783b */ /* 0x000fe40000004200 */
[--C-:B-1----:R-:W-:Y:S07]  /*16b30*/  FFMA.FTZ R84, R222, c[0x0][0x2d0], -R71.reuse ;  /* 0x0000b400de547a23 */ /* 0x102fee0000010847 */
[----:B------:R1:W1:Y:S01]  /*16b40*/  MUFU.EX2 R173, R84 ;  /* 0x0000005400ad7308 */ /* 0x0002620000000800 */
[--C-:B---3--:R-:W-:Y:S01]  /*16b50*/  FFMA.FTZ R80, R225, c[0x0][0x2d0], -R71.reuse ;  /* 0x0000b400e1507a23 */ /* 0x108fe20000010847 */
[----:B------:R-:W-:Y:S01]  /*16b60*/  F2FP.BF16.PACK_AB R105, R170, R171 ;  /* 0x000000abaa69723e */ /* 0x000fe200000010ff */
[----:B------:R-:W-:Y:S07]  /*16b70*/  FFMA.FTZ R71, R226, c[0x0][0x2d0], -R71 ;  /* 0x0000b400e2477a23 */ /* 0x000fee0000010847 */
[----:B------:R3:W-:Y:S10]  /*16b80*/  MUFU.EX2 R169, R80 ;  /* 0x0000005000a97308 */ /* 0x0007f40000000800 */
[----:B------:R3:W3:Y:S01]  /*16b90*/  MUFU.EX2 R168, R71 ;  /* 0x0000004700a87308 */ /* 0x0006e20000000800 */
[----:B-1----:R-:W1:Y:S01]  /*16ba0*/  LDSM.16.MT88.4 R84, [R208+0x1000] ;  /* 0x00100000d054783b */ /* 0x002e620000004200 */
[----:B------:R-:W-:Y:S07]  /*16bb0*/  F2FP.BF16.PACK_AB R104, R173, R172 ;  /* 0x000000acad68723e */ /* 0x000fee00000010ff */
[----:B---3--:R-:W3:Y:S01]  /*16bc0*/  LDSM.16.MT88.4 R80, [R205+0x1800] ;  /* 0x00180000cd50783b */ /* 0x008ee20000004200 */
[--C-:B------:R-:W-:Y:S01]  /*16bd0*/  FFMA.FTZ R71, R227, c[0x0][0x2d0], -R115.reuse ;  /* 0x0000b400e3477a23 */ /* 0x100fe20000010873 */
[----:B------:R-:W-:Y:S01]  /*16be0*/  F2FP.BF16.PACK_AB R106, R168, R169 ;  /* 0x000000a9a86a723e */ /* 0x000fe200000010ff */
[----:B------:R-:W-:Y:S02]  /*16bf0*/  FFMA.FTZ R115, R229, c[0x0][0x2d0], -R115 ;  /* 0x0000b400e5737a23 */ /* 0x000fe40000010873 */
[----:B------:R3:W-:Y:S10]  /*16c00*/  MUFU.EX2 R167, R71 ;  /* 0x0000004700a77308 */ /* 0x0007f40000000800 */
[----:B------:R-:W3:Y:S01]  /*16c10*/  MUFU.EX2 R166, R115 ;  /* 0x0000007300a67308 */ /* 0x000ee20000000800 */
[-C--:B-1----:R-:W-:Y:S08]  /*16c20*/  HMMA.16816.F32.BF16 R52, R72, R84.reuse, R52 ;  /* 0x000000544834723c */ /* 0x082ff00000041834 */
[C---:B------:R-:W-:Y:S01]  /*16c30*/  HMMA.16816.F32.BF16 R56, R76.reuse, R84, R56 ;  /* 0x000000544c38723c */ /* 0x040fe20000041838 */
[--C-:B---3--:R-:W-:Y:S07]  /*16c40*/  FFMA.FTZ R71, R196, c[0x0][0x2d0], -R111.reuse ;  /* 0x0000b400c4477a23 */ /* 0x108fee000001086f */
[-C--:B------:R-:W-:Y:S01]  /*16c50*/  HMMA.16816.F32.BF16 R60, R76, R86.reuse, R60 ;  /* 0x000000564c3c723c */ /* 0x080fe2000004183c */
[----:B------:R1:W-:Y:S03]  /*16c60*/  MUFU.EX2 R100, R71 ;  /* 0x0000004700647308 */ /* 0x0003e60000000800 */
[----:B------:R-:W-:Y:S03]  /*16c70*/  F2FP.BF16.PACK_AB R107, R166, R167 ;  /* 0x000000a7a66b723e */ /* 0x000fe600000010ff */
        /* <DEDUP_REMOVED lines=8> */
[--C-:B-1----:R-:W-:Y:S01]  /*16d00*/  FFMA.FTZ R71, R200, c[0x0][0x2d0], -R111.reuse ;  /* 0x0000b400c8477a23 */ /* 0x102fe2000001086f */
[----:B------:R-:W-:Y:S05]  /*16d10*/  IADD3 R200, R220, -0x1, RZ ;  /* 0xffffffffdcc87810 */ /* 0x000fea0007ffe0ff */
[-C--:B------:R-:W-:Y:S01]  /*16d20*/  HMMA.16816.F32.BF16 R4, R72, R80.reuse, R4 ;  /* 0x000000504804723c */ /* 0x080fe20000041804 */
[----:B------:R1:W1:Y:S02]  /*16d30*/  MUFU.EX2 R158, R71 ;  /* 0x00000047009e7308 */ /* 0x0002640000000800 */
[--C-:B-1----:R-:W-:Y:S01]  /*16d40*/  FFMA.FTZ R71, R201, c[0x0][0x2d0], -R111.reuse ;  /* 0x0000b400c9477a23 */ /* 0x102fe2000001086f */
[----:B------:R-:W-:Y:S07]  /*16d50*/  F2FP.BF16.PACK_AB R77, R158, R100 ;  /* 0x000000649e4d723e */ /* 0x000fee00000010ff */
[----:B------:R1:W-:Y:S02]  /*16d60*/  MUFU.EX2 R157, R71 ;  /* 0x00000047009d7308 */ /* 0x0003e40000000800 */
[--C-:B-1----:R-:W-:Y:S08]  /*16d70*/  FFMA.FTZ R71, R202, c[0x0][0x2d0], -R111.reuse ;  /* 0x0000b400ca477a23 */ /* 0x102ff0000001086f */
[----:B------:R1:W1:Y:S02]  /*16d80*/  MUFU.EX2 R114, R71 ;  /* 0x0000004700727308 */ /* 0x0002640000000800 */
[--C-:B-1----:R-:W-:Y:S01]  /*16d90*/  FFMA.FTZ R71, R228, c[0x0][0x2d0], -R156.reuse ;  /* 0x0000b400e4477a23 */ /* 0x102fe2000001089c */
[----:B------:R-:W-:Y:S07]  /*16da0*/  F2FP.BF16.PACK_AB R79, R114, R157 ;  /* 0x0000009d724f723e */ /* 0x000fee00000010ff */
        /* <DEDUP_REMOVED lines=10> */
[C---:B------:R-:W-:Y:S01]  /*16e50*/  HMMA.16816.F32.BF16 R32, R72.reuse, R86, R32 ;  /* 0x000000564820723c */ /* 0x040fe20000041820 */
[--C-:B-1----:R-:W-:Y:S03]  /*16e60*/  FFMA.FTZ R71, R231, c[0x0][0x2d0], -R156.reuse ;  /* 0x0000b400e7477a23 */ /* 0x102fe6000001089c */
[----:B---3--:R-:W-:Y:S01]  /*16e70*/  F2FP.BF16.PACK_AB R152, R159, R161 ;  /* 0x000000a19f98723e */ /* 0x008fe200000010ff */
[----:B------:R1:W-:Y:S01]  /*16e80*/  MUFU.EX2 R160, R71 ;  /* 0x0000004700a07308 */ /* 0x0003e20000000800 */
[----:B------:R-:W-:Y:S02]  /*16e90*/  FFMA.FTZ R156, R232, c[0x0][0x2d0], -R156 ;  /* 0x0000b400e89c7a23 */ /* 0x000fe4000001089c */
[-C--:B------:R-:W-:Y:S07]  /*16ea0*/  HMMA.16816.F32.BF16 R36, R72, R88.reuse, R36 ;  /* 0x000000584824723c */ /* 0x080fee0000041824 */
[----:B------:R-:W3:Y:S01]  /*16eb0*/  MUFU.EX2 R115, R156 ;  /* 0x0000009c00737308 */ /* 0x000ee20000000800 */
[C---:B------:R-:W-:Y:S08]  /*16ec0*/  HMMA.16816.F32.BF16 R40, R76.reuse, R88, R40 ;  /* 0x000000584c28723c */ /* 0x040ff00000041828 */
[-C--:B------:R-:W-:Y:S01]  /*16ed0*/  HMMA.16816.F32.BF16 R44, R76, R90.reuse, R44 ;  /* 0x0000005a4c2c723c */ /* 0x080fe2000004182c */
[--C-:B-1----:R-:W-:Y:S07]  /*16ee0*/  FFMA.FTZ R71, R199, c[0x0][0x2d0], -R111.reuse ;  /* 0x0000b400c7477a23 */ /* 0x102fee000001086f */
[C---:B------:R-:W-:Y:S01]  /*16ef0*/  HMMA.16816.F32.BF16 R48, R72.reuse, R90, R48 ;  /* 0x0000005a4830723c */ /* 0x040fe20000041830 */
[----:B------:R1:W-:Y:S03]  /*16f00*/  MUFU.EX2 R113, R71 ;  /* 0x0000004700717308 */ /* 0x0003e60000000800 */
[----:B---3--:R-:W-:Y:S04]  /*16f10*/  F2FP.BF16.PACK_AB R154, R115, R160 ;  /* 0x000000a0739a723e */ /* 0x008fe800000010ff */
[-C--:B--2---:R-:W-:Y:S08]  /*16f20*/  HMMA.16816.F32.BF16 R52, R72, R80.reuse, R52 ;  /* 0x000000504834723c */ /* 0x084ff00000041834 */
[C---:B------:R-:W-:Y:S08]  /*16f30*/  HMMA.16816.F32.BF16 R56, R76.reuse, R80, R56 ;  /* 0x000000504c38723c */ /* 0x040ff00000041838 */
[-C--:B------:R-:W-:Y:S01]  /*16f40*/  HMMA.16816.F32.BF16 R60, R76, R82.reuse, R60 ;  /* 0x000000524c3c723c */ /* 0x080fe2000004183c */
[----:B-1----:R-:W-:Y:S04]  /*16f50*/  FFMA.FTZ R71, R198, c[0x0][0x2d0], -R111 ;  /* 0x0000b400c6477a23 */ /* 0x002fe8000001086f */
[----:B------:R-:W1:Y:S03]  /*16f60*/  MUFU.EX2 R112, R71 ;  /* 0x0000004700707308 */ /* 0x000e660000000800 */
[----:B------:R-:W-:Y:S08]  /*16f70*/  HMMA.16816.F32.BF16 R64, R72, R82, R64 ;  /* 0x000000524840723c */ /* 0x000ff00000041840 */
[-C--:B------:R-:W-:Y:S07]  /*16f80*/  HMMA.16816.F32.BF16 R116, R104, R128.reuse, R4 ;  /* 0x000000806874723c */ /* 0x080fee0000041804 */
[----:B-----5:R-:W-:Y:S01]  /*16f90*/  FFMA.FTZ R4, R69, R139, R185 ;  /* 0x0000008b45047223 */ /* 0x020fe200000100b9 */
[----:B------:R-:W-:Y:S01]  /*16fa0*/  MOV R185, R138 ;  /* 0x0000008a00b97202 */ /* 0x000fe20000000f00 */
[----:B------:R-:W-:Y:S03]  /*16fb0*/  FFMA.FTZ R6, R68, R136, R137 ;  /* 0x0000008844067223 */ /* 0x000fe60000010089 */
[----:B----4-:R-:W-:Y:S01]  /*16fc0*/  FFMA.FTZ R5, R2, R194, R197 ;  /* 0x000000c202057223 */ /* 0x010fe200000100c5 */
[----:B-1----:R-:W-:Y:S01]  /*16fd0*/  F2FP.BF16.PACK_AB R153, R112, R113 ;  /* 0x000000717099723e */ /* 0x002fe200000010ff */
[--C-:B------:R-:W-:Y:S02]  /*16fe0*/  FFMA.FTZ R71, R162, c[0x0][0x2d0], -R111.reuse ;  /* 0x0000b400a2477a23 */ /* 0x100fe4000001086f */
[----:B------:R-:W-:Y:S02]  /*16ff0*/  FFMA.FTZ R111, R70, c[0x0][0x2d0], -R111 ;  /* 0x0000b400466f7a23 */ /* 0x000fe4000001086f */
[----:B------:R-:W-:Y:S02]  /*17000*/  FADD.FTZ R4, R193, R4 ;  /* 0x00000004c1047221 */ /* 0x000fe40000010000 */
[----:B------:R-:W-:Y:S01]  /*17010*/  FADD.FTZ R2, R143, R6 ;  /* 0x000000068f027221 */ /* 0x000fe20000010000 */
[----:B------:R1:W-:Y:S01]  /*17020*/  MUFU.EX2 R70, R111 ;  /* 0x0000006f00467308 */ /* 0x0003e20000000800 */
[----:B------:R-:W-:Y:S02]  /*17030*/  FADD.FTZ R5, R142, R5 ;  /* 0x000000058e057221 */ /* 0x000fe40000010000 */
[----:B------:R-:W-:Y:S02]  /*17040*/  FADD.FTZ R7, R141, R4 ;  /* 0x000000048d077221 */ /* 0x000fe40000010000 */
[----:B------:R-:W-:Y:S02]  /*17050*/  FADD.FTZ R6, R140, R2 ;  /* 0x000000028c067221 */ /* 0x000fe40000010000 */
[----:B------:R-:W-:Y:S02]  /*17060*/  FADD.FTZ R4, R192, R5 ;  /* 0x00000005c0047221 */ /* 0x000fe40000010000 */
[----:B------:R-:W-:Y:S01]  /*17070*/  FFMA.FTZ R2, R0, R195, R163 ;  /* 0x000000c300027223 */ /* 0x000fe200000100a3 */
[----:B------:R-:W2:Y:S01]  /*17080*/  MUFU.EX2 R71, R71 ;  /* 0x0000004700477308 */ /* 0x000ea20000000800 */
[----:B------:R-:W-:Y:S01]  /*17090*/  FADD.FTZ R0, R191, R7 ;  /* 0x00000007bf007221 */ /* 0x000fe20000010000 */
[----:B-1----:R-:W-:Y:S02]  /*170a0*/  MOV R111, R110 ;  /* 0x0000006e006f7202 */ /* 0x002fe40000000f00 */
[----:B--2---:R-:W-:Y:S07]  /*170b0*/  F2FP.BF16.PACK_AB R155, R70, R71 ;  /* 0x00000047469b723e */ /* 0x004fee00000010ff */
[C---:B------:R-:W-:Y:S07]  /*170c0*/  HMMA.16816.F32.BF16 R120, R152.reuse, R128, R8 ;  /* 0x000000809878723c */ /* 0x040fee0000041808 */
[----:B------:R-:W-:Y:S01]  /*170d0*/  FADD.FTZ R10, R190, R6 ;  /* 0x00000006be0a7221 */ /* 0x000fe20000010000 */
[-C--:B------:R-:W-:Y:S01]  /*170e0*/  HMMA.16816.F32.BF16 R124, R152, R130.reuse, R12 ;  /* 0x00000082987c723c */ /* 0x080fe2000004180c */
[----:B------:R-:W-:Y:S01]  /*170f0*/  FADD.FTZ R8, R189, R4 ;  /* 0x00000004bd087221 */ /* 0x000fe20000010000 */
[----:B------:R-:W2:Y:S02]  /*17100*/  LDL R13, [R1+0x20] ;  /* 0x00002000010d7983 */ /* 0x000ea40000100800 */
[----:B------:R-:W-:Y:S02]  /*17110*/  FADD.FTZ R11, R164, R2 ;  /* 0x00000002a40b7221 */ /* 0x000fe40000010000 */
[----:B------:R-:W-:Y:S01]  /*17120*/  FADD.FTZ R9, R251, R0 ;  /* 0x00000000fb097221 */ /* 0x000fe20000010000 */
[----:B------:R-:W1:Y:S01]  /*17130*/  LDSM.16.MT88.4 R4, [R208+0x2000] ;  /* 0x00200000d004783b */ /* 0x000e620000004200 */
[----:B------:R-:W-:Y:S01]  /*17140*/  FADD.FTZ R2, R252, R10 ;  /* 0x0000000afc027221 */ /* 0x000fe20000010000 */
[C---:B------:R-:W-:Y:S03]  /*17150*/  HMMA.16816.F32.BF16 R128, R104.reuse, R130, R16 ;  /* 0x000000826880723c */ /* 0x040fe60000041810 */
[----:B------:R-:W-:Y:S02]  /*17160*/  FADD.FTZ R0, R247, R8 ;  /* 0x00000008f7007221 */ /* 0x000fe40000010000 */
[----:B------:R-:W-:Y:S02]  /*17170*/  FADD.FTZ R8, R248, R11 ;  /* 0x0000000bf8087221 */ /* 0x000fe40000010000 */
[----:B------:R-:W-:Y:S01]  /*17180*/  FADD.FTZ R9, R188, R9 ;  /* 0x00000009bc097221 */ /* 0x000fe20000010000 */
[-C--:B------:R-:W-:Y:S01]  /*17190*/  HMMA.16816.F32.BF16 R132, R104, R144.reuse, R20 ;  /* 0x000000906884723c */ /* 0x080fe20000041814 */
[----:B------:R-:W-:Y:S03]  /*171a0*/  FADD.FTZ R2, R187, R2 ;  /* 0x00000002bb027221 */ /* 0x000fe60000010000 */
[----:B------:R-:W-:Y:S02]  /*171b0*/  FADD.FTZ R0, R246, R0 ;  /* 0x00000000f6007221 */ /* 0x000fe40000010000 */
[----:B------:R-:W-:Y:S02]  /*171c0*/  FADD.FTZ R10, R165, R8 ;  /* 0x00000008a50a7221 */ /* 0x000fe40000010000 */
        /* <DEDUP_REMOVED lines=31> */
[----:B------:R-:W-:Y:S02]  /*173c0*/  FADD.FTZ R11, R151, R2 ;  /* 0x00000002970b7221 */ /* 0x000fe40000010000 */
[----:B------:R-:W-:Y:S02]  /*173d0*/  FADD.FTZ R8, R148, R8 ;  /* 0x0000000894087221 */ /* 0x000fe40000010000 */
[-C--:B-1----:R-:W-:Y:S01]  /*173e0*/  HMMA.16816.F32.BF16 R148, R104, R4.reuse, R52 ;  /* 0x000000046894723c */ /* 0x082fe20000041834 */
        /* <DEDUP_REMOVED lines=20> */
[----:B------:R-:W-:Y:S01]  /*17530*/  FADD.FTZ R4, R114, R4 ;  /* 0x0000000472047221 */ /* 0x000fe20000010000 */
[----:B------:R-:W-:Y:S01]  /*17540*/  MOV R114, R3 ;  /* 0x0000000300727202 */ /* 0x000fe20000000f00 */
[----:B------:R-:W-:Y:S03]  /*17550*/  FADD.FTZ R0, R161, R9 ;  /* 0x00000009a1007221 */ /* 0x000fe60000010000 */
        /* <DEDUP_REMOVED lines=10> */
[----:B------:R1:W-:Y:S01]  /*17600*/  STL [R1+0x8], R6 ;  /* 0x0000080601007387 */ /* 0x0003e20000100800 */
[----:B------:R-:W-:Y:S01]  /*17610*/  FADD.FTZ R4, R160, R4 ;  /* 0x00000004a0047221 */ /* 0x000fe20000010000 */
[----:B------:R-:W-:Y:S01]  /*17620*/  MOV R112, R109 ;  /* 0x0000006d00707202 */ /* 0x000fe20000000f00 */
[----:B------:R-:W-:Y:S01]  /*17630*/  FADD.FTZ R0, R71, R2 ;  /* 0x0000000247007221 */ /* 0x000fe20000010000 */
[----:B------:R1:W-:Y:S01]  /*17640*/  STL [R1+0x4], R5 ;  /* 0x0000040501007387 */ /* 0x0003e20000100800 */
[----:B------:R-:W-:Y:S02]  /*17650*/  FADD.FTZ R2, R115, R4 ;  /* 0x0000000473027221 */ /* 0x000fe40000010000 */
[----:B------:R-:W-:Y:S03]  /*17660*/  FADD.FTZ R0, R70, R0 ;  /* 0x0000000046007221 */ /* 0x000fe60000010000 */
[----:B------:R1:W-:Y:S04]  /*17670*/  STL [R1+0xc], R2 ;  /* 0x00000c0201007387 */ /* 0x0003e80000100800 */
[----:B------:R1:W-:Y:S01]  /*17680*/  STL [R1+0x10], R0 ;  /* 0x0000100001007387 */ /* 0x0003e20000100800 */
[----:B--2---:R-:W-:Y:S01]  /*17690*/  ISETP.GT.AND P0, PT, R220, R13, PT ;  /* 0x0000000ddc00720c */ /* 0x004fe20003f04270 */
[----:B------:R-:W-:Y:S11]  /*176a0*/  IMAD.MOV.U32 R220, RZ, RZ, R200 ;  /* 0x000000ffffdc7224 */ /* 0x000ff600078e00c8 */
[----:B------:R-:W-:Y:S01]  /*176b0*/  @!UPT UIADD3 URZ, URZ, URZ, URZ ;  /* 0x0000003f3f3ff290 */ /* 0x000fe2000fffe03f */
[----:B-1----:R-:W-:-:S05]  /*176c0*/  @P0 BRA `(.L_x_2568) ;  /* 0xffffb26000000947 */ /* 0x002fca000383ffff */
.L_x_2551:
        /* <DEDUP_REMOVED lines=25> */
.L_x_2571:
[----:B------:R-:W-:-:S04]  /*17860*/  MOV R4, c[0x0][0x32c] ;  /* 0x0000cb0000047a02 */ /* 0x000fc80000000f00 */
[----:B------:R-:W-:-:S13]  /*17870*/  ISETP.NE.AND P0, PT, R4, 0x1, PT ;  /* 0x000000010400780c */ /* 0x000fda0003f05270 */
[----:B------:R-:W-:-:S05]  /*17880*/  @P0 IMAD.HI.U32 R4, R0, c[0x0][0x330], RZ ;  /* 0x0000cc0000040a27 */ /* 0x000fca00078e00ff */
[----:B------:R-:W-:Y:S02]  /*17890*/  @P0 SHF.R.U32.HI R0, RZ, c[0x0][0x334], R4 ;  /* 0x0000cd00ff000a19 */ /* 0x000fe40000011604 */
.L_x_2572:
[----:B------:R-:W-:Y:S05]  /*178a0*/  BSYNC B0 ;  /* 0x0000000000007941 */ /* 0x000fea0003800000 */
.L_x_2570:
[----:B------:R-:W-:-:S05]  /*178b0*/  IMAD R0, R0, c[0x0][0x32c], RZ ;  /* 0x0000cb0000007a24 */ /* 0x000fca00078e02ff */
[----:B------:R-:W-:-:S04]  /*178c0*/  IMNMX R2, R2, R0, !PT ;  /* 0x0000000002027217 */ /* 0x000fc80007800200 */
.L_x_2569:
        /* <DEDUP_REMOVED lines=12> */
.L_x_2574:
[----:B------:R-:W2:Y:S01]  /*17990*/  LDL R2, [R1+0x40] ;  /* 0x0000400001027983 */ /* 0x000ea20000100800 */
[----:B------:R-:W-:Y:S04]  /*179a0*/  DEPBAR.LE SB0, 0x0 ;  /* 0x000080000000791a */ /* 0x000fe80000000000 */
[----:B------:R-:W3:Y:S01]  /*179b0*/  LDL.64 R70, [R1+0x28] ;  /* 0x0000280001467983 */ /* 0x000ee20000100a00 */
[----:B------:R-:W-:Y:S05]  /*179c0*/  WARPSYNC 0xffffffff ;  /* 0xffffffff00007948 */ /* 0x000fea0003800000 */
[----:B------:R-:W-:Y:S01]  /*179d0*/  BAR.SYNC.DEFER_BLOCKING 0x0 ;  /* 0x0000000000007b1d */ /* 0x000fe20000010000 */
[----:B------:R-:W-:Y:S02]  /*179e0*/  ISETP.GT.AND P0, PT, R240, R201, PT ;  /* 0x000000c9f000720c */ /* 0x000fe40003f04270 */
[C---:B------:R-:W-:Y:S11]  /*179f0*/  IADD3 R200, R201.reuse, -0x1, RZ ;  /* 0xffffffffc9c87810 */ /* 0x040ff60007ffe0ff */
[----:B------:R-:W-:Y:S01]  /*17a00*/  @!P0 IMAD.WIDE.U32 R68, R201, c[0x0][0x208], RZ ;  /* 0x00008200c9448a25 */ /* 0x000fe200078e00ff */
[----:B------:R-:W-:Y:S02]  /*17a10*/  @!P0 MOV R73, c[0x0][0x208] ;  /* 0x0000820000498a02 */ /* 0x000fe40000000f00 */
[----:B------:R-:W-:Y:S02]  /*17a20*/  @!P0 MOV R74, 0x5 ;  /* 0x00000005004a8802 */ /* 0x000fe40000000f00 */
[C---:B------:R-:W-:Y:S02]  /*17a30*/  @!P0 SHF.L.U32 R113, R73.reuse, 0x5, RZ ;  /* 0x0000000549718819 */ /* 0x040fe400000006ff */
[----:B------:R-:W-:Y:S01]  /*17a40*/  @!P0 SHF.L.U64.HI R110, R73, R74, c[0x0][0x20c] ;  /* 0x00008300496e8619 */ /* 0x000fe2000001024a */
[----:B------:R-:W-:Y:S08]  /*17a50*/  LDSM.16.M88.4 R80, [R211] ;  /* 0x00000000d350783b */ /* 0x000ff00000000200 */
[----:B------:R-:W4:Y:S04]  /*17a60*/  LDL R3, [R1+0x38] ;  /* 0x0000380001037983 */ /* 0x000f280000100800 */
[----:B------:R-:W1:Y:S08]  /*17a70*/  LDSM.16.M88.4 R16, [R204] ;  /* 0x00000000cc10783b */ /* 0x000e700000000200 */
[----:B------:R-:W5:Y:S08]  /*17a80*/  LDSM.16.M88.4 R76, [R211+0x2000] ;  /* 0x00200000d34c783b */ /* 0x000f700000000200 */
[----:B------:R-:W5:Y:S08]  /*17a90*/  LDSM.16.M88.4 R32, [R204+0x800] ;  /* 0x00080000cc20783b */ /* 0x000f700000000200 */
[----:B------:R-:W5:Y:S08]  /*17aa0*/  LDSM.16.M88.4 R48, [R204+0x1000] ;  /* 0x00100000cc30783b */ /* 0x000f700000000200 */
[----:B------:R-:W5:Y:S01]  /*17ab0*/  LDSM.16.M88.4 R64, [R204+0x1800] ;  /* 0x00180000cc40783b */ /* 0x000f620000000200 */
[-C--:B-1----:R-:W-:Y:S07]  /*17ac0*/  HMMA.16816.F32.BF16 R4, R80, R16.reuse, RZ ;  /* 0x000000105004723c */ /* 0x082fee00000418ff */
[----:B------:R-:W1:Y:S01]  /*17ad0*/  LDSM.16.M88.4 R156, [R204+0x2000] ;  /* 0x00200000cc9c783b */ /* 0x000e620000000200 */
[C---:B-----5:R-:W-:Y:S07]  /*17ae0*/  HMMA.16816.F32.BF16 R8, R76.reuse, R16, RZ ;  /* 0x000000104c08723c */ /* 0x060fee00000418ff */
[----:B------:R-:W-:Y:S01]  /*17af0*/  LDSM.16.M88.4 R160, [R214] ;  /* 0x00000000d6a0783b */ /* 0x000fe20000000200 */
[-C--:B------:R-:W-:Y:S07]  /*17b00*/  HMMA.16816.F32.BF16 R12, R76, R18.reuse, RZ ;  /* 0x000000124c0c723c */ /* 0x080fee00000418ff */
[----:B------:R-:W5:Y:S01]  /*17b10*/  LDSM.16.M88.4 R164, [R215] ;  /* 0x00000000d7a4783b */ /* 0x000f620000000200 */
[C---:B------:R-:W-:Y:S07]  /*17b20*/  HMMA.16816.F32.BF16 R16, R80.reuse, R18, RZ ;  /* 0x000000125010723c */ /* 0x040fee00000418ff */
[----:B------:R-:W1:Y:S01]  /*17b30*/  LDSM.16.M88.4 R168, [R214+0x2000] ;  /* 0x00200000d6a8783b */ /* 0x000e620000000200 */
[-C--:B------:R-:W-:Y:S07]  /*17b40*/  HMMA.16816.F32.BF16 R20, R80, R32.reuse, RZ ;  /* 0x000000205014723c */ /* 0x080fee00000418ff */
[----:B------:R-:W1:Y:S01]  /*17b50*/  LDSM.16.M88.4 R172, [R219] ;  /* 0x00000000dbac783b */ /* 0x000e620000000200 */
[C---:B------:R-:W-:Y:S07]  /*17b60*/  HMMA.16816.F32.BF16 R24, R76.reuse, R32, RZ ;  /* 0x000000204c18723c */ /* 0x040fee00000418ff */
[----:B------:R-:W1:Y:S01]  /*17b70*/  LDSM.16.M88.4 R176, [R218] ;  /* 0x00000000dab0783b */ /* 0x000e620000000200 */
[-C--:B------:R-:W-:Y:S07]  /*17b80*/  HMMA.16816.F32.BF16 R28, R76, R34.reuse, RZ ;  /* 0x000000224c1c723c */ /* 0x080fee00000418ff */
[----:B------:R-:W1:Y:S01]  /*17b90*/  LDSM.16.M88.4 R180, [R217] ;  /* 0x00000000d9b4783b */ /* 0x000e620000000200 */
[C---:B------:R-:W-:Y:S07]  /*17ba0*/  HMMA.16816.F32.BF16 R32, R80.reuse, R34, RZ ;  /* 0x000000225020723c */ /* 0x040fee00000418ff */
[----:B------:R-:W1:Y:S01]  /*17bb0*/  LDSM.16.M88.4 R184, [R216] ;  /* 0x00000000d8b8783b */ /* 0x000e620000000200 */
[-C--:B------:R-:W-:Y:S07]  /*17bc0*/  HMMA.16816.F32.BF16 R36, R80, R48.reuse, RZ ;  /* 0x000000305024723c */ /* 0x080fee00000418ff */
[----:B------:R-:W5:Y:S04]  /*17bd0*/  LDL R220, [R1+0x3c] ;  /* 0x00003c0001dc7983 */ /* 0x000f680000100800 */
[----:B------:R-:W5:Y:S01]  /*17be0*/  LDL.64 R202, [R1+0x30] ;  /* 0x0000300001ca7983 */ /* 0x000f620000100a00 */
[C---:B------:R-:W-:Y:S05]  /*17bf0*/  HMMA.16816.F32.BF16 R40, R76.reuse, R48, RZ ;  /* 0x000000304c28723c */ /* 0x040fea00000418ff */
[----:B------:R-:W5:Y:S04]  /*17c00*/  LDL.LU R245, [R1+0x8] ;  /* 0x0000080001f57983 */ /* 0x000f680000300800 */
[----:B------:R-:W5:Y:S01]  /*17c10*/  LDL.LU R244, [R1+0x4] ;  /* 0x0000040001f47983 */ /* 0x000f620000300800 */
[-C--:B------:R-:W-:Y:S03]  /*17c20*/  HMMA.16816.F32.BF16 R44, R76, R50.reuse, RZ ;  /* 0x000000324c2c723c */ /* 0x080fe600000418ff */
[----:B------:R-:W5:Y:S04]  /*17c30*/  LDL.LU R243, [R1+0xc] ;  /* 0x00000c0001f37983 */ /* 0x000f680000300800 */
[----:B------:R-:W5:Y:S01]  /*17c40*/  LDL.LU R242, [R1+0x10] ;  /* 0x0000100001f27983 */ /* 0x000f620000300800 */
[C---:B------:R-:W-:Y:S08]  /*17c50*/  HMMA.16816.F32.BF16 R48, R80.reuse, R50, RZ ;  /* 0x000000325030723c */ /* 0x040ff000000418ff */
[-C--:B------:R-:W-:Y:S08]  /*17c60*/  HMMA.16816.F32.BF16 R52, R80, R64.reuse, RZ ;  /* 0x000000405034723c */ /* 0x080ff000000418ff */
[C---:B------:R-:W-:Y:S08]  /*17c70*/  HMMA.16816.F32.BF16 R56, R76.reuse, R64, RZ ;  /* 0x000000404c38723c */ /* 0x040ff000000418ff */
[-C--:B------:R-:W-:Y:S08]  /*17c80*/  HMMA.16816.F32.BF16 R60, R76, R66.reuse, RZ ;  /* 0x000000424c3c723c */ /* 0x080ff000000418ff */
[C---:B------:R-:W-:Y:S02]  /*17c90*/  HMMA.16816.F32.BF16 R64, R80.reuse, R66, RZ ;  /* 0x000000425040723c */ /* 0x040fe400000418ff */
[----:B--2---:R-:W-:Y:S02]  /*17ca0*/  LOP3.LUT P4, RZ, R2, 0x80, RZ, 0xc0, !PT ;  /* 0x0000008002ff7812 */ /* 0x004fe4000788c0ff */
[----:B------:R-:W-:Y:S05]  /*17cb0*/  @!P0 SHF.R.S32.HI R2, RZ, 0x1f, R201 ;  /* 0x0000001fff028819 */ /* 0x000fea00000114c9 */
[----:B------:R-:W-:Y:S04]  /*17cc0*/  @!P0 IMAD R2, R2, c[0x0][0x208], RZ ;  /* 0x0000820002028a24 */ /* 0x000fe800078e02ff */
[----:B------:R-:W-:Y:S05]  /*17cd0*/  @!P0 IMAD R2, R201, c[0x0][0x20c], R2 ;  /* 0x00008300c9028a24 */ /* 0x000fea00078e0202 */
[----:B------:R-:W-:Y:S02]  /*17ce0*/  @!P0 IADD3 R69, R69, R2, RZ ;  /* 0x0000000245458210 */ /* 0x000fe40007ffe0ff */
[----:B---3--:R-:W-:Y:S03]  /*17cf0*/  @!P0 MOV R2, R70 ;  /* 0x0000004600028202 */ /* 0x008fe60000000f00 */
[----:B------:R-:W-:Y:S02]  /*17d00*/  @!P0 IMAD R72, R69, 0x50, RZ ;  /* 0x0000005045488824 */ /* 0x000fe400078e02ff */
[----:B----4-:R-:W-:Y:S02]  /*17d10*/  @!P0 IMAD.WIDE.U32 R2, R68, 0x50, R2 ;  /* 0x0000005044028825 */ /* 0x010fe400078e0002 */
[-C--:B-1----:R-:W-:Y:S03]  /*17d20*/  HMMA.16816.F32.BF16 R68, R80, R156.reuse, RZ ;  /* 0x0000009c5044723c */ /* 0x082fe600000418ff */
[----:B------:R-:W-:Y:S02]  /*17d30*/  @!P0 IADD3 R3, R3, R72, RZ ;  /* 0x0000004803038210 */ /* 0x000fe40007ffe0ff */
[C---:B------:R-:W-:Y:S03]  /*17d40*/  @!P0 LEA R108, P1, R2.reuse, c[0x0][0x1f8], 0x1 ;  /* 0x00007e00026c8a11 */ /* 0x040fe600078208ff */
[C---:B------:R-:W-:Y:S04]  /*17d50*/  HMMA.16816.F32.BF16 R72, R76.reuse, R156, RZ ;  /* 0x0000009c4c48723c */ /* 0x040fe800000418ff */
[----:B------:R-:W-:Y:S02]  /*17d60*/  @!P0 LEA.HI.X R109, R2, c[0x0][0x1fc], R3, 0x1, P1 ;  /* 0x00007f00026d8a11 */ /* 0x000fe400008f0c03 */
[-C--:B------:R-:W-:Y:S02]  /*17d70*/  @!P0 IADD3 R2, P1, R108, R113.reuse, RZ ;  /* 0x000000716c028210 */ /* 0x080fe40007f3e0ff */
[-C--:B------:R-:W-:Y:S01]  /*17d80*/  HMMA.16816.F32.BF16 R76, R76, R158.reuse, RZ ;  /* 0x0000009e4c4c723c */ /* 0x080fe200000418ff */
[----:B------:R-:W-:Y:S01]  /*17d90*/  @!PT LDS RZ, [RZ] ;  /* 0x00000000fffff984 */ /* 0x000fe20000000800 */
[----:B------:R-:W-:Y:S01]  /*17da0*/  @!PT LDS RZ, [RZ] ;  /* 0x00000000fffff984 */ /* 0x000fe20000000800 */
[----:B------:R-:W-:Y:S01]  /*17db0*/  @!PT LDS RZ, [RZ] ;  /* 0x00000000fffff984 */ /* 0x000fe20000000800 */
[----:B------:R1:W-:Y:S03]  /*17dc0*/  @!P0 LDGSTS.E.BYPASS.LTC128B.128 [R221+0x100], [R108.64], !P4 ;  /* 0x001000006cdd8fae */ /* 0x0003e6000e101d48 */
[-C--:B------:R-:W-:Y:S02]  /*17dd0*/  @!P0 IADD3.X R3, R109, R110.reuse, RZ, P1, !PT ;  /* 0x0000006e6d038210 */ /* 0x080fe40000ffe4ff */
[-C--:B------:R-:W-:Y:S02]  /*17de0*/  @!P0 IADD3 R156, P3, R2, R113.reuse, RZ ;  /* 0x00000071029c8210 */ /* 0x080fe40007f7e0ff */
[----:B------:R-:W-:Y:S01]  /*17df0*/  HMMA.16816.F32.BF16 R80, R80, R158, RZ ;  /* 0x0000009e5050723c */ /* 0x000fe200000418ff */
[----:B------:R2:W-:Y:S03]  /*17e00*/  @!P0 LDGSTS.E.BYPASS.LTC128B.128 [R221+0x900], [R2.64], !P4 ;  /* 0x0090000002dd8fae */ /* 0x0005e6000e101d48 */
[-C--:B------:R-:W-:Y:S02]  /*17e10*/  @!P0 IADD3.X R157, R3, R110.reuse, RZ, P3, !PT ;  /* 0x0000006e039d8210 */ /* 0x080fe40001ffe4ff */
[-C--:B------:R-:W-:Y:S02]  /*17e20*/  @!P0 IADD3 R112, P2, R156, R113.reuse, RZ ;  /* 0x000000719c708210 */ /* 0x080fe40007f5e0ff */
[-C--:B-----5:R-:W-:Y:S01]  /*17e30*/  HMMA.16816.F32.BF16 R4, R160, R164.reuse, R4 ;  /* 0x000000a4a004723c */ /* 0x0a0fe20000041804 */
[----:B------:R3:W-:Y:S07]  /*17e40*/  @!P0 LDGSTS.E.BYPASS.LTC128B.128 [R221+0x1100], [R156.64], !P4 ;  /* 0x011000009cdd8fae */ /* 0x0007ee000e101d48 */
[C---:B------:R-:W-:Y:S04]  /*17e50*/  HMMA.16816.F32.BF16 R8, R168.reuse, R164, R8 ;  /* 0x000000a4a808723c */ /* 0x040fe80000041808 */
[----:B-1----:R-:W-:Y:S02]  /*17e60*/  @!P0 IADD3 R108, P1, R112, R113, RZ ;  /* 0x00000071706c8210 */ /* 0x002fe40007f3e0ff */
[-C--:B------:R-:W-:Y:S02]  /*17e70*/  @!P0 IADD3.X R113, R157, R110.reuse, RZ, P2, !PT ;  /* 0x0000006e9d718210 */ /* 0x080fe400017fe4ff */
[-C--:B------:R-:W-:Y:S03]  /*17e80*/  HMMA.16816.F32.BF16 R12, R168, R166.reuse, R12 ;  /* 0x000000a6a80c723c */ /* 0x080fe6000004180c */
[----:B------:R1:W-:Y:S01]  /*17e90*/  @!P0 LDGSTS.E.BYPASS.LTC128B.128 [R221+0x1900], [R112.64], !P4 ;  /* 0x0190000070dd8fae */ /* 0x0003e2000e101d48 */
[----:B------:R-:W-:Y:S04]  /*17ea0*/  @!P0 IADD3.X R109, R113, R110, RZ, P1, !PT ;  /* 0x0000006e716d8210 */ /* 0x000fe80000ffe4ff */
[C---:B------:R-:W-:Y:S03]  /*17eb0*/  HMMA.16816.F32.BF16 R16, R160.reuse, R166, R16 ;  /* 0x000000a6a010723c */ /* 0x040fe60000041810 */
[----:B------:R4:W-:Y:S01]  /*17ec0*/  @!P0 LDGSTS.E.BYPASS.LTC128B.128 [R221+0x2100], [R108.64], !P4 ;  /* 0x021000006cdd8fae */ /* 0x0009e2000e101d48 */
[----:B------:R-:W-:Y:S04]  /*17ed0*/  ISETP.GT.AND P0, PT, R201, R240, PT ;  /* 0x000000f0c900720c */ /* 0x000fe80003f04270 */
[-C--:B------:R-:W-:Y:S03]  /*17ee0*/  HMMA.16816.F32.BF16 R20, R160, R172.reuse, R20 ;  /* 0x000000aca014723c */ /* 0x080fe60000041814 */
[----:B---3--:R-:W-:Y:S05]  /*17ef0*/  LDSM.16.M88.4 R156, [R212] ;  /* 0x00000000d49c783b */ /* 0x008fea0000000200 */
[C---:B------:R-:W-:Y:S03]  /*17f00*/  HMMA.16816.F32.BF16 R24, R168.reuse, R172, R24 ;  /* 0x000000aca818723c */ /* 0x040fe60000041818 */
[----:B------:R-:W0:Y:S05]  /*17f10*/  LDGDEPBAR ;  /* 0x00000000000079af */ /* 0x000e2a0000000000 */
[-C--:B------:R-:W-:Y:S03]  /*17f20*/  HMMA.16816.F32.BF16 R28, R168, R174.reuse, R28 ;  /* 0x000000aea81c723c */ /* 0x080fe6000004181c */
[----:B------:R-:W3:Y:S05]  /*17f30*/  LDSM.16.M88.4 R188, [R210] ;  /* 0x00000000d2bc783b */ /* 0x000eea0000000200 */
[C---:B------:R-:W-:Y:S03]  /*17f40*/  HMMA.16816.F32.BF16 R32, R160.reuse, R174, R32 ;  /* 0x000000aea020723c */ /* 0x040fe60000041820 */
[----:B------:R-:W5:Y:S05]  /*17f50*/  LDSM.16.M88.4 R192, [R212+0x2000] ;  /* 0x00200000d4c0783b */ /* 0x000f6a0000000200 */
[-C--:B------:R-:W-:Y:S03]  /*17f60*/  HMMA.16816.F32.BF16 R36, R160, R176.reuse, R36 ;  /* 0x000000b0a024723c */ /* 0x080fe60000041824 */
[----:B------:R-:W1:Y:S05]  /*17f70*/  LDSM.16.M88.4 R196, [R210+0x800] ;  /* 0x00080000d2c4783b */ /* 0x000e6a0000000200 */
[C---:B------:R-:W-:Y:S03]  /*17f80*/  HMMA.16816.F32.BF16 R40, R168.reuse, R176, R40 ;  /* 0x000000b0a828723c */ /* 0x040fe60000041828 */
[----:B------:R-:W1:Y:S05]  /*17f90*/  LDSM.16.M88.4 R164, [R210+0x1000] ;  /* 0x00100000d2a4783b */ /* 0x000e6a0000000200 */
[-C--:B------:R-:W-:Y:S03]  /*17fa0*/  HMMA.16816.F32.BF16 R44, R168, R178.reuse, R44 ;  /* 0x000000b2a82c723c */ /* 0x080fe6000004182c */
[----:B------:R-:W-:Y:S05]  /*17fb0*/  LDSM.16.M88.4 R172, [R213] ;  /* 0x00000000d5ac783b */ /* 0x000fea0000000200 */
[C---:B------:R-:W-:Y:S03]  /*17fc0*/  HMMA.16816.F32.BF16 R48, R160.reuse, R178, R48 ;  /* 0x000000b2a030723c */ /* 0x040fe60000041830 */
[----:B------:R-:W-:Y:S05]  /*17fd0*/  LDSM.16.M88.4 R176, [R207] ;  /* 0x00000000cfb0783b */ /* 0x000fea0000000200 */
        /* <DEDUP_REMOVED lines=11> */
[-C--:B---3--:R-:W-:Y:S01]  /*18090*/  HMMA.16816.F32.BF16 R4, R156, R188.reuse, R4 ;  /* 0x000000bc9c04723c */ /* 0x088fe20000041804 */
[----:B------:R-:W3:Y:S07]  /*180a0*/  LDSM.16.M88.4 R184, [R207+0x800] ;  /* 0x00080000cfb8783b */ /* 0x000eee0000000200 */
[C---:B-----5:R-:W-:Y:S08]  /*180b0*/  HMMA.16816.F32.BF16 R8, R192.reuse, R188, R8 ;  /* 0x000000bcc008723c */ /* 0x060ff00000041808 */
[-C--:B------:R-:W-:Y:S08]  /*180c0*/  HMMA.16816.F32.BF16 R12, R192, R190.reuse, R12 ;  /* 0x000000bec00c723c */ /* 0x080ff0000004180c */
[C---:B------:R-:W-:Y:S01]  /*180d0*/  HMMA.16816.F32.BF16 R16, R156.reuse, R190, R16 ;  /* 0x000000be9c10723c */ /* 0x040fe20000041810 */
[----:B------:R-:W5:Y:S07]  /*180e0*/  LDSM.16.M88.4 R188, [R207+0x1000] ;  /* 0x00100000cfbc783b */ /* 0x000f6e0000000200 */
        /* <DEDUP_REMOVED lines=26> */
[-C--:B---3--:R-:W-:Y:S04]  /*18290*/  HMMA.16816.F32.BF16 R20, R172, R184.reuse, R20 ;  /* 0x000000b8ac14723c */ /* 0x088fe80000041814 */
[----:B------:R-:W-:Y:S02]  /*182a0*/  FMNMX.FTZ R2, R5, R2, !PT ;  /* 0x0000000205027209 */ /* 0x000fe40007810000 */
[----:B------:R-:W-:Y:S02]  /*182b0*/  FMNMX.FTZ R3, R7, R3, !PT ;  /* 0x0000000307037209 */ /* 0x000fe40007810000 */
[C---:B------:R-:W-:Y:S04]  /*182c0*/  HMMA.16816.F32.BF16 R24, R180.reuse, R184, R24 ;  /* 0x000000b8b418723c */ /* 0x040fe80000041818 */
[----:B----4-:R-:W-:Y:S04]  /*182d0*/  FMNMX.FTZ R108, R8, R114, !PT ;  /* 0x00000072086c7209 */ /* 0x010fe80007810000 */
        /* <DEDUP_REMOVED lines=80> */
[----:B------:R-:W-:Y:S03]  /*187e0*/  SHFL.BFLY PT, R156, R2, 0x1, 0x1f ;  /* 0x0c201f00029c7f89 */ /* 0x000fe600000e0000 */
[----:B------:R-:W-:Y:S02]  /*187f0*/  FMNMX.FTZ R109, R42, R109, !PT ;  /* 0x0000006d2a6d7209 */ /* 0x000fe40007810000 */
[----:B--2---:R-:W-:Y:S03]  /*18800*/  FMNMX.FTZ R3, R3, R112, !PT ;  /* 0x0000007003037209 */ /* 0x004fe60007810000 */
[----:B------:R-:W1:Y:S01]  /*18810*/  SHFL.BFLY PT, R110, R108, 0x2, 0x1f ;  /* 0x0c401f006c6e7f89 */ /* 0x000e6200000e0000 */
[----:B------:R-:W-:Y:S04]  /*18820*/  FMNMX.FTZ R109, R43, R109, !PT ;  /* 0x0000006d2b6d7209 */ /* 0x000fe80007810000 */
[----:B------:R-:W-:Y:S03]  /*18830*/  FMNMX.FTZ R109, R46, R109, !PT ;  /* 0x0000006d2e6d7209 */ /* 0x000fe60007810000 */
[----:B------:R-:W2:Y:S01]  /*18840*/  SHFL.BFLY PT, R113, R3, 0x1, 0x1f ;  /* 0x0c201f0003717f89 */ /* 0x000ea200000e0000 */
[----:B------:R-:W-:Y:S04]  /*18850*/  FMNMX.FTZ R109, R47, R109, !PT ;  /* 0x0000006d2f6d7209 */ /* 0x000fe80007810000 */
[----:B------:R-:W-:Y:S04]  /*18860*/  FMNMX.FTZ R109, R58, R109, !PT ;  /* 0x0000006d3a6d7209 */ /* 0x000fe80007810000 */
[----:B------:R-:W-:Y:S04]  /*18870*/  FMNMX.FTZ R109, R59, R109, !PT ;  /* 0x0000006d3b6d7209 */ /* 0x000fe80007810000 */
[----:B------:R-:W-:Y:S02]  /*18880*/  FMNMX.FTZ R109, R62, R109, !PT ;  /* 0x0000006d3e6d7209 */ /* 0x000fe40007810000 */
[----:B-1----:R-:W-:Y:S02]  /*18890*/  FMNMX.FTZ R108, R108, R110, !PT ;  /* 0x0000006e6c6c7209 */ /* 0x002fe40007810000 */
[----:B------:R-:W-:Y:S02]  /*188a0*/  FMNMX.FTZ R110, R2, R156, !PT ;  /* 0x0000009c026e7209 */ /* 0x000fe40007810000 */
[----:B------:R-:W-:Y:S01]  /*188b0*/  FMNMX.FTZ R2, R63, R109, !PT ;  /* 0x0000006d3f027209 */ /* 0x000fe20007810000 */
[----:B------:R-:W1:Y:S02]  /*188c0*/  SHFL.BFLY PT, R157, R108, 0x1, 0x1f ;  /* 0x0c201f006c9d7f89 */ /* 0x000e6400000e0000 */
[----:B------:R-:W-:Y:S01]  /*188d0*/  FADD.FTZ R0, -R110, R0 ;  /* 0x000000006e007221 */ /* 0x000fe20000010100 */
[----:B------:R-:W-:Y:S01]  /*188e0*/  FMNMX.FTZ R112, R74, R2, !PT ;  /* 0x000000024a707209 */ /* 0x000fe20007810000 */
[----:B------:R-:W-:Y:S01]  /*188f0*/  FMUL.FTZ R160, R110, c[0x0][0x2d0] ;  /* 0x0000b4006ea07a20 */ /* 0x000fe20000410000 */
[----:B--2---:R-:W-:Y:S01]  /*18900*/  FMNMX.FTZ R109, R3, R113, !PT ;  /* 0x00000071036d7209 */ /* 0x004fe20007810000 */
[----:B------:R-:W-:Y:S01]  /*18910*/  FMUL.FTZ R2, R0, c[0x0][0x2d0] ;  /* 0x0000b40000027a20 */ /* 0x000fe20000410000 */
[----:B------:R-:W-:Y:S01]  /*18920*/  FMNMX.FTZ R0, R75, R112, !PT ;  /* 0x000000704b007209 */ /* 0x000fe20007810000 */
[--C-:B------:R-:W-:Y:S02]  /*18930*/  FFMA.FTZ R4, R4, c[0x0][0x2d0], -R160.reuse ;  /* 0x0000b40004047a23 */ /* 0x100fe400000108a0 */
[----:B------:R2:W3:Y:S01]  /*18940*/  MUFU.EX2 R113, R2 ;  /* 0x0000000200717308 */ /* 0x0004e20000000800 */
[----:B------:R-:W-:Y:S01]  /*18950*/  FMNMX.FTZ R0, R78, R0, !PT ;  /* 0x000000004e007209 */ /* 0x000fe20007810000 */
[----:B------:R-:W-:Y:S02]  /*18960*/  FMUL.FTZ R161, R109, c[0x0][0x2d0] ;  /* 0x0000b4006da17a20 */ /* 0x000fe40000410000 */
[----:B------:R-:W-:Y:S01]  /*18970*/  FFMA.FTZ R37, R37, c[0x0][0x2d0], -R160 ;  /* 0x0000b40025257a23 */ /* 0x000fe200000108a0 */
[----:B------:R-:W-:Y:S01]  /*18980*/  FMNMX.FTZ R0, R79, R0, !PT ;  /* 0x000000004f007209 */ /* 0x000fe20007810000 */
[--C-:B------:R-:W-:Y:S02]  /*18990*/  FFMA.FTZ R55, R55, c[0x0][0x2d0], -R161.reuse ;  /* 0x0000b40037377a23 */ /* 0x100fe400000108a1 */
[--C-:B------:R-:W-:Y:S02]  /*189a0*/  FFMA.FTZ R38, R38, c[0x0][0x2d0], -R161.reuse ;  /* 0x0000b40026267a23 */ /* 0x100fe400000108a1 */
[----:B------:R-:W-:Y:S01]  /*189b0*/  MUFU.EX2 R236, R4 ;  /* 0x0000000400ec7308 */ /* 0x000fe20000000800 */
[----:B------:R-:W4:Y:S01]  /*189c0*/  SHFL.BFLY PT, R3, R0, 0x2, 0x1f ;  /* 0x0c401f0000037f89 */ /* 0x000f2200000e0000 */
[--C-:B------:R-:W-:Y:S01]  /*189d0*/  FFMA.FTZ R39, R39, c[0x0][0x2d0], -R161.reuse ;  /* 0x0000b40027277a23 */ /* 0x100fe200000108a1 */
[----:B-1----:R-:W-:Y:S01]  /*189e0*/  FMNMX.FTZ R108, R108, R157, !PT ;  /* 0x0000009d6c6c7209 */ /* 0x002fe20007810000 */
[--C-:B------:R-:W-:Y:S02]  /*189f0*/  FFMA.FTZ R50, R50, c[0x0][0x2d0], -R161.reuse ;  /* 0x0000b40032327a23 */ /* 0x100fe400000108a1 */
[----:B------:R-:W-:Y:S02]  /*18a00*/  FFMA.FTZ R51, R51, c[0x0][0x2d0], -R161 ;  /* 0x0000b40033337a23 */ /* 0x000fe400000108a1 */
[----:B------:R-:W-:Y:S02]  /*18a10*/  FMUL.FTZ R162, R108, c[0x0][0x2d0] ;  /* 0x0000b4006ca27a20 */ /* 0x000fe40000410000 */
[----:B------:R1:W-:Y:S02]  /*18a20*/  MUFU.EX2 R195, R37 ;  /* 0x0000002500c37308 */ /* 0x0003e40000000800 */
[--C-:B------:R-:W-:Y:S02]  /*18a30*/  FFMA.FTZ R40, R40, c[0x0][0x2d0], -R162.reuse ;  /* 0x0000b40028287a23 */ /* 0x100fe400000108a2 */
[----:B--2---:R-:W-:Y:S02]  /*18a40*/  FADD.FTZ R2, -R109, R111 ;  /* 0x0000006f6d027221 */ /* 0x004fe40000010100 */
[----:B------:R-:W-:Y:S02]  /*18a50*/  FFMA.FTZ R41, R41, c[0x0][0x2d0], -R162 ;  /* 0x0000b40029297a23 */ /* 0x000fe400000108a2 */
[----:B------:R-:W-:Y:S02]  /*18a60*/  FMUL.FTZ R2, R2, c[0x0][0x2d0] ;  /* 0x0000b40002027a20 */ /* 0x000fe40000410000 */
[----:B------:R2:W-:Y:S01]  /*18a70*/  MUFU.EX2 R187, R40 ;  /* 0x0000002800bb7308 */ /* 0x0005e20000000800 */
[C---:B---3--:R-:W-:Y:S02]  /*18a80*/  FMUL.FTZ R84, R113.reuse, R84 ;  /* 0x0000005471547220 */ /* 0x048fe40000410000 */
[C---:B------:R-:W-:Y:S02]  /*18a90*/  FMUL.FTZ R85, R113.reuse, R85 ;  /* 0x0000005571557220 */ /* 0x040fe40000410000 */
[----:B------:R-:W-:Y:S01]  /*18aa0*/  FMUL.FTZ R96, R113, R96 ;  /* 0x0000006071607220 */ /* 0x000fe20000410000 */
[----:B----4-:R-:W-:Y:S01]  /*18ab0*/  FMNMX.FTZ R0, R0, R3, !PT ;  /* 0x0000000300007209 */ /* 0x010fe20007810000 */
[----:B------:R-:W-:Y:S02]  /*18ac0*/  FFMA.FTZ R3, R17, c[0x0][0x2d0], -R160 ;  /* 0x0000b40011037a23 */ /* 0x000fe400000108a0 */
[C---:B------:R-:W-:Y:S01]  /*18ad0*/  FMUL.FTZ R17, R113.reuse, R129 ;  /* 0x0000008171117220 */ /* 0x040fe20000410000 */
[----:B------:R3:W4:Y:S01]  /*18ae0*/  MUFU.EX2 R112, R2 ;  /* 0x0000000200707308 */ /* 0x0007220000000800 */
[C---:B------:R-:W-:Y:S02]  /*18af0*/  FMUL.FTZ R97, R113.reuse, R97 ;  /* 0x0000006171617220 */ /* 0x040fe40000410000 */
[C---:B------:R-:W-:Y:S02]  /*18b00*/  FMUL.FTZ R104, R113.reuse, R104 ;  /* 0x0000006871687220 */ /* 0x040fe40000410000 */
[C---:B-1----:R-:W-:Y:S02]  /*18b10*/  FMUL.FTZ R37, R113.reuse, R149 ;  /* 0x0000009571257220 */ /* 0x042fe40000410000 */
[----:B------:R-:W-:Y:S03]  /*18b20*/  FMUL.FTZ R105, R113, R105 ;  /* 0x0000006971697220 */ /* 0x000fe60000410000 */
[----:B------:R1:W-:Y:S01]  /*18b30*/  MUFU.EX2 R239, R3 ;  /* 0x0000000300ef7308 */ /* 0x0003e20000000800 */
[----:B--2---:R-:W-:Y:S02]  /*18b40*/  FFMA.FTZ R40, R44, c[0x0][0x2d0], -R162 ;  /* 0x0000b4002c287a23 */ /* 0x004fe400000108a2 */
[----:B------:R-:W-:Y:S02]  /*18b50*/  FFMA.FTZ R44, R52, c[0x0][0x2d0], -R160 ;  /* 0x0000b400342c7a23 */ /* 0x000fe400000108a0 */
[--C-:B------:R-:W-:Y:S05]  /*18b60*/  FFMA.FTZ R52, R66, c[0x0][0x2d0], -R161.reuse ;  /* 0x0000b40042347a23 */ /* 0x100fea00000108a1 */
[----:B------:R2:W-:Y:S01]  /*18b70*/  MUFU.EX2 R192, R38 ;  /* 0x0000002600c07308 */ /* 0x0005e20000000800 */
[----:B---3--:R-:W-:Y:S02]  /*18b80*/  FADD.FTZ R2, -R108, R114 ;  /* 0x000000726c027221 */ /* 0x008fe40000010100 */
[----:B----4-:R-:W-:Y:S02]  /*18b90*/  FMUL.FTZ R86, R112, R86 ;  /* 0x0000005670567220 */ /* 0x010fe40000410000 */
[----:B------:R-:W-:Y:S05]  /*18ba0*/  FMUL.FTZ R2, R2, c[0x0][0x2d0] ;  /* 0x0000b40002027a20 */ /* 0x000fea0000410000 */
[----:B------:R3:W-:Y:S01]  /*18bb0*/  MUFU.EX2 R191, R39 ;  /* 0x0000002700bf7308 */ /* 0x0007e20000000800 */
[C---:B------:R-:W-:Y:S02]  /*18bc0*/  FMUL.FTZ R87, R112.reuse, R87 ;  /* 0x0000005770577220 */ /* 0x040fe40000410000 */
[C---:B------:R-:W-:Y:S02]  /*18bd0*/  FMUL.FTZ R98, R112.reuse, R98 ;  /* 0x0000006270627220 */ /* 0x040fe40000410000 */
[C---:B------:R-:W-:Y:S02]  /*18be0*/  FMUL.FTZ R99, R112.reuse, R99 ;  /* 0x0000006370637220 */ /* 0x040fe40000410000 */
[C---:B------:R-:W-:Y:S02]  /*18bf0*/  FMUL.FTZ R106, R112.reuse, R106 ;  /* 0x0000006a706a7220 */ /* 0x040fe40000410000 */
[----:B------:R-:W-:Y:S01]  /*18c00*/  FMUL.FTZ R107, R112, R107 ;  /* 0x0000006b706b7220 */ /* 0x000fe20000410000 */
[----:B------:R4:W5:Y:S01]  /*18c10*/  MUFU.EX2 R111, R2 ;  /* 0x00000002006f7308 */ /* 0x0009620000000800 */
[--C-:B-1----:R-:W-:Y:S02]  /*18c20*/  FFMA.FTZ R3, R6, c[0x0][0x2d0], -R161.reuse ;  /* 0x0000b40006037a23 */ /* 0x102fe400000108a1 */
[C---:B--2---:R-:W-:Y:S07]  /*18c30*/  FMUL.FTZ R38, R112.reuse, R150 ;  /* 0x0000009670267220 */ /* 0x044fee0000410000 */
[----:B------:R1:W-:Y:S01]  /*18c40*/  MUFU.EX2 R232, R3 ;  /* 0x0000000300e87308 */ /* 0x0003e20000000800 */
[----:B---3--:R-:W-:Y:S09]  /*18c50*/  FMUL.FTZ R39, R112, R151 ;  /* 0x0000009770277220 */ /* 0x008ff20000410000 */
[----:B------:R-:W-:Y:S01]  /*18c60*/  MUFU.EX2 R190, R50 ;  /* 0x0000003200be7308 */ /* 0x000fe20000000800 */
[--C-:B----4-:R-:W-:Y:S02]  /*18c70*/  FFMA.FTZ R2, R5, c[0x0][0x2d0], -R160.reuse ;  /* 0x0000b40005027a23 */ /* 0x110fe400000108a0 */
[--C-:B------:R-:W-:Y:S02]  /*18c80*/  FFMA.FTZ R5, R20, c[0x0][0x2d0], -R160.reuse ;  /* 0x0000b40014057a23 */ /* 0x100fe400000108a0 */
[C---:B-----5:R-:W-:Y:S05]  /*18c90*/  FMUL.FTZ R88, R111.reuse, R88 ;  /* 0x000000586f587220 */ /* 0x060fea0000410000 */
[----:B------:R2:W-:Y:S01]  /*18ca0*/  MUFU.EX2 R238, R2 ;  /* 0x0000000200ee7308 */ /* 0x0005e20000000800 */
[C---:B------:R-:W-:Y:S02]  /*18cb0*/  FMUL.FTZ R89, R111.reuse, R89 ;  /* 0x000000596f597220 */ /* 0x040fe40000410000 */
[----:B------:R-:W-:Y:S02]  /*18cc0*/  FMUL.FTZ R92, R111, R92 ;  /* 0x0000005c6f5c7220 */ /* 0x000fe40000410000 */
[--C-:B-1----:R-:W-:Y:S02]  /*18cd0*/  FFMA.FTZ R3, R7, c[0x0][0x2d0], -R161.reuse ;  /* 0x0000b40007037a23 */ /* 0x102fe400000108a1 */
[C---:B------:R-:W-:Y:S02]  /*18ce0*/  FMUL.FTZ R93, R111.reuse, R93 ;  /* 0x0000005d6f5d7220 */ /* 0x040fe40000410000 */
[C---:B------:R-:W-:Y:S01]  /*18cf0*/  FMUL.FTZ R100, R111.reuse, R100 ;  /* 0x000000646f647220 */ /* 0x040fe20000410000 */
[----:B------:R1:W-:Y:S01]  /*18d00*/  MUFU.EX2 R233, R3 ;  /* 0x0000000300e97308 */ /* 0x0003e20000000800 */
[----:B------:R-:W-:Y:S02]  /*18d10*/  FMUL.FTZ R101, R111, R101 ;  /* 0x000000656f657220 */ /* 0x000fe40000410000 */
[----:B------:R-:W-:Y:S07]  /*18d20*/  @P0 IMAD.WIDE.U32 R6, R200, c[0x0][0x1e0], RZ ;  /* 0x00007800c8060a25 */ /* 0x000fee00078e00ff */
[----:B------:R3:W-:Y:S01]  /*18d30*/  MUFU.EX2 R229, R5 ;  /* 0x0000000500e57308 */ /* 0x0007e20000000800 */
[----:B--2---:R-:W-:Y:S09]  /*18d40*/  FFMA.FTZ R2, R16, c[0x0][0x2d0], -R160 ;  /* 0x0000b40010027a23 */ /* 0x004ff200000108a0 */
[----:B------:R2:W-:Y:S01]  /*18d50*/  MUFU.EX2 R237, R2 ;  /* 0x0000000200ed7308 */ /* 0x0005e20000000800 */
[--C-:B-1----:R-:W-:Y:S02]  /*18d60*/  FFMA.FTZ R3, R18, c[0x0][0x2d0], -R161.reuse ;  /* 0x0000b40012037a23 */ /* 0x102fe400000108a1 */
[----:B------:R-:W-:Y:S07]  /*18d70*/  FMUL.FTZ R18, R112, R130 ;  /* 0x0000008270127220 */ /* 0x000fee0000410000 */
[----:B------:R1:W-:Y:S01]  /*18d80*/  MUFU.EX2 R235, R3 ;  /* 0x0000000300eb7308 */ /* 0x0003e20000000800 */
[----:B---3--:R-:W-:Y:S09]  /*18d90*/  @P0 MOV R5, R220 ;  /* 0x000000dc00050202 */ /* 0x008ff20000000f00 */
[----:B------:R-:W-:Y:S01]  /*18da0*/  MUFU.EX2 R189, R51 ;  /* 0x0000003300bd7308 */ /* 0x000fe20000000800 */
[----:B--2---:R-:W1:Y:S09]  /*18db0*/  SHFL.BFLY PT, R2, R0, 0x1, 0x1f ;  /* 0x0c201f0000027f89 */ /* 0x004e7200000e0000 */
[----:B------:R2:W-:Y:S10]  /*18dc0*/  MUFU.EX2 R186, R40 ;  /* 0x0000002800ba7308 */ /* 0x0005f40000000800 */
[----:B------:R3:W-:Y:S01]  /*18dd0*/  MUFU.EX2 R182, R44 ;  /* 0x0000002c00b67308 */ /* 0x0007e20000000800 */
[----:B-1----:R-:W-:Y:S01]  /*18de0*/  FMNMX.FTZ R3, R0, R2, !PT ;  /* 0x0000000200037209 */ /* 0x002fe20007810000 */
[--C-:B------:R-:W-:Y:S08]  /*18df0*/  FFMA.FTZ R2, R8, c[0x0][0x2d0], -R162.reuse ;  /* 0x0000b40008027a23 */ /* 0x100ff000000108a2 */
[----:B------:R-:W-:Y:S01]  /*18e00*/  MUFU.EX2 R188, R41 ;  /* 0x0000002900bc7308 */ /* 0x000fe20000000800 */
[----:B------:R-:W-:Y:S02]  /*18e10*/  FFMA.FTZ R0, R19, c[0x0][0x2d0], -R161 ;  /* 0x0000b40013007a23 */ /* 0x000fe400000108a1 */
[----:B------:R-:W-:Y:S02]  /*18e20*/  FMUL.FTZ R19, R112, R131 ;  /* 0x0000008370137220 */ /* 0x000fe40000410000 */
[----:B--2---:R-:W-:Y:S05]  /*18e30*/  FFMA.FTZ R40, R45, c[0x0][0x2d0], -R162 ;  /* 0x0000b4002d287a23 */ /* 0x004fea00000108a2 */
[----:B------:R1:W-:Y:S01]  /*18e40*/  MUFU.EX2 R226, R2 ;  /* 0x0000000200e27308 */ /* 0x0003e20000000800 */
[----:B---3--:R-:W-:Y:S09]  /*18e50*/  FFMA.FTZ R44, R53, c[0x0][0x2d0], -R160 ;  /* 0x0000b400352c7a23 */ /* 0x008ff200000108a0 */
[----:B------:R2:W-:Y:S10]  /*18e60*/  MUFU.EX2 R234, R0 ;  /* 0x0000000000ea7308 */ /* 0x0005f40000000800 */
[----:B------:R-:W-:Y:S01]  /*18e70*/  MUFU.EX2 R185, R40 ;  /* 0x0000002800b97308 */ /* 0x000fe20000000800 */
[----:B-1----:R-:W-:Y:S02]  /*18e80*/  FFMA.FTZ R2, R9, c[0x0][0x2d0], -R162 ;  /* 0x0000b40009027a23 */ /* 0x002fe400000108a2 */
[----:B------:R-:W-:Y:S02]  /*18e90*/  FFMA.FTZ R9, R33, c[0x0][0x2d0], -R160 ;  /* 0x0000b40021097a23 */ /* 0x000fe400000108a0 */
[----:B------:R-:W-:Y:S05]  /*18ea0*/  FMUL.FTZ R33, R113, R145 ;  /* 0x0000009171217220 */ /* 0x000fea0000410000 */
[----:B------:R1:W-:Y:S01]  /*18eb0*/  MUFU.EX2 R227, R2 ;  /* 0x0000000200e37308 */ /* 0x0003e20000000800 */
[----:B--2---:R-:W-:Y:S04]  /*18ec0*/  FADD.FTZ R0, -R3, R115 ;  /* 0x0000007303007221 */ /* 0x004fe80000010100 */
[----:B------:R-:W-:Y:S05]  /*18ed0*/  FMUL.FTZ R0, R0, c[0x0][0x2d0] ;  /* 0x0000b40000007a20 */ /* 0x000fea0000410000 */
[----:B------:R-:W-:Y:S10]  /*18ee0*/  MUFU.EX2 R224, R9 ;  /* 0x0000000900e07308 */ /* 0x000ff40000000800 */
[----:B------:R-:W2:Y:S01]  /*18ef0*/  MUFU.EX2 R0, R0 ;  /* 0x0000000000007308 */ /* 0x000ea20000000800 */
[--C-:B-1----:R-:W-:Y:S09]  /*18f00*/  FFMA.FTZ R2, R12, c[0x0][0x2d0], -R162.reuse ;  /* 0x0000b4000c027a23 */ /* 0x102ff200000108a2 */
[----:B------:R1:W-:Y:S10]  /*18f10*/  MUFU.EX2 R230, R2 ;  /* 0x0000000200e67308 */ /* 0x0003f40000000800 */
[----:B------:R3:W-:Y:S01]  /*18f20*/  MUFU.EX2 R184, R44 ;  /* 0x0000002c00b87308 */ /* 0x0007e20000000800 */
[C---:B--2---:R-:W-:Y:S02]  /*18f30*/  FMUL.FTZ R90, R0.reuse, R90 ;  /* 0x0000005a005a7220 */ /* 0x044fe40000410000 */
[C---:B------:R-:W-:Y:S02]  /*18f40*/  FMUL.FTZ R91, R0.reuse, R91 ;  /* 0x0000005b005b7220 */ /* 0x040fe40000410000 */
[C---:B------:R-:W-:Y:S02]  /*18f50*/  FMUL.FTZ R94, R0.reuse, R94 ;  /* 0x0000005e005e7220 */ /* 0x040fe40000410000 */
[C---:B------:R-:W-:Y:S03]  /*18f60*/  FMUL.FTZ R95, R0.reuse, R95 ;  /* 0x0000005f005f7220 */ /* 0x040fe60000410000 */
[----:B------:R2:W-:Y:S01]  /*18f70*/  MUFU.EX2 R179, R52 ;  /* 0x0000003400b37308 */ /* 0x0005e20000000800 */
[C---:B------:R-:W-:Y:S02]  /*18f80*/  FMUL.FTZ R102, R0.reuse, R102 ;  /* 0x0000006600667220 */ /* 0x040fe40000410000 */
[----:B-1----:R-:W-:Y:S02]  /*18f90*/  FFMA.FTZ R2, R13, c[0x0][0x2d0], -R162 ;  /* 0x0000b4000d027a23 */ /* 0x002fe400000108a2 */
[C---:B------:R-:W-:Y:S02]  /*18fa0*/  FMUL.FTZ R103, R0.reuse, R103 ;  /* 0x0000006700677220 */ /* 0x040fe40000410000 */
[C---:B------:R-:W-:Y:S02]  /*18fb0*/  FMUL.FTZ R50, R0.reuse, R154 ;  /* 0x0000009a00327220 */ /* 0x040fe40000410000 */
[----:B------:R-:W-:Y:S01]  /*18fc0*/  FMUL.FTZ R51, R0, R155 ;  /* 0x0000009b00337220 */ /* 0x000fe20000410000 */
[----:B------:R1:W-:Y:S01]  /*18fd0*/  MUFU.EX2 R231, R2 ;  /* 0x0000000200e77308 */ /* 0x0003e20000000800 */
[----:B---3--:R-:W-:Y:S09]  /*18fe0*/  FFMA.FTZ R44, R64, c[0x0][0x2d0], -R160 ;  /* 0x0000b400402c7a23 */ /* 0x008ff200000108a0 */
[----:B------:R3:W-:Y:S01]  /*18ff0*/  MUFU.EX2 R183, R44 ;  /* 0x0000002c00b77308 */ /* 0x0007e20000000800 */
[----:B--2---:R-:W-:Y:S09]  /*19000*/  FFMA.FTZ R52, R57, c[0x0][0x2d0], -R162 ;  /* 0x0000b40039347a23 */ /* 0x004ff200000108a2 */
[----:B------:R-:W-:Y:S01]  /*19010*/  MUFU.EX2 R178, R55 ;  /* 0x0000003700b27308 */ /* 0x000fe20000000800 */
[----:B-1----:R-:W-:Y:S04]  /*19020*/  FMUL.FTZ R2, R3, c[0x0][0x2d0] ;  /* 0x0000b40003027a20 */ /* 0x002fe80000410000 */
[--C-:B------:R-:W-:Y:S02]  /*19030*/  FFMA.FTZ R4, R10, c[0x0][0x2d0], -R2.reuse ;  /* 0x0000b4000a047a23 */ /* 0x100fe40000010802 */
[--C-:B------:R-:W-:Y:S03]  /*19040*/  FFMA.FTZ R16, R26, c[0x0][0x2d0], -R2.reuse ;  /* 0x0000b4001a107a23 */ /* 0x100fe60000010802 */
[----:B------:R1:W-:Y:S01]  /*19050*/  MUFU.EX2 R174, R52 ;  /* 0x0000003400ae7308 */ /* 0x0003e20000000800 */
[--C-:B------:R-:W-:Y:S02]  /*19060*/  FFMA.FTZ R31, R31, c[0x0][0x2d0], -R2.reuse ;  /* 0x0000b4001f1f7a23 */ /* 0x100fe40000010802 */
[----:B------:R-:W-:Y:S02]  /*19070*/  FMUL.FTZ R26, R0, R138 ;  /* 0x0000008a001a7220 */ /* 0x000fe40000410000 */
[--C-:B------:R-:W-:Y:S02]  /*19080*/  FFMA.FTZ R40, R46, c[0x0][0x2d0], -R2.reuse ;  /* 0x0000b4002e287a23 */ /* 0x100fe40000010802 */
[--C-:B------:R-:W-:Y:S02]  /*19090*/  FFMA.FTZ R42, R42, c[0x0][0x2d0], -R2.reuse ;  /* 0x0000b4002a2a7a23 */ /* 0x100fe40000010802 */
[----:B------:R-:W-:Y:S01]  /*190a0*/  FFMA.FTZ R43, R43, c[0x0][0x2d0], -R2 ;  /* 0x0000b4002b2b7a23 */ /* 0x000fe20000010802 */
[----:B------:R2:W-:Y:S01]  /*190b0*/  MUFU.EX2 R167, R4 ;  /* 0x0000000400a77308 */ /* 0x0005e20000000800 */
[----:B---3--:R-:W-:Y:S09]  /*190c0*/  FFMA.FTZ R44, R65, c[0x0][0x2d0], -R160 ;  /* 0x0000b400412c7a23 */ /* 0x008ff200000108a0 */
[----:B------:R3:W-:Y:S01]  /*190d0*/  MUFU.EX2 R166, R16 ;  /* 0x0000001000a67308 */ /* 0x0007e20000000800 */
[----:B-1----:R-:W-:Y:S09]  /*190e0*/  F2FP.BF16.PACK_AB R52, R188, R187 ;  /* 0x000000bbbc34723e */ /* 0x002ff200000010ff */
[----:B------:R1:W-:Y:S01]  /*190f0*/  MUFU.EX2 R163, R31 ;  /* 0x0000001f00a37308 */ /* 0x0003e20000000800 */
[--C-:B--2---:R-:W-:Y:S09]  /*19100*/  FFMA.FTZ R4, R11, c[0x0][0x2d0], -R2.reuse ;  /* 0x0000b4000b047a23 */ /* 0x104ff20000010802 */
[----:B------:R2:W-:Y:S01]  /*19110*/  MUFU.EX2 R168, R4 ;  /* 0x0000000400a87308 */ /* 0x0005e20000000800 */
[----:B---3--:R-:W-:Y:S09]  /*19120*/  FMUL.FTZ R16, R113, R128 ;  /* 0x0000008071107220 */ /* 0x008ff20000410000 */
[----:B------:R3:W-:Y:S01]  /*19130*/  MUFU.EX2 R149, R40 ;  /* 0x0000002800957308 */ /* 0x0007e20000000800 */
[----:B-1----:R-:W-:Y:S09]  /*19140*/  FMUL.FTZ R31, R0, R143 ;  /* 0x0000008f001f7220 */ /* 0x002ff20000410000 */
[----:B------:R-:W-:Y:S01]  /*19150*/  MUFU.EX2 R151, R42 ;  /* 0x0000002a00977308 */ /* 0x000fe20000000800 */
[--C-:B--2---:R-:W-:Y:S02]  /*19160*/  FFMA.FTZ R4, R14, c[0x0][0x2d0], -R2.reuse ;  /* 0x0000b4000e047a23 */ /* 0x104fe40000010802 */
[C---:B------:R-:W-:Y:S07]  /*19170*/  FMUL.FTZ R14, R0.reuse, R126 ;  /* 0x0000007e000e7220 */ /* 0x040fee0000410000 */
[----:B------:R1:W-:Y:S01]  /*19180*/  MUFU.EX2 R169, R4 ;  /* 0x0000000400a97308 */ /* 0x0003e20000000800 */
[--C-:B---3--:R-:W-:Y:S09]  /*19190*/  FFMA.FTZ R40, R47, c[0x0][0x2d0], -R2.reuse ;  /* 0x0000b4002f287a23 */ /* 0x108ff20000010802 */
[----:B------:R-:W2:Y:S10]  /*191a0*/  MUFU.EX2 R150, R43 ;  /* 0x0000002b00967308 */ /* 0x000eb40000000800 */
[----:B------:R3:W-:Y:S01]  /*191b0*/  MUFU.EX2 R181, R44 ;  /* 0x0000002c00b57308 */ /* 0x0007e20000000800 */
[----:B-1----:R-:W-:Y:S02]  /*191c0*/  FFMA.FTZ R4, R15, c[0x0][0x2d0], -R2 ;  /* 0x0000b4000f047a23 */ /* 0x002fe40000010802 */
[----:B------:R-:W-:Y:S07]  /*191d0*/  FMUL.FTZ R15, R0, R127 ;  /* 0x0000007f000f7220 */ /* 0x000fee0000410000 */
[----:B------:R1:W4:Y:S01]  /*191e0*/  MUFU.EX2 R170, R4 ;  /* 0x0000000400aa7308 */ /* 0x0003220000000800 */
[----:B--2---:R-:W-:Y:S01]  /*191f0*/  F2FP.BF16.PACK_AB R53, R150, R151 ;  /* 0x000000979635723e */ /* 0x004fe200000010ff */
[----:B---3--:R-:W-:Y:S01]  /*19200*/  FFMA.FTZ R44, R54, c[0x0][0x2d0], -R161 ;  /* 0x0000b400362c7a23 */ /* 0x008fe200000108a1 */
[----:B------:R-:W-:Y:S07]  /*19210*/  F2FP.BF16.PACK_AB R54, R185, R186 ;  /* 0x000000bab936723e */ /* 0x000fee00000010ff */
[----:B------:R-:W-:Y:S01]  /*19220*/  MUFU.EX2 R180, R44 ;  /* 0x0000002c00b47308 */ /* 0x000fe20000000800 */
[----:B-1----:R-:W-:Y:S05]  /*19230*/  @P0 SHF.R.S32.HI R4, RZ, 0x1f, R200 ;  /* 0x0000001fff040819 */ /* 0x002fea00000114c8 */
        /* <DEDUP_REMOVED lines=8> */
[--C-:B------:R-:W-:Y:S01]  /*192c0*/  FFMA.FTZ R8, R32, c[0x0][0x2d0], -R160.reuse ;  /* 0x0000b40020087a23 */ /* 0x100fe200000108a0 */
[----:B------:R-:W-:Y:S01]  /*192d0*/  @P0 LEA R10, P1, R4, c[0x0][0x1c8], 0x1 ;  /* 0x00007200040a0a11 */ /* 0x000fe200078208ff */
[----:B------:R-:W-:Y:S01]  /*192e0*/  @P0 IMAD R6, R6, 0x50, RZ ;  /* 0x0000005006060824 */ /* 0x000fe200078e02ff */
[----:B------:R-:W-:Y:S01]  /*192f0*/  @P0 SHF.L.U32 R13, R7, 0x5, RZ ;  /* 0x00000005070d0819 */ /* 0x000fe200000006ff */
[----:B------:R1:W-:Y:S01]  /*19300*/  MUFU.EX2 R225, R8 ;  /* 0x0000000800e17308 */ /* 0x0003e20000000800 */
[--C-:B------:R-:W-:Y:S02]  /*19310*/  FFMA.FTZ R32, R36, c[0x0][0x2d0], -R160.reuse ;  /* 0x0000b40024207a23 */ /* 0x100fe400000108a0 */
[----:B------:R-:W-:Y:S01]  /*19320*/  @P0 IADD3 R6, R5, R6, RZ ;  /* 0x0000000605060210 */ /* 0x000fe20007ffe0ff */
[----:B------:R-:W-:Y:S01]  /*19330*/  FFMA.FTZ R36, R48, c[0x0][0x2d0], -R160 ;  /* 0x0000b40030247a23 */ /* 0x000fe200000108a0 */
[----:B------:R-:W-:Y:S01]  /*19340*/  @P0 MOV R5, 0x5 ;  /* 0x0000000500050802 */ /* 0x000fe20000000f00 */
[----:B------:R-:W-:Y:S01]  /*19350*/  FMUL.FTZ R48, R111, R152 ;  /* 0x000000986f307220 */ /* 0x000fe20000410000 */
[----:B------:R-:W-:Y:S02]  /*19360*/  @P0 LEA.HI.X R11, R4, c[0x0][0x1cc], R6, 0x1, P1 ;  /* 0x00007300040b0a11 */ /* 0x000fe400008f0c06 */
[----:B------:R-:W-:Y:S01]  /*19370*/  @P0 SHF.L.U64.HI R12, R7, R5, c[0x0][0x1e4] ;  /* 0x00007900070c0619 */ /* 0x000fe20000010205 */
[--C-:B------:R-:W-:Y:S01]  /*19380*/  FFMA.FTZ R5, R22, c[0x0][0x2d0], -R161.reuse ;  /* 0x0000b40016057a23 */ /* 0x100fe200000108a1 */
[----:B------:R2:W-:Y:S01]  /*19390*/  MUFU.EX2 R196, R32 ;  /* 0x0000002000c47308 */ /* 0x0005e20000000800 */
[----:B------:R3:W-:Y:S09]  /*193a0*/  @P0 LDGSTS.E.BYPASS.LTC128B.128 [R221+0x2900], [R10.64], !P4 ;  /* 0x029000000add0fae */ /* 0x0007f2000e101d48 */
[----:B------:R5:W-:Y:S01]  /*193b0*/  MUFU.EX2 R223, R5 ;  /* 0x0000000500df7308 */ /* 0x000be20000000800 */
[-C--:B-1----:R-:W-:Y:S04]  /*193c0*/  @P0 IADD3 R8, P3, R10, R13.reuse, RZ ;  /* 0x0000000d0a080210 */ /* 0x082fe80007f7e0ff */
[-C--:B------:R-:W-:Y:S02]  /*193d0*/  @P0 IADD3.X R9, R11, R12.reuse, RZ, P3, !PT ;  /* 0x0000000c0b090210 */ /* 0x080fe40001ffe4ff */
[-C--:B------:R-:W-:Y:S03]  /*193e0*/  @P0 IADD3 R6, P1, R8, R13.reuse, RZ ;  /* 0x0000000d08060210 */ /* 0x080fe60007f3e0ff */
[----:B------:R1:W-:Y:S01]  /*193f0*/  MUFU.EX2 R194, R36 ;  /* 0x0000002400c27308 */ /* 0x0003e20000000800 */
[----:B------:R4:W-:Y:S01]  /*19400*/  @P0 LDGSTS.E.BYPASS.LTC128B.128 [R221+0x3100], [R8.64], !P4 ;  /* 0x0310000008dd0fae */ /* 0x0009e2000e101d48 */
[----:B------:R-:W-:Y:S01]  /*19410*/  @P0 IADD3.X R7, R9, R12, RZ, P1, !PT ;  /* 0x0000000c09070210 */ /* 0x000fe20000ffe4ff */
[----:B--2---:R-:W-:Y:S01]  /*19420*/  FMUL.FTZ R32, R113, R144 ;  /* 0x0000009071207220 */ /* 0x004fe20000410000 */
[-C--:B------:R-:W-:Y:S01]  /*19430*/  @P0 IADD3 R4, P2, R6, R13.reuse, RZ ;  /* 0x0000000d06040210 */ /* 0x080fe20007f5e0ff */
[--C-:B---3--:R-:W-:Y:S03]  /*19440*/  FFMA.FTZ R11, R23, c[0x0][0x2d0], -R161.reuse ;  /* 0x0000b400170b7a23 */ /* 0x108fe600000108a1 */
[----:B------:R-:W-:Y:S01]  /*19450*/  @P0 IADD3 R10, P1, R4, R13, RZ ;  /* 0x0000000d040a0210 */ /* 0x000fe20007f3e0ff */
[----:B------:R2:W-:Y:S01]  /*19460*/  @P0 LDGSTS.E.BYPASS.LTC128B.128 [R221+0x3900], [R6.64], !P4 ;  /* 0x0390000006dd0fae */ /* 0x0005e2000e101d48 */
[----:B------:R-:W-:Y:S01]  /*19470*/  FMUL.FTZ R13, R111, R125 ;  /* 0x0000007d6f0d7220 */ /* 0x000fe20000410000 */
[----:B------:R3:W-:Y:S01]  /*19480*/  MUFU.EX2 R222, R11 ;  /* 0x0000000b00de7308 */ /* 0x0007e20000000800 */
[----:B-----5:R-:W-:Y:S05]  /*19490*/  @P0 IADD3.X R5, R7, R12, RZ, P2, !PT ;  /* 0x0000000c07050210 */ /* 0x020fea00017fe4ff */
[----:B------:R5:W-:Y:S01]  /*194a0*/  @P0 LDGSTS.E.BYPASS.LTC128B.128 [R221+0x4100], [R4.64], !P4 ;  /* 0x0410000004dd0fae */ /* 0x000be2000e101d48 */
[----:B-1----:R-:W-:Y:S02]  /*194b0*/  FFMA.FTZ R36, R49, c[0x0][0x2d0], -R160 ;  /* 0x0000b40031247a23 */ /* 0x002fe400000108a0 */
[C---:B------:R-:W-:Y:S02]  /*194c0*/  FMUL.FTZ R49, R111.reuse, R153 ;  /* 0x000000996f317220 */ /* 0x040fe40000410000 */
[----:B------:R1:W-:Y:S01]  /*194d0*/  MUFU.EX2 R193, R36 ;  /* 0x0000002400c17308 */ /* 0x0003e20000000800 */
[----:B----4-:R-:W-:Y:S01]  /*194e0*/  FMUL.FTZ R8, R111, R120 ;  /* 0x000000786f087220 */ /* 0x010fe20000410000 */
[----:B------:R-:W-:Y:S01]  /*194f0*/  F2FP.BF16.PACK_AB R120, R227, R226 ;  /* 0x000000e2e378723e */ /* 0x000fe200000010ff */
[----:B------:R-:W-:Y:S01]  /*19500*/  FMUL.FTZ R9, R111, R121 ;  /* 0x000000796f097220 */ /* 0x000fe20000410000 */
[----:B------:R-:W-:Y:S02]  /*19510*/  F2FP.BF16.PACK_AB R121, R168, R167 ;  /* 0x000000a7a879723e */ /* 0x000fe400000010ff */
[----:B---3--:R-:W-:Y:S01]  /*19520*/  @P0 IADD3.X R11, R5, R12, RZ, P1, !PT ;  /* 0x0000000c050b0210 */ /* 0x008fe20000ffe4ff */
[--C-:B--2---:R-:W-:Y:S02]  /*19530*/  FFMA.FTZ R6, R34, c[0x0][0x2d0], -R161.reuse ;  /* 0x0000b40022067a23 */ /* 0x104fe400000108a1 */
[--C-:B------:R-:W-:Y:S02]  /*19540*/  FFMA.FTZ R12, R29, c[0x0][0x2d0], -R162.reuse ;  /* 0x0000b4001d0c7a23 */ /* 0x100fe400000108a2 */
[----:B------:R2:W-:Y:S01]  /*19550*/  @P0 LDGSTS.E.BYPASS.LTC128B.128 [R221+0x4900], [R10.64], !P4 ;  /* 0x049000000add0fae */ /* 0x0005e2000e101d48 */
[----:B------:R3:W-:Y:S01]  /*19560*/  MUFU.EX2 R203, R6 ;  /* 0x0000000600cb7308 */ /* 0x0007e20000000800 */
[----:B------:R-:W-:Y:S01]  /*19570*/  FMUL.FTZ R7, R112, R119 ;  /* 0x0000007770077220 */ /* 0x000fe20000410000 */
[----:B------:R-:W-:Y:S01]  /*19580*/  F2FP.BF16.PACK_AB R119, R234, R235 ;  /* 0x000000ebea77723e */ /* 0x000fe200000010ff */
[----:B------:R-:W-:Y:S01]  /*19590*/  FMUL.FTZ R29, R111, R141 ;  /* 0x0000008d6f1d7220 */ /* 0x000fe20000410000 */
[----:B------:R-:W-:Y:S01]  /*195a0*/  ISETP.GT.AND P0, PT, R201, R241, PT ;  /* 0x000000f1c900720c */ /* 0x000fe20003f04270 */
[----:B-----5:R-:W-:Y:S01]  /*195b0*/  FFMA.FTZ R4, R35, c[0x0][0x2d0], -R161 ;  /* 0x0000b40023047a23 */ /* 0x020fe200000108a1 */
[----:B------:R-:W-:Y:S01]  /*195c0*/  MOV R201, R200 ;  /* 0x000000c800c97202 */ /* 0x000fe20000000f00 */
[----:B------:R-:W4:Y:S01]  /*195d0*/  LDSM.16.MT88.4 R20, [R205] ;  /* 0x00000000cd14783b */ /* 0x000f220000004200 */
[----:B------:R-:W-:Y:S01]  /*195e0*/  FMUL.FTZ R5, R113, R117 ;  /* 0x0000007571057220 */ /* 0x000fe20000410000 */
[----:B------:R-:W-:Y:S01]  /*195f0*/  F2FP.BF16.PACK_AB R117, R233, R232 ;  /* 0x000000e8e975723e */ /* 0x000fe200000010ff */
[----:B------:R5:W-:Y:S01]  /*19600*/  MUFU.EX2 R220, R4 ;  /* 0x0000000400dc7308 */ /* 0x000be20000000800 */
[C---:B------:R-:W-:Y:S02]  /*19610*/  FMUL.FTZ R34, R112.reuse, R146 ;  /* 0x0000009270227220 */ /* 0x040fe40000410000 */
[C---:B------:R-:W-:Y:S02]  /*19620*/  FMUL.FTZ R35, R112.reuse, R147 ;  /* 0x0000009370237220 */ /* 0x040fe40000410000 */
[----:B------:R-:W4:Y:S01]  /*19630*/  LDSM.16.MT88.4 R156, [R209] ;  /* 0x00000000d19c783b */ /* 0x000f220000004200 */
[----:B-1----:R-:W-:Y:S04]  /*19640*/  FMUL.FTZ R36, R113, R148 ;  /* 0x0000009471247220 */ /* 0x002fe80000410000 */
[----:B------:R1:W-:Y:S03]  /*19650*/  MUFU.EX2 R198, R12 ;  /* 0x0000000c00c67308 */ /* 0x0003e60000000800 */
[----:B------:R-:W-:Y:S01]  /*19660*/  LDSM.16.MT88.4 R128, [R208] ;  /* 0x00000000d080783b */ /* 0x000fe20000004200 */
[----:B---3--:R-:W-:Y:S01]  /*19670*/  FMUL.FTZ R6, R112, R118 ;  /* 0x0000007670067220 */ /* 0x008fe20000410000 */
[----:B------:R-:W-:Y:S01]  /*19680*/  F2FP.BF16.PACK_AB R118, R239, R237 ;  /* 0x000000edef76723e */ /* 0x000fe200000010ff */
[C---:B--2---:R-:W-:Y:S01]  /*19690*/  FMUL.FTZ R10, R0.reuse, R122 ;  /* 0x0000007a000a7220 */ /* 0x044fe20000410000 */
[----:B------:R-:W-:Y:S01]  /*196a0*/  F2FP.BF16.PACK_AB R122, R231, R230 ;  /* 0x000000e6e77a723e */ /* 0x000fe200000010ff */
[----:B------:R-:W-:Y:S01]  /*196b0*/  FMUL.FTZ R11, R0, R123 ;  /* 0x0000007b000b7220 */ /* 0x000fe20000410000 */
[----:B------:R-:W-:Y:S01]  /*196c0*/  F2FP.BF16.PACK_AB R123, R170, R169 ;  /* 0x000000a9aa7b723e */ /* 0x000fe200000010ff */
[----:B------:R-:W2:Y:S01]  /*196d0*/  MUFU.EX2 R148, R40 ;  /* 0x0000002800947308 */ /* 0x000ea20000000800 */
[----:B------:R-:W-:Y:S01]  /*196e0*/  LDSM.16.MT88.4 R44, [R205+0x1000] ;  /* 0x00100000cd2c783b */ /* 0x000fe20000004200 */
[----:B-----5:R-:W-:Y:S02]  /*196f0*/  FFMA.FTZ R4, R24, c[0x0][0x2d0], -R162 ;  /* 0x0000b40018047a23 */ /* 0x020fe400000108a2 */
[----:B------:R-:W-:Y:S02]  /*19700*/  FFMA.FTZ R24, R30, c[0x0][0x2d0], -R2 ;  /* 0x0000b4001e187a23 */ /* 0x000fe40000010802 */
[----:B------:R-:W-:Y:S03]  /*19710*/  FMUL.FTZ R30, R0, R142 ;  /* 0x0000008e001e7220 */ /* 0x000fe60000410000 */
[----:B------:R-:W-:Y:S01]  /*19720*/  LDSM.16.MT88.4 R144, [R209+0x2000] ;  /* 0x00200000d190783b */ /* 0x000fe20000004200 */
[----:B------:R3:W-:Y:S01]  /*19730*/  MUFU.EX2 R197, R4 ;  /* 0x0000000400c57308 */ /* 0x0007e20000000800 */
[----:B-1----:R-:W-:Y:S06]  /*19740*/  FMUL.FTZ R12, R111, R124 ;  /* 0x0000007c6f0c7220 */ /* 0x002fec0000410000 */
[----:B------:R-:W1:Y:S03]  /*19750*/  LDSM.16.MT88.4 R124, [R206] ;  /* 0x00000000ce7c783b */ /* 0x000e660000004200 */
[----:B------:R5:W-:Y:S01]  /*19760*/  MUFU.EX2 R164, R24 ;  /* 0x0000001800a47308 */ /* 0x000be20000000800 */
[----:B--2---:R-:W-:Y:S04]  /*19770*/  F2FP.BF16.PACK_AB R55, R148, R149 ;  /* 0x000000959437723e */ /* 0x004fe800000010ff */
[----:B------:R-:W-:Y:S08]  /*19780*/  LDSM.16.MT88.4 R40, [R208+0x800] ;  /* 0x00080000d028783b */ /* 0x000ff00000004200 */
[----:B------:R-:W0:Y:S01]  /*19790*/  LDGDEPBAR ;  /* 0x00000000000079af */ /* 0x000e220000000000 */
[--C-:B---3--:R-:W-:Y:S02]  /*197a0*/  FFMA.FTZ R4, R25, c[0x0][0x2d0], -R162.reuse ;  /* 0x0000b40019047a23 */ /* 0x108fe400000108a2 */
[C---:B------:R-:W-:Y:S02]  /*197b0*/  FMUL.FTZ R25, R111.reuse, R137 ;  /* 0x000000896f197220 */ /* 0x040fe40000410000 */
[----:B------:R2:W3:Y:S01]  /*197c0*/  MUFU.EX2 R199, R4 ;  /* 0x0000000400c77308 */ /* 0x0004e20000000800 */
[C---:B-----5:R-:W-:Y:S02]  /*197d0*/  FMUL.FTZ R24, R111.reuse, R136 ;  /* 0x000000886f187220 */ /* 0x060fe40000410000 */
[----:B--2---:R-:W-:Y:S02]  /*197e0*/  FFMA.FTZ R4, R28, c[0x0][0x2d0], -R162 ;  /* 0x0000b4001c047a23 */ /* 0x004fe400000108a2 */
[----:B------:R-:W-:Y:S05]  /*197f0*/  FMUL.FTZ R28, R111, R140 ;  /* 0x0000008c6f1c7220 */ /* 0x000fea0000410000 */
[----:B------:R2:W5:Y:S02]  /*19800*/  MUFU.EX2 R202, R4 ;  /* 0x0000000400ca7308 */ /* 0x0005640000000800 */
[----:B--2---:R-:W-:Y:S01]  /*19810*/  FMUL.FTZ R4, R113, R116 ;  /* 0x0000007471047220 */ /* 0x004fe20000410000 */
        /* <DEDUP_REMOVED lines=12> */
[----:B--2---:R-:W-:Y:S02]  /*198e0*/  FMUL.FTZ R20, R113, R132 ;  /* 0x0000008471147220 */ /* 0x004fe40000410000 */
[----:B------:R-:W-:Y:S05]  /*198f0*/  LDSM.16.MT88.4 R132, [R206+0x800] ;  /* 0x00080000ce84783b */ /* 0x000fea0000004200 */
[-C--:B------:R-:W-:Y:S08]  /*19900*/  HMMA.16816.F32.BF16 R20, R116, R156.reuse, R20 ;  /* 0x0000009c7414723c */ /* 0x080ff00000041814 */
[C---:B------:R-:W-:Y:S08]  /*19910*/  HMMA.16816.F32.BF16 R24, R120.reuse, R156, R24 ;  /* 0x0000009c7818723c */ /* 0x040ff00000041818 */
[-C--:B------:R-:W-:Y:S08]  /*19920*/  HMMA.16816.F32.BF16 R28, R120, R158.reuse, R28 ;  /* 0x0000009e781c723c */ /* 0x080ff0000004181c */
[C---:B------:R-:W-:Y:S08]  /*19930*/  HMMA.16816.F32.BF16 R32, R116.reuse, R158, R32 ;  /* 0x0000009e7420723c */ /* 0x040ff00000041820 */
[-C--:B-1----:R-:W-:Y:S08]  /*19940*/  HMMA.16816.F32.BF16 R84, R116, R124.reuse, R84 ;  /* 0x0000007c7454723c */ /* 0x082ff00000041854 */
[C---:B------:R-:W-:Y:S08]  /*19950*/  HMMA.16816.F32.BF16 R88, R120.reuse, R124, R88 ;  /* 0x0000007c7858723c */ /* 0x040ff00000041858 */
[-C--:B------:R-:W-:Y:S08]  /*19960*/  HMMA.16816.F32.BF16 R92, R120, R126.reuse, R92 ;  /* 0x0000007e785c723c */ /* 0x080ff0000004185c */
[C---:B------:R-:W-:Y:S01]  /*19970*/  HMMA.16816.F32.BF16 R96, R116.reuse, R126, R96 ;  /* 0x0000007e7460723c */ /* 0x040fe20000041860 */
[----:B------:R-:W1:Y:S07]  /*19980*/  LDSM.16.MT88.4 R124, [R205+0x800] ;  /* 0x00080000cd7c783b */ /* 0x000e6e0000004200 */
[-C--:B------:R-:W-:Y:S08]  /*19990*/  HMMA.16816.F32.BF16 R36, R116, R128.reuse, R36 ;  /* 0x000000807424723c */ /* 0x080ff00000041824 */
[C---:B------:R-:W-:Y:S08]  /*199a0*/  HMMA.16816.F32.BF16 R100, R120.reuse, R128, R100 ;  /* 0x000000807864723c */ /* 0x040ff00000041864 */
[-C--:B------:R-:W-:Y:S07]  /*199b0*/  HMMA.16816.F32.BF16 R48, R120, R130.reuse, R48 ;  /* 0x000000827830723c */ /* 0x080fee0000041830 */
[----:B---3--:R-:W-:Y:S01]  /*199c0*/  F2FP.BF16.PACK_AB R120, R199, R197 ;  /* 0x000000c5c778723e */ /* 0x008fe200000010ff */
[----:B------:R-:W-:Y:S01]  /*199d0*/  HMMA.16816.F32.BF16 R104, R116, R130, R104 ;  /* 0x000000827468723c */ /* 0x000fe20000041868 */
[----:B------:R-:W2:Y:S03]  /*199e0*/  LDSM.16.MT88.4 R128, [R209+0x800] ;  /* 0x00080000d180783b */ /* 0x000ea60000004200 */
[----:B-----5:R-:W-:Y:S02]  /*199f0*/  F2FP.BF16.PACK_AB R122, R198, R202 ;  /* 0x000000cac67a723e */ /* 0x020fe400000010ff */
[----:B----4-:R-:W-:Y:S02]  /*19a00*/  F2FP.BF16.PACK_AB R121, R165, R166 ;  /* 0x000000a6a579723e */ /* 0x010fe400000010ff */
[----:B------:R-:W-:Y:S04]  /*19a10*/  F2FP.BF16.PACK_AB R116, R228, R229 ;  /* 0x000000e5e474723e */ /* 0x000fe800000010ff */
[----:B------:R-:W-:Y:S02]  /*19a20*/  F2FP.BF16.PACK_AB R118, R224, R225 ;  /* 0x000000e1e076723e */ /* 0x000fe400000010ff */
[----:B------:R-:W-:Y:S02]  /*19a30*/  F2FP.BF16.PACK_AB R117, R222, R223 ;  /* 0x000000dfde75723e */ /* 0x000fe400000010ff */
[----:B------:R-:W-:Y:S02]  /*19a40*/  F2FP.BF16.PACK_AB R119, R220, R203 ;  /* 0x000000cbdc77723e */ /* 0x000fe400000010ff */
[----:B------:R-:W-:Y:S05]  /*19a50*/  F2FP.BF16.PACK_AB R123, R163, R164 ;  /* 0x000000a4a37b723e */ /* 0x000fea00000010ff */
[-C--:B-1----:R-:W-:Y:S08]  /*19a60*/  HMMA.16816.F32.BF16 R4, R116, R124.reuse, R4 ;  /* 0x0000007c7404723c */ /* 0x082ff00000041804 */
[C---:B------:R-:W-:Y:S08]  /*19a70*/  HMMA.16816.F32.BF16 R8, R120.reuse, R124, R8 ;  /* 0x0000007c7808723c */ /* 0x040ff00000041808 */
[-C--:B------:R-:W-:Y:S08]  /*19a80*/  HMMA.16816.F32.BF16 R12, R120, R126.reuse, R12 ;  /* 0x0000007e780c723c */ /* 0x080ff0000004180c */
[C---:B------:R-:W-:Y:S08]  /*19a90*/  HMMA.16816.F32.BF16 R16, R116.reuse, R126, R16 ;  /* 0x0000007e7410723c */ /* 0x040ff00000041810 */
[-C--:B--2---:R-:W-:Y:S08]  /*19aa0*/  HMMA.16816.F32.BF16 R20, R116, R128.reuse, R20 ;  /* 0x000000807414723c */ /* 0x084ff00000041814 */
[C---:B------:R-:W-:Y:S08]  /*19ab0*/  HMMA.16816.F32.BF16 R24, R120.reuse, R128, R24 ;  /* 0x000000807818723c */ /* 0x040ff00000041818 */
[-C--:B------:R-:W-:Y:S08]  /*19ac0*/  HMMA.16816.F32.BF16 R28, R120, R130.reuse, R28 ;  /* 0x00000082781c723c */ /* 0x080ff0000004181c */
[C---:B------:R-:W-:Y:S01]  /*19ad0*/  HMMA.16816.F32.BF16 R32, R116.reuse, R130, R32 ;  /* 0x000000827420723c */ /* 0x040fe20000041820 */
[----:B------:R-:W-:Y:S07]  /*19ae0*/  LDSM.16.MT88.4 R128, [R205+0x2000] ;  /* 0x00200000cd80783b */ /* 0x000fee0000004200 */
[-C--:B------:R-:W-:Y:S08]  /*19af0*/  HMMA.16816.F32.BF16 R84, R116, R132.reuse, R84 ;  /* 0x000000847454723c */ /* 0x080ff00000041854 */
[C---:B------:R-:W-:Y:S08]  /*19b00*/  HMMA.16816.F32.BF16 R88, R120.reuse, R132, R88 ;  /* 0x000000847858723c */ /* 0x040ff00000041858 */
[-C--:B------:R-:W-:Y:S08]  /*19b10*/  HMMA.16816.F32.BF16 R92, R120, R134.reuse, R92 ;  /* 0x00000086785c723c */ /* 0x080ff0000004185c */
[C---:B------:R-:W-:Y:S08]  /*19b20*/  HMMA.16816.F32.BF16 R96, R116.reuse, R134, R96 ;  /* 0x000000867460723c */ /* 0x040ff00000041860 */
[-C--:B------:R-:W-:Y:S08]  /*19b30*/  HMMA.16816.F32.BF16 R36, R116, R40.reuse, R36 ;  /* 0x000000287424723c */ /* 0x080ff00000041824 */
[C---:B------:R-:W-:Y:S07]  /*19b40*/  HMMA.16816.F32.BF16 R100, R120.reuse, R40, R100 ;  /* 0x000000287864723c */ /* 0x040fee0000041864 */
[--C-:B------:R-:W-:Y:S01]  /*19b50*/  FFMA.FTZ R40, R67, c[0x0][0x2d0], -R161.reuse ;  /* 0x0000b40043287a23 */ /* 0x100fe200000108a1 */
[-C--:B------:R-:W-:Y:S01]  /*19b60*/  HMMA.16816.F32.BF16 R48, R120, R42.reuse, R48 ;  /* 0x0000002a7830723c */ /* 0x080fe20000041830 */
[----:B------:R-:W1:Y:S02]  /*19b70*/  LDSM.16.MT88.4 R64, [R209+0x1000] ;  /* 0x00100000d140783b */ /* 0x000e640000004200 */
[----:B------:R2:W-:Y:S01]  /*19b80*/  MUFU.EX2 R177, R40 ;  /* 0x0000002800b17308 */ /* 0x0005e20000000800 */
[----:B------:R-:W-:Y:S04]  /*19b90*/  F2FP.BF16.PACK_AB R41, R191, R192 ;  /* 0x000000c0bf29723e */ /* 0x000fe800000010ff */
[----:B------:R-:W-:Y:S01]  /*19ba0*/  HMMA.16816.F32.BF16 R104, R116, R42, R104 ;  /* 0x0000002a7468723c */ /* 0x000fe20000041868 */
[----:B------:R-:W3:Y:S06]  /*19bb0*/  LDSM.16.MT88.4 R116, [R206+0x1000] ;  /* 0x00100000ce74783b */ /* 0x000eec0000004200 */
[----:B------:R-:W-:Y:S02]  /*19bc0*/  F2FP.BF16.PACK_AB R42, R193, R194 ;  /* 0x000000c2c12a723e */ /* 0x000fe400000010ff */
[----:B------:R-:W-:Y:S03]  /*19bd0*/  F2FP.BF16.PACK_AB R43, R189, R190 ;  /* 0x000000bebd2b723e */ /* 0x000fe600000010ff */
[--C-:B--2---:R-:W-:Y:S02]  /*19be0*/  FFMA.FTZ R40, R56, c[0x0][0x2d0], -R162.reuse ;  /* 0x0000b40038287a23 */ /* 0x104fe400000108a2 */
[----:B------:R-:W-:Y:S02]  /*19bf0*/  FFMA.FTZ R56, R60, c[0x0][0x2d0], -R162 ;  /* 0x0000b4003c387a23 */ /* 0x000fe400000108a2 */
[----:B------:R2:W-:Y:S01]  /*19c00*/  MUFU.EX2 R176, R40 ;  /* 0x0000002800b07308 */ /* 0x0005e20000000800 */
[--C-:B------:R-:W-:Y:S09]  /*19c10*/  FFMA.FTZ R60, R70, c[0x0][0x2d0], -R161.reuse ;  /* 0x0000b400463c7a23 */ /* 0x100ff200000108a1 */
[----:B------:R4:W-:Y:S01]  /*19c20*/  MUFU.EX2 R175, R56 ;  /* 0x0000003800af7308 */ /* 0x0009e20000000800 */
[----:B--2---:R-:W-:Y:S07]  /*19c30*/  F2FP.BF16.PACK_AB R40, R195, R196 ;  /* 0x000000c4c328723e */ /* 0x004fee00000010ff */
[-C--:B------:R-:W-:Y:S05]  /*19c40*/  HMMA.16816.F32.BF16 R4, R40, R44.reuse, R4 ;  /* 0x0000002c2804723c */ /* 0x080fea0000041804 */
[----:B----4-:R-:W-:Y:S03]  /*19c50*/  FFMA.FTZ R56, R63, c[0x0][0x2d0], -R2 ;  /* 0x0000b4003f387a23 */ /* 0x010fe60000010802 */
[C---:B------:R-:W-:Y:S01]  /*19c60*/  HMMA.16816.F32.BF16 R8, R52.reuse, R44, R8 ;  /* 0x0000002c3408723c */ /* 0x040fe20000041808 */
[----:B------:R2:W-:Y:S06]  /*19c70*/  MUFU.EX2 R115, R56 ;  /* 0x0000003800737308 */ /* 0x0005ec0000000800 */
[----:B------:R-:W-:Y:S01]  /*19c80*/  FFMA.FTZ R44, R61, c[0x0][0x2d0], -R162 ;  /* 0x0000b4003d2c7a23 */ /* 0x000fe200000108a2 */
[-C--:B------:R-:W-:Y:S03]  /*19c90*/  HMMA.16816.F32.BF16 R12, R52, R46.reuse, R12 ;  /* 0x0000002e340c723c */ /* 0x080fe6000004180c */
[----:B------:R4:W-:Y:S05]  /*19ca0*/  MUFU.EX2 R173, R44 ;  /* 0x0000002c00ad7308 */ /* 0x0009ea0000000800 */
[C---:B------:R-:W-:Y:S08]  /*19cb0*/  HMMA.16816.F32.BF16 R16, R40.reuse, R46, R16 ;  /* 0x0000002e2810723c */ /* 0x040ff00000041810 */
[-C--:B-1----:R-:W-:Y:S04]  /*19cc0*/  HMMA.16816.F32.BF16 R20, R40, R64.reuse, R20 ;  /* 0x000000402814723c */ /* 0x082fe80000041814 */
[----:B--2---:R-:W-:Y:S04]  /*19cd0*/  FFMA.FTZ R56, R68, c[0x0][0x2d0], -R160 ;  /* 0x0000b40044387a23 */ /* 0x004fe800000108a0 */
[C---:B------:R-:W-:Y:S01]  /*19ce0*/  HMMA.16816.F32.BF16 R24, R52.reuse, R64, R24 ;  /* 0x000000403418723c */ /* 0x040fe20000041818 */
[----:B------:R1:W-:Y:S03]  /*19cf0*/  MUFU.EX2 R172, R56 ;  /* 0x0000003800ac7308 */ /* 0x0003e60000000800 */
[--C-:B----4-:R-:W-:Y:S03]  /*19d00*/  FFMA.FTZ R44, R58, c[0x0][0x2d0], -R2.reuse ;  /* 0x0000b4003a2c7a23 */ /* 0x110fe60000010802 */
[----:B------:R-:W-:Y:S01]  /*19d10*/  FFMA.FTZ R64, R74, c[0x0][0x2d0], -R2 ;  /* 0x0000b4004a407a23 */ /* 0x000fe20000010802 */
[-C--:B------:R-:W-:Y:S03]  /*19d20*/  HMMA.16816.F32.BF16 R28, R52, R66.reuse, R28 ;  /* 0x00000042341c723c */ /* 0x080fe6000004181c */
[----:B------:R2:W-:Y:S05]  /*19d30*/  MUFU.EX2 R157, R44 ;  /* 0x0000002c009d7308 */ /* 0x0005ea0000000800 */
[C---:B------:R-:W-:Y:S05]  /*19d40*/  HMMA.16816.F32.BF16 R32, R40.reuse, R66, R32 ;  /* 0x000000422820723c */ /* 0x040fea0000041820 */
[----:B------:R-:W-:Y:S03]  /*19d50*/  MUFU.EX2 R65, R64 ;  /* 0x0000004000417308 */ /* 0x000fe60000000800 */
[-C--:B---3--:R-:W-:Y:S04]  /*19d60*/  HMMA.16816.F32.BF16 R84, R40, R116.reuse, R84 ;  /* 0x000000742854723c */ /* 0x088fe80000041854 */
[----:B-1----:R-:W-:Y:S04]  /*19d70*/  FFMA.FTZ R56, R69, c[0x0][0x2d0], -R160 ;  /* 0x0000b40045387a23 */ /* 0x002fe800000108a0 */
[C---:B------:R-:W-:Y:S01]  /*19d80*/  HMMA.16816.F32.BF16 R88, R52.reuse, R116, R88 ;  /* 0x000000743458723c */ /* 0x040fe20000041858 */
[----:B------:R1:W-:Y:S03]  /*19d90*/  MUFU.EX2 R159, R56 ;  /* 0x00000038009f7308 */ /* 0x0003e60000000800 */
[----:B--2---:R-:W-:Y:S04]  /*19da0*/  FFMA.FTZ R44, R59, c[0x0][0x2d0], -R2 ;  /* 0x0000b4003b2c7a23 */ /* 0x004fe80000010802 */
[-C--:B------:R-:W-:Y:S03]  /*19db0*/  HMMA.16816.F32.BF16 R92, R52, R118.reuse, R92 ;  /* 0x00000076345c723c */ /* 0x080fe6000004185c */
[----:B------:R2:W3:Y:S05]  /*19dc0*/  MUFU.EX2 R114, R44 ;  /* 0x0000002c00727308 */ /* 0x0004ea0000000800 */
[C---:B------:R-:W-:Y:S04]  /*19dd0*/  HMMA.16816.F32.BF16 R96, R40.reuse, R118, R96 ;  /* 0x000000762860723c */ /* 0x040fe80000041860 */
[----:B-1----:R-:W-:Y:S04]  /*19de0*/  FFMA.FTZ R56, R80, c[0x0][0x2d0], -R160 ;  /* 0x0000b40050387a23 */ /* 0x002fe800000108a0 */
[----:B------:R1:W-:Y:S01]  /*19df0*/  MUFU.EX2 R171, R56 ;  /* 0x0000003800ab7308 */ /* 0x0003e20000000800 */
[----:B--2---:R-:W-:Y:S09]  /*19e00*/  FFMA.FTZ R44, R62, c[0x0][0x2d0], -R2 ;  /* 0x0000b4003e2c7a23 */ /* 0x004ff20000010802 */
[----:B------:R2:W4:Y:S01]  /*19e10*/  MUFU.EX2 R156, R44 ;  /* 0x0000002c009c7308 */ /* 0x0005220000000800 */
[----:B-1----:R-:W-:Y:S09]  /*19e20*/  FFMA.FTZ R56, R81, c[0x0][0x2d0], -R160 ;  /* 0x0000b40051387a23 */ /* 0x002ff200000108a0 */
[----:B------:R1:W-:Y:S01]  /*19e30*/  MUFU.EX2 R81, R60 ;  /* 0x0000003c00517308 */ /* 0x0003e20000000800 */
[----:B--2---:R-:W2:Y:S09]  /*19e40*/  LDSM.16.MT88.4 R44, [R208+0x1000] ;  /* 0x00100000d02c783b */ /* 0x004eb20000004200 */
[----:B------:R5:W-:Y:S01]  /*19e50*/  MUFU.EX2 R158, R56 ;  /* 0x00000038009e7308 */ /* 0x000be20000000800 */
[--C-:B-1----:R-:W-:Y:S09]  /*19e60*/  FFMA.FTZ R60, R71, c[0x0][0x2d0], -R161.reuse ;  /* 0x0000b400473c7a23 */ /* 0x102ff200000108a1 */
[----:B------:R1:W-:Y:S01]  /*19e70*/  MUFU.EX2 R80, R60 ;  /* 0x0000003c00507308 */ /* 0x0003e20000000800 */
[----:B-----5:R-:W5:Y:S01]  /*19e80*/  LDSM.16.MT88.4 R56, [R205+0x1800] ;  /* 0x00180000cd38783b */ /* 0x020f620000004200 */
[-C--:B--2---:R-:W-:Y:S03]  /*19e90*/  HMMA.16816.F32.BF16 R36, R40, R44.reuse, R36 ;  /* 0x0000002c2824723c */ /* 0x084fe60000041824 */
[--C-:B-1----:R-:W-:Y:S05]  /*19ea0*/  FFMA.FTZ R60, R73, c[0x0][0x2d0], -R162.reuse ;  /* 0x0000b400493c7a23 */ /* 0x102fea00000108a2 */
[C---:B------:R-:W-:Y:S01]  /*19eb0*/  HMMA.16816.F32.BF16 R100, R52.reuse, R44, R100 ;  /* 0x0000002c3464723c */ /* 0x040fe20000041864 */
[----:B------:R1:W-:Y:S06]  /*19ec0*/  MUFU.EX2 R68, R60 ;  /* 0x0000003c00447308 */ /* 0x0003ec0000000800 */
[--C-:B------:R-:W-:Y:S01]  /*19ed0*/  FFMA.FTZ R44, R82, c[0x0][0x2d0], -R161.reuse ;  /* 0x0000b400522c7a23 */ /* 0x100fe200000108a1 */
[-C--:B------:R-:W-:Y:S01]  /*19ee0*/  HMMA.16816.F32.BF16 R48, R52, R46.reuse, R48 ;  /* 0x0000002e3430723c */ /* 0x080fe20000041830 */
[----:B------:R-:W2:Y:S02]  /*19ef0*/  LDSM.16.MT88.4 R52, [R209+0x1800] ;  /* 0x00180000d134783b */ /* 0x000ea40000004200 */
[----:B------:R5:W-:Y:S01]  /*19f00*/  MUFU.EX2 R71, R44 ;  /* 0x0000002c00477308 */ /* 0x000be20000000800 */
[----:B---3--:R-:W-:Y:S04]  /*19f10*/  F2FP.BF16.PACK_AB R45, R114, R157 ;  /* 0x0000009d722d723e */ /* 0x008fe800000010ff */
[----:B------:R-:W-:Y:S07]  /*19f20*/  HMMA.16816.F32.BF16 R104, R40, R46, R104 ;  /* 0x0000002e2868723c */ /* 0x000fee0000041868 */
[----:B------:R-:W-:Y:S02]  /*19f30*/  F2FP.BF16.PACK_AB R40, R184, R182 ;  /* 0x000000b6b828723e */ /* 0x000fe400000010ff */
[----:B------:R-:W-:Y:S01]  /*19f40*/  F2FP.BF16.PACK_AB R42, R181, R183 ;  /* 0x000000b7b52a723e */ /* 0x000fe200000010ff */
[----:B-1----:R-:W1:Y:S02]  /*19f50*/  LDSM.16.MT88.4 R60, [R206+0x1800] ;  /* 0x00180000ce3c783b */ /* 0x002e640000004200 */
[----:B------:R-:W-:Y:S02]  /*19f60*/  F2FP.BF16.PACK_AB R41, R178, R180 ;  /* 0x000000b4b229723e */ /* 0x000fe400000010ff */
[----:B------:R-:W-:Y:S02]  /*19f70*/  F2FP.BF16.PACK_AB R43, R177, R179 ;  /* 0x000000b3b12b723e */ /* 0x000fe400000010ff */
[----:B------:R-:W-:Y:S02]  /*19f80*/  F2FP.BF16.PACK_AB R46, R173, R175 ;  /* 0x000000afad2e723e */ /* 0x000fe400000010ff */
[----:B----4-:R-:W-:Y:S01]  /*19f90*/  F2FP.BF16.PACK_AB R47, R115, R156 ;  /* 0x0000009c732f723e */ /* 0x010fe200000010ff */
[----:B-----5:R-:W-:Y:S02]  /*19fa0*/  FFMA.FTZ R44, R83, c[0x0][0x2d0], -R161 ;  /* 0x0000b400532c7a23 */ /* 0x020fe400000108a1 */
[-C--:B------:R-:W-:Y:S02]  /*19fb0*/  HMMA.16816.F32.BF16 R4, R40, R56.reuse, R4 ;  /* 0x000000382804723c */ /* 0x080fe40000041804 */
[----:B------:R3:W-:Y:S02]  /*19fc0*/  MUFU.EX2 R70, R44 ;  /* 0x0000002c00467308 */ /* 0x0007e40000000800 */
[--C-:B---3--:R-:W-:Y:S08]  /*19fd0*/  FFMA.FTZ R44, R72, c[0x0][0x2d0], -R162.reuse ;  /* 0x0000b400482c7a23 */ /* 0x108ff000000108a2 */
[----:B------:R3:W4:Y:S02]  /*19fe0*/  MUFU.EX2 R69, R44 ;  /* 0x0000002c00457308 */ /* 0x0007240000000800 */
[----:B---3--:R-:W-:Y:S02]  /*19ff0*/  F2FP.BF16.PACK_AB R44, R174, R176 ;  /* 0x000000b0ae2c723e */ /* 0x008fe400000010ff */
[----:B----4-:R-:W-:Y:S05]  /*1a000*/  F2FP.BF16.PACK_AB R152, R68, R69 ;  /* 0x000000454498723e */ /* 0x010fea00000010ff */
[C---:B------:R-:W-:Y:S07]  /*1a010*/  HMMA.16816.F32.BF16 R8, R44.reuse, R56, R8 ;  /* 0x000000382c08723c */ /* 0x040fee0000041808 */
[--C-:B------:R-:W-:Y:S01]  /*1a020*/  FFMA.FTZ R56, R76, c[0x0][0x2d0], -R162.reuse ;  /* 0x0000b4004c387a23 */ /* 0x100fe200000108a2 */
[-C--:B------:R-:W-:Y:S03]  /*1a030*/  HMMA.16816.F32.BF16 R12, R44, R58.reuse, R12 ;  /* 0x0000003a2c0c723c */ /* 0x080fe6000004180c */
[----:B------:R3:W-:Y:S05]  /*1a040*/  MUFU.EX2 R67, R56 ;  /* 0x0000003800437308 */ /* 0x0007ea0000000800 */
[C---:B------:R-:W-:Y:S08]  /*1a050*/  HMMA.16816.F32.BF16 R16, R40.reuse, R58, R16 ;  /* 0x0000003a2810723c */ /* 0x040ff00000041810 */
[-C--:B--2---:R-:W-:Y:S08]  /*1a060*/  HMMA.16816.F32.BF16 R20, R40, R52.reuse, R20 ;  /* 0x000000342814723c */ /* 0x084ff00000041814 */
[C---:B------:R-:W-:Y:S04]  /*1a070*/  HMMA.16816.F32.BF16 R24, R44.reuse, R52, R24 ;  /* 0x000000342c18723c */ /* 0x040fe80000041818 */
[----:B---3--:R-:W-:Y:S03]  /*1a080*/  FFMA.FTZ R56, R77, c[0x0][0x2d0], -R162 ;  /* 0x0000b4004d387a23 */ /* 0x008fe600000108a2 */
[--C-:B------:R-:W-:Y:S01]  /*1a090*/  FFMA.FTZ R52, R75, c[0x0][0x2d0], -R2.reuse ;  /* 0x0000b4004b347a23 */ /* 0x100fe20000010802 */
[-C--:B------:R-:W-:Y:S01]  /*1a0a0*/  HMMA.16816.F32.BF16 R28, R44, R54.reuse, R28 ;  /* 0x000000362c1c723c */ /* 0x080fe2000004181c */
[----:B------:R2:W3:Y:S07]  /*1a0b0*/  MUFU.EX2 R66, R56 ;  /* 0x0000003800427308 */ /* 0x0004ee0000000800 */
[C---:B------:R-:W-:Y:S03]  /*1a0c0*/  HMMA.16816.F32.BF16 R32, R40.reuse, R54, R32 ;  /* 0x000000362820723c */ /* 0x040fe60000041820 */
[----:B------:R4:W5:Y:S05]  /*1a0d0*/  MUFU.EX2 R64, R52 ;  /* 0x0000003400407308 */ /* 0x00096a0000000800 */
[-C--:B-1----:R-:W-:Y:S08]  /*1a0e0*/  HMMA.16816.F32.BF16 R84, R40, R60.reuse, R84 ;  /* 0x0000003c2854723c */ /* 0x082ff00000041854 */
[C---:B------:R-:W-:Y:S01]  /*1a0f0*/  HMMA.16816.F32.BF16 R88, R44.reuse, R60, R88 ;  /* 0x0000003c2c58723c */ /* 0x040fe20000041858 */
[----:B--2---:R-:W1:Y:S03]  /*1a100*/  LDSM.16.MT88.4 R56, [R208+0x1800] ;  /* 0x00180000d038783b */ /* 0x004e660000004200 */
[----:B---3--:R-:W-:Y:S04]  /*1a110*/  F2FP.BF16.PACK_AB R154, R66, R67 ;  /* 0x00000043429a723e */ /* 0x008fe800000010ff */
[-C--:B------:R-:W-:Y:S04]  /*1a120*/  HMMA.16816.F32.BF16 R92, R44, R62.reuse, R92 ;  /* 0x0000003e2c5c723c */ /* 0x080fe8000004185c */
[--C-:B----4-:R-:W-:Y:S01]  /*1a130*/  FFMA.FTZ R52, R78, c[0x0][0x2d0], -R2.reuse ;  /* 0x0000b4004e347a23 */ /* 0x110fe20000010802 */
[----:B-----5:R-:W-:Y:S01]  /*1a140*/  F2FP.BF16.PACK_AB R153, R64, R65 ;  /* 0x000000414099723e */ /* 0x020fe200000010ff */
[----:B------:R-:W-:Y:S02]  /*1a150*/  FFMA.FTZ R2, R79, c[0x0][0x2d0], -R2 ;  /* 0x0000b4004f027a23 */ /* 0x000fe40000010802 */
[C---:B------:R-:W-:Y:S01]  /*1a160*/  HMMA.16816.F32.BF16 R96, R40.reuse, R62, R96 ;  /* 0x0000003e2860723c */ /* 0x040fe20000041860 */
[----:B------:R-:W-:Y:S10]  /*1a170*/  MUFU.EX2 R53, R52 ;  /* 0x0000003400357308 */ /* 0x000ff40000000800 */
[----:B------:R2:W3:Y:S01]  /*1a180*/  MUFU.EX2 R52, R2 ;  /* 0x0000000200347308 */ /* 0x0004e20000000800 */
[-C--:B-1----:R-:W-:Y:S08]  /*1a190*/  HMMA.16816.F32.BF16 R36, R40, R56.reuse, R36 ;  /* 0x000000382824723c */ /* 0x082ff00000041824 */
[C---:B------:R-:W-:Y:S04]  /*1a1a0*/  HMMA.16816.F32.BF16 R100, R44.reuse, R56, R100 ;  /* 0x000000382c64723c */ /* 0x040fe80000041864 */
[----:B--2---:R-:W-:Y:S01]  /*1a1b0*/  FFMA.FTZ R2, R111, R243, R226 ;  /* 0x000000f36f027223 */ /* 0x004fe200000100e2 */
[----:B---3--:R-:W-:Y:S02]  /*1a1c0*/  F2FP.BF16.PACK_AB R155, R52, R53 ;  /* 0x00000035349b723e */ /* 0x008fe400000010ff */
[----:B------:R-:W-:Y:S01]  /*1a1d0*/  MOV R111, R109 ;  /* 0x0000006d006f7202 */ /* 0x000fe20000000f00 */
[-C--:B------:R-:W-:Y:S01]  /*1a1e0*/  HMMA.16816.F32.BF16 R48, R44, R58.reuse, R48 ;  /* 0x0000003a2c30723c */ /* 0x080fe20000041830 */
[----:B------:R-:W1:Y:S07]  /*1a1f0*/  LDSM.16.MT88.4 R44, [R206+0x2000] ;  /* 0x00200000ce2c783b */ /* 0x000e6e0000004200 */
        /* <DEDUP_REMOVED lines=20> */
[----:B------:R-:W2:Y:S02]  /*1a340*/  LDSM.16.MT88.4 R4, [R208+0x2000] ;  /* 0x00200000d004783b */ /* 0x000ea40000004200 */
        /* <DEDUP_REMOVED lines=55> */
[----:B------:R-:W-:Y:S01]  /*1a6c0*/  FADD.FTZ R8, R114, R0 ;  /* 0x0000000072087221 */ /* 0x000fe20000010000 */
[----:B------:R-:W-:Y:S01]  /*1a6d0*/  MOV R114, R108 ;  /* 0x0000006c00727202 */ /* 0x000fe20000000f00 */
        /* <DEDUP_REMOVED lines=30> */
.L_x_2573:
[----:B------:R-:W-:-:S13]  /*1a8c0*/  ISETP.GE.AND P0, PT, R200, R240, PT ;  /* 0x000000f0c800720c */ /* 0x000fda0003f06270 */
[----:B------:R-:W-:Y:S05]  /*1a8d0*/  @!P0 BRA `(.L_x_2575) ;  /* 0x00004be000008947 */ /* 0x000fea0003800000 */
[----:B------:R-:W-:Y:S01]  /*1a8e0*/  IMAD.MOV.U32 R112, RZ, RZ, R109 ;  /* 0x000000ffff707224 */ /* 0x000fe200078e006d */
[----:B------:R-:W-:Y:S01]  /*1a8f0*/  MOV R114, R3 ;  /* 0x0000000300727202 */ /* 0x000fe20000000f00 */
[----:B------:R-:W-:Y:S01]  /*1a900*/  IMAD.MOV.U32 R111, RZ, RZ, R110 ;  /* 0x000000ffff6f7224 */ /* 0x000fe200078e006e */
[----:B------:R-:W-:Y:S02]  /*1a910*/  MOV R113, R108 ;  /* 0x0000006c00717202 */ /* 0x000fe40000000f00 */
.L_x_2592:
[----:B--2---:R-:W2:Y:S01]  /*1a920*/  LDL R0, [R1+0x40] ;  /* 0x0000400001007983 */ /* 0x004ea20000100800 */
[----:B------:R-:W-:Y:S04]  /*1a930*/  DEPBAR.LE SB0, 0x0 ;  /* 0x000080000000791a */ /* 0x000fe80000000000 */
[----:B------:R-:W-:Y:S01]  /*1a940*/  WARPSYNC 0xffffffff ;  /* 0xffffffff00007948 */ /* 0x000fe20003800000 */
[----:B------:R-:W3:Y:S01]  /*1a950*/  LDL R54, [R1+0x38] ;  /* 0x0000380001367983 */ /* 0x000ee20000100800 */
[----:B------:R-:W-:Y:S01]  /*1a960*/  IMAD.WIDE.U32 R52, R200, c[0x0][0x208], RZ ;  /* 0x00008200c8347a25 */ /* 0x000fe200078e00ff */
        /* <DEDUP_REMOVED lines=15> */
[----:B------:R-:W2:Y:S01]  /*1aa60*/  LDSM.16.M88.4 R64, [R204+0x1800] ;  /* 0x00180000cc40783b */ /* 0x000ea20000000200 */
        /* <DEDUP_REMOVED lines=8> */
[----:B------:R-:W4:Y:S05]  /*1aaf0*/  LDL R225, [R1+0x18] ;  /* 0x0000180001e17983 */ /* 0x000f2a0000100800 */
[-C--:B-----5:R-:W-:Y:S01]  /*1ab00*/  HMMA.16816.F32.BF16 R20, R80, R32.reuse, RZ ;  /* 0x000000205014723c */ /* 0x0a0fe200000418ff */
[----:B------:R-:W5:Y:S06]  /*1ab10*/  LDSM.16.M88.4 R164, [R215] ;  /* 0x00000000d7a4783b */ /* 0x000f6c0000000200 */
[----:B------:R-:W4:Y:S01]  /*1ab20*/  LDL R224, [R1+0x14] ;  /* 0x0000140001e07983 */ /* 0x000f220000100800 */
[C---:B------:R-:W-:Y:S05]  /*1ab30*/  HMMA.16816.F32.BF16 R24, R76.reuse, R32, RZ ;  /* 0x000000204c18723c */ /* 0x040fea00000418ff */
[----:B------:R-:W1:Y:S03]  /*1ab40*/  LDSM.16.M88.4 R168, [R214+0x2000] ;  /* 0x00200000d6a8783b */ /* 0x000e660000000200 */
[-C--:B------:R-:W-:Y:S03]  /*1ab50*/  HMMA.16816.F32.BF16 R28, R76, R34.reuse, RZ ;  /* 0x000000224c1c723c */ /* 0x080fe600000418ff */
[----:B------:R-:W1:Y:S05]  /*1ab60*/  LDSM.16.M88.4 R172, [R219] ;  /* 0x00000000dbac783b */ /* 0x000e6a0000000200 */
[C---:B------:R-:W-:Y:S01]  /*1ab70*/  HMMA.16816.F32.BF16 R32, R80.reuse, R34, RZ ;  /* 0x000000225020723c */ /* 0x040fe200000418ff */
[----:B------:R-:W1:Y:S06]  /*1ab80*/  LDSM.16.M88.4 R176, [R218] ;  /* 0x00000000dab0783b */ /* 0x000e6c0000000200 */
[----:B------:R-:W1:Y:S01]  /*1ab90*/  LDSM.16.M88.4 R180, [R217] ;  /* 0x00000000d9b4783b */ /* 0x000e620000000200 */
[-C--:B------:R-:W-:Y:S05]  /*1aba0*/  HMMA.16816.F32.BF16 R36, R80, R48.reuse, RZ ;  /* 0x000000305024723c */ /* 0x080fea00000418ff */
[----:B------:R-:W1:Y:S03]  /*1abb0*/  LDSM.16.M88.4 R184, [R216] ;  /* 0x00000000d8b8783b */ /* 0x000e660000000200 */
[C---:B------:R-:W-:Y:S08]  /*1abc0*/  HMMA.16816.F32.BF16 R40, R76.reuse, R48, RZ ;  /* 0x000000304c28723c */ /* 0x040ff000000418ff */
[-C--:B------:R-:W-:Y:S08]  /*1abd0*/  HMMA.16816.F32.BF16 R44, R76, R50.reuse, RZ ;  /* 0x000000324c2c723c */ /* 0x080ff000000418ff */
[C---:B------:R-:W-:Y:S02]  /*1abe0*/  HMMA.16816.F32.BF16 R48, R80.reuse, R50, RZ ;  /* 0x000000325030723c */ /* 0x040fe400000418ff */
[----:B--2---:R-:W-:Y:S02]  /*1abf0*/  LOP3.LUT P3, RZ, R0, 0x80, RZ, 0xc0, !PT ;  /* 0x0000008000ff7812 */ /* 0x004fe4000786c0ff */
[----:B------:R-:W-:Y:S05]  /*1ac00*/  SHF.R.S32.HI R0, RZ, 0x1f, R200 ;  /* 0x0000001fff007819 */ /* 0x000fea00000114c8 */
[----:B------:R-:W-:Y:S04]  /*1ac10*/  IMAD R0, R0, c[0x0][0x208], RZ ;  /* 0x0000820000007a24 */ /* 0x000fe800078e02ff */
[----:B------:R-:W-:Y:S02]  /*1ac20*/  IMAD R0, R200, c[0x0][0x20c], R0 ;  /* 0x00008300c8007a24 */ /* 0x000fe400078e0200 */
[----:B---3--:R-:W-:Y:S02]  /*1ac30*/  IMAD.MOV.U32 R3, RZ, RZ, R54 ;  /* 0x000000ffff037224 */ /* 0x008fe400078e0036 */
[----:B------:R-:W-:Y:S02]  /*1ac40*/  IMAD.IADD R0, R53, 0x1, R0 ;  /* 0x0000000135007824 */ /* 0x000fe400078e0200 */
[----:B------:R-:W-:Y:S02]  /*1ac50*/  IMAD.WIDE.U32 R2, R52, 0x50, R2 ;  /* 0x0000005034027825 */ /* 0x000fe400078e0002 */
[-C--:B------:R-:W-:Y:S02]  /*1ac60*/  HMMA.16816.F32.BF16 R52, R80, R64.reuse, RZ ;  /* 0x000000405034723c */ /* 0x080fe400000418ff */
[----:B------:R-:W-:Y:S01]  /*1ac70*/  IMAD R0, R0, 0x50, RZ ;  /* 0x0000005000007824 */ /* 0x000fe200078e02ff */
[C---:B------:R-:W-:Y:S03]  /*1ac80*/  LEA R68, P0, R2.reuse, c[0x0][0x1f8], 0x1 ;  /* 0x00007e0002447a11 */ /* 0x040fe600078008ff */
[----:B------:R-:W-:Y:S01]  /*1ac90*/  IMAD.IADD R0, R3, 0x1, R0 ;  /* 0x0000000103007824 */ /* 0x000fe200078e0200 */
[----:B------:R-:W-:Y:S01]  /*1aca0*/  MOV R3, c[0x0][0x208] ;  /* 0x0000820000037a02 */ /* 0x000fe20000000f00 */
[C---:B------:R-:W-:Y:S04]  /*1acb0*/  HMMA.16816.F32.BF16 R56, R76.reuse, R64, RZ ;  /* 0x000000404c38723c */ /* 0x040fe800000418ff */
[C---:B------:R-:W-:Y:S01]  /*1acc0*/  IMAD.SHL.U32 R70, R3.reuse, 0x20, RZ ;  /* 0x0000002003467824 */ /* 0x040fe200078e00ff */
[----:B------:R-:W-:Y:S02]  /*1acd0*/  LEA.HI.X R69, R2, c[0x0][0x1fc], R0, 0x1, P0 ;  /* 0x00007f0002457a11 */ /* 0x000fe400000f0c00 */
[-C--:B------:R-:W-:Y:S01]  /*1ace0*/  SHF.L.U64.HI R0, R3, R115.reuse, c[0x0][0x20c] ;  /* 0x0000830003007619 */ /* 0x080fe20000010273 */
[-C--:B------:R-:W-:Y:S01]  /*1acf0*/  HMMA.16816.F32.BF16 R60, R76, R66.reuse, RZ ;  /* 0x000000424c3c723c */ /* 0x080fe200000418ff */
[-C--:B------:R-:W-:Y:S01]  /*1ad00*/  IADD3 R2, P0, R68, R70.reuse, RZ ;  /* 0x0000004644027210 */ /* 0x080fe20007f1e0ff */
[----:B------:R-:W-:Y:S01]  /*1ad10*/  @!PT LDS RZ, [RZ] ;  /* 0x00000000fffff984 */ /* 0x000fe20000000800 */
[----:B------:R-:W-:Y:S01]  /*1ad20*/  @!PT LDS RZ, [RZ] ;  /* 0x00000000fffff984 */ /* 0x000fe20000000800 */
[----:B------:R-:W-:Y:S01]  /*1ad30*/  @!PT LDS RZ, [RZ] ;  /* 0x00000000fffff984 */ /* 0x000fe20000000800 */
[----:B------:R1:W-:Y:S03]  /*1ad40*/  LDGSTS.E.BYPASS.LTC128B.128 [R221+0x100], [R68.64], !P3 ;  /* 0x0010000044dd7fae */ /* 0x0003e6000d901d48 */
[----:B------:R-:W-:Y:S01]  /*1ad50*/  IADD3 R74, P2, R2, R70, RZ ;  /* 0x00000046024a7210 */ /* 0x000fe20007f5e0ff */
[--C-:B------:R-:W-:Y:S02]  /*1ad60*/  IMAD.X R3, R69, 0x1, R0.reuse, P0 ;  /* 0x0000000145037824 */ /* 0x100fe400000e0600 */
[C---:B------:R-:W-:Y:S03]  /*1ad70*/  HMMA.16816.F32.BF16 R64, R80.reuse, R66, RZ ;  /* 0x000000425040723c */ /* 0x040fe600000418ff */
[----:B------:R2:W-:Y:S01]  /*1ad80*/  LDGSTS.E.BYPASS.LTC128B.128 [R221+0x900], [R2.64], !P3 ;  /* 0x0090000002dd7fae */ /* 0x0005e2000d901d48 */
[----:B------:R-:W-:Y:S02]  /*1ad90*/  IADD3.X R75, R3, R0, RZ, P2, !PT ;  /* 0x00000000034b7210 */ /* 0x000fe400017fe4ff */
[-C--:B------:R-:W-:Y:S03]  /*1ada0*/  IADD3 R72, P1, R74, R70.reuse, RZ ;  /* 0x000000464a487210 */ /* 0x080fe60007f3e0ff */
[----:B------:R3:W-:Y:S03]  /*1adb0*/  LDGSTS.E.BYPASS.LTC128B.128 [R221+0x1100], [R74.64], !P3 ;  /* 0x011000004add7fae */ /* 0x0007e6000d901d48 */
[--C-:B------:R-:W-:Y:S01]  /*1adc0*/  IMAD.X R73, R75, 0x1, R0.reuse, P1 ;  /* 0x000000014b497824 */ /* 0x100fe200008e0600 */
[----:B------:R-:W-:Y:S04]  /*1add0*/  IADD3 R108, P0, R72, R70, RZ ;  /* 0x00000046486c7210 */ /* 0x000fe80007f1e0ff */
[----:B------:R3:W-:Y:S01]  /*1ade0*/  LDGSTS.E.BYPASS.LTC128B.128 [R221+0x1900], [R72.64], !P3 ;  /* 0x0190000048dd7fae */ /* 0x0007e2000d901d48 */
[----:B------:R-:W-:Y:S01]  /*1adf0*/  IMAD.X R109, R73, 0x1, R0, P0 ;  /* 0x00000001496d7824 */ /* 0x000fe200000e0600 */
[C---:B------:R-:W-:Y:S01]  /*1ae00*/  ISETP.GT.AND P0, PT, R200.reuse, R240, PT ;  /* 0x000000f0c800720c */ /* 0x040fe20003f04270 */
[-C--:B-1----:R-:W-:Y:S03]  /*1ae10*/  HMMA.16816.F32.BF16 R68, R80, R156.reuse, RZ ;  /* 0x0000009c5044723c */ /* 0x082fe600000418ff */
[----:B------:R-:W4:Y:S06]  /*1ae20*/  LDL R223, [R1+0x1c] ;  /* 0x00001c0001df7983 */ /* 0x000f2c0000100800 */
[----:B------:R1:W-:Y:S03]  /*1ae30*/  LDGSTS.E.BYPASS.LTC128B.128 [R221+0x2100], [R108.64], !P3 ;  /* 0x021000006cdd7fae */ /* 0x0003e6000d901d48 */
[----:B------:R-:W-:Y:S03]  /*1ae40*/  @P0 IADD3 R0, R200, -0x1, RZ ;  /* 0xffffffffc8000810 */ /* 0x000fe60007ffe0ff */
[----:B------:R-:W-:Y:S01]  /*1ae50*/  LDSM.16.M88.4 R188, [R212] ;  /* 0x00000000d4bc783b */ /* 0x000fe20000000200 */
[----:B--2---:R-:W-:Y:S01]  /*1ae60*/  @P0 MOV R3, R110 ;  /* 0x0000006e00030202 */ /* 0x004fe20000000f00 */
[----:B------:R-:W-:Y:S01]  /*1ae70*/  @P0 IMAD.MOV.U32 R110, RZ, RZ, c[0x0][0x1e0] ;  /* 0x00007800ff6e0624 */ /* 0x000fe200078e00ff */
[----:B------:R-:W-:Y:S03]  /*1ae80*/  @P0 SHF.R.S32.HI R2, RZ, 0x1f, R0 ;  /* 0x0000001fff020819 */ /* 0x000fe60000011400 */
[----:B------:R-:W0:Y:S02]  /*1ae90*/  LDGDEPBAR ;  /* 0x00000000000079af */ /* 0x000e240000000000 */
[----:B------:R-:W-:Y:S01]  /*1aea0*/  @P0 IMAD R2, R2, c[0x0][0x1e0], RZ ;  /* 0x0000780002020a24 */ /* 0x000fe200078e02ff */
[C---:B---3--:R-:W-:Y:S03]  /*1aeb0*/  HMMA.16816.F32.BF16 R72, R76.reuse, R156, RZ ;  /* 0x0000009c4c48723c */ /* 0x048fe600000418ff */
[----:B------:R-:W2:Y:S05]  /*1aec0*/  LDSM.16.M88.4 R192, [R210] ;  /* 0x00000000d2c0783b */ /* 0x000eaa0000000200 */
[-C--:B------:R-:W-:Y:S01]  /*1aed0*/  HMMA.16816.F32.BF16 R76, R76, R158.reuse, RZ ;  /* 0x0000009e4c4c723c */ /* 0x080fe200000418ff */
[----:B------:R-:W3:Y:S03]  /*1aee0*/  LDSM.16.M88.4 R196, [R212+0x2000] ;  /* 0x00200000d4c4783b */ /* 0x000ee60000000200 */
[C---:B-1----:R-:W-:Y:S04]  /*1aef0*/  @P0 IMAD.WIDE.U32 R108, R0.reuse, c[0x0][0x1e0], RZ ;  /* 0x00007800006c0a25 */ /* 0x042fe800078e00ff */
[----:B------:R-:W-:Y:S01]  /*1af00*/  HMMA.16816.F32.BF16 R80, R80, R158, RZ ;  /* 0x0000009e5050723c */ /* 0x000fe200000418ff */
[----:B------:R-:W1:Y:S03]  /*1af10*/  LDSM.16.M88.4 R156, [R210+0x800] ;  /* 0x00080000d29c783b */ /* 0x000e660000000200 */
[----:B------:R-:W-:Y:S02]  /*1af20*/  @P0 IMAD R0, R0, c[0x0][0x1e4], R2 ;  /* 0x0000790000000a24 */ /* 0x000fe400078e0202 */
[----:B------:R-:W-:Y:S02]  /*1af30*/  @P0 IMAD.MOV.U32 R2, RZ, RZ, R222 ;  /* 0x000000ffff020224 */ /* 0x000fe400078e00de */
[-C--:B-----5:R-:W-:Y:S05]  /*1af40*/  HMMA.16816.F32.BF16 R4, R160, R164.reuse, R4 ;  /* 0x000000a4a004723c */ /* 0x0a0fea0000041804 */
[----:B------:R-:W-:Y:S03]  /*1af50*/  @P0 IMAD.WIDE.U32 R2, R108, 0x50, R2 ;  /* 0x000000506c020825 */ /* 0x000fe600078e0002 */
[C---:B------:R-:W-:Y:S04]  /*1af60*/  HMMA.16816.F32.BF16 R8, R168.reuse, R164, R8 ;  /* 0x000000a4a808723c */ /* 0x040fe80000041808 */
[----:B------:R-:W-:Y:S04]  /*1af70*/  @P0 IMAD.IADD R0, R109, 0x1, R0 ;  /* 0x000000016d000824 */ /* 0x000fe800078e0200 */
[-C--:B------:R-:W-:Y:S04]  /*1af80*/  HMMA.16816.F32.BF16 R12, R168, R166.reuse, R12 ;  /* 0x000000a6a80c723c */ /* 0x080fe8000004180c */
[----:B------:R-:W-:Y:S01]  /*1af90*/  @P0 IMAD R108, R0, 0x50, RZ ;  /* 0x00000050006c0824 */ /* 0x000fe200078e02ff */
[C---:B------:R-:W-:Y:S01]  /*1afa0*/  @P0 SHF.L.U64.HI R0, R110.reuse, R115, c[0x0][0x1e4] ;  /* 0x000079006e000619 */ /* 0x040fe20000010273 */
[----:B------:R-:W-:Y:S02]  /*1afb0*/  @P0 IMAD.SHL.U32 R110, R110, 0x20, RZ ;  /* 0x000000206e6e0824 */ /* 0x000fe400078e00ff */
[C---:B------:R-:W-:Y:S01]  /*1afc0*/  HMMA.16816.F32.BF16 R16, R160.reuse, R166, R16 ;  /* 0x000000a6a010723c */ /* 0x040fe20000041810 */
[----:B------:R-:W5:Y:S03]  /*1afd0*/  LDSM.16.M88.4 R164, [R210+0x1000] ;  /* 0x00100000d2a4783b */ /* 0x000f660000000200 */
[----:B------:R-:W-:Y:S04]  /*1afe0*/  @P0 IADD3 R3, R3, R108, RZ ;  /* 0x0000006c03030210 */ /* 0x000fe80007ffe0ff */
        /* <DEDUP_REMOVED lines=20> */
[----:B------:R-:W4:Y:S06]  /*1b130*/  LDSM.16.M88.4 R160, [R210+0x1800] ;  /* 0x00180000d2a0783b */ /* 0x000f2c0000000200 */
[----:B------:R-:W4:Y:S01]  /*1b140*/  LDSM.16.M88.4 R184, [R207+0x800] ;  /* 0x00080000cfb8783b */ /* 0x000f220000000200 */
[-C--:B--2---:R-:W-:Y:S08]  /*1b150*/  HMMA.16816.F32.BF16 R4, R188, R192.reuse, R4 ;  /* 0x000000c0bc04723c */ /* 0x084ff00000041804 */
[C---:B---3--:R-:W-:Y:S08]  /*1b160*/  HMMA.16816.F32.BF16 R8, R196.reuse, R192, R8 ;  /* 0x000000c0c408723c */ /* 0x048ff00000041808 */
        /* <DEDUP_REMOVED lines=8> */
[-C--:B-----5:R-:W-:Y:S08]  /*1b1f0*/  HMMA.16816.F32.BF16 R36, R188, R164.reuse, R36 ;  /* 0x000000a4bc24723c */ /* 0x0a0ff00000041824 */
[C---:B------:R-:W-:Y:S07]  /*1b200*/  HMMA.16816.F32.BF16 R40, R196.reuse, R164, R40 ;  /* 0x000000a4c428723c */ /* 0x040fee0000041828 */
[C---:B------:R-:W-:Y:S01]  /*1b210*/  @P0 LEA R164, P1, R2.reuse, c[0x0][0x1c8], 0x1 ;  /* 0x0000720002a40a11 */ /* 0x040fe200078208ff */
[-C--:B------:R-:W-:Y:S04]  /*1b220*/  HMMA.16816.F32.BF16 R44, R196, R166.reuse, R44 ;  /* 0x000000a6c42c723c */ /* 0x080fe8000004182c */
[----:B------:R-:W-:Y:S02]  /*1b230*/  @P0 LEA.HI.X R165, R2, c[0x0][0x1cc], R3, 0x1, P1 ;  /* 0x0000730002a50a11 */ /* 0x000fe400008f0c03 */
[-C--:B------:R-:W-:Y:S02]  /*1b240*/  @P0 IADD3 R108, P2, R164, R110.reuse, RZ ;  /* 0x0000006ea46c0210 */ /* 0x080fe40007f5e0ff */
        /* <DEDUP_REMOVED lines=8> */
[-C--:B------:R-:W-:Y:S08]  /*1b2d0*/  HMMA.16816.F32.BF16 R68, R188, R168.reuse, R68 ;  /* 0x000000a8bc44723c */ /* 0x080ff00000041844 */
[C---:B------:R-:W-:Y:S08]  /*1b2e0*/  HMMA.16816.F32.BF16 R72, R196.reuse, R168, R72 ;  /* 0x000000a8c448723c */ /* 0x040ff00000041848 */
[-C--:B------:R-:W-:Y:S08]  /*1b2f0*/  HMMA.16816.F32.BF16 R76, R196, R170.reuse, R76 ;  /* 0x000000aac44c723c */ /* 0x080ff0000004184c */
[----:B------:R-:W-:Y:S08]  /*1b300*/  HMMA.16816.F32.BF16 R80, R188, R170, R80 ;  /* 0x000000aabc50723c */ /* 0x000ff00000041850 */
[-C--:B------:R-:W-:Y:S08]  /*1b310*/  HMMA.16816.F32.BF16 R4, R172, R176.reuse, R4 ;  /* 0x000000b0ac04723c */ /* 0x080ff00000041804 */
[C---:B------:R-:W-:Y:S08]  /*1b320*/  HMMA.16816.F32.BF16 R8, R180.reuse, R176, R8 ;  /* 0x000000b0b408723c */ /* 0x040ff00000041808 */
[-C--:B------:R-:W-:Y:S08]  /*1b330*/  HMMA.16816.F32.BF16 R12, R180, R178.reuse, R12 ;  /* 0x000000b2b40c723c */ /* 0x080ff0000004180c */
[C---:B------:R-:W-:Y:S08]  /*1b340*/  HMMA.16816.F32.BF16 R16, R172.reuse, R178, R16 ;  /* 0x000000b2ac10723c */ /* 0x040ff00000041810 */
[-C--:B------:R-:W-:Y:S08]  /*1b350*/  HMMA.16816.F32.BF16 R20, R172, R184.reuse, R20 ;  /* 0x000000b8ac14723c */ /* 0x080ff00000041814 */
[C---:B------:R-:W-:Y:S08]  /*1b360*/  HMMA.16816.F32.BF16 R24, R180.reuse, R184, R24 ;  /* 0x000000b8b418723c */ /* 0x040ff00000041818 */
[-C--:B------:R-:W-:Y:S01]  /*1b370*/  HMMA.16816.F32.BF16 R28, R180, R186.reuse, R28 ;  /* 0x000000bab41c723c */ /* 0x080fe2000004181c */
[----:B------:R-:W-:Y:S01]  /*1b380*/  @!PT LDS RZ, [RZ] ;  /* 0x00000000fffff984 */ /* 0x000fe20000000800 */
[----:B------:R-:W-:Y:S01]  /*1b390*/  @!PT LDS RZ, [RZ] ;  /* 0x00000000fffff984 */ /* 0x000fe20000000800 */
[----:B------:R-:W-:Y:S01]  /*1b3a0*/  @!PT LDS RZ, [RZ] ;  /* 0x00000000fffff984 */ /* 0x000fe20000000800 */
[----:B------:R3:W-:Y:S07]  /*1b3b0*/  @P0 LDGSTS.E.BYPASS.LTC128B.128 [R221+0x2900], [R164.64], !P3 ;  /* 0x02900000a4dd0fae */ /* 0x0007ee000d901d48 */
[C---:B------:R-:W-:Y:S08]  /*1b3c0*/  HMMA.16816.F32.BF16 R32, R172.reuse, R186, R32 ;  /* 0x000000baac20723c */ /* 0x040ff00000041820 */
[-C--:B-1----:R-:W-:Y:S08]  /*1b3d0*/  HMMA.16816.F32.BF16 R36, R172, R156.reuse, R36 ;  /* 0x0000009cac24723c */ /* 0x082ff00000041824 */
[C---:B------:R-:W-:Y:S07]  /*1b3e0*/  HMMA.16816.F32.BF16 R40, R180.reuse, R156, R40 ;  /* 0x0000009cb428723c */ /* 0x040fee0000041828 */
[----:B------:R-:W-:Y:S01]  /*1b3f0*/  IMAD.IADD R157, R202, 0x1, R203 ;  /* 0x00000001ca9d7824 */ /* 0x000fe200078e02cb */
[-C--:B------:R-:W-:Y:S04]  /*1b400*/  HMMA.16816.F32.BF16 R44, R180, R158.reuse, R44 ;  /* 0x0000009eb42c723c */ /* 0x080fe8000004182c */
[----:B------:R-:W-:Y:S04]  /*1b410*/  @P4 IMAD.HI.U32 R109, R157, c[0x0][0x2c8], RZ ;  /* 0x0000b2009d6d4a27 */ /* 0x000fe800078e00ff */
[C---:B------:R-:W-:Y:S04]  /*1b420*/  HMMA.16816.F32.BF16 R48, R172.reuse, R158, R48 ;  /* 0x0000009eac30723c */ /* 0x040fe80000041830 */
[----:B------:R-:W-:Y:S01]  /*1b430*/  @P4 SHF.R.U32.HI R157, RZ, c[0x0][0x2cc], R109 ;  /* 0x0000b300ff9d4a19 */ /* 0x000fe2000001166d */
[--C-:B------:R-:W-:Y:S02]  /*1b440*/  @P0 IMAD.X R109, R165, 0x1, R0.reuse, P2 ;  /* 0x00000001a56d0824 */ /* 0x100fe400010e0600 */
[-C--:B------:R-:W-:Y:S01]  /*1b450*/  @P0 IADD3 R158, P1, R108, R110.reuse, RZ ;  /* 0x0000006e6c9e0210 */ /* 0x080fe20007f3e0ff */
[-C--:B------:R-:W-:Y:S02]  /*1b460*/  HMMA.16816.F32.BF16 R52, R172, R192.reuse, R52 ;  /* 0x000000c0ac34723c */ /* 0x080fe40000041834 */
[----:B------:R1:W-:Y:S02]  /*1b470*/  @P0 LDGSTS.E.BYPASS.LTC128B.128 [R221+0x3100], [R108.64], !P3 ;  /* 0x031000006cdd0fae */ /* 0x0003e4000d901d48 */
[--C-:B------:R-:W-:Y:S01]  /*1b480*/  @P0 IMAD.X R159, R109, 0x1, R0.reuse, P1 ;  /* 0x000000016d9f0824 */ /* 0x100fe200008e0600 */
[----:B------:R-:W-:Y:S03]  /*1b490*/  @P0 IADD3 R2, P2, R158, R110, RZ ;  /* 0x0000006e9e020210 */ /* 0x000fe60007f5e0ff */
[C---:B------:R-:W-:Y:S01]  /*1b4a0*/  HMMA.16816.F32.BF16 R56, R180.reuse, R192, R56 ;  /* 0x000000c0b438723c */ /* 0x040fe20000041838 */
[----:B------:R4:W-:Y:S03]  /*1b4b0*/  @P0 LDGSTS.E.BYPASS.LTC128B.128 [R221+0x3900], [R158.64], !P3 ;  /* 0x039000009edd0fae */ /* 0x0009e6000d901d48 */
[----:B------:R-:W-:Y:S04]  /*1b4c0*/  @P0 IADD3.X R3, R159, R0, RZ, P2, !PT ;  /* 0x000000009f030210 */ /* 0x000fe800017fe4ff */
[-C--:B------:R-:W-:Y:S01]  /*1b4d0*/  HMMA.16816.F32.BF16 R60, R180, R194.reuse, R60 ;  /* 0x000000c2b43c723c */ /* 0x080fe2000004183c */
[----:B------:R5:W-:Y:S07]  /*1b4e0*/  @P0 LDGSTS.E.BYPASS.LTC128B.128 [R221+0x4100], [R2.64], !P3 ;  /* 0x0410000002dd0fae */ /* 0x000bee000d901d48 */
[C---:B------:R-:W-:Y:S01]  /*1b4f0*/  HMMA.16816.F32.BF16 R64, R172.reuse, R194, R64 ;  /* 0x000000c2ac40723c */ /* 0x040fe20000041840 */
[----:B-1----:R-:W1:Y:S07]  /*1b500*/  SHFL.IDX PT, R108, R157, RZ, 0x1c1f ;  /* 0x001c1fff9d6c7589 */ /* 0x002e6e00000e0000 */
[-C--:B--2---:R-:W-:Y:S08]  /*1b510*/  HMMA.16816.F32.BF16 R68, R172, R160.reuse, R68 ;  /* 0x000000a0ac44723c */ /* 0x084ff00000041844 */
[C---:B------:R-:W-:Y:S07]  /*1b520*/  HMMA.16816.F32.BF16 R72, R180.reuse, R160, R72 ;  /* 0x000000a0b448723c */ /* 0x040fee0000041848 */
[----:B------:R-:W-:Y:S01]  /*1b530*/  @P0 IADD3 R160, P1, R2, R110, RZ ;  /* 0x0000006e02a00210 */ /* 0x000fe20007f3e0ff */
[-C--:B------:R-:W-:Y:S04]  /*1b540*/  HMMA.16816.F32.BF16 R76, R180, R162.reuse, R76 ;  /* 0x000000a2b44c723c */ /* 0x080fe8000004184c */
[----:B------:R-:W-:Y:S02]  /*1b550*/  @P0 IMAD.X R161, R3, 0x1, R0, P1 ;  /* 0x0000000103a10824 */ /* 0x000fe400008e0600 */
[----:B-----5:R-:W-:Y:S02]  /*1b560*/  IMAD R3, R200, -0x50, RZ ;  /* 0xffffffb0c8037824 */ /* 0x020fe400078e02ff */
[----:B------:R-:W-:Y:S01]  /*1b570*/  HMMA.16816.F32.BF16 R80, R172, R162, R80 ;  /* 0x000000a2ac50723c */ /* 0x000fe20000041850 */
[----:B------:R3:W-:Y:S03]  /*1b580*/  @P0 LDGSTS.E.BYPASS.LTC128B.128 [R221+0x4900], [R160.64], !P3 ;  /* 0x04900000a0dd0fae */ /* 0x0007e6000d901d48 */
[----:B------:R-:W-:Y:S02]  /*1b590*/  ISETP.GE.AND P3, PT, R226, 0x1, PT ;  /* 0x00000001e200780c */ /* 0x000fe40003f66270 */
[----:B------:R-:W-:Y:S01]  /*1b5a0*/  IADD3 R0, -R223, 0x1, R3 ;  /* 0x00000001df007810 */ /* 0x000fe20007ffe103 */
[----:B------:R-:W0:Y:S05]  /*1b5b0*/  LDGDEPBAR ;  /* 0x00000000000079af */ /* 0x000e2a0000000000 */
[----:B------:R-:W-:Y:S04]  /*1b5c0*/  IADD3 R0, -R224, R0, R225 ;  /* 0x00000000e0007210 */ /* 0x000fe80007ffe1e1 */
[C---:B----4-:R-:W-:Y:S02]  /*1b5d0*/  IADD3 R159, R0.reuse, UR4, RZ ;  /* 0x00000004009f7c10 */ /* 0x050fe4000fffe0ff */
[----:B------:R-:W-:Y:S03]  /*1b5e0*/  IADD3 R158, R0, c[0x0][0x328], RZ ;  /* 0x0000ca00009e7a10 */ /* 0x000fe60007ffe0ff */
[----:B-1----:R-:W-:Y:S01]  /*1b5f0*/  IMAD.IADD R0, R108, 0x1, R159 ;  /* 0x000000016c007824 */ /* 0x002fe200078e029f */
        /* <DEDUP_REMOVED lines=15> */
.L_x_2578:
[----:B------:R-:W-:Y:S04]  /*1b6f0*/  MOV R108, c[0x0][0x32c] ;  /* 0x0000cb00006c7a02 */ /* 0x000fe80000000f00 */
[----:B------:R-:W-:Y:S11]  /*1b700*/  ISETP.NE.AND P0, PT, R108, 0x1, PT ;  /* 0x000000016c00780c */ /* 0x000ff60003f05270 */
[----:B------:R-:W-:Y:S02]  /*1b710*/  @!UPT UIADD3 URZ, URZ, URZ, URZ ;  /* 0x0000003f3f3ff290 */ /* 0x000fe4000fffe03f */
[----:B------:R-:W-:Y:S05]  /*1b720*/  @P0 IMAD.HI.U32 R108, R2, c[0x0][0x330], RZ ;  /* 0x0000cc00026c0a27 */ /* 0x000fea00078e00ff */
[----:B------:R-:W-:Y:S02]  /*1b730*/  @P0 SHF.R.U32.HI R2, RZ, c[0x0][0x334], R108 ;  /* 0x0000cd00ff020a19 */ /* 0x000fe4000001166c */
.L_x_2579:
[----:B------:R-:W-:Y:S05]  /*1b740*/  BSYNC B0 ;  /* 0x0000000000007941 */ /* 0x000fea0003800000 */
.L_x_2577:
[----:B------:R-:W-:Y:S04]  /*1b750*/  IMAD.IADD R108, R3, 0x1, -R223 ;  /* 0x00000001036c7824 */ /* 0x000fe800078e0adf */
[----:B------:R-:W-:Y:S05]  /*1b760*/  IMAD R2, R2, c[0x0][0x32c], R108 ;  /* 0x0000cb0002027a24 */ /* 0x000fea00078e026c */
[----:B------:R-:W-:Y:S02]  /*1b770*/  IADD3 R108, R2, c[0x0][0x32c], RZ ;  /* 0x0000cb00026c7a10 */ /* 0x000fe40007ffe0ff */
[----:B------:R-:W-:Y:S02]  /*1b780*/  IMNMX R0, R0, R2, !PT ;  /* 0x0000000200007217 */ /* 0x000fe40007800200 */
[----:B------:R-:W-:Y:S02]  /*1b790*/  IMNMX R115, R115, R108, PT ;  /* 0x0000006c73737217 */ /* 0x000fe40003800200 */
.L_x_2576:
        /* <DEDUP_REMOVED lines=17> */
.L_x_2582:
[----:B------:R-:W-:Y:S04]  /*1b8b0*/  MOV R109, c[0x0][0x32c] ;  /* 0x0000cb00006d7a02 */ /* 0x000fe80000000f00 */
[----:B------:R-:W-:Y:S11]  /*1b8c0*/  ISETP.NE.AND P0, PT, R109, 0x1, PT ;  /* 0x000000016d00780c */ /* 0x000ff60003f05270 */
[----:B------:R-:W-:Y:S02]  /*1b8d0*/  @!UPT UIADD3 URZ, URZ, URZ, URZ ;  /* 0x0000003f3f3ff290 */ /* 0x000fe4000fffe03f */
[----:B------:R-:W-:Y:S05]  /*1b8e0*/  @P0 IMAD.HI.U32 R109, R2, c[0x0][0x330], RZ ;  /* 0x0000cc00026d0a27 */ /* 0x000fea00078e00ff */
[----:B------:R-:W-:Y:S02]  /*1b8f0*/  @P0 SHF.R.U32.HI R2, RZ, c[0x0][0x334], R109 ;  /* 0x0000cd00ff020a19 */ /* 0x000fe4000001166d */
.L_x_2583:
[----:B------:R-:W-:Y:S05]  /*1b900*/  BSYNC B0 ;  /* 0x0000000000007941 */ /* 0x000fea0003800000 */
.L_x_2581:
[----:B------:R-:W-:Y:S04]  /*1b910*/  IMAD.IADD R109, R3, 0x1, -R223 ;  /* 0x00000001036d7824 */ /* 0x000fe800078e0adf */
[----:B------:R-:W-:Y:S05]  /*1b920*/  IMAD R2, R2, c[0x0][0x32c], R109 ;  /* 0x0000cb0002027a24 */ /* 0x000fea00078e026d */
[----:B------:R-:W-:Y:S02]  /*1b930*/  IADD3 R109, R2, c[0x0][0x32c], RZ ;  /* 0x0000cb00026d7a10 */ /* 0x000fe40007ffe0ff */
[----:B------:R-:W-:Y:S02]  /*1b940*/  IMNMX R108, R108, R2, !PT ;  /* 0x000000026c6c7217 */ /* 0x000fe40007800200 */
[----:B------:R-:W-:Y:S02]  /*1b950*/  IMNMX R110, R110, R109, PT ;  /* 0x0000006d6e6e7217 */ /* 0x000fe40003800200 */
.L_x_2580:
        /* <DEDUP_REMOVED lines=10> */
[----:B---3--:R-:W-:Y:S05]  /*1ba00*/  IMAD.MOV.U32 R160, RZ, RZ, c[0x0][0x32c] ;  /* 0x0000cb00ffa07624 */ /* 0x008fea00078e00ff */
[----:B------:R-:W-:Y:S11]  /*1ba10*/  ISETP.NE.AND P0, PT, R160, 0x1, PT ;  /* 0x00000001a000780c */ /* 0x000ff60003f05270 */
[----:B------:R-:W-:Y:S02]  /*1ba20*/  @!UPT UIADD3 URZ, URZ, URZ, URZ ;  /* 0x0000003f3f3ff290 */ /* 0x000fe4000fffe03f */
[----:B------:R-:W-:Y:S05]  /*1ba30*/  @P0 IMAD.HI.U32 R160, R156, c[0x0][0x330], RZ ;  /* 0x0000cc009ca00a27 */ /* 0x000fea00078e00ff */
[----:B------:R-:W-:Y:S04]  /*1ba40*/  @P0 SHF.R.U32.HI R156, RZ, c[0x0][0x334], R160 ;  /* 0x0000cd00ff9c0a19 */ /* 0x000fe800000116a0 */
[----:B------:R-:W-:Y:S01]  /*1ba50*/  LOP3.LUT R156, RZ, R156, RZ, 0x33, !PT ;  /* 0x0000009cff9c7212 */ /* 0x000fe200078e33ff */
[----:B------:R-:W-:-:S05]  /*1ba60*/  BRA `(.L_x_2587) ;  /* 0x0000005000007947 */ /* 0x000fca0003800000 */
.L_x_2586:
[----:B---3--:R-:W-:Y:S04]  /*1ba70*/  MOV R160, c[0x0][0x32c] ;  /* 0x0000cb0000a07a02 */ /* 0x008fe80000000f00 */
[----:B------:R-:W-:Y:S11]  /*1ba80*/  ISETP.NE.AND P0, PT, R160, 0x1, PT ;  /* 0x00000001a000780c */ /* 0x000ff60003f05270 */
[----:B------:R-:W-:Y:S02]  /*1ba90*/  @!UPT UIADD3 URZ, URZ, URZ, URZ ;  /* 0x0000003f3f3ff290 */ /* 0x000fe4000fffe03f */
[----:B------:R-:W-:Y:S05]  /*1baa0*/  @P0 IMAD.HI.U32 R160, R156, c[0x0][0x330], RZ ;  /* 0x0000cc009ca00a27 */ /* 0x000fea00078e00ff */
[----:B------:R-:W-:Y:S02]  /*1bab0*/  @P0 SHF.R.U32.HI R156, RZ, c[0x0][0x334], R160 ;  /* 0x0000cd00ff9c0a19 */ /* 0x000fe400000116a0 */
.L_x_2587:
[----:B------:R-:W-:Y:S05]  /*1bac0*/  BSYNC B0 ;  /* 0x0000000000007941 */ /* 0x000fea0003800000 */
.L_x_2585:
[----:B------:R-:W-:Y:S04]  /*1bad0*/  IMAD.IADD R160, R3, 0x1, -R223 ;  /* 0x0000000103a07824 */ /* 0x000fe800078e0adf */
[----:B------:R-:W-:Y:S05]  /*1bae0*/  IMAD R156, R156, c[0x0][0x32c], R160 ;  /* 0x0000cb009c9c7a24 */ /* 0x000fea00078e02a0 */
[----:B------:R-:W-:Y:S02]  /*1baf0*/  IADD3 R160, R156, c[0x0][0x32c], RZ ;  /* 0x0000cb009ca07a10 */ /* 0x000fe40007ffe0ff */
[----:B------:R-:W-:Y:S02]  /*1bb00*/  IMNMX R2, R2, R156, !PT ;  /* 0x0000009c02027217 */ /* 0x000fe40007800200 */
[----:B------:R-:W-:Y:S02]  /*1bb10*/  IMNMX R109, R109, R160, PT ;  /* 0x000000a06d6d7217 */ /* 0x000fe40003800200 */
.L_x_2584:
[C---:B------:R-:W-:Y:S02]  /*1bb20*/  ISETP.GE.AND P2, PT, R3.reuse, 0xa, PT ;  /* 0x0000000a0300780c */ /* 0x040fe40003f46270 */
[----:B------:R-:W-:Y:S02]  /*1bb30*/  ISETP.GE.AND P3, PT, R3, 0x9, PT ;  /* 0x000000090300780c */ /* 0x000fe40003f66270 */
[C---:B------:R-:W-:Y:S02]  /*1bb40*/  ISETP.GT.AND P0, PT, R0.reuse, 0x9, !P2 ;  /* 0x000000090000780c */ /* 0x040fe40005704270 */
[----:B------:R-:W-:Y:S02]  /*1bb50*/  ISETP.GT.AND P1, PT, R0, 0x8, !P3 ;  /* 0x000000080000780c */ /* 0x000fe40005f24270 */
[C---:B------:R-:W-:Y:S02]  /*1bb60*/  ISETP.LT.OR P0, PT, R115.reuse, 0xa, P0 ;  /* 0x0000000a7300780c */ /* 0x040fe40000701670 */
[----:B------:R-:W-:Y:S02]  /*1bb70*/  ISETP.LT.OR P1, PT, R115, 0x9, P1 ;  /* 0x000000097300780c */ /* 0x000fe40000f21670 */
[----:B---3--:R-:W-:Y:S02]  /*1bb80*/  FSEL R165, R17, -INF , !P0 ;  /* 0xff80000011a57808 */ /* 0x008fe40004000000 */
        /* <DEDUP_REMOVED lines=242> */
.L_x_2590:
[----:B------:R-:W-:Y:S04]  /*1cab0*/  MOV R6, c[0x0][0x32c] ;  /* 0x0000cb0000067a02 */ /* 0x000fe80000000f00 */
[----:B------:R-:W-:Y:S11]  /*1cac0*/  ISETP.NE.AND P0, PT, R6, 0x1, PT ;  /* 0x000000010600780c */ /* 0x000ff60003f05270 */
[----:B------:R-:W-:Y:S02]  /*1cad0*/  @!UPT UIADD3 URZ, URZ, URZ, URZ ;  /* 0x0000003f3f3ff290 */ /* 0x000fe4000fffe03f */
[----:B------:R-:W-:Y:S05]  /*1cae0*/  @P0 IMAD.HI.U32 R6, R4, c[0x0][0x330], RZ ;  /* 0x0000cc0004060a27 */ /* 0x000fea00078e00ff */
[----:B------:R-:W-:Y:S02]  /*1caf0*/  @P0 SHF.R.U32.HI R4, RZ, c[0x0][0x334], R6 ;  /* 0x0000cd00ff040a19 */ /* 0x000fe40000011606 */
.L_x_2591:
[----:B------:R-:W-:Y:S05]  /*1cb00*/  BSYNC B0 ;  /* 0x0000000000007941 */ /* 0x000fea0003800000 */
.L_x_2589:
[----:B------:R-:W-:Y:S04]  /*1cb10*/  IMAD.IADD R3, R3, 0x1, -R223 ;  /* 0x0000000103037824 */ /* 0x000fe800078e0adf */
[----:B------:R-:W-:Y:S05]  /*1cb20*/  IMAD R3, R4, c[0x0][0x32c], R3 ;  /* 0x0000cb0004037a24 */ /* 0x000fea00078e0203 */
[----:B------:R-:W-:Y:S02]  /*1cb30*/  IADD3 R4, R3, c[0x0][0x32c], RZ ;  /* 0x0000cb0003047a10 */ /* 0x000fe40007ffe0ff */
[----:B------:R-:W-:Y:S02]  /*1cb40*/  IMNMX R0, R0, R3, !PT ;  /* 0x0000000300007217 */ /* 0x000fe40007800200 */
[----:B------:R-:W-:Y:S02]  /*1cb50*/  IMNMX R2, R2, R4, PT ;  /* 0x0000000402027217 */ /* 0x000fe40003800200 */
.L_x_2588:
[----:B------:R-:W-:Y:S02]  /*1cb60*/  ISETP.GT.AND P0, PT, R0, RZ, !P2 ;  /* 0x000000ff0000720c */ /* 0x000fe40005704270 */
        /* <DEDUP_REMOVED lines=62> */
[----:B------:R-:W-:Y:S01]  /*1cf50*/  ISETP.NE.AND P0, PT, R20, RZ, PT ;  /* 0x000000ff1400720c */ /* 0x000fe20003f05270 */
[----:B------:R-:W-:Y:S01]  /*1cf60*/  LDSM.16.MT88.4 R40, [R206] ;  /* 0x00000000ce28783b */ /* 0x000fe20000004200 */
[----:B------:R-:W-:Y:S02]  /*1cf70*/  FMNMX.FTZ R4, R167, R4, !PT ;  /* 0x00000004a7047209 */ /* 0x000fe40007810000 */
[----:B------:R-:W-:Y:S02]  /*1cf80*/  ISETP.GT.AND P0, PT, R0, 0x28, !P0 ;  /* 0x000000280000780c */ /* 0x000fe40004704270 */
[----:B------:R-:W-:Y:S02]  /*1cf90*/  ISETP.NE.AND P2, PT, R16, RZ, PT ;  /* 0x000000ff1000720c */ /* 0x000fe40003f45270 */
[----:B------:R-:W-:Y:S01]  /*1cfa0*/  ISETP.LT.OR P0, PT, R2, 0x29, P0 ;  /* 0x000000290200780c */ /* 0x000fe20000701670 */
[----:B------:R-:W-:Y:S01]  /*1cfb0*/  LDSM.16.MT88.4 R20, [R205] ;  /* 0x00000000cd14783b */ /* 0x000fe20000004200 */
        /* <DEDUP_REMOVED lines=21> */
[----:B------:R-:W-:Y:S01]  /*1d110*/  ISETP.GT.AND P0, PT, R0, 0x38, !P2 ;  /* 0x000000380000780c */ /* 0x000fe20005704270 */
[----:B------:R-:W-:Y:S01]  /*1d120*/  LDSM.16.MT88.4 R56, [R208] ;  /* 0x00000000d038783b */ /* 0x000fe20000004200 */
        /* <DEDUP_REMOVED lines=17> */
[----:B------:R-:W-:Y:S02]  /*1d240*/  ISETP.LT.OR P0, PT, R2, 0x3a, P0 ;  /* 0x0000003a0200780c */ /* 0x000fe40000701670 */
[----:B------:R-:W-:Y:S02]  /*1d250*/  FMNMX.FTZ R5, R28, R5, !PT ;  /* 0x000000051c057209 */ /* 0x000fe40007810000 */
[----:B------:R-:W-:Y:S02]  /*1d260*/  FSEL R160, R63, -INF , !P0 ;  /* 0xff8000003fa07808 */ /* 0x000fe40004000000 */
[----:B-1----:R-:W-:Y:S02]  /*1d270*/  FMNMX.FTZ R3, R3, R6, !PT ;  /* 0x0000000603037209 */ /* 0x002fe40007810000 */
        /* <DEDUP_REMOVED lines=17> */
[----:B------:R-:W-:Y:S02]  /*1d390*/  ISETP.GT.AND P0, PT, R0, 0x48, !P3 ;  /* 0x000000480000780c */ /* 0x000fe40005f04270 */
[----:B------:R-:W-:Y:S02]  /*1d3a0*/  FMNMX.FTZ R5, R192, R5, !PT ;  /* 0x00000005c0057209 */ /* 0x000fe40007810000 */
[----:B--2---:R-:W-:Y:S02]  /*1d3b0*/  FMNMX.FTZ R110, R3, R7, !PT ;  /* 0x00000007036e7209 */ /* 0x004fe40007810000 */
[----:B------:R-:W-:Y:S01]  /*1d3c0*/  FMNMX.FTZ R5, R201, R5, !PT ;  /* 0x00000005c9057209 */ /* 0x000fe20007810000 */
[----:B------:R-:W1:Y:S01]  /*1d3d0*/  SHFL.BFLY PT, R7, R4, 0x1, 0x1f ;  /* 0x0c201f0004077f89 */ /* 0x000e6200000e0000 */
[C---:B------:R-:W-:Y:S01]  /*1d3e0*/  FSETP.NEU.FTZ.AND P2, PT, R110.reuse, -INF , PT ;  /* 0xff8000006e00780b */ /* 0x040fe20003f5d000 */
[----:B------:R-:W-:Y:S01]  /*1d3f0*/  FMUL.FTZ R3, R110, c[0x0][0x2d0] ;  /* 0x0000b4006e037a20 */ /* 0x000fe20000410000 */
[----:B------:R-:W-:Y:S02]  /*1d400*/  FMNMX.FTZ R5, R203, R5, !PT ;  /* 0x00000005cb057209 */ /* 0x000fe40007810000 */
[----:B------:R-:W-:Y:S02]  /*1d410*/  ISETP.LT.OR P0, PT, R2, 0x49, P0 ;  /* 0x000000490200780c */ /* 0x000fe40000701670 */
[----:B------:R-:W-:Y:S02]  /*1d420*/  FSEL R47, R3, RZ, P2 ;  /* 0x000000ff032f7208 */ /* 0x000fe40001000000 */
[----:B------:R-:W-:Y:S02]  /*1d430*/  FMNMX.FTZ R5, R220, R5, !PT ;  /* 0x00000005dc057209 */ /* 0x000fe40007810000 */
[----:B------:R-:W-:Y:S01]  /*1d440*/  FSEL R75, R78, -INF , !P0 ;  /* 0xff8000004e4b7808 */ /* 0x000fe20004000000 */
[--C-:B------:R-:W-:Y:S01]  /*1d450*/  FFMA.FTZ R3, R32, c[0x0][0x2d0], -R47.reuse ;  /* 0x0000b40020037a23 */ /* 0x100fe2000001082f */
[----:B------:R-:W-:Y:S02]  /*1d460*/  FMNMX.FTZ R5, R222, R5, !PT ;  /* 0x00000005de057209 */ /* 0x000fe40007810000 */
[----:B------:R-:W-:Y:S01]  /*1d470*/  ISETP.GT.AND P3, PT, R0, 0x49, !P6 ;  /* 0x000000490000780c */ /* 0x000fe20007764270 */
[----:B------:R2:W-:Y:S02]  /*1d480*/  MUFU.EX2 R162, R3 ;  /* 0x0000000300a27308 */ /* 0x0005e40000000800 */
[----:B------:R-:W3:Y:S01]  /*1d490*/  SHFL.BFLY PT, R6, R5, 0x2, 0x1f ;  /* 0x0c401f0005067f89 */ /* 0x000ee200000e0000 */
[----:B------:R-:W-:Y:S04]  /*1d4a0*/  ISETP.LT.OR P3, PT, R2, 0x4a, P3 ;  /* 0x0000004a0200780c */ /* 0x000fe80001f61670 */
[----:B------:R-:W-:Y:S02]  /*1d4b0*/  FSEL R46, R79, -INF , !P3 ;  /* 0xff8000004f2e7808 */ /* 0x000fe40005800000 */
[----:B-1----:R-:W-:Y:S04]  /*1d4c0*/  FMNMX.FTZ R109, R4, R7, !PT ;  /* 0x00000007046d7209 */ /* 0x002fe80007810000 */
[C---:B------:R-:W-:Y:S01]  /*1d4d0*/  FSETP.NEU.FTZ.AND P1, PT, R109.reuse, -INF , PT ;  /* 0xff8000006d00780b */ /* 0x040fe20003f3d000 */
[----:B------:R-:W-:Y:S05]  /*1d4e0*/  FMUL.FTZ R4, R109, c[0x0][0x2d0] ;  /* 0x0000b4006d047a20 */ /* 0x000fea0000410000 */
[----:B------:R-:W-:Y:S01]  /*1d4f0*/  FSEL R68, R4, RZ, P1 ;  /* 0x000000ff04447208 */ /* 0x000fe20000800000 */
[--C-:B--2---:R-:W-:Y:S04]  /*1d500*/  FFMA.FTZ R3, R33, c[0x0][0x2d0], -R47.reuse ;  /* 0x0000b40021037a23 */ /* 0x104fe8000001082f */
[--C-:B------:R-:W-:Y:S01]  /*1d510*/  FFMA.FTZ R32, R178, c[0x0][0x2d0], -R68.reuse ;  /* 0x0000b400b2207a23 */ /* 0x100fe20000010844 */
[----:B------:R3:W1:Y:S10]  /*1d520*/  MUFU.EX2 R163, R3 ;  /* 0x0000000300a37308 */ /* 0x0006740000000800 */
[----:B------:R-:W-:Y:S01]  /*1d530*/  MUFU.EX2 R228, R32 ;  /* 0x0000002000e47308 */ /* 0x000fe20000000800 */
[----:B---3--:R-:W-:Y:S01]  /*1d540*/  FMNMX.FTZ R3, R5, R6, !PT ;  /* 0x0000000605037209 */ /* 0x008fe20007810000 */
[--C-:B------:R-:W-:Y:S01]  /*1d550*/  FFMA.FTZ R5, R164, c[0x0][0x2d0], -R47.reuse ;  /* 0x0000b400a4057a23 */ /* 0x100fe2000001082f */
[----:B------:R-:W-:Y:S02]  /*1d560*/  FMNMX.FTZ R6, R10, R114, !PT ;  /* 0x000000720a067209 */ /* 0x000fe40007810000 */
[----:B-1----:R-:W-:Y:S05]  /*1d570*/  F2FP.BF16.PACK_AB R48, R163, R162 ;  /* 0x000000a2a330723e */ /* 0x002fea00000010ff */
[----:B------:R1:W-:Y:S01]  /*1d580*/  MUFU.EX2 R161, R5 ;  /* 0x0000000500a17308 */ /* 0x0003e20000000800 */
[----:B------:R-:W-:Y:S01]  /*1d590*/  FMNMX.FTZ R4, R11, R6, !PT ;  /* 0x000000060b047209 */ /* 0x000fe20007810000 */
[----:B------:R-:W2:Y:S03]  /*1d5a0*/  SHFL.BFLY PT, R7, R3, 0x1, 0x1f ;  /* 0x0c201f0003077f89 */ /* 0x000ea600000e0000 */
[----:B------:R-:W-:Y:S01]  /*1d5b0*/  FMNMX.FTZ R4, R14, R4, !PT ;  /* 0x000000040e047209 */ /* 0x000fe20007810000 */
[----:B-1----:R-:W-:Y:S01]  /*1d5c0*/  FFMA.FTZ R5, R165, c[0x0][0x2d0], -R47 ;  /* 0x0000b400a5057a23 */ /* 0x002fe2000001082f */
[----:B--2---:R-:W-:Y:S01]  /*1d5d0*/  FMNMX.FTZ R108, R3, R7, !PT ;  /* 0x00000007036c7209 */ /* 0x004fe20007810000 */
[--C-:B------:R-:W-:Y:S02]  /*1d5e0*/  FFMA.FTZ R3, R166, c[0x0][0x2d0], -R68.reuse ;  /* 0x0000b400a6037a23 */ /* 0x100fe40000010844 */
[----:B------:R1:W2:Y:S01]  /*1d5f0*/  MUFU.EX2 R74, R5 ;  /* 0x00000005004a7308 */ /* 0x0002a20000000800 */
[----:B------:R-:W-:Y:S09]  /*1d600*/  FSETP.NEU.FTZ.AND P0, PT, R108, -INF , PT ;  /* 0xff8000006c00780b */ /* 0x000ff20003f1d000 */
[----:B------:R3:W-:Y:S01]  /*1d610*/  MUFU.EX2 R250, R3 ;  /* 0x0000000300fa7308 */ /* 0x0007e20000000800 */
[--C-:B-1----:R-:W-:Y:S01]  /*1d620*/  FFMA.FTZ R5, R34, c[0x0][0x2d0], -R68.reuse ;  /* 0x0000b40022057a23 */ /* 0x102fe20000010844 */
[----:B--2---:R-:W-:Y:S08]  /*1d630*/  F2FP.BF16.PACK_AB R50, R74, R161 ;  /* 0x000000a14a32723e */ /* 0x004ff000000010ff */
[----:B------:R1:W-:Y:S01]  /*1d640*/  MUFU.EX2 R252, R5 ;  /* 0x0000000500fc7308 */ /* 0x0003e20000000800 */
[----:B---3--:R-:W-:Y:S05]  /*1d650*/  FMUL.FTZ R3, R108, c[0x0][0x2d0] ;  /* 0x0000b4006c037a20 */ /* 0x008fea0000410000 */
[----:B------:R-:W-:Y:S05]  /*1d660*/  FSEL R69, R3, RZ, P0 ;  /* 0x000000ff03457208 */ /* 0x000fea0000000000 */
[--C-:B------:R-:W-:Y:S02]  /*1d670*/  FFMA.FTZ R2, R13, c[0x0][0x2d0], -R69.reuse ;  /* 0x0000b4000d027a23 */ /* 0x100fe40000010845 */
[----:B------:R-:W-:Y:S02]  /*1d680*/  FFMA.FTZ R16, R28, c[0x0][0x2d0], -R69 ;  /* 0x0000b4001c107a23 */ /* 0x000fe40000010845 */
[----:B------:R2:W-:Y:S01]  /*1d690*/  MUFU.EX2 R241, R2 ;  /* 0x0000000200f17308 */ /* 0x0005e20000000800 */
[--C-:B------:R-:W-:Y:S01]  /*1d6a0*/  FFMA.FTZ R28, R177, c[0x0][0x2d0], -R47.reuse ;  /* 0x0000b400b11c7a23 */ /* 0x100fe2000001082f */
[----:B-1----:R-:W-:Y:S01]  /*1d6b0*/  FMNMX.FTZ R5, R15, R4, !PT ;  /* 0x000000040f057209 */ /* 0x002fe20007810000 */
[--C-:B------:R-:W-:Y:S02]  /*1d6c0*/  FFMA.FTZ R4, R36, c[0x0][0x2d0], -R68.reuse ;  /* 0x0000b40024047a23 */ /* 0x100fe40000010844 */
[----:B------:R-:W-:Y:S01]  /*1d6d0*/  LDSM.16.MT88.4 R36, [R209] ;  /* 0x00000000d124783b */ /* 0x000fe20000004200 */
[----:B------:R-:W-:Y:S04]  /*1d6e0*/  FMNMX.FTZ R5, R60, R5, !PT ;  /* 0x000000053c057209 */ /* 0x000fe80007810000 */
[----:B------:R1:W3:Y:S01]  /*1d6f0*/  MUFU.EX2 R251, R4 ;  /* 0x0000000400fb7308 */ /* 0x0002e20000000800 */
[----:B------:R-:W-:Y:S04]  /*1d700*/  FMNMX.FTZ R5, R61, R5, !PT ;  /* 0x000000053d057209 */ /* 0x000fe80007810000 */
[----:B------:R-:W-:Y:S05]  /*1d710*/  FMNMX.FTZ R5, R64, R5, !PT ;  /* 0x0000000540057209 */ /* 0x000fea0007810000 */
[----:B------:R-:W-:Y:S01]  /*1d720*/  MUFU.EX2 R232, R16 ;  /* 0x0000001000e87308 */ /* 0x000fe20000000800 */
[----:B------:R-:W-:Y:S01]  /*1d730*/  FMNMX.FTZ R5, R65, R5, !PT ;  /* 0x0000000541057209 */ /* 0x000fe20007810000 */
[----:B--2---:R-:W-:Y:S03]  /*1d740*/  FFMA.FTZ R2, R168, c[0x0][0x2d0], -R47 ;  /* 0x0000b400a8027a23 */ /* 0x004fe6000001082f */
[----:B------:R-:W-:Y:S04]  /*1d750*/  FMNMX.FTZ R5, R72, R5, !PT ;  /* 0x0000000548057209 */ /* 0x000fe80007810000 */
[----:B------:R-:W-:Y:S01]  /*1d760*/  FMNMX.FTZ R3, R73, R5, !PT ;  /* 0x0000000549037209 */ /* 0x000fe20007810000 */
[----:B------:R-:W-:Y:S03]  /*1d770*/  MUFU.EX2 R238, R2 ;  /* 0x0000000200ee7308 */ /* 0x000fe60000000800 */
[----:B------:R-:W-:Y:S01]  /*1d780*/  FMNMX.FTZ R3, R76, R3, !PT ;  /* 0x000000034c037209 */ /* 0x000fe20007810000 */
[--C-:B-1----:R-:W-:Y:S01]  /*1d790*/  FFMA.FTZ R4, R167, c[0x0][0x2d0], -R68.reuse ;  /* 0x0000b400a7047a23 */ /* 0x102fe20000010844 */
[----:B---3--:R-:W-:Y:S05]  /*1d7a0*/  F2FP.BF16.PACK_AB R49, R251, R252 ;  /* 0x000000fcfb31723e */ /* 0x008fea00000010ff */
[----:B------:R1:W2:Y:S10]  /*1d7b0*/  MUFU.EX2 R249, R4 ;  /* 0x0000000400f97308 */ /* 0x0002b40000000800 */
[----:B------:R-:W-:Y:S01]  /*1d7c0*/  MUFU.EX2 R229, R28 ;  /* 0x0000001c00e57308 */ /* 0x000fe20000000800 */
[--C-:B-1----:R-:W-:Y:S01]  /*1d7d0*/  FFMA.FTZ R4, R8, c[0x0][0x2d0], -R69.reuse ;  /* 0x0000b40008047a23 */ /* 0x102fe20000010845 */
[----:B--2---:R-:W-:Y:S01]  /*1d7e0*/  F2FP.BF16.PACK_AB R51, R249, R250 ;  /* 0x000000faf933723e */ /* 0x004fe200000010ff */
[----:B------:R-:W-:Y:S07]  /*1d7f0*/  FFMA.FTZ R8, R24, c[0x0][0x2d0], -R69 ;  /* 0x0000b40018087a23 */ /* 0x000fee0000010845 */
[----:B------:R1:W-:Y:S01]  /*1d800*/  MUFU.EX2 R248, R4 ;  /* 0x0000000400f87308 */ /* 0x0003e20000000800 */
[----:B------:R-:W-:Y:S09]  /*1d810*/  FFMA.FTZ R24, R176, c[0x0][0x2d0], -R47 ;  /* 0x0000b400b0187a23 */ /* 0x000ff2000001082f */
[----:B------:R-:W-:Y:S10]  /*1d820*/  MUFU.EX2 R234, R8 ;  /* 0x0000000800ea7308 */ /* 0x000ff40000000800 */
[----:B------:R-:W-:Y:S01]  /*1d830*/  MUFU.EX2 R230, R24 ;  /* 0x0000001800e67308 */ /* 0x000fe20000000800 */
[----:B-1----:R-:W-:Y:S01]  /*1d840*/  FMNMX.FTZ R4, R77, R3, !PT ;  /* 0x000000034d047209 */ /* 0x002fe20007810000 */
[--C-:B------:R-:W-:Y:S03]  /*1d850*/  FFMA.FTZ R3, R9, c[0x0][0x2d0], -R69.reuse ;  /* 0x0000b40009037a23 */ /* 0x100fe60000010845 */
[----:B------:R-:W-:Y:S05]  /*1d860*/  FMNMX.FTZ R4, R115, R4, !PT ;  /* 0x0000000473047209 */ /* 0x000fea0007810000 */
[----:B------:R1:W2:Y:S02]  /*1d870*/  MUFU.EX2 R247, R3 ;  /* 0x0000000300f77308 */ /* 0x0002a40000000800 */
[----:B-1----:R-:W-:Y:S02]  /*1d880*/  FMNMX.FTZ R3, R158, R4, !PT ;  /* 0x000000049e037209 */ /* 0x002fe40007810000 */
[----:B--2---:R-:W-:Y:S02]  /*1d890*/  F2FP.BF16.PACK_AB R52, R247, R248 ;  /* 0x000000f8f734723e */ /* 0x004fe400000010ff */
[----:B------:R-:W-:Y:S01]  /*1d8a0*/  FMNMX.FTZ R4, R159, R3, !PT ;  /* 0x000000039f047209 */ /* 0x000fe20007810000 */
[--C-:B------:R-:W-:Y:S02]  /*1d8b0*/  FFMA.FTZ R3, R12, c[0x0][0x2d0], -R69.reuse ;  /* 0x0000b4000c037a23 */ /* 0x100fe40000010845 */
[----:B------:R-:W-:Y:S01]  /*1d8c0*/  FFMA.FTZ R12, R25, c[0x0][0x2d0], -R69 ;  /* 0x0000b400190c7a23 */ /* 0x000fe20000010845 */
[----:B------:R-:W-:Y:S01]  /*1d8d0*/  FMNMX.FTZ R4, R160, R4, !PT ;  /* 0x00000004a0047209 */ /* 0x000fe20007810000 */
[----:B------:R1:W2:Y:S03]  /*1d8e0*/  MUFU.EX2 R245, R3 ;  /* 0x0000000300f57308 */ /* 0x0002a60000000800 */
[----:B------:R-:W-:Y:S01]  /*1d8f0*/  FMNMX.FTZ R0, R157, R4, !PT ;  /* 0x000000049d007209 */ /* 0x000fe20007810000 */
[--C-:B------:R-:W-:Y:S03]  /*1d900*/  FFMA.FTZ R4, R171, c[0x0][0x2d0], -R47.reuse ;  /* 0x0000b400ab047a23 */ /* 0x100fe6000001082f */
[----:B------:R-:W-:Y:S03]  /*1d910*/  FMNMX.FTZ R0, R156, R0, !PT ;  /* 0x000000009c007209 */ /* 0x000fe60007810000 */
[----:B------:R-:W-:Y:S01]  /*1d920*/  MUFU.EX2 R243, R4 ;  /* 0x0000000400f37308 */ /* 0x000fe20000000800 */
[----:B------:R-:W-:Y:S04]  /*1d930*/  FMNMX.FTZ R0, R75, R0, !PT ;  /* 0x000000004b007209 */ /* 0x000fe80007810000 */
[----:B------:R-:W-:Y:S05]  /*1d940*/  FMNMX.FTZ R0, R46, R0, !PT ;  /* 0x000000002e007209 */ /* 0x000fea0007810000 */
[----:B------:R-:W-:Y:S01]  /*1d950*/  MUFU.EX2 R233, R12 ;  /* 0x0000000c00e97308 */ /* 0x000fe20000000800 */
[----:B------:R-:W3:Y:S01]  /*1d960*/  SHFL.BFLY PT, R2, R0, 0x2, 0x1f ;  /* 0x0c401f0000027f89 */ /* 0x000ee200000e0000 */
[--C-:B-1----:R-:W-:Y:S01]  /*1d970*/  FFMA.FTZ R3, R173, c[0x0][0x2d0], -R47.reuse ;  /* 0x0000b400ad037a23 */ /* 0x102fe2000001082f */
[----:B--2---:R-:W-:Y:S07]  /*1d980*/  F2FP.BF16.PACK_AB R54, R241, R245 ;  /* 0x000000f5f136723e */ /* 0x004fee00000010ff */
[----:B------:R1:W-:Y:S02]  /*1d990*/  MUFU.EX2 R246, R3 ;  /* 0x0000000300f67308 */ /* 0x0003e40000000800 */
[--C-:B-1----:R-:W-:Y:S08]  /*1d9a0*/  FFMA.FTZ R3, R170, c[0x0][0x2d0], -R68.reuse ;  /* 0x0000b400aa037a23 */ /* 0x102ff00000010844 */
[----:B------:R1:W-:Y:S02]  /*1d9b0*/  MUFU.EX2 R239, R3 ;  /* 0x0000000300ef7308 */ /* 0x0003e40000000800 */
[--C-:B-1----:R-:W-:Y:S08]  /*1d9c0*/  FFMA.FTZ R3, R169, c[0x0][0x2d0], -R68.reuse ;  /* 0x0000b400a9037a23 */ /* 0x102ff00000010844 */
[----:B------:R1:W-:Y:S02]  /*1d9d0*/  MUFU.EX2 R242, R3 ;  /* 0x0000000300f27308 */ /* 0x0003e40000000800 */
[----:B-1----:R-:W-:Y:S08]  /*1d9e0*/  FFMA.FTZ R3, R172, c[0x0][0x2d0], -R47 ;  /* 0x0000b400ac037a23 */ /* 0x002ff0000001082f */
[----:B------:R3:W-:Y:S02]  /*1d9f0*/  MUFU.EX2 R244, R3 ;  /* 0x0000000300f47308 */ /* 0x0007e40000000800 */
[----:B---3--:R-:W-:Y:S01]  /*1da00*/  FMNMX.FTZ R3, R0, R2, !PT ;  /* 0x0000000200037209 */ /* 0x008fe20007810000 */
        /* <DEDUP_REMOVED lines=31> */
[C---:B------:R-:W-:Y:S02]  /*1dc00*/  FMUL.FTZ R7, R44.reuse, R119 ;  /* 0x000000772c077220 */ /* 0x040fe40000410000 */
[C---:B------:R-:W-:Y:S02]  /*1dc10*/  FMUL.FTZ R18, R44.reuse, R130 ;  /* 0x000000822c127220 */ /* 0x040fe40000410000 */
[C---:B------:R-:W-:Y:S01]  /*1dc20*/  FMUL.FTZ R19, R44.reuse, R131 ;  /* 0x000000832c137220 */ /* 0x040fe20000410000 */
        /* <DEDUP_REMOVED lines=11> */
[----:B----4-:R-:W-:Y:S02]  /*1dce0*/  FFMA.FTZ R4, R175, c[0x0][0x2d0], -R68 ;  /* 0x0000b400af047a23 */ /* 0x010fe40000010844 */
[C---:B------:R-:W-:Y:S02]  /*1dcf0*/  FMUL.FTZ R24, R2.reuse, R136 ;  /* 0x0000008802187220 */ /* 0x040fe40000410000 */
[C---:B------:R-:W-:Y:S01]  /*1dd00*/  FMUL.FTZ R25, R2.reuse, R137 ;  /* 0x0000008902197220 */ /* 0x040fe20000410000 */
[----:B------:R3:W-:Y:S01]  /*1dd10*/  MUFU.EX2 R236, R4 ;  /* 0x0000000400ec7308 */ /* 0x0007e20000000800 */
[----:B------:R-:W-:Y:S01]  /*1dd20*/  FMUL.FTZ R28, R2, R140 ;  /* 0x0000008c021c7220 */ /* 0x000fe20000410000 */
[----:B------:R-:W4:Y:S01]  /*1dd30*/  LDL.LU R137, [R1+0x8] ;  /* 0x0000080001897983 */ /* 0x000f220000300800 */
[C---:B------:R-:W-:Y:S01]  /*1dd40*/  FMUL.FTZ R86, R44.reuse, R86 ;  /* 0x000000562c567220 */ /* 0x040fe20000410000 */
[----:B-1----:R-:W-:Y:S01]  /*1dd50*/  F2FP.BF16.PACK_AB R55, R111, R235 ;  /* 0x000000eb6f37723e */ /* 0x002fe200000010ff */
[----:B------:R-:W-:Y:S01]  /*1dd60*/  FMUL.FTZ R5, R45, R117 ;  /* 0x000000752d057220 */ /* 0x000fe20000410000 */
[----:B------:R-:W5:Y:S01]  /*1dd70*/  LDL.LU R136, [R1+0x4] ;  /* 0x0000040001887983 */ /* 0x000f620000300800 */
[----:B------:R-:W-:Y:S01]  /*1dd80*/  FMUL.FTZ R87, R44, R87 ;  /* 0x000000572c577220 */ /* 0x000fe20000410000 */
[----:B------:R-:W-:Y:S01]  /*1dd90*/  MOV R140, R161 ;  /* 0x000000a1008c7202 */ /* 0x000fe20000000f00 */
[C---:B------:R-:W-:Y:S02]  /*1dda0*/  FMUL.FTZ R88, R2.reuse, R88 ;  /* 0x0000005802587220 */ /* 0x040fe40000410000 */
[C---:B------:R-:W-:Y:S02]  /*1ddb0*/  FMUL.FTZ R89, R2.reuse, R89 ;  /* 0x0000005902597220 */ /* 0x040fe40000410000 */
[C---:B------:R-:W-:Y:S02]  /*1ddc0*/  FMUL.FTZ R92, R2.reuse, R92 ;  /* 0x0000005c025c7220 */ /* 0x040fe40000410000 */
[----:B--2---:R-:W-:Y:S02]  /*1ddd0*/  FFMA.FTZ R0, R11, c[0x0][0x2d0], -R70 ;  /* 0x0000b4000b007a23 */ /* 0x004fe40000010846 */
[----:B------:R-:W-:Y:S02]  /*1dde0*/  FMUL.FTZ R93, R2, R93 ;  /* 0x0000005d025d7220 */ /* 0x000fe40000410000 */
[----:B------:R1:W2:Y:S01]  /*1ddf0*/  MUFU.EX2 R79, R0 ;  /* 0x00000000004f7308 */ /* 0x0002a20000000800 */
[C---:B------:R-:W-:Y:S02]  /*1de00*/  FMUL.FTZ R98, R44.reuse, R98 ;  /* 0x000000622c627220 */ /* 0x040fe40000410000 */
[----:B------:R-:W-:Y:S02]  /*1de10*/  FMUL.FTZ R99, R44, R99 ;  /* 0x000000632c637220 */ /* 0x000fe40000410000 */
[C---:B---3--:R-:W-:Y:S02]  /*1de20*/  FMUL.FTZ R4, R45.reuse, R116 ;  /* 0x000000742d047220 */ /* 0x048fe40000410000 */
[C---:B------:R-:W-:Y:S02]  /*1de30*/  FMUL.FTZ R100, R2.reuse, R100 ;  /* 0x0000006402647220 */ /* 0x040fe40000410000 */
[----:B------:R-:W-:Y:S02]  /*1de40*/  FMUL.FTZ R101, R2, R101 ;  /* 0x0000006502657220 */ /* 0x000fe40000410000 */
[C---:B------:R-:W-:Y:S01]  /*1de50*/  FMUL.FTZ R104, R45.reuse, R104 ;  /* 0x000000682d687220 */ /* 0x040fe20000410000 */
[-C--:B------:R-:W-:Y:S05]  /*1de60*/  HMMA.16816.F32.BF16 R4, R48, R20.reuse, R4 ;  /* 0x000000143004723c */ /* 0x080fea0000041804 */
[----:B------:R-:W-:Y:S02]  /*1de70*/  FMUL.FTZ R105, R45, R105 ;  /* 0x000000692d697220 */ /* 0x000fe40000410000 */
        /* <DEDUP_REMOVED lines=11> */
[----:B------:R-:W2:Y:S01]  /*1df30*/  LDL.LU R142, [R1+0xc] ;  /* 0x00000c00018e7983 */ /* 0x000ea20000300800 */
[C---:B------:R-:W-:Y:S02]  /*1df40*/  FMUL.FTZ R14, R0.reuse, R126 ;  /* 0x0000007e000e7220 */ /* 0x040fe40000410000 */
[C---:B------:R-:W-:Y:S04]  /*1df50*/  HMMA.16816.F32.BF16 R8, R52.reuse, R20, R8 ;  /* 0x000000143408723c */ /* 0x040fe80000041808 */
[C---:B------:R-:W-:Y:S02]  /*1df60*/  FMUL.FTZ R15, R0.reuse, R127 ;  /* 0x0000007f000f7220 */ /* 0x040fe40000410000 */
[C---:B------:R-:W-:Y:S01]  /*1df70*/  FMUL.FTZ R26, R0.reuse, R138 ;  /* 0x0000008a001a7220 */ /* 0x040fe20000410000 */
[----:B------:R-:W-:Y:S01]  /*1df80*/  MOV R138, R162 ;  /* 0x000000a2008a7202 */ /* 0x000fe20000000f00 */
[----:B------:R-:W-:Y:S03]  /*1df90*/  FFMA.FTZ R20, R29, c[0x0][0x2d0], -R69 ;  /* 0x0000b4001d147a23 */ /* 0x000fe60000010845 */
[-C--:B------:R-:W-:Y:S01]  /*1dfa0*/  HMMA.16816.F32.BF16 R12, R52, R22.reuse, R12 ;  /* 0x00000016340c723c */ /* 0x080fe2000004180c */
[----:B------:R1:W3:Y:S02]  /*1dfb0*/  MUFU.EX2 R231, R20 ;  /* 0x0000001400e77308 */ /* 0x0002e40000000800 */
[C---:B------:R-:W-:Y:S02]  /*1dfc0*/  FMUL.FTZ R27, R0.reuse, R139 ;  /* 0x0000008b001b7220 */ /* 0x040fe40000410000 */
[C---:B------:R-:W-:Y:S02]  /*1dfd0*/  FMUL.FTZ R31, R0.reuse, R143 ;  /* 0x0000008f001f7220 */ /* 0x040fe40000410000 */
[----:B------:R-:W-:Y:S01]  /*1dfe0*/  FMUL.FTZ R90, R0, R90 ;  /* 0x0000005a005a7220 */ /* 0x000fe20000410000 */
[C---:B------:R-:W-:Y:S04]  /*1dff0*/  HMMA.16816.F32.BF16 R16, R48.reuse, R22, R16 ;  /* 0x000000163010723c */ /* 0x040fe80000041810 */
[C---:B------:R-:W-:Y:S02]  /*1e000*/  FMUL.FTZ R21, R45.reuse, R133 ;  /* 0x000000852d157220 */ /* 0x040fe40000410000 */
[----:B------:R-:W-:Y:S01]  /*1e010*/  FMUL.FTZ R29, R2, R141 ;  /* 0x0000008d021d7220 */ /* 0x000fe20000410000 */
[----:B------:R-:W-:Y:S01]  /*1e020*/  MOV R141, R163 ;  /* 0x000000a3008d7202 */ /* 0x000fe20000000f00 */
[C---:B------:R-:W-:Y:S04]  /*1e030*/  FMUL.FTZ R22, R44.reuse, R134 ;  /* 0x000000862c167220 */ /* 0x040fe80000410000 */
[----:B------:R-:W-:Y:S02]  /*1e040*/  FMUL.FTZ R23, R44, R135 ;  /* 0x000000872c177220 */ /* 0x000fe40000410000 */
[C---:B------:R-:W-:Y:S02]  /*1e050*/  FMUL.FTZ R91, R0.reuse, R91 ;  /* 0x0000005b005b7220 */ /* 0x040fe40000410000 */
[C---:B------:R-:W-:Y:S02]  /*1e060*/  FMUL.FTZ R94, R0.reuse, R94 ;  /* 0x0000005e005e7220 */ /* 0x040fe40000410000 */
[----:B-1----:R-:W-:Y:S02]  /*1e070*/  FMUL.FTZ R20, R45, R132 ;  /* 0x000000842d147220 */ /* 0x002fe40000410000 */
[C---:B------:R-:W-:Y:S02]  /*1e080*/  FMUL.FTZ R95, R0.reuse, R95 ;  /* 0x0000005f005f7220 */ /* 0x040fe40000410000 */
[C---:B------:R-:W-:Y:S02]  /*1e090*/  FMUL.FTZ R102, R0.reuse, R102 ;  /* 0x0000006600667220 */ /* 0x040fe40000410000 */
[----:B------:R-:W-:Y:S01]  /*1e0a0*/  FMUL.FTZ R103, R0, R103 ;  /* 0x0000006700677220 */ /* 0x000fe20000410000 */
[-C--:B------:R-:W-:Y:S08]  /*1e0b0*/  HMMA.16816.F32.BF16 R20, R48, R36.reuse, R20 ;  /* 0x000000243014723c */ /* 0x080ff00000041814 */
[C---:B------:R-:W-:Y:S07]  /*1e0c0*/  HMMA.16816.F32.BF16 R24, R52.reuse, R36, R24 ;  /* 0x000000243418723c */ /* 0x040fee0000041818 */
[----:B------:R-:W-:Y:S01]  /*1e0d0*/  FFMA.FTZ R36, R179, c[0x0][0x2d0], -R68 ;  /* 0x0000b400b3247a23 */ /* 0x000fe20000010844 */
[-C--:B------:R-:W-:Y:S03]  /*1e0e0*/  HMMA.16816.F32.BF16 R28, R52, R38.reuse, R28 ;  /* 0x00000026341c723c */ /* 0x080fe6000004181c */
[----:B------:R1:W-:Y:S01]  /*1e0f0*/  MUFU.EX2 R227, R36 ;  /* 0x0000002400e37308 */ /* 0x0003e20000000800 */
[----:B------:R-:W-:Y:S04]  /*1e100*/  FMUL.FTZ R37, R45, R149 ;  /* 0x000000952d257220 */ /* 0x000fe80000410000 */
[C---:B------:R-:W-:Y:S07]  /*1e110*/  HMMA.16816.F32.BF16 R32, R48.reuse, R38, R32 ;  /* 0x000000263020723c */ /* 0x040fee0000041820 */
[C---:B------:R-:W-:Y:S01]  /*1e120*/  FMUL.FTZ R38, R44.reuse, R150 ;  /* 0x000000962c267220 */ /* 0x040fe20000410000 */
[-C--:B------:R-:W-:Y:S04]  /*1e130*/  HMMA.16816.F32.BF16 R84, R48, R40.reuse, R84 ;  /* 0x000000283054723c */ /* 0x080fe80000041854 */
[----:B------:R-:W-:Y:S04]  /*1e140*/  FMUL.FTZ R39, R44, R151 ;  /* 0x000000972c277220 */ /* 0x000fe80000410000 */
[C---:B------:R-:W-:Y:S04]  /*1e150*/  HMMA.16816.F32.BF16 R88, R52.reuse, R40, R88 ;  /* 0x000000283458723c */ /* 0x040fe80000041858 */
[----:B-1----:R-:W-:Y:S03]  /*1e160*/  FFMA.FTZ R36, R180, c[0x0][0x2d0], -R47 ;  /* 0x0000b400b4247a23 */ /* 0x002fe6000001082f */
[--C-:B------:R-:W-:Y:S01]  /*1e170*/  FFMA.FTZ R40, R61, c[0x0][0x2d0], -R70.reuse ;  /* 0x0000b4003d287a23 */ /* 0x100fe20000010846 */
[-C--:B------:R-:W-:Y:S01]  /*1e180*/  HMMA.16816.F32.BF16 R92, R52, R42.reuse, R92 ;  /* 0x0000002a345c723c */ /* 0x080fe2000004185c */
[----:B------:R1:W-:Y:S03]  /*1e190*/  MUFU.EX2 R226, R36 ;  /* 0x0000002400e27308 */ /* 0x0003e60000000800 */
[----:B------:R-:W-:Y:S04]  /*1e1a0*/  FMUL.FTZ R41, R2, R153 ;  /* 0x0000009902297220 */ /* 0x000fe80000410000 */
[C---:B------:R-:W-:Y:S07]  /*1e1b0*/  HMMA.16816.F32.BF16 R96, R48.reuse, R42, R96 ;  /* 0x0000002a3060723c */ /* 0x040fee0000041860 */
[----:B------:R-:W-:Y:S02]  /*1e1c0*/  FFMA.FTZ R42, R64, c[0x0][0x2d0], -R70 ;  /* 0x0000b400402a7a23 */ /* 0x000fe40000010846 */
[C---:B------:R-:W-:Y:S02]  /*1e1d0*/  FMUL.FTZ R43, R0.reuse, R155 ;  /* 0x0000009b002b7220 */ /* 0x040fe40000410000 */
[----:B------:R3:W-:Y:S01]  /*1e1e0*/  MUFU.EX2 R180, R42 ;  /* 0x0000002a00b47308 */ /* 0x0007e20000000800 */
[----:B------:R-:W-:Y:S02]  /*1e1f0*/  FFMA.FTZ R64, R67, c[0x0][0x2d0], -R69 ;  /* 0x0000b40043407a23 */ /* 0x000fe40000010845 */
[----:B-1----:R-:W-:Y:S07]  /*1e200*/  FFMA.FTZ R36, R181, c[0x0][0x2d0], -R47 ;  /* 0x0000b400b5247a23 */ /* 0x002fee000001082f */
[----:B------:R1:W-:Y:S10]  /*1e210*/  MUFU.EX2 R225, R36 ;  /* 0x0000002400e17308 */ /* 0x0003f40000000800 */
[----:B------:R-:W-:Y:S01]  /*1e220*/  MUFU.EX2 R178, R64 ;  /* 0x0000004000b27308 */ /* 0x000fe20000000800 */
[----:B---3--:R-:W-:Y:S02]  /*1e230*/  FMUL.FTZ R42, R0, R154 ;  /* 0x0000009a002a7220 */ /* 0x008fe40000410000 */
[----:B-1----:R-:W-:Y:S07]  /*1e240*/  FFMA.FTZ R36, R182, c[0x0][0x2d0], -R68 ;  /* 0x0000b400b6247a23 */ /* 0x002fee0000010844 */
[----:B------:R1:W-:Y:S10]  /*1e250*/  MUFU.EX2 R182, R40 ;  /* 0x0000002800b67308 */ /* 0x0003f40000000800 */
[----:B------:R3:W-:Y:S01]  /*1e260*/  MUFU.EX2 R224, R36 ;  /* 0x0000002400e07308 */ /* 0x0007e20000000800 */
[----:B-1----:R-:W-:Y:S02]  /*1e270*/  FMUL.FTZ R40, R2, R152 ;  /* 0x0000009802287220 */ /* 0x002fe40000410000 */
[--C-:B---3--:R-:W-:Y:S02]  /*1e280*/  FFMA.FTZ R36, R60, c[0x0][0x2d0], -R70.reuse ;  /* 0x0000b4003c247a23 */ /* 0x108fe40000010846 */
[----:B------:R-:W1:Y:S05]  /*1e290*/  LDSM.16.MT88.4 R60, [R205+0x800] ;  /* 0x00080000cd3c783b */ /* 0x000e6a0000004200 */
[----:B------:R3:W1:Y:S02]  /*1e2a0*/  MUFU.EX2 R223, R36 ;  /* 0x0000002400df7308 */ /* 0x0006640000000800 */
[----:B---3--:R-:W-:Y:S07]  /*1e2b0*/  FMUL.FTZ R36, R45, R148 ;  /* 0x000000942d247220 */ /* 0x008fee0000410000 */
[-C--:B------:R-:W-:Y:S08]  /*1e2c0*/  HMMA.16816.F32.BF16 R36, R48, R56.reuse, R36 ;  /* 0x000000383024723c */ /* 0x080ff00000041824 */
[C---:B------:R-:W-:Y:S07]  /*1e2d0*/  HMMA.16816.F32.BF16 R100, R52.reuse, R56, R100 ;  /* 0x000000383464723c */ /* 0x040fee0000041864 */
[----:B------:R-:W-:Y:S01]  /*1e2e0*/  FFMA.FTZ R56, R65, c[0x0][0x2d0], -R70 ;  /* 0x0000b40041387a23 */ /* 0x000fe20000010846 */
[-C--:B------:R-:W-:Y:S03]  /*1e2f0*/  HMMA.16816.F32.BF16 R40, R52, R58.reuse, R40 ;  /* 0x0000003a3428723c */ /* 0x080fe60000041828 */
[----:B------:R3:W3:Y:S04]  /*1e300*/  MUFU.EX2 R179, R56 ;  /* 0x0000003800b37308 */ /* 0x0006e80000000800 */
[--C-:B------:R-:W-:Y:S01]  /*1e310*/  FFMA.FTZ R52, R183, c[0x0][0x2d0], -R68.reuse ;  /* 0x0000b400b7347a23 */ /* 0x100fe20000010844 */
[----:B------:R-:W-:Y:S04]  /*1e320*/  HMMA.16816.F32.BF16 R104, R48, R58, R104 ;  /* 0x0000003a3068723c */ /* 0x000fe80000041868 */
[----:B------:R-:W-:Y:S01]  /*1e330*/  F2FP.BF16.PACK_AB R54, R231, R232 ;  /* 0x000000e8e736723e */ /* 0x000fe200000010ff */
[----:B------:R4:W-:Y:S01]  /*1e340*/  MUFU.EX2 R181, R52 ;  /* 0x0000003400b57308 */ /* 0x0009e20000000800 */
[----:B-1----:R-:W-:Y:S02]  /*1e350*/  F2FP.BF16.PACK_AB R53, R182, R223 ;  /* 0x000000dfb635723e */ /* 0x002fe400000010ff */
[----:B------:R-:W-:Y:S04]  /*1e360*/  F2FP.BF16.PACK_AB R48, R246, R238 ;  /* 0x000000eef630723e */ /* 0x000fe800000010ff */
[----:B------:R-:W-:Y:S02]  /*1e370*/  F2FP.BF16.PACK_AB R49, R242, R239 ;  /* 0x000000eff231723e */ /* 0x000fe400000010ff */
[----:B------:R-:W-:Y:S02]  /*1e380*/  F2FP.BF16.PACK_AB R50, R243, R244 ;  /* 0x000000f4f332723e */ /* 0x000fe400000010ff */
[----:B------:R-:W-:Y:S02]  /*1e390*/  F2FP.BF16.PACK_AB R51, R236, R237 ;  /* 0x000000edec33723e */ /* 0x000fe400000010ff */
[----:B------:R-:W-:Y:S01]  /*1e3a0*/  MOV R183, R74 ;  /* 0x0000004a00b77202 */ /* 0x000fe20000000f00 */
[----:B---3--:R-:W1:Y:S01]  /*1e3b0*/  LDSM.16.MT88.4 R56, [R209+0x800] ;  /* 0x00080000d138783b */ /* 0x008e620000004200 */
[----:B------:R-:W-:Y:S03]  /*1e3c0*/  F2FP.BF16.PACK_AB R55, R179, R180 ;  /* 0x000000b4b337723e */ /* 0x000fe600000010ff */
[-C--:B------:R-:W-:Y:S03]  /*1e3d0*/  HMMA.16816.F32.BF16 R4, R48, R60.reuse, R4 ;  /* 0x0000003c3004723c */ /* 0x080fe60000041804 */
[--C-:B----4-:R-:W-:Y:S02]  /*1e3e0*/  FFMA.FTZ R52, R66, c[0x0][0x2d0], -R69.reuse ;  /* 0x0000b40042347a23 */ /* 0x110fe40000010845 */
[----:B------:R-:W3:Y:S02]  /*1e3f0*/  LDSM.16.MT88.4 R64, [R206+0x800] ;  /* 0x00080000ce40783b */ /* 0x000ee40000004200 */
[----:B------:R4:W-:Y:S02]  /*1e400*/  MUFU.EX2 R176, R52 ;  /* 0x0000003400b07308 */ /* 0x0009e40000000800 */
[----:B----4-:R-:W-:Y:S07]  /*1e410*/  F2FP.BF16.PACK_AB R52, R233, R234 ;  /* 0x000000eae934723e */ /* 0x010fee00000010ff */
[C---:B------:R-:W-:Y:S07]  /*1e420*/  HMMA.16816.F32.BF16 R8, R52.reuse, R60, R8 ;  /* 0x0000003c3408723c */ /* 0x040fee0000041808 */
[--C-:B------:R-:W-:Y:S01]  /*1e430*/  FFMA.FTZ R60, R71, c[0x0][0x2d0], -R69.reuse ;  /* 0x0000b400473c7a23 */ /* 0x100fe20000010845 */
[-C--:B------:R-:W-:Y:S03]  /*1e440*/  HMMA.16816.F32.BF16 R12, R52, R62.reuse, R12 ;  /* 0x0000003e340c723c */ /* 0x080fe6000004180c */
[----:B------:R4:W-:Y:S05]  /*1e450*/  MUFU.EX2 R175, R60 ;  /* 0x0000003c00af7308 */ /* 0x0009ea0000000800 */
[C---:B------:R-:W-:Y:S08]  /*1e460*/  HMMA.16816.F32.BF16 R16, R48.reuse, R62, R16 ;  /* 0x0000003e3010723c */ /* 0x040ff00000041810 */
[-C--:B-1----:R-:W-:Y:S08]  /*1e470*/  HMMA.16816.F32.BF16 R20, R48, R56.reuse, R20 ;  /* 0x000000383014723c */ /* 0x082ff00000041814 */
[C---:B------:R-:W-:Y:S04]  /*1e480*/  HMMA.16816.F32.BF16 R24, R52.reuse, R56, R24 ;  /* 0x000000383418723c */ /* 0x040fe80000041818 */
[----:B----4-:R-:W-:Y:S03]  /*1e490*/  FFMA.FTZ R60, R80, c[0x0][0x2d0], -R69 ;  /* 0x0000b400503c7a23 */ /* 0x010fe60000010845 */
[----:B------:R-:W-:Y:S01]  /*1e4a0*/  FFMA.FTZ R56, R186, c[0x0][0x2d0], -R68 ;  /* 0x0000b400ba387a23 */ /* 0x000fe20000010844 */
[-C--:B------:R-:W-:Y:S01]  /*1e4b0*/  HMMA.16816.F32.BF16 R28, R52, R58.reuse, R28 ;  /* 0x0000003a341c723c */ /* 0x080fe2000004181c */
[----:B------:R1:W4:Y:S07]  /*1e4c0*/  MUFU.EX2 R177, R60 ;  /* 0x0000003c00b17308 */ /* 0x00032e0000000800 */
[C---:B------:R-:W-:Y:S03]  /*1e4d0*/  HMMA.16816.F32.BF16 R32, R48.reuse, R58, R32 ;  /* 0x0000003a3020723c */ /* 0x040fe60000041820 */
[----:B------:R2:W-:Y:S05]  /*1e4e0*/  MUFU.EX2 R170, R56 ;  /* 0x0000003800aa7308 */ /* 0x0005ea0000000800 */
[-C--:B---3--:R-:W-:Y:S08]  /*1e4f0*/  HMMA.16816.F32.BF16 R84, R48, R64.reuse, R84 ;  /* 0x000000403054723c */ /* 0x088ff00000041854 */
[C---:B------:R-:W-:Y:S04]  /*1e500*/  HMMA.16816.F32.BF16 R88, R52.reuse, R64, R88 ;  /* 0x000000403458723c */ /* 0x040fe80000041858 */
[--C-:B-1----:R-:W-:Y:S02]  /*1e510*/  FFMA.FTZ R60, R184, c[0x0][0x2d0], -R47.reuse ;  /* 0x0000b400b83c7a23 */ /* 0x102fe4000001082f */
[----:B------:R-:W3:Y:S01]  /*1e520*/  LDL.LU R184, [R1+0x10] ;  /* 0x0000100001b87983 */ /* 0x000ee20000300800 */
[----:B------:R-:W-:Y:S01]  /*1e530*/  FFMA.FTZ R64, R73, c[0x0][0x2d0], -R70 ;  /* 0x0000b40049407a23 */ /* 0x000fe20000010846 */
[-C--:B------:R-:W-:Y:S01]  /*1e540*/  HMMA.16816.F32.BF16 R92, R52, R66.reuse, R92 ;  /* 0x00000042345c723c */ /* 0x080fe2000004185c */
[----:B------:R1:W-:Y:S03]  /*1e550*/  MUFU.EX2 R173, R60 ;  /* 0x0000003c00ad7308 */ /* 0x0003e60000000800 */
[----:B--2---:R-:W-:Y:S04]  /*1e560*/  FFMA.FTZ R56, R187, c[0x0][0x2d0], -R68 ;  /* 0x0000b400bb387a23 */ /* 0x004fe80000010844 */
[C---:B------:R-:W-:Y:S03]  /*1e570*/  HMMA.16816.F32.BF16 R96, R48.reuse, R66, R96 ;  /* 0x000000423060723c */ /* 0x040fe60000041860 */
[----:B------:R2:W-:Y:S10]  /*1e580*/  MUFU.EX2 R172, R56 ;  /* 0x0000003800ac7308 */ /* 0x0005f40000000800 */
        /* <DEDUP_REMOVED lines=8> */
[----:B--2---:R-:W-:Y:S08]  /*1e610*/  FFMA.FTZ R56, R189, c[0x0][0x2d0], -R47 ;  /* 0x0000b400bd387a23 */ /* 0x004ff0000001082f */
[----:B------:R2:W-:Y:S01]  /*1e620*/  MUFU.EX2 R171, R56 ;  /* 0x0000003800ab7308 */ /* 0x0005e20000000800 */
[--C-:B----4-:R-:W-:Y:S09]  /*1e630*/  FFMA.FTZ R64, R82, c[0x0][0x2d0], -R69.reuse ;  /* 0x0000b40052407a23 */ /* 0x110ff20000010845 */
[----:B------:R4:W-:Y:S01]  /*1e640*/  MUFU.EX2 R165, R64 ;  /* 0x0000004000a57308 */ /* 0x0009e20000000800 */
[----:B--2---:R-:W-:Y:S01]  /*1e650*/  FFMA.FTZ R56, R190, c[0x0][0x2d0], -R68 ;  /* 0x0000b400be387a23 */ /* 0x004fe20000010844 */
[-C--:B-1----:R-:W-:Y:S08]  /*1e660*/  HMMA.16816.F32.BF16 R36, R48, R60.reuse, R36 ;  /* 0x0000003c3024723c */ /* 0x082ff00000041824 */
[----:B------:R1:W-:Y:S01]  /*1e670*/  MUFU.EX2 R168, R56 ;  /* 0x0000003800a87308 */ /* 0x0003e20000000800 */
[C---:B------:R-:W-:Y:S01]  /*1e680*/  HMMA.16816.F32.BF16 R100, R52.reuse, R60, R100 ;  /* 0x0000003c3464723c */ /* 0x040fe20000041864 */
[----:B----4-:R-:W-:Y:S06]  /*1e690*/  LDSM.16.MT88.4 R64, [R206+0x1000] ;  /* 0x00100000ce40783b */ /* 0x010fec0000004200 */
[----:B------:R-:W-:Y:S01]  /*1e6a0*/  FFMA.FTZ R60, R77, c[0x0][0x2d0], -R70 ;  /* 0x0000b4004d3c7a23 */ /* 0x000fe20000010846 */
[-C--:B------:R-:W-:Y:S03]  /*1e6b0*/  HMMA.16816.F32.BF16 R40, R52, R62.reuse, R40 ;  /* 0x0000003e3428723c */ /* 0x080fe60000041828 */
[----:B------:R-:W2:Y:S04]  /*1e6c0*/  MUFU.EX2 R166, R60 ;  /* 0x0000003c00a67308 */ /* 0x000ea80000000800 */
[----:B------:R-:W-:Y:S01]  /*1e6d0*/  FFMA.FTZ R52, R191, c[0x0][0x2d0], -R68 ;  /* 0x0000b400bf347a23 */ /* 0x000fe20000010844 */
[----:B------:R-:W-:Y:S04]  /*1e6e0*/  HMMA.16816.F32.BF16 R104, R48, R62, R104 ;  /* 0x0000003e3068723c */ /* 0x000fe80000041868 */
[----:B-1----:R-:W-:Y:S01]  /*1e6f0*/  FFMA.FTZ R56, R72, c[0x0][0x2d0], -R70 ;  /* 0x0000b40048387a23 */ /* 0x002fe20000010846 */
[----:B------:R1:W-:Y:S01]  /*1e700*/  MUFU.EX2 R167, R52 ;  /* 0x0000003400a77308 */ /* 0x0003e20000000800 */
[----:B------:R-:W-:Y:S02]  /*1e710*/  F2FP.BF16.PACK_AB R54, R177, R175 ;  /* 0x000000afb136723e */ /* 0x000fe400000010ff */
[----:B------:R-:W-:Y:S04]  /*1e720*/  F2FP.BF16.PACK_AB R48, R229, R230 ;  /* 0x000000e6e530723e */ /* 0x000fe800000010ff */
[----:B------:R-:W-:Y:S02]  /*1e730*/  F2FP.BF16.PACK_AB R49, R227, R228 ;  /* 0x000000e4e331723e */ /* 0x000fe400000010ff */
[----:B------:R-:W-:Y:S01]  /*1e740*/  F2FP.BF16.PACK_AB R50, R225, R226 ;  /* 0x000000e2e132723e */ /* 0x000fe200000010ff */
[----:B------:R4:W4:Y:S01]  /*1e750*/  MUFU.EX2 R151, R56 ;  /* 0x0000003800977308 */ /* 0x0009220000000800 */
[----:B------:R-:W-:Y:S02]  /*1e760*/  F2FP.BF16.PACK_AB R51, R181, R224 ;  /* 0x000000e0b533723e */ /* 0x000fe400000010ff */
[----:B--2---:R-:W-:Y:S01]  /*1e770*/  F2FP.BF16.PACK_AB R55, R166, R149 ;  /* 0x00000095a637723e */ /* 0x004fe200000010ff */
[----:B------:R-:W-:Y:S01]  /*1e780*/  LDSM.16.MT88.4 R60, [R209+0x1000] ;  /* 0x00100000d13c783b */ /* 0x000fe20000004200 */
[--C-:B-1----:R-:W-:Y:S05]  /*1e790*/  FFMA.FTZ R52, R81, c[0x0][0x2d0], -R69.reuse ;  /* 0x0000b40051347a23 */ /* 0x102fea0000010845 */
[----:B------:R1:W2:Y:S02]  /*1e7a0*/  MUFU.EX2 R148, R52 ;  /* 0x0000003400947308 */ /* 0x0002a40000000800 */
[----:B----4-:R-:W4:Y:S01]  /*1e7b0*/  LDSM.16.MT88.4 R56, [R205+0x1000] ;  /* 0x00100000cd38783b */ /* 0x010f220000004200 */
[----:B------:R-:W-:Y:S02]  /*1e7c0*/  F2FP.BF16.PACK_AB R53, R150, R151 ;  /* 0x000000979635723e */ /* 0x000fe400000010ff */
[----:B-1----:R-:W-:Y:S01]  /*1e7d0*/  F2FP.BF16.PACK_AB R52, R178, R176 ;  /* 0x000000b0b234723e */ /* 0x002fe200000010ff */
[-C--:B----4-:R-:W-:Y:S08]  /*1e7e0*/  HMMA.16816.F32.BF16 R4, R48, R56.reuse, R4 ;  /* 0x000000383004723c */ /* 0x090ff00000041804 */
        /* <DEDUP_REMOVED lines=10> */
[----:B------:R1:W4:Y:S07]  /*1e890*/  MUFU.EX2 R163, R56 ;  /* 0x0000003800a37308 */ /* 0x00032e0000000800 */
        /* <DEDUP_REMOVED lines=10> */
[----:B------:R2:W-:Y:S01]  /*1e940*/  MUFU.EX2 R112, R60 ;  /* 0x0000003c00707308 */ /* 0x0005e20000000800 */
[--C-:B-1----:R-:W-:Y:S02]  /*1e950*/  FFMA.FTZ R56, R194, c[0x0][0x2d0], -R47.reuse ;  /* 0x0000b400c2387a23 */ /* 0x102fe4000001082f */
[----:B------:R-:W-:Y:S07]  /*1e960*/  FFMA.FTZ R47, R198, c[0x0][0x2d0], -R47 ;  /* 0x0000b400c62f7a23 */ /* 0x000fee000001082f */
[----:B------:R1:W-:Y:S01]  /*1e970*/  MUFU.EX2 R162, R56 ;  /* 0x0000003800a27308 */ /* 0x0003e20000000800 */
[----:B--2---:R-:W-:Y:S09]  /*1e980*/  LDSM.16.MT88.4 R60, [R205+0x1800] ;  /* 0x00180000cd3c783b */ /* 0x004ff20000004200 */
[----:B------:R2:W-:Y:S01]  /*1e990*/  MUFU.EX2 R83, R47 ;  /* 0x0000002f00537308 */ /* 0x0005e20000000800 */
[--C-:B-1----:R-:W-:Y:S09]  /*1e9a0*/  FFMA.FTZ R56, R195, c[0x0][0x2d0], -R68.reuse ;  /* 0x0000b400c3387a23 */ /* 0x102ff20000010844 */
[----:B------:R1:W-:Y:S01]  /*1e9b0*/  MUFU.EX2 R114, R56 ;  /* 0x0000003800727308 */ /* 0x0003e20000000800 */
[--C-:B--2---:R-:W-:Y:S02]  /*1e9c0*/  FFMA.FTZ R47, R199, c[0x0][0x2d0], -R68.reuse ;  /* 0x0000b400c72f7a23 */ /* 0x104fe40000010844 */
[----:B------:R-:W-:Y:S07]  /*1e9d0*/  FFMA.FTZ R68, R202, c[0x0][0x2d0], -R68 ;  /* 0x0000b400ca447a23 */ /* 0x000fee0000010844 */
[----:B------:R2:W-:Y:S10]  /*1e9e0*/  MUFU.EX2 R82, R47 ;  /* 0x0000002f00527308 */ /* 0x0005f40000000800 */
[----:B------:R-:W-:Y:S01]  /*1e9f0*/  MUFU.EX2 R81, R68 ;  /* 0x0000004400517308 */ /* 0x000fe20000000800 */
[----:B-1----:R-:W1:Y:S01]  /*1ea00*/  LDSM.16.MT88.4 R56, [R208+0x1000] ;  /* 0x00100000d038783b */ /* 0x002e620000004200 */
[--C-:B--2---:R-:W-:Y:S08]  /*1ea10*/  FFMA.FTZ R47, R115, c[0x0][0x2d0], -R70.reuse ;  /* 0x0000b400732f7a23 */ /* 0x104ff00000010846 */
[----:B------:R2:W-:Y:S02]  /*1ea20*/  MUFU.EX2 R74, R47 ;  /* 0x0000002f004a7308 */ /* 0x0005e40000000800 */
[--C-:B--2---:R-:W-:Y:S01]  /*1ea30*/  FFMA.FTZ R47, R158, c[0x0][0x2d0], -R70.reuse ;  /* 0x0000b4009e2f7a23 */ /* 0x104fe20000010846 */
[-C--:B-1----:R-:W-:Y:S07]  /*1ea40*/  HMMA.16816.F32.BF16 R36, R48, R56.reuse, R36 ;  /* 0x000000383024723c */ /* 0x082fee0000041824 */
[----:B------:R1:W2:Y:S01]  /*1ea50*/  MUFU.EX2 R73, R47 ;  /* 0x0000002f00497308 */ /* 0x0002a20000000800 */
[C---:B------:R-:W-:Y:S08]  /*1ea60*/  HMMA.16816.F32.BF16 R100, R52.reuse, R56, R100 ;  /* 0x000000383464723c */ /* 0x040ff00000041864 */
[-C--:B------:R-:W-:Y:S07]  /*1ea70*/  HMMA.16816.F32.BF16 R40, R52, R58.reuse, R40 ;  /* 0x0000003a3428723c */ /* 0x080fee0000041828 */
[----:B------:R-:W-:Y:S01]  /*1ea80*/  F2FP.BF16.PACK_AB R52, R165, R148 ;  /* 0x00000094a534723e */ /* 0x000fe200000010ff */
[----:B------:R-:W-:Y:S01]  /*1ea90*/  HMMA.16816.F32.BF16 R104, R48, R58, R104 ;  /* 0x0000003a3068723c */ /* 0x000fe20000041868 */
[----:B------:R-:W3:Y:S03]  /*1eaa0*/  LDSM.16.MT88.4 R56, [R209+0x1800] ;  /* 0x00180000d138783b */ /* 0x000ee60000004200 */
[--C-:B-1----:R-:W-:Y:S01]  /*1eab0*/  FFMA.FTZ R47, R159, c[0x0][0x2d0], -R70.reuse ;  /* 0x0000b4009f2f7a23 */ /* 0x102fe20000010846 */
[----:B----4-:R-:W-:Y:S02]  /*1eac0*/  F2FP.BF16.PACK_AB R54, R163, R164 ;  /* 0x000000a4a336723e */ /* 0x010fe400000010ff */
[----:B------:R-:W-:Y:S01]  /*1ead0*/  F2FP.BF16.PACK_AB R48, R174, R173 ;  /* 0x000000adae30723e */ /* 0x000fe200000010ff */
[----:B------:R1:W-:Y:S01]  /*1eae0*/  MUFU.EX2 R72, R47 ;  /* 0x0000002f00487308 */ /* 0x0003e20000000800 */
[----:B------:R-:W-:Y:S03]  /*1eaf0*/  F2FP.BF16.PACK_AB R49, R172, R170 ;  /* 0x000000aaac31723e */ /* 0x000fe600000010ff */
[----:B------:R-:W-:Y:S02]  /*1eb00*/  F2FP.BF16.PACK_AB R50, R171, R169 ;  /* 0x000000a9ab32723e */ /* 0x000fe400000010ff */
[----:B------:R-:W-:Y:S02]  /*1eb10*/  F2FP.BF16.PACK_AB R51, R167, R168 ;  /* 0x000000a8a733723e */ /* 0x000fe400000010ff */
[----:B--2---:R-:W-:Y:S05]  /*1eb20*/  F2FP.BF16.PACK_AB R53, R73, R74 ;  /* 0x0000004a4935723e */ /* 0x004fea00000010ff */
[-C--:B------:R-:W-:Y:S03]  /*1eb30*/  HMMA.16816.F32.BF16 R4, R48, R60.reuse, R4 ;  /* 0x0000003c3004723c */ /* 0x080fe60000041804 */
[--C-:B-1----:R-:W-:Y:S04]  /*1eb40*/  FFMA.FTZ R47, R160, c[0x0][0x2d0], -R70.reuse ;  /* 0x0000b400a02f7a23 */ /* 0x102fe80000010846 */
[----:B------:R1:W2:Y:S02]  /*1eb50*/  MUFU.EX2 R71, R47 ;  /* 0x0000002f00477308 */ /* 0x0002a40000000800 */
[--C-:B-1----:R-:W-:Y:S03]  /*1eb60*/  FFMA.FTZ R47, R201, c[0x0][0x2d0], -R69.reuse ;  /* 0x0000b400c92f7a23 */ /* 0x102fe60000010845 */
[----:B--2---:R-:W-:Y:S05]  /*1eb70*/  F2FP.BF16.PACK_AB R55, R71, R72 ;  /* 0x000000484737723e */ /* 0x004fea00000010ff */
[----:B------:R1:W-:Y:S02]  /*1eb80*/  MUFU.EX2 R80, R47 ;  /* 0x0000002f00507308 */ /* 0x0003e40000000800 */
        /* <DEDUP_REMOVED lines=23> */
[C---:B------:R-:W-:Y:S08]  /*1ed00*/  HMMA.16816.F32.BF16 R100, R52.reuse, R60, R100 ;  /* 0x0000003c3464723c */ /* 0x040ff00000041864 */
[-C--:B------:R-:W-:Y:S01]  /*1ed10*/  HMMA.16816.F32.BF16 R40, R52, R62.reuse, R40 ;  /* 0x0000003e3428723c */ /* 0x080fe20000041828 */
[----:B------:R-:W2:Y:S03]  /*1ed20*/  LDSM.16.MT88.4 R52, [R206+0x2000] ;  /* 0x00200000ce34783b */ /* 0x000ea60000004200 */
[--C-:B-1----:R-:W-:Y:S04]  /*1ed30*/  FFMA.FTZ R47, R156, c[0x0][0x2d0], -R70.reuse ;  /* 0x0000b4009c2f7a23 */ /* 0x102fe80000010846 */
[----:B------:R-:W-:Y:S01]  /*1ed40*/  HMMA.16816.F32.BF16 R104, R48, R62, R104 ;  /* 0x0000003e3068723c */ /* 0x000fe20000041868 */
[----:B------:R1:W3:Y:S06]  /*1ed50*/  MUFU.EX2 R56, R47 ;  /* 0x0000002f00387308 */ /* 0x0002ec0000000800 */
[----:B------:R-:W-:Y:S02]  /*1ed60*/  F2FP.BF16.PACK_AB R48, R162, R161 ;  /* 0x000000a1a230723e */ /* 0x000fe400000010ff */
[----:B------:R-:W-:Y:S03]  /*1ed70*/  F2FP.BF16.PACK_AB R49, R113, R114 ;  /* 0x000000727131723e */ /* 0x000fe600000010ff */
[----:B------:R-:W-:Y:S02]  /*1ed80*/  F2FP.BF16.PACK_AB R50, R83, R112 ;  /* 0x000000705332723e */ /* 0x000fe400000010ff */
[----:B------:R-:W-:Y:S07]  /*1ed90*/  F2FP.BF16.PACK_AB R51, R81, R82 ;  /* 0x000000525133723e */ /* 0x000fee00000010ff */
[-C--:B------:R-:W-:Y:S03]  /*1eda0*/  HMMA.16816.F32.BF16 R116, R48, R128.reuse, R4 ;  /* 0x000000803074723c */ /* 0x080fe60000041804 */
[--C-:B-1----:R-:W-:Y:S01]  /*1edb0*/  FFMA.FTZ R47, R75, c[0x0][0x2d0], -R70.reuse ;  /* 0x0000b4004b2f7a23 */ /* 0x102fe20000010846 */
[----:B---3--:R-:W-:Y:S01]  /*1edc0*/  F2FP.BF16.PACK_AB R153, R56, R68 ;  /* 0x000000443899723e */ /* 0x008fe200000010ff */
[----:B------:R-:W-:Y:S02]  /*1edd0*/  FFMA.FTZ R70, R46, c[0x0][0x2d0], -R70 ;  /* 0x0000b4002e467a23 */ /* 0x000fe40000010846 */
[----:B------:R-:W-:Y:S02]  /*1ede0*/  FFMA.FTZ R4, R45, R137, R138 ;  /* 0x000000892d047223 */ /* 0x000fe4000001008a */
[----:B------:R-:W-:Y:S03]  /*1edf0*/  MUFU.EX2 R46, R70 ;  /* 0x00000046002e7308 */ /* 0x000fe60000000800 */
[----:B-----5:R-:W-:Y:S02]  /*1ee00*/  FFMA.FTZ R6, R44, R136, R252 ;  /* 0x000000882c067223 */ /* 0x020fe400000100fc */
[----:B------:R-:W-:Y:S02]  /*1ee10*/  FFMA.FTZ R5, R2, R142, R248 ;  /* 0x0000008e02057223 */ /* 0x000fe400000100f8 */
[----:B------:R-:W-:Y:S02]  /*1ee20*/  FADD.FTZ R4, R141, R4 ;  /* 0x000000048d047221 */ /* 0x000fe40000010000 */
[----:B------:R-:W-:Y:S02]  /*1ee30*/  FADD.FTZ R2, R251, R6 ;  /* 0x00000006fb027221 */ /* 0x000fe40000010000 */
[----:B------:R-:W-:Y:S01]  /*1ee40*/  FADD.FTZ R5, R247, R5 ;  /* 0x00000005f7057221 */ /* 0x000fe20000010000 */
[----:B------:R-:W1:Y:S01]  /*1ee50*/  MUFU.EX2 R47, R47 ;  /* 0x0000002f002f7308 */ /* 0x000e620000000800 */
        /* <DEDUP_REMOVED lines=102> */
.L_x_2575:
[----:B------:R-:W-:Y:S02]  /*1f4c0*/  MOV R11, 0x1f ;  /* 0x0000001f000b7802 */ /* 0x000fe40000000f00 */
[----:B------:R-:W-:Y:S01]  /*1f4d0*/  MOV R10, 0xffffffff ;  /* 0xffffffff000a7802 */ /* 0x000fe20000000f00 */
[----:B------:R-:W-:Y:S05]  /*1f4e0*/  BRA.DIV ~URZ, `(.L_x_2593) ;  /* 0x000052527f007947 */ /* 0x000fea000b800000 */
[----:B------:R-:W3:Y:S04]  /*1f4f0*/  LDL R0, [R1+0x8] ;  /* 0x0000080001007983 */ /* 0x000ee80000100800 */
[----:B--23--:R1:W2:Y:S02]  /*1f500*/  SHFL.BFLY PT, R2, R0, 0x2, 0x1f ;  /* 0x0c401f0000027f89 */ /* 0x00c2a400000e0000 */
.L_x_2679:
        /* <DEDUP_REMOVED lines=19> */
.L_x_2680:
        /* <DEDUP_REMOVED lines=103> */
.L_x_2464:
[----:B------:R1:W5:Y:S01]  /*1fcb0*/  LDL R6, [R1+0x48] ;  /* 0x0000480001067983 */ /* 0x0003620000100800 */
[----:B------:R-:W-:Y:S03]  /*1fcc0*/  BSSY B0, `(.L_x_2595) ;  /* 0x0000012000007945 */ /* 0x000fe60003800000 */
[----:B------:R-:W2:Y:S02]  /*1fcd0*/  S2R R81, SR_TID.X ;  /* 0x0000000000517919 */ /* 0x000ea40000002100 */
[----:B--2---:R-:W-:-:S13]  /*1fce0*/  LOP3.LUT P0, RZ, R81, 0x7f, RZ, 0xc0, !PT ;  /* 0x0000007f51ff7812 */ /* 0x004fda000780c0ff */
[----:B------:R-:W-:Y:S05]  /*1fcf0*/  @P0 BRA `(.L_x_2596) ;  /* 0x000000e000000947 */ /* 0x000fea0003800000 */
[----:B-1----:R-:W1:Y:S01]  /*1fd00*/  S2R R4, SR_LANEID ;  /* 0x0000000000047919 */ /* 0x002e620000000000 */
[----:B------:R-:W-:Y:S01]  /*1fd10*/  VOTEU.ANY UR4, UPT, PT ;  /* 0x0000000000047886 */ /* 0x000fe200038e0100 */
[----:B------:R-:W-:Y:S01]  /*1fd20*/  IMAD.MOV.U32 R5, RZ, RZ, c[0x0][0x564] ;  /* 0x00015900ff057624 */ /* 0x000fe200078e00ff */
[----:B------:R-:W1:Y:S08]  /*1fd30*/  FLO.U32 R3, UR4 ;  /* 0x0000000400037d00 */ /* 0x000e7000080e0000 */
[----:B------:R-:W2:Y:S01]  /*1fd40*/  POPC R0, UR4 ;  /* 0x0000000400007d09 */ /* 0x000ea20008000000 */
[----:B-1----:R-:W-:Y:S01]  /*1fd50*/  ISETP.EQ.U32.AND P0, PT, R3, R4, PT ;  /* 0x000000040300720c */ /* 0x002fe20003f02070 */
[----:B------:R-:W-:-:S12]  /*1fd60*/  IMAD.MOV.U32 R4, RZ, RZ, c[0x0][0x560] ;  /* 0x00015800ff047624 */ /* 0x000fd800078e00ff */
[----:B--2---:R1:W2:Y:S04]  /*1fd70*/  @P0 ATOMG.E.ADD.STRONG.GPU PT, R0, [R4.64], R0 ;  /* 0x00000000040009a8 */ /* 0x0042a800081ee1c8 */
[----:B-1----:R-:W1:Y:S04]  /*1fd80*/  S2R R4, SR_LTMASK ;  /* 0x0000000000047919 */ /* 0x002e680000003900 */
[----:B--2---:R1:W2:Y:S02]  /*1fd90*/  SHFL.IDX PT, R3, R0, R3, 0x1f ;  /* 0x00001f0300037589 */ /* 0x0042a400000e0000 */
[----:B-1----:R-:W-:-:S06]  /*1fda0*/  LOP3.LUT R0, R4, UR4, RZ, 0xc0, !PT ;  /* 0x0000000404007c12 */ /* 0x002fcc000f8ec0ff */
[----:B------:R-:W2:Y:S02]  /*1fdb0*/  POPC R0, R0 ;  /* 0x0000000000007309 */ /* 0x000ea40000000000 */
[----:B--2--5:R-:W-:-:S05]  /*1fdc0*/  IADD3 R6, R3, c[0x0][0xc], R0 ;  /* 0x0000030003067a10 */ /* 0x024fca0007ffe000 */
[----:B------:R1:W-:Y:S02]  /*1fdd0*/  STL [R1+0x48], R6 ;  /* 0x0000480601007387 */ /* 0x0003e40000100800 */
.L_x_2596:
[----:B-1----:R-:W-:Y:S05]  /*1fde0*/  BSYNC B0 ;  /* 0x0000000000007941 */ /* 0x002fea0003800000 */
.L_x_2595:
[----:B------:R-:W-:Y:S01]  /*1fdf0*/  SHF.R.S32.HI R4, RZ, 0x1f, R81 ;  /* 0x0000001fff047819 */ /* 0x000fe20000011451 */
[----:B------:R-:W-:Y:S01]  /*1fe00*/  BSSY B1, `(.L_x_2597) ;  /* 0x00002db000017945 */ /* 0x000fe20003800000 */
[----:B------:R-:W-:Y:S01]  /*1fe10*/  PRMT R0, R2, 0x9910, RZ ;  /* 0x0000991002007816 */ /* 0x000fe200000000ff */
[----:B-----5:R-:W-:Y:S01]  /*1fe20*/  IMAD.MOV.U32 R45, RZ, RZ, R6 ;  /* 0x000000ffff2d7224 */ /* 0x020fe200078e0006 */
[----:B------:R-:W-:Y:S02]  /*1fe30*/  LEA.HI R3, R4, R81, RZ, 0x3 ;  /* 0x0000005104037211 */ /* 0x000fe400078f18ff */
        /* <DEDUP_REMOVED lines=131> */
.L_x_2599:
        /* <DEDUP_REMOVED lines=135> */
.L_x_2681:
[----:B------:R-:W-:Y:S05]  /*20ee0*/  BRA.DIV ~URZ, `(.L_x_2602) ;  /* 0x00003b927f007947 */ /* 0x000fea000b800000 */
[----:B------:R4:W2:Y:S02]  /*20ef0*/  SHFL.IDX PT, R2, R7, RZ, 0x181f ;  /* 0x00181fff07027589 */ /* 0x0008a400000e0000 */
.L_x_2682:
        /* <DEDUP_REMOVED lines=8> */
.L_x_2683:
[----:B------:R-:W-:-:S04]  /*20f80*/  IADD3 R3, R5, 0x10, RZ ;  /* 0x0000001005037810 */ /* 0x000fc80007ffe0ff */
[----:B------:R-:W-:-:S13]  /*20f90*/  ISETP.GE.OR P0, PT, R3, R4, P2 ;  /* 0x000000040300720c */ /* 0x000fda0001706670 */
[----:B--2---:R-:W-:-:S04]  /*20fa0*/  @!P0 LEA R2, P1, R0, R2, 0x1 ;  /* 0x0000000200028211 */ /* 0x004fc800078208ff */
[----:B------:R-:W-:-:S05]  /*20fb0*/  @!P0 LEA.HI.X R3, R0, R8, R80, 0x1, P1 ;  /* 0x0000000800038211 */ /* 0x000fca00008f0c50 */
[----:B------:R2:W-:Y:S01]  /*20fc0*/  @!P0 ST.E.128 [R2.64], R16 ;  /* 0x0000001002008985 */ /* 0x0005e2000c101d08 */
[----:B------:R-:W-:Y:S05]  /*20fd0*/  BRA.DIV ~URZ, `(.L_x_2604) ;  /* 0x00003be27f007947 */ /* 0x000fea000b800000 */
[----:B------:R2:W3:Y:S02]  /*20fe0*/  SHFL.IDX PT, R8, R6, 0x2, 0x181f ;  /* 0x00581f0006087f89 */ /* 0x0004e400000e0000 */
.L_x_2684:
[----:B------:R-:W-:Y:S05]  /*20ff0*/  BRA.DIV ~URZ, `(.L_x_2605) ;  /* 0x00003c327f007947 */ /* 0x000fea000b800000 */
[----:B--2---:R2:W4:Y:S02]  /*21000*/  SHFL.IDX PT, R2, R7, 0x2, 0x181f ;  /* 0x00581f0007027f89 */ /* 0x00452400000e0000 */
.L_x_2685:
        /* <DEDUP_REMOVED lines=8> */
.L_x_2686:
[----:B------:R-:W-:-:S04]  /*21090*/  IADD3 R3, R5, 0x30, RZ ;  /* 0x0000003005037810 */ /* 0x000fc80007ffe0ff */
[----:B------:R-:W-:-:S13]  /*210a0*/  ISETP.GE.OR P0, PT, R3, R4, P2 ;  /* 0x000000040300720c */ /* 0x000fda0001706670 */
[----:B---3--:R-:W-:-:S04]  /*210b0*/  @!P0 LEA R2, P1, R0, R2, 0x1 ;  /* 0x0000000200028211 */ /* 0x008fc800078208ff */
[----:B--2---:R-:W-:-:S05]  /*210c0*/  @!P0 LEA.HI.X R3, R0, R8, R80, 0x1, P1 ;  /* 0x0000000800038211 */ /* 0x004fca00008f0c50 */
[----:B-1----:R1:W-:Y:S01]  /*210d0*/  @!P0 ST.E.128 [R2.64], R24 ;  /* 0x0000001802008985 */ /* 0x0023e2000c101d08 */
[----:B------:R-:W-:Y:S05]  /*210e0*/  BRA.DIV ~URZ, `(.L_x_2607) ;  /* 0x00003c827f007947 */ /* 0x000fea000b800000 */
[----:B------:R2:W3:Y:S02]  /*210f0*/  SHFL.IDX PT, R8, R6, 0x4, 0x181f ;  /* 0x00981f0006087f89 */ /* 0x0004e400000e0000 */
.L_x_2687:
[----:B------:R-:W-:Y:S05]  /*21100*/  BRA.DIV ~URZ, `(.L_x_2608) ;  /* 0x00003cd27f007947 */ /* 0x000fea000b800000 */
[----:B-1----:R1:W2:Y:S02]  /*21110*/  SHFL.IDX PT, R2, R7, 0x4, 0x181f ;  /* 0x00981f0007027f89 */ /* 0x0022a400000e0000 */
.L_x_2688:
        /* <DEDUP_REMOVED lines=8> */
.L_x_2689:
[----:B------:R-:W-:-:S04]  /*211a0*/  IADD3 R3, R5, 0x50, RZ ;  /* 0x0000005005037810 */ /* 0x000fc80007ffe0ff */
[----:B------:R-:W-:-:S13]  /*211b0*/  ISETP.GE.OR P0, PT, R3, R4, P2 ;  /* 0x000000040300720c */ /* 0x000fda0001706670 */
[----:B--2---:R-:W-:-:S04]  /*211c0*/  @!P0 LEA R2, P1, R0, R2, 0x1 ;  /* 0x0000000200028211 */ /* 0x004fc800078208ff */
[----:B-1----:R-:W-:-:S05]  /*211d0*/  @!P0 LEA.HI.X R3, R0, R8, R80, 0x1, P1 ;  /* 0x0000000800038211 */ /* 0x002fca00008f0c50 */
[----:B------:R1:W-:Y:S01]  /*211e0*/  @!P0 ST.E.128 [R2.64], R32 ;  /* 0x0000002002008985 */ /* 0x0003e2000c101d08 */
[----:B------:R-:W-:Y:S05]  /*211f0*/  BRA.DIV ~URZ, `(.L_x_2610) ;  /* 0x00003d227f007947 */ /* 0x000fea000b800000 */
[----:B------:R2:W1:Y:S02]  /*21200*/  SHFL.IDX PT, R8, R6, 0x6, 0x181f ;  /* 0x00d81f0006087f89 */ /* 0x00046400000e0000 */
.L_x_2690:
[----:B------:R-:W-:Y:S05]  /*21210*/  BRA.DIV ~URZ, `(.L_x_2611) ;  /* 0x00003d727f007947 */ /* 0x000fea000b800000 */
[----:B-1----:R1:W2:Y:S02]  /*21220*/  SHFL.IDX PT, R2, R7, 0x6, 0x181f ;  /* 0x00d81f0007027f89 */ /* 0x0022a400000e0000 */
.L_x_2691:
        /* <DEDUP_REMOVED lines=8> */
.L_x_2692:
[----:B------:R-:W-:-:S04]  /*212b0*/  IADD3 R2, R5, 0x70, RZ ;  /* 0x0000007005027810 */ /* 0x000fc80007ffe0ff */
[----:B------:R-:W-:-:S13]  /*212c0*/  ISETP.GE.OR P0, PT, R2, R4, P2 ;  /* 0x000000040200720c */ /* 0x000fda0001706670 */
[----:B------:R-:W-:Y:S05]  /*212d0*/  @P0 BRA `(.L_x_2613) ;  /* 0x000018d000000947 */ /* 0x000fea0003800000 */
[----:B----4-:R-:W-:-:S04]  /*212e0*/  LEA R2, P0, R0, R3, 0x1 ;  /* 0x0000000300027211 */ /* 0x010fc800078008ff */
[----:B---3--:R-:W-:-:S05]  /*212f0*/  LEA.HI.X R3, R0, R6, R80, 0x1, P0 ;  /* 0x0000000600037211 */ /* 0x008fca00000f0c50 */
[----:B------:R3:W-:Y:S01]  /*21300*/  ST.E.128 [R2.64], R40 ;  /* 0x0000002802007985 */ /* 0x0007e2000c101d08 */
[----:B------:R-:W-:Y:S05]  /*21310*/  BRA `(.L_x_2613) ;  /* 0x0000189000007947 */ /* 0x000fea0003800000 */
.L_x_2600:
        /* <DEDUP_REMOVED lines=34> */
.L_x_2693:
[----:B------:R-:W-:Y:S05]  /*21540*/  BRA.DIV ~URZ, `(.L_x_2615) ;  /* 0x00003bf27f007947 */ /* 0x000fea000b800000 */
[----:B------:R3:W4:Y:S02]  /*21550*/  SHFL.IDX PT, R2, R19, RZ, 0x1c1f ;  /* 0x001c1fff13027589 */ /* 0x00072400000e0000 */
.L_x_2694:
        /* <DEDUP_REMOVED lines=50> */
.L_x_2617:
[----:B------:R-:W-:Y:S05]  /*21880*/  BSYNC B0 ;  /* 0x0000000000007941 */ /* 0x000fea0003800000 */
.L_x_2616:
[----:B------:R-:W-:Y:S05]  /*21890*/  BRA.DIV ~URZ, `(.L_x_2618) ;  /* 0x000039127f007947 */ /* 0x000fea000b800000 */
[----:B--2---:R2:W1:Y:S04]  /*218a0*/  SHFL.IDX PT, R12, R13, 0x1, 0x1c1f ;  /* 0x003c1f000d0c7f89 */ /* 0x00446800000e0000 */
[----:B----4-:R2:W4:Y:S02]  /*218b0*/  SHFL.IDX PT, R2, R19, 0x1, 0x1c1f ;  /* 0x003c1f0013027f89 */ /* 0x01052400000e0000 */
.L_x_2695:
        /* <DEDUP_REMOVED lines=35> */
.L_x_2620:
[----:B------:R-:W-:Y:S05]  /*21af0*/  BSYNC B0 ;  /* 0x0000000000007941 */ /* 0x000fea0003800000 */
.L_x_2619:
[----:B------:R-:W-:Y:S05]  /*21b00*/  BRA.DIV ~URZ, `(.L_x_2621) ;  /* 0x000037727f007947 */ /* 0x000fea000b800000 */
[----:B-1----:R1:W2:Y:S02]  /*21b10*/  SHFL.IDX PT, R12, R13, 0x2, 0x1c1f ;  /* 0x005c1f000d0c7f89 */ /* 0x0022a400000e0000 */
.L_x_2696:
[----:B------:R-:W-:Y:S05]  /*21b20*/  BRA.DIV ~URZ, `(.L_x_2622) ;  /* 0x000037c27f007947 */ /* 0x000fea000b800000 */
[----:B----4-:R4:W1:Y:S02]  /*21b30*/  SHFL.IDX PT, R2, R19, 0x2, 0x1c1f ;  /* 0x005c1f0013027f89 */ /* 0x01086400000e0000 */
.L_x_2697:
        /* <DEDUP_REMOVED lines=37> */
.L_x_2624:
[----:B------:R-:W-:Y:S05]  /*21d90*/  BSYNC B0 ;  /* 0x0000000000007941 */ /* 0x000fea0003800000 */
.L_x_2623:
[----:B------:R-:W-:Y:S05]  /*21da0*/  BRA.DIV ~URZ, `(.L_x_2625) ;  /* 0x000035b27f007947 */ /* 0x000fea000b800000 */
[----:B--2---:R2:W3:Y:S04]  /*21db0*/  SHFL.IDX PT, R12, R13, 0x3, 0x1c1f ;  /* 0x007c1f000d0c7f89 */ /* 0x0044e800000e0000 */
[----:B-1----:R2:W1:Y:S02]  /*21dc0*/  SHFL.IDX PT, R2, R19, 0x3, 0x1c1f ;  /* 0x007c1f0013027f89 */ /* 0x00246400000e0000 */
.L_x_2698:
        /* <DEDUP_REMOVED lines=40> */
.L_x_2598:
        /* <DEDUP_REMOVED lines=20> */
.L_x_2626:
        /* <DEDUP_REMOVED lines=57> */
.L_x_2628:
[----:B------:R-:W-:Y:S05]  /*22520*/  BSYNC B0 ;  /* 0x0000000000007941 */ /* 0x000fea0003800000 */
.L_x_2627:
        /* <DEDUP_REMOVED lines=38> */
.L_x_2699:
[----:B------:R-:W-:Y:S05]  /*22790*/  BRA.DIV ~URZ, `(.L_x_2630) ;  /* 0x00002d027f007947 */ /* 0x000fea000b800000 */
[----:B------:R3:W4:Y:S02]  /*227a0*/  SHFL.IDX PT, R2, R7, RZ, 0x181f ;  /* 0x00181fff07027589 */ /* 0x00072400000e0000 */
.L_x_2700:
        /* <DEDUP_REMOVED lines=8> */
.L_x_2701:
[----:B------:R-:W-:-:S04]  /*22830*/  IADD3 R3, R4, 0x10, RZ ;  /* 0x0000001004037810 */ /* 0x000fc80007ffe0ff */
[----:B------:R-:W-:-:S13]  /*22840*/  ISETP.GE.OR P0, PT, R3, R5, P2 ;  /* 0x000000050300720c */ /* 0x000fda0001706670 */
[----:B--2---:R-:W-:-:S04]  /*22850*/  @!P0 LEA R2, P1, R0, R2, 0x1 ;  /* 0x0000000200028211 */ /* 0x004fc800078208ff */
[----:B-1----:R-:W-:-:S05]  /*22860*/  @!P0 LEA.HI.X R3, R0, R8, R80, 0x1, P1 ;  /* 0x0000000800038211 */ /* 0x002fca00008f0c50 */
[----:B------:R1:W-:Y:S01]  /*22870*/  @!P0 ST.E.128 [R2.64], RZ ;  /* 0x000000ff02008985 */ /* 0x0003e2000c101d08 */
[----:B------:R-:W-:Y:S05]  /*22880*/  BRA.DIV ~URZ, `(.L_x_2632) ;  /* 0x00002d527f007947 */ /* 0x000fea000b800000 */
[----:B------:R2:W1:Y:S02]  /*22890*/  SHFL.IDX PT, R8, R6, 0x2, 0x181f ;  /* 0x00581f0006087f89 */ /* 0x00046400000e0000 */
.L_x_2702:
[----:B------:R-:W-:Y:S05]  /*228a0*/  BRA.DIV ~URZ, `(.L_x_2633) ;  /* 0x00002da27f007947 */ /* 0x000fea000b800000 */
[----:B-1----:R1:W2:Y:S02]  /*228b0*/  SHFL.IDX PT, R2, R7, 0x2, 0x181f ;  /* 0x00581f0007027f89 */ /* 0x0022a400000e0000 */
.L_x_2703:
        /* <DEDUP_REMOVED lines=8> */
.L_x_2704:
[----:B------:R-:W-:-:S04]  /*22940*/  IADD3 R3, R4, 0x30, RZ ;  /* 0x0000003004037810 */ /* 0x000fc80007ffe0ff */
[----:B------:R-:W-:-:S13]  /*22950*/  ISETP.GE.OR P0, PT, R3, R5, P2 ;  /* 0x000000050300720c */ /* 0x000fda0001706670 */
[----:B--2---:R-:W-:-:S04]  /*22960*/  @!P0 LEA R2, P1, R0, R2, 0x1 ;  /* 0x0000000200028211 */ /* 0x004fc800078208ff */
[----:B------:R-:W-:-:S05]  /*22970*/  @!P0 LEA.HI.X R3, R0, R8, R80, 0x1, P1 ;  /* 0x0000000800038211 */ /* 0x000fca00008f0c50 */
[----:B------:R2:W-:Y:S01]  /*22980*/  @!P0 ST.E.128 [R2.64], RZ ;  /* 0x000000ff02008985 */ /* 0x0005e2000c101d08 */
[----:B------:R-:W-:Y:S05]  /*22990*/  BRA.DIV ~URZ, `(.L_x_2635) ;  /* 0x00002df27f007947 */ /* 0x000fea000b800000 */
[----:B------:R1:W2:Y:S02]  /*229a0*/  SHFL.IDX PT, R8, R6, 0x4, 0x181f ;  /* 0x00981f0006087f89 */ /* 0x0002a400000e0000 */
.L_x_2705:
[----:B------:R-:W-:Y:S05]  /*229b0*/  BRA.DIV ~URZ, `(.L_x_2636) ;  /* 0x00002e427f007947 */ /* 0x000fea000b800000 */
[----:B--2---:R2:W1:Y:S02]  /*229c0*/  SHFL.IDX PT, R2, R7, 0x4, 0x181f ;  /* 0x00981f0007027f89 */ /* 0x00446400000e0000 */
.L_x_2706:
        /* <DEDUP_REMOVED lines=8> */
.L_x_2707:
[----:B------:R-:W-:-:S04]  /*22a50*/  IADD3 R3, R4, 0x50, RZ ;  /* 0x0000005004037810 */ /* 0x000fc80007ffe0ff */
[----:B------:R-:W-:-:S13]  /*22a60*/  ISETP.GE.OR P0, PT, R3, R5, P2 ;  /* 0x000000050300720c */ /* 0x000fda0001706670 */
[----:B---3--:R-:W-:-:S04]  /*22a70*/  @!P0 LEA R2, P1, R0, R2, 0x1 ;  /* 0x0000000200028211 */ /* 0x008fc800078208ff */
[----:B--2---:R-:W-:-:S05]  /*22a80*/  @!P0 LEA.HI.X R3, R0, R8, R80, 0x1, P1 ;  /* 0x0000000800038211 */ /* 0x004fca00008f0c50 */
[----:B------:R2:W-:Y:S01]  /*22a90*/  @!P0 ST.E.128 [R2.64], RZ ;  /* 0x000000ff02008985 */ /* 0x0005e2000c101d08 */
[----:B------:R-:W-:Y:S05]  /*22aa0*/  BRA.DIV ~URZ, `(.L_x_2638) ;  /* 0x00002e927f007947 */ /* 0x000fea000b800000 */
[----:B------:R3:W1:Y:S02]  /*22ab0*/  SHFL.IDX PT, R8, R6, 0x6, 0x181f ;  /* 0x00d81f0006087f89 */ /* 0x00066400000e0000 */
.L_x_2708:
[----:B------:R-:W-:Y:S05]  /*22ac0*/  BRA.DIV ~URZ, `(.L_x_2639) ;  /* 0x00002ee27f007947 */ /* 0x000fea000b800000 */
[----:B--2---:R2:W3:Y:S02]  /*22ad0*/  SHFL.IDX PT, R2, R7, 0x6, 0x181f ;  /* 0x00d81f0007027f89 */ /* 0x0044e400000e0000 */
.L_x_2709:
        /* <DEDUP_REMOVED lines=8> */
.L_x_2710:
[----:B------:R-:W-:-:S04]  /*22b60*/  IADD3 R4, R4, 0x70, RZ ;  /* 0x0000007004047810 */ /* 0x000fc80007ffe0ff */
[----:B------:R-:W-:-:S13]  /*22b70*/  ISETP.GE.OR P0, PT, R4, R5, P2 ;  /* 0x000000050400720c */ /* 0x000fda0001706670 */
[----:B----4-:R-:W-:-:S04]  /*22b80*/  @!P0 LEA R2, P1, R0, R2, 0x1 ;  /* 0x0000000200028211 */ /* 0x010fc800078208ff */
[----:B---3--:R-:W-:-:S05]  /*22b90*/  @!P0 LEA.HI.X R3, R0, R6, R80, 0x1, P1 ;  /* 0x0000000600038211 */ /* 0x008fca00008f0c50 */
[----:B------:R3:W-:Y:S04]  /*22ba0*/  @!P0 ST.E.128 [R2.64], RZ ;  /* 0x000000ff02008985 */ /* 0x0007e8000c101d08 */
.L_x_2613:
[----:B------:R-:W-:Y:S05]  /*22bb0*/  BSYNC B1 ;  /* 0x0000000000017941 */ /* 0x000fea0003800000 */
.L_x_2597:
        /* <DEDUP_REMOVED lines=14> */
.L_x_2711:
[----:B------:R-:W-:Y:S05]  /*22ca0*/  BRA.DIV ~URZ, `(.L_x_2643) ;  /* 0x00002eb27f007947 */ /* 0x000fea000b800000 */
[----:B------:R3:W1:Y:S02]  /*22cb0*/  SHFL.IDX PT, R8, R45, 0x1, 0x1f ;  /* 0x00201f002d087f89 */ /* 0x00066400000e0000 */
.L_x_2712:
        /* <DEDUP_REMOVED lines=19> */
.L_x_2713:
        /* <DEDUP_REMOVED lines=16> */
.L_x_2714:
[----:B----4-:R-:W-:Y:S01]  /*22ef0*/  IMAD R0, R0, c[0x0][0x538], RZ ;  /* 0x00014e0000007a24 */ /* 0x010fe200078e02ff */
[----:B------:R-:W-:Y:S04]  /*22f00*/  BSSY B1, `(.L_x_2646) ;  /* 0x00000ce000017945 */ /* 0x000fe80003800000 */
[----:B-1----:R-:W-:-:S04]  /*22f10*/  IADD3 R8, R0, R8, RZ ;  /* 0x0000000800087210 */ /* 0x002fc80007ffe0ff */
[----:B--2---:R-:W-:-:S13]  /*22f20*/  ISETP.GT.AND P0, PT, R8, R9, PT ;  /* 0x000000090800720c */ /* 0x004fda0003f04270 */
[----:B------:R-:W-:Y:S05]  /*22f30*/  @P0 BRA `(.L_x_2647) ;  /* 0x0000025000000947 */ /* 0x000fea0003800000 */
.L_x_2651:
        /* <DEDUP_REMOVED lines=17> */
.L_x_2715:
        /* <DEDUP_REMOVED lines=16> */
.L_x_2716:
[----:B--2---:R-:W-:-:S05]  /*23150*/  IMAD R0, R0, c[0x0][0x538], RZ ;  /* 0x00014e0000007a24 */ /* 0x004fca00078e02ff */
[----:B------:R-:W-:-:S04]  /*23160*/  IADD3 R8, R0, R8, RZ ;  /* 0x0000000800087210 */ /* 0x000fc80007ffe0ff */
[----:B------:R-:W-:-:S13]  /*23170*/  ISETP.GT.AND P0, PT, R8, R9, PT ;  /* 0x000000090800720c */ /* 0x000fda0003f04270 */
[----:B-1----:R-:W-:Y:S05]  /*23180*/  @!P0 BRA `(.L_x_2651) ;  /* 0xfffffdb000008947 */ /* 0x002fea000383ffff */
.L_x_2647:
[----:B------:R-:W-:-:S05]  /*23190*/  IADD3 R8, -R0, R8, RZ ;  /* 0x0000000800087210 */ /* 0x000fca0007ffe1ff */
[----:B------:R-:W-:-:S05]  /*231a0*/  IMAD R0, R4, c[0x0][0x538], R8 ;  /* 0x00014e0004007a24 */ /* 0x000fca00078e0208 */
[----:B------:R-:W-:Y:S01]  /*231b0*/  ISETP.GT.AND P0, PT, R0, R9, PT ;  /* 0x000000090000720c */ /* 0x000fe20003f04270 */
[----:B------:R-:W-:-:S12]  /*231c0*/  BRA.DIV ~URZ, `(.L_x_2652) ;  /* 0x00002df27f007947 */ /* 0x000fd8000b800000 */
[----:B------:R-:W-:-:S03]  /*231d0*/  VOTE.ANY R5, PT, !P0 ;  /* 0x0000000000057806 */ /* 0x000fc600040e0100 */
.L_x_2717:
[----:B------:R-:W2:Y:S01]  /*231e0*/  LDL.LU R2, [R1+0x54] ;  /* 0x0000540001027983 */ /* 0x000ea20000300800 */
[----:B------:R-:W2:Y:S02]  /*231f0*/  POPC R0, R5 ;  /* 0x0000000500007309 */ /* 0x000ea40000000000 */
[----:B--2---:R-:W-:-:S05]  /*23200*/  IADD3 R2, R0, R2, RZ ;  /* 0x0000000200027210 */ /* 0x004fca0007ffe0ff */
[----:B------:R1:W-:Y:S01]  /*23210*/  STL [R1+0x54], R2 ;  /* 0x0000540201007387 */ /* 0x0003e20000100800 */
[----:B------:R-:W-:Y:S05]  /*23220*/  BRA.DIV ~URZ, `(.L_x_2653) ;  /* 0x00002de27f007947 */ /* 0x000fea000b800000 */
[----:B------:R2:W4:Y:S04]  /*23230*/  SHFL.IDX PT, R12, R6, R0, 0x1f ;  /* 0x00001f00060c7589 */ /* 0x00052800000e0000 */
[----:B------:R2:W1:Y:S02]  /*23240*/  SHFL.IDX PT, R7, R7, R0, 0x1f ;  /* 0x00001f0007077589 */ /* 0x00046400000e0000 */
.L_x_2718:
[----:B------:R-:W-:Y:S01]  /*23250*/  ISETP.NE.AND P0, PT, R5, RZ, PT ;  /* 0x000000ff0500720c */ /* 0x000fe20003f05270 */
[----:B------:R-:W-:-:S12]  /*23260*/  BSSY B0, `(.L_x_2654) ;  /* 0x0000005000007945 */ /* 0x000fd80003800000 */
[----:B------:R-:W-:Y:S05]  /*23270*/  @!P0 BRA `(.L_x_2655) ;  /* 0x0000003000008947 */ /* 0x000fea0003800000 */
[----:B--2---:R-:W-:Y:S01]  /*23280*/  IADD3 R0, R0, -0x1, RZ ;  /* 0xffffffff00007810 */ /* 0x004fe20007ffe0ff */
[----:B------:R-:W-:Y:S05]  /*23290*/  BRA.DIV ~URZ, `(.L_x_2656) ;  /* 0x00002e427f007947 */ /* 0x000fea000b800000 */
[----:B------:R2:W3:Y:S02]  /*232a0*/  SHFL.IDX PT, R13, R4, R0, 0x1f ;  /* 0x00001f00040d7589 */ /* 0x0004e400000e0000 */
.L_x_2655:
[----:B------:R-:W-:Y:S05]  /*232b0*/  BSYNC B0 ;  /* 0x0000000000007941 */ /* 0x000fea0003800000 */
.L_x_2654:
        /* <DEDUP_REMOVED lines=68> */
.L_x_2658:
        /* <DEDUP_REMOVED lines=68> */
.L_x_2659:
[----:B------:R-:W-:Y:S05]  /*23b40*/  BSYNC B0 ;  /* 0x0000000000007941 */ /* 0x000fea0003800000 */
.L_x_2657:
[----:B------:R-:W-:-:S04]  /*23b50*/  LOP3.LUT R2, RZ, R2, RZ, 0x33, !PT ;  /* 0x00000002ff027212 */ /* 0x000fc800078e33ff */
[----:B-1----:R-:W-:-:S05]  /*23b60*/  IADD3 R0, R2, R12, RZ ;  /* 0x0000000c02007210 */ /* 0x002fca0007ffe0ff */
[----:B------:R1:W-:Y:S01]  /*23b70*/  STL [R1+0x4c], R0 ;  /* 0x00004c0001007387 */ /* 0x0003e20000100800 */
[----:B------:R-:W-:Y:S05]  /*23b80*/  BRA `(.L_x_2660) ;  /* 0x0000005000007947 */ /* 0x000fea0003800000 */
.L_x_2648:
[----:B------:R-:W-:Y:S01]  /*23b90*/  MOV R0, c[0x0][0x53c] ;  /* 0x00014f0000007a02 */ /* 0x000fe20000000f00 */
[----:B------:R1:W-:Y:S04]  /*23ba0*/  STL [R1+0x48], R9 ;  /* 0x0000480901007387 */ /* 0x0003e80000100800 */
[----:B------:R1:W-:Y:S04]  /*23bb0*/  STL [R1+0x4c], RZ ;  /* 0x00004cff01007387 */ /* 0x0003e80000100800 */
[----:B------:R1:W-:Y:S04]  /*23bc0*/  STL [R1+0x50], RZ ;  /* 0x000050ff01007387 */ /* 0x0003e80000100800 */
[----:B------:R1:W-:Y:S02]  /*23bd0*/  STL [R1+0x54], R0 ;  /* 0x0000540001007387 */ /* 0x0003e40000100800 */
.L_x_2660:
[----:B------:R-:W-:Y:S05]  /*23be0*/  BSYNC B1 ;  /* 0x0000000000017941 */ /* 0x000fea0003800000 */
.L_x_2646:
        /* <DEDUP_REMOVED lines=9> */
.L_x_2641:
[----:B-1----:R-:W3:Y:S02]  /*23c80*/  LDL R0, [R1+0x54] ;  /* 0x0000540001007983 */ /* 0x002ee40000100800 */
[----:B---3--:R-:W-:-:S13]  /*23c90*/  ISETP.GE.AND P0, PT, R0, c[0x0][0x53c], PT ;  /* 0x00014f0000007a0c */ /* 0x008fda0003f06270 */
[----:B--2-4-:R-:W-:Y:S01]  /*23ca0*/  @P0 CALL.REL.NOINC `(.L_x_2661) ;  /* 0x0000001000000944 */ /* 0x014fe20003c00000 */
[----:B------:R-:W-:Y:S05]  /*23cb0*/  BRA `(.L_x_2662) ;  /* 0xfffdda2000007947 */ /* 0x000fea000383ffff */
.L_x_2661:
[----:B------:R-:W-:Y:S05]  /*23cc0*/  EXIT ;  /* 0x000000000000794d */ /* 0x000fea0003800000 */
.L_x_2393:
[----:B------:R-:W-:Y:S01]  /*23cd0*/  IMAD.MOV.U32 R0, RZ, RZ, R5 ;  /* 0x000000ffff007224 */ /* 0x000fe200078e0005 */
[----:B------:R-:W-:Y:S02]  /*23ce0*/  MOV R2, 0x1 ;  /* 0x0000000100027802 */ /* 0x000fe40000000f00 */
[----:B------:R-:W-:Y:S02]  /*23cf0*/  MOV R3, 0x23d10 ;  /* 0x00023d1000037802 */ /* 0x000fe40000000f00 */
[----:B------:R-:W-:Y:S05]  /*23d00*/  CALL.REL.NOINC `($__internal_40_$__cuda_sm70_shflsync_up_p) ;  /* 0x000024e000007944 */ /* 0x000fea0003c00000 */
[----:B------:R-:W-:Y:S01]  /*23d10*/  MOV R0, R4 ;  /* 0x0000000400007202 */ /* 0x000fe20000000f00 */
[----:B------:R-:W-:Y:S05]  /*23d20*/  BRA `(.L_x_2663) ;  /* 0xfffdc73000007947 */ /* 0x000fea000383ffff */
.L_x_2394:
[----:B------:R-:W-:Y:S01]  /*23d30*/  IMAD.MOV.U32 R0, RZ, RZ, R5 ;  /* 0x000000ffff007224 */ /* 0x000fe200078e0005 */
[----:B------:R-:W-:Y:S02]  /*23d40*/  MOV R2, 0x2 ;  /* 0x0000000200027802 */ /* 0x000fe40000000f00 */
[----:B------:R-:W-:Y:S02]  /*23d50*/  MOV R3, 0x23d70 ;  /* 0x00023d7000037802 */ /* 0x000fe40000000f00 */
[----:B------:R-:W-:Y:S05]  /*23d60*/  CALL.REL.NOINC `($__internal_40_$__cuda_sm70_shflsync_up_p) ;  /* 0x0000248000007944 */ /* 0x000fea0003c00000 */
[----:B------:R-:W-:Y:S01]  /*23d70*/  SEL R0, R4, RZ, P4 ;  /* 0x000000ff04007207 */ /* 0x000fe20002000000 */
[----:B------:R-:W-:Y:S01]  /*23d80*/  IMAD.MOV.U32 R2, RZ, RZ, 0x4 ;  /* 0x00000004ff027424 */ /* 0x000fe200078e00ff */
[----:B------:R-:W-:-:S03]  /*23d90*/  MOV R3, 0x23dc0 ;  /* 0x00023dc000037802 */ /* 0x000fc60000000f00 */
[----:B------:R-:W-:Y:S02]  /*23da0*/  IMAD.IADD R0, R5, 0x1, R0 ;  /* 0x0000000105007824 */ /* 0x000fe400078e0200 */
        /* <DEDUP_REMOVED lines=13> */
[----:B------:R-:W-:Y:S02]  /*23e80*/  MOV R3, 0x1f ;  /* 0x0000001f00037802 */ /* 0x000fe40000000f00 */
[----:B------:R-:W-:Y:S01]  /*23e90*/  MOV R2, 0x23ed0 ;  /* 0x00023ed000027802 */ /* 0x000fe20000000f00 */
[----:B------:R-:W-:-:S04]  /*23ea0*/  IMAD.IADD R4, R0, 0x1, R4 ;  /* 0x0000000100047824 */ /* 0x000fc800078e0204 */
[----:B------:R-:W-:Y:S02]  /*23eb0*/  IMAD.MOV.U32 R11, RZ, RZ, R4 ;  /* 0x000000ffff0b7224 */ /* 0x000fe400078e0004 */
[----:B------:R-:W-:Y:S05]  /*23ec0*/  CALL.REL.NOINC `($__internal_39_$__cuda_sm70_shflsync_idx_p) ;  /* 0x000022d000007944 */ /* 0x000fea0003c00000 */
[----:B------:R-:W-:Y:S01]  /*23ed0*/  MOV R0, R10 ;  /* 0x0000000a00007202 */ /* 0x000fe20000000f00 */
[----:B------:R-:W-:Y:S05]  /*23ee0*/  BRA `(.L_x_2664) ;  /* 0xfffdc67000007947 */ /* 0x000fea000383ffff */
.L_x_2396:
[----:B------:R-:W-:Y:S02]  /*23ef0*/  SEL R0, RZ, 0x1, P0 ;  /* 0x00000001ff007807 */ /* 0x000fe40000000000 */
[----:B------:R-:W-:Y:S02]  /*23f00*/  MOV R2, 0x23f20 ;  /* 0x00023f2000027802 */ /* 0x000fe40000000f00 */
[----:B------:R-:W-:Y:S05]  /*23f10*/  CALL.REL.NOINC `($__internal_41_$__cuda_sm70_votesync_ballot) ;  /* 0x0000234000007944 */ /* 0x000fea0003c00000 */
[----:B------:R-:W-:Y:S01]  /*23f20*/  MOV R6, R0 ;  /* 0x0000000000067202 */ /* 0x000fe20000000f00 */
[----:B------:R-:W-:Y:S05]  /*23f30*/  BRA `(.L_x_2665) ;  /* 0xfffdc6b000007947 */ /* 0x000fea000383ffff */
.L_x_2397:
[----:B------:R-:W-:Y:S01]  /*23f40*/  IMAD.MOV.U32 R11, RZ, RZ, R9 ;  /* 0x000000ffff0b7224 */ /* 0x000fe200078e0009 */
[----:B------:R-:W-:Y:S01]  /*23f50*/  MOV R10, R0 ;  /* 0x00000000000a7202 */ /* 0x000fe20000000f00 */
[----:B------:R-:W-:Y:S01]  /*23f60*/  IMAD.MOV.U32 R3, RZ, RZ, 0x1f ;  /* 0x0000001fff037424 */ /* 0x000fe200078e00ff */
[----:B-1----:R-:W-:Y:S02]  /*23f70*/  MOV R2, 0x23f90 ;  /* 0x00023f9000027802 */ /* 0x002fe40000000f00 */
[----:B------:R-:W-:Y:S05]  /*23f80*/  CALL.REL.NOINC `($__internal_39_$__cuda_sm70_shflsync_idx_p) ;  /* 0x0000221000007944 */ /* 0x000fea0003c00000 */
[----:B------:R-:W-:Y:S01]  /*23f90*/  IMAD.MOV.U32 R13, RZ, RZ, R10 ;  /* 0x000000ffff0d7224 */ /* 0x000fe200078e000a */
[----:B------:R-:W-:Y:S01]  /*23fa0*/  MOV R11, R8 ;  /* 0x00000008000b7202 */ /* 0x000fe20000000f00 */
[----:B------:R-:W-:Y:S01]  /*23fb0*/  IMAD.MOV.U32 R5, RZ, RZ, RZ ;  /* 0x000000ffff057224 */ /* 0x000fe200078e00ff */
[----:B------:R-:W-:Y:S01]  /*23fc0*/  MOV R10, R0 ;  /* 0x00000000000a7202 */ /* 0x000fe20000000f00 */
[----:B------:R-:W-:Y:S01]  /*23fd0*/  IMAD.MOV.U32 R3, RZ, RZ, 0x1f ;  /* 0x0000001fff037424 */ /* 0x000fe200078e00ff */
[----:B------:R-:W-:-:S02]  /*23fe0*/  MOV R2, 0x24000 ;  /* 0x0002400000027802 */ /* 0x000fc40000000f00 */
[----:B------:R-:W-:Y:S05]  /*23ff0*/  CALL.REL.NOINC `($__internal_39_$__cuda_sm70_shflsync_idx_p) ;  /* 0x000021a000007944 */ /* 0x000fea0003c00000 */
[----:B------:R-:W-:Y:S01]  /*24000*/  MOV R9, R10 ;  /* 0x0000000a00097202 */ /* 0x000fe20000000f00 */
[----:B------:R-:W-:Y:S05]  /*24010*/  BRA `(.L_x_2666) ;  /* 0xfffdc64000007947 */ /* 0x000fea000383ffff */
.L_x_2400:
[----:B------:R-:W-:Y:S01]  /*24020*/  IMAD.MOV.U32 R11, RZ, RZ, R4 ;  /* 0x000000ffff0b7224 */ /* 0x000fe200078e0004 */
[----:B------:R-:W-:-:S02]  /*24030*/  MOV R3, 0x1f ;  /* 0x0000001f00037802 */ /* 0x000fc40000000f00 */
[----:B-1----:R-:W-:Y:S02]  /*24040*/  MOV R2, 0x24060 ;  /* 0x0002406000027802 */ /* 0x002fe40000000f00 */
[----:B--234-:R-:W-:Y:S05]  /*24050*/  CALL.REL.NOINC `($__internal_39_$__cuda_sm70_shflsync_idx_p) ;  /* 0x0000214000007944 */ /* 0x01cfea0003c00000 */
[----:B------:R-:W-:Y:S01]  /*24060*/  MOV R5, R10 ;  /* 0x0000000a00057202 */ /* 0x000fe20000000f00 */
[----:B------:R-:W-:Y:S05]  /*24070*/  BRA `(.L_x_2399) ;  /* 0xfffdc64000007947 */ /* 0x000fea000383ffff */
.L_x_2465:
[----:B------:R-:W-:Y:S01]  /*24080*/  IMAD.MOV.U32 R11, RZ, RZ, R5 ;  /* 0x000000ffff0b7224 */ /* 0x000fe200078e0005 */
[----:B------:R-:W-:Y:S01]  /*24090*/  MOV R10, RZ ;  /* 0x000000ff000a7202 */ /* 0x000fe20000000f00 */
[----:B------:R-:W-:Y:S01]  /*240a0*/  IMAD.MOV.U32 R3, RZ, RZ, 0x181f ;  /* 0x0000181fff037424 */ /* 0x000fe200078e00ff */
[----:B-1----:R-:W-:Y:S02]  /*240b0*/  MOV R2, 0x240d0 ;  /* 0x000240d000027802 */ /* 0x002fe40000000f00 */
[----:B-----5:R-:W-:Y:S05]  /*240c0*/  CALL.REL.NOINC `($__internal_39_$__cuda_sm70_shflsync_idx_p) ;  /* 0x000020d000007944 */ /* 0x020fea0003c00000 */
[----:B------:R-:W-:Y:S01]  /*240d0*/  MOV R7, R10 ;  /* 0x0000000a00077202 */ /* 0x000fe20000000f00 */
[----:B------:R-:W-:Y:S05]  /*240e0*/  BRA `(.L_x_2667) ;  /* 0xfffe483000007947 */ /* 0x000fea000383ffff */
.L_x_2466:
[----:B------:R-:W-:Y:S01]  /*240f0*/  IMAD.MOV.U32 R11, RZ, RZ, R6 ;  /* 0x000000ffff0b7224 */ /* 0x000fe200078e0006 */
[----:B------:R-:W-:Y:S01]  /*24100*/  MOV R10, RZ ;  /* 0x000000ff000a7202 */ /* 0x000fe20000000f00 */
[----:B------:R-:W-:Y:S01]  /*24110*/  IMAD.MOV.U32 R3, RZ, RZ, 0x181f ;  /* 0x0000181fff037424 */ /* 0x000fe200078e00ff */
[----:B-1----:R-:W-:Y:S02]  /*24120*/  MOV R2, 0x24140 ;  /* 0x0002414000027802 */ /* 0x002fe40000000f00 */
[----:B--23-5:R-:W-:Y:S05]  /*24130*/  CALL.REL.NOINC `($__internal_39_$__cuda_sm70_shflsync_idx_p) ;  /* 0x0000206000007944 */ /* 0x02cfea0003c00000 */
[----:B------:R-:W-:Y:S01]  /*24140*/  MOV R2, R10 ;  /* 0x0000000a00027202 */ /* 0x000fe20000000f00 */
[----:B------:R-:W-:Y:S05]  /*24150*/  BRA `(.L_x_2668) ;  /* 0xfffe47e000007947 */ /* 0x000fea000383ffff */
.L_x_2469:
[----:B------:R-:W-:Y:S01]  /*24160*/  IMAD.MOV.U32 R11, RZ, RZ, R5 ;  /* 0x000000ffff0b7224 */ /* 0x000fe200078e0005 */
[----:B------:R-:W-:Y:S01]  /*24170*/  MOV R10, 0x1 ;  /* 0x00000001000a7802 */ /* 0x000fe20000000f00 */
[----:B--2---:R-:W-:Y:S01]  /*24180*/  IMAD.MOV.U32 R3, RZ, RZ, 0x181f ;  /* 0x0000181fff037424 */ /* 0x004fe200078e00ff */
[----:B----4-:R-:W-:-:S02]  /*24190*/  MOV R2, 0x241b0 ;  /* 0x000241b000027802 */ /* 0x010fc40000000f00 */
[----:B-1-3-5:R-:W-:Y:S05]  /*241a0*/  CALL.REL.NOINC `($__internal_39_$__cuda_sm70_shflsync_idx_p) ;  /* 0x00001ff000007944 */ /* 0x02afea0003c00000 */
[----:B------:R-:W-:Y:S01]  /*241b0*/  IMAD.MOV.U32 R7, RZ, RZ, R10 ;  /* 0x000000ffff077224 */ /* 0x000fe200078e000a */
[----:B------:R-:W-:Y:S01]  /*241c0*/  MOV R10, 0x1 ;  /* 0x00000001000a7802 */ /* 0x000fe20000000f00 */
[----:B------:R-:W-:Y:S01]  /*241d0*/  IMAD.MOV.U32 R11, RZ, RZ, R6 ;  /* 0x000000ffff0b7224 */ /* 0x000fe200078e0006 */
[----:B------:R-:W-:-:S02]  /*241e0*/  MOV R3, 0x181f ;  /* 0x0000181f00037802 */ /* 0x000fc40000000f00 */
[----:B------:R-:W-:Y:S02]  /*241f0*/  MOV R2, 0x24210 ;  /* 0x0002421000027802 */ /* 0x000fe40000000f00 */
[----:B------:R-:W-:Y:S05]  /*24200*/  CALL.REL.NOINC `($__internal_39_$__cuda_sm70_shflsync_idx_p) ;  /* 0x00001f9000007944 */ /* 0x000fea0003c00000 */
[----:B------:R-:W-:Y:S01]  /*24210*/  MOV R2, R10 ;  /* 0x0000000a00027202 */ /* 0x000fe20000000f00 */
[----:B------:R-:W-:Y:S05]  /*24220*/  BRA `(.L_x_2669) ;  /* 0xfffe480000007947 */ /* 0x000fea000383ffff */
.L_x_2472:
[----:B------:R-:W-:Y:S01]  /*24230*/  IMAD.MOV.U32 R11, RZ, RZ, R5 ;  /* 0x000000ffff0b7224 */ /* 0x000fe200078e0005 */
[----:B------:R-:W-:Y:S01]  /*24240*/  MOV R10, 0x2 ;  /* 0x00000002000a7802 */ /* 0x000fe20000000f00 */
[----:B-1----:R-:W-:Y:S01]  /*24250*/  IMAD.MOV.U32 R3, RZ, RZ, 0x181f ;  /* 0x0000181fff037424 */ /* 0x002fe200078e00ff */
[----:B--2---:R-:W-:Y:S02]  /*24260*/  MOV R2, 0x24280 ;  /* 0x0002428000027802 */ /* 0x004fe40000000f00 */
[----:B---3-5:R-:W-:Y:S05]  /*24270*/  CALL.REL.NOINC `($__internal_39_$__cuda_sm70_shflsync_idx_p) ;  /* 0x00001f2000007944 */ /* 0x028fea0003c00000 */
[----:B------:R-:W-:Y:S01]  /*24280*/  MOV R7, R10 ;  /* 0x0000000a00077202 */ /* 0x000fe20000000f00 */
[----:B------:R-:W-:Y:S05]  /*24290*/  BRA `(.L_x_2670) ;  /* 0xfffe486000007947 */ /* 0x000fea000383ffff */
.L_x_2473:
[----:B------:R-:W-:Y:S01]  /*242a0*/  IMAD.MOV.U32 R11, RZ, RZ, R6 ;  /* 0x000000ffff0b7224 */ /* 0x000fe200078e0006 */
[----:B------:R-:W-:Y:S01]  /*242b0*/  MOV R10, 0x2 ;  /* 0x00000002000a7802 */ /* 0x000fe20000000f00 */
[----:B------:R-:W-:Y:S01]  /*242c0*/  IMAD.MOV.U32 R3, RZ, RZ, 0x181f ;  /* 0x0000181fff037424 */ /* 0x000fe200078e00ff */
[----:B--2---:R-:W-:Y:S02]  /*242d0*/  MOV R2, 0x242f0 ;  /* 0x000242f000027802 */ /* 0x004fe40000000f00 */
[----:B-1-345:R-:W-:Y:S05]  /*242e0*/  CALL.REL.NOINC `($__internal_39_$__cuda_sm70_shflsync_idx_p) ;  /* 0x00001eb000007944 */ /* 0x03afea0003c00000 */
[----:B------:R-:W-:Y:S01]  /*242f0*/  MOV R2, R10 ;  /* 0x0000000a00027202 */ /* 0x000fe20000000f00 */
[----:B------:R-:W-:Y:S05]  /*24300*/  BRA `(.L_x_2671) ;  /* 0xfffe481000007947 */ /* 0x000fea000383ffff */
.L_x_2476:
[----:B------:R-:W-:Y:S01]  /*24310*/  IMAD.MOV.U32 R11, RZ, RZ, R5 ;  /* 0x000000ffff0b7224 */ /* 0x000fe200078e0005 */
[----:B------:R-:W-:Y:S01]  /*24320*/  MOV R10, 0x3 ;  /* 0x00000003000a7802 */ /* 0x000fe20000000f00 */
[----:B-1----:R-:W-:Y:S01]  /*24330*/  IMAD.MOV.U32 R3, RZ, RZ, 0x181f ;  /* 0x0000181fff037424 */ /* 0x002fe200078e00ff */
[----:B------:R-:W-:-:S02]  /*24340*/  MOV R2, 0x24360 ;  /* 0x0002436000027802 */ /* 0x000fc40000000f00 */
[----:B--2345:R-:W-:Y:S05]  /*24350*/  CALL.REL.NOINC `($__internal_39_$__cuda_sm70_shflsync_idx_p) ;  /* 0x00001e4000007944 */ /* 0x03cfea0003c00000 */
        /* <DEDUP_REMOVED lines=8> */
.L_x_2479:
[----:B------:R-:W-:Y:S01]  /*243e0*/  IMAD.MOV.U32 R11, RZ, RZ, R5 ;  /* 0x000000ffff0b7224 */ /* 0x000fe200078e0005 */
[----:B------:R-:W-:Y:S01]  /*243f0*/  MOV R10, 0x4 ;  /* 0x00000004000a7802 */ /* 0x000fe20000000f00 */
[----:B-1----:R-:W-:Y:S01]  /*24400*/  IMAD.MOV.U32 R3, RZ, RZ, 0x181f ;  /* 0x0000181fff037424 */ /* 0x002fe200078e00ff */
[----:B------:R-:W-:Y:S02]  /*24410*/  MOV R2, 0x24430 ;  /* 0x0002443000027802 */ /* 0x000fe40000000f00 */
[----:B--2345:R-:W-:Y:S05]  /*24420*/  CALL.REL.NOINC `($__internal_39_$__cuda_sm70_shflsync_idx_p) ;  /* 0x00001d7000007944 */ /* 0x03cfea0003c00000 */
[----:B------:R-:W-:Y:S01]  /*24430*/  MOV R7, R10 ;  /* 0x0000000a00077202 */ /* 0x000fe20000000f00 */
[----:B------:R-:W-:Y:S05]  /*24440*/  BRA `(.L_x_2673) ;  /* 0xfffe488000007947 */ /* 0x000fea000383ffff */
.L_x_2480:
[----:B------:R-:W-:Y:S01]  /*24450*/  IMAD.MOV.U32 R11, RZ, RZ, R6 ;  /* 0x000000ffff0b7224 */ /* 0x000fe200078e0006 */
[----:B------:R-:W-:Y:S01]  /*24460*/  MOV R10, 0x4 ;  /* 0x00000004000a7802 */ /* 0x000fe20000000f00 */
[----:B-1----:R-:W-:Y:S01]  /*24470*/  IMAD.MOV.U32 R3, RZ, RZ, 0x181f ;  /* 0x0000181fff037424 */ /* 0x002fe200078e00ff */
[----:B------:R-:W-:Y:S02]  /*24480*/  MOV R2, 0x244a0 ;  /* 0x000244a000027802 */ /* 0x000fe40000000f00 */
[----:B--2345:R-:W-:Y:S05]  /*24490*/  CALL.REL.NOINC `($__internal_39_$__cuda_sm70_shflsync_idx_p) ;  /* 0x00001d0000007944 */ /* 0x03cfea0003c00000 */
[----:B------:R-:W-:Y:S01]  /*244a0*/  MOV R2, R10 ;  /* 0x0000000a00027202 */ /* 0x000fe20000000f00 */
[----:B------:R-:W-:Y:S05]  /*244b0*/  BRA `(.L_x_2674) ;  /* 0xfffe483000007947 */ /* 0x000fea000383ffff */
.L_x_2483:
[----:B------:R-:W-:Y:S01]  /*244c0*/  IMAD.MOV.U32 R11, RZ, RZ, R5 ;  /* 0x000000ffff0b7224 */ /* 0x000fe200078e0005 */
[----:B------:R-:W-:Y:S01]  /*244d0*/  MOV R10, 0x5 ;  /* 0x00000005000a7802 */ /* 0x000fe20000000f00 */
[----:B--2---:R-:W-:Y:S01]  /*244e0*/  IMAD.MOV.U32 R3, RZ, RZ, 0x181f ;  /* 0x0000181fff037424 */ /* 0x004fe200078e00ff */
[----:B------:R-:W-:-:S02]  /*244f0*/  MOV R2, 0x24510 ;  /* 0x0002451000027802 */ /* 0x000fc40000000f00 */
[----:B-1-345:R-:W-:Y:S05]  /*24500*/  CALL.REL.NOINC `($__internal_39_$__cuda_sm70_shflsync_idx_p) ;  /* 0x00001c9000007944 */ /* 0x03afea0003c00000 */
        /* <DEDUP_REMOVED lines=8> */
.L_x_2486:
[----:B------:R-:W-:Y:S01]  /*24590*/  IMAD.MOV.U32 R11, RZ, RZ, R5 ;  /* 0x000000ffff0b7224 */ /* 0x000fe200078e0005 */
[----:B------:R-:W-:Y:S01]  /*245a0*/  MOV R10, 0x6 ;  /* 0x00000006000a7802 */ /* 0x000fe20000000f00 */
[----:B-1----:R-:W-:Y:S01]  /*245b0*/  IMAD.MOV.U32 R3, RZ, RZ, 0x181f ;  /* 0x0000181fff037424 */ /* 0x002fe200078e00ff */
[----:B--2---:R-:W-:Y:S02]  /*245c0*/  MOV R2, 0x245e0 ;  /* 0x000245e000027802 */ /* 0x004fe40000000f00 */
[----:B---345:R-:W-:Y:S05]  /*245d0*/  CALL.REL.NOINC `($__internal_39_$__cuda_sm70_shflsync_idx_p) ;  /* 0x00001bc000007944 */ /* 0x038fea0003c00000 */
[----:B------:R-:W-:Y:S01]  /*245e0*/  MOV R7, R10 ;  /* 0x0000000a00077202 */ /* 0x000fe20000000f00 */
[----:B------:R-:W-:Y:S05]  /*245f0*/  BRA `(.L_x_2676) ;  /* 0xfffe48a000007947 */ /* 0x000fea000383ffff */
.L_x_2487:
[----:B------:R-:W-:Y:S01]  /*24600*/  IMAD.MOV.U32 R11, RZ, RZ, R6 ;  /* 0x000000ffff0b7224 */ /* 0x000fe200078e0006 */
[----:B------:R-:W-:Y:S01]  /*24610*/  MOV R10, 0x6 ;  /* 0x00000006000a7802 */ /* 0x000fe20000000f00 */
[----:B------:R-:W-:Y:S01]  /*24620*/  IMAD.MOV.U32 R3, RZ, RZ, 0x181f ;  /* 0x0000181fff037424 */ /* 0x000fe200078e00ff */
[----:B--2---:R-:W-:Y:S02]  /*24630*/  MOV R2, 0x24650 ;  /* 0x0002465000027802 */ /* 0x004fe40000000f00 */
[----:B-1-345:R-:W-:Y:S05]  /*24640*/  CALL.REL.NOINC `($__internal_39_$__cuda_sm70_shflsync_idx_p) ;  /* 0x00001b5000007944 */ /* 0x03afea0003c00000 */
[----:B------:R-:W-:Y:S01]  /*24650*/  MOV R2, R10 ;  /* 0x0000000a00027202 */ /* 0x000fe20000000f00 */
[----:B------:R-:W-:Y:S05]  /*24660*/  BRA `(.L_x_2677) ;  /* 0xfffe485000007947 */ /* 0x000fea000383ffff */
.L_x_2490:
        /* <DEDUP_REMOVED lines=13> */
.L_x_2593:
[----:B------:R1:W5:Y:S01]  /*24740*/  LDL R0, [R1+0x8] ;  /* 0x0000080001007983 */ /* 0x0003620000100800 */
[----:B------:R-:W-:Y:S02]  /*24750*/  MOV R8, 0x2 ;  /* 0x0000000200087802 */ /* 0x000fe40000000f00 */
[----:B--2---:R-:W-:Y:S02]  /*24760*/  MOV R4, 0x24780 ;  /* 0x0002478000047802 */ /* 0x004fe40000000f00 */
[----:B-1---5:R-:W-:Y:S05]  /*24770*/  CALL.REL.NOINC `($__internal_38_$__cuda_sm70_shflsync_bfly_p) ;  /* 0x000019d000007944 */ /* 0x022fea0003c00000 */
[----:B------:R-:W-:Y:S01]  /*24780*/  MOV R2, R0 ;  /* 0x0000000000027202 */ /* 0x000fe20000000f00 */
[----:B------:R-:W-:Y:S05]  /*24790*/  BRA `(.L_x_2679) ;  /* 0xffffad7000007947 */ /* 0x000fea000383ffff */
.L_x_2594:
[----:B------:R-:W-:Y:S01]  /*247a0*/  IMAD.MOV.U32 R0, RZ, RZ, R2 ;  /* 0x000000ffff007224 */ /* 0x000fe200078e0002 */
[----:B------:R-:W-:Y:S02]  /*247b0*/  MOV R8, 0x1 ;  /* 0x0000000100087802 */ /* 0x000fe40000000f00 */
[----:B------:R-:W-:Y:S02]  /*247c0*/  MOV R4, 0x247e0 ;  /* 0x000247e000047802 */ /* 0x000fe40000000f00 */
[----:B------:R-:W-:Y:S05]  /*247d0*/  CALL.REL.NOINC `($__internal_38_$__cuda_sm70_shflsync_bfly_p) ;  /* 0x0000197000007944 */ /* 0x000fea0003c00000 */
[----:B------:R-:W-:Y:S02]  /*247e0*/  FADD.FTZ R2, R2, R0 ;  /* 0x0000000002027221 */ /* 0x000fe40000010000 */
[----:B------:R1:W5:Y:S01]  /*247f0*/  LDL R0, [R1+0x4] ;  /* 0x0000040001007983 */ /* 0x0003620000100800 */
[----:B------:R-:W-:-:S02]  /*24800*/  MOV R8, 0x2 ;  /* 0x0000000200087802 */ /* 0x000fc40000000f00 */
[----:B------:R-:W-:Y:S02]  /*24810*/  MOV R4, 0x24830 ;  /* 0x0002483000047802 */ /* 0x000fe40000000f00 */
[----:B-1---5:R-:W-:Y:S05]  /*24820*/  CALL.REL.NOINC `($__internal_38_$__cuda_sm70_shflsync_bfly_p) ;  /* 0x0000192000007944 */ /* 0x022fea0003c00000 */
[----:B------:R-:W2:Y:S01]  /*24830*/  LDL.LU R4, [R1+0x4] ;  /* 0x0000040001047983 */ /* 0x000ea20000300800 */
[----:B------:R-:W-:Y:S01]  /*24840*/  MOV R8, 0x1 ;  /* 0x0000000100087802 */ /* 0x000fe20000000f00 */
[----:B--2---:R-:W-:Y:S01]  /*24850*/  FADD.FTZ R5, R4, R0 ;  /* 0x0000000004057221 */ /* 0x004fe20000010000 */
[----:B------:R-:W-:-:S04]  /*24860*/  MOV R4, 0x24890 ;  /* 0x0002489000047802 */ /* 0x000fc80000000f00 */
[----:B------:R-:W-:Y:S02]  /*24870*/  MOV R0, R5 ;  /* 0x0000000500007202 */ /* 0x000fe40000000f00 */
[----:B------:R-:W-:Y:S05]  /*24880*/  CALL.REL.NOINC `($__internal_38_$__cuda_sm70_shflsync_bfly_p) ;  /* 0x000018c000007944 */ /* 0x000fea0003c00000 */
[----:B------:R-:W-:Y:S02]  /*24890*/  FADD.FTZ R5, R5, R0 ;  /* 0x0000000005057221 */ /* 0x000fe40000010000 */
[----:B------:R1:W5:Y:S01]  /*248a0*/  LDL R0, [R1+0xc] ;  /* 0x00000c0001007983 */ /* 0x0003620000100800 */
[----:B------:R-:W-:Y:S02]  /*248b0*/  MOV R8, 0x2 ;  /* 0x0000000200087802 */ /* 0x000fe40000000f00 */
        /* <DEDUP_REMOVED lines=19> */
[----:B------:R-:W-:Y:S01]  /*249f0*/  MOV R9, R0 ;  /* 0x0000000000097202 */ /* 0x000fe20000000f00 */
[----:B------:R-:W-:Y:S05]  /*24a00*/  BRA `(.L_x_2680) ;  /* 0xffffac3000007947 */ /* 0x000fea000383ffff */
.L_x_2601:
[----:B--234-:R-:W-:Y:S01]  /*24a10*/  IMAD.MOV.U32 R11, RZ, RZ, R6 ;  /* 0x000000ffff0b7224 */ /* 0x01cfe200078e0006 */
[----:B------:R-:W-:Y:S01]  /*24a20*/  MOV R10, RZ ;  /* 0x000000ff000a7202 */ /* 0x000fe20000000f00 */
[----:B------:R-:W-:Y:S01]  /*24a30*/  IMAD.MOV.U32 R3, RZ, RZ, 0x181f ;  /* 0x0000181fff037424 */ /* 0x000fe200078e00ff */
[----:B------:R-:W-:Y:S02]  /*24a40*/  MOV R2, 0x24a60 ;  /* 0x00024a6000027802 */ /* 0x000fe40000000f00 */
[----:B-1----:R-:W-:Y:S05]  /*24a50*/  CALL.REL.NOINC `($__internal_39_$__cuda_sm70_shflsync_idx_p) ;  /* 0x0000174000007944 */ /* 0x002fea0003c00000 */
[----:B------:R-:W-:Y:S01]  /*24a60*/  MOV R8, R10 ;  /* 0x0000000a00087202 */ /* 0x000fe20000000f00 */
[----:B------:R-:W-:Y:S05]  /*24a70*/  BRA `(.L_x_2681) ;  /* 0xffffc46000007947 */ /* 0x000fea000383ffff */
.L_x_2602:
[----:B------:R-:W-:Y:S01]  /*24a80*/  IMAD.MOV.U32 R11, RZ, RZ, R7 ;  /* 0x000000ffff0b7224 */ /* 0x000fe200078e0007 */
[----:B------:R-:W-:Y:S01]  /*24a90*/  MOV R10, RZ ;  /* 0x000000ff000a7202 */ /* 0x000fe20000000f00 */
[----:B------:R-:W-:Y:S01]  /*24aa0*/  IMAD.MOV.U32 R3, RZ, RZ, 0x181f ;  /* 0x0000181fff037424 */ /* 0x000fe200078e00ff */
[----:B------:R-:W-:Y:S02]  /*24ab0*/  MOV R2, 0x24ad0 ;  /* 0x00024ad000027802 */ /* 0x000fe40000000f00 */
[----:B-123--:R-:W-:Y:S05]  /*24ac0*/  CALL.REL.NOINC `($__internal_39_$__cuda_sm70_shflsync_idx_p) ;  /* 0x000016d000007944 */ /* 0x00efea0003c00000 */
[----:B------:R-:W-:Y:S01]  /*24ad0*/  MOV R2, R10 ;  /* 0x0000000a00027202 */ /* 0x000fe20000000f00 */
[----:B------:R-:W-:Y:S05]  /*24ae0*/  BRA `(.L_x_2682) ;  /* 0xffffc41000007947 */ /* 0x000fea000383ffff */
.L_x_2603:
[----:B------:R-:W-:Y:S01]  /*24af0*/  IMAD.MOV.U32 R11, RZ, RZ, R6 ;  /* 0x000000ffff0b7224 */ /* 0x000fe200078e0006 */
[----:B------:R-:W-:Y:S01]  /*24b00*/  MOV R10, 0x1 ;  /* 0x00000001000a7802 */ /* 0x000fe20000000f00 */
[----:B--2---:R-:W-:Y:S01]  /*24b10*/  IMAD.MOV.U32 R3, RZ, RZ, 0x181f ;  /* 0x0000181fff037424 */ /* 0x004fe200078e00ff */
[----:B------:R-:W-:-:S02]  /*24b20*/  MOV R2, 0x24b40 ;  /* 0x00024b4000027802 */ /* 0x000fc40000000f00 */
[----:B-1--4-:R-:W-:Y:S05]  /*24b30*/  CALL.REL.NOINC `($__internal_39_$__cuda_sm70_shflsync_idx_p) ;  /* 0x0000166000007944 */ /* 0x012fea0003c00000 */
        /* <DEDUP_REMOVED lines=8> */
.L_x_2604:
[----:B------:R-:W-:Y:S01]  /*24bc0*/  IMAD.MOV.U32 R11, RZ, RZ, R6 ;  /* 0x000000ffff0b7224 */ /* 0x000fe200078e0006 */
[----:B------:R-:W-:Y:S01]  /*24bd0*/  MOV R10, 0x2 ;  /* 0x00000002000a7802 */ /* 0x000fe20000000f00 */
[----:B--2---:R-:W-:Y:S01]  /*24be0*/  IMAD.MOV.U32 R3, RZ, RZ, 0x181f ;  /* 0x0000181fff037424 */ /* 0x004fe200078e00ff */
[----:B------:R-:W-:Y:S02]  /*24bf0*/  MOV R2, 0x24c10 ;  /* 0x00024c1000027802 */ /* 0x000fe40000000f00 */
[----:B-1-34-:R-:W-:Y:S05]  /*24c00*/  CALL.REL.NOINC `($__internal_39_$__cuda_sm70_shflsync_idx_p) ;  /* 0x0000159000007944 */ /* 0x01afea0003c00000 */
[----:B------:R-:W-:Y:S01]  /*24c10*/  MOV R8, R10 ;  /* 0x0000000a00087202 */ /* 0x000fe20000000f00 */
[----:B------:R-:W-:Y:S05]  /*24c20*/  BRA `(.L_x_2684) ;  /* 0xffffc3c000007947 */ /* 0x000fea000383ffff */
.L_x_2605:
[----:B------:R-:W-:Y:S01]  /*24c30*/  IMAD.MOV.U32 R11, RZ, RZ, R7 ;  /* 0x000000ffff0b7224 */ /* 0x000fe200078e0007 */
[----:B------:R-:W-:Y:S01]  /*24c40*/  MOV R10, 0x2 ;  /* 0x00000002000a7802 */ /* 0x000fe20000000f00 */
[----:B--2---:R-:W-:Y:S01]  /*24c50*/  IMAD.MOV.U32 R3, RZ, RZ, 0x181f ;  /* 0x0000181fff037424 */ /* 0x004fe200078e00ff */
[----:B------:R-:W-:Y:S02]  /*24c60*/  MOV R2, 0x24c80 ;  /* 0x00024c8000027802 */ /* 0x000fe40000000f00 */
[----:B-1-34-:R-:W-:Y:S05]  /*24c70*/  CALL.REL.NOINC `($__internal_39_$__cuda_sm70_shflsync_idx_p) ;  /* 0x0000152000007944 */ /* 0x01afea0003c00000 */
[----:B------:R-:W-:Y:S01]  /*24c80*/  MOV R2, R10 ;  /* 0x0000000a00027202 */ /* 0x000fe20000000f00 */
[----:B------:R-:W-:Y:S05]  /*24c90*/  BRA `(.L_x_2685) ;  /* 0xffffc37000007947 */ /* 0x000fea000383ffff */
.L_x_2606:
[----:B------:R-:W-:Y:S01]  /*24ca0*/  IMAD.MOV.U32 R11, RZ, RZ, R6 ;  /* 0x000000ffff0b7224 */ /* 0x000fe200078e0006 */
[----:B------:R-:W-:Y:S01]  /*24cb0*/  MOV R10, 0x3 ;  /* 0x00000003000a7802 */ /* 0x000fe20000000f00 */
[----:B---3--:R-:W-:Y:S01]  /*24cc0*/  IMAD.MOV.U32 R3, RZ, RZ, 0x181f ;  /* 0x0000181fff037424 */ /* 0x008fe200078e00ff */
[----:B------:R-:W-:-:S02]  /*24cd0*/  MOV R2, 0x24cf0 ;  /* 0x00024cf000027802 */ /* 0x000fc40000000f00 */
[----:B-12---:R-:W-:Y:S05]  /*24ce0*/  CALL.REL.NOINC `($__internal_39_$__cuda_sm70_shflsync_idx_p) ;  /* 0x000014b000007944 */ /* 0x006fea0003c00000 */
        /* <DEDUP_REMOVED lines=8> */
.L_x_2607:
[----:B------:R-:W-:Y:S01]  /*24d70*/  IMAD.MOV.U32 R11, RZ, RZ, R6 ;  /* 0x000000ffff0b7224 */ /* 0x000fe200078e0006 */
[----:B------:R-:W-:Y:S01]  /*24d80*/  MOV R10, 0x4 ;  /* 0x00000004000a7802 */ /* 0x000fe20000000f00 */
[----:B-1----:R-:W-:Y:S01]  /*24d90*/  IMAD.MOV.U32 R3, RZ, RZ, 0x181f ;  /* 0x0000181fff037424 */ /* 0x002fe200078e00ff */
[----:B------:R-:W-:Y:S02]  /*24da0*/  MOV R2, 0x24dc0 ;  /* 0x00024dc000027802 */ /* 0x000fe40000000f00 */
[----:B----4-:R-:W-:Y:S05]  /*24db0*/  CALL.REL.NOINC `($__internal_39_$__cuda_sm70_shflsync_idx_p) ;  /* 0x000013e000007944 */ /* 0x010fea0003c00000 */
[----:B------:R-:W-:Y:S01]  /*24dc0*/  MOV R8, R10 ;  /* 0x0000000a00087202 */ /* 0x000fe20000000f00 */
[----:B------:R-:W-:Y:S05]  /*24dd0*/  BRA `(.L_x_2687) ;  /* 0xffffc32000007947 */ /* 0x000fea000383ffff */
.L_x_2608:
[----:B------:R-:W-:Y:S01]  /*24de0*/  IMAD.MOV.U32 R11, RZ, RZ, R7 ;  /* 0x000000ffff0b7224 */ /* 0x000fe200078e0007 */
[----:B------:R-:W-:Y:S01]  /*24df0*/  MOV R10, 0x4 ;  /* 0x00000004000a7802 */ /* 0x000fe20000000f00 */
[----:B-1----:R-:W-:Y:S01]  /*24e00*/  IMAD.MOV.U32 R3, RZ, RZ, 0x181f ;  /* 0x0000181fff037424 */ /* 0x002fe200078e00ff */
[----:B------:R-:W-:Y:S02]  /*24e10*/  MOV R2, 0x24e30 ;  /* 0x00024e3000027802 */ /* 0x000fe40000000f00 */
[----:B--234-:R-:W-:Y:S05]  /*24e20*/  CALL.REL.NOINC `($__internal_39_$__cuda_sm70_shflsync_idx_p) ;  /* 0x0000137000007944 */ /* 0x01cfea0003c00000 */
[----:B------:R-:W-:Y:S01]  /*24e30*/  MOV R2, R10 ;  /* 0x0000000a00027202 */ /* 0x000fe20000000f00 */
[----:B------:R-:W-:Y:S05]  /*24e40*/  BRA `(.L_x_2688) ;  /* 0xffffc2d000007947 */ /* 0x000fea000383ffff */
.L_x_2609:
        /* <DEDUP_REMOVED lines=13> */
.L_x_2610:
[----:B------:R-:W-:Y:S01]  /*24f20*/  IMAD.MOV.U32 R11, RZ, RZ, R6 ;  /* 0x000000ffff0b7224 */ /* 0x000fe200078e0006 */
[----:B------:R-:W-:Y:S01]  /*24f30*/  MOV R10, 0x6 ;  /* 0x00000006000a7802 */ /* 0x000fe20000000f00 */
[----:B-1----:R-:W-:Y:S01]  /*24f40*/  IMAD.MOV.U32 R3, RZ, RZ, 0x181f ;  /* 0x0000181fff037424 */ /* 0x002fe200078e00ff */
[----:B------:R-:W-:Y:S02]  /*24f50*/  MOV R2, 0x24f70 ;  /* 0x00024f7000027802 */ /* 0x000fe40000000f00 */
[----:B---34-:R-:W-:Y:S05]  /*24f60*/  CALL.REL.NOINC `($__internal_39_$__cuda_sm70_shflsync_idx_p) ;  /* 0x0000123000007944 */ /* 0x018fea0003c00000 */
[----:B------:R-:W-:Y:S01]  /*24f70*/  MOV R8, R10 ;  /* 0x0000000a00087202 */ /* 0x000fe20000000f00 */
[----:B------:R-:W-:Y:S05]  /*24f80*/  BRA `(.L_x_2690) ;  /* 0xffffc28000007947 */ /* 0x000fea000383ffff */
.L_x_2611:
[----:B------:R-:W-:Y:S01]  /*24f90*/  IMAD.MOV.U32 R11, RZ, RZ, R7 ;  /* 0x000000ffff0b7224 */ /* 0x000fe200078e0007 */
[----:B------:R-:W-:Y:S01]  /*24fa0*/  MOV R10, 0x6 ;  /* 0x00000006000a7802 */ /* 0x000fe20000000f00 */
[----:B-1----:R-:W-:Y:S01]  /*24fb0*/  IMAD.MOV.U32 R3, RZ, RZ, 0x181f ;  /* 0x0000181fff037424 */ /* 0x002fe200078e00ff */
[----:B------:R-:W-:Y:S02]  /*24fc0*/  MOV R2, 0x24fe0 ;  /* 0x00024fe000027802 */ /* 0x000fe40000000f00 */
[----:B--234-:R-:W-:Y:S05]  /*24fd0*/  CALL.REL.NOINC `($__internal_39_$__cuda_sm70_shflsync_idx_p) ;  /* 0x000011c000007944 */ /* 0x01cfea0003c00000 */
[----:B------:R-:W-:Y:S01]  /*24fe0*/  MOV R2, R10 ;  /* 0x0000000a00027202 */ /* 0x000fe20000000f00 */
[----:B------:R-:W-:Y:S05]  /*24ff0*/  BRA `(.L_x_2691) ;  /* 0xffffc23000007947 */ /* 0x000fea000383ffff */
.L_x_2612:
[----:B------:R-:W-:Y:S01]  /*25000*/  IMAD.MOV.U32 R11, RZ, RZ, R6 ;  /* 0x000000ffff0b7224 */ /* 0x000fe200078e0006 */
[----:B------:R-:W-:Y:S01]  /*25010*/  MOV R10, 0x7 ;  /* 0x00000007000a7802 */ /* 0x000fe20000000f00 */
[----:B--2---:R-:W-:Y:S01]  /*25020*/  IMAD.MOV.U32 R3, RZ, RZ, 0x181f ;  /* 0x0000181fff037424 */ /* 0x004fe200078e00ff */
[----:B------:R-:W-:-:S02]  /*25030*/  MOV R2, 0x25050 ;  /* 0x0002505000027802 */ /* 0x000fc40000000f00 */
[----:B-1-34-:R-:W-:Y:S05]  /*25040*/  CALL.REL.NOINC `($__internal_39_$__cuda_sm70_shflsync_idx_p) ;  /* 0x0000115000007944 */ /* 0x01afea0003c00000 */
        /* <DEDUP_REMOVED lines=8> */
.L_x_2614:
[----:B------:R-:W-:Y:S01]  /*250d0*/  IMAD.MOV.U32 R11, RZ, RZ, R13 ;  /* 0x000000ffff0b7224 */ /* 0x000fe200078e000d */
[----:B------:R-:W-:Y:S01]  /*250e0*/  MOV R10, RZ ;  /* 0x000000ff000a7202 */ /* 0x000fe20000000f00 */
[----:B------:R-:W-:Y:S01]  /*250f0*/  IMAD.MOV.U32 R3, RZ, RZ, 0x1c1f ;  /* 0x00001c1fff037424 */ /* 0x000fe200078e00ff */
[----:B------:R-:W-:Y:S02]  /*25100*/  MOV R2, 0x25120 ;  /* 0x0002512000027802 */ /* 0x000fe40000000f00 */
[----:B------:R-:W-:Y:S05]  /*25110*/  CALL.REL.NOINC `($__internal_39_$__cuda_sm70_shflsync_idx_p) ;  /* 0x0000108000007944 */ /* 0x000fea0003c00000 */
[----:B------:R-:W-:Y:S01]  /*25120*/  MOV R12, R10 ;  /* 0x0000000a000c7202 */ /* 0x000fe20000000f00 */
[----:B------:R-:W-:Y:S05]  /*25130*/  BRA `(.L_x_2693) ;  /* 0xffffc40000007947 */ /* 0x000fea000383ffff */
.L_x_2615:
[----:B------:R-:W-:Y:S01]  /*25140*/  IMAD.MOV.U32 R11, RZ, RZ, R19 ;  /* 0x000000ffff0b7224 */ /* 0x000fe200078e0013 */
[----:B------:R-:W-:Y:S01]  /*25150*/  MOV R10, RZ ;  /* 0x000000ff000a7202 */ /* 0x000fe20000000f00 */
[----:B------:R-:W-:Y:S01]  /*25160*/  IMAD.MOV.U32 R3, RZ, RZ, 0x1c1f ;  /* 0x00001c1fff037424 */ /* 0x000fe200078e00ff */
[----:B------:R-:W-:Y:S02]  /*25170*/  MOV R2, 0x25190 ;  /* 0x0002519000027802 */ /* 0x000fe40000000f00 */
[----:B-12---:R-:W-:Y:S05]  /*25180*/  CALL.REL.NOINC `($__internal_39_$__cuda_sm70_shflsync_idx_p) ;  /* 0x0000101000007944 */ /* 0x006fea0003c00000 */
[----:B------:R-:W-:Y:S01]  /*25190*/  MOV R2, R10 ;  /* 0x0000000a00027202 */ /* 0x000fe20000000f00 */
[----:B------:R-:W-:Y:S05]  /*251a0*/  BRA `(.L_x_2694) ;  /* 0xffffc3b000007947 */ /* 0x000fea000383ffff */
.L_x_2618:
[----:B----4-:R-:W-:Y:S01]  /*251b0*/  IMAD.MOV.U32 R11, RZ, RZ, R13 ;  /* 0x000000ffff0b7224 */ /* 0x010fe200078e000d */
[----:B------:R-:W-:Y:S01]  /*251c0*/  MOV R10, 0x1 ;  /* 0x00000001000a7802 */ /* 0x000fe20000000f00 */
[----:B------:R-:W-:Y:S01]  /*251d0*/  IMAD.MOV.U32 R3, RZ, RZ, 0x1c1f ;  /* 0x00001c1fff037424 */ /* 0x000fe200078e00ff */
[----:B------:R-:W-:-:S02]  /*251e0*/  MOV R2, 0x25200 ;  /* 0x0002520000027802 */ /* 0x000fc40000000f00 */
[----:B-123--:R-:W-:Y:S05]  /*251f0*/  CALL.REL.NOINC `($__internal_39_$__cuda_sm70_shflsync_idx_p) ;  /* 0x00000fa000007944 */ /* 0x00efea0003c00000 */
        /* <DEDUP_REMOVED lines=8> */
.L_x_2621:
[----:B----4-:R-:W-:Y:S01]  /*25280*/  IMAD.MOV.U32 R11, RZ, RZ, R13 ;  /* 0x000000ffff0b7224 */ /* 0x010fe200078e000d */
[----:B------:R-:W-:Y:S01]  /*25290*/  MOV R10, 0x2 ;  /* 0x00000002000a7802 */ /* 0x000fe20000000f00 */
[----:B------:R-:W-:Y:S01]  /*252a0*/  IMAD.MOV.U32 R3, RZ, RZ, 0x1c1f ;  /* 0x00001c1fff037424 */ /* 0x000fe200078e00ff */
[----:B------:R-:W-:Y:S02]  /*252b0*/  MOV R2, 0x252d0 ;  /* 0x000252d000027802 */ /* 0x000fe40000000f00 */
[----:B-123--:R-:W-:Y:S05]  /*252c0*/  CALL.REL.NOINC `($__internal_39_$__cuda_sm70_shflsync_idx_p) ;  /* 0x00000ed000007944 */ /* 0x00efea0003c00000 */
[----:B------:R-:W-:Y:S01]  /*252d0*/  MOV R12, R10 ;  /* 0x0000000a000c7202 */ /* 0x000fe20000000f00 */
[----:B------:R-:W-:Y:S05]  /*252e0*/  BRA `(.L_x_2696) ;  /* 0xffffc83000007947 */ /* 0x000fea000383ffff */
.L_x_2622:
[----:B----4-:R-:W-:Y:S01]  /*252f0*/  IMAD.MOV.U32 R11, RZ, RZ, R19 ;  /* 0x000000ffff0b7224 */ /* 0x010fe200078e0013 */
[----:B------:R-:W-:Y:S01]  /*25300*/  MOV R10, 0x2 ;  /* 0x00000002000a7802 */ /* 0x000fe20000000f00 */
[----:B------:R-:W-:Y:S01]  /*25310*/  IMAD.MOV.U32 R3, RZ, RZ, 0x1c1f ;  /* 0x00001c1fff037424 */ /* 0x000fe200078e00ff */
[----:B------:R-:W-:Y:S02]  /*25320*/  MOV R2, 0x25340 ;  /* 0x0002534000027802 */ /* 0x000fe40000000f00 */
[----:B-123--:R-:W-:Y:S05]  /*25330*/  CALL.REL.NOINC `($__internal_39_$__cuda_sm70_shflsync_idx_p) ;  /* 0x00000e6000007944 */ /* 0x00efea0003c00000 */
[----:B------:R-:W-:Y:S01]  /*25340*/  MOV R2, R10 ;  /* 0x0000000a00027202 */ /* 0x000fe20000000f00 */
[----:B------:R-:W-:Y:S05]  /*25350*/  BRA `(.L_x_2697) ;  /* 0xffffc7e000007947 */ /* 0x000fea000383ffff */
.L_x_2625:
[----:B--2---:R-:W-:Y:S01]  /*25360*/  IMAD.MOV.U32 R11, RZ, RZ, R13 ;  /* 0x000000ffff0b7224 */ /* 0x004fe200078e000d */
[----:B------:R-:W-:Y:S01]  /*25370*/  MOV R10, 0x3 ;  /* 0x00000003000a7802 */ /* 0x000fe20000000f00 */
[----:B------:R-:W-:Y:S01]  /*25380*/  IMAD.MOV.U32 R3, RZ, RZ, 0x1c1f ;  /* 0x00001c1fff037424 */ /* 0x000fe200078e00ff */
[----:B-1----:R-:W-:-:S02]  /*25390*/  MOV R2, 0x253b0 ;  /* 0x000253b000027802 */ /* 0x002fc40000000f00 */
[----:B---34-:R-:W-:Y:S05]  /*253a0*/  CALL.REL.NOINC `($__internal_39_$__cuda_sm70_shflsync_idx_p) ;  /* 0x00000df000007944 */ /* 0x018fea0003c00000 */
        /* <DEDUP_REMOVED lines=8> */
.L_x_2629:
[----:B------:R-:W-:Y:S01]  /*25430*/  IMAD.MOV.U32 R11, RZ, RZ, R6 ;  /* 0x000000ffff0b7224 */ /* 0x000fe200078e0006 */
[----:B------:R-:W-:Y:S01]  /*25440*/  MOV R10, RZ ;  /* 0x000000ff000a7202 */ /* 0x000fe20000000f00 */
[----:B------:R-:W-:Y:S01]  /*25450*/  IMAD.MOV.U32 R3, RZ, RZ, 0x181f ;  /* 0x0000181fff037424 */ /* 0x000fe200078e00ff */
[----:B------:R-:W-:Y:S02]  /*25460*/  MOV R2, 0x25480 ;  /* 0x0002548000027802 */ /* 0x000fe40000000f00 */
[----:B------:R-:W-:Y:S05]  /*25470*/  CALL.REL.NOINC `($__internal_39_$__cuda_sm70_shflsync_idx_p) ;  /* 0x00000d2000007944 */ /* 0x000fea0003c00000 */
[----:B------:R-:W-:Y:S01]  /*25480*/  MOV R8, R10 ;  /* 0x0000000a00087202 */ /* 0x000fe20000000f00 */
[----:B------:R-:W-:Y:S05]  /*25490*/  BRA `(.L_x_2699) ;  /* 0xffffd2f000007947 */ /* 0x000fea000383ffff */
.L_x_2630:
[----:B------:R-:W-:Y:S01]  /*254a0*/  IMAD.MOV.U32 R11, RZ, RZ, R7 ;  /* 0x000000ffff0b7224 */ /* 0x000fe200078e0007 */
[----:B------:R-:W-:Y:S01]  /*254b0*/  MOV R10, RZ ;  /* 0x000000ff000a7202 */ /* 0x000fe20000000f00 */
[----:B------:R-:W-:Y:S01]  /*254c0*/  IMAD.MOV.U32 R3, RZ, RZ, 0x181f ;  /* 0x0000181fff037424 */ /* 0x000fe200078e00ff */
[----:B------:R-:W-:Y:S02]  /*254d0*/  MOV R2, 0x254f0 ;  /* 0x000254f000027802 */ /* 0x000fe40000000f00 */
[----:B-12---:R-:W-:Y:S05]  /*254e0*/  CALL.REL.NOINC `($__internal_39_$__cuda_sm70_shflsync_idx_p) ;  /* 0x00000cb000007944 */ /* 0x006fea0003c00000 */
[----:B------:R-:W-:Y:S01]  /*254f0*/  MOV R2, R10 ;  /* 0x0000000a00027202 */ /* 0x000fe20000000f00 */
[----:B------:R-:W-:Y:S05]  /*25500*/  BRA `(.L_x_2700) ;  /* 0xffffd2a000007947 */ /* 0x000fea000383ffff */
.L_x_2631:
[----:B------:R-:W-:Y:S01]  /*25510*/  IMAD.MOV.U32 R11, RZ, RZ, R6 ;  /* 0x000000ffff0b7224 */ /* 0x000fe200078e0006 */
[----:B------:R-:W-:Y:S01]  /*25520*/  MOV R10, 0x1 ;  /* 0x00000001000a7802 */ /* 0x000fe20000000f00 */
[----:B--2---:R-:W-:Y:S01]  /*25530*/  IMAD.MOV.U32 R3, RZ, RZ, 0x181f ;  /* 0x0000181fff037424 */ /* 0x004fe200078e00ff */
[----:B------:R-:W-:-:S02]  /*25540*/  MOV R2, 0x25560 ;  /* 0x0002556000027802 */ /* 0x000fc40000000f00 */
[----:B-1-3--:R-:W-:Y:S05]  /*25550*/  CALL.REL.NOINC `($__internal_39_$__cuda_sm70_shflsync_idx_p) ;  /* 0x00000c4000007944 */ /* 0x00afea0003c00000 */
        /* <DEDUP_REMOVED lines=8> */
.L_x_2632:
[----:B------:R-:W-:Y:S01]  /*255e0*/  IMAD.MOV.U32 R11, RZ, RZ, R6 ;  /* 0x000000ffff0b7224 */ /* 0x000fe200078e0006 */
[----:B------:R-:W-:Y:S01]  /*255f0*/  MOV R10, 0x2 ;  /* 0x00000002000a7802 */ /* 0x000fe20000000f00 */
[----:B-1----:R-:W-:Y:S01]  /*25600*/  IMAD.MOV.U32 R3, RZ, RZ, 0x181f ;  /* 0x0000181fff037424 */ /* 0x002fe200078e00ff */
[----:B------:R-:W-:Y:S02]  /*25610*/  MOV R2, 0x25630 ;  /* 0x0002563000027802 */ /* 0x000fe40000000f00 */
[----:B---34-:R-:W-:Y:S05]  /*25620*/  CALL.REL.NOINC `($__internal_39_$__cuda_sm70_shflsync_idx_p) ;  /* 0x00000b7000007944 */ /* 0x018fea0003c00000 */
[----:B------:R-:W-:Y:S01]  /*25630*/  MOV R8, R10 ;  /* 0x0000000a00087202 */ /* 0x000fe20000000f00 */
[----:B------:R-:W-:Y:S05]  /*25640*/  BRA `(.L_x_2702) ;  /* 0xffffd25000007947 */ /* 0x000fea000383ffff */
.L_x_2633:
[----:B------:R-:W-:Y:S01]  /*25650*/  IMAD.MOV.U32 R11, RZ, RZ, R7 ;  /* 0x000000ffff0b7224 */ /* 0x000fe200078e0007 */
[----:B------:R-:W-:Y:S01]  /*25660*/  MOV R10, 0x2 ;  /* 0x00000002000a7802 */ /* 0x000fe20000000f00 */
[----:B-1----:R-:W-:Y:S01]  /*25670*/  IMAD.MOV.U32 R3, RZ, RZ, 0x181f ;  /* 0x0000181fff037424 */ /* 0x002fe200078e00ff */
[----:B------:R-:W-:Y:S02]  /*25680*/  MOV R2, 0x256a0 ;  /* 0x000256a000027802 */ /* 0x000fe40000000f00 */
[----:B--234-:R-:W-:Y:S05]  /*25690*/  CALL.REL.NOINC `($__internal_39_$__cuda_sm70_shflsync_idx_p) ;  /* 0x00000b0000007944 */ /* 0x01cfea0003c00000 */
[----:B------:R-:W-:Y:S01]  /*256a0*/  MOV R2, R10 ;  /* 0x0000000a00027202 */ /* 0x000fe20000000f00 */
[----:B------:R-:W-:Y:S05]  /*256b0*/  BRA `(.L_x_2703) ;  /* 0xffffd20000007947 */ /* 0x000fea000383ffff */
.L_x_2634:
        /* <DEDUP_REMOVED lines=13> */
.L_x_2635:
[----:B------:R-:W-:Y:S01]  /*25790*/  IMAD.MOV.U32 R11, RZ, RZ, R6 ;  /* 0x000000ffff0b7224 */ /* 0x000fe200078e0006 */
[----:B------:R-:W-:Y:S01]  /*257a0*/  MOV R10, 0x4 ;  /* 0x00000004000a7802 */ /* 0x000fe20000000f00 */
[----:B--2---:R-:W-:Y:S01]  /*257b0*/  IMAD.MOV.U32 R3, RZ, RZ, 0x181f ;  /* 0x0000181fff037424 */ /* 0x004fe200078e00ff */
[----:B------:R-:W-:Y:S02]  /*257c0*/  MOV R2, 0x257e0 ;  /* 0x000257e000027802 */ /* 0x000fe40000000f00 */
[----:B-1-34-:R-:W-:Y:S05]  /*257d0*/  CALL.REL.NOINC `($__internal_39_$__cuda_sm70_shflsync_idx_p) ;  /* 0x000009c000007944 */ /* 0x01afea0003c00000 */
[----:B------:R-:W-:Y:S01]  /*257e0*/  MOV R8, R10 ;  /* 0x0000000a00087202 */ /* 0x000fe20000000f00 */
[----:B------:R-:W-:Y:S05]  /*257f0*/  BRA `(.L_x_2705) ;  /* 0xffffd1b000007947 */ /* 0x000fea000383ffff */
.L_x_2636:
[----:B------:R-:W-:Y:S01]  /*25800*/  IMAD.MOV.U32 R11, RZ, RZ, R7 ;  /* 0x000000ffff0b7224 */ /* 0x000fe200078e0007 */
[----:B------:R-:W-:Y:S01]  /*25810*/  MOV R10, 0x4 ;  /* 0x00000004000a7802 */ /* 0x000fe20000000f00 */
[----:B--2---:R-:W-:Y:S01]  /*25820*/  IMAD.MOV.U32 R3, RZ, RZ, 0x181f ;  /* 0x0000181fff037424 */ /* 0x004fe200078e00ff */
[----:B------:R-:W-:Y:S02]  /*25830*/  MOV R2, 0x25850 ;  /* 0x0002585000027802 */ /* 0x000fe40000000f00 */
[----:B-1-34-:R-:W-:Y:S05]  /*25840*/  CALL.REL.NOINC `($__internal_39_$__cuda_sm70_shflsync_idx_p) ;  /* 0x0000095000007944 */ /* 0x01afea0003c00000 */
[----:B------:R-:W-:Y:S01]  /*25850*/  MOV R2, R10 ;  /* 0x0000000a00027202 */ /* 0x000fe20000000f00 */
[----:B------:R-:W-:Y:S05]  /*25860*/  BRA `(.L_x_2706) ;  /* 0xffffd16000007947 */ /* 0x000fea000383ffff */
.L_x_2637:
[----:B------:R-:W-:Y:S01]  /*25870*/  IMAD.MOV.U32 R11, RZ, RZ, R6 ;  /* 0x000000ffff0b7224 */ /* 0x000fe200078e0006 */
[----:B------:R-:W-:Y:S01]  /*25880*/  MOV R10, 0x5 ;  /* 0x00000005000a7802 */ /* 0x000fe20000000f00 */
[----:B-1----:R-:W-:Y:S01]  /*25890*/  IMAD.MOV.U32 R3, RZ, RZ, 0x181f ;  /* 0x0000181fff037424 */ /* 0x002fe200078e00ff */
[----:B------:R-:W-:-:S02]  /*258a0*/  MOV R2, 0x258c0 ;  /* 0x000258c000027802 */ /* 0x000fc40000000f00 */
[----:B--234-:R-:W-:Y:S05]  /*258b0*/  CALL.REL.NOINC `($__internal_39_$__cuda_sm70_shflsync_idx_p) ;  /* 0x000008e000007944 */ /* 0x01cfea0003c00000 */
        /* <DEDUP_REMOVED lines=8> */
.L_x_2638:
[----:B------:R-:W-:Y:S01]  /*25940*/  IMAD.MOV.U32 R11, RZ, RZ, R6 ;  /* 0x000000ffff0b7224 */ /* 0x000fe200078e0006 */
[----:B------:R-:W-:Y:S01]  /*25950*/  MOV R10, 0x6 ;  /* 0x00000006000a7802 */ /* 0x000fe20000000f00 */
[----:B--2---:R-:W-:Y:S01]  /*25960*/  IMAD.MOV.U32 R3, RZ, RZ, 0x181f ;  /* 0x0000181fff037424 */ /* 0x004fe200078e00ff */
[----:B------:R-:W-:Y:S02]  /*25970*/  MOV R2, 0x25990 ;  /* 0x0002599000027802 */ /* 0x000fe40000000f00 */
[----:B-1--4-:R-:W-:Y:S05]  /*25980*/  CALL.REL.NOINC `($__internal_39_$__cuda_sm70_shflsync_idx_p) ;  /* 0x0000081000007944 */ /* 0x012fea0003c00000 */
[----:B------:R-:W-:Y:S01]  /*25990*/  MOV R8, R10 ;  /* 0x0000000a00087202 */ /* 0x000fe20000000f00 */
[----:B------:R-:W-:Y:S05]  /*259a0*/  BRA `(.L_x_2708) ;  /* 0xffffd11000007947 */ /* 0x000fea000383ffff */
.L_x_2639:
[----:B------:R-:W-:Y:S01]  /*259b0*/  IMAD.MOV.U32 R11, RZ, RZ, R7 ;  /* 0x000000ffff0b7224 */ /* 0x000fe200078e0007 */
[----:B------:R-:W-:Y:S01]  /*259c0*/  MOV R10, 0x6 ;  /* 0x00000006000a7802 */ /* 0x000fe20000000f00 */
[----:B--2---:R-:W-:Y:S01]  /*259d0*/  IMAD.MOV.U32 R3, RZ, RZ, 0x181f ;  /* 0x0000181fff037424 */ /* 0x004fe200078e00ff */
[----:B------:R-:W-:Y:S02]  /*259e0*/  MOV R2, 0x25a00 ;  /* 0x00025a0000027802 */ /* 0x000fe40000000f00 */
[----:B-1-34-:R-:W-:Y:S05]  /*259f0*/  CALL.REL.NOINC `($__internal_39_$__cuda_sm70_shflsync_idx_p) ;  /* 0x000007a000007944 */ /* 0x01afea0003c00000 */
[----:B------:R-:W-:Y:S01]  /*25a00*/  MOV R2, R10 ;  /* 0x0000000a00027202 */ /* 0x000fe20000000f00 */
[----:B------:R-:W-:Y:S05]  /*25a10*/  BRA `(.L_x_2709) ;  /* 0xffffd0c000007947 */ /* 0x000fea000383ffff */
.L_x_2640:
[----:B------:R-:W-:Y:S01]  /*25a20*/  IMAD.MOV.U32 R11, RZ, RZ, R6 ;  /* 0x000000ffff0b7224 */ /* 0x000fe200078e0006 */
[----:B------:R-:W-:Y:S01]  /*25a30*/  MOV R10, 0x7 ;  /* 0x00000007000a7802 */ /* 0x000fe20000000f00 */
[----:B-1----:R-:W-:Y:S01]  /*25a40*/  IMAD.MOV.U32 R3, RZ, RZ, 0x181f ;  /* 0x0000181fff037424 */ /* 0x002fe200078e00ff */
[----:B------:R-:W-:-:S02]  /*25a50*/  MOV R2, 0x25a70 ;  /* 0x00025a7000027802 */ /* 0x000fc40000000f00 */
[----:B--2-4-:R-:W-:Y:S05]  /*25a60*/  CALL.REL.NOINC `($__internal_39_$__cuda_sm70_shflsync_idx_p) ;  /* 0x0000073000007944 */ /* 0x014fea0003c00000 */
        /* <DEDUP_REMOVED lines=8> */
.L_x_2642:
[----:B------:R-:W-:Y:S01]  /*25af0*/  IMAD.MOV.U32 R11, RZ, RZ, R45 ;  /* 0x000000ffff0b7224 */ /* 0x000fe200078e002d */
[----:B------:R-:W-:Y:S01]  /*25b00*/  MOV R10, RZ ;  /* 0x000000ff000a7202 */ /* 0x000fe20000000f00 */
[----:B----4-:R-:W-:Y:S01]  /*25b10*/  IMAD.MOV.U32 R3, RZ, RZ, 0x1f ;  /* 0x0000001fff037424 */ /* 0x010fe200078e00ff */
[----:B------:R-:W-:Y:S02]  /*25b20*/  MOV R2, 0x25b40 ;  /* 0x00025b4000027802 */ /* 0x000fe40000000f00 */
[----:B------:R-:W-:Y:S05]  /*25b30*/  CALL.REL.NOINC `($__internal_39_$__cuda_sm70_shflsync_idx_p) ;  /* 0x0000066000007944 */ /* 0x000fea0003c00000 */
[----:B------:R-:W-:Y:S01]  /*25b40*/  MOV R9, R10 ;  /* 0x0000000a00097202 */ /* 0x000fe20000000f00 */
[----:B------:R-:W-:Y:S05]  /*25b50*/  BRA `(.L_x_2711) ;  /* 0xffffd14000007947 */ /* 0x000fea000383ffff */
.L_x_2643:
[----:B------:R-:W-:Y:S01]  /*25b60*/  IMAD.MOV.U32 R11, RZ, RZ, R45 ;  /* 0x000000ffff0b7224 */ /* 0x000fe200078e002d */
[----:B------:R-:W-:Y:S01]  /*25b70*/  MOV R10, 0x1 ;  /* 0x00000001000a7802 */ /* 0x000fe20000000f00 */
[----:B----4-:R-:W-:Y:S01]  /*25b80*/  IMAD.MOV.U32 R3, RZ, RZ, 0x1f ;  /* 0x0000001fff037424 */ /* 0x010fe200078e00ff */
[----:B------:R-:W-:Y:S02]  /*25b90*/  MOV R2, 0x25bb0 ;  /* 0x00025bb000027802 */ /* 0x000fe40000000f00 */
[----:B-12---:R-:W-:Y:S05]  /*25ba0*/  CALL.REL.NOINC `($__internal_39_$__cuda_sm70_shflsync_idx_p) ;  /* 0x000005f000007944 */ /* 0x006fea0003c00000 */
[----:B------:R-:W-:Y:S01]  /*25bb0*/  MOV R8, R10 ;  /* 0x0000000a00087202 */ /* 0x000fe20000000f00 */
[----:B------:R-:W-:Y:S05]  /*25bc0*/  BRA `(.L_x_2712) ;  /* 0xffffd0f000007947 */ /* 0x000fea000383ffff */
.L_x_2644:
[----:B------:R-:W-:Y:S02]  /*25bd0*/  MOV R2, 0x1 ;  /* 0x0000000100027802 */ /* 0x000fe40000000f00 */
[----:B------:R-:W-:-:S02]  /*25be0*/  MOV R3, 0x25c00 ;  /* 0x00025c0000037802 */ /* 0x000fc40000000f00 */
[----:B-123--:R-:W-:Y:S05]  /*25bf0*/  CALL.REL.NOINC `($__internal_40_$__cuda_sm70_shflsync_up_p) ;  /* 0x000005f000007944 */ /* 0x00efea0003c00000 */
[----:B------:R-:W-:Y:S05]  /*25c00*/  BRA `(.L_x_2713) ;  /* 0xffffd1e000007947 */ /* 0x000fea000383ffff */
.L_x_2645:
[----:B------:R-:W-:Y:S02]  /*25c10*/  MOV R2, 0x2 ;  /* 0x0000000200027802 */ /* 0x000fe40000000f00 */
[----:B------:R-:W-:-:S02]  /*25c20*/  MOV R3, 0x25c40 ;  /* 0x00025c4000037802 */ /* 0x000fc40000000f00 */
[----:B-12---:R-:W-:Y:S05]  /*25c30*/  CALL.REL.NOINC `($__internal_40_$__cuda_sm70_shflsync_up_p) ;  /* 0x000005b000007944 */ /* 0x006fea0003c00000 */
        /* <DEDUP_REMOVED lines=24> */
.L_x_2649:
[----:B------:R-:W-:Y:S02]  /*25dc0*/  MOV R2, 0x1 ;  /* 0x0000000100027802 */ /* 0x000fe40000000f00 */
[----:B------:R-:W-:Y:S02]  /*25dd0*/  MOV R3, 0x25df0 ;  /* 0x00025df000037802 */ /* 0x000fe40000000f00 */
[----:B------:R-:W-:Y:S05]  /*25de0*/  CALL.REL.NOINC `($__internal_40_$__cuda_sm70_shflsync_up_p) ;  /* 0x0000040000007944 */ /* 0x000fea0003c00000 */
[----:B------:R-:W-:Y:S01]  /*25df0*/  MOV R2, R4 ;  /* 0x0000000400027202 */ /* 0x000fe20000000f00 */
[----:B------:R-:W-:Y:S05]  /*25e00*/  BRA `(.L_x_2715) ;  /* 0xffffd24000007947 */ /* 0x000fea000383ffff */
.L_x_2650:
        /* <DEDUP_REMOVED lines=27> */
.L_x_2652:
[----:B------:R-:W-:Y:S02]  /*25fc0*/  SEL R0, RZ, 0x1, P0 ;  /* 0x00000001ff007807 */ /* 0x000fe40000000000 */
[----:B------:R-:W-:Y:S02]  /*25fd0*/  MOV R2, 0x25ff0 ;  /* 0x00025ff000027802 */ /* 0x000fe40000000f00 */
[----:B---3--:R-:W-:Y:S05]  /*25fe0*/  CALL.REL.NOINC `($__internal_41_$__cuda_sm70_votesync_ballot) ;  /* 0x0000027000007944 */ /* 0x008fea0003c00000 */
[----:B------:R-:W-:Y:S01]  /*25ff0*/  MOV R5, R0 ;  /* 0x0000000000057202 */ /* 0x000fe20000000f00 */
[----:B------:R-:W-:Y:S05]  /*26000*/  BRA `(.L_x_2717) ;  /* 0xffffd1d000007947 */ /* 0x000fea000383ffff */
.L_x_2653:
[----:B------:R-:W-:Y:S01]  /*26010*/  IMAD.MOV.U32 R11, RZ, RZ, R6 ;  /* 0x000000ffff0b7224 */ /* 0x000fe200078e0006 */
[----:B------:R-:W-:Y:S01]  /*26020*/  MOV R10, R0 ;  /* 0x00000000000a7202 */ /* 0x000fe20000000f00 */
[----:B------:R-:W-:Y:S01]  /*26030*/  IMAD.MOV.U32 R3, RZ, RZ, 0x1f ;  /* 0x0000001fff037424 */ /* 0x000fe200078e00ff */
[----:B-1----:R-:W-:Y:S02]  /*26040*/  MOV R2, 0x26060 ;  /* 0x0002606000027802 */ /* 0x002fe40000000f00 */
[----:B---3--:R-:W-:Y:S05]  /*26050*/  CALL.REL.NOINC `($__internal_39_$__cuda_sm70_shflsync_idx_p) ;  /* 0x0000014000007944 */ /* 0x008fea0003c00000 */
[----:B------:R-:W-:Y:S01]  /*26060*/  IMAD.MOV.U32 R12, RZ, RZ, R10 ;  /* 0x000000ffff0c7224 */ /* 0x000fe200078e000a */
[----:B------:R-:W-:Y:S01]  /*26070*/  MOV R10, R0 ;  /* 0x00000000000a7202 */ /* 0x000fe20000000f00 */
[----:B------:R-:W-:Y:S01]  /*26080*/  IMAD.MOV.U32 R11, RZ, RZ, R7 ;  /* 0x000000ffff0b7224 */ /* 0x000fe200078e0007 */
[----:B------:R-:W-:-:S02]  /*26090*/  MOV R3, 0x1f ;  /* 0x0000001f00037802 */ /* 0x000fc40000000f00 */
[----:B------:R-:W-:Y:S02]  /*260a0*/  MOV R2, 0x260c0 ;  /* 0x000260c000027802 */ /* 0x000fe40000000f00 */
[----:B------:R-:W-:Y:S05]  /*260b0*/  CALL.REL.NOINC `($__internal_39_$__cuda_sm70_shflsync_idx_p) ;  /* 0x000000e000007944 */ /* 0x000fea0003c00000 */
[----:B------:R-:W-:Y:S01]  /*260c0*/  MOV R7, R10 ;  /* 0x0000000a00077202 */ /* 0x000fe20000000f00 */
[----:B------:R-:W-:Y:S05]  /*260d0*/  BRA `(.L_x_2718) ;  /* 0xffffd17000007947 */ /* 0x000fea000383ffff */
.L_x_2656:
[----:B------:R-:W-:Y:S01]  /*260e0*/  IMAD.MOV.U32 R11, RZ, RZ, R4 ;  /* 0x000000ffff0b7224 */ /* 0x000fe200078e0004 */
[----:B------:R-:W-:Y:S01]  /*260f0*/  MOV R10, R0 ;  /* 0x00000000000a7202 */ /* 0x000fe20000000f00 */
[----:B------:R-:W-:Y:S01]  /*26100*/  IMAD.MOV.U32 R3, RZ, RZ, 0x1f ;  /* 0x0000001fff037424 */ /* 0x000fe200078e00ff */
[----:B-1----:R-:W-:Y:S02]  /*26110*/  MOV R2, 0x26130 ;  /* 0x0002613000027802 */ /* 0x002fe40000000f00 */
[----:B---34-:R-:W-:Y:S05]  /*26120*/  CALL.REL.NOINC `($__internal_39_$__cuda_sm70_shflsync_idx_p) ;  /* 0x0000007000007944 */ /* 0x018fea0003c00000 */
[----:B------:R-:W-:Y:S01]  /*26130*/  MOV R13, R10 ;  /* 0x0000000a000d7202 */ /* 0x000fe20000000f00 */
[----:B------:R-:W-:Y:S05]  /*26140*/  BRA `(.L_x_2655) ;  /* 0xffffd16000007947 */ /* 0x000fea000383ffff */
        .weak           $__internal_38_$__cuda_sm70_shflsync_bfly_p
        .type           $__internal_38_$__cuda_sm70_shflsync_bfly_p,@function
        .size           $__internal_38_$__cuda_sm70_shflsync_bfly_p,($__internal_39_$__cuda_sm70_shflsync_idx_p - $__internal_38_$__cuda_sm70_shflsync_bfly_p)
$__internal_38_$__cuda_sm70_shflsync_bfly_p:
[----:B------:R-:W-:Y:S04]  /*26150*/  WARPSYNC R10 ;  /* 0x0000000a00007348 */ /* 0x000fe80003800000 */
[----:B------:R1:W2:Y:S01]  /*26160*/  SHFL.BFLY PT, R0, R0, R8, R11 ;  /* 0x0c00000800007389 */ /* 0x0002a200000e000b */
[----:B------:R-:W-:-:S02]  /*26170*/  MOV R9, 0x0 ;  /* 0x0000000000097802 */ /* 0x000fc40000000f00 */
[----:B-1----:R-:W-:-:S04]  /*26180*/  MOV R8, R4 ;  /* 0x0000000400087202 */ /* 0x002fc80000000f00 */
[----:B--2---:R-:W-:Y:S05]  /*26190*/  RET.REL.NODEC R8 `(_ZN7cutlass13device_kernelIN5flash19enable_sm80_to_sm89INS1_16FlashAttnFwdSm80INS1_25CollectiveMainloopFwdSm80ILi4ELi1ELb0EN4cute5tupleIJNS5_1CILi128EEENS7_ILi80EEENS7_ILi64EEEEEELi64ENS_10bfloat16_tEfNS_4arch4Sm80ELb0ELb1ELb0ELb1ELb0ELb1ELb1ELb1EEENS1_21CollectiveEpilogueFwdINS6_IJS8_SA_S9_EEENS6_IJNS7_ILi1EEESI_SI_EEESC_SE_Li128ELb1ELb1ELb1ELb0EEENS1_36VarlenDynamicPersistentTileSchedulerILi128ELi80ELi128ELi128ELb1ELb1ELb0ELb1ELb0ELb1EEEEEEEEEvNT_6ParamsE) ;  /* 0xfffd9e6008007950 */ /* 0x004fea0003c3ffff */
        .weak           $__internal_39_$__cuda_sm70_shflsync_idx_p
        .type           $__internal_39_$__cuda_sm70_shflsync_idx_p,@function
        .size           $__internal_39_$__cuda_sm70_shflsync_idx_p,($__internal_40_$__cuda_sm70_shflsync_up_p - $__internal_39_$__cuda_sm70_shflsync_idx_p)
$__internal_39_$__cuda_sm70_shflsync_idx_p:
[----:B------:R-:W-:-:S04]  /*261a0*/  MOV R44, 0xffffffff ;  /* 0xffffffff002c7802 */ /* 0x000fc80000000f00 */
[----:B------:R-:W-:Y:S04]  /*261b0*/  WARPSYNC R44 ;  /* 0x0000002c00007348 */ /* 0x000fe80003800000 */
[----:B------:R1:W2:Y:S02]  /*261c0*/  SHFL.IDX PT, R10, R11, R10, R3 ;  /* 0x0000000a0b0a7389 */ /* 0x0002a400000e0003 */
[----:B-1----:R-:W-:-:S04]  /*261d0*/  MOV R3, 0x0 ;  /* 0x0000000000037802 */ /* 0x002fc80000000f00 */
[----:B--2---:R-:W-:Y:S05]  /*261e0*/  RET.REL.NODEC R2 `(_ZN7cutlass13device_kernelIN5flash19enable_sm80_to_sm89INS1_16FlashAttnFwdSm80INS1_25CollectiveMainloopFwdSm80ILi4ELi1ELb0EN4cute5tupleIJNS5_1CILi128EEENS7_ILi80EEENS7_ILi64EEEEEELi64ENS_10bfloat16_tEfNS_4arch4Sm80ELb0ELb1ELb0ELb1ELb0ELb1ELb1ELb1EEENS1_21CollectiveEpilogueFwdINS6_IJS8_SA_S9_EEENS6_IJNS7_ILi1EEESI_SI_EEESC_SE_Li128ELb1ELb1ELb1ELb0EEENS1_36VarlenDynamicPersistentTileSchedulerILi128ELi80ELi128ELi128ELb1ELb1ELb0ELb1ELb0ELb1EEEEEEEEEvNT_6ParamsE) ;  /* 0xfffd9e1002007950 */ /* 0x004fea0003c3ffff */
        .weak           $__internal_40_$__cuda_sm70_shflsync_up_p
        .type           $__internal_40_$__cuda_sm70_shflsync_up_p,@function
        .size           $__internal_40_$__cuda_sm70_shflsync_up_p,($__internal_41_$__cuda_sm70_votesync_ballot - $__internal_40_$__cuda_sm70_shflsync_up_p)
$__internal_40_$__cuda_sm70_shflsync_up_p:
[----:B------:R-:W-:Y:S02]  /*261f0*/  IMAD.MOV.U32 R4, RZ, RZ, RZ ;  /* 0x000000ffff047224 */ /* 0x000fe400078e00ff */
[----:B------:R-:W-:-:S04]  /*26200*/  IMAD.MOV.U32 R10, RZ, RZ, -0x1 ;  /* 0xffffffffff0a7424 */ /* 0x000fc800078e00ff */
[----:B------:R-:W-:Y:S04]  /*26210*/  WARPSYNC R10 ;  /* 0x0000000a00007348 */ /* 0x000fe80003800000 */
[----:B------:R1:W2:Y:S02]  /*26220*/  SHFL.UP PT, R4, R0, R2, R4 ;  /* 0x0400000200047389 */ /* 0x0002a400000e0004 */
[----:B-1----:R-:W-:Y:S02]  /*26230*/  MOV R2, R3 ;  /* 0x0000000300027202 */ /* 0x002fe40000000f00 */
[----:B------:R-:W-:-:S04]  /*26240*/  MOV R3, 0x0 ;  /* 0x0000000000037802 */ /* 0x000fc80000000f00 */
[----:B--2---:R-:W-:Y:S05]  /*26250*/  RET.REL.NODEC R2 `(_ZN7cutlass13device_kernelIN5flash19enable_sm80_to_sm89INS1_16FlashAttnFwdSm80INS1_25CollectiveMainloopFwdSm80ILi4ELi1ELb0EN4cute5tupleIJNS5_1CILi128EEENS7_ILi80EEENS7_ILi64EEEEEELi64ENS_10bfloat16_tEfNS_4arch4Sm80ELb0ELb1ELb0ELb1ELb0ELb1ELb1ELb1EEENS1_21CollectiveEpilogueFwdINS6_IJS8_SA_S9_EEENS6_IJNS7_ILi1EEESI_SI_EEESC_SE_Li128ELb1ELb1ELb1ELb0EEENS1_36VarlenDynamicPersistentTileSchedulerILi128ELi80ELi128ELi128ELb1ELb1ELb0ELb1ELb0ELb1EEEEEEEEEvNT_6ParamsE) ;  /* 0xfffd9da002007950 */ /* 0x004fea0003c3ffff */
        .weak           $__internal_41_$__cuda_sm70_votesync_ballot
        .type           $__internal_41_$__cuda_sm70_votesync_ballot,@function
        .size           $__internal_41_$__cuda_sm70_votesync_ballot,(.L_x_3280 - $__internal_41_$__cuda_sm70_votesync_ballot)
$__internal_41_$__cuda_sm70_votesync_ballot:
[----:B------:R-:W-:Y:S01]  /*26260*/  ISETP.NE.U32.AND P0, PT, R0, 0x1, PT ;  /* 0x000000010000780c */ /* 0x000fe20003f05070 */
[----:B------:R-:W-:-:S04]  /*26270*/  IMAD.MOV.U32 R3, RZ, RZ, -0x1 ;  /* 0xffffffffff037424 */ /* 0x000fc800078e00ff */
[----:B------:R-:W-:Y:S08]  /*26280*/  WARPSYNC R3 ;  /* 0x0000000300007348 */ /* 0x000ff00003800000 */
[----:B------:R-:W-:-:S04]  /*26290*/  VOTE.ANY R0, PT, !P0 ;  /* 0x0000000000007806 */ /* 0x000fc800040e0100 */
[----:B------:R-:W-:Y:S01]  /*262a0*/  LOP3.LUT R0, R0, R3, RZ, 0xc0, !PT ;  /* 0x0000000300007212 */ /* 0x000fe200078ec0ff */
[----:B------:R-:W-:-:S04]  /*262b0*/  IMAD.MOV.U32 R3, RZ, RZ, 0x0 ;  /* 0x00000000ff037424 */ /* 0x000fc800078e00ff */
[----:B------:R-:W-:Y:S05]  /*262c0*/  RET.REL.NODEC R2 `(_ZN7cutlass13device_kernelIN5flash19enable_sm80_to_sm89INS1_16FlashAttnFwdSm80INS1_25CollectiveMainloopFwdSm80ILi4ELi1ELb0EN4cute5tupleIJNS5_1CILi128EEENS7_ILi80EEENS7_ILi64EEEEEELi64ENS_10bfloat16_tEfNS_4arch4Sm80ELb0ELb1ELb0ELb1ELb0ELb1ELb1ELb1EEENS1_21CollectiveEpilogueFwdINS6_IJS8_SA_S9_EEENS6_IJNS7_ILi1EEESI_SI_EEESC_SE_Li128ELb1ELb1ELb1ELb0EEENS1_36VarlenDynamicPersistentTileSchedulerILi128ELi80ELi128ELi128ELb1ELb1ELb0ELb1ELb0ELb1EEEEEEEEEvNT_6ParamsE) ;  /* 0xfffd9d3002007950 */ /* 0x000fea0003c3ffff */
.L_x_2719:
        /* <DEDUP_REMOVED lines=11> */
.L_x_3280:


//--------------------- .text._ZN7cutlass13device_kernelIN5flash19enable_sm80_to_sm89INS1_16FlashAttnFwdSm80INS1_25CollectiveMainloopFwdSm80ILi4ELi1ELb0EN4cute5tupleIJNS5_1CILi128EEENS7_ILi112EEENS7_ILi64EEEEEELi64ENS_10bfloat16_tEfNS_4arch4Sm80ELb1ELb0ELb0ELb0ELb0ELb0ELb1ELb1EEENS1_21CollectiveEpilogueFwdINS6_IJS8_SA_S9_EEENS6_IJNS7_ILi1EEESI_SI_EEESC_SE_Li128ELb0ELb1ELb1ELb0EEENS1_30DynamicPersistentTileSchedulerILi128ELi128ELb1ELb1ELb0EEEEEEEEEvNT_6ParamsE --------------------------
	.section	.text._ZN7cutlass13device_kernelIN5flash19enable_sm80_to_sm89INS1_16FlashAttnFwdSm80INS1_25CollectiveMainloopFwdSm80ILi4ELi1ELb0EN4cute5tupleIJNS5_1CILi128EEENS7_ILi112EEENS7_ILi64EEEEEELi64ENS_10bfloat16_tEfNS_4arch4Sm80ELb1ELb0ELb0ELb0ELb0ELb0ELb1ELb1EEENS1_21CollectiveEpilogueFwdINS6_IJS8_SA_S9_EEENS6_IJNS7_ILi1EEESI_SI_EEESC_SE_Li128ELb0ELb1ELb1ELb0EEENS1_30DynamicPersistentTileSchedulerILi128ELi128ELb1ELb1ELb0EEEEEEEEEvNT_6ParamsE,"ax",@progbits
	.sectioninfo	@"SHI_REGISTERS=255"
	.align	128
.text._ZN7cutlass13device_kernelIN5flash19enable_sm80_to_sm89INS1_16FlashAttnFwdSm80INS1_25CollectiveMainloopFwdSm80ILi4ELi1ELb0EN4cute5tupleIJNS5_1CILi128EEENS7_ILi112EEENS7_ILi64EEEEEELi64ENS_10bfloat16_tEfNS_4arch4Sm80ELb1ELb0ELb0ELb0ELb0ELb0ELb1ELb1EEENS1_21CollectiveEpilogueFwdINS6_IJS8_SA_S9_EEENS6_IJNS7_ILi1EEESI_SI_EEESC_SE_Li128ELb0ELb1ELb1ELb0EEENS1_30DynamicPersistentTileSchedulerILi128ELi128ELb1ELb1ELb0EEEEEEEEEvNT_6ParamsE:
        .type           _ZN7cutlass13device_kernelIN5flash19enable_sm80_to_sm89INS1_16FlashAttnFwdSm80INS1_25CollectiveMainloopFwdSm80ILi4ELi1ELb0EN4cute5tupleIJNS5_1CILi128EEENS7_ILi112EEENS7_ILi64EEEEEELi64ENS_10bfloat16_tEfNS_4arch4Sm80ELb1ELb0ELb0ELb0ELb0ELb0ELb1ELb1EEENS1_21CollectiveEpilogueFwdINS6_IJS8_SA_S9_EEENS6_IJNS7_ILi1EEESI_SI_EEESC_SE_Li128ELb0ELb1ELb1ELb0EEENS1_30DynamicPersistentTileSchedulerILi128ELi128ELb1ELb1ELb0EEEEEEEEEvNT_6ParamsE,@function
        .size           _ZN7cutlass13device_kernelIN5flash19enable_sm80_to_sm89INS1_16FlashAttnFwdSm80INS1_25CollectiveMainloopFwdSm80ILi4ELi1ELb0EN4cute5tupleIJNS5_1CILi128EEENS7_ILi112EEENS7_ILi64EEEEEELi64ENS_10bfloat16_tEfNS_4arch4Sm80ELb1ELb0ELb0ELb0ELb0ELb0ELb1ELb1EEENS1_21CollectiveEpilogueFwdINS6_IJS8_SA_S9_EEENS6_IJNS7_ILi1EEESI_SI_EEESC_SE_Li128ELb0ELb1ELb1ELb0EEENS1_30DynamicPersistentTileSchedulerILi128ELi128ELb1ELb1ELb0EEEEEEEEEvNT_6ParamsE,(.L_x_3285 - _ZN7cutlass13device_kernelIN5flash19enable_sm80_to_sm89INS1_16FlashAttnFwdSm80INS1_25CollectiveMainloopFwdSm80ILi4ELi1ELb0EN4cute5tupleIJNS5_1CILi128EEENS7_ILi112EEENS7_ILi64EEEEEELi64ENS_10bfloat16_tEfNS_4arch4Sm80ELb1ELb0ELb0ELb0ELb0ELb0ELb1ELb1EEENS1_21CollectiveEpilogueFwdINS6_IJS8_SA_S9_EEENS6_IJNS7_ILi1EEESI_SI_EEESC_SE_Li128ELb0ELb1ELb1ELb0EEENS1_30DynamicPersistentTileSchedulerILi128ELi128ELb1ELb1ELb0EEEEEEEEEvNT_6ParamsE)
        .other          _ZN7cutlass13device_kernelIN5flash19enable_sm80_to_sm89INS1_16FlashAttnFwdSm80INS1_25CollectiveMainloopFwdSm80ILi4ELi1ELb0EN4cute5tupleIJNS5_1CILi128EEENS7_ILi112EEENS7_ILi64EEEEEELi64ENS_10bfloat16_tEfNS_4arch4Sm80ELb1ELb0ELb0ELb0ELb0ELb0ELb1ELb1EEENS1_21CollectiveEpilogueFwdINS6_IJS8_SA_S9_EEENS6_IJNS7_ILi1EEESI_SI_EEESC_SE_Li128ELb0ELb1ELb1ELb0EEENS1_30DynamicPersistentTileSchedulerILi128ELi128ELb1ELb1ELb0EEEEEEEEEvNT_6ParamsE,@"STO_CUDA_ENTRY STV_DEFAULT"
_ZN7cutlass13device_kernelIN5flash19enable_sm80_to_sm89INS1_16FlashAttnFwdSm80INS1_25CollectiveMainloopFwdSm80ILi4ELi1ELb0EN4cute5tupleIJNS5_1CILi128EEENS7_ILi112EEENS7_ILi64EEEEEELi64ENS_10bfloat16_tEfNS_4arch4Sm80ELb1ELb0ELb0ELb0ELb0ELb0ELb1ELb1EEENS1_21CollectiveEpilogueFwdINS6_IJS8_SA_S9_EEENS6_IJNS7_ILi1EEESI_SI_EEESC_SE_Li128ELb0ELb1ELb1ELb0EEENS1_30DynamicPersistentTileSchedulerILi128ELi128ELb1ELb1ELb0EEEEEEEEEvNT_6ParamsE:
        /* <DEDUP_REMOVED lines=105> */
[----:B------:R-:W-:Y:S01]  /*0690*/  IMAD.IADD R237, R232, 0x1, R236 ;  /* 0x00000001e8ed7824 */ /* 0x000fe200078e02ec */
[----:B------:R-:W-:Y:S01]  /*06a0*/  IADD3 R243, R239, 0x1800, RZ ;  /* 0x00001800eff37810 */ /* 0x000fe20007ffe0ff */
[----:B------:R-:W-:Y:S01]  /*06b0*/  IMAD.IADD R231, R231, 0x1, R239 ;  /* 0x00000001e7e77824 */ /* 0x000fe200078e02ef */
[C---:B------:R-:W-:Y:S01]  /*06c0*/  IADD3 R242, R239.reuse, 0x2000, RZ ;  /* 0x00002000eff27810 */ /* 0x040fe20007ffe0ff */
[----:B-1----:R-:W-:Y:S01]  /*06d0*/  IMAD.SHL.U32 R0, R2, 0x2, RZ ;  /* 0x0000000202007824 */ /* 0x002fe200078e00ff */
[C---:B------:R-:W-:Y:S01]  /*06e0*/  IADD3 R241, R239.reuse, 0x2800, RZ ;  /* 0x00002800eff17810 */ /* 0x040fe20007ffe0ff */
[----:B------:R-:W-:Y:S01]  /*06f0*/  IMAD.IADD R232, R232, 0x1, R230 ;  /* 0x00000001e8e87824 */ /* 0x000fe200078e02e6 */
[----:B------:R-:W-:-:S02]  /*0700*/  IADD3 R240, R239, 0x3000, RZ ;  /* 0x00003000eff07810 */ /* 0x000fc40007ffe0ff */
[----:B------:R2:W-:Y:S04]  /*0710*/  STL [R1+0x50], R0 ;  /* 0x0000500001007387 */ /* 0x0005e80000100800 */
.L_x_2775:
        /* <DEDUP_REMOVED lines=19> */
.L_x_2721:
[----:B------:R-:W-:-:S04]  /*0850*/  MOV R0, c[0x0][0x554] ;  /* 0x0001550000007a02 */ /* 0x000fc80000000f00 */
[----:B------:R-:W-:Y:S02]  /*0860*/  ISETP.NE.AND P0, PT, R0, 0x1, PT ;  /* 0x000000010000780c */ /* 0x000fe40003f05270 */
[----:B------:R-:W-:-:S11]  /*0870*/  MOV R0, R2 ;  /* 0x0000000200007202 */ /* 0x000fd60000000f00 */
[----:B------:R-:W-:-:S05]  /*0880*/  @P0 IMAD.HI.U32 R4, R2, c[0x0][0x558], RZ ;  /* 0x0001560002040a27 */ /* 0x000fca00078e00ff */
[----:B------:R-:W-:-:S05]  /*0890*/  @P0 SHF.R.U32.HI R0, RZ, c[0x0][0x55c], R4 ;  /* 0x00015700ff000a19 */ /* 0x000fca0000011604 */
[----:B------:R-:W-:Y:S02]  /*08a0*/  IMAD R6, R0, c[0x0][0x554], RZ ;  /* 0x0001550000067a24 */ /* 0x000fe400078e02ff */
.L_x_2722:
[----:B------:R-:W-:Y:S05]  /*08b0*/  BSYNC B0 ;  /* 0x0000000000007941 */ /* 0x000fea0003800000 */
.L_x_2720:
        /* <DEDUP_REMOVED lines=76> */
.L_x_2724:
[----:B------:R-:W-:Y:S05]  /*0d80*/  BSYNC B0 ;  /* 0x0000000000007941 */ /* 0x000fea0003800000 */
.L_x_2723:
        /* <DEDUP_REMOVED lines=19> */
[----:B------:R2:W-:Y:S01]  /*0ec0*/  STL [R1], R17 ;  /* 0x0000001101007387 */ /* 0x0005e20000100800 */
        /* <DEDUP_REMOVED lines=107> */
.L_x_2776:
[----:B------:R-:W-:Y:S05]  /*1580*/  BRA.DIV ~URZ, `(.L_x_2727) ;  /* 0x00012b227f007947 */ /* 0x000fea000b800000 */
[----:B-1----:R1:W4:Y:S02]  /*1590*/  SHFL.IDX PT, R4, R3, RZ, 0x181f ;  /* 0x00181fff03047589 */ /* 0x00232400000e0000 */
.L_x_2777:
        /* <DEDUP_REMOVED lines=12> */
.L_x_2729:
[----:B------:R-:W-:Y:S05]  /*1660*/  BSYNC B0 ;  /* 0x0000000000007941 */ /* 0x000fea0003800000 */
.L_x_2728:
[----:B------:R-:W-:Y:S05]  /*1670*/  BRA.DIV ~URZ, `(.L_x_2730) ;  /* 0x00012aa27f007947 */ /* 0x000fea000b800000 */
[----:B------:R1:W2:Y:S04]  /*1680*/  SHFL.IDX PT, R6, R2, 0x1, 0x181f ;  /* 0x00381f0002067f89 */ /* 0x0002a800000e0000 */
[----:B---34-:R1:W3:Y:S02]  /*1690*/  SHFL.IDX PT, R4, R3, 0x1, 0x181f ;  /* 0x00381f0003047f89 */ /* 0x0182e400000e0000 */
.L_x_2778:
        /* <DEDUP_REMOVED lines=11> */
.L_x_2732:
[----:B------:R-:W-:Y:S05]  /*1750*/  BSYNC B0 ;  /* 0x0000000000007941 */ /* 0x000fea0003800000 */
.L_x_2731:
[----:B------:R-:W-:Y:S05]  /*1760*/  BRA.DIV ~URZ, `(.L_x_2733) ;  /* 0x00012a827f007947 */ /* 0x000fea000b800000 */
[----:B--2---:R2:W4:Y:S02]  /*1770*/  SHFL.IDX PT, R6, R2, 0x2, 0x181f ;  /* 0x00581f0002067f89 */ /* 0x00452400000e0000 */
.L_x_2779:
[----:B------:R-:W-:Y:S05]  /*1780*/  BRA.DIV ~URZ, `(.L_x_2734) ;  /* 0x00012ad27f007947 */ /* 0x000fea000b800000 */
[----:B---3--:R3:W1:Y:S02]  /*1790*/  SHFL.IDX PT, R4, R3, 0x2, 0x181f ;  /* 0x00581f0003047f89 */ /* 0x00866400000e0000 */
.L_x_2780:
        /* <DEDUP_REMOVED lines=11> */
.L_x_2736:
[----:B------:R-:W-:Y:S05]  /*1850*/  BSYNC B0 ;  /* 0x0000000000007941 */ /* 0x000fea0003800000 */
.L_x_2735:
[----:B------:R-:W-:Y:S05]  /*1860*/  BRA.DIV ~URZ, `(.L_x_2737) ;  /* 0x00012a627f007947 */ /* 0x000fea000b800000 */
[----:B----4-:R4:W2:Y:S04]  /*1870*/  SHFL.IDX PT, R6, R2, 0x3, 0x181f ;  /* 0x00781f0002067f89 */ /* 0x0108a800000e0000 */
[----:B-1----:R4:W1:Y:S02]  /*1880*/  SHFL.IDX PT, R4, R3, 0x3, 0x181f ;  /* 0x00781f0003047f89 */ /* 0x00286400000e0000 */
.L_x_2781:
        /* <DEDUP_REMOVED lines=11> */
.L_x_2739:
[----:B------:R-:W-:Y:S05]  /*1940*/  BSYNC B0 ;  /* 0x0000000000007941 */ /* 0x000fea0003800000 */
.L_x_2738:
[----:B------:R-:W-:Y:S05]  /*1950*/  BRA.DIV ~URZ, `(.L_x_2740) ;  /* 0x00012a427f007947 */ /* 0x000fea000b800000 */
[----:B--2---:R2:W3:Y:S02]  /*1960*/  SHFL.IDX PT, R6, R2, 0x4, 0x181f ;  /* 0x00981f0002067f89 */ /* 0x0044e400000e0000 */
.L_x_2782:
[----:B------:R-:W-:Y:S05]  /*1970*/  BRA.DIV ~URZ, `(.L_x_2741) ;  /* 0x00012a927f007947 */ /* 0x000fea000b800000 */
[----:B-1----:R1:W2:Y:S02]  /*1980*/  SHFL.IDX PT, R4, R3, 0x4, 0x181f ;  /* 0x00981f0003047f89 */ /* 0x0022a400000e0000 */
.L_x_2783:
        /* <DEDUP_REMOVED lines=11> */
.L_x_2743:
[----:B------:R-:W-:Y:S05]  /*1a40*/  BSYNC B0 ;  /* 0x0000000000007941 */ /* 0x000fea0003800000 */
.L_x_2742:
[----:B------:R-:W-:Y:S05]  /*1a50*/  BRA.DIV ~URZ, `(.L_x_2744) ;  /* 0x00012a227f007947 */ /* 0x000fea000b800000 */
[----:B---3--:R3:W1:Y:S04]  /*1a60*/  SHFL.IDX PT, R6, R2, 0x5, 0x181f ;  /* 0x00b81f0002067f89 */ /* 0x00866800000e0000 */
[----:B--2---:R3:W2:Y:S02]  /*1a70*/  SHFL.IDX PT, R4, R3, 0x5, 0x181f ;  /* 0x00b81f0003047f89 */ /* 0x0046a400000e0000 */
.L_x_2784:
        /* <DEDUP_REMOVED lines=11> */
.L_x_2746:
[----:B------:R-:W-:Y:S05]  /*1b30*/  BSYNC B0 ;  /* 0x0000000000007941 */ /* 0x000fea0003800000 */
.L_x_2745:
[----:B------:R-:W-:Y:S05]  /*1b40*/  BRA.DIV ~URZ, `(.L_x_2747) ;  /* 0x00012a027f007947 */ /* 0x000fea000b800000 */
[----:B-1----:R1:W3:Y:S02]  /*1b50*/  SHFL.IDX PT, R6, R2, 0x6, 0x181f ;  /* 0x00d81f0002067f89 */ /* 0x0022e400000e0000 */
.L_x_2785:
[----:B------:R-:W-:Y:S05]  /*1b60*/  BRA.DIV ~URZ, `(.L_x_2748) ;  /* 0x00012a527f007947 */ /* 0x000fea000b800000 */
[----:B--2---:R2:W1:Y:S02]  /*1b70*/  SHFL.IDX PT, R4, R3, 0x6, 0x181f ;  /* 0x00d81f0003047f89 */ /* 0x00446400000e0000 */
.L_x_2786:
        /* <DEDUP_REMOVED lines=11> */
.L_x_2750:
[----:B------:R-:W-:Y:S05]  /*1c30*/  BSYNC B0 ;  /* 0x0000000000007941 */ /* 0x000fea0003800000 */
.L_x_2749:
[----:B------:R-:W-:Y:S05]  /*1c40*/  BRA.DIV ~URZ, `(.L_x_2751) ;  /* 0x000129e27f007947 */ /* 0x000fea000b800000 */
[----:B-1----:R1:W2:Y:S04]  /*1c50*/  SHFL.IDX PT, R4, R2, 0x7, 0x181f ;  /* 0x00f81f0002047f89 */ /* 0x0022a800000e0000 */
[----:B--234-:R-:W2:Y:S02]  /*1c60*/  SHFL.IDX PT, R3, R3, 0x7, 0x181f ;  /* 0x00f81f0003037f89 */ /* 0x01cea400000e0000 */
.L_x_2787:
        /* <DEDUP_REMOVED lines=12> */
[----:B------:R-:W2:Y:S04]  /*1d30*/  LDL R26, [R1] ;  /* 0x00000000011a7983 */ /* 0x000ea80000100800 */
[----:B------:R-:W3:Y:S04]  /*1d40*/  LDL R5, [R1+0x34] ;  /* 0x0000340001057983 */ /* 0x000ee80000100800 */
[----:B------:R-:W4:Y:S04]  /*1d50*/  LDL.64 R6, [R1+0x38] ;  /* 0x0000380001067983 */ /* 0x000f280000100a00 */
[----:B------:R-:W5:Y:S04]  /*1d60*/  LDL R27, [R1+0x48] ;  /* 0x00004800011b7983 */ /* 0x000f680000100800 */
[----:B------:R-:W5:Y:S04]  /*1d70*/  LDL.64 R102, [R1+0x40] ;  /* 0x0000400001667983 */ /* 0x000f680000100a00 */
[----:B------:R-:W1:Y:S01]  /*1d80*/  S2R R9, SR_TID.X ;  /* 0x0000000000097919 */ /* 0x000e620000002100 */
[----:B------:R-:W-:Y:S01]  /*1d90*/  IMAD.MOV.U32 R81, RZ, RZ, -0x70 ;  /* 0xffffff90ff517424 */ /* 0x000fe200078e00ff */
[----:B------:R-:W-:Y:S01]  /*1da0*/  SHF.R.S32.HI R25, RZ, 0x1f, R80 ;  /* 0x0000001fff197819 */ /* 0x000fe20000011450 */
[----:B-1----:R-:W-:Y:S01]  /*1db0*/  IMAD.WIDE.U32 R2, R80, c[0x0][0x1e0], RZ ;  /* 0x0000780050027a25 */ /* 0x002fe200078e00ff */
[----:B------:R-:W-:-:S03]  /*1dc0*/  ULDC.64 UR4, c[0x0][0x208] ;  /* 0x0000820000047ab9 */ /* 0x000fc60000000a00 */
[----:B------:R-:W-:Y:S01]  /*1dd0*/  IMAD R0, R25, c[0x0][0x1e0], RZ ;  /* 0x0000780019007a24 */ /* 0x000fe200078e02ff */
[----:B------:R-:W-:-:S04]  /*1de0*/  SHF.R.S32.HI R8, RZ, 0x1f, R9 ;  /* 0x0000001fff087819 */ /* 0x000fc80000011409 */
[----:B------:R-:W-:-:S04]  /*1df0*/  LEA.HI R8, R8, R9, RZ, 0x3 ;  /* 0x0000000908087211 */ /* 0x000fc800078f18ff */
[----:B------:R-:W-:Y:S01]  /*1e00*/  SHF.R.S32.HI R8, RZ, 0x3, R8 ;  /* 0x00000003ff087819 */ /* 0x000fe20000011408 */
[----:B------:R-:W-:-:S04]  /*1e10*/  IMAD R0, R80, c[0x0][0x1e4], R0 ;  /* 0x0000790050007a24 */ /* 0x000fc800078e0200 */
[----:B------:R-:W-:Y:S02]  /*1e20*/  IMAD.IADD R0, R3, 0x1, R0 ;  /* 0x0000000103007824 */ /* 0x000fe400078e0200 */
[----:B------:R-:W-:Y:S02]  /*1e30*/  IMAD.MOV.U32 R247, RZ, RZ, c[0x0][0x1e0] ;  /* 0x00007800fff77624 */ /* 0x000fe400078e00ff */
[----:B------:R-:W-:Y:S02]  /*1e40*/  IMAD R0, R0, 0x70, RZ ;  /* 0x0000007000007824 */ /* 0x000fe400078e02ff */
[----:B------:R-:W-:Y:S02]  /*1e50*/  IMAD.MOV.U32 R252, RZ, RZ, c[0x0][0x1e4] ;  /* 0x00007900fffc7624 */ /* 0x000fe400078e00ff */
[----:B------:R-:W-:Y:S01]  /*1e60*/  IMAD.WIDE.U32 R10, R247, 0x20, RZ ;  /* 0x00000020f70a7825 */ /* 0x000fe200078e00ff */
[----:B------:R-:W-:Y:S02]  /*1e70*/  USHF.L.U32 UR7, UR4, 0x5, URZ ;  /* 0x0000000504077899 */ /* 0x000fe4000800063f */
[----:B------:R-:W-:-:S02]  /*1e80*/  UMOV UR6, 0x5 ;  /* 0x0000000500067882 */ /* 0x000fc40000000000 */
[----:B------:R-:W-:Y:S01]  /*1e90*/  USHF.L.U64.HI UR5, UR4, UR6, UR5 ;  /* 0x0000000604057299 */ /* 0x000fe20008010205 */
[----:B------:R-:W-:Y:S01]  /*1ea0*/  BAR.SYNC.DEFER_BLOCKING 0x0 ;  /* 0x0000000000007b1d */ /* 0x000fe20000010000 */
[----:B--2---:R-:W-:-:S05]  /*1eb0*/  IMAD R81, R26, R81, 0x70 ;  /* 0x000000701a517424 */ /* 0x004fca00078e0251 */
[----:B------:R-:W-:-:S04]  /*1ec0*/  IADD3 R24, R81, c[0x0][0x1d0], -R8 ;  /* 0x0000740051187a10 */ /* 0x000fc80007ffe808 */
[C---:B------:R-:W-:Y:S02]  /*1ed0*/  ISETP.GE.AND P3, PT, R24.reuse, 0x1, PT ;  /* 0x000000011800780c */ /* 0x040fe40003f66270 */
[----:B------:R-:W-:Y:S01]  /*1ee0*/  ISETP.GE.AND P2, PT, R24, 0x11, PT ;  /* 0x000000111800780c */ /* 0x000fe20003f46270 */
[----:B----4-:R-:W-:Y:S02]  /*1ef0*/  IMAD.MOV.U32 R82, RZ, RZ, R6 ;  /* 0x000000ffff527224 */ /* 0x010fe400078e0006 */
[----:B---3--:R-:W-:-:S04]  /*1f00*/  IMAD.MOV.U32 R83, RZ, RZ, R5 ;  /* 0x000000ffff537224 */ /* 0x008fc800078e0005 */
[----:B------:R-:W-:Y:S01]  /*1f10*/  IMAD.WIDE.U32 R2, R2, 0x70, R82 ;  /* 0x0000007002027825 */ /* 0x000fe200078e0052 */
[----:B------:R-:W-:-:S03]  /*1f20*/  ISETP.GE.AND P0, PT, R24, 0x21, PT ;  /* 0x000000211800780c */ /* 0x000fc60003f06270 */
[----:B------:R-:W-:Y:S01]  /*1f30*/  IMAD.IADD R3, R3, 0x1, R0 ;  /* 0x0000000103037824 */ /* 0x000fe200078e0200 */
[C---:B------:R-:W-:Y:S02]  /*1f40*/  @P3 LEA R6, P5, R2.reuse, c[0x0][0x1c8], 0x1 ;  /* 0x0000720002063a11 */ /* 0x040fe400078a08ff */
[C---:B------:R-:W-:Y:S02]  /*1f50*/  @P2 LEA R0, P1, R247.reuse, R2, 0x4 ;  /* 0x00000002f7002211 */ /* 0x040fe400078220ff */
[----:B------:R-:W-:Y:S02]  /*1f60*/  @P3 LEA.HI.X R7, R2, c[0x0][0x1cc], R3, 0x1, P5 ;  /* 0x0000730002073a11 */ /* 0x000fe400028f0c03 */
[----:B------:R-:W-:Y:S02]  /*1f70*/  @P2 LEA R4, P5, R0, c[0x0][0x1c8], 0x1 ;  /* 0x0000720000042a11 */ /* 0x000fe400078a08ff */
[----:B------:R-:W-:Y:S01]  /*1f80*/  @P2 LEA.HI.X R5, R247, R3, R252, 0x4, P1 ;  /* 0x00000003f7052211 */ /* 0x000fe200008f24fc */
[----:B------:R-:W-:Y:S01]  /*1f90*/  IMAD.SHL.U32 R8, R252, 0x20, RZ ;  /* 0x00000020fc087824 */ /* 0x000fe200078e00ff */
[----:B------:R-:W-:Y:S01]  /*1fa0*/  @!PT LDS RZ, [RZ] ;  /* 0x00000000fffff984 */ /* 0x000fe20000000800 */
[----:B------:R-:W-:Y:S01]  /*1fb0*/  @!PT LDS RZ, [RZ] ;  /* 0x00000000fffff984 */ /* 0x000fe20000000800 */
[----:B------:R-:W-:Y:S01]  /*1fc0*/  @!PT LDS RZ, [RZ] ;  /* 0x00000000fffff984 */ /* 0x000fe20000000800 */
[----:B------:R1:W-:Y:S02]  /*1fd0*/  @P3 LDGSTS.E.BYPASS.LTC128B.128 [R246+0x3900], [R6.64], !P6 ;  /* 0x0390000006f63fae */ /* 0x0003e4000f101d48 */
[----:B------:R-:W-:-:S02]  /*1fe0*/  @P2 LEA.HI.X R5, R0, c[0x0][0x1cc], R5, 0x1, P5 ;  /* 0x0000730000052a11 */ /* 0x000fc400028f0c05 */
[----:B------:R-:W-:Y:S02]  /*1ff0*/  ISETP.GE.AND P5, PT, R24, 0x31, PT ;  /* 0x000000311800780c */ /* 0x000fe40003fa6270 */
[----:B------:R-:W-:Y:S01]  /*2000*/  @P0 IADD3 R9, P1, R2, R10, RZ ;  /* 0x0000000a02090210 */ /* 0x000fe20007f3e0ff */
[----:B------:R2:W-:Y:S03]  /*2010*/  @P2 LDGSTS.E.BYPASS.LTC128B.128 [R246+0x4100], [R4.64], !P6 ;  /* 0x0410000004f62fae */ /* 0x0005e6000f101d48 */
[----:B------:R-:W-:Y:S02]  /*2020*/  @P0 IADD3.X R0, R3, R11, R8, P1, !PT ;  /* 0x0000000b03000210 */ /* 0x000fe40000ffe408 */
[----:B------:R-:W-:Y:S02]  /*2030*/  @P0 LEA R8, P1, R9, c[0x0][0x1c8], 0x1 ;  /* 0x0000720009080a11 */ /* 0x000fe400078208ff */
[----:B------:R-:W-:-:S02]  /*2040*/  ISETP.GE.AND P3, PT, R24, 0x41, PT ;  /* 0x000000411800780c */ /* 0x000fc40003f66270 */
[----:B------:R-:W-:Y:S01]  /*2050*/  @P0 LEA.HI.X R9, R9, c[0x0][0x1cc], R0, 0x1, P1 ;  /* 0x0000730009090a11 */ /* 0x000fe200008f0c00 */
[----:B------:R-:W-:Y:S01]  /*2060*/  @P5 IMAD R0, R252, 0x30, RZ ;  /* 0x00000030fc005824 */ /* 0x000fe200078e02ff */
[----:B------:R-:W-:-:S03]  /*2070*/  ISETP.GE.AND P2, PT, R24, 0x51, PT ;  /* 0x000000511800780c */ /* 0x000fc60003f46270 */
[----:B------:R3:W-:Y:S01]  /*2080*/  @P0 LDGSTS.E.BYPASS.LTC128B.128 [R246+0x4900], [R8.64], !P6 ;  /* 0x0490000008f60fae */ /* 0x0007e2000f101d48 */
[----:B------:R-:W-:Y:S01]  /*2090*/  ISETP.GE.AND P1, PT, R24, 0x61, PT ;  /* 0x000000611800780c */ /* 0x000fe20003f26270 */
[----:B--2---:R-:W-:-:S04]  /*20a0*/  @P5 IMAD.WIDE.U32 R4, R247, 0x30, R2 ;  /* 0x00000030f7045825 */ /* 0x004fc800078e0002 */
[----:B------:R-:W-:Y:S01]  /*20b0*/  @P5 IMAD.IADD R0, R5, 0x1, R0 ;  /* 0x0000000105005824 */ /* 0x000fe200078e0200 */
[----:B------:R-:W-:-:S03]  /*20c0*/  @P5 LEA R10, P0, R4, c[0x0][0x1c8], 0x1 ;  /* 0x00007200040a5a11 */ /* 0x000fc600078008ff */
[----:B------:R-:W-:Y:S01]  /*20d0*/  @P2 IMAD.MOV.U32 R5, RZ, RZ, R3 ;  /* 0x000000ffff052224 */ /* 0x000fe200078e0003 */
[----:B------:R-:W-:Y:S02]  /*20e0*/  @P5 LEA.HI.X R11, R4, c[0x0][0x1cc], R0, 0x1, P0 ;  /* 0x00007300040b5a11 */ /* 0x000fe400000f0c00 */
[C---:B------:R-:W-:Y:S01]  /*20f0*/  @P3 LEA R0, P0, R247.reuse, R2, 0x6 ;  /* 0x00000002f7003211 */ /* 0x040fe200078030ff */
[----:B------:R-:W-:Y:S02]  /*2100*/  @P2 IMAD.MOV.U32 R4, RZ, RZ, R2 ;  /* 0x000000ffff042224 */ /* 0x000fe400078e0002 */
[----:B-1----:R-:W-:Y:S01]  /*2110*/  @P2 IMAD R7, R252, 0x50, RZ ;  /* 0x00000050fc072824 */ /* 0x002fe200078e02ff */
[C---:B------:R-:W-:Y:S01]  /*2120*/  @P3 LEA.HI.X R6, R247.reuse, R3, R252, 0x6, P0 ;  /* 0x00000003f7063211 */ /* 0x040fe200000f34fc */
[----:B------:R-:W-:Y:S01]  /*2130*/  @P2 IMAD.WIDE.U32 R4, R247, 0x50, R4 ;  /* 0x00000050f7042825 */ /* 0x000fe200078e0004 */
[C---:B---3--:R-:W-:Y:S01]  /*2140*/  @P3 LEA R8, P0, R0.reuse, c[0x0][0x1c8], 0x1 ;  /* 0x0000720000083a11 */ /* 0x048fe200078008ff */
[----:B------:R1:W-:Y:S03]  /*2150*/  @P5 LDGSTS.E.BYPASS.LTC128B.128 [R246+0x5100], [R10.64], !P6 ;  /* 0x051000000af65fae */ /* 0x0003e6000f101d48 */
[----:B------:R-:W-:Y:S01]  /*2160*/  @P3 LEA.HI.X R9, R0, c[0x0][0x1cc], R6, 0x1, P0 ;  /* 0x0000730000093a11 */ /* 0x000fe200000f0c06 */
[----:B------:R-:W-:Y:S01]  /*2170*/  @P2 IMAD.IADD R0, R5, 0x1, R7 ;  /* 0x0000000105002824 */ /* 0x000fe200078e0207 */
[----:B------:R-:W-:Y:S01]  /*2180*/  @P2 LEA R6, P0, R4, c[0x0][0x1c8], 0x1 ;  /* 0x0000720004062a11 */ /* 0x000fe200078008ff */
[----:B------:R-:W-:-:S02]  /*2190*/  @P1 IMAD R12, R252, 0x60, RZ ;  /* 0x00000060fc0c1824 */ /* 0x000fc400078e02ff */
[----:B------:R-:W-:Y:S01]  /*21a0*/  @P1 IMAD.WIDE.U32 R2, R247, 0x60, R2 ;  /* 0x00000060f7021825 */ /* 0x000fe200078e0002 */
[----:B------:R-:W-:Y:S01]  /*21b0*/  @P2 LEA.HI.X R7, R4, c[0x0][0x1cc], R0, 0x1, P0 ;  /* 0x0000730004072a11 */ /* 0x000fe200000f0c00 */
[----:B------:R1:W-:Y:S02]  /*21c0*/  @P3 LDGSTS.E.BYPASS.LTC128B.128 [R246+0x5900], [R8.64], !P6 ;  /* 0x0590000008f63fae */ /* 0x0003e4000f101d48 */
[----:B------:R-:W-:Y:S01]  /*21d0*/  @P1 IMAD.IADD R0, R3, 0x1, R12 ;  /* 0x0000000103001824 */ /* 0x000fe200078e020c */
[C---:B------:R-:W-:Y:S01]  /*21e0*/  @P1 LEA R4, P0, R2.reuse, c[0x0][0x1c8], 0x1 ;  /* 0x0000720002041a11 */ /* 0x040fe200078008ff */
[----:B------:R2:W-:Y:S03]  /*21f0*/  @P2 LDGSTS.E.BYPASS.LTC128B.128 [R246+0x6100], [R6.64], !P6 ;  /* 0x0610000006f62fae */ /* 0x0005e6000f101d48 */
[----:B------:R-:W-:-:S05]  /*2200*/  @P1 LEA.HI.X R5, R2, c[0x0][0x1cc], R0, 0x1, P0 ;  /* 0x0000730002051a11 */ /* 0x000fca00000f0c00 */
[----:B------:R2:W-:Y:S04]  /*2210*/  @P1 LDGSTS.E.BYPASS.LTC128B.128 [R246+0x6900], [R4.64], !P6 ;  /* 0x0690000004f61fae */ /* 0x0005e8000f101d48 */
[----:B------:R-:W0:Y:S01]  /*2220*/  LDGDEPBAR ;  /* 0x00000000000079af */ /* 0x000e220000000000 */
[----:B------:R-:W-:-:S04]  /*2230*/  DEPBAR.LE SB0, 0x1 ;  /* 0x000080400000791a */ /* 0x000fc80000000000 */
[----:B------:R-:W-:-:S04]  /*2240*/  DEPBAR.LE SB0, 0x0 ;  /* 0x000080000000791a */ /* 0x000fc80000000000 */
[----:B------:R-:W-:Y:S06]  /*2250*/  BAR.SYNC.DEFER_BLOCKING 0x0 ;  /* 0x0000000000007b1d */ /* 0x000fec0000010000 */
[----:B------:R-:W-:Y:S04]  /*2260*/  LDSM.16.M88.4 R28, [R228] ;  /* 0x00000000e41c783b */ /* 0x000fe80000000200 */
[----:B------:R-:W-:Y:S04]  /*2270*/  LDSM.16.M88.4 R20, [R228+0x800] ;  /* 0x00080000e414783b */ /* 0x000fe80000000200 */
[----:B------:R-:W-:Y:S04]  /*2280*/  LDSM.16.M88.4 R16, [R228+0x1000] ;  /* 0x00100000e410783b */ /* 0x000fe80000000200 */
[----:B------:R-:W-:Y:S04]  /*2290*/  LDSM.16.M88.4 R12, [R228+0x1800] ;  /* 0x00180000e40c783b */ /* 0x000fe80000000200 */
[----:B------:R-:W-:Y:S04]  /*22a0*/  LDSM.16.M88.4 R32, [R228+0x2000] ;  /* 0x00200000e420783b */ /* 0x000fe80000000200 */
[----:B------:R-:W-:Y:S04]  /*22b0*/  LDSM.16.M88.4 R36, [R228+0x2800] ;  /* 0x00280000e424783b */ /* 0x000fe80000000200 */
[----:B------:R-:W-:Y:S04]  /*22c0*/  LDSM.16.M88.4 R40, [R228+0x3000] ;  /* 0x00300000e428783b */ /* 0x000fe80000000200 */
[----:B-1----:R-:W1:Y:S04]  /*22d0*/  LDSM.16.M88.4 R8, [R235] ;  /* 0x00000000eb08783b */ /* 0x002e680000000200 */
[----:B--2---:R-:W2:Y:S01]  /*22e0*/  LDSM.16.M88.4 R4, [R235+0x2000] ;  /* 0x00200000eb04783b */ /* 0x004ea20000000200 */
[----:B------:R-:W-:-:S02]  /*22f0*/  IMAD R0, R25, c[0x0][0x208], RZ ;  /* 0x0000820019007a24 */ /* 0x000fc400078e02ff */
[C---:B------:R-:W-:Y:S01]  /*2300*/  IMAD.WIDE.U32 R2, R80.reuse, c[0x0][0x208], RZ ;  /* 0x0000820050027a25 */ /* 0x040fe200078e00ff */
[----:B------:R-:W-:Y:S03]  /*2310*/  LDSM.16.M88.4 R56, [R239] ;  /* 0x00000000ef38783b */ /* 0x000fe60000000200 */
[----:B------:R-:W-:Y:S01]  /*2320*/  IMAD R0, R80, c[0x0][0x20c], R0 ;  /* 0x0000830050007a24 */ /* 0x000fe200078e0200 */
[----:B------:R-:W-:Y:S03]  /*2330*/  LDSM.16.M88.4 R52, [R245] ;  /* 0x00000000f534783b */ /* 0x000fe60000000200 */
[----:B------:R-:W-:Y:S01]  /*2340*/  IMAD.IADD R0, R3, 0x1, R0 ;  /* 0x0000000103007824 */ /* 0x000fe200078e0200 */
[----:B------:R-:W-:Y:S03]  /*2350*/  LDSM.16.M88.4 R48, [R244] ;  /* 0x00000000f430783b */ /* 0x000fe60000000200 */
[----:B------:R-:W-:Y:S01]  /*2360*/  IMAD R0, R0, 0x70, RZ ;  /* 0x0000007000007824 */ /* 0x000fe200078e02ff */
        /* <DEDUP_REMOVED lines=15> */
[----:B-----5:R-:W-:-:S02]  /*2460*/  IMAD.MOV.U32 R8, RZ, RZ, R102 ;  /* 0x000000ffff087224 */ /* 0x020fc400078e0066 */
[----:B------:R-:W-:-:S04]  /*2470*/  IMAD.MOV.U32 R9, RZ, RZ, R27 ;  /* 0x000000ffff097224 */ /* 0x000fc800078e001b */
[----:B------:R-:W-:Y:S01]  /*2480*/  IMAD.WIDE.U32 R2, R2, 0x70, R8 ;  /* 0x0000007002027825 */ /* 0x000fe200078e0008 */
[----:B--2---:R-:W-:Y:S01]  /*2490*/  HMMA.16816.F32.BF16 R64, R4, R20, RZ ;  /* 0x000000140440723c */ /* 0x004fe200000418ff */
[----:B------:R-:W-:Y:S02]  /*24a0*/  LDSM.16.M88.4 R8, [R238] ;  /* 0x00000000ee08783b */ /* 0x000fe40000000200 */
[----:B------:R-:W-:-:S04]  /*24b0*/  IMAD.IADD R0, R3, 0x1, R0 ;  /* 0x0000000103007824 */ /* 0x000fc800078e0200 */
[C---:B------:R-:W-:Y:S01]  /*24c0*/  LEA R20, P0, R2.reuse, c[0x0][0x1f8], 0x1 ;  /* 0x00007e0002147a11 */ /* 0x040fe200078008ff */
[----:B------:R-:W-:Y:S03]  /*24d0*/  HMMA.16816.F32.BF16 R184, R4, R18, RZ ;  /* 0x0000001204b8723c */ /* 0x000fe600000418ff */
[----:B------:R-:W-:-:S04]  /*24e0*/  LEA.HI.X R21, R2, c[0x0][0x1fc], R0, 0x1, P0 ;  /* 0x00007f0002157a11 */ /* 0x000fc800000f0c00 */
[----:B------:R-:W-:Y:S01]  /*24f0*/  IADD3 R18, P1, R20, UR7, RZ ;  /* 0x0000000714127c10 */ /* 0x000fe2000ff3e0ff */
[----:B------:R-:W-:Y:S03]  /*2500*/  HMMA.16816.F32.BF16 R60, R4, R28, RZ ;  /* 0x0000001c043c723c */ /* 0x000fe600000418ff */
[----:B------:R-:W-:-:S05]  /*2510*/  IADD3.X R19, R21, UR5, RZ, P1, !PT ;  /* 0x0000000515137c10 */ /* 0x000fca0008ffe4ff */
[C---:B------:R-:W-:Y:S08]  /*2520*/  HMMA.16816.F32.BF16 R68, R4.reuse, R16, RZ ;  /* 0x000000100444723c */ /* 0x040ff000000418ff */
[----:B------:R-:W-:Y:S01]  /*2530*/  HMMA.16816.F32.BF16 R96, R4, R12, RZ ;  /* 0x0000000c0460723c */ /* 0x000fe200000418ff */
[----:B------:R-:W-:-:S07]  /*2540*/  IADD3 R16, P0, R18, UR7, RZ ;  /* 0x0000000712107c10 */ /* 0x000fce000ff1e0ff */
        /* <DEDUP_REMOVED lines=10> */
[----:B------:R-:W-:-:S02]  /*25f0*/  ISETP.GE.AND P1, PT, R100, c[0x0][0x1d4], PT ;  /* 0x0000750064007a0c */ /* 0x000fc40003f26270 */
[----:B------:R-:W-:Y:S01]  /*2600*/  IADD3 R14, P2, R16, UR7, RZ ;  /* 0x00000007100e7c10 */ /* 0x000fe2000ff5e0ff */
[----:B------:R-:W2:Y:S01]  /*2610*/  LDSM.16.M88.4 R32, [R241] ;  /* 0x00000000f120783b */ /* 0x000ea20000000200 */
[----:B------:R-:W-:Y:S02]  /*2620*/  IADD3.X R17, R19, UR5, RZ, P0, !PT ;  /* 0x0000000513117c10 */ /* 0x000fe400087fe4ff */
[----:B------:R-:W-:Y:S01]  /*2630*/  ISETP.LT.OR P3, PT, R24, 0x1, P1 ;  /* 0x000000011800780c */ /* 0x000fe20000f61670 */
[----:B------:R-:W-:Y:S01]  /*2640*/  LDSM.16.M88.4 R36, [R242] ;  /* 0x00000000f224783b */ /* 0x000fe20000000200 */
[----:B------:R-:W-:Y:S02]  /*2650*/  IADD3.X R15, R17, UR5, RZ, P2, !PT ;  /* 0x00000005110f7c10 */ /* 0x000fe400097fe4ff */
[----:B------:R-:W-:Y:S01]  /*2660*/  IADD3 R12, P0, R14, UR7, RZ ;  /* 0x000000070e0c7c10 */ /* 0x000fe2000ff1e0ff */
[----:B------:R-:W3:Y:S01]  /*2670*/  LDSM.16.M88.4 R28, [R240] ;  /* 0x00000000f01c783b */ /* 0x000ee20000000200 */
[----:B------:R-:W-:-:S02]  /*2680*/  ISETP.LT.OR P2, PT, R24, 0x11, P1 ;  /* 0x000000111800780c */ /* 0x000fc40000f41670 */
[----:B------:R-:W-:Y:S02]  /*2690*/  IADD3.X R13, R15, UR5, RZ, P0, !PT ;  /* 0x000000050f0d7c10 */ /* 0x000fe400087fe4ff */
[----:B------:R-:W-:Y:S02]  /*26a0*/  ISETP.LT.OR P0, PT, R24, 0x21, P1 ;  /* 0x000000211800780c */ /* 0x000fe40000f01670 */
[----:B------:R-:W-:Y:S01]  /*26b0*/  IADD3 R2, P5, R12, UR7, RZ ;  /* 0x000000070c027c10 */ /* 0x000fe2000ffbe0ff */
[----:B------:R-:W-:Y:S01]  /*26c0*/  @!PT LDS RZ, [RZ] ;  /* 0x00000000fffff984 */ /* 0x000fe20000000800 */
[----:B------:R-:W-:Y:S01]  /*26d0*/  @!PT LDS RZ, [RZ] ;  /* 0x00000000fffff984 */ /* 0x000fe20000000800 */
[----:B------:R-:W-:Y:S01]  /*26e0*/  @!PT LDS RZ, [RZ] ;  /* 0x00000000fffff984 */ /* 0x000fe20000000800 */
[----:B------:R4:W-:Y:S01]  /*26f0*/  LDGSTS.E.BYPASS.LTC128B.128 [R246+0x100], [R20.64], !P3 ;  /* 0x0010000014f67fae */ /* 0x0009e2000d901d48 */
[C---:B------:R-:W-:Y:S02]  /*2700*/  ISETP.LT.OR P3, PT, R24.reuse, 0x41, P1 ;  /* 0x000000411800780c */ /* 0x040fe40000f61670 */
[----:B------:R-:W-:Y:S02]  /*2710*/  IADD3.X R3, R13, UR5, RZ, P5, !PT ;  /* 0x000000050d037c10 */ /* 0x000fe4000affe4ff */
[C---:B------:R-:W-:Y:S01]  /*2720*/  ISETP.LT.OR P5, PT, R24.reuse, 0x31, P1 ;  /* 0x000000311800780c */ /* 0x040fe20000fa1670 */
[----:B------:R5:W-:Y:S01]  /*2730*/  LDGSTS.E.BYPASS.LTC128B.128 [R246+0x900], [R18.64], !P2 ;  /* 0x0090000012f67fae */ /* 0x000be2000d101d48 */
[----:B------:R-:W-:-:S02]  /*2740*/  ISETP.LT.OR P2, PT, R24, 0x51, P1 ;  /* 0x000000511800780c */ /* 0x000fc40000f41670 */
[----:B------:R-:W-:Y:S01]  /*2750*/  ISETP.LT.OR P1, PT, R24, 0x61, P1 ;  /* 0x000000611800780c */ /* 0x000fe20000f21670 */
[----:B------:R2:W-:Y:S01]  /*2760*/  LDGSTS.E.BYPASS.LTC128B.128 [R246+0x1100], [R16.64], !P0 ;  /* 0x0110000010f67fae */ /* 0x0005e2000c101d48 */
[----:B------:R-:W-:-:S07]  /*2770*/  IMAD.MOV.U32 R0, RZ, RZ, R26 ;  /* 0x000000ffff007224 */ /* 0x000fce00078e001a */
[----:B------:R3:W-:Y:S01]  /*2780*/  LDGSTS.E.BYPASS.LTC128B.128 [R246+0x1900], [R14.64], !P5 ;  /* 0x019000000ef67fae */ /* 0x0007e2000e901d48 */
[----:B-1----:R-:W-:Y:S03]  /*2790*/  HMMA.16816.F32.BF16 R24, R4, R58, R84 ;  /* 0x0000003a0418723c */ /* 0x002fe60000041854 */
[----:B------:R3:W-:Y:S04]  /*27a0*/  LDGSTS.E.BYPASS.LTC128B.128 [R246+0x2100], [R12.64], !P3 ;  /* 0x021000000cf67fae */ /* 0x0007e8000d901d48 */
[----:B------:R1:W-:Y:S01]  /*27b0*/  LDGSTS.E.BYPASS.LTC128B.128 [R246+0x2900], [R2.64], !P2 ;  /* 0x0290000002f67fae */ /* 0x0003e2000d101d48 */
[----:B--2---:R-:W-:-:S04]  /*27c0*/  IADD3 R16, P0, R2, UR7, RZ ;  /* 0x0000000702107c10 */ /* 0x004fc8000ff1e0ff */
[----:B------:R-:W-:-:S05]  /*27d0*/  IADD3.X R17, R3, UR5, RZ, P0, !PT ;  /* 0x0000000503117c10 */ /* 0x000fca00087fe4ff */
[----:B------:R5:W-:Y:S04]  /*27e0*/  LDGSTS.E.BYPASS.LTC128B.128 [R246+0x3100], [R16.64], !P1 ;  /* 0x0310000010f67fae */ /* 0x000be8000c901d48 */
[----:B------:R-:W-:Y:S01]  /*27f0*/  LDSM.16.M88.4 R84, [R234+0x2800] ;  /* 0x00280000ea54783b */ /* 0x000fe20000000200 */
[----:B------:R-:W-:Y:S03]  /*2800*/  HMMA.16816.F32.BF16 R200, R4, R34, R172 ;  /* 0x0000002204c8723c */ /* 0x000fe600000418ac */
[----:B---3--:R-:W-:Y:S04]  /*2810*/  LDSM.16.M88.4 R12, [R236] ;  /* 0x00000000ec0c783b */ /* 0x008fe80000000200 */
[----:B------:R-:W0:Y:S04]  /*2820*/  LDGDEPBAR ;  /* 0x00000000000079af */ /* 0x000e280000000000 */
[----:B-----5:R-:W2:Y:S01]  /*2830*/  LDSM.16.M88.4 R16, [R236+0x2000] ;  /* 0x00200000ec10783b */ /* 0x020ea20000000200 */
[----:B------:R-:W-:Y:S11]  /*2840*/  HMMA.16816.F32.BF16 R248, R8, R28, R112 ;  /* 0x0000001c08f8723c */ /* 0x000ff60000041870 */
[----:B------:R-:W-:Y:S01]  /*2850*/  @!UPT UIADD3 URZ, URZ, URZ, URZ ;  /* 0x0000003f3f3ff290 */ /* 0x000fe2000fffe03f */
[----:B--2---:R-:W-:Y:S01]  /*2860*/  HMMA.16816.F32.BF16 R112, R16, R86, R200 ;  /* 0x000000561070723c */ /* 0x004fe200000418c8 */
[----:B------:R-:W2:Y:S07]  /*2870*/  LDL R200, [R1+0x28] ;  /* 0x0000280001c87983 */ /* 0x000eae0000100800 */
[C---:B----4-:R-:W-:Y:S01]  /*2880*/  HMMA.16816.F32.BF16 R20, R4.reuse, R28, R76 ;  /* 0x0000001c0414723c */ /* 0x050fe2000004184c */
[----:B------:R-:W-:Y:S07]  /*2890*/  LDSM.16.M88.4 R76, [R234] ;  /* 0x00000000ea4c783b */ /* 0x000fee0000000200 */
[C---:B------:R-:W-:Y:S01]  /*28a0*/  HMMA.16816.F32.BF16 R188, R4.reuse, R54, R88 ;  /* 0x0000003604bc723c */ /* 0x040fe20000041858 */
[----:B------:R-:W3:Y:S07]  /*28b0*/  LDSM.16.M88.4 R88, [R234+0x3000] ;  /* 0x00300000ea58783b */ /* 0x000eee0000000200 */
[C---:B------:R-:W-:Y:S01]  /*28c0*/  HMMA.16816.F32.BF16 R108, R4.reuse, R56, R60 ;  /* 0x00000038046c723c */ /* 0x040fe2000004183c */
[----:B------:R-:W-:Y:S07]  /*28d0*/  LDSM.16.M88.4 R60, [R234+0x2000] ;  /* 0x00200000ea3c783b */ /* 0x000fee0000000200 */
[C---:B------:R-:W-:Y:S01]  /*28e0*/  HMMA.16816.F32.BF16 R104, R4.reuse, R52, R64 ;  /* 0x000000340468723c */ /* 0x040fe20000041840 */
[----:B------:R-:W-:Y:S07]  /*28f0*/  LDSM.16.M88.4 R64, [R234+0x1800] ;  /* 0x00180000ea40783b */ /* 0x000fee0000000200 */
[C---:B------:R-:W-:Y:S01]  /*2900*/  HMMA.16816.F32.BF16 R100, R4.reuse, R48, R68 ;  /* 0x000000300464723c */ /* 0x040fe20000041844 */
[----:B------:R-:W-:Y:S07]  /*2910*/  LDSM.16.M88.4 R68, [R234+0x1000] ;  /* 0x00100000ea44783b */ /* 0x000fee0000000200 */
[C---:B------:R-:W-:Y:S01]  /*2920*/  HMMA.16816.F32.BF16 R40, R4.reuse, R32, R72 ;  /* 0x000000200428723c */ /* 0x040fe20000041848 */
[----:B------:R-:W4:Y:S07]  /*2930*/  LDSM.16.M88.4 R72, [R234+0x800] ;  /* 0x00080000ea48783b */ /* 0x000f2e0000000200 */
[C---:B------:R-:W-:Y:S08]  /*2940*/  HMMA.16816.F32.BF16 R208, R4.reuse, R46, R180 ;  /* 0x0000002e04d0723c */ /* 0x040ff000000418b4 */
[C---:B------:R-:W-:Y:S08]  /*2950*/  HMMA.16816.F32.BF16 R96, R4.reuse, R44, R96 ;  /* 0x0000002c0460723c */ /* 0x040ff00000041860 */
[----:B------:R-:W-:Y:S08]  /*2960*/  HMMA.16816.F32.BF16 R92, R4, R36, R92 ;  /* 0x00000024045c723c */ /* 0x000ff0000004185c */
[C---:B------:R-:W-:Y:S08]  /*2970*/  HMMA.16816.F32.BF16 R180, R8.reuse, R56, R164 ;  /* 0x0000003808b4723c */ /* 0x040ff000000418a4 */
[----:B------:R-:W-:Y:S08]  /*2980*/  HMMA.16816.F32.BF16 R192, R8, R52, R140 ;  /* 0x0000003408c0723c */ /* 0x000ff0000004188c */
[----:B------:R-:W-:Y:S08]  /*2990*/  HMMA.16816.F32.BF16 R216, R4, R50, R184 ;  /* 0x0000003204d8723c */ /* 0x000ff000000418b8 */
[C---:B------:R-:W-:Y:S08]  /*29a0*/  HMMA.16816.F32.BF16 R196, R8.reuse, R48, R132 ;  /* 0x0000003008c4723c */ /* 0x040ff00000041884 */
[C---:B------:R-:W-:Y:S08]  /*29b0*/  HMMA.16816.F32.BF16 R56, R8.reuse, R58, R160 ;  /* 0x0000003a0838723c */ /* 0x040ff000000418a0 */
[C---:B------:R-:W-:Y:S08]  /*29c0*/  HMMA.16816.F32.BF16 R52, R8.reuse, R54, R156 ;  /* 0x000000360834723c */ /* 0x040ff0000004189c */
[----:B------:R-:W-:Y:S08]  /*29d0*/  HMMA.16816.F32.BF16 R48, R8, R50, R148 ;  /* 0x000000320830723c */ /* 0x000ff00000041894 */
[C---:B------:R-:W-:Y:S08]  /*29e0*/  HMMA.16816.F32.BF16 R204, R4.reuse, R38, R176 ;  /* 0x0000002604cc723c */ /* 0x040ff000000418b0 */
[----:B------:R-:W-:Y:S01]  /*29f0*/  HMMA.16816.F32.BF16 R184, R4, R30, R168 ;  /* 0x0000001e04b8723c */ /* 0x000fe200000418a8 */
[----:B------:R-:W-:Y:S07]  /*2a00*/  LDSM.16.M88.4 R4, [R237+0x2000] ;  /* 0x00200000ed04783b */ /* 0x000fee0000000200 */
[C---:B------:R-:W-:Y:S08]  /*2a10*/  HMMA.16816.F32.BF16 R212, R8.reuse, R44, R128 ;  /* 0x0000002c08d4723c */ /* 0x040ff00000041880 */
[C---:B------:R-:W-:Y:S08]  /*2a20*/  HMMA.16816.F32.BF16 R220, R8.reuse, R36, R124 ;  /* 0x0000002408dc723c */ /* 0x040ff0000004187c */
[C---:B------:R-:W-:Y:S08]  /*2a30*/  HMMA.16816.F32.BF16 R224, R8.reuse, R32, R120 ;  /* 0x0000002008e0723c */ /* 0x040ff00000041878 */
[C---:B------:R-:W-:Y:S01]  /*2a40*/  HMMA.16816.F32.BF16 R152, R8.reuse, R46, R152 ;  /* 0x0000002e0898723c */ /* 0x040fe20000041898 */
[----:B------:R-:W5:Y:S07]  /*2a50*/  LDSM.16.M88.4 R44, [R231] ;  /* 0x00000000e72c783b */ /* 0x000f6e0000000200 */
[C---:B------:R-:W-:Y:S01]  /*2a60*/  HMMA.16816.F32.BF16 R172, R8.reuse, R38, R144 ;  /* 0x0000002608ac723c */ /* 0x040fe20000041890 */
[----:B------:R-:W-:Y:S07]  /*2a70*/  LDSM.16.M88.4 R36, [R231+0x1000] ;  /* 0x00100000e724783b */ /* 0x000fee0000000200 */
[C---:B------:R-:W-:Y:S01]  /*2a80*/  HMMA.16816.F32.BF16 R176, R8.reuse, R34, R136 ;  /* 0x0000002208b0723c */ /* 0x040fe20000041888 */
[----:B------:R-:W-:Y:S07]  /*2a90*/  LDSM.16.M88.4 R32, [R231+0x1800] ;  /* 0x00180000e720783b */ /* 0x000fee0000000200 */
[----:B------:R-:W-:Y:S01]  /*2aa0*/  HMMA.16816.F32.BF16 R168, R8, R30, R116 ;  /* 0x0000001e08a8723c */ /* 0x000fe20000041874 */
[----:B------:R-:W1:Y:S04]  /*2ab0*/  LDSM.16.M88.4 R8, [R237] ;  /* 0x00000000ed08783b */ /* 0x000e680000000200 */
[----:B------:R-:W-:Y:S03]  /*2ac0*/  LDSM.16.M88.4 R28, [R231+0x2000] ;  /* 0x00200000e71c783b */ /* 0x000fe60000000200 */
[C---:B------:R-:W-:Y:S01]  /*2ad0*/  HMMA.16816.F32.BF16 R140, R16.reuse, R84, R40 ;  /* 0x00000054108c723c */ /* 0x040fe20000041828 */
[----:B------:R-:W1:Y:S07]  /*2ae0*/  LDSM.16.M88.4 R40, [R231+0x800] ;  /* 0x00080000e728783b */ /* 0x000e6e0000000200 */
[C---:B---3--:R-:W-:Y:S01]  /*2af0*/  HMMA.16816.F32.BF16 R136, R16.reuse, R88, R20 ;  /* 0x000000581088723c */ /* 0x048fe20000041814 */
[----:B------:R-:W-:Y:S07]  /*2b00*/  LDSM.16.M88.4 R20, [R231+0x3000] ;  /* 0x00300000e714783b */ /* 0x000fee0000000200 */
[----:B------:R-:W-:Y:S01]  /*2b10*/  HMMA.16816.F32.BF16 R132, R16, R78, R24 ;  /* 0x0000004e1084723c */ /* 0x000fe20000041818 */
[----:B------:R-:W3:Y:S01]  /*2b20*/  LDSM.16.M88.4 R24, [R231+0x2800] ;  /* 0x00280000e718783b */ /* 0x000ee20000000200 */
[----:B------:R-:W-:-:S06]  /*2b30*/  DEPBAR.LE SB0, 0x0 ;  /* 0x000080000000791a */ /* 0x000fcc0000000000 */
        /* <DEDUP_REMOVED lines=24> */
[----:B--2---:R-:W-:Y:S01]  /*2cc0*/  ISETP.GT.AND P0, PT, R80, R200, PT ;  /* 0x000000c85000720c */ /* 0x004fe20003f04270 */
[----:B------:R-:W-:Y:S01]  /*2cd0*/  BSSY B0, `(.L_x_2752) ;  /* 0x0000044000007945 */ /* 0x000fe20003800000 */
[----:B------:R-:W-:-:S05]  /*2ce0*/  IMAD.MOV.U32 R209, RZ, RZ, R0 ;  /* 0x000000ffffd17224 */ /* 0x000fca00078e0000 */
[C---:B-----5:R-:W-:Y:S08]  /*2cf0*/  HMMA.16816.F32.BF16 R164, R4.reuse, R44, R164 ;  /* 0x0000002c04a4723c */ /* 0x060ff000000418a4 */
[----:B------:R-:W-:Y:S08]  /*2d00*/  HMMA.16816.F32.BF16 R132, R4, R46, R132 ;  /* 0x0000002e0484723c */ /* 0x000ff00000041884 */
[C---:B-1----:R-:W-:Y:S08]  /*2d10*/  HMMA.16816.F32.BF16 R104, R8.reuse, R44, R104 ;  /* 0x0000002c0868723c */ /* 0x042ff00000041868 */
        /* <DEDUP_REMOVED lines=15> */
[C---:B---3--:R-:W-:Y:S08]  /*2e10*/  HMMA.16816.F32.BF16 R140, R4.reuse, R24, R140 ;  /* 0x00000018048c723c */ /* 0x048ff0000004188c */
        /* <DEDUP_REMOVED lines=47> */
.L_x_2753:
[----:B------:R-:W-:Y:S05]  /*3110*/  BSYNC B0 ;  /* 0x0000000000007941 */ /* 0x000fea0003800000 */
.L_x_2752:
[----:B------:R-:W3:Y:S04]  /*3120*/  LDL R0, [R1+0x70] ;  /* 0x0000700001007983 */ /* 0x000ee80000100800 */
[----:B------:R-:W3:Y:S04]  /*3130*/  LDL R196, [R1+0x68] ;  /* 0x0000680001c47983 */ /* 0x000ee80000100800 */
[----:B--2---:R-:W2:Y:S04]  /*3140*/  LDL R5, [R1+0x50] ;  /* 0x0000500001057983 */ /* 0x004ea80000100800 */
        /* <DEDUP_REMOVED lines=12> */
[----:B------:R-:W0:Y:S01]  /*3210*/  LDGDEPBAR ;  /* 0x00000000000079af */ /* 0x000e220000000000 */
[----:B---3--:R-:W-:-:S04]  /*3220*/  IMAD.IADD R2, R0, 0x1, R196 ;  /* 0x0000000100027824 */ /* 0x008fc800078e02c4 */
[----:B------:R-:W-:-:S04]  /*3230*/  @P4 IMAD.HI.U32 R0, R2, c[0x0][0x2c8], RZ ;  /* 0x0000b20002004a27 */ /* 0x000fc800078e00ff */
[----:B------:R-:W-:Y:S01]  /*3240*/  IMAD.MOV.U32 R6, RZ, RZ, R2 ;  /* 0x000000ffff067224 */ /* 0x000fe200078e0002 */
[----:B------:R-:W-:Y:S01]  /*3250*/  @P4 SHF.R.U32.HI R6, RZ, c[0x0][0x2cc], R0 ;  /* 0x0000b300ff064a19 */ /* 0x000fe20000011600 */
[----:B------:R-:W-:Y:S04]  /*3260*/  STL [R1+0x4c], R2 ;  /* 0x00004c0201007387 */ /* 0x000fe80000100800 */
[----:B------:R-:W1:Y:S01]  /*3270*/  SHFL.IDX PT, R2, R6, 0x2, 0x1c1f ;  /* 0x005c1f0006027f89 */ /* 0x000e6200000e0000 */
[----:B------:R-:W-:-:S03]  /*3280*/  IADD3 R0, R81, c[0x0][0x1d0], RZ ;  /* 0x0000740051007a10 */ /* 0x000fc60007ffe0ff */
[----:B------:R-:W3:Y:S01]  /*3290*/  SHFL.IDX PT, R4, R6, 0x3, 0x1c1f ;  /* 0x007c1f0006047f89 */ /* 0x000ee200000e0000 */
[----:B--2---:R-:W-:-:S04]  /*32a0*/  IADD3 R3, -R5, 0x1, R0 ;  /* 0x0000000105037810 */ /* 0x004fc80007ffe100 */
[----:B------:R-:W-:Y:S01]  /*32b0*/  IADD3 R7, R3, -c[0x0][0x168], RZ ;  /* 0x80005a0003077a10 */ /* 0x000fe20007ffe0ff */
[----:B------:R-:W-:Y:S01]  /*32c0*/  IMAD.IADD R8, R0, 0x1, -R5 ;  /* 0x0000000100087824 */ /* 0x000fe200078e0a05 */
[----:B------:R-:W2:Y:S03]  /*32d0*/  SHFL.IDX PT, R3, R6, RZ, 0x1c1f ;  /* 0x001c1fff06037589 */ /* 0x000ea600000e0000 */
[----:B-1----:R-:W-:-:S05]  /*32e0*/  IMAD.IADD R2, R7, 0x1, R2 ;  /* 0x0000000107027824 */ /* 0x002fca00078e0202 */
[----:B------:R-:W-:Y:S01]  /*32f0*/  IMNMX R2, R8, R2, PT ;  /* 0x0000000208027217 */ /* 0x000fe20003800200 */
[----:B---3--:R-:W-:-:S03]  /*3300*/  IMAD.IADD R0, R7, 0x1, R4 ;  /* 0x0000000107007824 */ /* 0x008fc600078e0204 */
[----:B------:R-:W-:Y:S02]  /*3310*/  ISETP.GT.AND P2, PT, R2, 0x1, PT ;  /* 0x000000010200780c */ /* 0x000fe40003f44270 */
[----:B------:R-:W-:Y:S02]  /*3320*/  IMNMX R0, R8, R0, PT ;  /* 0x0000000008007217 */ /* 0x000fe40003800200 */
[----:B------:R-:W-:Y:S02]  /*3330*/  FSEL R12, R165, -INF , P2 ;  /* 0xff800000a50c7808 */ /* 0x000fe40001000000 */
[C---:B------:R-:W-:Y:S02]  /*3340*/  ISETP.GT.AND P2, PT, R2.reuse, 0x9, PT ;  /* 0x000000090200780c */ /* 0x040fe40003f44270 */
[----:B------:R-:W-:Y:S02]  /*3350*/  ISETP.GT.AND P3, PT, R2, RZ, PT ;  /* 0x000000ff0200720c */ /* 0x000fe40003f64270 */
[----:B------:R-:W-:-:S02]  /*3360*/  FSEL R14, R133, -INF , P2 ;  /* 0xff800000850e7808 */ /* 0x000fc40001000000 */
[----:B------:R-:W-:Y:S02]  /*3370*/  ISETP.GT.AND P0, PT, R0, 0x1, PT ;  /* 0x000000010000780c */ /* 0x000fe40003f04270 */
[----:B------:R-:W-:Y:S02]  /*3380*/  ISETP.GT.AND P2, PT, R2, 0x11, PT ;  /* 0x000000110200780c */ /* 0x000fe40003f44270 */
[----:B------:R-:W-:Y:S02]  /*3390*/  ISETP.GT.AND P1, PT, R0, RZ, PT ;  /* 0x000000ff0000720c */ /* 0x000fe40003f24270 */
[----:B------:R-:W-:Y:S02]  /*33a0*/  FSEL R11, R164, -INF , P3 ;  /* 0xff800000a40b7808 */ /* 0x000fe40001800000 */
[----:B------:R-:W-:Y:S02]  /*33b0*/  FSEL R16, R167, -INF , P0 ;  /* 0xff800000a7107808 */ /* 0x000fe40000000000 */
[----:B------:R-:W-:-:S02]  /*33c0*/  FSEL R23, R161, -INF , P2 ;  /* 0xff800000a1177808 */ /* 0x000fc40001000000 */
[----:B------:R-:W-:Y:S02]  /*33d0*/  ISETP.GT.AND P3, PT, R2, 0x8, PT ;  /* 0x000000080200780c */ /* 0x000fe40003f64270 */
[----:B------:R-:W-:Y:S02]  /*33e0*/  ISETP.GT.AND P0, PT, R0, 0x9, PT ;  /* 0x000000090000780c */ /* 0x000fe40003f04270 */
[----:B------:R-:W-:Y:S02]  /*33f0*/  ISETP.GT.AND P2, PT, R2, 0x19, PT ;  /* 0x000000190200780c */ /* 0x000fe40003f44270 */
[----:B------:R-:W-:Y:S02]  /*3400*/  FSEL R15, R166, -INF , P1 ;  /* 0xff800000a60f7808 */ /* 0x000fe40000800000 */
[----:B------:R-:W-:Y:S02]  /*3410*/  ISETP.GT.AND P1, PT, R0, 0x8, PT ;  /* 0x000000080000780c */ /* 0x000fe40003f24270 */
[----:B------:R-:W-:-:S02]  /*3420*/  FSEL R13, R132, -INF , P3 ;  /* 0xff800000840d7808 */ /* 0x000fc40001800000 */
[----:B------:R-:W-:Y:S02]  /*3430*/  FSEL R21, R135, -INF , P0 ;  /* 0xff80000087157808 */ /* 0x000fe40000000000 */
[----:B------:R-:W-:Y:S01]  /*3440*/  FSEL R25, R129, -INF , P2 ;  /* 0xff80000081197808 */ /* 0x000fe20001000000 */
[----:B--2---:R-:W-:Y:S01]  /*3450*/  IMAD.IADD R3, R7, 0x1, R3 ;  /* 0x0000000107037824 */ /* 0x004fe200078e0203 */
[----:B------:R-:W-:Y:S02]  /*3460*/  ISETP.GT.AND P3, PT, R2, 0x10, PT ;  /* 0x000000100200780c */ /* 0x000fe40003f64270 */
[----:B------:R-:W-:Y:S02]  /*3470*/  ISETP.GT.AND P0, PT, R0, 0x11, PT ;  /* 0x000000110000780c */ /* 0x000fe40003f04270 */
[----:B------:R-:W-:Y:S02]  /*3480*/  ISETP.GT.AND P2, PT, R2, 0x21, PT ;  /* 0x000000210200780c */ /* 0x000fe40003f44270 */
[----:B------:R-:W-:-:S02]  /*3490*/  FSEL R20, R134, -INF , P1 ;  /* 0xff80000086147808 */ /* 0x000fc40000800000 */
[----:B------:R-:W-:Y:S02]  /*34a0*/  FSEL R22, R160, -INF , P3 ;  /* 0xff800000a0167808 */ /* 0x000fe40001800000 */
[----:B------:R-:W-:Y:S02]  /*34b0*/  FSEL R27, R163, -INF , P0 ;  /* 0xff800000a31b7808 */ /* 0x000fe40000000000 */
[----:B------:R-:W-:Y:S02]  /*34c0*/  FSEL R134, R157, -INF , P2 ;  /* 0xff8000009d867808 */ /* 0x000fe40001000000 */
[----:B------:R-:W-:Y:S02]  /*34d0*/  ISETP.GT.AND P1, PT, R0, 0x10, PT ;  /* 0x000000100000780c */ /* 0x000fe40003f24270 */
[----:B------:R-:W-:Y:S02]  /*34e0*/  ISETP.GT.AND P3, PT, R2, 0x18, PT ;  /* 0x000000180200780c */ /* 0x000fe40003f64270 */
[----:B------:R-:W-:-:S02]  /*34f0*/  ISETP.GT.AND P0, PT, R0, 0x19, PT ;  /* 0x000000190000780c */ /* 0x000fc40003f04270 */
[----:B------:R-:W-:Y:S02]  /*3500*/  ISETP.GT.AND P2, PT, R2, 0x29, PT ;  /* 0x000000290200780c */ /* 0x000fe40003f44270 */
[----:B------:R-:W-:Y:S02]  /*3510*/  IMNMX R3, R8, R3, PT ;  /* 0x0000000308037217 */ /* 0x000fe40003800200 */
[----:B------:R-:W-:Y:S02]  /*3520*/  FSEL R26, R162, -INF , P1 ;  /* 0xff800000a21a7808 */ /* 0x000fe40000800000 */
[----:B------:R-:W-:Y:S02]  /*3530*/  FSEL R24, R128, -INF , P3 ;  /* 0xff80000080187808 */ /* 0x000fe40001800000 */
[----:B------:R-:W-:Y:S02]  /*3540*/  FSEL R72, R131, -INF , P0 ;  /* 0xff80000083487808 */ /* 0x000fe40000000000 */
[----:B------:R-:W-:-:S02]  /*3550*/  FSEL R132, R125, -INF , P2 ;  /* 0xff8000007d847808 */ /* 0x000fc40001000000 */
[----:B------:R-:W-:Y:S02]  /*3560*/  ISETP.GT.AND P1, PT, R0, 0x18, PT ;  /* 0x000000180000780c */ /* 0x000fe40003f24270 */
[----:B------:R-:W-:Y:S02]  /*3570*/  ISETP.GT.AND P3, PT, R2, 0x20, PT ;  /* 0x000000200200780c */ /* 0x000fe40003f64270 */
[----:B------:R-:W-:Y:S02]  /*3580*/  ISETP.GT.AND P0, PT, R0, 0x21, PT ;  /* 0x000000210000780c */ /* 0x000fe40003f04270 */
[----:B------:R-:W-:Y:S02]  /*3590*/  ISETP.GT.AND P2, PT, R3, 0x1, PT ;  /* 0x000000010300780c */ /* 0x000fe40003f44270 */
[----:B------:R-:W-:Y:S02]  /*35a0*/  FSEL R32, R130, -INF , P1 ;  /* 0xff80000082207808 */ /* 0x000fe40000800000 */
[----:B------:R-:W-:-:S02]  /*35b0*/  FSEL R138, R156, -INF , P3 ;  /* 0xff8000009c8a7808 */ /* 0x000fc40001800000 */
[----:B------:R-:W-:Y:S02]  /*35c0*/  FSEL R139, R159, -INF , P0 ;  /* 0xff8000009f8b7808 */ /* 0x000fe40000000000 */
[----:B------:R-:W-:Y:S02]  /*35d0*/  FSEL R10, R105, -INF , P2 ;  /* 0xff800000690a7808 */ /* 0x000fe40001000000 */
[----:B------:R-:W-:Y:S02]  /*35e0*/  ISETP.GT.AND P1, PT, R0, 0x20, PT ;  /* 0x000000200000780c */ /* 0x000fe40003f24270 */
[----:B------:R-:W-:Y:S02]  /*35f0*/  ISETP.GT.AND P3, PT, R2, 0x28, PT ;  /* 0x000000280200780c */ /* 0x000fe40003f64270 */
[----:B------:R-:W-:Y:S02]  /*3600*/  ISETP.GT.AND P0, PT, R0, 0x29, PT ;  /* 0x000000290000780c */ /* 0x000fe40003f04270 */
[----:B------:R-:W-:-:S02]  /*3610*/  ISETP.GT.AND P2, PT, R3, 0x11, PT ;  /* 0x000000110300780c */ /* 0x000fc40003f44270 */
[----:B------:R-:W-:Y:S02]  /*3620*/  FSEL R152, R158, -INF , P1 ;  /* 0xff8000009e987808 */ /* 0x000fe40000800000 */
[----:B------:R-:W-:Y:S02]  /*3630*/  FSEL R133, R124, -INF , P3 ;  /* 0xff8000007c857808 */ /* 0x000fe40001800000 */
[----:B------:R-:W-:Y:S02]  /*3640*/  FSEL R154, R127, -INF , P0 ;  /* 0xff8000007f9a7808 */ /* 0x000fe40000000000 */
[----:B------:R-:W-:Y:S02]  /*3650*/  FSEL R88, R97, -INF , P2 ;  /* 0xff80000061587808 */ /* 0x000fe40001000000 */
[----:B------:R-:W-:Y:S02]  /*3660*/  ISETP.GT.AND P1, PT, R0, 0x28, PT ;  /* 0x000000280000780c */ /* 0x000fe40003f24270 */
[----:B------:R-:W-:-:S02]  /*3670*/  ISETP.GT.AND P3, PT, R3, RZ, PT ;  /* 0x000000ff0300720c */ /* 0x000fc40003f64270 */
[C---:B------:R-:W-:Y:S02]  /*3680*/  ISETP.GT.AND P0, PT, R3.reuse, 0x9, PT ;  /* 0x000000090300780c */ /* 0x040fe40003f04270 */
[----:B------:R-:W-:Y:S02]  /*3690*/  ISETP.GT.AND P2, PT, R3, 0x21, PT ;  /* 0x000000210300780c */ /* 0x000fe40003f44270 */
[----:B------:R-:W-:Y:S02]  /*36a0*/  FSEL R153, R126, -INF , P1 ;  /* 0xff8000007e997808 */ /* 0x000fe40000800000 */
[----:B------:R-:W-:Y:S02]  /*36b0*/  FSEL R9, R104, -INF , P3 ;  /* 0xff80000068097808 */ /* 0x000fe40001800000 */
[----:B------:R-:W-:Y:S02]  /*36c0*/  FSEL R85, R101, -INF , P0 ;  /* 0xff80000065557808 */ /* 0x000fe40000000000 */
[----:B------:R-:W-:-:S02]  /*36d0*/  FSEL R130, R77, -INF , P2 ;  /* 0xff8000004d827808 */ /* 0x000fc40001000000 */
[C---:B------:R-:W-:Y:S02]  /*36e0*/  ISETP.GT.AND P1, PT, R3.reuse, 0x8, PT ;  /* 0x000000080300780c */ /* 0x040fe40003f24270 */
[C---:B------:R-:W-:Y:S02]  /*36f0*/  ISETP.GT.AND P3, PT, R3.reuse, 0x10, PT ;  /* 0x000000100300780c */ /* 0x040fe40003f64270 */
[C---:B------:R-:W-:Y:S02]  /*3700*/  ISETP.GT.AND P0, PT, R3.reuse, 0x19, PT ;  /* 0x000000190300780c */ /* 0x040fe40003f04270 */
[----:B------:R-:W-:Y:S02]  /*3710*/  ISETP.GT.AND P2, PT, R3, 0x31, PT ;  /* 0x000000310300780c */ /* 0x000fe40003f44270 */
        /* <DEDUP_REMOVED lines=22> */
[----:B------:R-:W-:Y:S02]  /*3880*/  ISETP.GT.AND P0, PT, R3, 0x49, PT ;  /* 0x000000490300780c */ /* 0x000fe40003f04270 */
[----:B------:R-:W-:Y:S02]  /*3890*/  ISETP.GT.AND P2, PT, R2, 0x30, PT ;  /* 0x000000300200780c */ /* 0x000fe40003f44270 */
[----:B------:R-:W-:Y:S02]  /*38a0*/  FSEL R158, R64, -INF , P1 ;  /* 0xff800000409e7808 */ /* 0x000fe40000800000 */
[----:B------:R-:W-:-:S02]  /*38b0*/  FSEL R182, R56, -INF , P3 ;  /* 0xff80000038b67808 */ /* 0x000fc40001800000 */
[----:B------:R-:W-:Y:S02]  /*38c0*/  FSEL R185, R61, -INF , P0 ;  /* 0xff8000003db97808 */ /* 0x000fe40000000000 */
[----:B------:R-:W-:Y:S02]  /*38d0*/  FSEL R156, R148, -INF , P2 ;  /* 0xff800000949c7808 */ /* 0x000fe40001000000 */
[C---:B------:R-:W-:Y:S02]  /*38e0*/  ISETP.GT.AND P1, PT, R3.reuse, 0x48, PT ;  /* 0x000000480300780c */ /* 0x040fe40003f24270 */
[C---:B------:R-:W-:Y:S02]  /*38f0*/  ISETP.GT.AND P3, PT, R3.reuse, 0x50, PT ;  /* 0x000000500300780c */ /* 0x040fe40003f64270 */
[----:B------:R-:W-:Y:S02]  /*3900*/  ISETP.GT.AND P0, PT, R3, 0x59, PT ;  /* 0x000000590300780c */ /* 0x000fe40003f04270 */
        /* <DEDUP_REMOVED lines=8> */
[C---:B------:R-:W-:Y:S02]  /*3990*/  ISETP.GT.AND P3, PT, R3.reuse, 0x68, PT ;  /* 0x000000680300780c */ /* 0x040fe40003f64270 */
[----:B------:R-:W-:Y:S02]  /*39a0*/  ISETP.GT.AND P2, PT, R3, 0x69, PT ;  /* 0x000000690300780c */ /* 0x000fe40003f44270 */
[----:B------:R-:W-:Y:S02]  /*39b0*/  FMNMX.FTZ R3, R9, R10, !PT ;  /* 0x0000000a09037209 */ /* 0x000fe40007810000 */
[----:B------:R-:W-:Y:S02]  /*39c0*/  FSEL R197, R48, -INF , P1 ;  /* 0xff80000030c57808 */ /* 0x000fe40000800000 */
[----:B------:R-:W-:-:S02]  /*39d0*/  FMNMX.FTZ R3, R84, R3, !PT ;  /* 0x0000000354037209 */ /* 0x000fc40007810000 */
[----:B------:R-:W-:Y:S02]  /*39e0*/  ISETP.GT.AND P1, PT, R2, 0x31, PT ;  /* 0x000000310200780c */ /* 0x000fe40003f24270 */
[----:B------:R-:W-:Y:S02]  /*39f0*/  FMNMX.FTZ R3, R85, R3, !PT ;  /* 0x0000000355037209 */ /* 0x000fe40007810000 */
[----:B------:R-:W-:Y:S02]  /*3a00*/  FSEL R155, R149, -INF , P1 ;  /* 0xff800000959b7808 */ /* 0x000fe40000800000 */
[----:B------:R-:W-:Y:S02]  /*3a10*/  ISETP.GT.AND P1, PT, R0, 0x31, PT ;  /* 0x000000310000780c */ /* 0x000fe40003f24270 */
[----:B------:R-:W-:Y:S02]  /*3a20*/  FMNMX.FTZ R3, R87, R3, !PT ;  /* 0x0000000357037209 */ /* 0x000fe40007810000 */
[----:B------:R-:W-:-:S02]  /*3a30*/  FSEL R151, R151, -INF , P1 ;  /* 0xff80000097977808 */ /* 0x000fc40000800000 */
[----:B------:R-:W-:Y:S02]  /*3a40*/  ISETP.GT.AND P1, PT, R2, 0x38, PT ;  /* 0x000000380200780c */ /* 0x000fe40003f24270 */
[----:B------:R-:W-:Y:S02]  /*3a50*/  FMNMX.FTZ R3, R88, R3, !PT ;  /* 0x0000000358037209 */ /* 0x000fe40007810000 */
[----:B------:R-:W-:Y:S02]  /*3a60*/  FMNMX.FTZ R4, R11, R12, !PT ;  /* 0x0000000c0b047209 */ /* 0x000fe40007810000 */
[----:B------:R-:W-:Y:S02]  /*3a70*/  FSEL R236, R41, -INF , P0 ;  /* 0xff80000029ec7808 */ /* 0x000fe40000000000 */
[----:B------:R-:W-:Y:S02]  /*3a80*/  FSEL R235, R28, -INF , P3 ;  /* 0xff8000001ceb7808 */ /* 0x000fe40001800000 */
[----:B------:R-:W-:-:S02]  /*3a90*/  FSEL R234, R29, -INF , P2 ;  /* 0xff8000001dea7808 */ /* 0x000fc40001000000 */
[----:B------:R-:W-:Y:S02]  /*3aa0*/  FSEL R149, R120, -INF , P1 ;  /* 0xff80000078957808 */ /* 0x000fe40000800000 */
[----:B------:R-:W-:Y:S02]  /*3ab0*/  FMNMX.FTZ R3, R89, R3, !PT ;  /* 0x0000000359037209 */ /* 0x000fe40007810000 */
        /* <DEDUP_REMOVED lines=55> */
[----:B------:R-:W-:Y:S02]  /*3e30*/  ISETP.GT.AND P0, PT, R0, 0x38, PT ;  /* 0x000000380000780c */ /* 0x000fe40003f04270 */
[----:B------:R-:W-:Y:S02]  /*3e40*/  FMNMX.FTZ R3, R155, R3, !PT ;  /* 0x000000039b037209 */ /* 0x000fe40007810000 */
[----:B------:R-:W-:-:S02]  /*3e50*/  FMNMX.FTZ R4, R153, R4, !PT ;  /* 0x0000000499047209 */ /* 0x000fc40007810000 */
[----:B------:R-:W-:Y:S02]  /*3e60*/  FMNMX.FTZ R2, R185, R2, !PT ;  /* 0x00000002b9027209 */ /* 0x000fe40007810000 */
[----:B------:R-:W-:Y:S02]  /*3e70*/  FSEL R145, R122, -INF , P0 ;  /* 0xff8000007a917808 */ /* 0x000fe40000000000 */
[----:B------:R-:W-:Y:S02]  /*3e80*/  FMNMX.FTZ R3, R149, R3, !PT ;  /* 0x0000000395037209 */ /* 0x000fe40007810000 */
[----:B------:R-:W-:Y:S02]  /*3e90*/  FMNMX.FTZ R4, R154, R4, !PT ;  /* 0x000000049a047209 */ /* 0x000fe40007810000 */
[----:B------:R-:W-:Y:S02]  /*3ea0*/  ISETP.GT.AND P0, PT, R0, 0x39, PT ;  /* 0x000000390000780c */ /* 0x000fe40003f04270 */
        /* <DEDUP_REMOVED lines=10> */
[----:B------:R-:W-:Y:S02]  /*3f50*/  ISETP.GT.AND P0, PT, R0, 0x41, PT ;  /* 0x000000410000780c */ /* 0x000fe40003f04270 */
[----:B------:R-:W-:Y:S02]  /*3f60*/  FMNMX.FTZ R3, R176, R3, !PT ;  /* 0x00000003b0037209 */ /* 0x000fe40007810000 */
[----:B------:R-:W-:-:S02]  /*3f70*/  FMNMX.FTZ R4, R145, R4, !PT ;  /* 0x0000000491047209 */ /* 0x000fc40007810000 */
[----:B------:R-:W-:Y:S02]  /*3f80*/  FMNMX.FTZ R2, R239, R2, !PT ;  /* 0x00000002ef027209 */ /* 0x000fe40007810000 */
[----:B------:R-:W-:Y:S02]  /*3f90*/  FSEL R173, R147, -INF , P0 ;  /* 0xff80000093ad7808 */ /* 0x000fe40000000000 */
[----:B------:R-:W-:Y:S02]  /*3fa0*/  ISETP.GT.AND P0, PT, R0, 0x48, PT ;  /* 0x000000480000780c */ /* 0x000fe40003f04270 */
[----:B------:R-:W-:Y:S02]  /*3fb0*/  FMNMX.FTZ R3, R181, R3, !PT ;  /* 0x00000003b5037209 */ /* 0x000fe40007810000 */
[----:B------:R-:W-:Y:S02]  /*3fc0*/  FMNMX.FTZ R4, R144, R4, !PT ;  /* 0x0000000490047209 */ /* 0x000fe40007810000 */
[----:B------:R-:W-:-:S02]  /*3fd0*/  FMNMX.FTZ R2, R238, R2, !PT ;  /* 0x00000002ee027209 */ /* 0x000fc40007810000 */
[----:B------:R-:W-:Y:S02]  /*3fe0*/  FSEL R174, R118, -INF , P0 ;  /* 0xff80000076ae7808 */ /* 0x000fe40000000000 */
[----:B------:R-:W-:Y:S02]  /*3ff0*/  FMNMX.FTZ R3, R180, R3, !PT ;  /* 0x00000003b4037209 */ /* 0x000fe40007810000 */
        /* <DEDUP_REMOVED lines=11> */
[----:B------:R-:W-:Y:S01]  /*40b0*/  FMNMX.FTZ R2, R234, R2, !PT ;  /* 0x00000002ea027209 */ /* 0x000fe20007810000 */
[----:B------:R-:W1:Y:S01]  /*40c0*/  SHFL.IDX PT, R5, R6, 0x1, 0x1c1f ;  /* 0x003c1f0006057f89 */ /* 0x000e6200000e0000 */
[----:B------:R-:W-:Y:S02]  /*40d0*/  ISETP.GT.AND P0, PT, R0, 0x51, PT ;  /* 0x000000510000780c */ /* 0x000fe40003f04270 */
[----:B------:R-:W-:Y:S02]  /*40e0*/  FMNMX.FTZ R3, R194, R3, !PT ;  /* 0x00000003c2037209 */ /* 0x000fe40007810000 */
[----:B------:R-:W-:Y:S01]  /*40f0*/  FMNMX.FTZ R4, R172, R4, !PT ;  /* 0x00000004ac047209 */ /* 0x000fe20007810000 */
[----:B------:R-:W2:Y:S01]  /*4100*/  SHFL.BFLY PT, R137, R2, 0x2, 0x1f ;  /* 0x0c401f0002897f89 */ /* 0x000ea200000e0000 */
[----:B------:R-:W-:-:S02]  /*4110*/  FSEL R207, R143, -INF , P0 ;  /* 0xff8000008fcf7808 */ /* 0x000fc40000000000 */
[----:B------:R-:W-:Y:S02]  /*4120*/  FSEL R201, R168, -INF , P5 ;  /* 0xff800000a8c97808 */ /* 0x000fe40002800000 */
[C---:B------:R-:W-:Y:S02]  /*4130*/  ISETP.GT.AND P0, PT, R0.reuse, 0x58, PT ;  /* 0x000000580000780c */ /* 0x040fe40003f04270 */
[----:B------:R-:W-:Y:S02]  /*4140*/  FMNMX.FTZ R3, R237, R3, !PT ;  /* 0x00000003ed037209 */ /* 0x000fe40007810000 */
[----:B------:R-:W-:Y:S02]  /*4150*/  FMNMX.FTZ R4, R215, R4, !PT ;  /* 0x00000004d7047209 */ /* 0x000fe40007810000 */
[----:B------:R-:W-:Y:S02]  /*4160*/  FSEL R210, R169, -INF , P3 ;  /* 0xff800000a9d27808 */ /* 0x000fe40001800000 */
[----:B------:R-:W-:-:S02]  /*4170*/  ISETP.GT.AND P3, PT, R0, 0x59, PT ;  /* 0x000000590000780c */ /* 0x000fc40003f64270 */
[----:B------:R-:W-:Y:S02]  /*4180*/  FMNMX.FTZ R3, R201, R3, !PT ;  /* 0x00000003c9037209 */ /* 0x000fe40007810000 */
[----:B------:R-:W-:Y:S02]  /*4190*/  FSEL R204, R114, -INF , P0 ;  /* 0xff80000072cc7808 */ /* 0x000fe40000000000 */
[----:B------:R-:W-:Y:S02]  /*41a0*/  FMNMX.FTZ R4, R207, R4, !PT ;  /* 0x00000004cf047209 */ /* 0x000fe40007810000 */
[----:B------:R-:W-:Y:S02]  /*41b0*/  FSEL R199, R109, -INF , P1 ;  /* 0xff8000006dc77808 */ /* 0x000fe40000800000 */
[----:B------:R-:W-:Y:S02]  /*41c0*/  FSEL R193, R108, -INF , P2 ;  /* 0xff8000006cc17808 */ /* 0x000fe40001000000 */
[----:B------:R-:W-:-:S02]  /*41d0*/  FMNMX.FTZ R3, R210, R3, !PT ;  /* 0x00000003d2037209 */ /* 0x000fc40007810000 */
[----:B------:R-:W-:Y:S02]  /*41e0*/  FSEL R203, R115, -INF , P3 ;  /* 0xff80000073cb7808 */ /* 0x000fe40001800000 */
[----:B------:R-:W-:Y:S02]  /*41f0*/  ISETP.GT.AND P1, PT, R0, 0x60, PT ;  /* 0x000000600000780c */ /* 0x000fe40003f24270 */
[----:B------:R-:W-:Y:S02]  /*4200*/  FMNMX.FTZ R4, R204, R4, !PT ;  /* 0x00000004cc047209 */ /* 0x000fe40007810000 */
[----:B------:R-:W-:Y:S02]  /*4210*/  FMNMX.FTZ R3, R193, R3, !PT ;  /* 0x00000003c1037209 */ /* 0x000fe40007810000 */
[----:B------:R-:W-:Y:S02]  /*4220*/  ISETP.GT.AND P0, PT, R0, 0x61, PT ;  /* 0x000000610000780c */ /* 0x000fe40003f04270 */
[----:B------:R-:W-:-:S02]  /*4230*/  FSEL R202, R170, -INF , P1 ;  /* 0xff800000aaca7808 */ /* 0x000fc40000800000 */
[----:B------:R-:W-:Y:S02]  /*4240*/  FMNMX.FTZ R4, R203, R4, !PT ;  /* 0x00000004cb047209 */ /* 0x000fe40007810000 */
[----:B------:R-:W-:Y:S02]  /*4250*/  FMNMX.FTZ R3, R199, R3, !PT ;  /* 0x00000003c7037209 */ /* 0x000fe40007810000 */
[----:B------:R-:W-:Y:S02]  /*4260*/  FSEL R206, R171, -INF , P0 ;  /* 0xff800000abce7808 */ /* 0x000fe40000000000 */
[----:B------:R-:W-:Y:S02]  /*4270*/  ISETP.GT.AND P1, PT, R0, 0x68, PT ;  /* 0x000000680000780c */ /* 0x000fe40003f24270 */
[----:B------:R-:W-:Y:S01]  /*4280*/  FMNMX.FTZ R4, R202, R4, !PT ;  /* 0x00000004ca047209 */ /* 0x000fe20007810000 */
[----:B-1----:R-:W-:Y:S01]  /*4290*/  IMAD.IADD R5, R7, 0x1, R5 ;  /* 0x0000000107057824 */ /* 0x002fe200078e0205 */
[----:B------:R-:W-:Y:S01]  /*42a0*/  ISETP.GT.AND P0, PT, R0, 0x69, PT ;  /* 0x000000690000780c */ /* 0x000fe20003f04270 */
[----:B------:R-:W1:Y:S01]  /*42b0*/  SHFL.BFLY PT, R7, R3, 0x2, 0x1f ;  /* 0x0c401f0003077f89 */ /* 0x000e6200000e0000 */
[----:B------:R-:W-:-:S02]  /*42c0*/  FSEL R208, R110, -INF , P1 ;  /* 0xff8000006ed07808 */ /* 0x000fc40000800000 */
[----:B------:R-:W-:Y:S02]  /*42d0*/  FMNMX.FTZ R4, R206, R4, !PT ;  /* 0x00000004ce047209 */ /* 0x000fe40007810000 */
[----:B--2---:R-:W-:Y:S02]  /*42e0*/  FMNMX.FTZ R137, R2, R137, !PT ;  /* 0x0000008902897209 */ /* 0x004fe40007810000 */
[----:B------:R-:W-:Y:S02]  /*42f0*/  FSEL R216, R111, -INF , P0 ;  /* 0xff8000006fd87808 */ /* 0x000fe40000000000 */
[----:B------:R-:W-:Y:S02]  /*4300*/  FMNMX.FTZ R2, R208, R4, !PT ;  /* 0x00000004d0027209 */ /* 0x000fe40007810000 */
[----:B------:R-:W-:Y:S02]  /*4310*/  IMNMX R0, R8, R5, PT ;  /* 0x0000000508007217 */ /* 0x000fe40003800200 */
[----:B------:R-:W-:-:S02]  /*4320*/  FMNMX.FTZ R2, R216, R2, !PT ;  /* 0x00000002d8027209 */ /* 0x000fc40007810000 */
[C---:B------:R-:W-:Y:S02]  /*4330*/  ISETP.GT.AND P1, PT, R0.reuse, RZ, PT ;  /* 0x000000ff0000720c */ /* 0x040fe40003f24270 */
[----:B------:R-:W-:Y:S01]  /*4340*/  ISETP.GT.AND P0, PT, R0, 0x1, PT ;  /* 0x000000010000780c */ /* 0x000fe20003f04270 */
[----:B------:R-:W2:Y:S01]  /*4350*/  SHFL.BFLY PT, R6, R2, 0x2, 0x1f ;  /* 0x0c401f0002067f89 */ /* 0x000ea200000e0000 */
[----:B------:R-:W-:Y:S02]  /*4360*/  FSEL R69, R106, -INF , P1 ;  /* 0xff8000006a457808 */ /* 0x000fe40000800000 */
[----:B------:R-:W-:Y:S01]  /*4370*/  FSEL R68, R107, -INF , P0 ;  /* 0xff8000006b447808 */ /* 0x000fe20000000000 */
[----:B------:R-:W3:Y:S01]  /*4380*/  SHFL.BFLY PT, R4, R137, 0x1, 0x1f ;  /* 0x0c201f0089047f89 */ /* 0x000ee200000e0000 */
[C---:B------:R-:W-:Y:S02]  /*4390*/  ISETP.GT.AND P3, PT, R0.reuse, 0x8, PT ;  /* 0x000000080000780c */ /* 0x040fe40003f64270 */
        /* <DEDUP_REMOVED lines=9> */
[----:B------:R-:W-:Y:S01]  /*4430*/  FMNMX.FTZ R5, R80, R5, !PT ;  /* 0x0000000550057209 */ /* 0x000fe20007810000 */
[----:B------:R-:W1:Y:S01]  /*4440*/  SHFL.BFLY PT, R135, R3, 0x1, 0x1f ;  /* 0x0c201f0003877f89 */ /* 0x000e6200000e0000 */
[----:B------:R-:W-:Y:S02]  /*4450*/  FSEL R81, R99, -INF , P0 ;  /* 0xff80000063517808 */ /* 0x000fe40000000000 */
[----:B------:R-:W-:Y:S02]  /*4460*/  ISETP.GT.AND P3, PT, R0, 0x18, PT ;  /* 0x000000180000780c */ /* 0x000fe40003f64270 */
[----:B------:R-:W-:-:S02]  /*4470*/  FMNMX.FTZ R5, R7, R5, !PT ;  /* 0x0000000507057209 */ /* 0x000fc40007810000 */
[----:B------:R-:W-:Y:S02]  /*4480*/  ISETP.GT.AND P2, PT, R0, 0x19, PT ;  /* 0x000000190000780c */ /* 0x000fe40003f44270 */
[----:B------:R-:W-:Y:S02]  /*4490*/  FSEL R82, R94, -INF , P3 ;  /* 0xff8000005e527808 */ /* 0x000fe40001800000 */
[----:B------:R-:W-:Y:S02]  /*44a0*/  FMNMX.FTZ R5, R81, R5, !PT ;  /* 0x0000000551057209 */ /* 0x000fe40007810000 */
[----:B------:R-:W-:Y:S02]  /*44b0*/  ISETP.GT.AND P0, PT, R0, 0x21, PT ;  /* 0x000000210000780c */ /* 0x000fe40003f04270 */
[----:B--2---:R-:W-:Y:S02]  /*44c0*/  FMNMX.FTZ R2, R2, R6, !PT ;  /* 0x0000000602027209 */ /* 0x004fe40007810000 */
[----:B------:R-:W-:-:S02]  /*44d0*/  ISETP.GT.AND P1, PT, R0, 0x20, PT ;  /* 0x000000200000780c */ /* 0x000fc40003f24270 */
[----:B------:R-:W-:Y:S02]  /*44e0*/  FSEL R83, R95, -INF , P2 ;  /* 0xff8000005f537808 */ /* 0x000fe40001000000 */
[----:B------:R-:W-:Y:S02]  /*44f0*/  FMNMX.FTZ R5, R82, R5, !PT ;  /* 0x0000000552057209 */ /* 0x000fe40007810000 */
[----:B------:R-:W-:Y:S02]  /*4500*/  FSEL R91, R79, -INF , P0 ;  /* 0xff8000004f5b7808 */ /* 0x000fe40000000000 */
[----:B---3--:R-:W-:Y:S01]  /*4510*/  FMNMX.FTZ R137, R137, R4, !PT ;  /* 0x0000000489897209 */ /* 0x008fe20007810000 */
[----:B------:R-:W2:Y:S01]  /*4520*/  SHFL.BFLY PT, R70, R2, 0x1, 0x1f ;  /* 0x0c201f0002467f89 */ /* 0x000ea200000e0000 */
[----:B------:R-:W-:Y:S02]  /*4530*/  ISETP.GT.AND P0, PT, R0, 0x29, PT ;  /* 0x000000290000780c */ /* 0x000fe40003f04270 */
[----:B------:R-:W-:-:S02]  /*4540*/  FSEL R86, R78, -INF , P1 ;  /* 0xff8000004e567808 */ /* 0x000fc40000800000 */
[----:B------:R-:W-:Y:S01]  /*4550*/  FMNMX.FTZ R5, R83, R5, !PT ;  /* 0x0000000553057209 */ /* 0x000fe20007810000 */
[----:B------:R-:W-:Y:S01]  /*4560*/  FMUL.FTZ R4, R137, c[0x0][0x2d0] ;  /* 0x0000b40089047a20 */ /* 0x000fe20000410000 */
[----:B------:R-:W-:Y:S02]  /*4570*/  FSEL R97, R47, -INF , P0 ;  /* 0xff8000002f617808 */ /* 0x000fe40000000000 */
[----:B------:R-:W-:Y:S02]  /*4580*/  FSETP.NEU.FTZ.AND P0, PT, R137, -INF , PT ;  /* 0xff8000008900780b */ /* 0x000fe40003f1d000 */
[----:B------:R-:W-:Y:S02]  /*4590*/  ISETP.GT.AND P1, PT, R0, 0x28, PT ;  /* 0x000000280000780c */ /* 0x000fe40003f24270 */
[----:B------:R-:W-:Y:S02]  /*45a0*/  FMNMX.FTZ R5, R86, R5, !PT ;  /* 0x0000000556057209 */ /* 0x000fe40007810000 */
[----:B------:R-:W-:-:S02]  /*45b0*/  FSEL R4, R4, RZ, P0 ;  /* 0x000000ff04047208 */ /* 0x000fc40000000000 */
[----:B------:R-:W-:Y:S02]  /*45c0*/  FSEL R96, R46, -INF , P1 ;  /* 0xff8000002e607808 */ /* 0x000fe40000800000 */
[----:B------:R-:W-:Y:S02]  /*45d0*/  FMNMX.FTZ R5, R91, R5, !PT ;  /* 0x000000055b057209 */ /* 0x000fe40007810000 */
[----:B-1----:R-:W-:Y:S01]  /*45e0*/  FMNMX.FTZ R135, R3, R135, !PT ;  /* 0x0000008703877209 */ /* 0x002fe20007810000 */
[--C-:B------:R-:W-:Y:S01]  /*45f0*/  FFMA.FTZ R3, R9, c[0x0][0x2d0], -R4.reuse ;  /* 0x0000b40009037a23 */ /* 0x100fe20000010804 */
[----:B------:R-:W-:Y:S02]  /*4600*/  ISETP.GT.AND P2, PT, R0, 0x30, PT ;  /* 0x000000300000780c */ /* 0x000fe40003f44270 */
[----:B--2---:R-:W-:Y:S01]  /*4610*/  FMNMX.FTZ R70, R2, R70, !PT ;  /* 0x0000004602467209 */ /* 0x004fe20007810000 */
[----:B------:R-:W-:Y:S01]  /*4620*/  FFMA.FTZ R6, R10, c[0x0][0x2d0], -R4 ;  /* 0x0000b4000a067a23 */ /* 0x000fe20000010804 */
[----:B------:R-:W-:Y:S01]  /*4630*/  FMNMX.FTZ R5, R96, R5, !PT ;  /* 0x0000000560057209 */ /* 0x000fe20007810000 */
[----:B------:R1:W-:Y:S01]  /*4640*/  MUFU.EX2 R225, R3 ;  /* 0x0000000300e17308 */ /* 0x0003e20000000800 */
[----:B------:R-:W-:Y:S01]  /*4650*/  ISETP.GT.AND P1, PT, R0, 0x31, PT ;  /* 0x000000310000780c */ /* 0x000fe20003f24270 */
[----:B------:R-:W-:Y:S01]  /*4660*/  LDSM.16.MT88.4 R44, [R232] ;  /* 0x00000000e82c783b */ /* 0x000fe20000004200 */
[----:B------:R-:W-:-:S02]  /*4670*/  FSEL R124, R38, -INF , P2 ;  /* 0xff800000267c7808 */ /* 0x000fc40001000000 */
[----:B------:R-:W-:Y:S02]  /*4680*/  FMNMX.FTZ R5, R97, R5, !PT ;  /* 0x0000000561057209 */ /* 0x000fe40007810000 */
[----:B------:R-:W-:Y:S02]  /*4690*/  FSETP.NEU.FTZ.AND P0, PT, R135, -INF , PT ;  /* 0xff8000008700780b */ /* 0x000fe40003f1d000 */
[----:B------:R-:W-:Y:S02]  /*46a0*/  FSEL R127, R39, -INF , P1 ;  /* 0xff800000277f7808 */ /* 0x000fe40000800000 */
[----:B------:R-:W-:Y:S01]  /*46b0*/  ISETP.GT.AND P2, PT, R0, 0x38, PT ;  /* 0x000000380000780c */ /* 0x000fe20003f44270 */
[----:B------:R2:W-:Y:S01]  /*46c0*/  MUFU.EX2 R186, R6 ;  /* 0x0000000600ba7308 */ /* 0x0005e20000000800 */
[----:B------:R-:W-:Y:S01]  /*46d0*/  FMNMX.FTZ R5, R124, R5, !PT ;  /* 0x000000057c057209 */ /* 0x000fe20007810000 */
[----:B------:R-:W-:Y:S01]  /*46e0*/  LDSM.16.MT88.4 R36, [R233] ;  /* 0x00000000e924783b */ /* 0x000fe20000004200 */
[----:B-1----:R-:W-:Y:S01]  /*46f0*/  FMUL.FTZ R3, R135, c[0x0][0x2d0] ;  /* 0x0000b40087037a20 */ /* 0x002fe20000410000 */
[----:B------:R-:W-:-:S02]  /*4700*/  ISETP.GT.AND P1, PT, R0, 0x39, PT ;  /* 0x000000390000780c */ /* 0x000fc40003f24270 */
[----:B------:R-:W-:Y:S02]  /*4710*/  FSEL R125, R66, -INF , P2 ;  /* 0xff800000427d7808 */ /* 0x000fe40001000000 */
[----:B------:R-:W-:Y:S02]  /*4720*/  FSEL R3, R3, RZ, P0 ;  /* 0x000000ff03037208 */ /* 0x000fe40000000000 */
[----:B------:R-:W-:Y:S02]  /*4730*/  FMNMX.FTZ R2, R127, R5, !PT ;  /* 0x000000057f027209 */ /* 0x000fe40007810000 */
[----:B------:R-:W-:Y:S01]  /*4740*/  FSEL R126, R67, -INF , P1 ;  /* 0xff800000437e7808 */ /* 0x000fe20000800000 */
[----:B------:R-:W-:Y:S01]  /*4750*/  FFMA.FTZ R5, R13, c[0x0][0x2d0], -R3 ;  /* 0x0000b4000d057a23 */ /* 0x000fe20000010803 */
[C---:B------:R-:W-:Y:S02]  /*4760*/  ISETP.GT.AND P1, PT, R0.reuse, 0x40, PT ;  /* 0x000000400000780c */ /* 0x040fe40003f24270 */
[----:B------:R-:W-:Y:S01]  /*4770*/  FMNMX.FTZ R2, R125, R2, !PT ;  /* 0x000000027d027209 */ /* 0x000fe20007810000 */
[----:B------:R1:W-:Y:S01]  /*4780*/  MUFU.EX2 R214, R5 ;  /* 0x0000000500d67308 */ /* 0x0003e20000000800 */
[----:B------:R-:W-:-:S02]  /*4790*/  ISETP.GT.AND P0, PT, R0, 0x41, PT ;  /* 0x000000410000780c */ /* 0x000fc40003f04270 */
[----:B------:R-:W-:Y:S02]  /*47a0*/  FSEL R140, R58, -INF , P1 ;  /* 0xff8000003a8c7808 */ /* 0x000fe40000800000 */
[----:B------:R-:W-:Y:S02]  /*47b0*/  FSEL R142, R59, -INF , P0 ;  /* 0xff8000003b8e7808 */ /* 0x000fe40000000000 */
[C---:B------:R-:W-:Y:S02]  /*47c0*/  ISETP.GT.AND P1, PT, R0.reuse, 0x48, PT ;  /* 0x000000480000780c */ /* 0x040fe40003f24270 */
[----:B------:R-:W-:Y:S01]  /*47d0*/  ISETP.GT.AND P2, PT, R0, 0x50, PT ;  /* 0x000000500000780c */ /* 0x000fe20003f44270 */
[----:B--2---:R-:W-:Y:S01]  /*47e0*/  FFMA.FTZ R6, R11, c[0x0][0x2d0], -R3 ;  /* 0x0000b4000b067a23 */ /* 0x004fe20000010803 */
[----:B-1----:R-:W-:Y:S01]  /*47f0*/  FMNMX.FTZ R5, R126, R2, !PT ;  /* 0x000000027e057209 */ /* 0x002fe20007810000 */
[----:B------:R-:W-:Y:S03]  /*4800*/  LDSM.16.MT88.4 R56, [R229+0x800] ;  /* 0x00080000e538783b */ /* 0x000fe60000004200 */
[----:B------:R-:W-:-:S02]  /*4810*/  FMNMX.FTZ R5, R140, R5, !PT ;  /* 0x000000058c057209 */ /* 0x000fc40007810000 */
[----:B------:R-:W-:Y:S02]  /*4820*/  ISETP.GT.AND P0, PT, R0, 0x49, PT ;  /* 0x000000490000780c */ /* 0x000fe40003f04270 */
[----:B------:R-:W-:Y:S02]  /*4830*/  FSEL R141, R62, -INF , P1 ;  /* 0xff8000003e8d7808 */ /* 0x000fe40000800000 */
[----:B------:R-:W-:Y:S02]  /*4840*/  FMNMX.FTZ R5, R142, R5, !PT ;  /* 0x000000058e057209 */ /* 0x000fe40007810000 */
[----:B------:R-:W-:Y:S02]  /*4850*/  FSEL R143, R63, -INF , P0 ;  /* 0xff8000003f8f7808 */ /* 0x000fe40000000000 */
[----:B------:R-:W-:Y:S02]  /*4860*/  FMNMX.FTZ R5, R141, R5, !PT ;  /* 0x000000058d057209 */ /* 0x000fe40007810000 */
[----:B------:R-:W-:Y:S01]  /*4870*/  ISETP.GT.AND P1, PT, R0, 0x51, PT ;  /* 0x000000510000780c */ /* 0x000fe20003f24270 */
[----:B------:R-:W-:Y:S01]  /*4880*/  FMUL.FTZ R2, R70, c[0x0][0x2d0] ;  /* 0x0000b40046027a20 */ /* 0x000fe20000410000 */
[----:B------:R-:W-:-:S02]  /*4890*/  FSEL R168, R54, -INF , P2 ;  /* 0xff80000036a87808 */ /* 0x000fc40001000000 */
[----:B------:R-:W-:Y:S02]  /*48a0*/  FMNMX.FTZ R5, R143, R5, !PT ;  /* 0x000000058f057209 */ /* 0x000fe40007810000 */
[----:B------:R-:W-:Y:S02]  /*48b0*/  FSETP.NEU.FTZ.AND P0, PT, R70, -INF , PT ;  /* 0xff8000004600780b */ /* 0x000fe40003f1d000 */
[----:B------:R-:W-:Y:S02]  /*48c0*/  FSEL R167, R55, -INF , P1 ;  /* 0xff80000037a77808 */ /* 0x000fe40000800000 */
[----:B------:R-:W-:Y:S01]  /*48d0*/  ISETP.GT.AND P1, PT, R0, 0x58, PT ;  /* 0x000000580000780c */ /* 0x000fe20003f24270 */
[----:B------:R1:W-:Y:S01]  /*48e0*/  MUFU.EX2 R205, R6 ;  /* 0x0000000600cd7308 */ /* 0x0003e20000000800 */
[----:B------:R-:W-:Y:S01]  /*48f0*/  FMNMX.FTZ R5, R168, R5, !PT ;  /* 0x00000005a8057209 */ /* 0x000fe20007810000 */
[----:B------:R-:W-:Y:S01]  /*4900*/  LDSM.16.MT88.4 R52, [R233+0x800] ;  /* 0x00080000e934783b */ /* 0x000fe20000004200 */
[----:B------:R-:W-:-:S02]  /*4910*/  FSEL R2, R2, RZ, P0 ;  /* 0x000000ff02027208 */ /* 0x000fc40000000000 */
[----:B------:R-:W-:Y:S02]  /*4920*/  ISETP.GT.AND P0, PT, R0, 0x59, PT ;  /* 0x000000590000780c */ /* 0x000fe40003f04270 */
[----:B------:R-:W-:Y:S02]  /*4930*/  FSEL R164, R50, -INF , P1 ;  /* 0xff80000032a47808 */ /* 0x000fe40000800000 */
[----:B------:R-:W-:Y:S02]  /*4940*/  FMNMX.FTZ R5, R167, R5, !PT ;  /* 0x00000005a7057209 */ /* 0x000fe40007810000 */
[----:B------:R-:W-:Y:S02]  /*4950*/  FSEL R165, R51, -INF , P0 ;  /* 0xff80000033a57808 */ /* 0x000fe40000000000 */
[----:B------:R-:W-:Y:S01]  /*4960*/  ISETP.GT.AND P0, PT, R0, 0x60, PT ;  /* 0x000000600000780c */ /* 0x000fe20003f04270 */
[----:B------:R-:W-:Y:S01]  /*4970*/  LDSM.16.MT88.4 R48, [R230+0x800] ;  /* 0x00080000e630783b */ /* 0x000fe20000004200 */
[----:B------:R-:W-:Y:S01]  /*4980*/  FMNMX.FTZ R5, R164, R5, !PT ;  /* 0x00000005a4057209 */ /* 0x000fe20007810000 */
[----:B-1----:R-:W-:Y:S01]  /*4990*/  FFMA.FTZ R6, R12, c[0x0][0x2d0], -R3 ;  /* 0x0000b4000c067a23 */ /* 0x002fe20000010803 */
[----:B------:R-:W-:-:S02]  /*49a0*/  ISETP.GT.AND P2, PT, R0, 0x61, PT ;  /* 0x000000610000780c */ /* 0x000fc40003f44270 */
[----:B------:R-:W-:Y:S01]  /*49b0*/  FSEL R163, R42, -INF , P0 ;  /* 0xff8000002aa37808 */ /* 0x000fe20000000000 */
[----:B------:R1:W2:Y:S01]  /*49c0*/  MUFU.EX2 R198, R6 ;  /* 0x0000000600c67308 */ /* 0x0002a20000000800 */
[----:B------:R-:W-:Y:S02]  /*49d0*/  FMNMX.FTZ R5, R165, R5, !PT ;  /* 0x00000005a5057209 */ /* 0x000fe40007810000 */
[C---:B------:R-:W-:Y:S02]  /*49e0*/  ISETP.GT.AND P1, PT, R0.reuse, 0x68, PT ;  /* 0x000000680000780c */ /* 0x040fe40003f24270 */
[----:B------:R-:W-:Y:S01]  /*49f0*/  ISETP.GT.AND P0, PT, R0, 0x69, PT ;  /* 0x000000690000780c */ /* 0x000fe20003f04270 */
[----:B------:R-:W-:Y:S01]  /*4a00*/  FFMA.FTZ R0, R21, c[0x0][0x2d0], -R2 ;  /* 0x0000b40015007a23 */ /* 0x000fe20000010802 */
[----:B------:R-:W-:Y:S02]  /*4a10*/  FSEL R162, R43, -INF , P2 ;  /* 0xff8000002ba27808 */ /* 0x000fe40001000000 */
[----:B------:R-:W-:Y:S01]  /*4a20*/  FMNMX.FTZ R5, R163, R5, !PT ;  /* 0x00000005a3057209 */ /* 0x000fe20007810000 */
[----:B-1----:R-:W-:Y:S01]  /*4a30*/  FFMA.FTZ R6, R14, c[0x0][0x2d0], -R3 ;  /* 0x0000b4000e067a23 */ /* 0x002fe20000010803 */
[----:B------:R1:W-:Y:S01]  /*4a40*/  MUFU.EX2 R242, R0 ;  /* 0x0000000000f27308 */ /* 0x0003e20000000800 */
[----:B------:R-:W-:Y:S01]  /*4a50*/  FSEL R161, R30, -INF , P1 ;  /* 0xff8000001ea17808 */ /* 0x000fe20000800000 */
[----:B------:R-:W-:Y:S06]  /*4a60*/  LDSM.16.MT88.4 R40, [R230] ;  /* 0x00000000e628783b */ /* 0x000fec0000004200 */
[----:B------:R3:W4:Y:S01]  /*4a70*/  MUFU.EX2 R191, R6 ;  /* 0x0000000600bf7308 */ /* 0x0007220000000800 */
[----:B------:R-:W-:-:S02]  /*4a80*/  FSEL R147, R31, -INF , P0 ;  /* 0xff8000001f937808 */ /* 0x000fc40000000000 */
[----:B-1----:R-:W-:Y:S01]  /*4a90*/  FMNMX.FTZ R0, R162, R5, !PT ;  /* 0x00000005a2007209 */ /* 0x002fe20007810000 */
[----:B---3--:R-:W-:-:S03]  /*4aa0*/  FFMA.FTZ R6, R15, c[0x0][0x2d0], -R2 ;  /* 0x0000b4000f067a23 */ /* 0x008fc60000010802 */
[----:B------:R-:W-:Y:S01]  /*4ab0*/  FMNMX.FTZ R0, R161, R0, !PT ;  /* 0x00000000a1007209 */ /* 0x000fe20007810000 */
[----:B------:R1:W-:Y:S03]  /*4ac0*/  MUFU.EX2 R227, R6 ;  /* 0x0000000600e37308 */ /* 0x0003e60000000800 */
[----:B------:R-:W-:Y:S01]  /*4ad0*/  FMNMX.FTZ R0, R147, R0, !PT ;  /* 0x0000000093007209 */ /* 0x000fe20007810000 */
[--C-:B-1----:R-:W-:Y:S02]  /*4ae0*/  FFMA.FTZ R6, R16, c[0x0][0x2d0], -R2.reuse ;  /* 0x0000b40010067a23 */ /* 0x102fe40000010802 */
[----:B------:R-:W-:Y:S01]  /*4af0*/  FFMA.FTZ R5, R22, c[0x0][0x2d0], -R3 ;  /* 0x0000b40016057a23 */ /* 0x000fe20000010803 */
[----:B------:R-:W-:Y:S01]  /*4b00*/  LDSM.16.MT88.4 R16, [R229] ;  /* 0x00000000e510783b */ /* 0x000fe20000004200 */
[----:B------:R1:W3:Y:S02]  /*4b10*/  MUFU.EX2 R187, R6 ;  /* 0x0000000600bb7308 */ /* 0x0002e40000000800 */
[----:B-1----:R-:W-:-:S06]  /*4b20*/  FFMA.FTZ R6, R20, c[0x0][0x2d0], -R2 ;  /* 0x0000b40014067a23 */ /* 0x002fcc0000010802 */
[----:B------:R1:W1:Y:S02]  /*4b30*/  MUFU.EX2 R223, R6 ;  /* 0x0000000600df7308 */ /* 0x0002640000000800 */
[----:B-1----:R-:W1:Y:S06]  /*4b40*/  SHFL.BFLY PT, R6, R0, 0x2, 0x1f ;  /* 0x0c401f0000067f89 */ /* 0x002e6c00000e0000 */
[----:B------:R2:W-:Y:S02]  /*4b50*/  MUFU.EX2 R217, R5 ;  /* 0x0000000500d97308 */ /* 0x0005e40000000800 */
[----:B--2---:R-:W-:-:S06]  /*4b60*/  FFMA.FTZ R5, R23, c[0x0][0x2d0], -R3 ;  /* 0x0000b40017057a23 */ /* 0x004fcc0000010803 */
[----:B------:R2:W2:Y:S01]  /*4b70*/  MUFU.EX2 R240, R5 ;  /* 0x0000000500f07308 */ /* 0x0004a20000000800 */
[----:B-1----:R-:W-:Y:S01]  /*4b80*/  FMNMX.FTZ R0, R0, R6, !PT ;  /* 0x0000000600007209 */ /* 0x002fe20007810000 */
[----:B--2---:R-:W-:-:S06]  /*4b90*/  FFMA.FTZ R5, R24, c[0x0][0x2d0], -R3 ;  /* 0x0000b40018057a23 */ /* 0x004fcc0000010803 */
[----:B------:R1:W-:Y:S01]  /*4ba0*/  MUFU.EX2 R212, R5 ;  /* 0x0000000500d47308 */ /* 0x0003e20000000800 */
[----:B------:R-:W2:Y:S01]  /*4bb0*/  SHFL.BFLY PT, R6, R0, 0x1, 0x1f ;  /* 0x0c201f0000067f89 */ /* 0x000ea200000e0000 */
[----:B-1----:R-:W-:-:S06]  /*4bc0*/  FFMA.FTZ R5, R25, c[0x0][0x2d0], -R3 ;  /* 0x0000b40019057a23 */ /* 0x002fcc0000010803 */
[----:B------:R1:W-:Y:S02]  /*4bd0*/  MUFU.EX2 R195, R5 ;  /* 0x0000000500c37308 */ /* 0x0003e40000000800 */
[----:B-1----:R-:W-:-:S06]  /*4be0*/  FFMA.FTZ R5, R26, c[0x0][0x2d0], -R2 ;  /* 0x0000b4001a057a23 */ /* 0x002fcc0000010802 */
[----:B------:R1:W-:Y:S02]  /*4bf0*/  MUFU.EX2 R189, R5 ;  /* 0x0000000500bd7308 */ /* 0x0003e40000000800 */
[----:B-1----:R-:W-:-:S06]  /*4c00*/  FFMA.FTZ R5, R27, c[0x0][0x2d0], -R2 ;  /* 0x0000b4001b057a23 */ /* 0x002fcc0000010802 */
[----:B------:R1:W1:Y:S01]  /*4c10*/  MUFU.EX2 R231, R5 ;  /* 0x0000000500e77308 */ /* 0x0002620000000800 */
[----:B--2---:R-:W-:Y:S01]  /*4c20*/  FMNMX.FTZ R136, R0, R6, !PT ;  /* 0x0000000600887209 */ /* 0x004fe20007810000 */
[----:B-1----:R-:W-:-:S06]  /*4c30*/  FFMA.FTZ R5, R32, c[0x0][0x2d0], -R2 ;  /* 0x0000b40020057a23 */ /* 0x002fcc0000010802 */
[----:B------:R1:W-:Y:S01]  /*4c40*/  MUFU.EX2 R213, R5 ;  /* 0x0000000500d57308 */ /* 0x0003e20000000800 */
[----:B------:R-:W-:Y:S02]  /*4c50*/  FMUL.FTZ R0, R136, c[0x0][0x2d0] ;  /* 0x0000b40088007a20 */ /* 0x000fe40000410000 */
[----:B-1----:R-:W-:Y:S01]  /*4c60*/  FFMA.FTZ R5, R72, c[0x0][0x2d0], -R2 ;  /* 0x0000b40048057a23 */ /* 0x002fe20000010802 */
[----:B------:R-:W-:Y:S01]  /*4c70*/  FSETP.NEU.FTZ.AND P0, PT, R136, -INF , PT ;  /* 0xff8000008800780b */ /* 0x000fe20003f1d000 */
[----:B------:R-:W1:Y:S03]  /*4c80*/  LDSM.16.MT88.4 R72, [R232+0x800] ;  /* 0x00080000e848783b */ /* 0x000e660000004200 */
[----:B------:R2:W1:Y:S01]  /*4c90*/  MUFU.EX2 R228, R5 ;  /* 0x0000000500e47308 */ /* 0x0004620000000800 */
[----:B------:R-:W-:Y:S01]  /*4ca0*/  FSEL R0, R0, RZ, P0 ;  /* 0x000000ff00007208 */ /* 0x000fe20000000000 */
        /* <DEDUP_REMOVED lines=39> */
[----:B------:R2:W-:Y:S01]  /*4f20*/  MUFU.EX2 R222, R5 ;  /* 0x0000000500de7308 */ /* 0x0005e20000000800 */
[----:B------:R-:W-:Y:S02]  /*4f30*/  F2FP.BF16.PACK_AB R8, R198, R205 ;  /* 0x000000cdc608723e */ /* 0x000fe400000010ff */
[----:B----4-:R-:W-:Y:S02]  /*4f40*/  F2FP.BF16.PACK_AB R10, R191, R214 ;  /* 0x000000d6bf0a723e */ /* 0x010fe400000010ff */
[----:B---3--:R-:W-:Y:S01]  /*4f50*/  F2FP.BF16.PACK_AB R9, R187, R227 ;  /* 0x000000e3bb09723e */ /* 0x008fe200000010ff */
[----:B--2---:R-:W-:-:S04]  /*4f60*/  FFMA.FTZ R5, R134, c[0x0][0x2d0], -R3 ;  /* 0x0000b40086057a23 */ /* 0x004fc80000010803 */
[----:B------:R2:W3:Y:S01]  /*4f70*/  MUFU.EX2 R226, R5 ;  /* 0x0000000500e27308 */ /* 0x0004e20000000800 */
[----:B------:R-:W-:Y:S01]  /*4f80*/  F2FP.BF16.PACK_AB R11, R242, R223 ;  /* 0x000000dff20b723e */ /* 0x000fe200000010ff */
[----:B--2---:R-:W-:-:S06]  /*4f90*/  FFMA.FTZ R5, R133, c[0x0][0x2d0], -R3 ;  /* 0x0000b40085057a23 */ /* 0x004fcc0000010803 */
[----:B------:R2:W-:Y:S01]  /*4fa0*/  MUFU.EX2 R247, R5 ;  /* 0x0000000500f77308 */ /* 0x0005e20000000800 */
[----:B------:R-:W-:Y:S01]  /*4fb0*/  HMMA.16816.F32.BF16 R60, R8, R16, RZ ;  /* 0x00000010083c723c */ /* 0x000fe200000418ff */
[----:B--2---:R-:W-:-:S06]  /*4fc0*/  FFMA.FTZ R5, R132, c[0x0][0x2d0], -R3 ;  /* 0x0000b40084057a23 */ /* 0x004fcc0000010803 */
[----:B------:R2:W-:Y:S01]  /*4fd0*/  MUFU.EX2 R248, R5 ;  /* 0x0000000500f87308 */ /* 0x0005e20000000800 */
[C---:B------:R-:W-:Y:S08]  /*4fe0*/  HMMA.16816.F32.BF16 R76, R8.reuse, R36, RZ ;  /* 0x00000024084c723c */ /* 0x040ff000000418ff */
[----:B------:R-:W-:Y:S01]  /*4ff0*/  HMMA.16816.F32.BF16 R64, R8, R40, RZ ;  /* 0x000000280840723c */ /* 0x000fe200000418ff */
[----:B--2---:R-:W-:-:S07]  /*5000*/  FFMA.FTZ R5, R152, c[0x0][0x2d0], -R2 ;  /* 0x0000b40098057a23 */ /* 0x004fce0000010802 */
[C---:B------:R-:W-:Y:S01]  /*5010*/  HMMA.16816.F32.BF16 R20, R8.reuse, R44, RZ ;  /* 0x0000002c0814723c */ /* 0x040fe200000418ff */
[----:B------:R2:W-:Y:S07]  /*5020*/  MUFU.EX2 R220, R5 ;  /* 0x0000000500dc7308 */ /* 0x0005ee0000000800 */
[C---:B------:R-:W-:Y:S08]  /*5030*/  HMMA.16816.F32.BF16 R32, R8.reuse, R18, RZ ;  /* 0x000000120820723c */ /* 0x040ff000000418ff */
[----:B------:R-:W-:Y:S01]  /*5040*/  HMMA.16816.F32.BF16 R28, R8, R38, RZ ;  /* 0x00000026081c723c */ /* 0x000fe200000418ff */
[----:B--2---:R-:W-:-:S07]  /*5050*/  FFMA.FTZ R5, R139, c[0x0][0x2d0], -R2 ;  /* 0x0000b4008b057a23 */ /* 0x004fce0000010802 */
[C---:B------:R-:W-:Y:S01]  /*5060*/  HMMA.16816.F32.BF16 R24, R8.reuse, R42, RZ ;  /* 0x0000002a0818723c */ /* 0x040fe200000418ff */
[----:B------:R2:W4:Y:S07]  /*5070*/  MUFU.EX2 R221, R5 ;  /* 0x0000000500dd7308 */ /* 0x00052e0000000800 */
[----:B------:R-:W-:Y:S01]  /*5080*/  HMMA.16816.F32.BF16 R8, R8, R46, RZ ;  /* 0x0000002e0808723c */ /* 0x000fe200000418ff */
[----:B--2---:R-:W-:-:S04]  /*5090*/  FFMA.FTZ R5, R153, c[0x0][0x2d0], -R2 ;  /* 0x0000b40099057a23 */ /* 0x004fc80000010802 */
[----:B------:R2:W-:Y:S01]  /*50a0*/  MUFU.EX2 R218, R5 ;  /* 0x0000000500da7308 */ /* 0x0005e20000000800 */
[----:B------:R-:W-:Y:S02]  /*50b0*/  F2FP.BF16.PACK_AB R12, R240, R217 ;  /* 0x000000d9f00c723e */ /* 0x000fe400000010ff */
[----:B------:R-:W-:Y:S02]  /*50c0*/  F2FP.BF16.PACK_AB R13, R231, R189 ;  /* 0x000000bde70d723e */ /* 0x000fe400000010ff */
[----:B------:R-:W-:Y:S02]  /*50d0*/  F2FP.BF16.PACK_AB R14, R195, R212 ;  /* 0x000000d4c30e723e */ /* 0x000fe400000010ff */
[----:B-1----:R-:W-:Y:S01]  /*50e0*/  F2FP.BF16.PACK_AB R15, R228, R213 ;  /* 0x000000d5e40f723e */ /* 0x002fe200000010ff */
[----:B------:R-:W-:Y:S02]  /*50f0*/  IMAD.MOV.U32 R152, RZ, RZ, R217 ;  /* 0x000000ffff987224 */ /* 0x000fe400078e00d9 */
[----:B--2---:R-:W-:-:S04]  /*5100*/  FFMA.FTZ R5, R154, c[0x0][0x2d0], -R2 ;  /* 0x0000b4009a057a23 */ /* 0x004fc80000010802 */
[----:B------:R1:W2:Y:S05]  /*5110*/  MUFU.EX2 R219, R5 ;  /* 0x0000000500db7308 */ /* 0x0002aa0000000800 */
[----:B------:R-:W-:Y:S01]  /*5120*/  HMMA.16816.F32.BF16 R92, R12, R74, R8 ;  /* 0x0000004a0c5c723c */ /* 0x000fe20000041808 */
[----:B------:R-:W-:Y:S02]  /*5130*/  IMAD.MOV.U32 R153, RZ, RZ, R216 ;  /* 0x000000ffff997224 */ /* 0x000fe400078e00d8 */
[----:B-1----:R-:W-:-:S04]  /*5140*/  FFMA.FTZ R5, R91, c[0x0][0x2d0], -R0 ;  /* 0x0000b4005b057a23 */ /* 0x002fc80000010800 */
[----:B------:R1:W1:Y:S01]  /*5150*/  MUFU.EX2 R217, R5 ;  /* 0x0000000500d97308 */ /* 0x0002620000000800 */
[----:B------:R-:W-:Y:S02]  /*5160*/  F2FP.BF16.PACK_AB R8, R186, R225 ;  /* 0x000000e1ba08723e */ /* 0x000fe400000010ff */
[----:B------:R-:W-:Y:S02]  /*5170*/  F2FP.BF16.PACK_AB R10, R171, R170 ;  /* 0x000000aaab0a723e */ /* 0x000fe400000010ff */
[----:B------:R-:W-:Y:S02]  /*5180*/  F2FP.BF16.PACK_AB R9, R69, R146 ;  /* 0x000000924509723e */ /* 0x000fe400000010ff */
[----:B------:R-:W-:Y:S01]  /*5190*/  F2FP.BF16.PACK_AB R11, R169, R166 ;  /* 0x000000a6a90b723e */ /* 0x000fe200000010ff */
[----:B------:R-:W-:Y:S02]  /*51a0*/  IMAD.MOV.U32 R130, RZ, RZ, R215 ;  /* 0x000000ffff827224 */ /* 0x000fe400078e00d7 */
[----:B-1----:R-:W-:-:S04]  /*51b0*/  FFMA.FTZ R5, R96, c[0x0][0x2d0], -R0 ;  /* 0x0000b40060057a23 */ /* 0x002fc80000010800 */
[----:B------:R1:W-:Y:S01]  /*51c0*/  MUFU.EX2 R216, R5 ;  /* 0x0000000500d87308 */ /* 0x0003e20000000800 */
[----:B------:R-:W-:Y:S01]  /*51d0*/  HMMA.16816.F32.BF16 R116, R12, R52, R76 ;  /* 0x000000340c74723c */ /* 0x000fe2000004184c */
[----:B------:R-:W-:-:S07]  /*51e0*/  IMAD.MOV.U32 R134, RZ, RZ, R211 ;  /* 0x000000ffff867224 */ /* 0x000fce00078e00d3 */
[----:B------:R-:W-:Y:S01]  /*51f0*/  HMMA.16816.F32.BF16 R120, R12, R56, R60 ;  /* 0x000000380c78723c */ /* 0x000fe2000004183c */
[----:B-1----:R-:W-:-:S07]  /*5200*/  FFMA.FTZ R5, R97, c[0x0][0x2d0], -R0 ;  /* 0x0000b40061057a23 */ /* 0x002fce0000010800 */
[C---:B------:R-:W-:Y:S01]  /*5210*/  HMMA.16816.F32.BF16 R104, R12.reuse, R58, R32 ;  /* 0x0000003a0c68723c */ /* 0x040fe20000041820 */
[----:B------:R1:W1:Y:S07]  /*5220*/  MUFU.EX2 R215, R5 ;  /* 0x0000000500d77308 */ /* 0x00026e0000000800 */
[C---:B------:R-:W-:Y:S08]  /*5230*/  HMMA.16816.F32.BF16 R76, R12.reuse, R54, R28 ;  /* 0x000000360c4c723c */ /* 0x040ff0000004181c */
[----:B------:R-:W-:Y:S01]  /*5240*/  HMMA.16816.F32.BF16 R100, R12, R50, R24 ;  /* 0x000000320c64723c */ /* 0x000fe20000041818 */
[----:B-1----:R-:W-:-:S07]  /*5250*/  FFMA.FTZ R5, R160, c[0x0][0x2d0], -R4 ;  /* 0x0000b400a0057a23 */ /* 0x002fce0000010804 */
[----:B------:R-:W-:Y:S01]  /*5260*/  HMMA.16816.F32.BF16 R112, R12, R48, R64 ;  /* 0x000000300c70723c */ /* 0x000fe20000041840 */
[----:B------:R-:W-:-:S07]  /*5270*/  IMAD.MOV.U32 R138, RZ, RZ, R212 ;  /* 0x000000ffff8a7224 */ /* 0x000fce00078e00d4 */
[----:B------:R-:W-:Y:S08]  /*5280*/  HMMA.16816.F32.BF16 R108, R12, R72, R20 ;  /* 0x000000480c6c723c */ /* 0x000ff00000041814 */
        /* <DEDUP_REMOVED lines=8> */
[----:B------:R-:W-:-:S02]  /*5310*/  F2FP.BF16.PACK_AB R11, R251, R211 ;  /* 0x000000d3fb0b723e */ /* 0x000fc400000010ff */
[----:B------:R1:W-:Y:S01]  /*5320*/  MUFU.EX2 R211, R5 ;  /* 0x0000000500d37308 */ /* 0x0003e20000000800 */
[----:B------:R-:W-:Y:S02]  /*5330*/  IMAD.MOV.U32 R128, RZ, RZ, R213 ;  /* 0x000000ffff807224 */ /* 0x000fe400078e00d5 */
[----:B------:R-:W-:Y:S02]  /*5340*/  IMAD.MOV.U32 R129, RZ, RZ, R214 ;  /* 0x000000ffff817224 */ /* 0x000fe400078e00d6 */
[----:B-1----:R-:W-:-:S04]  /*5350*/  FFMA.FTZ R5, R159, c[0x0][0x2d0], -R4 ;  /* 0x0000b4009f057a23 */ /* 0x002fc80000010804 */
[----:B------:R1:W-:Y:S01]  /*5360*/  MUFU.EX2 R212, R5 ;  /* 0x0000000500d47308 */ /* 0x0003e20000000800 */
[----:B------:R-:W-:Y:S02]  /*5370*/  IMAD.MOV.U32 R133, RZ, RZ, R207 ;  /* 0x000000ffff857224 */ /* 0x000fe400078e00cf */
[----:B-1----:R-:W-:-:S05]  /*5380*/  FFMA.FTZ R5, R158, c[0x0][0x2d0], -R4 ;  /* 0x0000b4009e057a23 */ /* 0x002fca0000010804 */
[----:B------:R1:W-:Y:S01]  /*5390*/  MUFU.EX2 R213, R5 ;  /* 0x0000000500d57308 */ /* 0x0003e20000000800 */
[----:B------:R-:W-:Y:S02]  /*53a0*/  F2FP.BF16.PACK_AB R8, R6, R243 ;  /* 0x000000f30608723e */ /* 0x000fe400000010ff */
[----:B------:R-:W-:Y:S02]  /*53b0*/  F2FP.BF16.PACK_AB R9, R178, R179 ;  /* 0x000000b3b209723e */ /* 0x000fe400000010ff */
[----:B------:R-:W-:Y:S01]  /*53c0*/  F2FP.BF16.PACK_AB R10, R71, R68 ;  /* 0x00000044470a723e */ /* 0x000fe200000010ff */
[----:B-1----:R-:W-:-:S04]  /*53d0*/  FFMA.FTZ R5, R157, c[0x0][0x2d0], -R4 ;  /* 0x0000b4009d057a23 */ /* 0x002fc80000010804 */
[----:B------:R1:W-:Y:S01]  /*53e0*/  MUFU.EX2 R214, R5 ;  /* 0x0000000500d67308 */ /* 0x0003e20000000800 */
[----:B------:R-:W-:Y:S01]  /*53f0*/  IMAD.MOV.U32 R132, RZ, RZ, R206 ;  /* 0x000000ffff847224 */ /* 0x000fe200078e00ce */
[----:B------:R-:W-:Y:S01]  /*5400*/  HMMA.16816.F32.BF16 R80, R8, R56, R60 ;  /* 0x000000380850723c */ /* 0x000fe2000004183c */
[----:B-1----:R-:W-:-:S05]  /*5410*/  FFMA.FTZ R5, R124, c[0x0][0x2d0], -R0 ;  /* 0x0000b4007c057a23 */ /* 0x002fca0000010800 */
[----:B------:R1:W-:Y:S02]  /*5420*/  MUFU.EX2 R207, R5 ;  /* 0x0000000500cf7308 */ /* 0x0003e40000000800 */
[----:B------:R-:W-:Y:S01]  /*5430*/  HMMA.16816.F32.BF16 R64, R8, R52, R28 ;  /* 0x000000340840723c */ /* 0x000fe2000004181c */
[----:B------:R-:W-:Y:S02]  /*5440*/  IMAD.MOV.U32 R7, RZ, RZ, R209 ;  /* 0x000000ffff077224 */ /* 0x000fe400078e00d1 */
[----:B-1----:R-:W-:-:S04]  /*5450*/  FFMA.FTZ R5, R156, c[0x0][0x2d0], -R3 ;  /* 0x0000b4009c057a23 */ /* 0x002fc80000010803 */
[----:B------:R1:W-:Y:S01]  /*5460*/  MUFU.EX2 R206, R5 ;  /* 0x0000000500ce7308 */ /* 0x0003e20000000800 */
[C---:B------:R-:W-:Y:S01]  /*5470*/  HMMA.16816.F32.BF16 R40, R8.reuse, R48, R20 ;  /* 0x000000300828723c */ /* 0x040fe20000041814 */
[----:B------:R-:W2:Y:S07]  /*5480*/  LDSM.16.MT88.4 R20, [R229+0x1000] ;  /* 0x00100000e514783b */ /* 0x000eae0000004200 */
[----:B------:R-:W-:Y:S01]  /*5490*/  HMMA.16816.F32.BF16 R60, R8, R72, R12 ;  /* 0x00000048083c723c */ /* 0x000fe2000004180c */
[----:B------:R-:W-:Y:S01]  /*54a0*/  LDSM.16.MT88.4 R12, [R230+0x1000] ;  /* 0x00100000e60c783b */ /* 0x000fe20000004200 */
[----:B-1----:R-:W-:-:S06]  /*54b0*/  FFMA.FTZ R5, R155, c[0x0][0x2d0], -R3 ;  /* 0x0000b4009b057a23 */ /* 0x002fcc0000010803 */
[C---:B------:R-:W-:Y:S01]  /*54c0*/  HMMA.16816.F32.BF16 R52, R8.reuse, R54, R24 ;  /* 0x000000360834723c */ /* 0x040fe20000041818 */
[----:B------:R-:W-:Y:S01]  /*54d0*/  IMAD.MOV.U32 R155, RZ, RZ, R208 ;  /* 0x000000ffff9b7224 */ /* 0x000fe200078e00d0 */
[----:B------:R-:W-:Y:S01]  /*54e0*/  LDSM.16.MT88.4 R24, [R232+0x1000] ;  /* 0x00100000e818783b */ /* 0x000fe20000004200 */
[----:B------:R1:W1:Y:S05]  /*54f0*/  MUFU.EX2 R208, R5 ;  /* 0x0000000500d07308 */ /* 0x00026a0000000800 */
[----:B------:R-:W-:Y:S01]  /*5500*/  HMMA.16816.F32.BF16 R28, R8, R50, R16 ;  /* 0x00000032081c723c */ /* 0x000fe20000041810 */
[----:B------:R-:W2:Y:S01]  /*5510*/  LDSM.16.MT88.4 R16, [R233+0x1000] ;  /* 0x00100000e910783b */ /* 0x000ea20000004200 */
[----:B-1----:R-:W-:-:S04]  /*5520*/  FFMA.FTZ R5, R149, c[0x0][0x2d0], -R3 ;  /* 0x0000b40095057a23 */ /* 0x002fc80000010803 */
[----:B------:R1:W-:Y:S02]  /*5530*/  MUFU.EX2 R209, R5 ;  /* 0x0000000500d17308 */ /* 0x0003e40000000800 */
[----:B-1----:R-:W-:Y:S02]  /*5540*/  FFMA.FTZ R5, R148, c[0x0][0x2d0], -R3 ;  /* 0x0000b40094057a23 */ /* 0x002fe40000010803 */
[----:B------:R-:W-:-:S04]  /*5550*/  IMAD.MOV.U32 R148, RZ, RZ, R210 ;  /* 0x000000ffff947224 */ /* 0x000fc800078e00d2 */
[----:B------:R1:W-:Y:S02]  /*5560*/  MUFU.EX2 R210, R5 ;  /* 0x0000000500d27308 */ /* 0x0003e40000000800 */
[----:B-1----:R-:W-:Y:S02]  /*5570*/  FFMA.FTZ R5, R150, c[0x0][0x2d0], -R2 ;  /* 0x0000b40096057a23 */ /* 0x002fe40000010802 */
[----:B------:R-:W-:Y:S02]  /*5580*/  IMAD.MOV.U32 R150, RZ, RZ, R132 ;  /* 0x000000ffff967224 */ /* 0x000fe400078e0084 */
[----:B------:R-:W-:Y:S02]  /*5590*/  IMAD.MOV.U32 R132, RZ, RZ, R133 ;  /* 0x000000ffff847224 */ /* 0x000fe400078e0085 */
[----:B------:R-:W-:Y:S02]  /*55a0*/  IMAD.MOV.U32 R133, RZ, RZ, R134 ;  /* 0x000000ffff857224 */ /* 0x000fe400078e0086 */
[----:B------:R-:W-:-:S02]  /*55b0*/  IMAD.MOV.U32 R134, RZ, RZ, R138 ;  /* 0x000000ffff867224 */ /* 0x000fc400078e008a */
[----:B------:R-:W-:Y:S02]  /*55c0*/  IMAD.MOV.U32 R138, RZ, RZ, R128 ;  /* 0x000000ffff8a7224 */ /* 0x000fe400078e0080 */
[----:B------:R-:W-:Y:S01]  /*55d0*/  IMAD.MOV.U32 R128, RZ, RZ, R130 ;  /* 0x000000ffff807224 */ /* 0x000fe200078e0082 */
[----:B------:R-:W-:Y:S01]  /*55e0*/  MOV R130, R68 ;  /* 0x0000004400827202 */ /* 0x000fe20000000f00 */
[----:B------:R-:W-:Y:S02]  /*55f0*/  IMAD.MOV.U32 R68, RZ, RZ, R205 ;  /* 0x000000ffff447224 */ /* 0x000fe400078e00cd */
[----:B------:R1:W-:Y:S01]  /*5600*/  MUFU.EX2 R205, R5 ;  /* 0x0000000500cd7308 */ /* 0x0003e20000000800 */
[----:B------:R-:W-:Y:S01]  /*5610*/  HMMA.16816.F32.BF16 R32, R8, R58, R32 ;  /* 0x0000003a0820723c */ /* 0x000fe20000041820 */
[----:B-1----:R-:W-:Y:S02]  /*5620*/  FFMA.FTZ R5, R151, c[0x0][0x2d0], -R2 ;  /* 0x0000b40097057a23 */ /* 0x002fe40000010802 */
[----:B------:R-:W-:-:S04]  /*5630*/  IMAD.MOV.U32 R151, RZ, RZ, R202 ;  /* 0x000000ffff977224 */ /* 0x000fc800078e00ca */
[----:B------:R1:W1:Y:S01]  /*5640*/  MUFU.EX2 R202, R5 ;  /* 0x0000000500ca7308 */ /* 0x0002620000000800 */
[----:B------:R-:W-:Y:S07]  /*5650*/  HMMA.16816.F32.BF16 R36, R8, R74, R36 ;  /* 0x0000004a0824723c */ /* 0x000fee0000041824 */
[----:B---3--:R-:W-:Y:S01]  /*5660*/  F2FP.BF16.PACK_AB R8, R226, R222 ;  /* 0x000000dee208723e */ /* 0x008fe200000010ff */
[----:B-1----:R-:W-:Y:S02]  /*5670*/  FFMA.FTZ R5, R145, c[0x0][0x2d0], -R2 ;  /* 0x0000b40091057a23 */ /* 0x002fe40000010802 */
[----:B------:R-:W-:-:S02]  /*5680*/  IMAD.MOV.U32 R145, RZ, RZ, R203 ;  /* 0x000000ffff917224 */ /* 0x000fc400078e00cb */
[----:B------:R1:W-:Y:S01]  /*5690*/  MUFU.EX2 R203, R5 ;  /* 0x0000000500cb7308 */ /* 0x0003e20000000800 */
[----:B----4-:R-:W-:Y:S02]  /*56a0*/  F2FP.BF16.PACK_AB R9, R221, R220 ;  /* 0x000000dcdd09723e */ /* 0x010fe400000010ff */
[----:B------:R-:W-:Y:S02]  /*56b0*/  F2FP.BF16.PACK_AB R10, R248, R247 ;  /* 0x000000f7f80a723e */ /* 0x000fe400000010ff */
[----:B--2---:R-:W-:Y:S01]  /*56c0*/  F2FP.BF16.PACK_AB R11, R219, R218 ;  /* 0x000000dadb0b723e */ /* 0x004fe200000010ff */
[----:B------:R-:W-:Y:S02]  /*56d0*/  IMAD.MOV.U32 R160, RZ, RZ, R138 ;  /* 0x000000ffffa07224 */ /* 0x000fe400078e008a */
[----:B-1----:R-:W-:Y:S02]  /*56e0*/  FFMA.FTZ R5, R144, c[0x0][0x2d0], -R2 ;  /* 0x0000b40090057a23 */ /* 0x002fe40000010802 */
[----:B------:R-:W-:-:S02]  /*56f0*/  IMAD.MOV.U32 R144, RZ, RZ, R204 ;  /* 0x000000ffff907224 */ /* 0x000fc400078e00cc */
[----:B------:R1:W2:Y:S01]  /*5700*/  MUFU.EX2 R204, R5 ;  /* 0x0000000500cc7308 */ /* 0x0002a20000000800 */
[----:B------:R-:W-:Y:S01]  /*5710*/  HMMA.16816.F32.BF16 R56, R8, R20, R120 ;  /* 0x000000140838723c */ /* 0x000fe20000041878 */
[----:B------:R-:W-:Y:S02]  /*5720*/  IMAD.MOV.U32 R138, RZ, RZ, R128 ;  /* 0x000000ffff8a7224 */ /* 0x000fe400078e0080 */
[----:B------:R-:W-:Y:S02]  /*5730*/  IMAD.MOV.U32 R128, RZ, RZ, R130 ;  /* 0x000000ffff807224 */ /* 0x000fe400078e0082 */
[----:B------:R-:W-:-:S03]  /*5740*/  IMAD.MOV.U32 R130, RZ, RZ, R200 ;  /* 0x000000ffff827224 */ /* 0x000fc600078e00c8 */
[----:B------:R-:W-:Y:S01]  /*5750*/  HMMA.16816.F32.BF16 R48, R8, R16, R116 ;  /* 0x000000100830723c */ /* 0x000fe20000041874 */
[----:B-1----:R-:W-:Y:S02]  /*5760*/  FFMA.FTZ R5, R127, c[0x0][0x2d0], -R0 ;  /* 0x0000b4007f057a23 */ /* 0x002fe40000010800 */
[----:B------:R-:W-:-:S05]  /*5770*/  IMAD.MOV.U32 R127, RZ, RZ, R201 ;  /* 0x000000ffff7f7224 */ /* 0x000fca00078e00c9 */
[C---:B------:R-:W-:Y:S01]  /*5780*/  HMMA.16816.F32.BF16 R84, R8.reuse, R12, R112 ;  /* 0x0000000c0854723c */ /* 0x040fe20000041870 */
[----:B------:R1:W3:Y:S07]  /*5790*/  MUFU.EX2 R201, R5 ;  /* 0x0000000500c97308 */ /* 0x0002ee0000000800 */
[C---:B------:R-:W-:Y:S08]  /*57a0*/  HMMA.16816.F32.BF16 R96, R8.reuse, R24, R108 ;  /* 0x000000180860723c */ /* 0x040ff0000004186c */
[----:B------:R-:W-:Y:S01]  /*57b0*/  HMMA.16816.F32.BF16 R44, R8, R22, R104 ;  /* 0x00000016082c723c */ /* 0x000fe20000041868 */
[----:B-1----:R-:W-:-:S07]  /*57c0*/  FFMA.FTZ R5, R125, c[0x0][0x2d0], -R0 ;  /* 0x0000b4007d057a23 */ /* 0x002fce0000010800 */
[C---:B------:R-:W-:Y:S01]  /*57d0*/  HMMA.16816.F32.BF16 R76, R8.reuse, R18, R76 ;  /* 0x00000012084c723c */ /* 0x040fe2000004184c */
[----:B------:R1:W-:Y:S07]  /*57e0*/  MUFU.EX2 R200, R5 ;  /* 0x0000000500c87308 */ /* 0x0003ee0000000800 */
[C---:B------:R-:W-:Y:S08]  /*57f0*/  HMMA.16816.F32.BF16 R88, R8.reuse, R14, R100 ;  /* 0x0000000e0858723c */ /* 0x040ff00000041864 */
[----:B------:R-:W-:Y:S01]  /*5800*/  HMMA.16816.F32.BF16 R92, R8, R26, R92 ;  /* 0x0000001a085c723c */ /* 0x000fe2000004185c */
[----:B-1----:R-:W-:-:S06]  /*5810*/  FFMA.FTZ R5, R126, c[0x0][0x2d0], -R0 ;  /* 0x0000b4007e057a23 */ /* 0x002fcc0000010800 */
[----:B------:R-:W-:Y:S02]  /*5820*/  F2FP.BF16.PACK_AB R8, R250, R249 ;  /* 0x000000f9fa08723e */ /* 0x000fe400000010ff */
[----:B------:R-:W-:Y:S02]  /*5830*/  F2FP.BF16.PACK_AB R9, R217, R224 ;  /* 0x000000e0d909723e */ /* 0x000fe400000010ff */
[----:B------:R-:W-:Y:S02]  /*5840*/  F2FP.BF16.PACK_AB R10, R131, R252 ;  /* 0x000000fc830a723e */ /* 0x000fe400000010ff */
[----:B------:R-:W-:Y:S01]  /*5850*/  F2FP.BF16.PACK_AB R11, R215, R216 ;  /* 0x000000d8d70b723e */ /* 0x000fe200000010ff */
[----:B------:R-:W-:Y:S02]  /*5860*/  IMAD.MOV.U32 R126, RZ, RZ, R199 ;  /* 0x000000ffff7e7224 */ /* 0x000fe400078e00c7 */
[----:B------:R1:W4:Y:S04]  /*5870*/  MUFU.EX2 R199, R5 ;  /* 0x0000000500c77308 */ /* 0x0003280000000800 */
[C---:B------:R-:W-:Y:S08]  /*5880*/  HMMA.16816.F32.BF16 R100, R8.reuse, R20, R80 ;  /* 0x000000140864723c */ /* 0x040ff00000041850 */
[----:B------:R-:W-:Y:S01]  /*5890*/  HMMA.16816.F32.BF16 R80, R8, R16, R64 ;  /* 0x000000100850723c */ /* 0x000fe20000041840 */
[----:B-1----:R-:W-:-:S07]  /*58a0*/  FFMA.FTZ R5, R182, c[0x0][0x2d0], -R4 ;  /* 0x0000b400b6057a23 */ /* 0x002fce0000010804 */
[C---:B------:R-:W-:Y:S01]  /*58b0*/  HMMA.16816.F32.BF16 R64, R8.reuse, R12, R40 ;  /* 0x0000000c0840723c */ /* 0x040fe20000041828 */
[----:B------:R-:W-:Y:S02]  /*58c0*/  IMAD.MOV.U32 R182, RZ, RZ, R193 ;  /* 0x000000ffffb67224 */ /* 0x000fe400078e00c1 */
[----:B------:R1:W-:Y:S05]  /*58d0*/  MUFU.EX2 R193, R5 ;  /* 0x0000000500c17308 */ /* 0x0003ea0000000800 */
[----:B------:R-:W-:Y:S01]  /*58e0*/  HMMA.16816.F32.BF16 R104, R8, R22, R32 ;  /* 0x000000160868723c */ /* 0x000fe20000041820 */
[----:B------:R-:W2:Y:S01]  /*58f0*/  LDSM.16.MT88.4 R20, [R229+0x1800] ;  /* 0x00180000e514783b */ /* 0x000ea20000004200 */
[----:B------:R-:W-:-:S06]  /*5900*/  IMAD.MOV.U32 R156, RZ, RZ, R128 ;  /* 0x000000ffff9c7224 */ /* 0x000fcc00078e0080 */
[----:B------:R-:W-:Y:S01]  /*5910*/  HMMA.16816.F32.BF16 R72, R8, R18, R52 ;  /* 0x000000120848723c */ /* 0x000fe20000041834 */
[----:B------:R-:W2:Y:S01]  /*5920*/  LDSM.16.MT88.4 R16, [R233+0x1800] ;  /* 0x00180000e910783b */ /* 0x000ea20000004200 */
[----:B-1----:R-:W-:-:S06]  /*5930*/  FFMA.FTZ R5, R183, c[0x0][0x2d0], -R4 ;  /* 0x0000b400b7057a23 */ /* 0x002fcc0000010804 */
[----:B------:R-:W-:Y:S01]  /*5940*/  HMMA.16816.F32.BF16 R40, R8, R14, R28 ;  /* 0x0000000e0828723c */ /* 0x000fe2000004181c */
[----:B------:R-:W1:Y:S01]  /*5950*/  LDSM.16.MT88.4 R12, [R230+0x1800] ;  /* 0x00180000e60c783b */ /* 0x000e620000004200 */
[----:B------:R-:W-:-:S06]  /*5960*/  IMAD.MOV.U32 R128, RZ, RZ, R195 ;  /* 0x000000ffff807224 */ /* 0x000fcc00078e00c3 */
[C---:B------:R-:W-:Y:S01]  /*5970*/  HMMA.16816.F32.BF16 R32, R8.reuse, R24, R60 ;  /* 0x000000180820723c */ /* 0x040fe2000004183c */
[----:B------:R3:W-:Y:S07]  /*5980*/  MUFU.EX2 R195, R5 ;  /* 0x0000000500c37308 */ /* 0x0007ee0000000800 */
[----:B------:R-:W-:Y:S01]  /*5990*/  HMMA.16816.F32.BF16 R28, R8, R26, R36 ;  /* 0x0000001a081c723c */ /* 0x000fe20000041824 */
[----:B------:R-:W1:Y:S01]  /*59a0*/  LDSM.16.MT88.4 R24, [R232+0x1800] ;  /* 0x00180000e818783b */ /* 0x000e620000004200 */
[----:B---3--:R-:W-:-:S02]  /*59b0*/  FFMA.FTZ R5, R184, c[0x0][0x2d0], -R4 ;  /* 0x0000b400b8057a23 */ /* 0x008fc40000010804 */
[----:B------:R-:W-:Y:S02]  /*59c0*/  IMAD.MOV.U32 R184, RZ, RZ, R197 ;  /* 0x000000ffffb87224 */ /* 0x000fe400078e00c5 */
[----:B------:R3:W-:Y:S01]  /*59d0*/  MUFU.EX2 R197, R5 ;  /* 0x0000000500c57308 */ /* 0x0007e20000000800 */
[----:B------:R-:W-:Y:S02]  /*59e0*/  IMAD.MOV.U32 R157, RZ, RZ, R198 ;  /* 0x000000ffff9d7224 */ /* 0x000fe400078e00c6 */
[----:B------:R-:W-:Y:S02]  /*59f0*/  IMAD.MOV.U32 R149, RZ, RZ, R191 ;  /* 0x000000ffff957224 */ /* 0x000fe400078e00bf */
[----:B---3--:R-:W-:-:S04]  /*5a00*/  FFMA.FTZ R5, R185, c[0x0][0x2d0], -R4 ;  /* 0x0000b400b9057a23 */ /* 0x008fc80000010804 */
[----:B------:R3:W-:Y:S01]  /*5a10*/  MUFU.EX2 R198, R5 ;  /* 0x0000000500c67308 */ /* 0x0007e20000000800 */
[----:B------:R-:W-:Y:S01]  /*5a20*/  F2FP.BF16.PACK_AB R8, R208, R206 ;  /* 0x000000ced008723e */ /* 0x000fe200000010ff */
[----:B---3--:R-:W-:-:S06]  /*5a30*/  FFMA.FTZ R5, R140, c[0x0][0x2d0], -R0 ;  /* 0x0000b4008c057a23 */ /* 0x008fcc0000010800 */
[----:B------:R3:W-:Y:S01]  /*5a40*/  MUFU.EX2 R191, R5 ;  /* 0x0000000500bf7308 */ /* 0x0007e20000000800 */
[----:B------:R-:W-:Y:S02]  /*5a50*/  MOV R140, R192 ;  /* 0x000000c0008c7202 */ /* 0x000fe40000000f00 */
[----:B------:R-:W-:Y:S02]  /*5a60*/  F2FP.BF16.PACK_AB R9, R202, R205 ;  /* 0x000000cdca09723e */ /* 0x000fe400000010ff */
[----:B------:R-:W-:Y:S01]  /*5a70*/  F2FP.BF16.PACK_AB R10, R210, R209 ;  /* 0x000000d1d20a723e */ /* 0x000fe200000010ff */
[----:B---3--:R-:W-:Y:S02]  /*5a80*/  FFMA.FTZ R5, R177, c[0x0][0x2d0], -R3 ;  /* 0x0000b400b1057a23 */ /* 0x008fe40000010803 */
[----:B------:R-:W-:Y:S02]  /*5a90*/  IMAD.MOV.U32 R177, RZ, RZ, R190 ;  /* 0x000000ffffb17224 */ /* 0x000fe400078e00be */
[----:B------:R3:W-:Y:S01]  /*5aa0*/  MUFU.EX2 R190, R5 ;  /* 0x0000000500be7308 */ /* 0x0007e20000000800 */
[----:B--2---:R-:W-:Y:S01]  /*5ab0*/  F2FP.BF16.PACK_AB R11, R204, R203 ;  /* 0x000000cbcc0b723e */ /* 0x004fe200000010ff */
[----:B------:R-:W-:-:S02]  /*5ac0*/  IMAD.MOV.U32 R185, RZ, RZ, R194 ;  /* 0x000000ffffb97224 */ /* 0x000fc400078e00c2 */
[----:B------:R-:W-:Y:S02]  /*5ad0*/  IMAD.MOV.U32 R124, RZ, RZ, R68 ;  /* 0x000000ffff7c7224 */ /* 0x000fe400078e0044 */
[----:B---3--:R-:W-:-:S04]  /*5ae0*/  FFMA.FTZ R5, R176, c[0x0][0x2d0], -R3 ;  /* 0x0000b400b0057a23 */ /* 0x008fc80000010803 */
[----:B------:R2:W3:Y:S01]  /*5af0*/  MUFU.EX2 R192, R5 ;  /* 0x0000000500c07308 */ /* 0x0004e20000000800 */
[----:B------:R-:W-:Y:S01]  /*5b00*/  HMMA.16816.F32.BF16 R112, R8, R20, R56 ;  /* 0x000000140870723c */ /* 0x000fe20000041838 */
[----:B------:R-:W-:-:S07]  /*5b10*/  IMAD.MOV.U32 R68, RZ, RZ, R196 ;  /* 0x000000ffff447224 */ /* 0x000fce00078e00c4 */
[----:B------:R-:W-:Y:S01]  /*5b20*/  HMMA.16816.F32.BF16 R108, R8, R22, R44 ;  /* 0x00000016086c723c */ /* 0x000fe2000004182c */
[----:B--2---:R-:W-:-:S07]  /*5b30*/  FFMA.FTZ R5, R181, c[0x0][0x2d0], -R3 ;  /* 0x0000b400b5057a23 */ /* 0x004fce0000010803 */
[C---:B------:R-:W-:Y:S01]  /*5b40*/  HMMA.16816.F32.BF16 R60, R8.reuse, R16, R48 ;  /* 0x00000010083c723c */ /* 0x040fe20000041830 */
[----:B------:R2:W-:Y:S07]  /*5b50*/  MUFU.EX2 R194, R5 ;  /* 0x0000000500c27308 */ /* 0x0005ee0000000800 */
[----:B------:R-:W-:Y:S01]  /*5b60*/  HMMA.16816.F32.BF16 R56, R8, R18, R76 ;  /* 0x000000120838723c */ /* 0x000fe2000004184c */
[----:B------:R-:W-:-:S07]  /*5b70*/  IMAD.MOV.U32 R154, RZ, RZ, R189 ;  /* 0x000000ffff9a7224 */ /* 0x000fce00078e00bd */
[----:B-1----:R-:W-:Y:S01]  /*5b80*/  HMMA.16816.F32.BF16 R52, R8, R12, R84 ;  /* 0x0000000c0834723c */ /* 0x002fe20000041854 */
[----:B--2---:R-:W-:-:S04]  /*5b90*/  FFMA.FTZ R5, R180, c[0x0][0x2d0], -R3 ;  /* 0x0000b400b4057a23 */ /* 0x004fc80000010803 */
        /* <DEDUP_REMOVED lines=8> */
[----:B----4-:R-:W-:Y:S01]  /*5c20*/  F2FP.BF16.PACK_AB R11, R199, R200 ;  /* 0x000000c8c70b723e */ /* 0x010fe200000010ff */
[----:B------:R1:W-:Y:S01]  /*5c30*/  MUFU.EX2 R189, R5 ;  /* 0x0000000500bd7308 */ /* 0x0003e20000000800 */
[----:B------:R-:W-:-:S05]  /*5c40*/  IMAD.MOV.U32 R183, RZ, RZ, R138 ;  /* 0x000000ffffb77224 */ /* 0x000fca00078e008a */
[C---:B------:R-:W-:Y:S08]  /*5c50*/  HMMA.16816.F32.BF16 R88, R8.reuse, R18, R72 ;  /* 0x000000120858723c */ /* 0x040ff00000041848 */
[----:B------:R-:W-:Y:S01]  /*5c60*/  HMMA.16816.F32.BF16 R100, R8, R20, R100 ;  /* 0x000000140864723c */ /* 0x000fe20000041864 */
[----:B-1----:R-:W-:-:S04]  /*5c70*/  FFMA.FTZ R5, R173, c[0x0][0x2d0], -R2 ;  /* 0x0000b400ad057a23 */ /* 0x002fc80000010802 */
[----:B------:R1:W2:Y:S03]  /*5c80*/  MUFU.EX2 R138, R5 ;  /* 0x00000005008a7308 */ /* 0x0002a60000000800 */
[C---:B------:R-:W-:Y:S01]  /*5c90*/  HMMA.16816.F32.BF16 R104, R8.reuse, R22, R104 ;  /* 0x000000160868723c */ /* 0x040fe20000041868 */
[----:B------:R-:W4:Y:S07]  /*5ca0*/  LDSM.16.MT88.4 R20, [R229+0x2000] ;  /* 0x00200000e514783b */ /* 0x000f2e0000004200 */
[C---:B------:R-:W-:Y:S08]  /*5cb0*/  HMMA.16816.F32.BF16 R84, R8.reuse, R12, R64 ;  /* 0x0000000c0854723c */ /* 0x040ff00000041840 */
[----:B------:R-:W-:Y:S01]  /*5cc0*/  HMMA.16816.F32.BF16 R72, R8, R14, R40 ;  /* 0x0000000e0848723c */ /* 0x000fe20000041828 */
[----:B------:R-:W2:Y:S01]  /*5cd0*/  LDSM.16.MT88.4 R12, [R230+0x2000] ;  /* 0x00200000e60c783b */ /* 0x000ea20000004200 */
[----:B-1----:R-:W-:-:S06]  /*5ce0*/  FFMA.FTZ R5, R174, c[0x0][0x2d0], -R2 ;  /* 0x0000b400ae057a23 */ /* 0x002fcc0000010802 */
[C---:B------:R-:W-:Y:S01]  /*5cf0*/  HMMA.16816.F32.BF16 R96, R8.reuse, R16, R80 ;  /* 0x000000100860723c */ /* 0x040fe20000041850 */
[----:B------:R-:W1:Y:S01]  /*5d00*/  LDSM.16.MT88.4 R16, [R233+0x2000] ;  /* 0x00200000e910783b */ /* 0x000e620000004200 */
[----:B------:R3:W-:Y:S06]  /*5d10*/  MUFU.EX2 R139, R5 ;  /* 0x00000005008b7308 */ /* 0x0007ec0000000800 */
[C---:B------:R-:W-:Y:S08]  /*5d20*/  HMMA.16816.F32.BF16 R32, R8.reuse, R24, R32 ;  /* 0x000000180820723c */ /* 0x040ff00000041820 */
[----:B------:R-:W-:Y:S01]  /*5d30*/  HMMA.16816.F32.BF16 R28, R8, R26, R28 ;  /* 0x0000001a081c723c */ /* 0x000fe2000004181c */
[----:B------:R-:W1:Y:S01]  /*5d40*/  LDSM.16.MT88.4 R24, [R232+0x2000] ;  /* 0x00200000e818783b */ /* 0x000e620000004200 */
[----:B---3--:R-:W-:-:S02]  /*5d50*/  FFMA.FTZ R5, R172, c[0x0][0x2d0], -R2 ;  /* 0x0000b400ac057a23 */ /* 0x008fc40000010802 */
[----:B------:R-:W-:Y:S02]  /*5d60*/  IMAD.MOV.U32 R176, RZ, RZ, R188 ;  /* 0x000000ffffb07224 */ /* 0x000fe400078e00bc */
[----:B------:R3:W1:Y:S01]  /*5d70*/  MUFU.EX2 R188, R5 ;  /* 0x0000000500bc7308 */ /* 0x0006620000000800 */
[----:B------:R-:W-:Y:S02]  /*5d80*/  IMAD.MOV.U32 R159, RZ, RZ, R134 ;  /* 0x000000ffff9f7224 */ /* 0x000fe400078e0086 */
[----:B------:R-:W-:Y:S02]  /*5d90*/  IMAD.MOV.U32 R158, RZ, RZ, R133 ;  /* 0x000000ffff9e7224 */ /* 0x000fe400078e0085 */
[----:B---3--:R-:W-:-:S04]  /*5da0*/  FFMA.FTZ R5, R142, c[0x0][0x2d0], -R0 ;  /* 0x0000b4008e057a23 */ /* 0x008fc80000010800 */
[----:B------:R3:W1:Y:S01]  /*5db0*/  MUFU.EX2 R134, R5 ;  /* 0x0000000500867308 */ /* 0x0006620000000800 */
[----:B------:R-:W-:Y:S02]  /*5dc0*/  IMAD.MOV.U32 R125, RZ, RZ, R132 ;  /* 0x000000ffff7d7224 */ /* 0x000fe400078e0084 */
[----:B---3--:R-:W-:-:S05]  /*5dd0*/  FFMA.FTZ R5, R141, c[0x0][0x2d0], -R0 ;  /* 0x0000b4008d057a23 */ /* 0x008fca0000010800 */
[----:B------:R3:W-:Y:S01]  /*5de0*/  MUFU.EX2 R133, R5 ;  /* 0x0000000500857308 */ /* 0x0007e20000000800 */
[----:B------:R-:W-:Y:S02]  /*5df0*/  F2FP.BF16.PACK_AB R8, R192, R190 ;  /* 0x000000bec008723e */ /* 0x000fe400000010ff */
[----:B--2---:R-:W-:Y:S02]  /*5e00*/  F2FP.BF16.PACK_AB R9, R138, R189 ;  /* 0x000000bd8a09723e */ /* 0x004fe400000010ff */
[----:B------:R-:W-:Y:S01]  /*5e10*/  F2FP.BF16.PACK_AB R10, R196, R194 ;  /* 0x000000c2c40a723e */ /* 0x000fe200000010ff */
[----:B---3--:R-:W-:-:S04]  /*5e20*/  FFMA.FTZ R5, R143, c[0x0][0x2d0], -R0 ;  /* 0x0000b4008f057a23 */ /* 0x008fc80000010800 */
[----:B------:R2:W3:Y:S01]  /*5e30*/  MUFU.EX2 R132, R5 ;  /* 0x0000000500847308 */ /* 0x0004e20000000800 */
[----:B-1----:R-:W-:-:S07]  /*5e40*/  F2FP.BF16.PACK_AB R11, R188, R139 ;  /* 0x0000008bbc0b723e */ /* 0x002fce00000010ff */
[C---:B----4-:R-:W-:Y:S08]  /*5e50*/  HMMA.16816.F32.BF16 R120, R8.reuse, R20, R112 ;  /* 0x000000140878723c */ /* 0x050ff00000041870 */
[----:B------:R-:W-:Y:S01]  /*5e60*/  HMMA.16816.F32.BF16 R116, R8, R22, R108 ;  /* 0x000000160874723c */ /* 0x000fe2000004186c */
[----:B--2---:R-:W-:-:S07]  /*5e70*/  FFMA.FTZ R5, R176, c[0x0][0x2d0], -R4 ;  /* 0x0000b400b0057a23 */ /* 0x004fce0000010804 */
[----:B------:R-:W-:Y:S01]  /*5e80*/  HMMA.16816.F32.BF16 R92, R8, R12, R52 ;  /* 0x0000000c085c723c */ /* 0x000fe20000041834 */
[----:B------:R-:W-:-:S07]  /*5e90*/  IMAD.MOV.U32 R176, RZ, RZ, R177 ;  /* 0x000000ffffb07224 */ /* 0x000fce00078e00b1 */
[----:B------:R-:W-:Y:S01]  /*5ea0*/  HMMA.16816.F32.BF16 R112, R8, R16, R60 ;  /* 0x000000100870723c */ /* 0x000fe2000004183c */
[----:B------:R-:W-:-:S07]  /*5eb0*/  IMAD.MOV.U32 R177, RZ, RZ, R140 ;  /* 0x000000ffffb17224 */ /* 0x000fce00078e008c */
[C---:B------:R-:W-:Y:S08]  /*5ec0*/  HMMA.16816.F32.BF16 R108, R8.reuse, R18, R56 ;  /* 0x00000012086c723c */ /* 0x040ff00000041838 */
[C---:B------:R-:W-:Y:S08]  /*5ed0*/  HMMA.16816.F32.BF16 R80, R8.reuse, R14, R48 ;  /* 0x0000000e0850723c */ /* 0x040ff00000041830 */
[C---:B------:R-:W-:Y:S08]  /*5ee0*/  HMMA.16816.F32.BF16 R76, R8.reuse, R24, R44 ;  /* 0x00000018084c723c */ /* 0x040ff0000004182c */
[----:B------:R-:W-:Y:S07]  /*5ef0*/  HMMA.16816.F32.BF16 R52, R8, R26, R36 ;  /* 0x0000001a0834723c */ /* 0x000fee0000041824 */
[----:B------:R-:W-:-:S02]  /*5f00*/  F2FP.BF16.PACK_AB R8, R195, R193 ;  /* 0x000000c1c308723e */ /* 0x000fc400000010ff */
[----:B------:R-:W-:Y:S02]  /*5f10*/  F2FP.BF16.PACK_AB R9, R134, R191 ;  /* 0x000000bf8609723e */ /* 0x000fe400000010ff */
[----:B------:R-:W-:Y:S02]  /*5f20*/  F2FP.BF16.PACK_AB R10, R198, R197 ;  /* 0x000000c5c60a723e */ /* 0x000fe400000010ff */
[----:B---3--:R-:W-:Y:S01]  /*5f30*/  F2FP.BF16.PACK_AB R11, R132, R133 ;  /* 0x00000085840b723e */ /* 0x008fe200000010ff */
[----:B------:R-:W-:Y:S02]  /*5f40*/  IMAD.MOV.U32 R140, RZ, RZ, R185 ;  /* 0x000000ffff8c7224 */ /* 0x000fe400078e00b9 */
[----:B------:R-:W-:-:S04]  /*5f50*/  IMAD.MOV.U32 R185, RZ, RZ, R184 ;  /* 0x000000ffffb97224 */ /* 0x000fc800078e00b8 */
[C---:B------:R-:W-:Y:S01]  /*5f60*/  HMMA.16816.F32.BF16 R48, R8.reuse, R16, R96 ;  /* 0x000000100830723c */ /* 0x040fe20000041860 */
[----:B------:R1:W-:Y:S01]  /*5f70*/  MUFU.EX2 R98, R5 ;  /* 0x0000000500627308 */ /* 0x0003e20000000800 */
[----:B------:R-:W-:Y:S02]  /*5f80*/  IMAD.MOV.U32 R184, RZ, RZ, R183 ;  /* 0x000000ffffb87224 */ /* 0x000fe400078e00b7 */
[----:B------:R-:W-:Y:S02]  /*5f90*/  IMAD.MOV.U32 R183, RZ, RZ, R182 ;  /* 0x000000ffffb77224 */ /* 0x000fe400078e00b6 */
[----:B------:R-:W-:Y:S02]  /*5fa0*/  IMAD.MOV.U32 R182, RZ, RZ, R126 ;  /* 0x000000ffffb67224 */ /* 0x000fe400078e007e */
[----:B------:R-:W-:Y:S01]  /*5fb0*/  IMAD.MOV.U32 R126, RZ, RZ, R125 ;  /* 0x000000ffff7e7224 */ /* 0x000fe200078e007d */
[----:B------:R-:W-:Y:S01]  /*5fc0*/  HMMA.16816.F32.BF16 R64, R8, R20, R100 ;  /* 0x000000140840723c */ /* 0x000fe20000041864 */
[----:B------:R-:W-:-:S02]  /*5fd0*/  IMAD.MOV.U32 R125, RZ, RZ, R127 ;  /* 0x000000ffff7d7224 */ /* 0x000fc400078e007f */
[----:B-1----:R-:W-:Y:S02]  /*5fe0*/  FFMA.FTZ R5, R176, c[0x0][0x2d0], -R3 ;  /* 0x0000b400b0057a23 */ /* 0x002fe40000010803 */
[----:B------:R-:W-:Y:S01]  /*5ff0*/  IMAD.MOV.U32 R176, RZ, RZ, R177 ;  /* 0x000000ffffb07224 */ /* 0x000fe200078e00b1 */
[----:B------:R-:W-:Y:S01]  /*6000*/  MOV R177, R140 ;  /* 0x0000008c00b17202 */ /* 0x000fe20000000f00 */
[----:B------:R1:W-:Y:S01]  /*6010*/  MUFU.EX2 R99, R5 ;  /* 0x0000000500637308 */ /* 0x0003e20000000800 */
[----:B------:R-:W-:Y:S02]  /*6020*/  IMAD.MOV.U32 R140, RZ, RZ, R185 ;  /* 0x000000ffff8c7224 */ /* 0x000fe400078e00b9 */
[----:B------:R-:W-:Y:S02]  /*6030*/  IMAD.MOV.U32 R185, RZ, RZ, R184 ;  /* 0x000000ffffb97224 */ /* 0x000fe400078e00b8 */
[----:B------:R-:W-:Y:S02]  /*6040*/  IMAD.MOV.U32 R127, RZ, RZ, R144 ;  /* 0x000000ffff7f7224 */ /* 0x000fe400078e0090 */
[----:B------:R-:W-:-:S02]  /*6050*/  IMAD.MOV.U32 R184, RZ, RZ, R183 ;  /* 0x000000ffffb87224 */ /* 0x000fc400078e00b7 */
[----:B------:R-:W-:Y:S02]  /*6060*/  IMAD.MOV.U32 R144, RZ, RZ, R145 ;  /* 0x000000ffff907224 */ /* 0x000fe400078e0091 */
[----:B------:R-:W-:Y:S02]  /*6070*/  IMAD.MOV.U32 R183, RZ, RZ, R182 ;  /* 0x000000ffffb77224 */ /* 0x000fe400078e00b6 */
[----:B-1----:R-:W-:Y:S02]  /*6080*/  FFMA.FTZ R5, R176, c[0x0][0x2d0], -R3 ;  /* 0x0000b400b0057a23 */ /* 0x002fe40000010803 */
[----:B------:R-:W-:Y:S02]  /*6090*/  IMAD.MOV.U32 R145, RZ, RZ, R151 ;  /* 0x000000ffff917224 */ /* 0x000fe400078e0097 */
[----:B------:R1:W2:Y:S01]  /*60a0*/  MUFU.EX2 R101, R5 ;  /* 0x0000000500657308 */ /* 0x0002a20000000800 */
[----:B------:R-:W-:Y:S02]  /*60b0*/  IMAD.MOV.U32 R182, RZ, RZ, R126 ;  /* 0x000000ffffb67224 */ /* 0x000fe400078e007e */
[----:B------:R-:W-:-:S02]  /*60c0*/  IMAD.MOV.U32 R126, RZ, RZ, R125 ;  /* 0x000000ffff7e7224 */ /* 0x000fc400078e007d */
[----:B------:R-:W-:Y:S02]  /*60d0*/  IMAD.MOV.U32 R125, RZ, RZ, R127 ;  /* 0x000000ffff7d7224 */ /* 0x000fe400078e007f */
[----:B------:R-:W-:Y:S02]  /*60e0*/  IMAD.MOV.U32 R151, RZ, RZ, R150 ;  /* 0x000000ffff977224 */ /* 0x000fe400078e0096 */
[----:B------:R-:W-:Y:S02]  /*60f0*/  IMAD.MOV.U32 R127, RZ, RZ, R144 ;  /* 0x000000ffff7f7224 */ /* 0x000fe400078e0090 */
[----:B------:R-:W-:Y:S02]  /*6100*/  IMAD.MOV.U32 R150, RZ, RZ, R148 ;  /* 0x000000ffff967224 */ /* 0x000fe400078e0094 */
[----:B-1----:R-:W-:Y:S02]  /*6110*/  FFMA.FTZ R5, R177, c[0x0][0x2d0], -R3 ;  /* 0x0000b400b1057a23 */ /* 0x002fe40000010803 */
        /* <DEDUP_REMOVED lines=11> */
[----:B------:R-:W-:Y:S01]  /*61d0*/  HMMA.16816.F32.BF16 R40, R8, R12, R84 ;  /* 0x0000000c0828723c */ /* 0x000fe20000041854 */
[----:B------:R-:W-:Y:S02]  /*61e0*/  IMAD.MOV.U32 R145, RZ, RZ, R151 ;  /* 0x000000ffff917224 */ /* 0x000fe400078e0097 */
[----:B------:R-:W-:-:S02]  /*61f0*/  IMAD.MOV.U32 R126, RZ, RZ, R125 ;  /* 0x000000ffff7e7224 */ /* 0x000fc400078e007d */
[----:B------:R-:W-:Y:S02]  /*6200*/  IMAD.MOV.U32 R151, RZ, RZ, R150 ;  /* 0x000000ffff977224 */ /* 0x000fe400078e0096 */
[----:B------:R-:W-:Y:S01]  /*6210*/  IMAD.MOV.U32 R125, RZ, RZ, R127 ;  /* 0x000000ffff7d7224 */ /* 0x000fe200078e007f */
[----:B------:R-:W-:Y:S01]  /*6220*/  HMMA.16816.F32.BF16 R84, R8, R24, R32 ;  /* 0x000000180854723c */ /* 0x000fe20000041820 */
[----:B------:R-:W-:Y:S01]  /*6230*/  IMAD.MOV.U32 R140, RZ, RZ, R185 ;  /* 0x000000ffff8c7224 */ /* 0x000fe200078e00b9 */
[----:B------:R-:W-:Y:S01]  /*6240*/  MOV R127, R144 ;  /* 0x00000090007f7202 */ /* 0x000fe20000000f00 */
[----:B------:R-:W-:Y:S02]  /*6250*/  IMAD.MOV.U32 R150, RZ, RZ, R148 ;  /* 0x000000ffff967224 */ /* 0x000fe400078e0094 */
[----:B------:R-:W-:Y:S02]  /*6260*/  IMAD.MOV.U32 R185, RZ, RZ, R184 ;  /* 0x000000ffffb97224 */ /* 0x000fe400078e00b8 */
[----:B------:R-:W-:-:S02]  /*6270*/  IMAD.MOV.U32 R148, RZ, RZ, R155 ;  /* 0x000000ffff947224 */ /* 0x000fc400078e009b */
[----:B------:R-:W-:Y:S02]  /*6280*/  IMAD.MOV.U32 R184, RZ, RZ, R183 ;  /* 0x000000ffffb87224 */ /* 0x000fe400078e00b7 */
[----:B------:R-:W-:Y:S01]  /*6290*/  FFMA.FTZ R35, R176, c[0x0][0x2d0], -R4 ;  /* 0x0000b400b0237a23 */ /* 0x000fe20000010804 */
[----:B------:R-:W-:Y:S01]  /*62a0*/  MOV R176, R177 ;  /* 0x000000b100b07202 */ /* 0x000fe20000000f00 */
        /* <DEDUP_REMOVED lines=35> */
[----:B------:R-:W-:Y:S01]  /*64e0*/  IMAD.MOV.U32 R182, RZ, RZ, R126 ;  /* 0x000000ffffb67224 */ /* 0x000fe200078e007e */
[C---:B------:R-:W-:Y:S01]  /*64f0*/  HMMA.16816.F32.BF16 R60, R8.reuse, R22, R104 ;  /* 0x00000016083c723c */ /* 0x040fe20000041868 */
[----:B------:R-:W-:Y:S01]  /*6500*/  IMAD.MOV.U32 R148, RZ, RZ, R149 ;  /* 0x000000ffff947224 */ /* 0x000fe200078e0095 */
[----:B------:R-:W1:Y:S01]  /*6510*/  LDSM.16.MT88.4 R20, [R229+0x2800] ;  /* 0x00280000e514783b */ /* 0x000e620000004200 */
[----:B------:R-:W-:Y:S01]  /*6520*/  IMAD.MOV.U32 R126, RZ, RZ, R125 ;  /* 0x000000ffff7e7224 */ /* 0x000fe200078e007d */
[----:B------:R-:W-:Y:S01]  /*6530*/  MOV R125, R127 ;  /* 0x0000007f007d7202 */ /* 0x000fe20000000f00 */
[----:B------:R-:W-:Y:S02]  /*6540*/  IMAD.MOV.U32 R149, RZ, RZ, R68 ;  /* 0x000000ffff957224 */ /* 0x000fe400078e0044 */
[--C-:B------:R-:W-:Y:S01]  /*6550*/  FFMA.FTZ R6, R241, c[0x0][0x2d0], -R4.reuse ;  /* 0x0000b400f1067a23 */ /* 0x100fe20000010804 */
[----:B------:R-:W-:Y:S01]  /*6560*/  HMMA.16816.F32.BF16 R44, R8, R18, R88 ;  /* 0x00000012082c723c */ /* 0x000fe20000041858 */
[--C-:B------:R-:W-:Y:S01]  /*6570*/  FFMA.FTZ R34, R239, c[0x0][0x2d0], -R4.reuse ;  /* 0x0000b400ef227a23 */ /* 0x100fe20000010804 */
[----:B------:R-:W3:Y:S01]  /*6580*/  LDSM.16.MT88.4 R16, [R233+0x2800] ;  /* 0x00280000e910783b */ /* 0x000ee20000004200 */
[----:B------:R-:W-:-:S02]  /*6590*/  FFMA.FTZ R68, R238, c[0x0][0x2d0], -R4 ;  /* 0x0000b400ee447a23 */ /* 0x000fc40000010804 */
[--C-:B------:R-:W-:Y:S02]  /*65a0*/  FFMA.FTZ R100, R235, c[0x0][0x2d0], -R4.reuse ;  /* 0x0000b400eb647a23 */ /* 0x100fe40000010804 */
[--C-:B------:R-:W-:Y:S02]  /*65b0*/  FFMA.FTZ R89, R236, c[0x0][0x2d0], -R4.reuse ;  /* 0x0000b400ec597a23 */ /* 0x100fe40000010804 */
[----:B------:R-:W-:Y:S02]  /*65c0*/  FFMA.FTZ R104, R234, c[0x0][0x2d0], -R4 ;  /* 0x0000b400ea687a23 */ /* 0x000fe40000010804 */
[----:B------:R-:W-:Y:S02]  /*65d0*/  IMAD.MOV.U32 R127, RZ, RZ, R144 ;  /* 0x000000ffff7f7224 */ /* 0x000fe400078e0090 */
[----:B------:R-:W-:Y:S02]  /*65e0*/  IMAD.MOV.U32 R144, RZ, RZ, R145 ;  /* 0x000000ffff907224 */ /* 0x000fe400078e0091 */
[----:B------:R-:W-:-:S02]  /*65f0*/  FFMA.FTZ R4, R181, c[0x0][0x2d0], -R2 ;  /* 0x0000b400b5047a23 */ /* 0x000fc40000010802 */
[----:B------:R-:W-:Y:S02]  /*6600*/  IMAD.MOV.U32 R145, RZ, RZ, R151 ;  /* 0x000000ffff917224 */ /* 0x000fe400078e0097 */
[----:B------:R-:W-:Y:S01]  /*6610*/  IMAD.MOV.U32 R181, RZ, RZ, R185 ;  /* 0x000000ffffb57224 */ /* 0x000fe200078e00b9 */
[C---:B------:R-:W-:Y:S01]  /*6620*/  HMMA.16816.F32.BF16 R56, R8.reuse, R14, R72 ;  /* 0x0000000e0838723c */ /* 0x040fe20000041848 */
[----:B------:R-:W-:Y:S01]  /*6630*/  IMAD.MOV.U32 R151, RZ, RZ, R150 ;  /* 0x000000ffff977224 */ /* 0x000fe200078e0096 */
[----:B------:R-:W4:Y:S01]  /*6640*/  LDSM.16.MT88.4 R12, [R230+0x2800] ;  /* 0x00280000e60c783b */ /* 0x000f220000004200 */
[----:B------:R-:W-:Y:S02]  /*6650*/  IMAD.MOV.U32 R185, RZ, RZ, R184 ;  /* 0x000000ffffb97224 */ /* 0x000fe400078e00b8 */
[----:B------:R-:W-:Y:S02]  /*6660*/  IMAD.MOV.U32 R150, RZ, RZ, R148 ;  /* 0x000000ffff967224 */ /* 0x000fe400078e0094 */
[----:B------:R-:W-:Y:S01]  /*6670*/  IMAD.MOV.U32 R184, RZ, RZ, R183 ;  /* 0x000000ffffb87224 */ /* 0x000fe200078e00b7 */
[----:B------:R-:W-:Y:S01]  /*6680*/  HMMA.16816.F32.BF16 R72, R8, R26, R28 ;  /* 0x0000001a0848723c */ /* 0x000fe2000004181c */
[----:B------:R-:W-:Y:S01]  /*6690*/  IMAD.MOV.U32 R148, RZ, RZ, R149 ;  /* 0x000000ffff947224 */ /* 0x000fe200078e0095 */
[----:B------:R-:W1:Y:S01]  /*66a0*/  LDSM.16.MT88.4 R8, [R232+0x2800] ;  /* 0x00280000e808783b */ /* 0x000e620000004200 */
        /* <DEDUP_REMOVED lines=8> */
[----:B------:R-:W-:Y:S01]  /*6730*/  MOV R149, R124 ;  /* 0x0000007c00957202 */ /* 0x000fe20000000f00 */
[----:B------:R-:W-:Y:S02]  /*6740*/  IMAD.MOV.U32 R124, RZ, RZ, R128 ;  /* 0x000000ffff7c7224 */ /* 0x000fe400078e0080 */
[--C-:B------:R-:W-:Y:S02]  /*6750*/  FFMA.FTZ R33, R168, c[0x0][0x2d0], -R0.reuse ;  /* 0x0000b400a8217a23 */ /* 0x100fe40000010800 */
[--C-:B------:R-:W-:Y:S02]  /*6760*/  FFMA.FTZ R32, R167, c[0x0][0x2d0], -R0.reuse ;  /* 0x0000b400a7207a23 */ /* 0x100fe40000010800 */
[--C-:B------:R-:W-:Y:S02]  /*6770*/  FFMA.FTZ R25, R164, c[0x0][0x2d0], -R0.reuse ;  /* 0x0000b400a4197a23 */ /* 0x100fe40000010800 */
[----:B------:R-:W-:-:S02]  /*6780*/  FFMA.FTZ R24, R165, c[0x0][0x2d0], -R0 ;  /* 0x0000b400a5187a23 */ /* 0x000fc40000010800 */
[--C-:B------:R-:W-:Y:S02]  /*6790*/  FFMA.FTZ R105, R163, c[0x0][0x2d0], -R0.reuse ;  /* 0x0000b400a3697a23 */ /* 0x100fe40000010800 */
[--C-:B------:R-:W-:Y:S02]  /*67a0*/  FFMA.FTZ R106, R162, c[0x0][0x2d0], -R0.reuse ;  /* 0x0000b400a26a7a23 */ /* 0x100fe40000010800 */
[--C-:B------:R-:W-:Y:S02]  /*67b0*/  FFMA.FTZ R107, R161, c[0x0][0x2d0], -R0.reuse ;  /* 0x0000b400a16b7a23 */ /* 0x100fe40000010800 */
[----:B------:R-:W-:Y:S02]  /*67c0*/  FFMA.FTZ R128, R147, c[0x0][0x2d0], -R0 ;  /* 0x0000b40093807a23 */ /* 0x000fe40000010800 */
[----:B------:R-:W-:Y:S02]  /*67d0*/  IMAD.MOV.U32 R176, RZ, RZ, R125 ;  /* 0x000000ffffb07224 */ /* 0x000fe400078e007d */
[----:B------:R-:W-:-:S02]  /*67e0*/  FFMA.FTZ R0, R180, c[0x0][0x2d0], -R2 ;  /* 0x0000b400b4007a23 */ /* 0x000fc40000010802 */
[----:B------:R-:W-:Y:S01]  /*67f0*/  IMAD.MOV.U32 R125, RZ, RZ, R144 ;  /* 0x000000ffff7d7224 */ /* 0x000fe200078e0090 */
[----:B------:R1:W-:Y:S01]  /*6800*/  MUFU.EX2 R102, R5 ;  /* 0x0000000500667308 */ /* 0x0003e20000000800 */
[----:B------:R-:W-:Y:S02]  /*6810*/  IMAD.MOV.U32 R144, RZ, RZ, R151 ;  /* 0x000000ffff907224 */ /* 0x000fe400078e0097 */
[----:B------:R-:W-:Y:S02]  /*6820*/  IMAD.MOV.U32 R151, RZ, RZ, R148 ;  /* 0x000000ffff977224 */ /* 0x000fe400078e0094 */
[----:B------:R-:W-:Y:S02]  /*6830*/  IMAD.MOV.U32 R148, RZ, RZ, R156 ;  /* 0x000000ffff947224 */ /* 0x000fe400078e009c */
[--C-:B------:R-:W-:Y:S01]  /*6840*/  FFMA.FTZ R26, R181, c[0x0][0x2d0], -R3.reuse ;  /* 0x0000b400b51a7a23 */ /* 0x100fe20000010803 */
[----:B------:R2:W-:Y:S01]  /*6850*/  MUFU.EX2 R90, R0 ;  /* 0x00000000005a7308 */ /* 0x0005e20000000800 */
[----:B------:R-:W-:-:S02]  /*6860*/  FFMA.FTZ R27, R176, c[0x0][0x2d0], -R3 ;  /* 0x0000b400b01b7a23 */ /* 0x000fc40000010803 */
[--C-:B------:R-:W-:Y:S02]  /*6870*/  FFMA.FTZ R31, R177, c[0x0][0x2d0], -R3.reuse ;  /* 0x0000b400b11f7a23 */ /* 0x100fe40000010803 */
[----:B------:R-:W-:Y:S02]  /*6880*/  FFMA.FTZ R30, R140, c[0x0][0x2d0], -R3 ;  /* 0x0000b4008c1e7a23 */ /* 0x000fe40000010803 */
[----:B------:R-:W-:Y:S02]  /*6890*/  IMAD.MOV.U32 R156, RZ, RZ, R157 ;  /* 0x000000ffff9c7224 */ /* 0x000fe400078e009d */
[----:B-1----:R-:W-:Y:S02]  /*68a0*/  FFMA.FTZ R5, R237, c[0x0][0x2d0], -R3 ;  /* 0x0000b400ed057a23 */ /* 0x002fe40000010803 */
[----:B------:R-:W-:Y:S02]  /*68b0*/  FFMA.FTZ R3, R184, c[0x0][0x2d0], -R2 ;  /* 0x0000b400b8037a23 */ /* 0x000fe40000010802 */
[----:B------:R-:W-:-:S02]  /*68c0*/  IMAD.MOV.U32 R157, RZ, RZ, R228 ;  /* 0x000000ffff9d7224 */ /* 0x000fc400078e00e4 */
[----:B--2---:R-:W-:Y:S01]  /*68d0*/  FFMA.FTZ R0, R185, c[0x0][0x2d0], -R2 ;  /* 0x0000b400b9007a23 */ /* 0x004fe20000010802 */
[----:B------:R-:W-:Y:S01]  /*68e0*/  MUFU.EX2 R103, R5 ;  /* 0x0000000500677308 */ /* 0x000fe20000000800 */
[----:B------:R-:W-:Y:S02]  /*68f0*/  IMAD.MOV.U32 R185, RZ, RZ, R156 ;  /* 0x000000ffffb97224 */ /* 0x000fe400078e009c */
[----:B------:R-:W-:Y:S02]  /*6900*/  IMAD.MOV.U32 R156, RZ, RZ, R124 ;  /* 0x000000ffff9c7224 */ /* 0x000fe400078e007c */
[----:B------:R-:W-:-:S03]  /*6910*/  IMAD.MOV.U32 R124, RZ, RZ, R157 ;  /* 0x000000ffff7c7224 */ /* 0x000fc600078e009d */
[----:B------:R-:W1:Y:S01]  /*6920*/  MUFU.EX2 R97, R4 ;  /* 0x0000000400617308 */ /* 0x000e620000000800 */
[----:B------:R-:W-:Y:S02]  /*6930*/  IMAD.MOV.U32 R157, RZ, RZ, R158 ;  /* 0x000000ffff9d7224 */ /* 0x000fe400078e009e */
[----:B------:R-:W-:-:S05]  /*6940*/  IMAD.MOV.U32 R158, RZ, RZ, R159 ;  /* 0x000000ffff9e7224 */ /* 0x000fca00078e009f */
[----:B------:R2:W-:Y:S01]  /*6950*/  MUFU.EX2 R91, R0 ;  /* 0x00000000005b7308 */ /* 0x0005e20000000800 */
[----:B------:R-:W-:-:S07]  /*6960*/  IMAD.MOV.U32 R159, RZ, RZ, R160 ;  /* 0x000000ffff9f7224 */ /* 0x000fce00078e00a0 */
[----:B------:R1:W1:Y:S01]  /*6970*/  MUFU.EX2 R96, R3 ;  /* 0x0000000300607308 */ /* 0x0002620000000800 */
[----:B------:R-:W-:Y:S02]  /*6980*/  IMAD.MOV.U32 R160, RZ, RZ, R71 ;  /* 0x000000ffffa07224 */ /* 0x000fe400078e0047 */
[----:B------:R-:W-:-:S05]  /*6990*/  FFMA.FTZ R29, R183, c[0x0][0x2d0], -R2 ;  /* 0x0000b400b71d7a23 */ /* 0x000fca0000010802 */
[----:B------:R-:W-:Y:S01]  /*69a0*/  MUFU.EX2 R71, R35 ;  /* 0x0000002300477308 */ /* 0x000fe20000000800 */
[----:B--2---:R-:W-:Y:S02]  /*69b0*/  FADD.FTZ R0, R225, R186 ;  /* 0x000000bae1007221 */ /* 0x004fe40000010000 */
[----:B-1----:R-:W-:-:S05]  /*69c0*/  FADD.FTZ R3, R146, R69 ;  /* 0x0000004592037221 */ /* 0x002fca0000010000 */
[----:B------:R1:W2:Y:S01]  /*69d0*/  MUFU.EX2 R88, R6 ;  /* 0x0000000600587308 */ /* 0x0002a20000000800 */
[--C-:B------:R-:W-:Y:S02]  /*69e0*/  FFMA.FTZ R28, R182, c[0x0][0x2d0], -R2.reuse ;  /* 0x0000b400b61c7a23 */ /* 0x100fe40000010802 */
[----:B------:R-:W-:-:S05]  /*69f0*/  FFMA.FTZ R36, R126, c[0x0][0x2d0], -R2 ;  /* 0x0000b4007e247a23 */ /* 0x000fca0000010802 */
[----:B------:R-:W-:Y:S01]  /*6a00*/  MUFU.EX2 R69, R34 ;  /* 0x0000002200457308 */ /* 0x000fe20000000800 */
[----:B------:R-:W-:Y:S02]  /*6a10*/  FFMA.FTZ R37, R125, c[0x0][0x2d0], -R2 ;  /* 0x0000b4007d257a23 */ /* 0x000fe40000010802 */
[----:B------:R-:W-:-:S05]  /*6a20*/  IMAD.MOV.U32 R153, RZ, RZ, R243 ;  /* 0x000000ffff997224 */ /* 0x000fca00078e00f3 */
[----:B------:R-:W-:Y:S01]  /*6a30*/  MUFU.EX2 R39, R33 ;  /* 0x0000002100277308 */ /* 0x000fe20000000800 */
[----:B------:R-:W-:-:S07]  /*6a40*/  FADD.FTZ R2, R170, R0 ;  /* 0x00000000aa027221 */ /* 0x000fce0000010000 */
[----:B------:R-:W1:Y:S01]  /*6a50*/  MUFU.EX2 R38, R32 ;  /* 0x0000002000267308 */ /* 0x000e620000000800 */
[----:B------:R-:W-:-:S07]  /*6a60*/  IMAD.MOV.U32 R183, RZ, RZ, R129 ;  /* 0x000000ffffb77224 */ /* 0x000fce00078e0081 */
[----:B------:R-:W-:Y:S01]  /*6a70*/  MUFU.EX2 R35, R25 ;  /* 0x0000001900237308 */ /* 0x000fe20000000800 */
[----:B------:R-:W-:-:S07]  /*6a80*/  IMAD.MOV.U32 R129, RZ, RZ, R7 ;  /* 0x000000ffff817224 */ /* 0x000fce00078e0007 */
[----:B------:R2:W2:Y:S01]  /*6a90*/  MUFU.EX2 R34, R24 ;  /* 0x0000001800227308 */ /* 0x0004a20000000800 */
[----:B------:R-:W-:Y:S01]  /*6aa0*/  F2FP.BF16.PACK_AB R4, R101, R99 ;  /* 0x000000636504723e */ /* 0x000fe200000010ff */
[----:B------:R-:W-:Y:S01]  /*6ab0*/  FADD.FTZ R0, R166, R3 ;  /* 0x00000003a6007221 */ /* 0x000fe20000010000 */
[----:B------:R-:W-:Y:S01]  /*6ac0*/  F2FP.BF16.PACK_AB R5, R90, R97 ;  /* 0x000000615a05723e */ /* 0x000fe200000010ff */
[----:B------:R-:W-:Y:S01]  /*6ad0*/  IMAD.MOV.U32 R140, RZ, RZ, R153 ;  /* 0x000000ffff8c7224 */ /* 0x000fe200078e0099 */
[----:B-1----:R-:W-:Y:S01]  /*6ae0*/  F2FP.BF16.PACK_AB R6, R103, R102 ;  /* 0x000000666706723e */ /* 0x002fe200000010ff */
[----:B------:R-:W-:Y:S01]  /*6af0*/  FADD.FTZ R2, R171, R2 ;  /* 0x00000002ab027221 */ /* 0x000fe20000010000 */
[----:B------:R-:W-:Y:S01]  /*6b00*/  F2FP.BF16.PACK_AB R7, R96, R91 ;  /* 0x0000005b6007723e */ /* 0x000fe200000010ff */
[----:B------:R-:W-:Y:S02]  /*6b10*/  IMAD.MOV.U32 R125, RZ, RZ, R145 ;  /* 0x000000ffff7d7224 */ /* 0x000fe400078e0091 */
[----:B------:R-:W-:-:S02]  /*6b20*/  IMAD.MOV.U32 R182, RZ, RZ, R127 ;  /* 0x000000ffffb67224 */ /* 0x000fc400078e007f */
[----:B------:R-:W-:Y:S02]  /*6b30*/  IMAD.MOV.U32 R184, RZ, RZ, R149 ;  /* 0x000000ffffb87224 */ /* 0x000fe400078e0095 */
[----:B------:R-:W-:Y:S02]  /*6b40*/  IMAD.MOV.U32 R155, RZ, RZ, R242 ;  /* 0x000000ffff9b7224 */ /* 0x000fe400078e00f2 */
[----:B------:R-:W-:Y:S01]  /*6b50*/  IMAD.MOV.U32 R173, RZ, RZ, R156 ;  /* 0x000000ffffad7224 */ /* 0x000fe200078e009c */
[----:B------:R-:W-:Y:S01]  /*6b60*/  MUFU.EX2 R29, R29 ;  /* 0x0000001d001d7308 */ /* 0x000fe20000000800 */
[----:B------:R-:W-:Y:S01]  /*6b70*/  IMAD.MOV.U32 R126, RZ, RZ, R144 ;  /* 0x000000ffff7e7224 */ /* 0x000fe200078e0090 */
[----:B------:R1:W5:Y:S01]  /*6b80*/  LDL.LU R243, [R1+0xac] ;  /* 0x0000ac0001f37983 */ /* 0x0003620000300800 */
[----:B------:R-:W-:Y:S02]  /*6b90*/  IMAD.MOV.U32 R145, RZ, RZ, R148 ;  /* 0x000000ffff917224 */ /* 0x000fe400078e0094 */
[----:B------:R-:W-:-:S02]  /*6ba0*/  FADD.FTZ R0, R169, R0 ;  /* 0x00000000a9007221 */ /* 0x000fc40000010000 */
[----:B------:R-:W-:Y:S01]  /*6bb0*/  FADD.FTZ R2, R140, R2 ;  /* 0x000000028c027221 */ /* 0x000fe20000010000 */
[----:B------:R-:W-:Y:S01]  /*6bc0*/  HMMA.16816.F32.BF16 R120, R4, R20, R120 ;  /* 0x000000140478723c */ /* 0x000fe20000041878 */
[----:B------:R-:W-:Y:S01]  /*6bd0*/  IMAD.MOV.U32 R127, RZ, RZ, R151 ;  /* 0x000000ffff7f7224 */ /* 0x000fe200078e0097 */
[----:B------:R-:W-:Y:S01]  /*6be0*/  MUFU.EX2 R33, R26 ;  /* 0x0000001a00217308 */ /* 0x000fe20000000800 */
[----:B------:R-:W-:Y:S01]  /*6bf0*/  IMAD.MOV.U32 R144, RZ, RZ, R150 ;  /* 0x000000ffff907224 */ /* 0x000fe200078e0096 */
[----:B------:R-:W-:Y:S01]  /*6c00*/  LDSM.16.MT88.4 R168, [R233+0x3000] ;  /* 0x00300000e9a8783b */ /* 0x000fe20000004200 */
[----:B--2---:R-:W-:-:S03]  /*6c10*/  FADD.FTZ R24, R227, R187 ;  /* 0x000000bbe3187221 */ /* 0x004fc60000010000 */
[----:B------:R-:W-:Y:S01]  /*6c20*/  HMMA.16816.F32.BF16 R148, R4, R22, R116 ;  /* 0x000000160494723c */ /* 0x000fe20000041874 */
[----:B------:R-:W-:Y:S01]  /*6c30*/  FADD.FTZ R0, R179, R0 ;  /* 0x00000000b3007221 */ /* 0x000fe20000010000 */
[----:B------:R-:W-:Y:S01]  /*6c40*/  MUFU.EX2 R32, R27 ;  /* 0x0000001b00207308 */ /* 0x000fe20000000800 */
[----:B------:R-:W-:Y:S01]  /*6c50*/  FADD.FTZ R2, R126, R2 ;  /* 0x000000027e027221 */ /* 0x000fe20000010000 */
[----:B------:R1:W5:Y:S01]  /*6c60*/  LDL.LU R242, [R1+0xa8] ;  /* 0x0000a80001f27983 */ /* 0x0003620000300800 */
[----:B------:R-:W-:-:S03]  /*6c70*/  IMAD.MOV.U32 R174, RZ, RZ, R145 ;  /* 0x000000ffffae7224 */ /* 0x000fc600078e0091 */
[----:B---3--:R-:W-:Y:S01]  /*6c80*/  HMMA.16816.F32.BF16 R112, R4, R16, R112 ;  /* 0x000000100470723c */ /* 0x008fe20000041870 */
[----:B------:R-:W-:Y:S02]  /*6c90*/  IMAD.MOV.U32 R156, RZ, RZ, R157 ;  /* 0x000000ffff9c7224 */ /* 0x000fe400078e009d */
[----:B------:R-:W-:-:S05]  /*6ca0*/  IMAD.MOV.U32 R177, RZ, RZ, R155 ;  /* 0x000000ffffb17224 */ /* 0x000fca00078e009b */
[----:B------:R-:W-:Y:S01]  /*6cb0*/  HMMA.16816.F32.BF16 R108, R4, R18, R108 ;  /* 0x00000012046c723c */ /* 0x000fe2000004186c */
[----:B------:R-:W-:Y:S02]  /*6cc0*/  IMAD.MOV.U32 R157, RZ, RZ, R158 ;  /* 0x000000ffff9d7224 */ /* 0x000fe400078e009e */
[----:B------:R-:W-:-:S05]  /*6cd0*/  FADD.FTZ R3, R223, R24 ;  /* 0x00000018df037221 */ /* 0x000fca0000010000 */
[----:B----4-:R-:W-:Y:S01]  /*6ce0*/  HMMA.16816.F32.BF16 R92, R4, R12, R92 ;  /* 0x0000000c045c723c */ /* 0x010fe2000004185c */
[----:B------:R-:W-:-:S07]  /*6cf0*/  IMAD.MOV.U32 R158, RZ, RZ, R159 ;  /* 0x000000ffff9e7224 */ /* 0x000fce00078e009f */
[----:B------:R-:W-:Y:S01]  /*6d00*/  HMMA.16816.F32.BF16 R80, R4, R14, R80 ;  /* 0x0000000e0450723c */ /* 0x000fe20000041850 */
[----:B------:R-:W-:-:S07]  /*6d10*/  IMAD.MOV.U32 R159, RZ, RZ, R160 ;  /* 0x000000ffff9f7224 */ /* 0x000fce00078e00a0 */
[----:B------:R-:W-:Y:S01]  /*6d20*/  HMMA.16816.F32.BF16 R76, R4, R8, R76 ;  /* 0x00000008044c723c */ /* 0x000fe2000004184c */
[----:B------:R-:W-:-:S07]  /*6d30*/  FADD.FTZ R0, R178, R0 ;  /* 0x00000000b2007221 */ /* 0x000fce0000010000 */
[----:B------:R-:W-:Y:S01]  /*6d40*/  HMMA.16816.F32.BF16 R52, R4, R10, R52 ;  /* 0x0000000a0434723c */ /* 0x000fe20000041834 */
[----:B------:R-:W-:Y:S02]  /*6d50*/  FADD.FTZ R2, R174, R2 ;  /* 0x00000002ae027221 */ /* 0x000fe40000010000 */
[----:B------:R-:W-:Y:S02]  /*6d60*/  IMAD.MOV.U32 R176, RZ, RZ, R182 ;  /* 0x000000ffffb07224 */ /* 0x000fe400078e00b6 */
[----:B------:R-:W-:Y:S02]  /*6d70*/  IMAD.MOV.U32 R175, RZ, RZ, R127 ;  /* 0x000000ffffaf7224 */ /* 0x000fe400078e007f */
[----:B------:R-:W-:Y:S01]  /*6d80*/  FADD.FTZ R25, R184, R185 ;  /* 0x000000b9b8197221 */ /* 0x000fe20000010000 */
[----:B------:R-:W-:Y:S01]  /*6d90*/  F2FP.BF16.PACK_AB R4, R88, R98 ;  /* 0x000000625804723e */ /* 0x000fe200000010ff */
[----:B------:R-:W-:Y:S01]  /*6da0*/  FADD.FTZ R3, R177, R3 ;  /* 0x00000003b1037221 */ /* 0x000fe20000010000 */
[----:B------:R-:W-:Y:S01]  /*6db0*/  F2FP.BF16.PACK_AB R5, R38, R39 ;  /* 0x000000272605723e */ /* 0x000fe200000010ff */
[----:B------:R-:W-:Y:S01]  /*6dc0*/  IMAD.MOV.U32 R172, RZ, RZ, R144 ;  /* 0x000000ffffac7224 */ /* 0x000fe200078e0090 */
[----:B------:R-:W-:Y:S01]  /*6dd0*/  F2FP.BF16.PACK_AB R6, R69, R71 ;  /* 0x000000474506723e */ /* 0x000fe200000010ff */
[----:B------:R-:W-:Y:S01]  /*6de0*/  IMAD.MOV.U32 R142, RZ, RZ, R125 ;  /* 0x000000ffff8e7224 */ /* 0x000fe200078e007d */
[----:B------:R-:W-:Y:S01]  /*6df0*/  F2FP.BF16.PACK_AB R7, R34, R35 ;  /* 0x000000232207723e */ /* 0x000fe200000010ff */
[----:B------:R-:W-:Y:S01]  /*6e00*/  FADD.FTZ R0, R156, R0 ;  /* 0x000000009c007221 */ /* 0x000fe20000010000 */
[----:B------:R-:W-:Y:S01]  /*6e10*/  MOV R182, R154 ;  /* 0x0000009a00b67202 */ /* 0x000fe20000000f00 */
[----:B------:R-:W-:Y:S01]  /*6e20*/  IMAD.MOV.U32 R140, RZ, RZ, R124 ;  /* 0x000000ffff8c7224 */ /* 0x000fe200078e007c */
[----:B------:R2:W-:Y:S08]  /*6e30*/  MUFU.EX2 R26, R37 ;  /* 0x00000025001a7308 */ /* 0x0005f00000000800 */
[----:B------:R3:W-:Y:S01]  /*6e40*/  MUFU.EX2 R27, R36 ;  /* 0x00000024001b7308 */ /* 0x0007e20000000800 */
[C---:B------:R-:W-:Y:S01]  /*6e50*/  HMMA.16816.F32.BF16 R48, R4.reuse, R16, R48 ;  /* 0x000000100430723c */ /* 0x040fe20000041830 */
[----:B------:R-:W-:Y:S01]  /*6e60*/  FADD.FTZ R3, R182, R3 ;  /* 0x00000003b6037221 */ /* 0x000fe20000010000 */
[----:B------:R-:W-:Y:S05]  /*6e70*/  LDSM.16.MT88.4 R184, [R230+0x3000] ;  /* 0x00300000e6b8783b */ /* 0x000fea0000004200 */
[----:B------:R-:W-:Y:S01]  /*6e80*/  MUFU.EX2 R28, R28 ;  /* 0x0000001c001c7308 */ /* 0x000fe20000000800 */
[C---:B------:R-:W-:Y:S01]  /*6e90*/  HMMA.16816.F32.BF16 R44, R4.reuse, R18, R44 ;  /* 0x00000012042c723c */ /* 0x040fe2000004182c */
[----:B------:R1:W5:Y:S07]  /*6ea0*/  LDL.LU R241, [R1+0xa4] ;  /* 0x0000a40001f17983 */ /* 0x00036e0000300800 */
[C---:B------:R-:W-:Y:S08]  /*6eb0*/  HMMA.16816.F32.BF16 R64, R4.reuse, R20, R64 ;  /* 0x000000140440723c */ /* 0x040ff00000041840 */
[C---:B------:R-:W-:Y:S08]  /*6ec0*/  HMMA.16816.F32.BF16 R60, R4.reuse, R22, R60 ;  /* 0x00000016043c723c */ /* 0x040ff0000004183c */
[C---:B------:R-:W-:Y:S08]  /*6ed0*/  HMMA.16816.F32.BF16 R40, R4.reuse, R12, R40 ;  /* 0x0000000c0428723c */ /* 0x040ff00000041828 */
[C---:B------:R-:W-:Y:S08]  /*6ee0*/  HMMA.16816.F32.BF16 R56, R4.reuse, R14, R56 ;  /* 0x0000000e0438723c */ /* 0x040ff00000041838 */
[C---:B------:R-:W-:Y:S08]  /*6ef0*/  HMMA.16816.F32.BF16 R116, R4.reuse, R8, R84 ;  /* 0x000000080474723c */ /* 0x040ff00000041854 */
[----:B------:R-:W-:Y:S01]  /*6f00*/  HMMA.16816.F32.BF16 R16, R4, R10, R72 ;  /* 0x0000000a0410723c */ /* 0x000fe20000041848 */
[----:B------:R-:W-:-:S02]  /*6f10*/  FADD.FTZ R25, R183, R25 ;  /* 0x00000019b7197221 */ /* 0x000fc40000010000 */
[----:B------:R-:W-:Y:S02]  /*6f20*/  FADD.FTZ R3, R172, R3 ;  /* 0x00000003ac037221 */ /* 0x000fe40000010000 */
[----:B--2---:R-:W-:Y:S02]  /*6f30*/  IMAD.MOV.U32 R37, RZ, RZ, R173 ;  /* 0x000000ffff257224 */ /* 0x004fe400078e00ad */
[----:B---3--:R-:W-:Y:S02]  /*6f40*/  IMAD.MOV.U32 R36, RZ, RZ, R140 ;  /* 0x000000ffff247224 */ /* 0x008fe400078e008c */
[----:B------:R-:W-:Y:S01]  /*6f50*/  IMAD.MOV.U32 R223, RZ, RZ, R131 ;  /* 0x000000ffffdf7224 */ /* 0x000fe200078e0083 */
[----:B------:R-:W2:Y:S01]  /*6f60*/  MUFU.EX2 R22, R68 ;  /* 0x0000004400167308 */ /* 0x000ea20000000800 */
[----:B------:R-:W-:Y:S01]  /*6f70*/  FADD.FTZ R7, R159, R2 ;  /* 0x000000029f077221 */ /* 0x000fe20000010000 */
[----:B------:R-:W-:Y:S01]  /*6f80*/  LDSM.16.MT88.4 R12, [R232+0x3000] ;  /* 0x00300000e80c783b */ /* 0x000fe20000004200 */
[----:B------:R-:W-:-:S03]  /*6f90*/  @P4 IMAD.HI.U32 R2, R175, c[0x0][0x2c8], RZ ;  /* 0x0000b200af024a27 */ /* 0x000fc600078e00ff */
[----:B------:R1:W5:Y:S01]  /*6fa0*/  LDL.LU R240, [R1+0xa0] ;  /* 0x0000a00001f07983 */ /* 0x0003620000300800 */
[----:B------:R-:W-:Y:S02]  /*6fb0*/  FADD.FTZ R6, R251, R0 ;  /* 0x00000000fb067221 */ /* 0x000fe40000010000 */
[----:B------:R-:W-:Y:S01]  /*6fc0*/  IMAD.MOV.U32 R0, RZ, RZ, R175 ;  /* 0x000000ffff007224 */ /* 0x000fe200078e00af */
[----:B------:R-:W-:Y:S01]  /*6fd0*/  @P4 SHF.R.U32.HI R0, RZ, c[0x0][0x2cc], R2 ;  /* 0x0000b300ff004a19 */ /* 0x000fe20000011602 */
[----:B------:R-:W-:Y:S01]  /*6fe0*/  IMAD.MOV.U32 R2, RZ, RZ, c[0x0][0x168] ;  /* 0x00005a00ff027624 */ /* 0x000fe200078e00ff */
[----:B------:R-:W3:Y:S01]  /*6ff0*/  MUFU.EX2 R9, R105 ;  /* 0x0000006900097308 */ /* 0x000ee20000000800 */
[----:B------:R-:W-:Y:S01]  /*7000*/  IMAD.MOV.U32 R183, RZ, RZ, R152 ;  /* 0x000000ffffb77224 */ /* 0x000fe200078e0098 */
[----:B------:R1:W5:Y:S01]  /*7010*/  LDL.LU R239, [R1+0x9c] ;  /* 0x00009c0001ef7983 */ /* 0x0003620000300800 */
[----:B------:R-:W-:Y:S02]  /*7020*/  FADD.FTZ R8, R176, R25 ;  /* 0x00000019b0087221 */ /* 0x000fe40000010000 */
[----:B------:R-:W-:Y:S01]  /*7030*/  FADD.FTZ R5, R158, R3 ;  /* 0x000000039e057221 */ /* 0x000fe20000010000 */
[----:B------:R-:W-:Y:S01]  /*7040*/  IADD3 R3, R0, c[0x0][0x1d0], -R2 ;  /* 0x0000740000037a10 */ /* 0x000fe20007ffe802 */
[----:B------:R-:W-:Y:S01]  /*7050*/  IMAD.MOV.U32 R2, RZ, RZ, RZ ;  /* 0x000000ffff027224 */ /* 0x000fe200078e00ff */
[----:B------:R-:W4:Y:S01]  /*7060*/  MUFU.EX2 R10, R89 ;  /* 0x00000059000a7308 */ /* 0x000f220000000800 */
[----:B------:R-:W-:Y:S01]  /*7070*/  FADD.FTZ R8, R183, R8 ;  /* 0x00000008b7087221 */ /* 0x000fe20000010000 */
[----:B------:R-:W1:Y:S01]  /*7080*/  LDSM.16.MT88.4 R152, [R229+0x3000] ;  /* 0x00300000e598783b */ /* 0x000e620000004200 */
[----:B------:R-:W-:-:S03]  /*7090*/  IMAD.HI R2, R3, -0x6db6db6d, R2 ;  /* 0x9249249303027827 */ /* 0x000fc600078e0202 */
[----:B------:R1:W5:Y:S01]  /*70a0*/  LDL.LU R238, [R1+0x98] ;  /* 0x0000980001ee7983 */ /* 0x0003620000300800 */
[----:B------:R-:W-:Y:S01]  /*70b0*/  FADD.FTZ R4, R142, R8 ;  /* 0x000000088e047221 */ /* 0x000fe20000010000 */
[----:B------:R-:W-:Y:S01]  /*70c0*/  SHF.R.U32.HI R0, RZ, 0x1f, R2 ;  /* 0x0000001fff007819 */ /* 0x000fe20000011602 */
[----:B------:R-:W-:Y:S01]  /*70d0*/  FADD.FTZ R5, R36, R5 ;  /* 0x0000000524057221 */ /* 0x000fe20000010000 */
[----:B------:R-:W1:Y:S01]  /*70e0*/  MUFU.EX2 R11, R106 ;  /* 0x0000006a000b7308 */ /* 0x000e620000000800 */
[----:B------:R-:W-:Y:S01]  /*70f0*/  FADD.FTZ R4, R157, R4 ;  /* 0x000000049d047221 */ /* 0x000fe20000010000 */
[----:B------:R-:W-:Y:S01]  /*7100*/  LEA.HI.SX32 R8, R2, R0, 0x1a ;  /* 0x0000000002087211 */ /* 0x000fe200078fd2ff */
[----:B------:R-:W-:Y:S01]  /*7110*/  FADD.FTZ R0, R249, R7 ;  /* 0x00000007f9007221 */ /* 0x000fe20000010000 */
[----:B------:R1:W5:Y:S01]  /*7120*/  LDL.LU R237, [R1+0x94] ;  /* 0x0000940001ed7983 */ /* 0x0003620000300800 */
[----:B------:R-:W-:Y:S02]  /*7130*/  FADD.FTZ R2, R37, R4 ;  /* 0x0000000425027221 */ /* 0x000fe40000010000 */
[----:B------:R-:W-:Y:S01]  /*7140*/  FADD.FTZ R3, R224, R6 ;  /* 0x00000006e0037221 */ /* 0x000fe20000010000 */
[----:B------:R-:W1:Y:S01]  /*7150*/  MUFU.EX2 R20, R100 ;  /* 0x0000006400147308 */ /* 0x000e620000000800 */
[----:B------:R-:W-:Y:S01]  /*7160*/  FADD.FTZ R4, R222, R2 ;  /* 0x00000002de047221 */ /* 0x000fe20000010000 */
[----:B------:R1:W5:Y:S01]  /*7170*/  LDL.LU R236, [R1+0x90] ;  /* 0x0000900001ec7983 */ /* 0x0003620000300800 */
[----:B------:R-:W-:-:S02]  /*7180*/  FADD.FTZ R5, R220, R5 ;  /* 0x00000005dc057221 */ /* 0x000fc40000010000 */
[----:B------:R-:W-:Y:S01]  /*7190*/  FADD.FTZ R0, R250, R0 ;  /* 0x00000000fa007221 */ /* 0x000fe20000010000 */
[----:B------:R1:W5:Y:S01]  /*71a0*/  LDL.LU R235, [R1+0x8c] ;  /* 0x00008c0001eb7983 */ /* 0x0003620000300800 */
[----:B------:R-:W-:Y:S02]  /*71b0*/  FADD.FTZ R3, R217, R3 ;  /* 0x00000003d9037221 */ /* 0x000fe40000010000 */
[----:B------:R-:W-:Y:S01]  /*71c0*/  FADD.FTZ R4, R226, R4 ;  /* 0x00000004e2047221 */ /* 0x000fe20000010000 */
[----:B------:R-:W1:Y:S01]  /*71d0*/  MUFU.EX2 R21, R107 ;  /* 0x0000006b00157308 */ /* 0x000e620000000800 */
[----:B------:R-:W-:Y:S01]  /*71e0*/  FADD.FTZ R5, R221, R5 ;  /* 0x00000005dd057221 */ /* 0x000fe20000010000 */
[----:B------:R1:W5:Y:S01]  /*71f0*/  LDL.LU R234, [R1+0x88] ;  /* 0x0000880001ea7983 */ /* 0x0003620000300800 */
[----:B------:R-:W-:Y:S02]  /*7200*/  FADD.FTZ R0, R252, R0 ;  /* 0x00000000fc007221 */ /* 0x000fe40000010000 */
[----:B------:R-:W-:Y:S01]  /*7210*/  FADD.FTZ R3, R216, R3 ;  /* 0x00000003d8037221 */ /* 0x000fe20000010000 */
[----:B------:R1:W5:Y:S01]  /*7220*/  LDL.LU R231, [R1+0x84] ;  /* 0x0000840001e77983 */ /* 0x0003620000300800 */
[----:B------:R-:W-:-:S02]  /*7230*/  FADD.FTZ R4, R247, R4 ;  /* 0x00000004f7047221 */ /* 0x000fc40000010000 */
[----:B------:R-:W-:Y:S01]  /*7240*/  FADD.FTZ R5, R218, R5 ;  /* 0x00000005da057221 */ /* 0x000fe20000010000 */
[----:B------:R-:W1:Y:S01]  /*7250*/  MUFU.EX2 R31, R31 ;  /* 0x0000001f001f7308 */ /* 0x000e620000000800 */
[----:B------:R-:W-:Y:S01]  /*7260*/  FADD.FTZ R0, R223, R0 ;  /* 0x00000000df007221 */ /* 0x000fe20000010000 */
[----:B------:R1:W5:Y:S01]  /*7270*/  LDL.LU R228, [R1+0x80] ;  /* 0x0000800001e47983 */ /* 0x0003620000300800 */
        /* <DEDUP_REMOVED lines=45> */
[----:B------:R-:W-:Y:S01]  /*7550*/  FADD.FTZ R4, R102, R4 ;  /* 0x0000000466047221 */ /* 0x000fe20000010000 */
[----:B------:R-:W-:Y:S01]  /*7560*/  MUFU.EX2 R23, R104 ;  /* 0x0000006800177308 */ /* 0x000fe20000000800 */
[----:B------:R-:W-:-:S02]  /*7570*/  FADD.FTZ R5, R91, R5 ;  /* 0x000000055b057221 */ /* 0x000fc40000010000 */
[----:B------:R-:W-:Y:S02]  /*7580*/  FADD.FTZ R2, R69, R0 ;  /* 0x0000000045027221 */ /* 0x000fe40000010000 */
[----:B------:R-:W-:Y:S02]  /*7590*/  FADD.FTZ R0, R34, R3 ;  /* 0x0000000322007221 */ /* 0x000fe40000010000 */
[----:B------:R-:W-:Y:S01]  /*75a0*/  FADD.FTZ R4, R103, R4 ;  /* 0x0000000467047221 */ /* 0x000fe20000010000 */
[----:B------:R-:W-:Y:S01]  /*75b0*/  MUFU.EX2 R24, R128 ;  /* 0x0000008000187308 */ /* 0x000fe20000000800 */
[----:B------:R-:W-:Y:S02]  /*75c0*/  FADD.FTZ R5, R96, R5 ;  /* 0x0000000560057221 */ /* 0x000fe40000010000 */
[----:B--2---:R-:W-:Y:S02]  /*75d0*/  FADD.FTZ R3, R22, R2 ;  /* 0x0000000216037221 */ /* 0x004fe40000010000 */
[----:B------:R-:W-:-:S03]  /*75e0*/  IMAD.MOV.U32 R225, RZ, RZ, R130 ;  /* 0x000000ffffe17224 */ /* 0x000fc600078e0082 */
[----:B------:R-:W2:Y:S01]  /*75f0*/  MUFU.EX2 R30, R30 ;  /* 0x0000001e001e7308 */ /* 0x000ea20000000800 */
[----:B---3--:R-:W-:Y:S02]  /*7600*/  FADD.FTZ R2, R9, R0 ;  /* 0x0000000009027221 */ /* 0x008fe40000010000 */
[----:B------:R-:W-:Y:S02]  /*7610*/  IMAD.MOV.U32 R227, RZ, RZ, R129 ;  /* 0x000000ffffe37224 */ /* 0x000fe400078e0081 */
[----:B------:R-:W-:Y:S02]  /*7620*/  FADD.FTZ R0, R33, R4 ;  /* 0x0000000421007221 */ /* 0x000fe40000010000 */
[----:B------:R-:W-:Y:S02]  /*7630*/  FADD.FTZ R4, R29, R5 ;  /* 0x000000051d047221 */ /* 0x000fe40000010000 */
[----:B----4-:R-:W-:Y:S01]  /*7640*/  FADD.FTZ R3, R10, R3 ;  /* 0x000000030a037221 */ /* 0x010fe20000010000 */
[----:B------:R-:W-:Y:S01]  /*7650*/  IMNMX R5, R225, R8, !PT ;  /* 0x00000008e1057217 */ /* 0x000fe20007800200 */
[----:B-1----:R-:W-:Y:S01]  /*7660*/  FADD.FTZ R2, R11, R2 ;  /* 0x000000020b027221 */ /* 0x002fe20000010000 */
[----:B------:R-:W-:Y:S01]  /*7670*/  IADD3 R247, R227, -0x2, RZ ;  /* 0xfffffffee3f77810 */ /* 0x000fe20007ffe0ff */
[----:B------:R-:W-:-:S02]  /*7680*/  FADD.FTZ R0, R32, R0 ;  /* 0x0000000020007221 */ /* 0x000fc40000010000 */
[----:B------:R-:W-:Y:S02]  /*7690*/  FADD.FTZ R4, R28, R4 ;  /* 0x000000041c047221 */ /* 0x000fe40000010000 */
[----:B------:R-:W-:Y:S02]  /*76a0*/  FADD.FTZ R3, R20, R3 ;  /* 0x0000000314037221 */ /* 0x000fe40000010000 */
[----:B------:R-:W-:Y:S01]  /*76b0*/  FADD.FTZ R2, R21, R2 ;  /* 0x0000000215027221 */ /* 0x000fe20000010000 */
[----:B------:R1:W-:Y:S01]  /*76c0*/  STL [R1+0x2c], R5 ;  /* 0x00002c0501007387 */ /* 0x0003e20000100800 */
[----:B------:R-:W-:Y:S01]  /*76d0*/  FADD.FTZ R0, R31, R0 ;  /* 0x000000001f007221 */ /* 0x000fe20000010000 */
[----:B------:R-:W-:Y:S01]  /*76e0*/  ISETP.GE.AND P0, PT, R247, R5, PT ;  /* 0x00000005f700720c */ /* 0x000fe20003f06270 */
[----:B------:R-:W-:Y:S01]  /*76f0*/  FADD.FTZ R4, R27, R4 ;  /* 0x000000041b047221 */ /* 0x000fe20000010000 */
[----:B------:R-:W-:Y:S02]  /*7700*/  F2FP.BF16.PACK_AB R124, R32, R33 ;  /* 0x00000021207c723e */ /* 0x000fe400000010ff */
[----:B------:R-:W-:-:S02]  /*7710*/  F2FP.BF16.PACK_AB R125, R28, R29 ;  /* 0x0000001d1c7d723e */ /* 0x000fc400000010ff */
[----:B--2---:R-:W-:Y:S01]  /*7720*/  F2FP.BF16.PACK_AB R126, R30, R31 ;  /* 0x0000001f1e7e723e */ /* 0x004fe200000010ff */
[----:B-1----:R-:W-:Y:S02]  /*7730*/  FADD.FTZ R5, R23, R3 ;  /* 0x0000000317057221 */ /* 0x002fe40000010000 */
[----:B------:R-:W-:Y:S02]  /*7740*/  FADD.FTZ R3, R24, R2 ;  /* 0x0000000218037221 */ /* 0x000fe40000010000 */
[----:B------:R-:W-:Y:S02]  /*7750*/  FADD.FTZ R2, R30, R0 ;  /* 0x000000001e027221 */ /* 0x000fe40000010000 */
[C---:B------:R-:W-:Y:S01]  /*7760*/  FADD.FTZ R0, R26.reuse, R4 ;  /* 0x000000041a007221 */ /* 0x040fe20000010000 */
[----:B------:R1:W-:Y:S04]  /*7770*/  STL [R1+0x18], R5 ;  /* 0x0000180501007387 */ /* 0x0003e80000100800 */
[----:B------:R1:W-:Y:S04]  /*7780*/  STL [R1+0x1c], R3 ;  /* 0x00001c0301007387 */ /* 0x0003e80000100800 */
[----:B------:R1:W-:Y:S04]  /*7790*/  STL [R1+0x20], R0 ;  /* 0x0000200001007387 */ /* 0x0003e80000100800 */
[----:B------:R1:W-:Y:S01]  /*77a0*/  STL [R1+0x24], R2 ;  /* 0x0000240201007387 */ /* 0x0003e20000100800 */
[----:B------:R-:W-:-:S02]  /*77b0*/  F2FP.BF16.PACK_AB R127, R26, R27 ;  /* 0x0000001b1a7f723e */ /* 0x000fc400000010ff */
        /* <DEDUP_REMOVED lines=13> */
[----:B------:R-:W-:Y:S08]  /*7890*/  HMMA.16816.F32.BF16 R120, R124, R12, R76 ;  /* 0x0000000c7c78723c */ /* 0x000ff0000004184c */
        /* <DEDUP_REMOVED lines=16> */
.L_x_2755:
[----:B------:R-:W-:Y:S04]  /*79a0*/  DEPBAR.LE SB0, 0x0 ;  /* 0x000080000000791a */ /* 0x000fe80000000000 */
[----:B------:R-:W-:Y:S01]  /*79b0*/  WARPSYNC 0xffffffff ;  /* 0xffffffff00007948 */ /* 0x000fe20003800000 */
[----:B------:R-:W-:Y:S08]  /*79c0*/  BAR.SYNC.DEFER_BLOCKING 0x0 ;  /* 0x0000000000007b1d */ /* 0x000ff00000010000 */
[----:B-----5:R-:W-:Y:S08]  /*79d0*/  LDSM.16.M88.4 R112, [R235] ;  /* 0x00000000eb70783b */ /* 0x020ff00000000200 */
[----:B--2---:R-:W2:Y:S08]  /*79e0*/  LDSM.16.M88.4 R16, [R228] ;  /* 0x00000000e410783b */ /* 0x004eb00000000200 */
[----:B------:R-:W3:Y:S08]  /*79f0*/  LDSM.16.M88.4 R108, [R235+0x2000] ;  /* 0x00200000eb6c783b */ /* 0x000ef00000000200 */
[----:B------:R-:W3:Y:S08]  /*7a00*/  LDSM.16.M88.4 R32, [R228+0x800] ;  /* 0x00080000e420783b */ /* 0x000ef00000000200 */
[----:B------:R-:W4:Y:S04]  /*7a10*/  LDL R247, [R1+0x28] ;  /* 0x0000280001f77983 */ /* 0x000f280000100800 */
[----:B------:R-:W1:Y:S08]  /*7a20*/  LDSM.16.M88.4 R48, [R228+0x1000] ;  /* 0x00100000e430783b */ /* 0x000e700000000200 */
[----:B------:R-:W4:Y:S01]  /*7a30*/  LDL R2, [R1+0x48] ;  /* 0x0000480001027983 */ /* 0x000f220000100800 */
[-C--:B--2---:R-:W-:Y:S03]  /*7a40*/  HMMA.16816.F32.BF16 R4, R112, R16.reuse, RZ ;  /* 0x000000107004723c */ /* 0x084fe600000418ff */
[----:B------:R-:W2:Y:S05]  /*7a50*/  LDSM.16.M88.4 R64, [R228+0x1800] ;  /* 0x00180000e440783b */ /* 0x000eaa0000000200 */
[C---:B---3--:R-:W-:Y:S03]  /*7a60*/  HMMA.16816.F32.BF16 R8, R108.reuse, R16, RZ ;  /* 0x000000106c08723c */ /* 0x048fe600000418ff */
[----:B------:R-:W3:Y:S05]  /*7a70*/  LDSM.16.M88.4 R80, [R228+0x2000] ;  /* 0x00200000e450783b */ /* 0x000eea0000000200 */
[-C--:B------:R-:W-:Y:S03]  /*7a80*/  HMMA.16816.F32.BF16 R12, R108, R18.reuse, RZ ;  /* 0x000000126c0c723c */ /* 0x080fe600000418ff */
[----:B------:R-:W4:Y:S06]  /*7a90*/  LDL.64 R206, [R1+0x40] ;  /* 0x0000400001ce7983 */ /* 0x000f2c0000100a00 */
[----:B------:R-:W1:Y:S01]  /*7aa0*/  LDSM.16.M88.4 R96, [R228+0x2800] ;  /* 0x00280000e460783b */ /* 0x000e620000000200 */
[C---:B------:R-:W-:Y:S07]  /*7ab0*/  HMMA.16816.F32.BF16 R16, R112.reuse, R18, RZ ;  /* 0x000000127010723c */ /* 0x040fee00000418ff */
[----:B------:R-:W2:Y:S01]  /*7ac0*/  LDSM.16.M88.4 R136, [R228+0x3000] ;  /* 0x00300000e488783b */ /* 0x000ea20000000200 */
[-C--:B------:R-:W-:Y:S07]  /*7ad0*/  HMMA.16816.F32.BF16 R20, R112, R32.reuse, RZ ;  /* 0x000000207014723c */ /* 0x080fee00000418ff */
[----:B------:R-:W-:Y:S01]  /*7ae0*/  LDSM.16.M88.4 R188, [R238] ;  /* 0x00000000eebc783b */ /* 0x000fe20000000200 */
[C---:B------:R-:W-:Y:S07]  /*7af0*/  HMMA.16816.F32.BF16 R24, R108.reuse, R32, RZ ;  /* 0x000000206c18723c */ /* 0x040fee00000418ff */
[----:B------:R-:W2:Y:S01]  /*7b00*/  LDSM.16.M88.4 R192, [R239] ;  /* 0x00000000efc0783b */ /* 0x000ea20000000200 */
[-C--:B------:R-:W-:Y:S07]  /*7b10*/  HMMA.16816.F32.BF16 R28, R108, R34.reuse, RZ ;  /* 0x000000226c1c723c */ /* 0x080fee00000418ff */
[----:B------:R-:W2:Y:S01]  /*7b20*/  LDSM.16.M88.4 R196, [R238+0x2000] ;  /* 0x00200000eec4783b */ /* 0x000ea20000000200 */
[C---:B------:R-:W-:Y:S07]  /*7b30*/  HMMA.16816.F32.BF16 R32, R112.reuse, R34, RZ ;  /* 0x000000227020723c */ /* 0x040fee00000418ff */
[----:B------:R-:W3:Y:S01]  /*7b40*/  LDSM.16.M88.4 R200, [R245] ;  /* 0x00000000f5c8783b */ /* 0x000ee20000000200 */
[-C--:B-1----:R-:W-:Y:S07]  /*7b50*/  HMMA.16816.F32.BF16 R36, R112, R48.reuse, RZ ;  /* 0x000000307024723c */ /* 0x082fee00000418ff */
[----:B------:R-:W-:Y:S01]  /*7b60*/  STL [R1+0x80], R235 ;  /* 0x000080eb01007387 */ /* 0x000fe20000100800 */
[C---:B------:R-:W-:Y:S03]  /*7b70*/  HMMA.16816.F32.BF16 R40, R108.reuse, R48, RZ ;  /* 0x000000306c28723c */ /* 0x040fe600000418ff */
[----:B------:R-:W-:Y:S04]  /*7b80*/  STL [R1+0x84], R228 ;  /* 0x000084e401007387 */ /* 0x000fe80000100800 */
[----:B------:R-:W-:Y:S01]  /*7b90*/  STL [R1+0x88], R239 ;  /* 0x000088ef01007387 */ /* 0x000fe20000100800 */
[-C--:B------:R-:W-:Y:S03]  /*7ba0*/  HMMA.16816.F32.BF16 R44, R108, R50.reuse, RZ ;  /* 0x000000326c2c723c */ /* 0x080fe600000418ff */
[----:B------:R-:W-:Y:S04]  /*7bb0*/  STL [R1+0x8c], R238 ;  /* 0x00008cee01007387 */ /* 0x000fe80000100800 */
[----:B------:R-:W-:Y:S01]  /*7bc0*/  STL [R1+0x90], R245 ;  /* 0x000090f501007387 */ /* 0x000fe20000100800 */
[C---:B------:R-:W-:Y:S03]  /*7bd0*/  HMMA.16816.F32.BF16 R48, R112.reuse, R50, RZ ;  /* 0x000000327030723c */ /* 0x040fe600000418ff */
[----:B------:R-:W-:Y:S04]  /*7be0*/  STL [R1+0x94], R244 ;  /* 0x000094f401007387 */ /* 0x000fe80000100800 */
[----:B------:R-:W-:Y:S01]  /*7bf0*/  STL [R1+0x98], R243 ;  /* 0x000098f301007387 */ /* 0x000fe20000100800 */
[-C--:B--2---:R-:W-:Y:S03]  /*7c00*/  HMMA.16816.F32.BF16 R52, R112, R64.reuse, RZ ;  /* 0x000000407034723c */ /* 0x084fe600000418ff */
[----:B------:R-:W-:Y:S04]  /*7c10*/  STL [R1+0x9c], R242 ;  /* 0x00009cf201007387 */ /* 0x000fe80000100800 */
[----:B------:R-:W-:Y:S01]  /*7c20*/  STL [R1+0xa0], R241 ;  /* 0x0000a0f101007387 */ /* 0x000fe20000100800 */
[C---:B------:R-:W-:Y:S03]  /*7c30*/  HMMA.16816.F32.BF16 R56, R108.reuse, R64, RZ ;  /* 0x000000406c38723c */ /* 0x040fe600000418ff */
[----:B------:R-:W-:Y:S04]  /*7c40*/  STL [R1+0xa4], R240 ;  /* 0x0000a4f001007387 */ /* 0x000fe80000100800 */
[----:B------:R-:W2:Y:S01]  /*7c50*/  LDL R205, [R1+0x50] ;  /* 0x0000500001cd7983 */ /* 0x000ea20000100800 */
[-C--:B------:R-:W-:Y:S08]  /*7c60*/  HMMA.16816.F32.BF16 R60, R108, R66.reuse, RZ ;  /* 0x000000426c3c723c */ /* 0x080ff000000418ff */
[C---:B------:R-:W-:Y:S08]  /*7c70*/  HMMA.16816.F32.BF16 R64, R112.reuse, R66, RZ ;  /* 0x000000427040723c */ /* 0x040ff000000418ff */
[-C--:B---3--:R-:W-:Y:S08]  /*7c80*/  HMMA.16816.F32.BF16 R68, R112, R80.reuse, RZ ;  /* 0x000000507044723c */ /* 0x088ff000000418ff */
        /* <DEDUP_REMOVED lines=16> */
[----:B------:R-:W3:Y:S07]  /*7d90*/  LDSM.16.M88.4 R192, [R243] ;  /* 0x00000000f3c0783b */ /* 0x000eee0000000200 */
[-C--:B------:R-:W-:Y:S08]  /*7da0*/  HMMA.16816.F32.BF16 R20, R188, R200.reuse, R20 ;  /* 0x000000c8bc14723c */ /* 0x080ff00000041814 */
[C---:B------:R-:W-:Y:S08]  /*7db0*/  HMMA.16816.F32.BF16 R24, R196.reuse, R200, R24 ;  /* 0x000000c8c418723c */ /* 0x040ff00000041818 */
[-C--:B------:R-:W-:Y:S08]  /*7dc0*/  HMMA.16816.F32.BF16 R28, R196, R202.reuse, R28 ;  /* 0x000000cac41c723c */ /* 0x080ff0000004181c */
[C---:B------:R-:W-:Y:S01]  /*7dd0*/  HMMA.16816.F32.BF16 R32, R188.reuse, R202, R32 ;  /* 0x000000cabc20723c */ /* 0x040fe20000041820 */
[----:B------:R-:W3:Y:S01]  /*7de0*/  LDSM.16.M88.4 R200, [R242] ;  /* 0x00000000f2c8783b */ /* 0x000ee20000000200 */
[----:B----4-:R-:W-:Y:S06]  /*7df0*/  ISETP.GT.AND P2, PT, R247, R204, PT ;  /* 0x000000ccf700720c */ /* 0x010fec0003f44270 */
[-C--:B-1----:R-:W-:Y:S08]  /*7e00*/  HMMA.16816.F32.BF16 R36, R188, R136.reuse, R36 ;  /* 0x00000088bc24723c */ /* 0x082ff00000041824 */
[C---:B------:R-:W-:Y:S01]  /*7e10*/  HMMA.16816.F32.BF16 R40, R196.reuse, R136, R40 ;  /* 0x00000088c428723c */ /* 0x040fe20000041828 */
[----:B------:R-:W-:Y:S03]  /*7e20*/  @!P2 IMAD.MOV.U32 R135, RZ, RZ, c[0x0][0x208] ;  /* 0x00008200ff87a624 */ /* 0x000fe600078e00ff */
[----:B------:R-:W-:Y:S04]  /*7e30*/  @!P2 SHF.R.S32.HI R0, RZ, 0x1f, R204 ;  /* 0x0000001fff00a819 */ /* 0x000fe800000114cc */
[-C--:B------:R-:W-:Y:S01]  /*7e40*/  HMMA.16816.F32.BF16 R44, R196, R138.reuse, R44 ;  /* 0x0000008ac42c723c */ /* 0x080fe2000004182c */
[----:B------:R-:W-:Y:S04]  /*7e50*/  @!P2 IMAD R0, R0, c[0x0][0x208], RZ ;  /* 0x000082000000aa24 */ /* 0x000fe800078e02ff */
[C---:B------:R-:W-:Y:S03]  /*7e60*/  @!P2 IMAD R0, R204.reuse, c[0x0][0x20c], R0 ;  /* 0x00008300cc00aa24 */ /* 0x040fe600078e0200 */
[C---:B------:R-:W-:Y:S01]  /*7e70*/  HMMA.16816.F32.BF16 R48, R188.reuse, R138, R48 ;  /* 0x0000008abc30723c */ /* 0x040fe20000041830 */
[----:B------:R-:W1:Y:S07]  /*7e80*/  LDSM.16.M88.4 R136, [R241] ;  /* 0x00000000f188783b */ /* 0x000e6e0000000200 */
[-C--:B---3--:R-:W-:Y:S08]  /*7e90*/  HMMA.16816.F32.BF16 R52, R188, R192.reuse, R52 ;  /* 0x000000c0bc34723c */ /* 0x088ff00000041834 */
[C---:B------:R-:W-:Y:S08]  /*7ea0*/  HMMA.16816.F32.BF16 R56, R196.reuse, R192, R56 ;  /* 0x000000c0c438723c */ /* 0x040ff00000041838 */
[-C--:B------:R-:W-:Y:S08]  /*7eb0*/  HMMA.16816.F32.BF16 R60, R196, R194.reuse, R60 ;  /* 0x000000c2c43c723c */ /* 0x080ff0000004183c */
[C---:B------:R-:W-:Y:S01]  /*7ec0*/  HMMA.16816.F32.BF16 R64, R188.reuse, R194, R64 ;  /* 0x000000c2bc40723c */ /* 0x040fe20000041840 */
[----:B------:R-:W3:Y:S07]  /*7ed0*/  LDSM.16.M88.4 R192, [R240] ;  /* 0x00000000f0c0783b */ /* 0x000eee0000000200 */
[-C--:B------:R-:W-:Y:S08]  /*7ee0*/  HMMA.16816.F32.BF16 R68, R188, R200.reuse, R68 ;  /* 0x000000c8bc44723c */ /* 0x080ff00000041844 */
[C---:B------:R-:W-:Y:S07]  /*7ef0*/  HMMA.16816.F32.BF16 R72, R196.reuse, R200, R72 ;  /* 0x000000c8c448723c */ /* 0x040fee0000041848 */
[----:B------:R-:W-:Y:S01]  /*7f00*/  @!P2 IMAD.MOV.U32 R200, RZ, RZ, R206 ;  /* 0x000000ffffc8a224 */ /* 0x000fe200078e00ce */
[-C--:B------:R-:W-:Y:S01]  /*7f10*/  HMMA.16816.F32.BF16 R76, R196, R202.reuse, R76 ;  /* 0x000000cac44c723c */ /* 0x080fe2000004184c */
[----:B------:R-:W4:Y:S03]  /*7f20*/  LDL R206, [R1+0x30] ;  /* 0x0000300001ce7983 */ /* 0x000f260000100800 */
[----:B------:R-:W-:Y:S01]  /*7f30*/  @!P2 MOV R201, R2 ;  /* 0x0000000200c9a202 */ /* 0x000fe20000000f00 */
[----:B------:R-:W-:Y:S01]  /*7f40*/  STL [R1+0xa8], R236 ;  /* 0x0000a8ec01007387 */ /* 0x000fe20000100800 */
[----:B------:R-:W-:Y:S02]  /*7f50*/  @!P2 IMAD.SHL.U32 R2, R135, 0x20, RZ ;  /* 0x000000208702a824 */ /* 0x000fe400078e00ff */
[C---:B------:R-:W-:Y:S01]  /*7f60*/  HMMA.16816.F32.BF16 R80, R188.reuse, R202, R80 ;  /* 0x000000cabc50723c */ /* 0x040fe20000041850 */
[----:B------:R-:W-:Y:S04]  /*7f70*/  STL [R1+0xac], R234 ;  /* 0x0000acea01007387 */ /* 0x000fe80000100800 */
[----:B------:R-:W-:Y:S02]  /*7f80*/  STL [R1+0xb0], R237 ;  /* 0x0000b0ed01007387 */ /* 0x000fe40000100800 */
[----:B------:R-:W-:Y:S01]  /*7f90*/  @!P2 IMAD.WIDE.U32 R202, R204, c[0x0][0x208], RZ ;  /* 0x00008200cccaaa25 */ /* 0x000fe200078e00ff */
[-C--:B-1----:R-:W-:Y:S04]  /*7fa0*/  HMMA.16816.F32.BF16 R84, R188, R136.reuse, R84 ;  /* 0x00000088bc54723c */ /* 0x082fe80000041854 */
[----:B------:R-:W-:Y:S02]  /*7fb0*/  @!P2 IMAD.IADD R0, R203, 0x1, R0 ;  /* 0x00000001cb00a824 */ /* 0x000fe400078e0200 */
[----:B------:R-:W-:Y:S02]  /*7fc0*/  @!P2 IMAD.WIDE.U32 R200, R202, 0x70, R200 ;  /* 0x00000070cac8a825 */ /* 0x000fe400078e00c8 */
[C---:B------:R-:W-:Y:S04]  /*7fd0*/  HMMA.16816.F32.BF16 R88, R196.reuse, R136, R88 ;  /* 0x00000088c458723c */ /* 0x040fe80000041858 */
[----:B------:R-:W-:Y:S03]  /*7fe0*/  @!P2 IMAD R0, R0, 0x70, RZ ;  /* 0x000000700000a824 */ /* 0x000fe600078e02ff */
[C---:B------:R-:W-:Y:S01]  /*7ff0*/  @!P2 LEA R136, P0, R200.reuse, c[0x0][0x1f8], 0x1 ;  /* 0x00007e00c888aa11 */ /* 0x040fe200078008ff */
[-C--:B------:R-:W-:Y:S01]  /*8000*/  HMMA.16816.F32.BF16 R92, R196, R138.reuse, R92 ;  /* 0x0000008ac45c723c */ /* 0x080fe2000004185c */
[----:B------:R-:W-:Y:S05]  /*8010*/  @!P2 IMAD.IADD R0, R201, 0x1, R0 ;  /* 0x00000001c900a824 */ /* 0x000fea00078e0200 */
[----:B------:R-:W-:Y:S02]  /*8020*/  @!P2 LEA.HI.X R137, R200, c[0x0][0x1fc], R0, 0x1, P0 ;  /* 0x00007f00c889aa11 */ /* 0x000fe400000f0c00 */
[C---:B------:R-:W-:Y:S01]  /*8030*/  HMMA.16816.F32.BF16 R96, R188.reuse, R138, R96 ;  /* 0x0000008abc60723c */ /* 0x040fe20000041860 */
[----:B------:R-:W-:Y:S02]  /*8040*/  @!P2 MOV R0, 0x5 ;  /* 0x000000050000a802 */ /* 0x000fe40000000f00 */
[----:B------:R-:W-:Y:S01]  /*8050*/  @!PT LDS RZ, [RZ] ;  /* 0x00000000fffff984 */ /* 0x000fe20000000800 */
[----:B------:R-:W-:Y:S01]  /*8060*/  @!PT LDS RZ, [RZ] ;  /* 0x00000000fffff984 */ /* 0x000fe20000000800 */
[----:B------:R-:W-:Y:S01]  /*8070*/  @!PT LDS RZ, [RZ] ;  /* 0x00000000fffff984 */ /* 0x000fe20000000800 */
[----:B------:R1:W-:Y:S01]  /*8080*/  @!P2 LDGSTS.E.BYPASS.LTC128B.128 [R246+0x100], [R136.64], !P6 ;  /* 0x0010000088f6afae */ /* 0x0003e2000f101d48 */
[----:B------:R-:W-:Y:S02]  /*8090*/  @!P2 IADD3 R200, P0, R136, R2, RZ ;  /* 0x0000000288c8a210 */ /* 0x000fe40007f1e0ff */
[----:B------:R-:W-:Y:S02]  /*80a0*/  @!P2 SHF.L.U64.HI R0, R135, R0, c[0x0][0x20c] ;  /* 0x000083008700a619 */ /* 0x000fe40000010200 */
[-C--:B---3--:R-:W-:Y:S04]  /*80b0*/  HMMA.16816.F32.BF16 R100, R188, R192.reuse, R100 ;  /* 0x000000c0bc64723c */ /* 0x088fe80000041864 */
[--C-:B------:R-:W-:Y:S04]  /*80c0*/  @!P2 IMAD.X R201, R137, 0x1, R0.reuse, P0 ;  /* 0x0000000189c9a824 */ /* 0x100fe800000e0600 */
[C---:B------:R-:W-:Y:S01]  /*80d0*/  HMMA.16816.F32.BF16 R104, R196.reuse, R192, R104 ;  /* 0x000000c0c468723c */ /* 0x040fe20000041868 */
[----:B------:R3:W-:Y:S07]  /*80e0*/  @!P2 LDGSTS.E.BYPASS.LTC128B.128 [R246+0x900], [R200.64], !P6 ;  /* 0x00900000c8f6afae */ /* 0x0007ee000f101d48 */
[-C--:B------:R-:W-:Y:S01]  /*80f0*/  HMMA.16816.F32.BF16 R108, R196, R194.reuse, R108 ;  /* 0x000000c2c46c723c */ /* 0x080fe2000004186c */
[----:B-1----:R-:W-:Y:S07]  /*8100*/  @!P2 IADD3 R136, P0, R200, R2, RZ ;  /* 0x00000002c888a210 */ /* 0x002fee0007f1e0ff */
[----:B------:R-:W-:Y:S01]  /*8110*/  HMMA.16816.F32.BF16 R112, R188, R194, R112 ;  /* 0x000000c2bc70723c */ /* 0x000fe20000041870 */
[----:B------:R-:W-:Y:S05]  /*8120*/  @!P2 IADD3.X R137, R201, R0, RZ, P0, !PT ;  /* 0x00000000c989a210 */ /* 0x000fea00007fe4ff */
[----:B------:R1:W-:Y:S01]  /*8130*/  @!P2 LDGSTS.E.BYPASS.LTC128B.128 [R246+0x1100], [R136.64], !P6 ;  /* 0x0110000088f6afae */ /* 0x0003e2000f101d48 */
[-C--:B---3--:R-:W-:Y:S05]  /*8140*/  @!P2 IADD3 R200, P1, R136, R2.reuse, RZ ;  /* 0x0000000288c8a210 */ /* 0x088fea0007f3e0ff */
[-C--:B------:R-:W-:Y:S01]  /*8150*/  @!P2 IADD3 R138, P0, R200, R2.reuse, RZ ;  /* 0x00000002c88aa210 */ /* 0x080fe20007f1e0ff */
        /* <DEDUP_REMOVED lines=10> */
[----:B------:R1:W4:Y:S04]  /*8200*/  LDL R0, [R1+0x4c] ;  /* 0x00004c0001007983 */ /* 0x0003280000100800 */
[----:B------:R-:W-:Y:S08]  /*8210*/  LDSM.16.M88.4 R196, [R236+0x2000] ;  /* 0x00200000ecc4783b */ /* 0x000ff00000000200 */
[----:B--2---:R-:W-:Y:S08]  /*8220*/  LDSM.16.M88.4 R136, [R236] ;  /* 0x00000000ec88783b */ /* 0x004ff00000000200 */
[----:B---3--:R-:W2:Y:S08]  /*8230*/  LDSM.16.M88.4 R200, [R234] ;  /* 0x00000000eac8783b */ /* 0x008eb00000000200 */
[----:B------:R-:W3:Y:S08]  /*8240*/  LDSM.16.M88.4 R188, [R234+0x800] ;  /* 0x00080000eabc783b */ /* 0x000ef00000000200 */
[----:B------:R-:W0:Y:S08]  /*8250*/  LDGDEPBAR ;  /* 0x00000000000079af */ /* 0x000e300000000000 */
[----:B------:R-:W1:Y:S01]  /*8260*/  LDSM.16.M88.4 R192, [R234+0x1000] ;  /* 0x00100000eac0783b */ /* 0x000e620000000200 */
[-C--:B--2---:R-:W-:Y:S08]  /*8270*/  HMMA.16816.F32.BF16 R4, R136, R200.reuse, R4 ;  /* 0x000000c88804723c */ /* 0x084ff00000041804 */
[C---:B------:R-:W-:Y:S08]  /*8280*/  HMMA.16816.F32.BF16 R8, R196.reuse, R200, R8 ;  /* 0x000000c8c408723c */ /* 0x040ff00000041808 */
[-C--:B------:R-:W-:Y:S08]  /*8290*/  HMMA.16816.F32.BF16 R12, R196, R202.reuse, R12 ;  /* 0x000000cac40c723c */ /* 0x080ff0000004180c */
[C---:B------:R-:W-:Y:S01]  /*82a0*/  HMMA.16816.F32.BF16 R16, R136.reuse, R202, R16 ;  /* 0x000000ca8810723c */ /* 0x040fe20000041810 */
[----:B------:R-:W2:Y:S07]  /*82b0*/  LDSM.16.M88.4 R200, [R234+0x1800] ;  /* 0x00180000eac8783b */ /* 0x000eae0000000200 */
[-C--:B---3--:R-:W-:Y:S08]  /*82c0*/  HMMA.16816.F32.BF16 R20, R136, R188.reuse, R20 ;  /* 0x000000bc8814723c */ /* 0x088ff00000041814 */
[C---:B------:R-:W-:Y:S08]  /*82d0*/  HMMA.16816.F32.BF16 R24, R196.reuse, R188, R24 ;  /* 0x000000bcc418723c */ /* 0x040ff00000041818 */
[-C--:B------:R-:W-:Y:S08]  /*82e0*/  HMMA.16816.F32.BF16 R28, R196, R190.reuse, R28 ;  /* 0x000000bec41c723c */ /* 0x080ff0000004181c */
[C---:B------:R-:W-:Y:S01]  /*82f0*/  HMMA.16816.F32.BF16 R32, R136.reuse, R190, R32 ;  /* 0x000000be8820723c */ /* 0x040fe20000041820 */
[----:B------:R-:W3:Y:S07]  /*8300*/  LDSM.16.M88.4 R188, [R234+0x2000] ;  /* 0x00200000eabc783b */ /* 0x000eee0000000200 */
        /* <DEDUP_REMOVED lines=14> */
[----:B------:R-:W-:Y:S07]  /*83f0*/  LDSM.16.M88.4 R188, [R237] ;  /* 0x00000000edbc783b */ /* 0x000fee0000000200 */
[-C--:B-1----:R-:W-:Y:S08]  /*8400*/  HMMA.16816.F32.BF16 R84, R136, R192.reuse, R84 ;  /* 0x000000c08854723c */ /* 0x082ff00000041854 */
[C---:B------:R-:W-:Y:S08]  /*8410*/  HMMA.16816.F32.BF16 R88, R196.reuse, R192, R88 ;  /* 0x000000c0c458723c */ /* 0x040ff00000041858 */
[-C--:B------:R-:W-:Y:S08]  /*8420*/  HMMA.16816.F32.BF16 R92, R196, R194.reuse, R92 ;  /* 0x000000c2c45c723c */ /* 0x080ff0000004185c */
[C---:B------:R-:W-:Y:S01]  /*8430*/  HMMA.16816.F32.BF16 R96, R136.reuse, R194, R96 ;  /* 0x000000c28860723c */ /* 0x040fe20000041860 */
[----:B------:R-:W1:Y:S07]  /*8440*/  LDSM.16.M88.4 R192, [R231] ;  /* 0x00000000e7c0783b */ /* 0x000e6e0000000200 */
[-C--:B--2---:R-:W-:Y:S08]  /*8450*/  HMMA.16816.F32.BF16 R100, R136, R200.reuse, R100 ;  /* 0x000000c88864723c */ /* 0x084ff00000041864 */
[C---:B------:R-:W-:Y:S07]  /*8460*/  HMMA.16816.F32.BF16 R104, R196.reuse, R200, R104 ;  /* 0x000000c8c468723c */ /* 0x040fee0000041868 */
[----:B------:R-:W-:Y:S01]  /*8470*/  IMAD R200, R204, -0x70, RZ ;  /* 0xffffff90ccc87824 */ /* 0x000fe200078e02ff */
[-C--:B------:R-:W-:Y:S01]  /*8480*/  HMMA.16816.F32.BF16 R108, R196, R202.reuse, R108 ;  /* 0x000000cac46c723c */ /* 0x080fe2000004186c */
[----:B------:R-:W2:Y:S03]  /*8490*/  LDSM.16.M88.4 R196, [R237+0x2000] ;  /* 0x00200000edc4783b */ /* 0x000ea60000000200 */
[----:B------:R-:W-:Y:S04]  /*84a0*/  IADD3 R200, -R205, 0x1, R200 ;  /* 0x00000001cdc87810 */ /* 0x000fe80007ffe1c8 */
[----:B------:R-:W-:Y:S01]  /*84b0*/  HMMA.16816.F32.BF16 R112, R136, R202, R112 ;  /* 0x000000ca8870723c */ /* 0x000fe20000041870 */
[----:B------:R-:W-:Y:S03]  /*84c0*/  LDSM.16.M88.4 R136, [R231+0x800] ;  /* 0x00080000e788783b */ /* 0x000fe60000000200 */
[----:B------:R-:W-:Y:S04]  /*84d0*/  IADD3 R200, R200, c[0x0][0x1d0], RZ ;  /* 0x00007400c8c87a10 */ /* 0x000fe80007ffe0ff */
[----:B------:R-:W-:Y:S01]  /*84e0*/  IADD3 R200, R200, -c[0x0][0x168], RZ ;  /* 0x80005a00c8c87a10 */ /* 0x000fe20007ffe0ff */
[-C--:B-1----:R-:W-:Y:S03]  /*84f0*/  HMMA.16816.F32.BF16 R4, R188, R192.reuse, R4 ;  /* 0x000000c0bc04723c */ /* 0x082fe60000041804 */
[----:B----4-:R-:W-:Y:S05]  /*8500*/  @P4 IMAD.MOV.U32 R0, RZ, RZ, R206 ;  /* 0x000000ffff004224 */ /* 0x010fea00078e00ce */
[----:B------:R-:W1:Y:S01]  /*8510*/  SHFL.IDX PT, R135, R0, 0x1, 0x1c1f ;  /* 0x003c1f0000877f89 */ /* 0x000e6200000e0000 */
[C---:B--2---:R-:W-:Y:S07]  /*8520*/  HMMA.16816.F32.BF16 R8, R196.reuse, R192, R8 ;  /* 0x000000c0c408723c */ /* 0x044fee0000041808 */
[----:B------:R-:W2:Y:S01]  /*8530*/  SHFL.IDX PT, R202, R0, RZ, 0x1c1f ;  /* 0x001c1fff00ca7589 */ /* 0x000ea200000e0000 */
[-C--:B------:R-:W-:Y:S07]  /*8540*/  HMMA.16816.F32.BF16 R12, R196, R194.reuse, R12 ;  /* 0x000000c2c40c723c */ /* 0x080fee000004180c */
[----:B------:R-:W-:Y:S01]  /*8550*/  SHFL.IDX PT, R201, R0, 0x3, 0x1c1f ;  /* 0x007c1f0000c97f89 */ /* 0x000fe200000e0000 */
[C---:B------:R-:W-:Y:S07]  /*8560*/  HMMA.16816.F32.BF16 R16, R188.reuse, R194, R16 ;  /* 0x000000c2bc10723c */ /* 0x040fee0000041810 */
[----:B------:R2:W3:Y:S01]  /*8570*/  SHFL.IDX PT, R2, R0, 0x2, 0x1c1f ;  /* 0x005c1f0000027f89 */ /* 0x0004e200000e0000 */
[----:B-1----:R-:W-:Y:S01]  /*8580*/  IMAD.IADD R135, R200, 0x1, R135 ;  /* 0x00000001c8877824 */ /* 0x002fe200078e0287 */
[-C--:B------:R-:W-:Y:S04]  /*8590*/  HMMA.16816.F32.BF16 R20, R188, R136.reuse, R20 ;  /* 0x00000088bc14723c */ /* 0x080fe80000041814 */
[C---:B------:R-:W-:Y:S02]  /*85a0*/  ISETP.GT.AND P1, PT, R135.reuse, RZ, PT ;  /* 0x000000ff8700720c */ /* 0x040fe40003f24270 */
[----:B------:R-:W1:Y:S01]  /*85b0*/  LDSM.16.M88.4 R192, [R231+0x1000] ;  /* 0x00100000e7c0783b */ /* 0x000e620000000200 */
[----:B------:R-:W-:Y:S02]  /*85c0*/  ISETP.GT.AND P0, PT, R135, 0x1, PT ;  /* 0x000000018700780c */ /* 0x000fe40003f04270 */
[----:B------:R-:W-:Y:S01]  /*85d0*/  FSEL R205, R6, -INF , P1 ;  /* 0xff80000006cd7808 */ /* 0x000fe20000800000 */
[C---:B------:R-:W-:Y:S02]  /*85e0*/  HMMA.16816.F32.BF16 R24, R196.reuse, R136, R24 ;  /* 0x00000088c418723c */ /* 0x040fe40000041818 */
[----:B------:R-:W-:Y:S06]  /*85f0*/  FSEL R203, R7, -INF , P0 ;  /* 0xff80000007cb7808 */ /* 0x000fec0000000000 */
[-C--:B------:R-:W-:Y:S01]  /*8600*/  HMMA.16816.F32.BF16 R28, R196, R138.reuse, R28 ;  /* 0x0000008ac41c723c */ /* 0x080fe2000004181c */
[C---:B--2---:R-:W-:Y:S03]  /*8610*/  IADD3 R0, R200.reuse, R202, RZ ;  /* 0x000000cac8007210 */ /* 0x044fe60007ffe0ff */
[C---:B---3--:R-:W-:Y:S01]  /*8620*/  IMAD.IADD R2, R200.reuse, 0x1, R2 ;  /* 0x00000001c8027824 */ /* 0x048fe200078e0202 */
[----:B------:R-:W-:Y:S02]  /*8630*/  IADD3 R200, R200, R201, RZ ;  /* 0x000000c9c8c87210 */ /* 0x000fe40007ffe0ff */
[C---:B------:R-:W-:Y:S01]  /*8640*/  ISETP.GT.AND P3, PT, R0.reuse, RZ, PT ;  /* 0x000000ff0000720c */ /* 0x040fe20003f64270 */
[C---:B------:R-:W-:Y:S01]  /*8650*/  HMMA.16816.F32.BF16 R32, R188.reuse, R138, R32 ;  /* 0x0000008abc20723c */ /* 0x040fe20000041820 */
[----:B------:R-:W-:Y:S03]  /*8660*/  ISETP.GT.AND P2, PT, R0, 0x1, PT ;  /* 0x000000010000780c */ /* 0x000fe60003f44270 */
[----:B------:R-:W-:Y:S02]  /*8670*/  FSEL R201, R4, -INF , P3 ;  /* 0xff80000004c97808 */ /* 0x000fe40001800000 */
[----:B------:R-:W-:Y:S02]  /*8680*/  FSEL R202, R5, -INF , P2 ;  /* 0xff80000005ca7808 */ /* 0x000fe40001000000 */
[----:B------:R-:W2:Y:S01]  /*8690*/  LDSM.16.M88.4 R4, [R231+0x1800] ;  /* 0x00180000e704783b */ /* 0x000ea20000000200 */
[C---:B------:R-:W-:Y:S02]  /*86a0*/  ISETP.GT.AND P3, PT, R2.reuse, RZ, PT ;  /* 0x000000ff0200720c */ /* 0x040fe40003f64270 */
[----:B------:R-:W-:Y:S02]  /*86b0*/  ISETP.GT.AND P2, PT, R2, 0x1, PT ;  /* 0x000000010200780c */ /* 0x000fe40003f44270 */
[C---:B------:R-:W-:Y:S02]  /*86c0*/  ISETP.GT.AND P1, PT, R200.reuse, RZ, PT ;  /* 0x000000ffc800720c */ /* 0x040fe40003f24270 */
[----:B------:R-:W-:Y:S02]  /*86d0*/  ISETP.GT.AND P0, PT, R200, 0x1, PT ;  /* 0x00000001c800780c */ /* 0x000fe40003f04270 */
[----:B------:R-:W-:Y:S02]  /*86e0*/  FSEL R206, R8, -INF , P3 ;  /* 0xff80000008ce7808 */ /* 0x000fe40001800000 */
[----:B------:R-:W-:Y:S01]  /*86f0*/  FSEL R207, R9, -INF , P2 ;  /* 0xff80000009cf7808 */ /* 0x000fe20001000000 */
[-C--:B-1----:R-:W-:Y:S01]  /*8700*/  HMMA.16816.F32.BF16 R36, R188, R192.reuse, R36 ;  /* 0x000000c0bc24723c */ /* 0x082fe20000041824 */
[----:B------:R-:W-:Y:S02]  /*8710*/  FSEL R209, R10, -INF , P1 ;  /* 0xff8000000ad17808 */ /* 0x000fe40000800000 */
[----:B------:R-:W-:Y:S02]  /*8720*/  FSEL R208, R11, -INF , P0 ;  /* 0xff8000000bd07808 */ /* 0x000fe40000000000 */
[----:B------:R-:W1:Y:S01]  /*8730*/  LDSM.16.M88.4 R8, [R231+0x2000] ;  /* 0x00200000e708783b */ /* 0x000e620000000200 */
[----:B------:R-:W-:Y:S02]  /*8740*/  ISETP.GT.AND P2, PT, R2, 0x9, PT ;  /* 0x000000090200780c */ /* 0x000fe40003f44270 */
[C---:B------:R-:W-:Y:S01]  /*8750*/  HMMA.16816.F32.BF16 R40, R196.reuse, R192, R40 ;  /* 0x000000c0c428723c */ /* 0x040fe20000041828 */
[C---:B------:R-:W-:Y:S02]  /*8760*/  ISETP.GT.AND P1, PT, R200.reuse, 0x8, PT ;  /* 0x00000008c800780c */ /* 0x040fe40003f24270 */
[----:B------:R-:W-:Y:S02]  /*8770*/  ISETP.GT.AND P0, PT, R200, 0x9, PT ;  /* 0x00000009c800780c */ /* 0x000fe40003f04270 */
[----:B------:R-:W-:Y:S02]  /*8780*/  FSEL R139, R13, -INF , P2 ;  /* 0xff8000000d8b7808 */ /* 0x000fe40001000000 */
[----:B------:R-:W-:Y:S01]  /*8790*/  ISETP.GT.AND P2, PT, R0, 0x9, PT ;  /* 0x000000090000780c */ /* 0x000fe20003f44270 */
[-C--:B------:R-:W-:Y:S01]  /*87a0*/  HMMA.16816.F32.BF16 R44, R196, R194.reuse, R44 ;  /* 0x000000c2c42c723c */ /* 0x080fe2000004182c */
[----:B------:R-:W-:Y:S02]  /*87b0*/  FSEL R14, R14, -INF , P1 ;  /* 0xff8000000e0e7808 */ /* 0x000fe40000800000 */
[----:B------:R-:W-:Y:S02]  /*87c0*/  ISETP.GT.AND P1, PT, R135, 0x8, PT ;  /* 0x000000088700780c */ /* 0x000fe40003f24270 */
[----:B------:R-:W-:Y:S02]  /*87d0*/  FSEL R17, R17, -INF , P2 ;  /* 0xff80000011117808 */ /* 0x000fe40001000000 */
[----:B------:R-:W-:Y:S01]  /*87e0*/  ISETP.GT.AND P2, PT, R0, 0x11, PT ;  /* 0x000000110000780c */ /* 0x000fe20003f44270 */
[C---:B------:R-:W-:Y:S01]  /*87f0*/  HMMA.16816.F32.BF16 R48, R188.reuse, R194, R48 ;  /* 0x000000c2bc30723c */ /* 0x040fe20000041830 */
[----:B------:R-:W-:Y:S02]  /*8800*/  FSEL R15, R15, -INF , P0 ;  /* 0xff8000000f0f7808 */ /* 0x000fe40000000000 */
[----:B------:R-:W-:Y:S02]  /*8810*/  ISETP.GT.AND P0, PT, R135, 0x9, PT ;  /* 0x000000098700780c */ /* 0x000fe40003f04270 */
[----:B------:R-:W-:Y:S02]  /*8820*/  FSEL R211, R21, -INF , P2 ;  /* 0xff80000015d37808 */ /* 0x000fe40001000000 */
[----:B------:R-:W-:Y:S01]  /*8830*/  ISETP.GT.AND P2, PT, R2, 0x11, PT ;  /* 0x000000110200780c */ /* 0x000fe20003f44270 */
[-C--:B--2---:R-:W-:Y:S01]  /*8840*/  HMMA.16816.F32.BF16 R52, R188, R4.reuse, R52 ;  /* 0x00000004bc34723c */ /* 0x084fe20000041834 */
        /* <DEDUP_REMOVED lines=8> */
[C---:B------:R-:W-:Y:S01]  /*88d0*/  ISETP.GT.AND P2, PT, R0.reuse, 0x19, PT ;  /* 0x000000190000780c */ /* 0x040fe20003f44270 */
[-C--:B------:R-:W-:Y:S01]  /*88e0*/  HMMA.16816.F32.BF16 R60, R196, R6.reuse, R60 ;  /* 0x00000006c43c723c */ /* 0x080fe2000004183c */
[----:B------:R-:W-:Y:S02]  /*88f0*/  FSEL R19, R19, -INF , P0 ;  /* 0xff80000013137808 */ /* 0x000fe40000000000 */
[----:B------:R-:W-:Y:S02]  /*8900*/  ISETP.GT.AND P0, PT, R135, 0x11, PT ;  /* 0x000000118700780c */ /* 0x000fe40003f04270 */
[----:B------:R-:W-:Y:S02]  /*8910*/  FSEL R193, R33, -INF , P2 ;  /* 0xff80000021c17808 */ /* 0x000fe40001000000 */
[----:B------:R-:W-:Y:S01]  /*8920*/  ISETP.GT.AND P2, PT, R0, 0x21, PT ;  /* 0x000000210000780c */ /* 0x000fe20003f44270 */
[C---:B------:R-:W-:Y:S01]  /*8930*/  HMMA.16816.F32.BF16 R64, R188.reuse, R6, R64 ;  /* 0x00000006bc40723c */ /* 0x040fe20000041840 */
[----:B------:R-:W2:Y:S01]  /*8940*/  LDSM.16.M88.4 R4, [R231+0x2800] ;  /* 0x00280000e704783b */ /* 0x000ea20000000200 */
[C---:B------:R-:W-:Y:S02]  /*8950*/  ISETP.GT.AND P3, PT, R2.reuse, 0x8, PT ;  /* 0x000000080200780c */ /* 0x040fe40003f64270 */
[----:B------:R-:W-:Y:S02]  /*8960*/  FSEL R250, R37, -INF , P2 ;  /* 0xff80000025fa7808 */ /* 0x000fe40001000000 */
[----:B------:R-:W-:Y:S02]  /*8970*/  ISETP.GT.AND P2, PT, R2, 0x21, PT ;  /* 0x000000210200780c */ /* 0x000fe40003f44270 */
[-C--:B-1----:R-:W-:Y:S01]  /*8980*/  HMMA.16816.F32.BF16 R68, R188, R8.reuse, R68 ;  /* 0x00000008bc44723c */ /* 0x082fe20000041844 */
        /* <DEDUP_REMOVED lines=9> */
[-C--:B------:R-:W-:Y:S01]  /*8a20*/  HMMA.16816.F32.BF16 R76, R196, R10.reuse, R76 ;  /* 0x0000000ac44c723c */ /* 0x080fe2000004184c */
[----:B------:R-:W-:Y:S02]  /*8a30*/  FSEL R221, R27, -INF , P0 ;  /* 0xff8000001bdd7808 */ /* 0x000fe40000000000 */
[----:B------:R-:W-:Y:S02]  /*8a40*/  ISETP.GT.AND P0, PT, R200, 0x19, PT ;  /* 0x00000019c800780c */ /* 0x000fe40003f04270 */
[----:B------:R-:W-:Y:S01]  /*8a50*/  FSEL R248, R49, -INF , P2 ;  /* 0xff80000031f87808 */ /* 0x000fe20001000000 */
[----:B------:R-:W-:Y:S01]  /*8a60*/  IMAD.MOV.U32 R49, RZ, RZ, R226 ;  /* 0x000000ffff317224 */ /* 0x000fe200078e00e2 */
[----:B------:R-:W-:Y:S01]  /*8a70*/  ISETP.GT.AND P2, PT, R0, 0x31, PT ;  /* 0x000000310000780c */ /* 0x000fe20003f44270 */
[C---:B------:R-:W-:Y:S01]  /*8a80*/  HMMA.16816.F32.BF16 R80, R188.reuse, R10, R80 ;  /* 0x0000000abc50723c */ /* 0x040fe20000041850 */
[----:B------:R-:W-:Y:S02]  /*8a90*/  FSEL R219, R30, -INF , P1 ;  /* 0xff8000001edb7808 */ /* 0x000fe40000800000 */
[----:B------:R-:W-:Y:S02]  /*8aa0*/  ISETP.GT.AND P1, PT, R135, 0x18, PT ;  /* 0x000000188700780c */ /* 0x000fe40003f24270 */
[----:B------:R-:W-:Y:S02]  /*8ab0*/  FSEL R53, R53, -INF , P2 ;  /* 0xff80000035357808 */ /* 0x000fe40001000000 */
[----:B------:R-:W-:Y:S02]  /*8ac0*/  ISETP.GT.AND P2, PT, R2, 0x31, PT ;  /* 0x000000310200780c */ /* 0x000fe40003f44270 */
[----:B------:R-:W-:Y:S01]  /*8ad0*/  FSEL R220, R31, -INF , P0 ;  /* 0xff8000001fdc7808 */ /* 0x000fe20000000000 */
[-C--:B--2---:R-:W-:Y:S01]  /*8ae0*/  HMMA.16816.F32.BF16 R84, R188, R4.reuse, R84 ;  /* 0x00000004bc54723c */ /* 0x084fe20000041854 */
[----:B------:R-:W-:Y:S02]  /*8af0*/  ISETP.GT.AND P0, PT, R135, 0x19, PT ;  /* 0x000000198700780c */ /* 0x000fe40003f04270 */
[----:B------:R-:W-:Y:S02]  /*8b00*/  FSEL R8, R57, -INF , P2 ;  /* 0xff80000039087808 */ /* 0x000fe40001000000 */
[----:B------:R-:W-:Y:S02]  /*8b10*/  FSEL R195, R34, -INF , P1 ;  /* 0xff80000022c37808 */ /* 0x000fe40000800000 */
[----:B------:R-:W-:Y:S01]  /*8b20*/  ISETP.GT.AND P1, PT, R135, 0x20, PT ;  /* 0x000000208700780c */ /* 0x000fe20003f24270 */
[----:B------:R1:W-:Y:S01]  /*8b30*/  STL [R1], R8 ;  /* 0x0000000801007387 */ /* 0x0003e20000100800 */
[----:B------:R-:W-:Y:S01]  /*8b40*/  FSEL R194, R35, -INF , P0 ;  /* 0xff80000023c27808 */ /* 0x000fe20000000000 */
[C---:B------:R-:W-:Y:S01]  /*8b50*/  HMMA.16816.F32.BF16 R88, R196.reuse, R4, R88 ;  /* 0x00000004c458723c */ /* 0x040fe20000041858 */
[----:B------:R-:W-:Y:S02]  /*8b60*/  ISETP.GT.AND P0, PT, R135, 0x21, PT ;  /* 0x000000218700780c */ /* 0x000fe40003f04270 */
[----:B------:R-:W-:Y:S02]  /*8b70*/  FSEL R34, R38, -INF , P1 ;  /* 0xff80000026227808 */ /* 0x000fe40000800000 */
[----:B------:R-:W-:Y:S02]  /*8b80*/  ISETP.GT.AND P1, PT, R200, 0x20, PT ;  /* 0x00000020c800780c */ /* 0x000fe40003f24270 */
[----:B------:R-:W-:Y:S01]  /*8b90*/  FSEL R235, R39, -INF , P0 ;  /* 0xff80000027eb7808 */ /* 0x000fe20000000000 */
[-C--:B------:R-:W-:Y:S01]  /*8ba0*/  HMMA.16816.F32.BF16 R92, R196, R6.reuse, R92 ;  /* 0x00000006c45c723c */ /* 0x080fe2000004185c */
[----:B------:R-:W-:Y:S02]  /*8bb0*/  FSEL R224, R42, -INF , P1 ;  /* 0xff8000002ae07808 */ /* 0x000fe40000800000 */
[C---:B------:R-:W-:Y:S01]  /*8bc0*/  ISETP.GT.AND P1, PT, R200.reuse, 0x28, PT ;  /* 0x00000028c800780c */ /* 0x040fe20003f24270 */
[----:B------:R-:W-:Y:S01]  /*8bd0*/  IMAD.MOV.U32 R41, RZ, RZ, R235 ;  /* 0x000000ffff297224 */ /* 0x000fe200078e00eb */
[----:B------:R-:W-:Y:S02]  /*8be0*/  ISETP.GT.AND P0, PT, R200, 0x21, PT ;  /* 0x00000021c800780c */ /* 0x000fe40003f04270 */
[----:B------:R-:W-:Y:S01]  /*8bf0*/  FSEL R222, R46, -INF , P1 ;  /* 0xff8000002ede7808 */ /* 0x000fe20000800000 */
[C---:B------:R-:W-:Y:S01]  /*8c00*/  HMMA.16816.F32.BF16 R96, R188.reuse, R6, R96 ;  /* 0x00000006bc60723c */ /* 0x040fe20000041860 */
[----:B------:R-:W-:Y:S02]  /*8c10*/  ISETP.GT.AND P1, PT, R135, 0x28, PT ;  /* 0x000000288700780c */ /* 0x000fe40003f24270 */
[----:B------:R-:W-:Y:S01]  /*8c20*/  ISETP.GT.AND P2, PT, R2, 0x39, PT ;  /* 0x000000390200780c */ /* 0x000fe20003f44270 */
[----:B------:R-:W-:Y:S01]  /*8c30*/  IMAD.MOV.U32 R57, RZ, RZ, R222 ;  /* 0x000000ffff397224 */ /* 0x000fe200078e00de */
[----:B------:R-:W-:Y:S02]  /*8c40*/  FSEL R223, R43, -INF , P0 ;  /* 0xff8000002bdf7808 */ /* 0x000fe40000000000 */
[----:B------:R-:W-:Y:S02]  /*8c50*/  ISETP.GT.AND P0, PT, R200, 0x29, PT ;  /* 0x00000029c800780c */ /* 0x000fe40003f04270 */
[----:B------:R-:W-:Y:S02]  /*8c60*/  FSEL R251, R50, -INF , P1 ;  /* 0xff80000032fb7808 */ /* 0x000fe40000800000 */
[----:B------:R-:W-:Y:S02]  /*8c70*/  ISETP.GT.AND P1, PT, R135, 0x30, PT ;  /* 0x000000308700780c */ /* 0x000fe40003f24270 */
[----:B------:R-:W-:Y:S02]  /*8c80*/  FSEL R25, R47, -INF , P0 ;  /* 0xff8000002f197808 */ /* 0x000fe40000000000 */
[----:B------:R-:W-:Y:S02]  /*8c90*/  ISETP.GT.AND P0, PT, R135, 0x29, PT ;  /* 0x000000298700780c */ /* 0x000fe40003f04270 */
[----:B------:R-:W-:Y:S02]  /*8ca0*/  FSEL R54, R54, -INF , P1 ;  /* 0xff80000036367808 */ /* 0x000fe40000800000 */
[----:B------:R-:W-:Y:S01]  /*8cb0*/  FSEL R252, R51, -INF , P0 ;  /* 0xff80000033fc7808 */ /* 0x000fe20000000000 */
[----:B------:R-:W-:Y:S01]  /*8cc0*/  IMAD.MOV.U32 R51, RZ, RZ, R223 ;  /* 0x000000ffff337224 */ /* 0x000fe200078e00df */
[----:B------:R-:W-:Y:S02]  /*8cd0*/  ISETP.GT.AND P0, PT, R135, 0x31, PT ;  /* 0x000000318700780c */ /* 0x000fe40003f04270 */
[----:B------:R-:W-:Y:S02]  /*8ce0*/  ISETP.GT.AND P1, PT, R200, 0x30, PT ;  /* 0x00000030c800780c */ /* 0x000fe40003f24270 */
[----:B------:R-:W-:Y:S02]  /*8cf0*/  FSEL R55, R55, -INF , P0 ;  /* 0xff80000037377808 */ /* 0x000fe40000000000 */
[----:B------:R-:W-:Y:S02]  /*8d00*/  FSEL R138, R12, -INF , P3 ;  /* 0xff8000000c8a7808 */ /* 0x000fe40001800000 */
[----:B------:R-:W-:Y:S02]  /*8d10*/  FSEL R30, R58, -INF , P1 ;  /* 0xff8000003a1e7808 */ /* 0x000fe40000800000 */
[----:B------:R-:W-:Y:S02]  /*8d20*/  ISETP.GT.AND P1, PT, R200, 0x38, PT ;  /* 0x00000038c800780c */ /* 0x000fe40003f24270 */
[----:B------:R-:W-:Y:S02]  /*8d30*/  ISETP.GT.AND P3, PT, R0, 0x8, PT ;  /* 0x000000080000780c */ /* 0x000fe40003f64270 */
[----:B------:R-:W-:Y:S02]  /*8d40*/  ISETP.GT.AND P0, PT, R200, 0x31, PT ;  /* 0x00000031c800780c */ /* 0x000fe40003f04270 */
[----:B-1----:R-:W-:Y:S02]  /*8d50*/  FSEL R8, R62, -INF , P1 ;  /* 0xff8000003e087808 */ /* 0x002fe40000800000 */
[----:B------:R-:W-:Y:S02]  /*8d60*/  FSEL R16, R16, -INF , P3 ;  /* 0xff80000010107808 */ /* 0x000fe40001800000 */
[----:B------:R-:W-:Y:S01]  /*8d70*/  ISETP.GT.AND P3, PT, R0, 0x10, PT ;  /* 0x000000100000780c */ /* 0x000fe20003f64270 */
[----:B------:R1:W-:Y:S01]  /*8d80*/  STL [R1+0x4], R8 ;  /* 0x0000040801007387 */ /* 0x0003e20000100800 */
[----:B------:R-:W-:Y:S02]  /*8d90*/  FSEL R31, R59, -INF , P0 ;  /* 0xff8000003b1f7808 */ /* 0x000fe40000000000 */
[----:B------:R-:W-:Y:S01]  /*8da0*/  ISETP.GT.AND P0, PT, R200, 0x39, PT ;  /* 0x00000039c800780c */ /* 0x000fe20003f04270 */
[----:B------:R-:W-:Y:S01]  /*8db0*/  STL [R1+0xb4], R231 ;  /* 0x0000b4e701007387 */ /* 0x000fe20000100800 */
[----:B------:R-:W-:Y:S02]  /*8dc0*/  FSEL R210, R20, -INF , P3 ;  /* 0xff80000014d27808 */ /* 0x000fe40001800000 */
[----:B------:R-:W-:Y:S02]  /*8dd0*/  ISETP.GT.AND P3, PT, R2, 0x10, PT ;  /* 0x000000100200780c */ /* 0x000fe40003f64270 */
[----:B------:R-:W-:Y:S02]  /*8de0*/  FSEL R42, R63, -INF , P0 ;  /* 0xff8000003f2a7808 */ /* 0x000fe40000000000 */
[----:B------:R-:W-:Y:S02]  /*8df0*/  ISETP.GT.AND P0, PT, R135, 0x39, PT ;  /* 0x000000398700780c */ /* 0x000fe40003f04270 */
[----:B------:R-:W-:Y:S02]  /*8e00*/  FSEL R214, R24, -INF , P3 ;  /* 0xff80000018d67808 */ /* 0x000fe40001800000 */
[----:B------:R-:W-:Y:S02]  /*8e10*/  FSEL R24, R67, -INF , P0 ;  /* 0xff80000043187808 */ /* 0x000fe40000000000 */
[----:B------:R-:W-:Y:S02]  /*8e20*/  ISETP.GT.AND P0, PT, R135, 0x41, PT ;  /* 0x000000418700780c */ /* 0x000fe40003f04270 */
[----:B------:R-:W-:Y:S02]  /*8e30*/  ISETP.GT.AND P3, PT, R2, 0x18, PT ;  /* 0x000000180200780c */ /* 0x000fe40003f64270 */
[----:B------:R-:W-:Y:S02]  /*8e40*/  FSEL R5, R71, -INF , P0 ;  /* 0xff80000047057808 */ /* 0x000fe40000000000 */
[----:B------:R-:W-:Y:S02]  /*8e50*/  FSEL R213, R28, -INF , P3 ;  /* 0xff8000001cd57808 */ /* 0x000fe40001800000 */
[----:B------:R-:W-:Y:S01]  /*8e60*/  ISETP.GT.AND P3, PT, R0, 0x18, PT ;  /* 0x000000180000780c */ /* 0x000fe20003f64270 */
[----:B------:R2:W-:Y:S01]  /*8e70*/  STL [R1+0x8], R5 ;  /* 0x0000080501007387 */ /* 0x0005e20000100800 */
[----:B------:R-:W-:Y:S02]  /*8e80*/  FSEL R241, R61, -INF , P2 ;  /* 0xff8000003df17808 */ /* 0x000fe40001000000 */
[----:B------:R-:W-:Y:S02]  /*8e90*/  FSEL R192, R32, -INF , P3 ;  /* 0xff80000020c07808 */ /* 0x000fe40001800000 */
[C---:B------:R-:W-:Y:S02]  /*8ea0*/  ISETP.GT.AND P3, PT, R0.reuse, 0x20, PT ;  /* 0x000000200000780c */ /* 0x040fe40003f64270 */
[----:B------:R-:W-:Y:S02]  /*8eb0*/  ISETP.GT.AND P2, PT, R0, 0x39, PT ;  /* 0x000000390000780c */ /* 0x000fe40003f44270 */
[----:B------:R-:W-:Y:S02]  /*8ec0*/  FSEL R249, R36, -INF , P3 ;  /* 0xff80000024f97808 */ /* 0x000fe40001800000 */
[----:B------:R-:W-:Y:S02]  /*8ed0*/  ISETP.GT.AND P3, PT, R2, 0x20, PT ;  /* 0x000000200200780c */ /* 0x000fe40003f64270 */
[----:B-1----:R-:W-:Y:S02]  /*8ee0*/  FMNMX.FTZ R8, R201, R3, !PT ;  /* 0x00000003c9087209 */ /* 0x002fe40007810000 */
[----:B------:R-:W-:Y:S02]  /*8ef0*/  FSEL R234, R40, -INF , P3 ;  /* 0xff80000028ea7808 */ /* 0x000fe40001800000 */
[----:B------:R-:W-:Y:S02]  /*8f00*/  ISETP.GT.AND P3, PT, R2, 0x28, PT ;  /* 0x000000280200780c */ /* 0x000fe40003f64270 */
[----:B------:R-:W-:Y:S01]  /*8f10*/  FMNMX.FTZ R12, R202, R8, !PT ;  /* 0x00000008ca0c7209 */ /* 0x000fe20007810000 */
[----:B------:R-:W-:Y:S01]  /*8f20*/  IMAD.MOV.U32 R46, RZ, RZ, R234 ;  /* 0x000000ffff2e7224 */ /* 0x000fe200078e00ea */
[----:B------:R-:W-:Y:S01]  /*8f30*/  FSEL R227, R44, -INF , P3 ;  /* 0xff8000002ce37808 */ /* 0x000fe20001800000 */
[----:B------:R-:W1:Y:S01]  /*8f40*/  LDSM.16.M88.4 R8, [R231+0x3000] ;  /* 0x00300000e708783b */ /* 0x000e620000000200 */
[----:B------:R-:W-:Y:S01]  /*8f50*/  FSEL R44, R65, -INF , P2 ;  /* 0xff800000412c7808 */ /* 0x000fe20001000000 */
[----:B------:R-:W-:Y:S04]  /*8f60*/  DEPBAR.LE SB0, 0x0 ;  /* 0x000080000000791a */ /* 0x000fe80000000000 */
[----:B------:R-:W-:Y:S02]  /*8f70*/  ISETP.GT.AND P2, PT, R0, 0x41, PT ;  /* 0x000000410000780c */ /* 0x000fe40003f44270 */
[----:B------:R-:W-:Y:S01]  /*8f80*/  FMNMX.FTZ R4, R16, R12, !PT ;  /* 0x0000000c10047209 */ /* 0x000fe20007810000 */
[----:B------:R-:W-:Y:S01]  /*8f90*/  BAR.SYNC.DEFER_BLOCKING 0x0 ;  /* 0x0000000000007b1d */ /* 0x000fe20000010000 */
[----:B------:R-:W-:Y:S02]  /*8fa0*/  FSEL R242, R69, -INF , P2 ;  /* 0xff80000045f27808 */ /* 0x000fe40001000000 */
[----:B------:R-:W-:Y:S02]  /*8fb0*/  ISETP.GT.AND P2, PT, R2, 0x41, PT ;  /* 0x000000410200780c */ /* 0x000fe40003f44270 */
[----:B------:R-:W-:Y:S02]  /*8fc0*/  ISETP.GT.AND P0, PT, R200, 0x41, PT ;  /* 0x00000041c800780c */ /* 0x000fe40003f04270 */
[----:B------:R-:W-:Y:S02]  /*8fd0*/  FSEL R12, R73, -INF , P2 ;  /* 0xff800000490c7808 */ /* 0x000fe40001000000 */
[----:B--2---:R-:W-:Y:S02]  /*8fe0*/  FSEL R5, R75, -INF , P0 ;  /* 0xff8000004b057808 */ /* 0x004fe40000000000 */
[----:B------:R-:W-:Y:S01]  /*8ff0*/  ISETP.GT.AND P2, PT, R2, 0x49, PT ;  /* 0x000000490200780c */ /* 0x000fe20003f44270 */
[----:B------:R-:W-:Y:S01]  /*9000*/  STL [R1+0xc], R12 ;  /* 0x00000c0c01007387 */ /* 0x000fe20000100800 */
[----:B------:R-:W-:Y:S02]  /*9010*/  ISETP.GT.AND P3, PT, R0, 0x28, PT ;  /* 0x000000280000780c */ /* 0x000fe40003f64270 */
[----:B------:R-:W-:Y:S01]  /*9020*/  FMNMX.FTZ R4, R17, R4, !PT ;  /* 0x0000000411047209 */ /* 0x000fe20007810000 */
[----:B------:R2:W-:Y:S01]  /*9030*/  STL [R1+0x14], R5 ;  /* 0x0000140501007387 */ /* 0x0005e20000100800 */
[----:B------:R-:W-:Y:S01]  /*9040*/  FSEL R225, R48, -INF , P3 ;  /* 0xff80000030e17808 */ /* 0x000fe20001800000 */
[----:B------:R-:W-:Y:S01]  /*9050*/  IMAD.MOV.U32 R48, RZ, RZ, R227 ;  /* 0x000000ffff307224 */ /* 0x000fe200078e00e3 */
[----:B------:R-:W-:Y:S02]  /*9060*/  ISETP.GT.AND P3, PT, R0, 0x30, PT ;  /* 0x000000300000780c */ /* 0x000fe40003f64270 */
[----:B------:R-:W-:Y:S02]  /*9070*/  FMNMX.FTZ R4, R210, R4, !PT ;  /* 0x00000004d2047209 */ /* 0x000fe40007810000 */
[----:B------:R-:W-:Y:S02]  /*9080*/  FSEL R36, R52, -INF , P3 ;  /* 0xff80000034247808 */ /* 0x000fe40001800000 */
[----:B------:R-:W-:Y:S02]  /*9090*/  ISETP.GT.AND P3, PT, R2, 0x30, PT ;  /* 0x000000300200780c */ /* 0x000fe40003f64270 */
[----:B------:R-:W-:Y:S02]  /*90a0*/  FMNMX.FTZ R4, R211, R4, !PT ;  /* 0x00000004d3047209 */ /* 0x000fe40007810000 */
[----:B------:R-:W-:Y:S02]  /*90b0*/  FSEL R26, R56, -INF , P3 ;  /* 0xff800000381a7808 */ /* 0x000fe40001800000 */
[----:B------:R-:W-:Y:S01]  /*90c0*/  ISETP.GT.AND P3, PT, R2, 0x38, PT ;  /* 0x000000380200780c */ /* 0x000fe20003f64270 */
[-C--:B-1----:R-:W-:Y:S01]  /*90d0*/  HMMA.16816.F32.BF16 R100, R188, R8.reuse, R100 ;  /* 0x00000008bc64723c */ /* 0x082fe20000041864 */
[----:B------:R-:W-:Y:S02]  /*90e0*/  FMNMX.FTZ R4, R192, R4, !PT ;  /* 0x00000004c0047209 */ /* 0x000fe40007810000 */
[----:B------:R-:W-:Y:S02]  /*90f0*/  FSEL R236, R60, -INF , P3 ;  /* 0xff8000003cec7808 */ /* 0x000fe40001800000 */
[C---:B------:R-:W-:Y:S02]  /*9100*/  ISETP.GT.AND P3, PT, R0.reuse, 0x38, PT ;  /* 0x000000380000780c */ /* 0x040fe40003f64270 */
[----:B------:R-:W-:Y:S01]  /*9110*/  FMNMX.FTZ R4, R193, R4, !PT ;  /* 0x00000004c1047209 */ /* 0x000fe20007810000 */
[C---:B------:R-:W-:Y:S01]  /*9120*/  HMMA.16816.F32.BF16 R104, R196.reuse, R8, R104 ;  /* 0x00000008c468723c */ /* 0x040fe20000041868 */
[----:B--2---:R-:W-:Y:S02]  /*9130*/  FSEL R5, R77, -INF , P2 ;  /* 0xff8000004d057808 */ /* 0x004fe40001000000 */
[----:B------:R-:W-:Y:S02]  /*9140*/  ISETP.GT.AND P2, PT, R0, 0x49, PT ;  /* 0x000000490000780c */ /* 0x000fe40003f44270 */
[----:B------:R-:W-:Y:S01]  /*9150*/  FSEL R35, R64, -INF , P3 ;  /* 0xff80000040237808 */ /* 0x000fe20001800000 */
[----:B------:R1:W-:Y:S01]  /*9160*/  STL [R1+0x10], R5 ;  /* 0x0000100501007387 */ /* 0x0003e20000100800 */
[----:B------:R-:W-:Y:S01]  /*9170*/  ISETP.GT.AND P3, PT, R0, 0x40, PT ;  /* 0x000000400000780c */ /* 0x000fe20003f64270 */
[-C--:B------:R-:W-:Y:S01]  /*9180*/  HMMA.16816.F32.BF16 R108, R196, R10.reuse, R108 ;  /* 0x0000000ac46c723c */ /* 0x080fe2000004186c */
[----:B------:R-:W-:Y:S01]  /*9190*/  FMNMX.FTZ R4, R249, R4, !PT ;  /* 0x00000004f9047209 */ /* 0x000fe20007810000 */
[----:B------:R-:W-:Y:S01]  /*91a0*/  STL [R1+0xb8], R242 ;  /* 0x0000b8f201007387 */ /* 0x000fe20000100800 */
[----:B------:R-:W-:Y:S02]  /*91b0*/  ISETP.GT.AND P0, PT, R200, 0x49, PT ;  /* 0x00000049c800780c */ /* 0x000fe40003f04270 */
[----:B------:R-:W-:Y:S01]  /*91c0*/  FSEL R43, R68, -INF , P3 ;  /* 0xff800000442b7808 */ /* 0x000fe20001800000 */
[----:B------:R2:W-:Y:S01]  /*91d0*/  STL [R1+0xd0], R251 ;  /* 0x0000d0fb01007387 */ /* 0x0005e20000100800 */
[----:B------:R-:W-:Y:S01]  /*91e0*/  ISETP.GT.AND P3, PT, R2, 0x40, PT ;  /* 0x000000400200780c */ /* 0x000fe20003f64270 */
[----:B------:R-:W-:Y:S01]  /*91f0*/  HMMA.16816.F32.BF16 R112, R188, R10, R112 ;  /* 0x0000000abc70723c */ /* 0x000fe20000041870 */
[----:B------:R-:W-:Y:S02]  /*9200*/  FMNMX.FTZ R4, R250, R4, !PT ;  /* 0x00000004fa047209 */ /* 0x000fe40007810000 */
[----:B------:R-:W-:Y:S02]  /*9210*/  ISETP.GT.AND P1, PT, R135, 0x38, PT ;  /* 0x000000388700780c */ /* 0x000fe40003f24270 */
[----:B------:R-:W-:Y:S02]  /*9220*/  FSEL R32, R72, -INF , P3 ;  /* 0xff80000048207808 */ /* 0x000fe40001800000 */
[----:B------:R-:W-:Y:S02]  /*9230*/  ISETP.GT.AND P3, PT, R2, 0x48, PT ;  /* 0x000000480200780c */ /* 0x000fe40003f64270 */
[----:B------:R-:W-:Y:S02]  /*9240*/  FMNMX.FTZ R4, R225, R4, !PT ;  /* 0x00000004e1047209 */ /* 0x000fe40007810000 */
[----:B------:R-:W-:Y:S02]  /*9250*/  ISETP.GT.AND P5, PT, R0, 0x60, PT ;  /* 0x000000600000780c */ /* 0x000fe40003fa4270 */
[----:B------:R-:W-:Y:S02]  /*9260*/  FSEL R244, R76, -INF , P3 ;  /* 0xff8000004cf47808 */ /* 0x000fe40001800000 */
[----:B-1----:R-:W-:Y:S02]  /*9270*/  FMNMX.FTZ R5, R205, R132, !PT ;  /* 0x00000084cd057209 */ /* 0x002fe40007810000 */
[----:B------:R-:W-:Y:S02]  /*9280*/  ISETP.GT.AND P3, PT, R0, 0x48, PT ;  /* 0x000000480000780c */ /* 0x000fe40003f64270 */
[----:B------:R-:W-:Y:S02]  /*9290*/  FMNMX.FTZ R5, R203, R5, !PT ;  /* 0x00000005cb057209 */ /* 0x000fe40007810000 */
[----:B------:R-:W-:Y:S02]  /*92a0*/  FSEL R231, R80, -INF , P3 ;  /* 0xff80000050e77808 */ /* 0x000fe40001800000 */
        /* <DEDUP_REMOVED lines=17> */
[----:B--2---:R-:W2:Y:S01]  /*93c0*/  LDL.LU R251, [R1] ;  /* 0x0000000001fb7983 */ /* 0x004ea20000300800 */
[----:B------:R-:W-:Y:S02]  /*93d0*/  FSEL R235, R81, -INF , P2 ;  /* 0xff80000051eb7808 */ /* 0x000fe40001000000 */
[----:B------:R-:W-:Y:S01]  /*93e0*/  ISETP.GT.AND P3, PT, R0, 0x50, PT ;  /* 0x000000500000780c */ /* 0x000fe20003f64270 */
[----:B------:R1:W-:Y:S01]  /*93f0*/  STL [R1+0xbc], R231 ;  /* 0x0000bce701007387 */ /* 0x0003e20000100800 */
[----:B------:R-:W-:Y:S02]  /*9400*/  FSEL R29, R79, -INF , P0 ;  /* 0xff8000004f1d7808 */ /* 0x000fe40000000000 */
[----:B------:R-:W-:Y:S02]  /*9410*/  FSEL R243, R84, -INF , P3 ;  /* 0xff80000054f37808 */ /* 0x000fe40001800000 */
[----:B------:R-:W-:Y:S02]  /*9420*/  ISETP.GT.AND P0, PT, R135, 0x49, PT ;  /* 0x000000498700780c */ /* 0x000fe40003f04270 */
[----:B------:R-:W-:Y:S02]  /*9430*/  MOV R47, R228 ;  /* 0x000000e4002f7202 */ /* 0x000fe40000000f00 */
[----:B------:R-:W-:Y:S02]  /*9440*/  FSEL R228, R83, -INF , P0 ;  /* 0xff80000053e47808 */ /* 0x000fe40000000000 */
[----:B------:R-:W-:Y:S02]  /*9450*/  ISETP.GT.AND P0, PT, R135, 0x51, PT ;  /* 0x000000518700780c */ /* 0x000fe40003f04270 */
[----:B------:R-:W-:Y:S02]  /*9460*/  FMNMX.FTZ R137, R235, R4, !PT ;  /* 0x00000004eb897209 */ /* 0x000fe40007810000 */
[----:B------:R-:W-:Y:S02]  /*9470*/  FSEL R237, R87, -INF , P0 ;  /* 0xff80000057ed7808 */ /* 0x000fe40000000000 */
[----:B------:R-:W-:Y:S02]  /*9480*/  FSEL R56, R66, -INF , P1 ;  /* 0xff80000042387808 */ /* 0x000fe40000800000 */
[----:B------:R-:W-:Y:S02]  /*9490*/  ISETP.GT.AND P1, PT, R135, 0x40, PT ;  /* 0x000000408700780c */ /* 0x000fe40003f24270 */
[----:B------:R-:W-:Y:S02]  /*94a0*/  ISETP.GT.AND P0, PT, R0, 0x59, PT ;  /* 0x000000590000780c */ /* 0x000fe40003f04270 */
[----:B------:R-:W-:Y:S01]  /*94b0*/  FMNMX.FTZ R137, R243, R137, !PT ;  /* 0x00000089f3897209 */ /* 0x000fe20007810000 */
[----:B-1----:R-:W3:Y:S01]  /*94c0*/  LDL.LU R231, [R1+0x8] ;  /* 0x0000080001e77983 */ /* 0x002ee20000300800 */
[----:B------:R-:W-:Y:S02]  /*94d0*/  FSEL R97, R97, -INF , P0 ;  /* 0xff80000061617808 */ /* 0x000fe40000000000 */
[----:B------:R-:W-:Y:S01]  /*94e0*/  FSEL R33, R70, -INF , P1 ;  /* 0xff80000046217808 */ /* 0x000fe20000800000 */
[----:B------:R-:W-:Y:S01]  /*94f0*/  STL [R1+0xc0], R235 ;  /* 0x0000c0eb01007387 */ /* 0x000fe20000100800 */
[----:B------:R-:W-:Y:S02]  /*9500*/  ISETP.GT.AND P1, PT, R200, 0x40, PT ;  /* 0x00000040c800780c */ /* 0x000fe40003f24270 */
[----:B------:R-:W-:Y:S01]  /*9510*/  FSEL R198, R100, -INF , P5 ;  /* 0xff80000064c67808 */ /* 0x000fe20002800000 */
[----:B------:R1:W-:Y:S01]  /*9520*/  STL [R1+0xc4], R243 ;  /* 0x0000c4f301007387 */ /* 0x0003e20000100800 */
[----:B------:R-:W-:Y:S02]  /*9530*/  FSEL R13, R74, -INF , P1 ;  /* 0xff8000004a0d7808 */ /* 0x000fe40000800000 */
[----:B------:R-:W-:Y:S02]  /*9540*/  ISETP.GT.AND P1, PT, R200, 0x48, PT ;  /* 0x00000048c800780c */ /* 0x000fe40003f24270 */
[----:B------:R-:W-:Y:S01]  /*9550*/  ISETP.GT.AND P2, PT, R0, 0x51, PT ;  /* 0x000000510000780c */ /* 0x000fe20003f44270 */
[----:B------:R-:W-:Y:S01]  /*9560*/  IMAD.MOV.U32 R197, RZ, RZ, R13 ;  /* 0x000000ffffc57224 */ /* 0x000fe200078e000d */
[----:B------:R-:W-:Y:S02]  /*9570*/  FSEL R12, R78, -INF , P1 ;  /* 0xff8000004e0c7808 */ /* 0x000fe40000800000 */
[----:B------:R-:W-:Y:S02]  /*9580*/  ISETP.GT.AND P1, PT, R135, 0x48, PT ;  /* 0x000000488700780c */ /* 0x000fe40003f24270 */
[----:B------:R-:W-:Y:S01]  /*9590*/  FSEL R28, R85, -INF , P2 ;  /* 0xff800000551c7808 */ /* 0x000fe20001000000 */
[----:B------:R-:W-:Y:S01]  /*95a0*/  IMAD.MOV.U32 R199, RZ, RZ, R12 ;  /* 0x000000ffffc77224 */ /* 0x000fe200078e000c */
[----:B------:R-:W-:Y:S02]  /*95b0*/  FSEL R27, R82, -INF , P1 ;  /* 0xff800000521b7808 */ /* 0x000fe40000800000 */
[----:B------:R-:W-:Y:S02]  /*95c0*/  ISETP.GT.AND P1, PT, R135, 0x50, PT ;  /* 0x000000508700780c */ /* 0x000fe40003f24270 */
[----:B------:R-:W-:Y:S02]  /*95d0*/  FMNMX.FTZ R137, R28, R137, !PT ;  /* 0x000000891c897209 */ /* 0x000fe40007810000 */
[----:B------:R-:W-:Y:S02]  /*95e0*/  FSEL R245, R86, -INF , P1 ;  /* 0xff80000056f57808 */ /* 0x000fe40000800000 */
[----:B------:R-:W-:Y:S02]  /*95f0*/  ISETP.GT.AND P1, PT, R0, 0x58, PT ;  /* 0x000000580000780c */ /* 0x000fe40003f24270 */
[----:B------:R-:W-:Y:S01]  /*9600*/  FMNMX.FTZ R4, R206, R133, !PT ;  /* 0x00000085ce047209 */ /* 0x000fe20007810000 */
[----:B-1----:R-:W4:Y:S01]  /*9610*/  LDL.LU R243, [R1+0xc] ;  /* 0x00000c0001f37983 */ /* 0x002f220000300800 */
[----:B------:R-:W-:Y:S02]  /*9620*/  FSEL R52, R96, -INF , P1 ;  /* 0xff80000060347808 */ /* 0x000fe40000800000 */
[----:B------:R-:W-:Y:S01]  /*9630*/  ISETP.GT.AND P3, PT, R0, 0x61, PT ;  /* 0x000000610000780c */ /* 0x000fe20003f64270 */
[----:B------:R-:W-:Y:S01]  /*9640*/  STL [R1+0xc8], R97 ;  /* 0x0000c86101007387 */ /* 0x000fe20000100800 */
[----:B------:R-:W-:Y:S02]  /*9650*/  FMNMX.FTZ R137, R52, R137, !PT ;  /* 0x0000008934897209 */ /* 0x000fe40007810000 */
[C---:B------:R-:W-:Y:S01]  /*9660*/  ISETP.GT.AND P2, PT, R0.reuse, 0x68, PT ;  /* 0x000000680000780c */ /* 0x040fe20003f44270 */
[----:B------:R1:W-:Y:S01]  /*9670*/  STL [R1+0xcc], R198 ;  /* 0x0000ccc601007387 */ /* 0x0003e20000100800 */
[----:B------:R-:W-:Y:S02]  /*9680*/  FMNMX.FTZ R137, R97, R137, !PT ;  /* 0x0000008961897209 */ /* 0x000fe40007810000 */
[----:B------:R-:W-:Y:S01]  /*9690*/  ISETP.GT.AND P1, PT, R0, 0x69, PT ;  /* 0x000000690000780c */ /* 0x000fe20003f24270 */
[----:B------:R-:W4:Y:S01]  /*96a0*/  LDL.64 R8, [R1+0x38] ;  /* 0x0000380001087983 */ /* 0x000f220000100a00 */
[----:B------:R-:W-:Y:S02]  /*96b0*/  FMNMX.FTZ R137, R198, R137, !PT ;  /* 0x00000089c6897209 */ /* 0x000fe40007810000 */
[----:B------:R-:W-:Y:S02]  /*96c0*/  FMNMX.FTZ R0, R252, R5, !PT ;  /* 0x00000005fc007209 */ /* 0x000fe40007810000 */
[----:B------:R-:W-:Y:S01]  /*96d0*/  FMNMX.FTZ R4, R207, R4, !PT ;  /* 0x00000004cf047209 */ /* 0x000fe20007810000 */
[----:B------:R-:W4:Y:S01]  /*96e0*/  LDL R10, [R1+0x34] ;  /* 0x00003400010a7983 */ /* 0x000f220000100800 */
[----:B------:R-:W-:Y:S02]  /*96f0*/  FMNMX.FTZ R0, R54, R0, !PT ;  /* 0x0000000036007209 */ /* 0x000fe40007810000 */
[----:B------:R-:W-:Y:S02]  /*9700*/  FMNMX.FTZ R4, R138, R4, !PT ;  /* 0x000000048a047209 */ /* 0x000fe40007810000 */
[----:B------:R-:W-:Y:S02]  /*9710*/  FMNMX.FTZ R0, R55, R0, !PT ;  /* 0x0000000037007209 */ /* 0x000fe40007810000 */
[----:B------:R-:W-:Y:S02]  /*9720*/  FSEL R196, R101, -INF , P3 ;  /* 0xff80000065c47808 */ /* 0x000fe40001800000 */
[----:B------:R-:W-:Y:S02]  /*9730*/  FMNMX.FTZ R0, R56, R0, !PT ;  /* 0x0000000038007209 */ /* 0x000fe40007810000 */
[----:B------:R-:W-:Y:S02]  /*9740*/  FMNMX.FTZ R4, R139, R4, !PT ;  /* 0x000000048b047209 */ /* 0x000fe40007810000 */
[----:B------:R-:W-:Y:S01]  /*9750*/  FSEL R190, R112, -INF , P2 ;  /* 0xff80000070be7808 */ /* 0x000fe20001000000 */
[----:B-1----:R-:W4:Y:S01]  /*9760*/  LDL.LU R198, [R1+0x4] ;  /* 0x0000040001c67983 */ /* 0x002f220000300800 */
[----:B------:R-:W-:Y:S02]  /*9770*/  FMNMX.FTZ R137, R196, R137, !PT ;  /* 0x00000089c4897209 */ /* 0x000fe40007810000 */
[----:B------:R-:W-:Y:S01]  /*9780*/  FMNMX.FTZ R5, R209, R134, !PT ;  /* 0x00000086d1057209 */ /* 0x000fe20007810000 */
[----:B------:R-:W4:Y:S01]  /*9790*/  LDL.LU R97, [R1+0x10] ;  /* 0x0000100001617983 */ /* 0x000f220000300800 */
[----:B------:R-:W-:Y:S02]  /*97a0*/  FMNMX.FTZ R0, R24, R0, !PT ;  /* 0x0000000018007209 */ /* 0x000fe40007810000 */
[----:B------:R-:W-:Y:S01]  /*97b0*/  FMNMX.FTZ R4, R214, R4, !PT ;  /* 0x00000004d6047209 */ /* 0x000fe20007810000 */
[----:B------:R-:W4:Y:S01]  /*97c0*/  LDL.LU R242, [R1+0x14] ;  /* 0x0000140001f27983 */ /* 0x000f220000300800 */
[----:B------:R-:W-:Y:S02]  /*97d0*/  FSEL R96, R113, -INF , P1 ;  /* 0xff80000071607808 */ /* 0x000fe40000800000 */
        /* <DEDUP_REMOVED lines=15> */
[----:B------:R-:W-:Y:S02]  /*98d0*/  MOV R50, R224 ;  /* 0x000000e000327202 */ /* 0x000fe40000000f00 */
[----:B------:R-:W-:Y:S02]  /*98e0*/  FMNMX.FTZ R4, R220, R4, !PT ;  /* 0x00000004dc047209 */ /* 0x000fe40007810000 */
[----:B------:R-:W-:Y:S02]  /*98f0*/  ISETP.GT.AND P0, PT, R135, 0x58, PT ;  /* 0x000000588700780c */ /* 0x000fe40003f04270 */
[----:B------:R-:W-:Y:S02]  /*9900*/  FMNMX.FTZ R4, R50, R4, !PT ;  /* 0x0000000432047209 */ /* 0x000fe40007810000 */
[----:B------:R-:W-:Y:S02]  /*9910*/  FSEL R238, R98, -INF , P0 ;  /* 0xff80000062ee7808 */ /* 0x000fe40000000000 */
[----:B------:R-:W-:Y:S02]  /*9920*/  FMNMX.FTZ R4, R51, R4, !PT ;  /* 0x0000000433047209 */ /* 0x000fe40007810000 */
[----:B-1----:R-:W-:Y:S02]  /*9930*/  FMNMX.FTZ R137, R137, R7, !PT ;  /* 0x0000000789897209 */ /* 0x002fe40007810000 */
[----:B------:R-:W-:Y:S02]  /*9940*/  FMNMX.FTZ R4, R57, R4, !PT ;  /* 0x0000000439047209 */ /* 0x000fe40007810000 */
[C---:B------:R-:W-:Y:S02]  /*9950*/  ISETP.GT.AND P5, PT, R135.reuse, 0x59, PT ;  /* 0x000000598700780c */ /* 0x040fe40003fa4270 */
[C---:B------:R-:W-:Y:S02]  /*9960*/  ISETP.GT.AND P3, PT, R135.reuse, 0x60, PT ;  /* 0x000000608700780c */ /* 0x040fe40003f64270 */
[C---:B------:R-:W-:Y:S02]  /*9970*/  ISETP.GT.AND P2, PT, R135.reuse, 0x61, PT ;  /* 0x000000618700780c */ /* 0x040fe40003f44270 */
[C---:B------:R-:W-:Y:S02]  /*9980*/  ISETP.GT.AND P1, PT, R135.reuse, 0x68, PT ;  /* 0x000000688700780c */ /* 0x040fe40003f24270 */
[----:B------:R-:W-:Y:S02]  /*9990*/  ISETP.GT.AND P0, PT, R135, 0x69, PT ;  /* 0x000000698700780c */ /* 0x000fe40003f04270 */
[----:B------:R-:W-:Y:S02]  /*99a0*/  FSEL R98, R99, -INF , P5 ;  /* 0xff80000063627808 */ /* 0x000fe40002800000 */
[----:B------:R-:W-:Y:S02]  /*99b0*/  FSEL R20, R103, -INF , P2 ;  /* 0xff80000067147808 */ /* 0x000fe40001000000 */
[----:B------:R-:W-:Y:S02]  /*99c0*/  FSEL R40, R102, -INF , P3 ;  /* 0xff80000066287808 */ /* 0x000fe40001800000 */
[----:B------:R-:W-:Y:S02]  /*99d0*/  ISETP.GT.AND P3, PT, R2, 0x50, PT ;  /* 0x000000500200780c */ /* 0x000fe40003f64270 */
[----:B------:R-:W-:Y:S02]  /*99e0*/  FSEL R239, R114, -INF , P1 ;  /* 0xff80000072ef7808 */ /* 0x000fe40000800000 */
[----:B------:R-:W-:Y:S02]  /*99f0*/  MOV R114, R20 ;  /* 0x0000001400727202 */ /* 0x000fe40000000f00 */
[----:B------:R-:W-:Y:S01]  /*9a00*/  FSEL R99, R88, -INF , P3 ;  /* 0xff80000058637808 */ /* 0x000fe20001800000 */
[----:B------:R-:W-:Y:S01]  /*9a10*/  IMAD.MOV.U32 R88, RZ, RZ, R34 ;  /* 0x000000ffff587224 */ /* 0x000fe200078e0022 */
[----:B------:R-:W-:Y:S02]  /*9a20*/  ISETP.GT.AND P3, PT, R2, 0x60, PT ;  /* 0x000000600200780c */ /* 0x000fe40003f64270 */
[----:B------:R-:W-:Y:S02]  /*9a30*/  FSEL R235, R115, -INF , P0 ;  /* 0xff80000073eb7808 */ /* 0x000fe40000000000 */
[----:B------:R-:W-:Y:S02]  /*9a40*/  FSEL R188, R104, -INF , P3 ;  /* 0xff80000068bc7808 */ /* 0x000fe40001800000 */
[C---:B------:R-:W-:Y:S02]  /*9a50*/  ISETP.GT.AND P0, PT, R200.reuse, 0x51, PT ;  /* 0x00000051c800780c */ /* 0x040fe40003f04270 */
[----:B------:R-:W-:Y:S02]  /*9a60*/  ISETP.GT.AND P1, PT, R200, 0x50, PT ;  /* 0x00000050c800780c */ /* 0x000fe40003f24270 */
[----:B------:R-:W-:Y:S02]  /*9a70*/  FSEL R240, R91, -INF , P0 ;  /* 0xff8000005bf07808 */ /* 0x000fe40000000000 */
[----:B------:R-:W-:Y:S02]  /*9a80*/  FSEL R45, R90, -INF , P1 ;  /* 0xff8000005a2d7808 */ /* 0x000fe40000800000 */
[C---:B------:R-:W-:Y:S02]  /*9a90*/  ISETP.GT.AND P2, PT, R2.reuse, 0x51, PT ;  /* 0x000000510200780c */ /* 0x040fe40003f44270 */
        /* <DEDUP_REMOVED lines=8> */
[----:B------:R-:W-:Y:S02]  /*9b20*/  ISETP.GT.AND P2, PT, R200, 0x58, PT ;  /* 0x00000058c800780c */ /* 0x000fe40003f44270 */
[----:B------:R-:W-:Y:S01]  /*9b30*/  FSEL R191, R93, -INF , P5 ;  /* 0xff8000005dbf7808 */ /* 0x000fe20002800000 */
[----:B------:R-:W-:Y:S01]  /*9b40*/  IMAD.MOV.U32 R93, RZ, RZ, R24 ;  /* 0x000000ffff5d7224 */ /* 0x000fe200078e0018 */
[----:B------:R-:W-:Y:S01]  /*9b50*/  FSEL R227, R94, -INF , P2 ;  /* 0xff8000005ee37808 */ /* 0x000fe20001000000 */
[----:B------:R-:W-:Y:S01]  /*9b60*/  IMAD.MOV.U32 R94, RZ, RZ, R52 ;  /* 0x000000ffff5e7224 */ /* 0x000fe200078e0034 */
        /* <DEDUP_REMOVED lines=8> */
[----:B------:R-:W-:Y:S01]  /*9bf0*/  FSEL R222, R107, -INF , P0 ;  /* 0xff8000006bde7808 */ /* 0x000fe20000000000 */
[----:B------:R-:W-:Y:S01]  /*9c00*/  IMAD.MOV.U32 R107, RZ, RZ, R40 ;  /* 0x000000ffff6b7224 */ /* 0x000fe200078e0028 */
[----:B------:R-:W-:Y:S01]  /*9c10*/  ISETP.GT.AND P0, PT, R200, 0x69, PT ;  /* 0x00000069c800780c */ /* 0x000fe20003f04270 */
[----:B------:R-:W-:Y:S01]  /*9c20*/  IMAD.MOV.U32 R200, RZ, RZ, R45 ;  /* 0x000000ffffc87224 */ /* 0x000fe200078e002d */
[----:B------:R-:W-:Y:S01]  /*9c30*/  FSEL R189, R110, -INF , P1 ;  /* 0xff8000006ebd7808 */ /* 0x000fe20000800000 */
[----:B------:R-:W-:Y:S01]  /*9c40*/  IMAD.MOV.U32 R110, RZ, RZ, R36 ;  /* 0x000000ffff6e7224 */ /* 0x000fe200078e0024 */
[----:B------:R-:W-:Y:S02]  /*9c50*/  FSEL R71, R111, -INF , P0 ;  /* 0xff8000006f477808 */ /* 0x000fe40000000000 */
[C---:B------:R-:W-:Y:S02]  /*9c60*/  ISETP.GT.AND P5, PT, R204.reuse, R247, PT ;  /* 0x000000f7cc00720c */ /* 0x040fe40003fa4270 */
[----:B------:R-:W-:Y:S02]  /*9c70*/  IADD3 R247, R204, -0x1, RZ ;  /* 0xffffffffccf77810 */ /* 0x000fe40007ffe0ff */
[----:B------:R-:W-:Y:S09]  /*9c80*/  MOV R89, R43 ;  /* 0x0000002b00597202 */ /* 0x000ff20000000f00 */
[----:B------:R-:W-:Y:S05]  /*9c90*/  @P5 SHF.R.S32.HI R7, RZ, 0x1f, R247 ;  /* 0x0000001fff075819 */ /* 0x000fea00000114f7 */
[----:B------:R-:W-:Y:S04]  /*9ca0*/  @P5 IMAD R7, R7, c[0x0][0x1e0], RZ ;  /* 0x0000780007075a24 */ /* 0x000fe800078e02ff */
[----:B------:R-:W-:Y:S01]  /*9cb0*/  @P5 IMAD R7, R247, c[0x0][0x1e4], R7 ;  /* 0x00007900f7075a24 */ /* 0x000fe200078e0207 */
[----:B---3--:R-:W-:Y:S04]  /*9cc0*/  FMNMX.FTZ R0, R231, R0, !PT ;  /* 0x00000000e7007209 */ /* 0x008fe80007810000 */
[----:B------:R-:W-:Y:S04]  /*9cd0*/  FMNMX.FTZ R0, R27, R0, !PT ;  /* 0x000000001b007209 */ /* 0x000fe80007810000 */
[----:B------:R-:W-:Y:S04]  /*9ce0*/  FMNMX.FTZ R0, R228, R0, !PT ;  /* 0x00000000e4007209 */ /* 0x000fe80007810000 */
[----:B------:R-:W-:Y:S04]  /*9cf0*/  FMNMX.FTZ R0, R245, R0, !PT ;  /* 0x00000000f5007209 */ /* 0x000fe80007810000 */
[----:B------:R-:W-:Y:S02]  /*9d00*/  FMNMX.FTZ R136, R237, R0, !PT ;  /* 0x00000000ed887209 */ /* 0x000fe40007810000 */
[----:B------:R-:W-:Y:S02]  /*9d10*/  FMNMX.FTZ R0, R48, R5, !PT ;  /* 0x0000000530007209 */ /* 0x000fe40007810000 */
[----:B------:R-:W1:Y:S01]  /*9d20*/  SHFL.BFLY PT, R5, R137, 0x1, 0x1f ;  /* 0x0c201f0089057f89 */ /* 0x000e6200000e0000 */
        /* <DEDUP_REMOVED lines=8> */
[----:B------:R-:W-:Y:S02]  /*9db0*/  FMNMX.FTZ R136, R239, R136, !PT ;  /* 0x00000088ef887209 */ /* 0x000fe40007810000 */
[----:B------:R-:W-:Y:S02]  /*9dc0*/  FMNMX.FTZ R135, R241, R0, !PT ;  /* 0x00000000f1877209 */ /* 0x000fe40007810000 */
[----:B------:R-:W-:Y:S02]  /*9dd0*/  FMNMX.FTZ R0, R25, R4, !PT ;  /* 0x0000000419007209 */ /* 0x000fe40007810000 */
[----:B------:R-:W-:Y:S02]  /*9de0*/  FMNMX.FTZ R136, R235, R136, !PT ;  /* 0x00000088eb887209 */ /* 0x000fe40007810000 */
[----:B------:R-:W-:Y:S02]  /*9df0*/  FMNMX.FTZ R0, R30, R0, !PT ;  /* 0x000000001e007209 */ /* 0x000fe40007810000 */
[----:B-1----:R-:W-:Y:S01]  /*9e00*/  FMNMX.FTZ R137, R137, R5, !PT ;  /* 0x0000000589897209 */ /* 0x002fe20007810000 */
[----:B------:R-:W1:Y:S01]  /*9e10*/  SHFL.BFLY PT, R4, R136, 0x2, 0x1f ;  /* 0x0c401f0088047f89 */ /* 0x000e6200000e0000 */
[----:B------:R-:W-:Y:S02]  /*9e20*/  FMNMX.FTZ R0, R31, R0, !PT ;  /* 0x000000001f007209 */ /* 0x000fe40007810000 */
[C---:B------:R-:W-:Y:S01]  /*9e30*/  FSETP.NEU.FTZ.AND P3, PT, R137.reuse, -INF , PT ;  /* 0xff8000008900780b */ /* 0x040fe20003f7d000 */
[----:B------:R-:W-:Y:S01]  /*9e40*/  FMUL.FTZ R85, R137, c[0x0][0x2d0] ;  /* 0x0000b40089557a20 */ /* 0x000fe20000410000 */
[----:B------:R-:W-:Y:S02]  /*9e50*/  FMNMX.FTZ R135, R32, R135, !PT ;  /* 0x0000008720877209 */ /* 0x000fe40007810000 */
[----:B----4-:R-:W-:Y:S02]  /*9e60*/  @P5 MOV R9, c[0x0][0x1e0] ;  /* 0x0000780000095a02 */ /* 0x010fe40000000f00 */
[----:B------:R-:W-:Y:S02]  /*9e70*/  FSEL R85, R85, RZ, P3 ;  /* 0x000000ff55557208 */ /* 0x000fe40001800000 */
[----:B------:R-:W-:Y:S03]  /*9e80*/  FMNMX.FTZ R135, R243, R135, !PT ;  /* 0x00000087f3877209 */ /* 0x000fe60007810000 */
[--C-:B------:R-:W-:Y:S01]  /*9e90*/  FFMA.FTZ R89, R89, c[0x0][0x2d0], -R85.reuse ;  /* 0x0000b40059597a23 */ /* 0x100fe20000010855 */
[----:B------:R-:W-:Y:S01]  /*9ea0*/  FMNMX.FTZ R135, R244, R135, !PT ;  /* 0x00000087f4877209 */ /* 0x000fe20007810000 */
[--C-:B------:R-:W-:Y:S01]  /*9eb0*/  FFMA.FTZ R94, R94, c[0x0][0x2d0], -R85.reuse ;  /* 0x0000b4005e5e7a23 */ /* 0x100fe20000010855 */
        /* <DEDUP_REMOVED lines=13> */
[----:B-1----:R-:W-:Y:S01]  /*9f90*/  FMNMX.FTZ R136, R136, R4, !PT ;  /* 0x0000000488887209 */ /* 0x002fe20007810000 */
[----:B------:R-:W-:Y:S01]  /*9fa0*/  IMAD.MOV.U32 R201, RZ, RZ, R28 ;  /* 0x000000ffffc97224 */ /* 0x000fe200078e001c */
[----:B------:R-:W-:Y:S01]  /*9fb0*/  FMNMX.FTZ R2, R240, R2, !PT ;  /* 0x00000002f0027209 */ /* 0x000fe20007810000 */
[----:B------:R1:W-:Y:S01]  /*9fc0*/  MUFU.EX2 R100, R0 ;  /* 0x0000000000647308 */ /* 0x0003e20000000800 */
[----:B------:R-:W-:Y:S01]  /*9fd0*/  FMNMX.FTZ R135, R188, R135, !PT ;  /* 0x00000087bc877209 */ /* 0x000fe20007810000 */
[----:B------:R-:W2:Y:S03]  /*9fe0*/  SHFL.BFLY PT, R5, R136, 0x1, 0x1f ;  /* 0x0c201f0088057f89 */ /* 0x000ea600000e0000 */
[----:B------:R-:W-:Y:S04]  /*9ff0*/  FMNMX.FTZ R135, R105, R135, !PT ;  /* 0x0000008769877209 */ /* 0x000fe80007810000 */
[----:B------:R-:W-:Y:S04]  /*a000*/  FMNMX.FTZ R135, R103, R135, !PT ;  /* 0x0000008767877209 */ /* 0x000fe80007810000 */
[----:B------:R-:W-:Y:S05]  /*a010*/  FMNMX.FTZ R135, R91, R135, !PT ;  /* 0x000000875b877209 */ /* 0x000fea0007810000 */
[----:B------:R-:W3:Y:S01]  /*a020*/  SHFL.BFLY PT, R4, R135, 0x2, 0x1f ;  /* 0x0c401f0087047f89 */ /* 0x000ee200000e0000 */
[----:B-1----:R-:W-:Y:S01]  /*a030*/  FMNMX.FTZ R0, R227, R2, !PT ;  /* 0x00000002e3007209 */ /* 0x002fe20007810000 */
[--C-:B------:R-:W-:Y:S01]  /*a040*/  FFMA.FTZ R2, R202, c[0x0][0x2d0], -R85.reuse ;  /* 0x0000b400ca027a23 */ /* 0x100fe20000010855 */
[----:B--2---:R-:W-:Y:S01]  /*a050*/  FMNMX.FTZ R136, R136, R5, !PT ;  /* 0x0000000588887209 */ /* 0x004fe20007810000 */
[----:B------:R-:W-:Y:S01]  /*a060*/  IMAD.MOV.U32 R202, RZ, RZ, R30 ;  /* 0x000000ffffca7224 */ /* 0x000fe200078e001e */
[----:B------:R-:W-:Y:S01]  /*a070*/  FMNMX.FTZ R0, R226, R0, !PT ;  /* 0x00000000e2007209 */ /* 0x000fe20007810000 */
[----:B------:R-:W1:Y:S01]  /*a080*/  MUFU.EX2 R223, R2 ;  /* 0x0000000200df7308 */ /* 0x000e620000000800 */
[C---:B------:R-:W-:Y:S01]  /*a090*/  FSETP.NEU.FTZ.AND P2, PT, R136.reuse, -INF , PT ;  /* 0xff8000008800780b */ /* 0x040fe20003f5d000 */
[----:B------:R-:W-:Y:S01]  /*a0a0*/  FMUL.FTZ R84, R136, c[0x0][0x2d0] ;  /* 0x0000b40088547a20 */ /* 0x000fe20000410000 */
[----:B------:R-:W-:Y:S04]  /*a0b0*/  FMNMX.FTZ R0, R224, R0, !PT ;  /* 0x00000000e0007209 */ /* 0x000fe80007810000 */
[----:B------:R-:W-:Y:S02]  /*a0c0*/  FSEL R84, R84, RZ, P2 ;  /* 0x000000ff54547208 */ /* 0x000fe40001000000 */
[----:B------:R-:W-:Y:S03]  /*a0d0*/  FMNMX.FTZ R0, R222, R0, !PT ;  /* 0x00000000de007209 */ /* 0x000fe60007810000 */
[--C-:B------:R-:W-:Y:S01]  /*a0e0*/  FFMA.FTZ R6, R19, c[0x0][0x2d0], -R84.reuse ;  /* 0x0000b40013067a23 */ /* 0x100fe20000010854 */
[----:B---3--:R-:W-:Y:S01]  /*a0f0*/  FMNMX.FTZ R135, R135, R4, !PT ;  /* 0x0000000487877209 */ /* 0x008fe20007810000 */
[--C-:B------:R-:W-:Y:S01]  /*a100*/  FFMA.FTZ R4, R205, c[0x0][0x2d0], -R84.reuse ;  /* 0x0000b400cd047a23 */ /* 0x100fe20000010854 */
[----:B------:R-:W-:Y:S01]  /*a110*/  FMNMX.FTZ R0, R189, R0, !PT ;  /* 0x00000000bd007209 */ /* 0x000fe20007810000 */
[----:B------:R2:W-:Y:S01]  /*a120*/  MUFU.EX2 R87, R6 ;  /* 0x0000000600577308 */ /* 0x0005e20000000800 */
[--C-:B------:R-:W-:Y:S01]  /*a130*/  FFMA.FTZ R88, R88, c[0x0][0x2d0], -R84.reuse ;  /* 0x0000b40058587a23 */ /* 0x100fe20000010854 */
[----:B------:R-:W3:Y:S01]  /*a140*/  SHFL.BFLY PT, R5, R135, 0x1, 0x1f ;  /* 0x0c201f0087057f89 */ /* 0x000ee200000e0000 */
[--C-:B------:R-:W-:Y:S01]  /*a150*/  FFMA.FTZ R98, R98, c[0x0][0x2d0], -R84.reuse ;  /* 0x0000b40062627a23 */ /* 0x100fe20000010854 */
[----:B------:R-:W-:Y:S01]  /*a160*/  FMNMX.FTZ R0, R71, R0, !PT ;  /* 0x0000000047007209 */ /* 0x000fe20007810000 */
[----:B------:R-:W-:Y:S02]  /*a170*/  FFMA.FTZ R114, R114, c[0x0][0x2d0], -R84 ;  /* 0x0000b40072727a23 */ /* 0x000fe40000010854 */
[----:B------:R-:W-:Y:S01]  /*a180*/  IMAD.MOV.U32 R205, RZ, RZ, R32 ;  /* 0x000000ffffcd7224 */ /* 0x000fe200078e0020 */
[----:B-1----:R-:W-:Y:S01]  /*a190*/  F2FP.BF16.PACK_AB R72, R223, R100 ;  /* 0x00000064df48723e */ /* 0x002fe200000010ff */
[--C-:B------:R-:W-:Y:S01]  /*a1a0*/  FFMA.FTZ R2, R16, c[0x0][0x2d0], -R85.reuse ;  /* 0x0000b40010027a23 */ /* 0x100fe20000010855 */
[----:B------:R1:W-:Y:S10]  /*a1b0*/  MUFU.EX2 R90, R4 ;  /* 0x00000004005a7308 */ /* 0x0003f40000000800 */
[----:B------:R4:W-:Y:S01]  /*a1c0*/  MUFU.EX2 R13, R2 ;  /* 0x00000002000d7308 */ /* 0x0009e20000000800 */
[----:B--2---:R-:W-:Y:S01]  /*a1d0*/  @P5 IMAD.MOV.U32 R6, RZ, RZ, R8 ;  /* 0x000000ffff065224 */ /* 0x004fe200078e0008 */
[----:B---3--:R-:W-:Y:S04]  /*a1e0*/  FMNMX.FTZ R135, R135, R5, !PT ;  /* 0x0000000587877209 */ /* 0x008fe80007810000 */
[C---:B------:R-:W-:Y:S01]  /*a1f0*/  FSETP.NEU.FTZ.AND P1, PT, R135.reuse, -INF , PT ;  /* 0xff8000008700780b */ /* 0x040fe20003f3d000 */
[----:B------:R-:W-:Y:S02]  /*a200*/  FMUL.FTZ R86, R135, c[0x0][0x2d0] ;  /* 0x0000b40087567a20 */ /* 0x000fe40000410000 */
[----:B-1----:R-:W-:Y:S03]  /*a210*/  FFMA.FTZ R4, R203, c[0x0][0x2d0], -R84 ;  /* 0x0000b400cb047a23 */ /* 0x002fe60000010854 */
[----:B------:R-:W-:Y:S01]  /*a220*/  FSEL R86, R86, RZ, P1 ;  /* 0x000000ff56567208 */ /* 0x000fe20000800000 */
[----:B------:R1:W2:Y:S04]  /*a230*/  MUFU.EX2 R115, R4 ;  /* 0x0000000400737308 */ /* 0x0002a80000000800 */
[--C-:B------:R-:W-:Y:S02]  /*a240*/  FFMA.FTZ R99, R99, c[0x0][0x2d0], -R86.reuse ;  /* 0x0000b40063637a23 */ /* 0x100fe40000010856 */
[--C-:B------:R-:W-:Y:S02]  /*a250*/  FFMA.FTZ R101, R101, c[0x0][0x2d0], -R86.reuse ;  /* 0x0000b40065657a23 */ /* 0x100fe40000010856 */
[----:B----4-:R-:W-:Y:S02]  /*a260*/  FFMA.FTZ R2, R17, c[0x0][0x2d0], -R85 ;  /* 0x0000b40011027a23 */ /* 0x010fe40000010855 */
[----:B------:R-:W-:Y:S02]  /*a270*/  FFMA.FTZ R102, R102, c[0x0][0x2d0], -R86 ;  /* 0x0000b40066667a23 */ /* 0x000fe40000010856 */
[----:B------:R3:W4:Y:S01]  /*a280*/  MUFU.EX2 R12, R2 ;  /* 0x00000002000c7308 */ /* 0x0007220000000800 */
[----:B-1----:R-:W-:Y:S01]  /*a290*/  FFMA.FTZ R4, R18, c[0x0][0x2d0], -R84 ;  /* 0x0000b40012047a23 */ /* 0x002fe20000010854 */
[----:B--2---:R-:W-:Y:S08]  /*a2a0*/  F2FP.BF16.PACK_AB R73, R115, R90 ;  /* 0x0000005a7349723e */ /* 0x004ff000000010ff */
[----:B------:R1:W-:Y:S01]  /*a2b0*/  MUFU.EX2 R16, R4 ;  /* 0x0000000400107308 */ /* 0x0003e20000000800 */
[----:B---3--:R-:W2:Y:S01]  /*a2c0*/  SHFL.BFLY PT, R2, R0, 0x2, 0x1f ;  /* 0x0c401f0000027f89 */ /* 0x008ea200000e0000 */
[----:B-1----:R-:W-:Y:S05]  /*a2d0*/  @P5 IMAD.WIDE.U32 R4, R247, c[0x0][0x1e0], RZ ;  /* 0x00007800f7045a25 */ /* 0x002fea00078e00ff */
[----:B------:R-:W-:Y:S01]  /*a2e0*/  @P5 IADD3 R5, R5, R7, RZ ;  /* 0x0000000705055210 */ /* 0x000fe20007ffe0ff */
[----:B------:R-:W-:Y:S01]  /*a2f0*/  @P5 IMAD.MOV.U32 R7, RZ, RZ, R10 ;  /* 0x000000ffff075224 */ /* 0x000fe200078e000a */
[----:B--2---:R-:W-:Y:S01]  /*a300*/  FMNMX.FTZ R0, R0, R2, !PT ;  /* 0x0000000200007209 */ /* 0x004fe20007810000 */
[----:B------:R-:W-:Y:S02]  /*a310*/  @P5 IMAD.MOV.U32 R10, RZ, RZ, 0x5 ;  /* 0x00000005ff0a5424 */ /* 0x000fe400078e00ff */
[----:B------:R-:W-:Y:S02]  /*a320*/  @P5 IMAD.WIDE.U32 R6, R4, 0x70, R6 ;  /* 0x0000007004065825 */ /* 0x000fe400078e0006 */
[----:B------:R-:W1:Y:S02]  /*a330*/  SHFL.BFLY PT, R2, R0, 0x1, 0x1f ;  /* 0x0c201f0000027f89 */ /* 0x000e6400000e0000 */
[----:B------:R-:W-:Y:S01]  /*a340*/  @P5 IMAD R4, R5, 0x70, RZ ;  /* 0x0000007005045824 */ /* 0x000fe200078e02ff */
[----:B------:R-:W-:Y:S01]  /*a350*/  @P5 LEA R8, P0, R6, c[0x0][0x1c8], 0x1 ;  /* 0x0000720006085a11 */ /* 0x000fe200078008ff */
[----:B------:R-:W-:Y:S02]  /*a360*/  FFMA.FTZ R5, R206, c[0x0][0x2d0], -R86 ;  /* 0x0000b400ce057a23 */ /* 0x000fe40000010856 */
[----:B------:R-:W-:Y:S02]  /*a370*/  IMAD.MOV.U32 R206, RZ, RZ, R55 ;  /* 0x000000ffffce7224 */ /* 0x000fe400078e0037 */
[----:B------:R2:W-:Y:S01]  /*a380*/  MUFU.EX2 R112, R5 ;  /* 0x0000000500707308 */ /* 0x0005e20000000800 */
[----:B------:R-:W-:Y:S01]  /*a390*/  @P5 IMAD.IADD R7, R7, 0x1, R4 ;  /* 0x0000000107075824 */ /* 0x000fe200078e0204 */
[----:B------:R-:W-:Y:S01]  /*a3a0*/  @P5 SHF.L.U64.HI R4, R9, R10, c[0x0][0x1e4] ;  /* 0x0000790009045619 */ /* 0x000fe2000001020a */
[----:B------:R-:W-:Y:S02]  /*a3b0*/  FFMA.FTZ R10, R207, c[0x0][0x2d0], -R86 ;  /* 0x0000b400cf0a7a23 */ /* 0x000fe40000010856 */
[----:B----4-:R-:W-:Y:S05]  /*a3c0*/  IMAD.MOV.U32 R207, RZ, RZ, R12 ;  /* 0x000000ffffcf7224 */ /* 0x010fea00078e000c */
[----:B------:R3:W4:Y:S01]  /*a3d0*/  MUFU.EX2 R113, R10 ;  /* 0x0000000a00717308 */ /* 0x0007220000000800 */
[----:B-1----:R-:W-:Y:S01]  /*a3e0*/  FMNMX.FTZ R70, R0, R2, !PT ;  /* 0x0000000200467209 */ /* 0x002fe20007810000 */
[----:B------:R-:W-:Y:S01]  /*a3f0*/  FFMA.FTZ R0, R138, c[0x0][0x2d0], -R86 ;  /* 0x0000b4008a007a23 */ /* 0x000fe20000010856 */
[----:B------:R-:W-:Y:S07]  /*a400*/  MOV R138, R13 ;  /* 0x0000000d008a7202 */ /* 0x000fee0000000f00 */
[----:B------:R1:W-:Y:S01]  /*a410*/  MUFU.EX2 R106, R0 ;  /* 0x00000000006a7308 */ /* 0x0003e20000000800 */
[----:B------:R-:W-:Y:S01]  /*a420*/  FMUL.FTZ R92, R70, c[0x0][0x2d0] ;  /* 0x0000b400465c7a20 */ /* 0x000fe20000410000 */
[----:B------:R-:W-:Y:S02]  /*a430*/  F2FP.BF16.PACK_AB R74, R207, R138 ;  /* 0x0000008acf4a723e */ /* 0x000fe400000010ff */
[----:B--2---:R-:W-:Y:S02]  /*a440*/  @P5 SHF.L.U32 R5, R9, 0x5, RZ ;  /* 0x0000000509055819 */ /* 0x004fe400000006ff */
[----:B------:R-:W-:Y:S02]  /*a450*/  @P5 LEA.HI.X R9, R6, c[0x0][0x1cc], R7, 0x1, P0 ;  /* 0x0000730006095a11 */ /* 0x000fe400000f0c07 */
[-C--:B------:R-:W-:Y:S03]  /*a460*/  @P5 IADD3 R6, P0, R8, R5.reuse, RZ ;  /* 0x0000000508065210 */ /* 0x080fe60007f1e0ff */
[----:B------:R2:W-:Y:S02]  /*a470*/  @P5 LDGSTS.E.BYPASS.LTC128B.128 [R246+0x3900], [R8.64], !P6 ;  /* 0x0390000008f65fae */ /* 0x0005e4000f101d48 */
[----:B------:R-:W-:Y:S01]  /*a480*/  @P5 IMAD.X R7, R4, 0x1, R9, P0 ;  /* 0x0000000104075824 */ /* 0x000fe200000e0609 */
[-C--:B---3--:R-:W-:Y:S02]  /*a490*/  @P5 IADD3 R10, P0, R6, R5.reuse, RZ ;  /* 0x00000005060a5210 */ /* 0x088fe40007f1e0ff */
[----:B----4-:R-:W-:Y:S03]  /*a4a0*/  F2FP.BF16.PACK_AB R64, R113, R112 ;  /* 0x000000707140723e */ /* 0x010fe600000010ff */
[----:B------:R-:W-:Y:S01]  /*a4b0*/  @P5 IMAD.X R11, R7, 0x1, R4, P0 ;  /* 0x00000001070b5824 */ /* 0x000fe200000e0604 */
[----:B------:R-:W-:Y:S01]  /*a4c0*/  @P5 IADD3 R12, P0, R10, R5, RZ ;  /* 0x000000050a0c5210 */ /* 0x000fe20007f1e0ff */
[----:B------:R3:W-:Y:S01]  /*a4d0*/  @P5 LDGSTS.E.BYPASS.LTC128B.128 [R246+0x4100], [R6.64], !P6 ;  /* 0x0410000006f65fae */ /* 0x0007e2000f101d48 */
[----:B-1----:R-:W-:Y:S03]  /*a4e0*/  FFMA.FTZ R0, R139, c[0x0][0x2d0], -R86 ;  /* 0x0000b4008b007a23 */ /* 0x002fe60000010856 */
[----:B------:R-:W-:Y:S01]  /*a4f0*/  @P5 IMAD.X R13, R11, 0x1, R4, P0 ;  /* 0x000000010b0d5824 */ /* 0x000fe200000e0604 */
[----:B------:R-:W-:Y:S01]  /*a500*/  FSETP.NEU.FTZ.AND P0, PT, R70, -INF , PT ;  /* 0xff8000004600780b */ /* 0x000fe20003f1d000 */
[----:B------:R1:W4:Y:S02]  /*a510*/  MUFU.EX2 R234, R0 ;  /* 0x0000000000ea7308 */ /* 0x0003240000000800 */
[----:B------:R2:W-:Y:S01]  /*a520*/  @P5 LDGSTS.E.BYPASS.LTC128B.128 [R246+0x4900], [R10.64], !P6 ;  /* 0x049000000af65fae */ /* 0x0005e2000f101d48 */
[----:B------:R-:W-:Y:S05]  /*a530*/  FSEL R92, R92, RZ, P0 ;  /* 0x000000ff5c5c7208 */ /* 0x000fea0000000000 */
[--C-:B------:R-:W-:Y:S02]  /*a540*/  FFMA.FTZ R2, R15, c[0x0][0x2d0], -R92.reuse ;  /* 0x0000b4000f027a23 */ /* 0x100fe4000001085c */
[----:B------:R2:W-:Y:S02]  /*a550*/  @P5 LDGSTS.E.BYPASS.LTC128B.128 [R246+0x5100], [R12.64], !P6 ;  /* 0x051000000cf65fae */ /* 0x0005e4000f101d48 */
[----:B------:R-:W-:Y:S01]  /*a560*/  MUFU.EX2 R104, R2 ;  /* 0x0000000200687308 */ /* 0x000fe20000000800 */
[--C-:B-1----:R-:W-:Y:S01]  /*a570*/  FFMA.FTZ R0, R209, c[0x0][0x2d0], -R92.reuse ;  /* 0x0000b400d1007a23 */ /* 0x102fe2000001085c */
[----:B----4-:R-:W-:Y:S01]  /*a580*/  F2FP.BF16.PACK_AB R66, R234, R106 ;  /* 0x0000006aea42723e */ /* 0x010fe200000010ff */
[----:B------:R-:W-:Y:S07]  /*a590*/  IMAD.MOV.U32 R209, RZ, RZ, R29 ;  /* 0x000000ffffd17224 */ /* 0x000fee00078e001d */
[----:B------:R1:W-:Y:S02]  /*a5a0*/  MUFU.EX2 R95, R0 ;  /* 0x00000000005f7308 */ /* 0x0003e40000000800 */
[--C-:B-1----:R-:W-:Y:S02]  /*a5b0*/  FFMA.FTZ R0, R208, c[0x0][0x2d0], -R92.reuse ;  /* 0x0000b400d0007a23 */ /* 0x102fe4000001085c */
[----:B------:R-:W-:Y:S06]  /*a5c0*/  IMAD.MOV.U32 R208, RZ, RZ, R27 ;  /* 0x000000ffffd07224 */ /* 0x000fec00078e001b */
[----:B------:R1:W4:Y:S02]  /*a5d0*/  MUFU.EX2 R111, R0 ;  /* 0x00000000006f7308 */ /* 0x0003240000000800 */
[----:B-1----:R-:W-:Y:S01]  /*a5e0*/  FFMA.FTZ R0, R14, c[0x0][0x2d0], -R92 ;  /* 0x0000b4000e007a23 */ /* 0x002fe2000001085c */
[----:B----4-:R-:W-:Y:S07]  /*a5f0*/  F2FP.BF16.PACK_AB R65, R111, R95 ;  /* 0x0000005f6f41723e */ /* 0x010fee00000010ff */
[----:B------:R1:W4:Y:S02]  /*a600*/  MUFU.EX2 R203, R0 ;  /* 0x0000000000cb7308 */ /* 0x0003240000000800 */
[----:B-1----:R-:W-:Y:S02]  /*a610*/  FSEL R0, R137, RZ, P3 ;  /* 0x000000ff89007208 */ /* 0x002fe40001800000 */
[----:B--2---:R-:W-:Y:S02]  /*a620*/  @P5 IADD3 R8, P3, R12, R5, RZ ;  /* 0x000000050c085210 */ /* 0x004fe40007f7e0ff */
[----:B----4-:R-:W-:Y:S01]  /*a630*/  F2FP.BF16.PACK_AB R67, R104, R203 ;  /* 0x000000cb6843723e */ /* 0x010fe200000010ff */
[----:B------:R-:W-:Y:S01]  /*a640*/  FADD.FTZ R2, -R0, R3 ;  /* 0x0000000300027221 */ /* 0x000fe20000010100 */
[----:B------:R-:W-:Y:S02]  /*a650*/  FSEL R0, R136, RZ, P2 ;  /* 0x000000ff88007208 */ /* 0x000fe40001000000 */
[----:B------:R-:W-:Y:S01]  /*a660*/  @P5 IADD3.X R9, R13, R4, RZ, P3, !PT ;  /* 0x000000040d095210 */ /* 0x000fe20001ffe4ff */
[----:B------:R-:W-:Y:S01]  /*a670*/  FMUL.FTZ R2, R2, c[0x0][0x2d0] ;  /* 0x0000b40002027a20 */ /* 0x000fe20000410000 */
[-C--:B---3--:R-:W-:Y:S01]  /*a680*/  @P5 IADD3 R6, P2, R8, R5.reuse, RZ ;  /* 0x0000000508065210 */ /* 0x088fe20007f5e0ff */
[----:B------:R-:W-:Y:S02]  /*a690*/  FADD.FTZ R0, -R0, R132 ;  /* 0x0000008400007221 */ /* 0x000fe40000010100 */
[----:B------:R1:W2:Y:S01]  /*a6a0*/  MUFU.EX2 R69, R2 ;  /* 0x0000000200457308 */ /* 0x0002a20000000800 */
[----:B------:R3:W-:Y:S01]  /*a6b0*/  @P5 LDGSTS.E.BYPASS.LTC128B.128 [R246+0x5900], [R8.64], !P6 ;  /* 0x0590000008f65fae */ /* 0x0007e2000f101d48 */
[----:B------:R-:W-:Y:S01]  /*a6c0*/  FMUL.FTZ R0, R0, c[0x0][0x2d0] ;  /* 0x0000b40000007a20 */ /* 0x000fe20000410000 */
[----:B------:R-:W-:Y:S01]  /*a6d0*/  @P5 IADD3 R10, P3, R6, R5, RZ ;  /* 0x00000005060a5210 */ /* 0x000fe20007f7e0ff */
[--C-:B------:R-:W-:Y:S04]  /*a6e0*/  @P5 IMAD.X R7, R9, 0x1, R4.reuse, P2 ;  /* 0x0000000109075824 */ /* 0x100fe800010e0604 */
[----:B------:R-:W-:Y:S01]  /*a6f0*/  @P5 IMAD.X R11, R7, 0x1, R4, P3 ;  /* 0x00000001070b5824 */ /* 0x000fe200018e0604 */
[----:B------:R4:W-:Y:S01]  /*a700*/  @P5 LDGSTS.E.BYPASS.LTC128B.128 [R246+0x6100], [R6.64], !P6 ;  /* 0x0610000006f65fae */ /* 0x0009e2000f101d48 */
[----:B------:R3:W4:Y:S07]  /*a710*/  MUFU.EX2 R3, R0 ;  /* 0x0000000000037308 */ /* 0x00072e0000000800 */
[----:B------:R4:W-:Y:S01]  /*a720*/  @P5 LDGSTS.E.BYPASS.LTC128B.128 [R246+0x6900], [R10.64], !P6 ;  /* 0x069000000af65fae */ /* 0x0009e2000f101d48 */
[----:B-1----:R-:W-:Y:S07]  /*a730*/  FSEL R2, R135, RZ, P1 ;  /* 0x000000ff87027208 */ /* 0x002fee0000800000 */
[----:B------:R-:W1:Y:S01]  /*a740*/  LDSM.16.MT88.4 R20, [R229] ;  /* 0x00000000e514783b */ /* 0x000e620000004200 */
[C---:B--2---:R-:W-:Y:S02]  /*a750*/  FMUL.FTZ R4, R69.reuse, R140 ;  /* 0x0000008c45047220 */ /* 0x044fe40000410000 */
[C---:B------:R-:W-:Y:S02]  /*a760*/  FMUL.FTZ R5, R69.reuse, R141 ;  /* 0x0000008d45057220 */ /* 0x040fe40000410000 */
[C---:B------:R-:W-:Y:S02]  /*a770*/  FMUL.FTZ R17, R69.reuse, R153 ;  /* 0x0000009945117220 */ /* 0x040fe40000410000 */
[----:B------:R-:W-:Y:S01]  /*a780*/  FMUL.FTZ R32, R69, R168 ;  /* 0x000000a845207220 */ /* 0x000fe20000410000 */
[----:B------:R-:W-:Y:S01]  /*a790*/  MOV R168, R46 ;  /* 0x0000002e00a87202 */ /* 0x000fe20000000f00 */
[----:B---3--:R-:W-:Y:S01]  /*a7a0*/  FADD.FTZ R0, -R2, R133 ;  /* 0x0000008502007221 */ /* 0x008fe20000010100 */
[----:B------:R-:W-:Y:S01]  /*a7b0*/  FSEL R2, R70, RZ, P0 ;  /* 0x000000ff46027208 */ /* 0x000fe20000000000 */
[C---:B----4-:R-:W-:Y:S01]  /*a7c0*/  FMUL.FTZ R6, R3.reuse, R142 ;  /* 0x0000008e03067220 */ /* 0x050fe20000410000 */
[----:B------:R-:W2:Y:S01]  /*a7d0*/  LDSM.16.MT88.4 R36, [R233] ;  /* 0x00000000e924783b */ /* 0x000ea20000004200 */
[----:B------:R-:W-:Y:S02]  /*a7e0*/  FMUL.FTZ R0, R0, c[0x0][0x2d0] ;  /* 0x0000b40000007a20 */ /* 0x000fe40000410000 */
[C---:B------:R-:W-:Y:S01]  /*a7f0*/  FMUL.FTZ R7, R3.reuse, R143 ;  /* 0x0000008f03077220 */ /* 0x040fe20000410000 */
[----:B------:R-:W-:Y:S01]  /*a800*/  MOV R143, R35 ;  /* 0x00000023008f7202 */ /* 0x000fe20000000f00 */
[----:B------:R3:W4:Y:S01]  /*a810*/  MUFU.EX2 R68, R0 ;  /* 0x0000000000447308 */ /* 0x0007220000000800 */
[C---:B------:R-:W-:Y:S02]  /*a820*/  FMUL.FTZ R18, R3.reuse, R154 ;  /* 0x0000009a03127220 */ /* 0x040fe40000410000 */
[----:B------:R-:W-:Y:S01]  /*a830*/  FMUL.FTZ R19, R3, R155 ;  /* 0x0000009b03137220 */ /* 0x000fe20000410000 */
[----:B------:R-:W-:Y:S01]  /*a840*/  LDSM.16.MT88.4 R76, [R232] ;  /* 0x00000000e84c783b */ /* 0x000fe20000004200 */
[----:B------:R-:W-:Y:S01]  /*a850*/  IMAD.MOV.U32 R142, RZ, RZ, R33 ;  /* 0x000000ffff8e7224 */ /* 0x000fe200078e0021 */
[----:B------:R-:W-:Y:S01]  /*a860*/  MOV R155, R56 ;  /* 0x00000038009b7202 */ /* 0x000fe20000000f00 */
[----:B------:R-:W-:Y:S01]  /*a870*/  FMUL.FTZ R33, R69, R169 ;  /* 0x000000a945217220 */ /* 0x000fe20000410000 */
[----:B------:R-:W-:Y:S01]  /*a880*/  MOV R169, R41 ;  /* 0x0000002900a97202 */ /* 0x000fe20000000f00 */
[C---:B------:R-:W-:Y:S02]  /*a890*/  FMUL.FTZ R34, R3.reuse, R170 ;  /* 0x000000aa03227220 */ /* 0x040fe40000410000 */
[----:B------:R-:W-:Y:S01]  /*a8a0*/  FMUL.FTZ R35, R3, R171 ;  /* 0x000000ab03237220 */ /* 0x000fe20000410000 */
[----:B------:R-:W-:Y:S01]  /*a8b0*/  LDSM.16.MT88.4 R80, [R229+0x800] ;  /* 0x00080000e550783b */ /* 0x000fe20000004200 */
[----:B------:R-:W-:Y:S01]  /*a8c0*/  IMAD.MOV.U32 R170, RZ, RZ, R169 ;  /* 0x000000ffffaa7224 */ /* 0x000fe200078e00a9 */
[----:B------:R-:W-:Y:S06]  /*a8d0*/  MOV R169, R168 ;  /* 0x000000a800a97202 */ /* 0x000fec0000000f00 */
[----:B------:R-:W0:Y:S01]  /*a8e0*/  LDGDEPBAR ;  /* 0x00000000000079af */ /* 0x000e220000000000 */
[----:B---3--:R-:W-:Y:S01]  /*a8f0*/  FADD.FTZ R0, -R2, R134 ;  /* 0x0000008602007221 */ /* 0x008fe20000010100 */
[----:B------:R-:W-:Y:S01]  /*a900*/  MOV R134, R16 ;  /* 0x0000001000867202 */ /* 0x000fe20000000f00 */
[----:B------:R-:W-:Y:S02]  /*a910*/  FFMA.FTZ R2, R210, c[0x0][0x2d0], -R85 ;  /* 0x0000b400d2027a23 */ /* 0x000fe40000010855 */
[----:B------:R-:W-:Y:S01]  /*a920*/  FMUL.FTZ R0, R0, c[0x0][0x2d0] ;  /* 0x0000b40000007a20 */ /* 0x000fe20000410000 */
[----:B------:R-:W-:Y:S01]  /*a930*/  F2FP.BF16.PACK_AB R75, R87, R134 ;  /* 0x00000086574b723e */ /* 0x000fe200000010ff */
[----:B------:R3:W-:Y:S01]  /*a940*/  MUFU.EX2 R139, R2 ;  /* 0x00000002008b7308 */ /* 0x0007e20000000800 */
[C---:B----4-:R-:W-:Y:S02]  /*a950*/  FMUL.FTZ R56, R68.reuse, R120 ;  /* 0x0000007844387220 */ /* 0x050fe40000410000 */
[C---:B------:R-:W-:Y:S02]  /*a960*/  FMUL.FTZ R9, R68.reuse, R145 ;  /* 0x0000009144097220 */ /* 0x040fe40000410000 */
[----:B------:R-:W-:Y:S01]  /*a970*/  IMAD.MOV.U32 R145, RZ, RZ, R53 ;  /* 0x000000ffff917224 */ /* 0x000fe200078e0035 */
[-C--:B-1----:R-:W-:Y:S01]  /*a980*/  HMMA.16816.F32.BF16 R4, R72, R20.reuse, R4 ;  /* 0x000000144804723c */ /* 0x082fe20000041804 */
[----:B------:R-:W-:Y:S02]  /*a990*/  IMAD.MOV.U32 R210, RZ, RZ, R169 ;  /* 0x000000ffffd27224 */ /* 0x000fe400078e00a9 */
[C---:B------:R-:W-:Y:S01]  /*a9a0*/  FMUL.FTZ R8, R68.reuse, R144 ;  /* 0x0000009044087220 */ /* 0x040fe20000410000 */
[----:B------:R-:W1:Y:S01]  /*a9b0*/  MUFU.EX2 R0, R0 ;  /* 0x0000000000007308 */ /* 0x000e620000000800 */
[C---:B------:R-:W-:Y:S02]  /*a9c0*/  FMUL.FTZ R12, R68.reuse, R148 ;  /* 0x00000094440c7220 */ /* 0x040fe40000410000 */
[C---:B------:R-:W-:Y:S02]  /*a9d0*/  FMUL.FTZ R13, R68.reuse, R149 ;  /* 0x00000095440d7220 */ /* 0x040fe40000410000 */
[----:B------:R-:W-:Y:S03]  /*a9e0*/  FMUL.FTZ R16, R69, R152 ;  /* 0x0000009845107220 */ /* 0x000fe60000410000 */
[----:B------:R-:W-:Y:S01]  /*a9f0*/  IMAD.MOV.U32 R149, RZ, RZ, R26 ;  /* 0x000000ffff957224 */ /* 0x000fe200078e001a */
[----:B------:R-:W-:Y:S01]  /*aa00*/  MOV R152, R25 ;  /* 0x0000001900987202 */ /* 0x000fe20000000f00 */
[C---:B------:R-:W-:Y:S01]  /*aa10*/  FMUL.FTZ R28, R68.reuse, R164 ;  /* 0x000000a4441c7220 */ /* 0x040fe20000410000 */
[----:B------:R-:W-:Y:S01]  /*aa20*/  MOV R164, R50 ;  /* 0x0000003200a47202 */ /* 0x000fe20000000f00 */
[C---:B------:R-:W-:Y:S01]  /*aa30*/  FMUL.FTZ R29, R68.reuse, R165 ;  /* 0x000000a5441d7220 */ /* 0x040fe20000410000 */
[----:B------:R-:W-:Y:S01]  /*aa40*/  MOV R165, R49 ;  /* 0x0000003100a57202 */ /* 0x000fe20000000f00 */
[----:B---3--:R-:W-:Y:S02]  /*aa50*/  FFMA.FTZ R2, R211, c[0x0][0x2d0], -R85 ;  /* 0x0000b400d3027a23 */ /* 0x008fe40000010855 */
[C---:B------:R-:W-:Y:S02]  /*aa60*/  FMUL.FTZ R49, R69.reuse, R185 ;  /* 0x000000b945317220 */ /* 0x040fe40000410000 */
[----:B------:R3:W-:Y:S01]  /*aa70*/  MUFU.EX2 R140, R2 ;  /* 0x00000002008c7308 */ /* 0x0007e20000000800 */
[C---:B------:R-:W-:Y:S02]  /*aa80*/  FMUL.FTZ R60, R68.reuse, R124 ;  /* 0x0000007c443c7220 */ /* 0x040fe40000410000 */
[C---:B------:R-:W-:Y:S02]  /*aa90*/  FMUL.FTZ R61, R68.reuse, R125 ;  /* 0x0000007d443d7220 */ /* 0x040fe40000410000 */
[----:B------:R-:W-:Y:S02]  /*aaa0*/  FMUL.FTZ R24, R68, R160 ;  /* 0x000000a044187220 */ /* 0x000fe40000410000 */
[C---:B-1----:R-:W-:Y:S02]  /*aab0*/  FMUL.FTZ R10, R0.reuse, R146 ;  /* 0x00000092000a7220 */ /* 0x042fe40000410000 */
[C---:B------:R-:W-:Y:S01]  /*aac0*/  FMUL.FTZ R11, R0.reuse, R147 ;  /* 0x00000093000b7220 */ /* 0x040fe20000410000 */
[----:B------:R-:W-:Y:S01]  /*aad0*/  MOV R147, R31 ;  /* 0x0000001f00937202 */ /* 0x000fe20000000f00 */
[C---:B------:R-:W-:Y:S02]  /*aae0*/  FMUL.FTZ R14, R0.reuse, R150 ;  /* 0x00000096000e7220 */ /* 0x040fe40000410000 */
[C---:B------:R-:W-:Y:S02]  /*aaf0*/  FMUL.FTZ R15, R0.reuse, R151 ;  /* 0x00000097000f7220 */ /* 0x040fe40000410000 */
[C---:B------:R-:W-:Y:S01]  /*ab00*/  FMUL.FTZ R26, R0.reuse, R162 ;  /* 0x000000a2001a7220 */ /* 0x040fe20000410000 */
[C---:B------:R-:W-:Y:S01]  /*ab10*/  HMMA.16816.F32.BF16 R8, R64.reuse, R20, R8 ;  /* 0x000000144008723c */ /* 0x040fe20000041808 */
[----:B------:R-:W-:Y:S02]  /*ab20*/  IMAD.MOV.U32 R162, RZ, RZ, R57 ;  /* 0x000000ffffa27224 */ /* 0x000fe400078e0039 */
[C---:B------:R-:W-:Y:S01]  /*ab30*/  FMUL.FTZ R27, R0.reuse, R163 ;  /* 0x000000a3001b7220 */ /* 0x040fe20000410000 */
[----:B------:R-:W-:Y:S01]  /*ab40*/  MOV R163, R51 ;  /* 0x0000003300a37202 */ /* 0x000fe20000000f00 */
[----:B------:R-:W-:Y:S02]  /*ab50*/  FMUL.FTZ R30, R0, R166 ;  /* 0x000000a6001e7220 */ /* 0x000fe40000410000 */
[----:B------:R-:W-:Y:S01]  /*ab60*/  IMAD.MOV.U32 R166, RZ, RZ, R48 ;  /* 0x000000ffffa67224 */ /* 0x000fe200078e0030 */
[-C--:B------:R-:W-:Y:S01]  /*ab70*/  HMMA.16816.F32.BF16 R12, R64, R22.reuse, R12 ;  /* 0x00000016400c723c */ /* 0x080fe2000004180c */
[----:B---3--:R-:W-:Y:S03]  /*ab80*/  FFMA.FTZ R2, R192, c[0x0][0x2d0], -R85 ;  /* 0x0000b400c0027a23 */ /* 0x008fe60000010855 */
[----:B------:R-:W-:Y:S02]  /*ab90*/  FMUL.FTZ R31, R0, R167 ;  /* 0x000000a7001f7220 */ /* 0x000fe40000410000 */
[----:B------:R-:W-:Y:S02]  /*aba0*/  IMAD.MOV.U32 R167, RZ, RZ, R47 ;  /* 0x000000ffffa77224 */ /* 0x000fe400078e002f */
[C---:B------:R-:W-:Y:S01]  /*abb0*/  HMMA.16816.F32.BF16 R16, R72.reuse, R22, R16 ;  /* 0x000000164810723c */ /* 0x040fe20000041810 */
[----:B------:R-:W-:Y:S03]  /*abc0*/  FMUL.FTZ R20, R69, R156 ;  /* 0x0000009c45147220 */ /* 0x000fe60000410000 */
[----:B------:R-:W-:Y:S02]  /*abd0*/  IMAD.MOV.U32 R168, RZ, RZ, R167 ;  /* 0x000000ffffa87224 */ /* 0x000fe400078e00a7 */
[----:B------:R-:W-:Y:S01]  /*abe0*/  IMAD.MOV.U32 R167, RZ, RZ, R166 ;  /* 0x000000ffffa77224 */ /* 0x000fe200078e00a6 */
[----:B------:R-:W-:Y:S01]  /*abf0*/  MOV R166, R165 ;  /* 0x000000a500a67202 */ /* 0x000fe20000000f00 */
[C---:B------:R-:W-:Y:S01]  /*ac00*/  FMUL.FTZ R23, R3.reuse, R159 ;  /* 0x0000009f03177220 */ /* 0x040fe20000410000 */
[----:B------:R-:W-:Y:S01]  /*ac10*/  MOV R171, R168 ;  /* 0x000000a800ab7202 */ /* 0x000fe20000000f00 */
[----:B------:R1:W-:Y:S02]  /*ac20*/  MUFU.EX2 R159, R2 ;  /* 0x00000002009f7308 */ /* 0x0003e40000000800 */
[----:B------:R-:W-:Y:S02]  /*ac30*/  IMAD.MOV.U32 R165, RZ, RZ, R164 ;  /* 0x000000ffffa57224 */ /* 0x000fe400078e00a4 */
        /* <DEDUP_REMOVED lines=8> */
[----:B------:R-:W3:Y:S01]  /*acc0*/  LDL.LU R251, [R1+0xd0] ;  /* 0x0000d00001fb7983 */ /* 0x000ee20000300800 */
[----:B------:R-:W-:Y:S01]  /*acd0*/  FMUL.FTZ R22, R3, R158 ;  /* 0x0000009e03167220 */ /* 0x000fe20000410000 */
[----:B------:R-:W-:Y:S01]  /*ace0*/  MOV R162, R143 ;  /* 0x0000008f00a27202 */ /* 0x000fe20000000f00 */
[----:B------:R-:W-:Y:S02]  /*acf0*/  FMUL.FTZ R21, R69, R157 ;  /* 0x0000009d45157220 */ /* 0x000fe40000410000 */
[----:B------:R-:W-:Y:S02]  /*ad00*/  IMAD.MOV.U32 R158, RZ, RZ, R54 ;  /* 0x000000ffff9e7224 */ /* 0x000fe400078e0036 */
[----:B------:R-:W4:Y:S01]  /*ad10*/  LDSM.16.MT88.4 R52, [R230] ;  /* 0x00000000e634783b */ /* 0x000f220000004200 */
[----:B------:R-:W-:Y:S02]  /*ad20*/  FMUL.FTZ R25, R68, R161 ;  /* 0x000000a144197220 */ /* 0x000fe40000410000 */
[-C--:B--2---:R-:W-:Y:S01]  /*ad30*/  HMMA.16816.F32.BF16 R20, R72, R36.reuse, R20 ;  /* 0x000000244814723c */ /* 0x084fe20000041814 */
[----:B------:R-:W-:Y:S02]  /*ad40*/  IMAD.MOV.U32 R160, RZ, RZ, R42 ;  /* 0x000000ffffa07224 */ /* 0x000fe400078e002a */
[--C-:B-1----:R-:W-:Y:S02]  /*ad50*/  FFMA.FTZ R2, R193, c[0x0][0x2d0], -R85.reuse ;  /* 0x0000b400c1027a23 */ /* 0x102fe40000010855 */
[C---:B------:R-:W-:Y:S02]  /*ad60*/  FMUL.FTZ R48, R69.reuse, R184 ;  /* 0x000000b845307220 */ /* 0x040fe40000410000 */
[----:B------:R1:W2:Y:S01]  /*ad70*/  MUFU.EX2 R154, R2 ;  /* 0x00000002009a7308 */ /* 0x0002a20000000800 */
[C---:B------:R-:W-:Y:S01]  /*ad80*/  HMMA.16816.F32.BF16 R24, R64.reuse, R36, R24 ;  /* 0x000000244018723c */ /* 0x040fe20000041818 */
[C---:B------:R-:W-:Y:S03]  /*ad90*/  FMUL.FTZ R42, R0.reuse, R178 ;  /* 0x000000b2002a7220 */ /* 0x040fe60000410000 */
[----:B------:R-:W-:Y:S02]  /*ada0*/  FMUL.FTZ R43, R0, R179 ;  /* 0x000000b3002b7220 */ /* 0x000fe40000410000 */
[C---:B------:R-:W-:Y:S02]  /*adb0*/  FMUL.FTZ R40, R68.reuse, R176 ;  /* 0x000000b044287220 */ /* 0x040fe40000410000 */
[-C--:B------:R-:W-:Y:S01]  /*adc0*/  HMMA.16816.F32.BF16 R28, R64, R38.reuse, R28 ;  /* 0x00000026401c723c */ /* 0x080fe2000004181c */
[C---:B------:R-:W-:Y:S03]  /*add0*/  FMUL.FTZ R36, R69.reuse, R172 ;  /* 0x000000ac45247220 */ /* 0x040fe60000410000 */
[----:B------:R-:W-:Y:S02]  /*ade0*/  FMUL.FTZ R37, R69, R173 ;  /* 0x000000ad45257220 */ /* 0x000fe40000410000 */
[----:B------:R-:W-:Y:S02]  /*adf0*/  FMUL.FTZ R41, R68, R177 ;  /* 0x000000b144297220 */ /* 0x000fe40000410000 */
[C---:B------:R-:W-:Y:S01]  /*ae00*/  HMMA.16816.F32.BF16 R32, R72.reuse, R38, R32 ;  /* 0x000000264820723c */ /* 0x040fe20000041820 */
[C---:B------:R-:W-:Y:S02]  /*ae10*/  FMUL.FTZ R46, R0.reuse, R182 ;  /* 0x000000b6002e7220 */ /* 0x040fe40000410000 */
[----:B------:R-:W-:Y:S01]  /*ae20*/  MUFU.EX2 R182, R89 ;  /* 0x0000005900b67308 */ /* 0x000fe20000000800 */
[----:B------:R-:W-:Y:S02]  /*ae30*/  FMUL.FTZ R47, R0, R183 ;  /* 0x000000b7002f7220 */ /* 0x000fe40000410000 */
[----:B------:R-:W-:Y:S02]  /*ae40*/  IMAD.MOV.U32 R161, RZ, RZ, R44 ;  /* 0x000000ffffa17224 */ /* 0x000fe400078e002c */
[----:B-1----:R-:W-:Y:S04]  /*ae50*/  FFMA.FTZ R2, R212, c[0x0][0x2d0], -R84 ;  /* 0x0000b400d4027a23 */ /* 0x002fe80000010854 */
[C---:B------:R-:W-:Y:S01]  /*ae60*/  FMUL.FTZ R50, R3.reuse, R186 ;  /* 0x000000ba03327220 */ /* 0x040fe20000410000 */
[----:B------:R1:W-:Y:S01]  /*ae70*/  MUFU.EX2 R132, R2 ;  /* 0x0000000200847308 */ /* 0x0003e20000000800 */
[C---:B------:R-:W-:Y:S02]  /*ae80*/  FMUL.FTZ R38, R3.reuse, R174 ;  /* 0x000000ae03267220 */ /* 0x040fe40000410000 */
[C---:B------:R-:W-:Y:S02]  /*ae90*/  FMUL.FTZ R39, R3.reuse, R175 ;  /* 0x000000af03277220 */ /* 0x040fe40000410000 */
[C---:B------:R-:W-:Y:S02]  /*aea0*/  FMUL.FTZ R44, R68.reuse, R180 ;  /* 0x000000b4442c7220 */ /* 0x040fe40000410000 */
[C---:B------:R-:W-:Y:S02]  /*aeb0*/  FMUL.FTZ R45, R68.reuse, R181 ;  /* 0x000000b5442d7220 */ /* 0x040fe40000410000 */
[----:B------:R-:W-:Y:S01]  /*aec0*/  FMUL.FTZ R51, R3, R187 ;  /* 0x000000bb03337220 */ /* 0x000fe20000410000 */
[-C--:B----4-:R-:W-:Y:S01]  /*aed0*/  HMMA.16816.F32.BF16 R36, R72, R52.reuse, R36 ;  /* 0x000000344824723c */ /* 0x090fe20000041824 */
[----:B------:R-:W-:Y:S01]  /*aee0*/  FMUL.FTZ R57, R68, R121 ;  /* 0x0000007944397220 */ /* 0x000fe20000410000 */
[----:B------:R-:W-:Y:S01]  /*aef0*/  LDSM.16.MT88.4 R184, [R230+0x3000] ;  /* 0x00300000e6b8783b */ /* 0x000fe20000004200 */
[C---:B------:R-:W-:Y:S02]  /*af00*/  FMUL.FTZ R58, R0.reuse, R122 ;  /* 0x0000007a003a7220 */ /* 0x040fe40000410000 */
[C---:B------:R-:W-:Y:S02]  /*af10*/  FMUL.FTZ R59, R0.reuse, R123 ;  /* 0x0000007b003b7220 */ /* 0x040fe40000410000 */
[C---:B------:R-:W-:Y:S01]  /*af20*/  FMUL.FTZ R62, R0.reuse, R126 ;  /* 0x0000007e003e7220 */ /* 0x040fe20000410000 */
[C---:B------:R-:W-:Y:S01]  /*af30*/  HMMA.16816.F32.BF16 R40, R64.reuse, R52, R40 ;  /* 0x000000344028723c */ /* 0x040fe20000041828 */
[----:B------:R-:W-:Y:S03]  /*af40*/  FMUL.FTZ R63, R0, R127 ;  /* 0x0000007f003f7220 */ /* 0x000fe60000410000 */
[----:B------:R-:W-:Y:S02]  /*af50*/  IMAD.MOV.U32 R169, RZ, RZ, R166 ;  /* 0x000000ffffa97224 */ /* 0x000fe400078e00a6 */
[--C-:B-1----:R-:W-:Y:S02]  /*af60*/  FFMA.FTZ R2, R195, c[0x0][0x2d0], -R84.reuse ;  /* 0x0000b400c3027a23 */ /* 0x102fe40000010854 */
[----:B------:R-:W-:Y:S01]  /*af70*/  FFMA.FTZ R53, R216, c[0x0][0x2d0], -R84 ;  /* 0x0000b400d8357a23 */ /* 0x000fe20000010854 */
[-C--:B------:R-:W-:Y:S01]  /*af80*/  HMMA.16816.F32.BF16 R44, R64, R54.reuse, R44 ;  /* 0x00000036402c723c */ /* 0x080fe2000004182c */
[----:B------:R1:W-:Y:S02]  /*af90*/  MUFU.EX2 R151, R2 ;  /* 0x0000000200977308 */ /* 0x0003e40000000800 */
[----:B------:R-:W-:Y:S02]  /*afa0*/  FFMA.FTZ R126, R188, c[0x0][0x2d0], -R86 ;  /* 0x0000b400bc7e7a23 */ /* 0x000fe40000010856 */
[----:B------:R-:W-:Y:S02]  /*afb0*/  FMUL.FTZ R52, R69, R116 ;  /* 0x0000007445347220 */ /* 0x000fe40000410000 */
[----:B------:R-:W-:Y:S01]  /*afc0*/  FFMA.FTZ R116, R190, c[0x0][0x2d0], -R85 ;  /* 0x0000b400be747a23 */ /* 0x000fe20000010855 */
[C---:B------:R-:W-:Y:S01]  /*afd0*/  HMMA.16816.F32.BF16 R48, R72.reuse, R54, R48 ;  /* 0x000000364830723c */ /* 0x040fe20000041830 */
[----:B------:R-:W-:Y:S02]  /*afe0*/  IMAD.MOV.U32 R166, RZ, RZ, R163 ;  /* 0x000000ffffa67224 */ /* 0x000fe400078e00a3 */
[----:B------:R4:W-:Y:S01]  /*aff0*/  MUFU.EX2 R133, R53 ;  /* 0x0000003500857308 */ /* 0x0009e20000000800 */
[----:B------:R-:W-:Y:S02]  /*b000*/  IMAD.MOV.U32 R163, RZ, RZ, R145 ;  /* 0x000000ffffa37224 */ /* 0x000fe400078e0091 */
[----:B------:R-:W-:Y:S02]  /*b010*/  IMAD.MOV.U32 R145, RZ, RZ, R87 ;  /* 0x000000ffff917224 */ /* 0x000fe400078e0057 */
[C---:B------:R-:W-:Y:S04]  /*b020*/  FMUL.FTZ R54, R3.reuse, R118 ;  /* 0x0000007603367220 */ /* 0x040fe80000410000 */
[----:B------:R-:W-:Y:S02]  /*b030*/  FMUL.FTZ R55, R3, R119 ;  /* 0x0000007703377220 */ /* 0x000fe40000410000 */
[--C-:B------:R-:W-:Y:S02]  /*b040*/  FFMA.FTZ R87, R252, c[0x0][0x2d0], -R84.reuse ;  /* 0x0000b400fc577a23 */ /* 0x100fe40000010854 */
[--C-:B------:R-:W-:Y:S02]  /*b050*/  FFMA.FTZ R118, R96, c[0x0][0x2d0], -R85.reuse ;  /* 0x0000b40060767a23 */ /* 0x100fe40000010855 */
[----:B-1----:R-:W-:Y:S04]  /*b060*/  FFMA.FTZ R2, R194, c[0x0][0x2d0], -R84 ;  /* 0x0000b400c2027a23 */ /* 0x002fe80000010854 */
[----:B------:R1:W1:Y:S01]  /*b070*/  MUFU.EX2 R153, R2 ;  /* 0x0000000200997308 */ /* 0x0002620000000800 */
[----:B----4-:R-:W-:Y:S07]  /*b080*/  FMUL.FTZ R53, R69, R117 ;  /* 0x0000007545357220 */ /* 0x010fee0000410000 */
[-C--:B------:R-:W-:Y:S08]  /*b090*/  HMMA.16816.F32.BF16 R52, R72, R76.reuse, R52 ;  /* 0x0000004c4834723c */ /* 0x080ff00000041834 */
[C---:B------:R-:W-:Y:S01]  /*b0a0*/  HMMA.16816.F32.BF16 R56, R64.reuse, R76, R56 ;  /* 0x0000004c4038723c */ /* 0x040fe20000041838 */
[----:B-1----:R-:W-:Y:S04]  /*b0b0*/  FFMA.FTZ R2, R214, c[0x0][0x2d0], -R86 ;  /* 0x0000b400d6027a23 */ /* 0x002fe80000010856 */
[----:B------:R1:W-:Y:S03]  /*b0c0*/  MUFU.EX2 R109, R2 ;  /* 0x00000002006d7308 */ /* 0x0003e60000000800 */
[-C--:B------:R-:W-:Y:S07]  /*b0d0*/  HMMA.16816.F32.BF16 R60, R64, R78.reuse, R60 ;  /* 0x0000004e403c723c */ /* 0x080fee000004183c */
[----:B------:R-:W-:Y:S02]  /*b0e0*/  FMUL.FTZ R67, R3, R131 ;  /* 0x0000008303437220 */ /* 0x000fe40000410000 */
[----:B------:R-:W-:Y:S03]  /*b0f0*/  FMUL.FTZ R65, R69, R129 ;  /* 0x0000008145417220 */ /* 0x000fe60000410000 */
[----:B------:R-:W-:Y:S02]  /*b100*/  FMUL.FTZ R66, R3, R130 ;  /* 0x0000008203427220 */ /* 0x000fe40000410000 */
[----:B------:R-:W-:Y:S01]  /*b110*/  MUFU.EX2 R130, R88 ;  /* 0x0000005800827308 */ /* 0x000fe20000000800 */
[----:B------:R-:W-:Y:S02]  /*b120*/  FMUL.FTZ R64, R69, R128 ;  /* 0x0000008045407220 */ /* 0x000fe40000410000 */
[----:B------:R-:W-:Y:S05]  /*b130*/  FFMA.FTZ R129, R224, c[0x0][0x2d0], -R92 ;  /* 0x0000b400e0817a23 */ /* 0x000fea000001085c */
[----:B------:R-:W-:Y:S01]  /*b140*/  HMMA.16816.F32.BF16 R64, R72, R78, R64 ;  /* 0x0000004e4840723c */ /* 0x000fe20000041840 */
[--C-:B-1----:R-:W-:Y:S02]  /*b150*/  FFMA.FTZ R2, R215, c[0x0][0x2d0], -R86.reuse ;  /* 0x0000b400d7027a23 */ /* 0x102fe40000010856 */
[----:B------:R-:W-:Y:S04]  /*b160*/  MUFU.EX2 R215, R87 ;  /* 0x0000005700d77308 */ /* 0x000fe80000000800 */
[----:B--2---:R-:W-:Y:S02]  /*b170*/  F2FP.BF16.PACK_AB R74, R154, R159 ;  /* 0x0000009f9a4a723e */ /* 0x004fe400000010ff */
[----:B------:R-:W-:Y:S03]  /*b180*/  F2FP.BF16.PACK_AB R75, R153, R151 ;  /* 0x00000097994b723e */ /* 0x000fe600000010ff */
[----:B------:R-:W-:Y:S01]  /*b190*/  F2FP.BF16.PACK_AB R72, R140, R139 ;  /* 0x0000008b8c48723e */ /* 0x000fe200000010ff */
[----:B------:R1:W2:Y:S01]  /*b1a0*/  MUFU.EX2 R144, R2 ;  /* 0x0000000200907308 */ /* 0x0002a20000000800 */
[----:B------:R-:W-:Y:S07]  /*b1b0*/  F2FP.BF16.PACK_AB R73, R133, R132 ;  /* 0x000000848549723e */ /* 0x000fee00000010ff */
[-C--:B------:R-:W-:Y:S01]  /*b1c0*/  HMMA.16816.F32.BF16 R4, R72, R80.reuse, R4 ;  /* 0x000000504804723c */ /* 0x080fe20000041804 */
[--C-:B-1----:R-:W-:Y:S01]  /*b1d0*/  FFMA.FTZ R2, R213, c[0x0][0x2d0], -R86.reuse ;  /* 0x0000b400d5027a23 */ /* 0x102fe20000010856 */
[----:B--2---:R-:W-:Y:S03]  /*b1e0*/  F2FP.BF16.PACK_AB R76, R144, R109 ;  /* 0x0000006d904c723e */ /* 0x004fe600000010ff */
        /* <DEDUP_REMOVED lines=21> */
[----:B------:R1:W4:Y:S04]  /*b340*/  MUFU.EX2 R156, R2 ;  /* 0x00000002009c7308 */ /* 0x0003280000000800 */
[--C-:B-1----:R-:W-:Y:S06]  /*b350*/  FFMA.FTZ R2, R225, c[0x0][0x2d0], -R85.reuse ;  /* 0x0000b400e1027a23 */ /* 0x102fec0000010855 */
[----:B------:R1:W-:Y:S01]  /*b360*/  MUFU.EX2 R157, R2 ;  /* 0x00000002009d7308 */ /* 0x0003e20000000800 */
[-C--:B--2---:R-:W-:Y:S08]  /*b370*/  HMMA.16816.F32.BF16 R20, R72, R80.reuse, R20 ;  /* 0x000000504814723c */ /* 0x084ff00000041814 */
[C---:B------:R-:W-:Y:S08]  /*b380*/  HMMA.16816.F32.BF16 R24, R76.reuse, R80, R24 ;  /* 0x000000504c18723c */ /* 0x040ff00000041818 */
[-C--:B------:R-:W-:Y:S01]  /*b390*/  HMMA.16816.F32.BF16 R28, R76, R82.reuse, R28 ;  /* 0x000000524c1c723c */ /* 0x080fe2000004181c */
[----:B-1----:R-:W-:Y:S04]  /*b3a0*/  FFMA.FTZ R2, R248, c[0x0][0x2d0], -R85 ;  /* 0x0000b400f8027a23 */ /* 0x002fe80000010855 */
[----:B------:R1:W2:Y:S03]  /*b3b0*/  MUFU.EX2 R217, R2 ;  /* 0x0000000200d97308 */ /* 0x0002a60000000800 */
[C---:B------:R-:W-:Y:S01]  /*b3c0*/  HMMA.16816.F32.BF16 R32, R72.reuse, R82, R32 ;  /* 0x000000524820723c */ /* 0x040fe20000041820 */
[----:B------:R-:W2:Y:S03]  /*b3d0*/  LDSM.16.MT88.4 R80, [R230+0x800] ;  /* 0x00080000e650783b */ /* 0x000ea60000004200 */
[----:B-1----:R-:W-:Y:S02]  /*b3e0*/  FFMA.FTZ R2, R170, c[0x0][0x2d0], -R84 ;  /* 0x0000b400aa027a23 */ /* 0x002fe40000010854 */
[----:B------:R-:W-:Y:S02]  /*b3f0*/  IMAD.MOV.U32 R170, RZ, RZ, R167 ;  /* 0x000000ffffaa7224 */ /* 0x000fe400078e00a7 */
[----:B------:R-:W-:Y:S01]  /*b400*/  IMAD.MOV.U32 R167, RZ, RZ, R164 ;  /* 0x000000ffffa77224 */ /* 0x000fe200078e00a4 */
[----:B------:R3:W1:Y:S03]  /*b410*/  MUFU.EX2 R143, R2 ;  /* 0x00000002008f7308 */ /* 0x0006660000000800 */
[----:B------:R-:W-:Y:S01]  /*b420*/  IMAD.MOV.U32 R164, RZ, RZ, R149 ;  /* 0x000000ffffa47224 */ /* 0x000fe200078e0095 */
[-C--:B--2---:R-:W-:Y:S08]  /*b430*/  HMMA.16816.F32.BF16 R36, R72, R80.reuse, R36 ;  /* 0x000000504824723c */ /* 0x084ff00000041824 */
[C---:B------:R-:W-:Y:S01]  /*b440*/  HMMA.16816.F32.BF16 R40, R76.reuse, R80, R40 ;  /* 0x000000504c28723c */ /* 0x040fe20000041828 */
[----:B---3--:R-:W-:Y:S04]  /*b450*/  FFMA.FTZ R2, R251, c[0x0][0x2d0], -R84 ;  /* 0x0000b400fb027a23 */ /* 0x008fe80000010854 */
[----:B------:R2:W2:Y:S03]  /*b460*/  MUFU.EX2 R149, R2 ;  /* 0x0000000200957308 */ /* 0x0004a60000000800 */
[-C--:B------:R-:W-:Y:S08]  /*b470*/  HMMA.16816.F32.BF16 R44, R76, R82.reuse, R44 ;  /* 0x000000524c2c723c */ /* 0x080ff0000004182c */
[C---:B------:R-:W-:Y:S01]  /*b480*/  HMMA.16816.F32.BF16 R48, R72.reuse, R82, R48 ;  /* 0x000000524830723c */ /* 0x040fe20000041830 */
[----:B------:R-:W1:Y:S03]  /*b490*/  LDSM.16.MT88.4 R80, [R232+0x800] ;  /* 0x00080000e850783b */ /* 0x000e660000004200 */
[----:B--2---:R-:W-:Y:S02]  /*b4a0*/  FFMA.FTZ R2, R210, c[0x0][0x2d0], -R86 ;  /* 0x0000b400d2027a23 */ /* 0x004fe40000010856 */
[----:B------:R-:W-:Y:S01]  /*b4b0*/  IMAD.MOV.U32 R210, RZ, RZ, R171 ;  /* 0x000000ffffd27224 */ /* 0x000fe200078e00ab */
[----:B------:R-:W-:Y:S01]  /*b4c0*/  MOV R171, R170 ;  /* 0x000000aa00ab7202 */ /* 0x000fe20000000f00 */
[----:B------:R-:W-:Y:S01]  /*b4d0*/  IMAD.MOV.U32 R170, RZ, RZ, R169 ;  /* 0x000000ffffaa7224 */ /* 0x000fe200078e00a9 */
[----:B------:R2:W-:Y:S03]  /*b4e0*/  MUFU.EX2 R131, R2 ;  /* 0x0000000200837308 */ /* 0x0005e60000000800 */
[----:B------:R-:W-:Y:S01]  /*b4f0*/  IMAD.MOV.U32 R169, RZ, RZ, R168 ;  /* 0x000000ffffa97224 */ /* 0x000fe200078e00a8 */
[----:B------:R-:W-:Y:S01]  /*b500*/  MOV R168, R167 ;  /* 0x000000a700a87202 */ /* 0x000fe20000000f00 */
[----:B------:R-:W-:Y:S01]  /*b510*/  IMAD.MOV.U32 R167, RZ, RZ, R166 ;  /* 0x000000ffffa77224 */ /* 0x000fe200078e00a6 */
[----:B------:R-:W-:Y:S01]  /*b520*/  MOV R211, R171 ;  /* 0x000000ab00d37202 */ /* 0x000fe20000000f00 */
[----:B------:R-:W-:Y:S01]  /*b530*/  IMAD.MOV.U32 R166, RZ, RZ, R165 ;  /* 0x000000ffffa67224 */ /* 0x000fe200078e00a5 */
[----:B------:R-:W-:Y:S01]  /*b540*/  MOV R165, R164 ;  /* 0x000000a400a57202 */ /* 0x000fe20000000f00 */
[----:B------:R-:W-:Y:S02]  /*b550*/  IMAD.MOV.U32 R164, RZ, RZ, R163 ;  /* 0x000000ffffa47224 */ /* 0x000fe400078e00a3 */
[----:B------:R-:W-:Y:S01]  /*b560*/  IMAD.MOV.U32 R163, RZ, RZ, R162 ;  /* 0x000000ffffa37224 */ /* 0x000fe200078e00a2 */
[----:B------:R-:W-:Y:S01]  /*b570*/  MOV R162, R161 ;  /* 0x000000a100a27202 */ /* 0x000fe20000000f00 */
[----:B------:R-:W-:Y:S02]  /*b580*/  IMAD.MOV.U32 R161, RZ, RZ, R142 ;  /* 0x000000ffffa17224 */ /* 0x000fe400078e008e */
[----:B------:R-:W-:Y:S02]  /*b590*/  IMAD.MOV.U32 R142, RZ, RZ, R198 ;  /* 0x000000ffff8e7224 */ /* 0x000fe400078e00c6 */
[----:B------:R-:W-:Y:S01]  /*b5a0*/  IMAD.MOV.U32 R171, RZ, RZ, R169 ;  /* 0x000000ffffab7224 */ /* 0x000fe200078e00a9 */
[----:B------:R-:W3:Y:S01]  /*b5b0*/  LDL.LU R198, [R1+0xcc] ;  /* 0x0000cc0001c67983 */ /* 0x000ee20000300800 */
[----:B------:R-:W-:Y:S01]  /*b5c0*/  IMAD.MOV.U32 R169, RZ, RZ, R167 ;  /* 0x000000ffffa97224 */ /* 0x000fe200078e00a7 */
[----:B------:R-:W-:Y:S01]  /*b5d0*/  MOV R167, R165 ;  /* 0x000000a500a77202 */ /* 0x000fe20000000f00 */
[----:B------:R-:W-:Y:S02]  /*b5e0*/  IMAD.MOV.U32 R165, RZ, RZ, R163 ;  /* 0x000000ffffa57224 */ /* 0x000fe400078e00a3 */
[----:B------:R-:W-:Y:S01]  /*b5f0*/  IMAD.MOV.U32 R163, RZ, RZ, R97 ;  /* 0x000000ffffa37224 */ /* 0x000fe200078e0061 */
[-C--:B-1----:R-:W-:Y:S01]  /*b600*/  HMMA.16816.F32.BF16 R52, R72, R80.reuse, R52 ;  /* 0x000000504834723c */ /* 0x082fe20000041834 */
[----:B------:R-:W3:Y:S01]  /*b610*/  LDL.LU R97, [R1+0xc8] ;  /* 0x0000c80001617983 */ /* 0x000ee20000300800 */
[----:B--2---:R-:W-:Y:S02]  /*b620*/  FFMA.FTZ R2, R210, c[0x0][0x2d0], -R86 ;  /* 0x0000b400d2027a23 */ /* 0x004fe40000010856 */
[----:B------:R-:W-:Y:S01]  /*b630*/  IMAD.MOV.U32 R210, RZ, RZ, R170 ;  /* 0x000000ffffd27224 */ /* 0x000fe200078e00aa */
[----:B------:R-:W-:Y:S01]  /*b640*/  MOV R170, R168 ;  /* 0x000000a800aa7202 */ /* 0x000fe20000000f00 */
[----:B------:R-:W-:Y:S02]  /*b650*/  IMAD.MOV.U32 R168, RZ, RZ, R166 ;  /* 0x000000ffffa87224 */ /* 0x000fe400078e00a6 */
[----:B------:R-:W-:Y:S01]  /*b660*/  IMAD.MOV.U32 R166, RZ, RZ, R164 ;  /* 0x000000ffffa67224 */ /* 0x000fe200078e00a4 */
[----:B------:R-:W-:Y:S01]  /*b670*/  MOV R164, R162 ;  /* 0x000000a200a47202 */ /* 0x000fe20000000f00 */
[C---:B------:R-:W-:Y:S02]  /*b680*/  HMMA.16816.F32.BF16 R56, R76.reuse, R80, R56 ;  /* 0x000000504c38723c */ /* 0x040fe40000041838 */
[----:B------:R-:W-:Y:S01]  /*b690*/  IMAD.MOV.U32 R162, RZ, RZ, R142 ;  /* 0x000000ffffa27224 */ /* 0x000fe200078e008e */
[----:B------:R-:W-:Y:S01]  /*b6a0*/  MOV R172, R210 ;  /* 0x000000d200ac7202 */ /* 0x000fe20000000f00 */
[----:B------:R1:W-:Y:S01]  /*b6b0*/  MUFU.EX2 R142, R2 ;  /* 0x00000002008e7308 */ /* 0x0003e20000000800 */
[----:B------:R-:W-:Y:S02]  /*b6c0*/  IMAD.MOV.U32 R210, RZ, RZ, R170 ;  /* 0x000000ffffd27224 */ /* 0x000fe400078e00aa */
[----:B------:R-:W-:Y:S01]  /*b6d0*/  IMAD.MOV.U32 R170, RZ, RZ, R168 ;  /* 0x000000ffffaa7224 */ /* 0x000fe200078e00a8 */
[----:B------:R-:W-:Y:S01]  /*b6e0*/  MOV R168, R166 ;  /* 0x000000a600a87202 */ /* 0x000fe20000000f00 */
[----:B------:R-:W-:Y:S01]  /*b6f0*/  IMAD.MOV.U32 R166, RZ, RZ, R164 ;  /* 0x000000ffffa67224 */ /* 0x000fe200078e00a4 */
[-C--:B------:R-:W-:Y:S01]  /*b700*/  HMMA.16816.F32.BF16 R60, R76, R82.reuse, R60 ;  /* 0x000000524c3c723c */ /* 0x080fe2000004183c */
[----:B------:R-:W2:Y:S01]  /*b710*/  LDSM.16.MT88.4 R76, [R229+0x1000] ;  /* 0x00100000e54c783b */ /* 0x000ea20000004200 */
[----:B------:R-:W-:Y:S06]  /*b720*/  MOV R164, R147 ;  /* 0x0000009300a47202 */ /* 0x000fec0000000f00 */
[----:B------:R-:W-:Y:S07]  /*b730*/  HMMA.16816.F32.BF16 R64, R72, R82, R64 ;  /* 0x000000524840723c */ /* 0x000fee0000041840 */
[----:B----4-:R-:W-:Y:S02]  /*b740*/  F2FP.BF16.PACK_AB R72, R156, R150 ;  /* 0x000000969c48723e */ /* 0x010fe400000010ff */
[----:B------:R-:W-:Y:S03]  /*b750*/  F2FP.BF16.PACK_AB R74, R217, R157 ;  /* 0x0000009dd94a723e */ /* 0x000fe600000010ff */
[--C-:B-1----:R-:W-:Y:S01]  /*b760*/  FFMA.FTZ R2, R211, c[0x0][0x2d0], -R86.reuse ;  /* 0x0000b400d3027a23 */ /* 0x102fe20000010856 */
[----:B------:R-:W-:Y:S01]  /*b770*/  F2FP.BF16.PACK_AB R73, R143, R130 ;  /* 0x000000828f49723e */ /* 0x000fe200000010ff */
[----:B------:R-:W-:Y:S01]  /*b780*/  IMAD.MOV.U32 R211, RZ, RZ, R171 ;  /* 0x000000ffffd37224 */ /* 0x000fe200078e00ab */
[----:B------:R-:W-:Y:S01]  /*b790*/  F2FP.BF16.PACK_AB R75, R215, R149 ;  /* 0x00000095d74b723e */ /* 0x000fe200000010ff */
[----:B------:R1:W-:Y:S01]  /*b7a0*/  MUFU.EX2 R147, R2 ;  /* 0x0000000200937308 */ /* 0x0003e20000000800 */
[----:B------:R-:W-:Y:S01]  /*b7b0*/  MOV R171, R169 ;  /* 0x000000a900ab7202 */ /* 0x000fe20000000f00 */
[----:B------:R-:W-:Y:S02]  /*b7c0*/  IMAD.MOV.U32 R169, RZ, RZ, R167 ;  /* 0x000000ffffa97224 */ /* 0x000fe400078e00a7 */
[----:B------:R-:W-:Y:S02]  /*b7d0*/  IMAD.MOV.U32 R167, RZ, RZ, R165 ;  /* 0x000000ffffa77224 */ /* 0x000fe400078e00a5 */
[----:B------:R-:W-:Y:S02]  /*b7e0*/  IMAD.MOV.U32 R165, RZ, RZ, R243 ;  /* 0x000000ffffa57224 */ /* 0x000fe400078e00f3 */
[----:B------:R-:W4:Y:S01]  /*b7f0*/  LDL.LU R243, [R1+0xc4] ;  /* 0x0000c40001f37983 */ /* 0x000f220000300800 */
[-C--:B--2---:R-:W-:Y:S01]  /*b800*/  HMMA.16816.F32.BF16 R4, R72, R76.reuse, R4 ;  /* 0x0000004c4804723c */ /* 0x084fe20000041804 */
[----:B-1----:R-:W-:Y:S02]  /*b810*/  FFMA.FTZ R2, R172, c[0x0][0x2d0], -R86 ;  /* 0x0000b400ac027a23 */ /* 0x002fe40000010856 */
[----:B------:R-:W-:Y:S02]  /*b820*/  IMAD.MOV.U32 R172, RZ, RZ, R211 ;  /* 0x000000ffffac7224 */ /* 0x000fe400078e00d3 */
[----:B------:R1:W2:Y:S01]  /*b830*/  MUFU.EX2 R216, R2 ;  /* 0x0000000200d87308 */ /* 0x0002a20000000800 */
[----:B------:R-:W-:Y:S01]  /*b840*/  MOV R211, R210 ;  /* 0x000000d200d37202 */ /* 0x000fe20000000f00 */
[----:B------:R-:W-:Y:S02]  /*b850*/  IMAD.MOV.U32 R210, RZ, RZ, R171 ;  /* 0x000000ffffd27224 */ /* 0x000fe400078e00ab */
[----:B------:R-:W-:Y:S03]  /*b860*/  IMAD.MOV.U32 R171, RZ, RZ, R170 ;  /* 0x000000ffffab7224 */ /* 0x000fe600078e00aa */
[----:B------:R-:W-:Y:S01]  /*b870*/  MOV R170, R169 ;  /* 0x000000a900aa7202 */ /* 0x000fe20000000f00 */
[----:B------:R-:W-:Y:S02]  /*b880*/  IMAD.MOV.U32 R169, RZ, RZ, R168 ;  /* 0x000000ffffa97224 */ /* 0x000fe400078e00a8 */
[----:B------:R-:W-:Y:S01]  /*b890*/  IMAD.MOV.U32 R168, RZ, RZ, R167 ;  /* 0x000000ffffa87224 */ /* 0x000fe200078e00a7 */
[----:B------:R-:W-:Y:S01]  /*b8a0*/  MOV R167, R166 ;  /* 0x000000a600a77202 */ /* 0x000fe20000000f00 */
[----:B------:R-:W-:Y:S02]  /*b8b0*/  IMAD.MOV.U32 R166, RZ, RZ, R202 ;  /* 0x000000ffffa67224 */ /* 0x000fe400078e00ca */
[----:B------:R-:W-:Y:S02]  /*b8c0*/  IMAD.MOV.U32 R202, RZ, RZ, R235 ;  /* 0x000000ffffca7224 */ /* 0x000fe400078e00eb */
[----:B------:R-:W3:Y:S01]  /*b8d0*/  LDL.LU R235, [R1+0xc0] ;  /* 0x0000c00001eb7983 */ /* 0x000ee20000300800 */
[----:B-1----:R-:W-:Y:S01]  /*b8e0*/  FFMA.FTZ R2, R172, c[0x0][0x2d0], -R92 ;  /* 0x0000b400ac027a23 */ /* 0x002fe2000001085c */
[----:B--2---:R-:W-:Y:S02]  /*b8f0*/  F2FP.BF16.PACK_AB R82, R216, R147 ;  /* 0x00000093d852723e */ /* 0x004fe400000010ff */
[----:B------:R-:W-:Y:S01]  /*b900*/  MOV R172, R211 ;  /* 0x000000d300ac7202 */ /* 0x000fe20000000f00 */
[----:B------:R1:W-:Y:S01]  /*b910*/  MUFU.EX2 R127, R2 ;  /* 0x00000002007f7308 */ /* 0x0003e20000000800 */
[----:B------:R-:W-:Y:S02]  /*b920*/  IMAD.MOV.U32 R211, RZ, RZ, R210 ;  /* 0x000000ffffd37224 */ /* 0x000fe400078e00d2 */
[----:B------:R-:W-:Y:S01]  /*b930*/  IMAD.MOV.U32 R210, RZ, RZ, R171 ;  /* 0x000000ffffd27224 */ /* 0x000fe200078e00ab */
[----:B------:R-:W-:Y:S01]  /*b940*/  MOV R171, R170 ;  /* 0x000000aa00ab7202 */ /* 0x000fe20000000f00 */
[----:B------:R-:W-:Y:S02]  /*b950*/  IMAD.MOV.U32 R170, RZ, RZ, R169 ;  /* 0x000000ffffaa7224 */ /* 0x000fe400078e00a9 */
[----:B------:R-:W-:Y:S01]  /*b960*/  IMAD.MOV.U32 R169, RZ, RZ, R168 ;  /* 0x000000ffffa97224 */ /* 0x000fe200078e00a8 */
[----:B------:R-:W-:Y:S01]  /*b970*/  MOV R168, R167 ;  /* 0x000000a700a87202 */ /* 0x000fe20000000f00 */
[----:B------:R-:W-:Y:S02]  /*b980*/  IMAD.MOV.U32 R167, RZ, RZ, R158 ;  /* 0x000000ffffa77224 */ /* 0x000fe400078e009e */
[----:B------:R-:W-:Y:S02]  /*b990*/  IMAD.MOV.U32 R158, RZ, RZ, R231 ;  /* 0x000000ffff9e7224 */ /* 0x000fe400078e00e7 */
[----:B------:R-:W2:Y:S01]  /*b9a0*/  LDL.LU R231, [R1+0xbc] ;  /* 0x0000bc0001e77983 */ /* 0x000ea20000300800 */
[----:B-1----:R-:W-:Y:S01]  /*b9b0*/  FFMA.FTZ R2, R172, c[0x0][0x2d0], -R92 ;  /* 0x0000b400ac027a23 */ /* 0x002fe2000001085c */
[----:B------:R-:W-:Y:S01]  /*b9c0*/  MOV R172, R211 ;  /* 0x000000d300ac7202 */ /* 0x000fe20000000f00 */
[----:B------:R-:W-:Y:S02]  /*b9d0*/  IMAD.MOV.U32 R211, RZ, RZ, R210 ;  /* 0x000000ffffd37224 */ /* 0x000fe400078e00d2 */
[----:B------:R1:W1:Y:S01]  /*b9e0*/  MUFU.EX2 R128, R2 ;  /* 0x0000000200807308 */ /* 0x0002620000000800 */
        /* <DEDUP_REMOVED lines=9> */
[----:B------:R-:W-:Y:S02]  /*ba80*/  F2FP.BF16.PACK_AB R81, R128, R127 ;  /* 0x0000007f8051723e */ /* 0x000fe400000010ff */
[----:B------:R-:W-:Y:S01]  /*ba90*/  MOV R172, R211 ;  /* 0x000000d300ac7202 */ /* 0x000fe20000000f00 */
[----:B------:R1:W-:Y:S01]  /*baa0*/  MUFU.EX2 R175, R2 ;  /* 0x0000000200af7308 */ /* 0x0003e20000000800 */
        /* <DEDUP_REMOVED lines=9> */
[----:B------:R-:W-:Y:S02]  /*bb40*/  FFMA.FTZ R80, R173, c[0x0][0x2d0], -R85 ;  /* 0x0000b400ad507a23 */ /* 0x000fe40000010855 */
[----:B------:R-:W-:Y:S02]  /*bb50*/  IMAD.MOV.U32 R173, RZ, RZ, R211 ;  /* 0x000000ffffad7224 */ /* 0x000fe400078e00d3 */
[----:B------:R1:W-:Y:S01]  /*bb60*/  MUFU.EX2 R211, R80 ;  /* 0x0000005000d37308 */ /* 0x0003e20000000800 */
[----:B------:R-:W-:Y:S02]  /*bb70*/  IMAD.MOV.U32 R170, RZ, RZ, R169 ;  /* 0x000000ffffaa7224 */ /* 0x000fe400078e00a9 */
[----:B------:R-:W-:Y:S02]  /*bb80*/  IMAD.MOV.U32 R167, RZ, RZ, R155 ;  /* 0x000000ffffa77224 */ /* 0x000fe400078e009b */
[----:B------:R-:W-:Y:S03]  /*bb90*/  IMAD.MOV.U32 R169, RZ, RZ, R168 ;  /* 0x000000ffffa97224 */ /* 0x000fe600078e00a8 */
[----:B------:R-:W-:Y:S01]  /*bba0*/  MOV R168, R167 ;  /* 0x000000a700a87202 */ /* 0x000fe20000000f00 */
[----:B-1----:R-:W-:Y:S02]  /*bbb0*/  FFMA.FTZ R2, R172, c[0x0][0x2d0], -R92 ;  /* 0x0000b400ac027a23 */ /* 0x002fe4000001085c */
[----:B------:R-:W-:Y:S02]  /*bbc0*/  IMAD.MOV.U32 R172, RZ, RZ, R210 ;  /* 0x000000ffffac7224 */ /* 0x000fe400078e00d2 */
[----:B------:R1:W1:Y:S01]  /*bbd0*/  MUFU.EX2 R210, R2 ;  /* 0x0000000200d27308 */ /* 0x0002620000000800 */
[----:B------:R-:W-:Y:S02]  /*bbe0*/  IMAD.MOV.U32 R167, RZ, RZ, R93 ;  /* 0x000000ffffa77224 */ /* 0x000fe400078e005d */
[----:B------:R-:W-:Y:S01]  /*bbf0*/  MOV R174, R172 ;  /* 0x000000ac00ae7202 */ /* 0x000fe20000000f00 */
[----:B------:R-:W-:Y:S01]  /*bc00*/  IMAD.MOV.U32 R172, RZ, RZ, R171 ;  /* 0x000000ffffac7224 */ /* 0x000fe200078e00ab */
[----:B------:R-:W-:Y:S01]  /*bc10*/  MOV R171, R170 ;  /* 0x000000aa00ab7202 */ /* 0x000fe20000000f00 */
[----:B------:R-:W-:Y:S02]  /*bc20*/  IMAD.MOV.U32 R170, RZ, RZ, R169 ;  /* 0x000000ffffaa7224 */ /* 0x000fe400078e00a9 */
[----:B------:R-:W-:Y:S01]  /*bc30*/  IMAD.MOV.U32 R169, RZ, RZ, R168 ;  /* 0x000000ffffa97224 */ /* 0x000fe200078e00a8 */
[----:B------:R-:W-:Y:S01]  /*bc40*/  MOV R168, R167 ;  /* 0x000000a700a87202 */ /* 0x000fe20000000f00 */
[----:B------:R-:W-:Y:S01]  /*bc50*/  IMAD.MOV.U32 R167, RZ, RZ, R152 ;  /* 0x000000ffffa77224 */ /* 0x000fe200078e0098 */
[----:B------:R-:W-:Y:S01]  /*bc60*/  F2FP.BF16.PACK_AB R80, R142, R131 ;  /* 0x000000838e50723e */ /* 0x000fe200000010ff */
[----:B------:R-:W-:Y:S02]  /*bc70*/  IMAD.MOV.U32 R93, RZ, RZ, R237 ;  /* 0x000000ffff5d7224 */ /* 0x000fe400078e00ed */
[----:B------:R-:W-:Y:S02]  /*bc80*/  IMAD.MOV.U32 R152, RZ, RZ, R234 ;  /* 0x000000ffff987224 */ /* 0x000fe400078e00ea */
[----:B------:R-:W-:Y:S02]  /*bc90*/  FFMA.FTZ R93, R93, c[0x0][0x2d0], -R84 ;  /* 0x0000b4005d5d7a23 */ /* 0x000fe40000010854 */
[----:B-1----:R-:W-:Y:S01]  /*bca0*/  FFMA.FTZ R2, R174, c[0x0][0x2d0], -R85 ;  /* 0x0000b400ae027a23 */ /* 0x002fe20000010855 */
[----:B------:R-:W-:Y:S01]  /*bcb0*/  MOV R174, R173 ;  /* 0x000000ad00ae7202 */ /* 0x000fe20000000f00 */
[----:B------:R-:W-:Y:S01]  /*bcc0*/  IMAD.MOV.U32 R173, RZ, RZ, R172 ;  /* 0x000000ffffad7224 */ /* 0x000fe200078e00ac */
[----:B------:R-:W-:Y:S01]  /*bcd0*/  F2FP.BF16.PACK_AB R83, R210, R175 ;  /* 0x000000afd253723e */ /* 0x000fe200000010ff */
[----:B------:R1:W-:Y:S01]  /*bce0*/  MUFU.EX2 R212, R2 ;  /* 0x0000000200d47308 */ /* 0x0003e20000000800 */
[----:B------:R-:W-:Y:S01]  /*bcf0*/  IMAD.MOV.U32 R172, RZ, RZ, R171 ;  /* 0x000000ffffac7224 */ /* 0x000fe200078e00ab */
[----:B------:R-:W-:Y:S01]  /*bd00*/  MOV R171, R170 ;  /* 0x000000aa00ab7202 */ /* 0x000fe20000000f00 */
[----:B------:R-:W-:Y:S02]  /*bd10*/  IMAD.MOV.U32 R170, RZ, RZ, R169 ;  /* 0x000000ffffaa7224 */ /* 0x000fe400078e00a9 */
[----:B------:R-:W-:Y:S01]  /*bd20*/  IMAD.MOV.U32 R169, RZ, RZ, R168 ;  /* 0x000000ffffa97224 */ /* 0x000fe200078e00a8 */
[C---:B------:R-:W-:Y:S01]  /*bd30*/  HMMA.16816.F32.BF16 R8, R80.reuse, R76, R8 ;  /* 0x0000004c5008723c */ /* 0x040fe20000041808 */
[----:B------:R-:W-:Y:S01]  /*bd40*/  MOV R168, R167 ;  /* 0x000000a700a87202 */ /* 0x000fe20000000f00 */
[----:B------:R-:W-:Y:S02]  /*bd50*/  IMAD.MOV.U32 R167, RZ, RZ, R110 ;  /* 0x000000ffffa77224 */ /* 0x000fe400078e006e */
[----:B------:R-:W-:Y:S04]  /*bd60*/  IMAD.MOV.U32 R110, RZ, RZ, R236 ;  /* 0x000000ffff6e7224 */ /* 0x000fe800078e00ec */
[-C--:B------:R-:W-:Y:S08]  /*bd70*/  HMMA.16816.F32.BF16 R12, R80, R78.reuse, R12 ;  /* 0x0000004e500c723c */ /* 0x080ff0000004180c */
[C---:B------:R-:W-:Y:S01]  /*bd80*/  HMMA.16816.F32.BF16 R16, R72.reuse, R78, R16 ;  /* 0x0000004e4810723c */ /* 0x040fe20000041810 */
[----:B------:R-:W1:Y:S03]  /*bd90*/  LDSM.16.MT88.4 R76, [R233+0x1000] ;  /* 0x00100000e94c783b */ /* 0x000e660000004200 */
[----:B-1----:R-:W-:Y:S01]  /*bda0*/  FFMA.FTZ R2, R174, c[0x0][0x2d0], -R85 ;  /* 0x0000b400ae027a23 */ /* 0x002fe20000010855 */
[----:B------:R-:W-:Y:S01]  /*bdb0*/  MOV R174, R173 ;  /* 0x000000ad00ae7202 */ /* 0x000fe20000000f00 */
[----:B------:R-:W-:Y:S02]  /*bdc0*/  IMAD.MOV.U32 R173, RZ, RZ, R172 ;  /* 0x000000ffffad7224 */ /* 0x000fe400078e00ac */
[----:B------:R1:W-:Y:S01]  /*bdd0*/  MUFU.EX2 R214, R2 ;  /* 0x0000000200d67308 */ /* 0x0003e20000000800 */
[----:B------:R-:W-:Y:S03]  /*bde0*/  IMAD.MOV.U32 R172, RZ, RZ, R171 ;  /* 0x000000ffffac7224 */ /* 0x000fe600078e00ab */
[----:B------:R-:W-:Y:S01]  /*bdf0*/  MOV R171, R170 ;  /* 0x000000aa00ab7202 */ /* 0x000fe20000000f00 */
[----:B------:R-:W-:Y:S02]  /*be00*/  IMAD.MOV.U32 R170, RZ, RZ, R169 ;  /* 0x000000ffffaa7224 */ /* 0x000fe400078e00a9 */
[----:B------:R-:W-:Y:S01]  /*be10*/  IMAD.MOV.U32 R169, RZ, RZ, R168 ;  /* 0x000000ffffa97224 */ /* 0x000fe200078e00a8 */
[----:B------:R-:W-:Y:S01]  /*be20*/  MOV R168, R167 ;  /* 0x000000a700a87202 */ /* 0x000fe20000000f00 */
[----:B------:R-:W-:Y:S02]  /*be30*/  IMAD.MOV.U32 R167, RZ, RZ, R110 ;  /* 0x000000ffffa77224 */ /* 0x000fe400078e006e */
[----:B------:R-:W-:Y:S01]  /*be40*/  IMAD.MOV.U32 R110, RZ, RZ, R107 ;  /* 0x000000ffff6e7224 */ /* 0x000fe200078e006b */
[----:B------:R-:W-:Y:S03]  /*be50*/  MOV R107, R240 ;  /* 0x000000f0006b7202 */ /* 0x000fe60000000f00 */
[----:B------:R-:W-:Y:S02]  /*be60*/  FFMA.FTZ R110, R110, c[0x0][0x2d0], -R84 ;  /* 0x0000b4006e6e7a23 */ /* 0x000fe40000010854 */
[----:B-1----:R-:W-:Y:S02]  /*be70*/  FFMA.FTZ R2, R174, c[0x0][0x2d0], -R85 ;  /* 0x0000b400ae027a23 */ /* 0x002fe40000010855 */
[----:B------:R-:W-:Y:S02]  /*be80*/  IMAD.MOV.U32 R174, RZ, RZ, R173 ;  /* 0x000000ffffae7224 */ /* 0x000fe400078e00ad */
[----:B------:R1:W-:Y:S01]  /*be90*/  MUFU.EX2 R213, R2 ;  /* 0x0000000200d57308 */ /* 0x0003e20000000800 */
[----:B------:R-:W-:Y:S01]  /*bea0*/  IMAD.MOV.U32 R173, RZ, RZ, R172 ;  /* 0x000000ffffad7224 */ /* 0x000fe200078e00ac */
[----:B------:R-:W-:Y:S01]  /*beb0*/  MOV R172, R171 ;  /* 0x000000ab00ac7202 */ /* 0x000fe20000000f00 */
[----:B------:R-:W-:Y:S01]  /*bec0*/  IMAD.MOV.U32 R171, RZ, RZ, R170 ;  /* 0x000000ffffab7224 */ /* 0x000fe200078e00aa */
[-C--:B------:R-:W-:Y:S01]  /*bed0*/  HMMA.16816.F32.BF16 R20, R72, R76.reuse, R20 ;  /* 0x0000004c4814723c */ /* 0x080fe20000041814 */
[----:B------:R-:W-:Y:S01]  /*bee0*/  IMAD.MOV.U32 R170, RZ, RZ, R169 ;  /* 0x000000ffffaa7224 */ /* 0x000fe200078e00a9 */
[----:B------:R-:W-:Y:S01]  /*bef0*/  MOV R169, R168 ;  /* 0x000000a800a97202 */ /* 0x000fe20000000f00 */
[----:B------:R-:W-:Y:S01]  /*bf00*/  IMAD.MOV.U32 R168, RZ, RZ, R167 ;  /* 0x000000ffffa87224 */ /* 0x000fe200078e00a7 */
[----:B------:R-:W-:Y:S01]  /*bf10*/  MOV R176, R173 ;  /* 0x000000ad00b07202 */ /* 0x000fe20000000f00 */
[----:B------:R-:W-:Y:S02]  /*bf20*/  IMAD.MOV.U32 R167, RZ, RZ, R241 ;  /* 0x000000ffffa77224 */ /* 0x000fe400078e00f1 */
[----:B------:R-:W-:Y:S01]  /*bf30*/  IMAD.MOV.U32 R173, RZ, RZ, R172 ;  /* 0x000000ffffad7224 */ /* 0x000fe200078e00ac */
[C---:B------:R-:W-:Y:S01]  /*bf40*/  HMMA.16816.F32.BF16 R24, R80.reuse, R76, R24 ;  /* 0x0000004c5018723c */ /* 0x040fe20000041818 */
[----:B------:R-:W-:Y:S03]  /*bf50*/  IMAD.MOV.U32 R172, RZ, RZ, R171 ;  /* 0x000000ffffac7224 */ /* 0x000fe600078e00ab */
[----:B------:R-:W-:Y:S01]  /*bf60*/  MOV R171, R170 ;  /* 0x000000aa00ab7202 */ /* 0x000fe20000000f00 */
[----:B------:R-:W-:Y:S01]  /*bf70*/  IMAD.MOV.U32 R170, RZ, RZ, R169 ;  /* 0x000000ffffaa7224 */ /* 0x000fe200078e00a9 */
[----:B------:R-:W-:Y:S01]  /*bf80*/  MOV R177, R173 ;  /* 0x000000ad00b17202 */ /* 0x000fe20000000f00 */
[----:B------:R-:W-:Y:S01]  /*bf90*/  IMAD.MOV.U32 R169, RZ, RZ, R168 ;  /* 0x000000ffffa97224 */ /* 0x000fe200078e00a8 */
[-C--:B------:R-:W-:Y:S01]  /*bfa0*/  HMMA.16816.F32.BF16 R28, R80, R78.reuse, R28 ;  /* 0x0000004e501c723c */ /* 0x080fe2000004181c */
[----:B------:R-:W-:Y:S03]  /*bfb0*/  MOV R168, R167 ;  /* 0x000000a700a87202 */ /* 0x000fe60000000f00 */
[--C-:B-1----:R-:W-:Y:S02]  /*bfc0*/  FFMA.FTZ R2, R174, c[0x0][0x2d0], -R84.reuse ;  /* 0x0000b400ae027a23 */ /* 0x102fe40000010854 */
[----:B------:R-:W-:Y:S02]  /*bfd0*/  FFMA.FTZ R88, R177, c[0x0][0x2d0], -R84 ;  /* 0x0000b400b1587a23 */ /* 0x000fe40000010854 */
[----:B------:R1:W-:Y:S01]  /*bfe0*/  MUFU.EX2 R174, R2 ;  /* 0x0000000200ae7308 */ /* 0x0003e20000000800 */
[C---:B------:R-:W-:Y:S01]  /*bff0*/  HMMA.16816.F32.BF16 R32, R72.reuse, R78, R32 ;  /* 0x0000004e4820723c */ /* 0x040fe20000041820 */
[----:B------:R-:W4:Y:S02]  /*c000*/  LDSM.16.MT88.4 R76, [R230+0x1000] ;  /* 0x00100000e64c783b */ /* 0x000f240000004200 */
[----:B------:R-:W-:Y:S02]  /*c010*/  IMAD.MOV.U32 R167, RZ, RZ, R166 ;  /* 0x000000ffffa77224 */ /* 0x000fe400078e00a6 */
[----:B------:R-:W-:Y:S01]  /*c020*/  IMAD.MOV.U32 R166, RZ, RZ, R165 ;  /* 0x000000ffffa67224 */ /* 0x000fe200078e00a5 */
[----:B------:R-:W-:Y:S01]  /*c030*/  MOV R165, R164 ;  /* 0x000000a400a57202 */ /* 0x000fe20000000f00 */
[----:B------:R-:W-:Y:S02]  /*c040*/  IMAD.MOV.U32 R164, RZ, RZ, R163 ;  /* 0x000000ffffa47224 */ /* 0x000fe400078e00a3 */
[----:B------:R-:W-:Y:S03]  /*c050*/  IMAD.MOV.U32 R163, RZ, RZ, R162 ;  /* 0x000000ffffa37224 */ /* 0x000fe600078e00a2 */
[----:B------:R-:W-:Y:S01]  /*c060*/  MOV R162, R161 ;  /* 0x000000a100a27202 */ /* 0x000fe20000000f00 */
[----:B------:R-:W-:Y:S02]  /*c070*/  IMAD.MOV.U32 R161, RZ, RZ, R160 ;  /* 0x000000ffffa17224 */ /* 0x000fe400078e00a0 */
[----:B------:R-:W-:Y:S02]  /*c080*/  IMAD.MOV.U32 R173, RZ, RZ, R171 ;  /* 0x000000ffffad7224 */ /* 0x000fe400078e00ab */
[----:B------:R-:W-:Y:S01]  /*c090*/  IMAD.MOV.U32 R171, RZ, RZ, R169 ;  /* 0x000000ffffab7224 */ /* 0x000fe200078e00a9 */
[----:B------:R-:W-:Y:S01]  /*c0a0*/  MOV R169, R167 ;  /* 0x000000a700a97202 */ /* 0x000fe20000000f00 */
[----:B------:R-:W-:Y:S01]  /*c0b0*/  IMAD.MOV.U32 R167, RZ, RZ, R165 ;  /* 0x000000ffffa77224 */ /* 0x000fe200078e00a5 */
[----:B------:R-:W-:Y:S01]  /*c0c0*/  MOV R177, R173 ;  /* 0x000000ad00b17202 */ /* 0x000fe20000000f00 */
[----:B------:R-:W-:Y:S01]  /*c0d0*/  IMAD.MOV.U32 R165, RZ, RZ, R163 ;  /* 0x000000ffffa57224 */ /* 0x000fe200078e00a3 */
[----:B------:R-:W-:Y:S01]  /*c0e0*/  MOV R163, R161 ;  /* 0x000000a100a37202 */ /* 0x000fe20000000f00 */
[----:B-1----:R-:W-:Y:S02]  /*c0f0*/  FFMA.FTZ R2, R176, c[0x0][0x2d0], -R84 ;  /* 0x0000b400b0027a23 */ /* 0x002fe40000010854 */
[----:B------:R-:W-:Y:S01]  /*c100*/  IMAD.MOV.U32 R176, RZ, RZ, R172 ;  /* 0x000000ffffb07224 */ /* 0x000fe200078e00ac */
[----:B------:R-:W-:Y:S01]  /*c110*/  MOV R172, R170 ;  /* 0x000000aa00ac7202 */ /* 0x000fe20000000f00 */
[----:B------:R-:W-:Y:S02]  /*c120*/  IMAD.MOV.U32 R170, RZ, RZ, R168 ;  /* 0x000000ffffaa7224 */ /* 0x000fe400078e00a8 */
[----:B------:R-:W-:Y:S01]  /*c130*/  IMAD.MOV.U32 R168, RZ, RZ, R166 ;  /* 0x000000ffffa87224 */ /* 0x000fe200078e00a6 */
[----:B------:R-:W-:Y:S01]  /*c140*/  MOV R166, R164 ;  /* 0x000000a400a67202 */ /* 0x000fe20000000f00 */
[----:B------:R-:W-:Y:S02]  /*c150*/  IMAD.MOV.U32 R164, RZ, RZ, R162 ;  /* 0x000000ffffa47224 */ /* 0x000fe400078e00a2 */
[----:B------:R-:W-:Y:S02]  /*c160*/  IMAD.MOV.U32 R161, RZ, RZ, R158 ;  /* 0x000000ffffa17224 */ /* 0x000fe400078e009e */
[----:B------:R-:W-:Y:S02]  /*c170*/  IMAD.MOV.U32 R178, RZ, RZ, R176 ;  /* 0x000000ffffb27224 */ /* 0x000fe400078e00b0 */
[----:B------:R-:W-:Y:S02]  /*c180*/  IMAD.MOV.U32 R173, RZ, RZ, R171 ;  /* 0x000000ffffad7224 */ /* 0x000fe400078e00ab */
[----:B------:R-:W-:Y:S01]  /*c190*/  IMAD.MOV.U32 R171, RZ, RZ, R169 ;  /* 0x000000ffffab7224 */ /* 0x000fe200078e00a9 */
[----:B------:R-:W-:Y:S01]  /*c1a0*/  MOV R169, R167 ;  /* 0x000000a700a97202 */ /* 0x000fe20000000f00 */
[----:B------:R-:W-:Y:S01]  /*c1b0*/  IMAD.MOV.U32 R167, RZ, RZ, R165 ;  /* 0x000000ffffa77224 */ /* 0x000fe200078e00a5 */
[-C--:B----4-:R-:W-:Y:S01]  /*c1c0*/  HMMA.16816.F32.BF16 R36, R72, R76.reuse, R36 ;  /* 0x0000004c4824723c */ /* 0x090fe20000041824 */
[----:B------:R-:W-:Y:S01]  /*c1d0*/  IMAD.MOV.U32 R165, RZ, RZ, R163 ;  /* 0x000000ffffa57224 */ /* 0x000fe200078e00a3 */
[----:B------:R-:W-:Y:S01]  /*c1e0*/  MOV R163, R161 ;  /* 0x000000a100a37202 */ /* 0x000fe20000000f00 */
[----:B------:R-:W-:Y:S02]  /*c1f0*/  IMAD.MOV.U32 R179, RZ, RZ, R177 ;  /* 0x000000ffffb37224 */ /* 0x000fe400078e00b1 */
[----:B------:R-:W-:Y:S01]  /*c200*/  IMAD.MOV.U32 R177, RZ, RZ, R173 ;  /* 0x000000ffffb17224 */ /* 0x000fe200078e00ad */
[----:B------:R-:W-:Y:S01]  /*c210*/  MOV R173, R171 ;  /* 0x000000ab00ad7202 */ /* 0x000fe20000000f00 */
[----:B------:R-:W-:Y:S01]  /*c220*/  IMAD.MOV.U32 R171, RZ, RZ, R169 ;  /* 0x000000ffffab7224 */ /* 0x000fe200078e00a9 */
[C---:B------:R-:W-:Y:S01]  /*c230*/  HMMA.16816.F32.BF16 R40, R80.reuse, R76, R40 ;  /* 0x0000004c5028723c */ /* 0x040fe20000041828 */
[----:B------:R-:W-:Y:S03]  /*c240*/  IMAD.MOV.U32 R169, RZ, RZ, R167 ;  /* 0x000000ffffa97224 */ /* 0x000fe600078e00a7 */
[----:B------:R-:W-:Y:S01]  /*c250*/  IMAD.MOV.U32 R158, RZ, RZ, R243 ;  /* 0x000000ffff9e7224 */ /* 0x000fe200078e00f3 */
[----:B------:R-:W-:Y:S01]  /*c260*/  MOV R167, R165 ;  /* 0x000000a500a77202 */ /* 0x000fe20000000f00 */
[----:B------:R-:W-:Y:S02]  /*c270*/  IMAD.MOV.U32 R165, RZ, RZ, R163 ;  /* 0x000000ffffa57224 */ /* 0x000fe400078e00a3 */
[----:B------:R-:W-:Y:S01]  /*c280*/  IMAD.MOV.U32 R161, RZ, RZ, R158 ;  /* 0x000000ffffa17224 */ /* 0x000fe200078e009e */
[-C--:B------:R-:W-:Y:S03]  /*c290*/  HMMA.16816.F32.BF16 R44, R80, R78.reuse, R44 ;  /* 0x0000004e502c723c */ /* 0x080fe6000004182c */
[----:B------:R-:W-:Y:S02]  /*c2a0*/  IMAD.MOV.U32 R158, RZ, RZ, R244 ;  /* 0x000000ffff9e7224 */ /* 0x000fe400078e00f4 */
[----:B------:R-:W-:Y:S02]  /*c2b0*/  IMAD.MOV.U32 R163, RZ, RZ, R161 ;  /* 0x000000ffffa37224 */ /* 0x000fe400078e00a1 */
[----:B------:R-:W-:Y:S01]  /*c2c0*/  IMAD.MOV.U32 R176, RZ, RZ, R172 ;  /* 0x000000ffffb07224 */ /* 0x000fe200078e00ac */
[----:B------:R-:W-:Y:S01]  /*c2d0*/  MOV R161, R158 ;  /* 0x0000009e00a17202 */ /* 0x000fe20000000f00 */
[----:B------:R-:W-:Y:S01]  /*c2e0*/  IMAD.MOV.U32 R158, RZ, RZ, R208 ;  /* 0x000000ffff9e7224 */ /* 0x000fe200078e00d0 */
[C---:B------:R-:W-:Y:S02]  /*c2f0*/  HMMA.16816.F32.BF16 R48, R72.reuse, R78, R48 ;  /* 0x0000004e4830723c */ /* 0x040fe40000041830 */
[----:B------:R-:W-:Y:S01]  /*c300*/  MOV R172, R170 ;  /* 0x000000aa00ac7202 */ /* 0x000fe20000000f00 */
[----:B------:R-:W-:Y:S02]  /*c310*/  IMAD.MOV.U32 R170, RZ, RZ, R168 ;  /* 0x000000ffffaa7224 */ /* 0x000fe400078e00a8 */
[----:B------:R-:W-:Y:S01]  /*c320*/  IMAD.MOV.U32 R168, RZ, RZ, R166 ;  /* 0x000000ffffa87224 */ /* 0x000fe200078e00a6 */
[----:B------:R-:W-:Y:S01]  /*c330*/  MOV R166, R164 ;  /* 0x000000a400a67202 */ /* 0x000fe20000000f00 */
[----:B---3--:R-:W-:Y:S04]  /*c340*/  FFMA.FTZ R97, R97, c[0x0][0x2d0], -R85 ;  /* 0x0000b40061617a23 */ /* 0x008fe80000010855 */
[----:B------:R-:W-:Y:S10]  /*c350*/  MUFU.EX2 R188, R97 ;  /* 0x0000006100bc7308 */ /* 0x000ff40000000800 */
[----:B------:R-:W-:Y:S01]  /*c360*/  MUFU.EX2 R97, R129 ;  /* 0x0000008100617308 */ /* 0x000fe20000000800 */
[----:B--2---:R-:W-:Y:S02]  /*c370*/  IMAD.MOV.U32 R155, RZ, RZ, R231 ;  /* 0x000000ffff9b7224 */ /* 0x004fe400078e00e7 */
[----:B------:R1:W5:Y:S04]  /*c380*/  LDL.LU R231, [R1+0xb4] ;  /* 0x0000b40001e77983 */ /* 0x0003680000300800 */
[----:B------:R1:W5:Y:S04]  /*c390*/  LDL.LU R237, [R1+0xb0] ;  /* 0x0000b00001ed7983 */ /* 0x0003680000300800 */
[----:B------:R1:W5:Y:S04]  /*c3a0*/  LDL.LU R234, [R1+0xac] ;  /* 0x0000ac0001ea7983 */ /* 0x0003680000300800 */
[----:B------:R1:W5:Y:S04]  /*c3b0*/  LDL.LU R236, [R1+0xa8] ;  /* 0x0000a80001ec7983 */ /* 0x0003680000300800 */
[----:B------:R1:W5:Y:S04]  /*c3c0*/  LDL.LU R240, [R1+0xa4] ;  /* 0x0000a40001f07983 */ /* 0x0003680000300800 */
[----:B------:R1:W5:Y:S01]  /*c3d0*/  LDL.LU R241, [R1+0xa0] ;  /* 0x0000a00001f17983 */ /* 0x0003620000300800 */
[----:B------:R-:W-:Y:S03]  /*c3e0*/  IMAD.MOV.U32 R160, RZ, RZ, R242 ;  /* 0x000000ffffa07224 */ /* 0x000fe600078e00f2 */
[----:B------:R1:W5:Y:S01]  /*c3f0*/  LDL.LU R242, [R1+0x9c] ;  /* 0x00009c0001f27983 */ /* 0x0003620000300800 */
[----:B------:R-:W-:Y:S01]  /*c400*/  IMAD.MOV.U32 R162, RZ, RZ, R160 ;  /* 0x000000ffffa27224 */ /* 0x000fe200078e00a0 */
[----:B------:R-:W-:Y:S02]  /*c410*/  MOV R160, R209 ;  /* 0x000000d100a07202 */ /* 0x000fe40000000f00 */
[----:B------:R1:W5:Y:S01]  /*c420*/  LDL.LU R243, [R1+0x98] ;  /* 0x0000980001f37983 */ /* 0x0003620000300800 */
[----:B------:R2:W-:Y:S01]  /*c430*/  MUFU.EX2 R209, R2 ;  /* 0x0000000200d17308 */ /* 0x0005e20000000800 */
[----:B------:R-:W-:Y:S02]  /*c440*/  IMAD.MOV.U32 R164, RZ, RZ, R162 ;  /* 0x000000ffffa47224 */ /* 0x000fe400078e00a2 */
[----:B------:R-:W-:Y:S01]  /*c450*/  IMAD.MOV.U32 R162, RZ, RZ, R160 ;  /* 0x000000ffffa27224 */ /* 0x000fe200078e00a0 */
[----:B------:R-:W-:Y:S01]  /*c460*/  MOV R160, R206 ;  /* 0x000000ce00a07202 */ /* 0x000fe20000000f00 */
[----:B------:R1:W5:Y:S05]  /*c470*/  LDL.LU R244, [R1+0x94] ;  /* 0x0000940001f47983 */ /* 0x00036a0000300800 */
[----:B------:R-:W-:Y:S01]  /*c480*/  MUFU.EX2 R206, R88 ;  /* 0x0000005800ce7308 */ /* 0x000fe20000000800 */
[----:B--2---:R-:W-:Y:S01]  /*c490*/  FFMA.FTZ R2, R178, c[0x0][0x2d0], -R84 ;  /* 0x0000b400b2027a23 */ /* 0x004fe20000010854 */
[----:B------:R-:W-:Y:S01]  /*c4a0*/  MOV R178, R176 ;  /* 0x000000b000b27202 */ /* 0x000fe20000000f00 */
[----:B------:R-:W-:Y:S07]  /*c4b0*/  IMAD.MOV.U32 R176, RZ, RZ, R172 ;  /* 0x000000ffffb07224 */ /* 0x000fee00078e00ac */
[----:B------:R2:W-:Y:S01]  /*c4c0*/  MUFU.EX2 R208, R2 ;  /* 0x0000000200d07308 */ /* 0x0005e20000000800 */
        /* <DEDUP_REMOVED lines=8> */
[----:B------:R-:W-:Y:S01]  /*c550*/  IMAD.MOV.U32 R160, RZ, RZ, R155 ;  /* 0x000000ffffa07224 */ /* 0x000fe200078e009b */
[----:B------:R-:W-:Y:S01]  /*c560*/  MOV R155, R245 ;  /* 0x000000f5009b7202 */ /* 0x000fe20000000f00 */
[----:B------:R-:W-:Y:S01]  /*c570*/  FFMA.FTZ R87, R192, c[0x0][0x2d0], -R86 ;  /* 0x0000b400c0577a23 */ /* 0x000fe20000010856 */
[----:B------:R1:W5:Y:S01]  /*c580*/  LDL.LU R245, [R1+0x90] ;  /* 0x0000900001f57983 */ /* 0x0003620000300800 */
[----:B------:R-:W-:Y:S02]  /*c590*/  IMAD.MOV.U32 R192, RZ, RZ, R178 ;  /* 0x000000ffffc07224 */ /* 0x000fe400078e00b2 */
[----:B------:R-:W-:Y:S01]  /*c5a0*/  IMAD.MOV.U32 R176, RZ, RZ, R172 ;  /* 0x000000ffffb07224 */ /* 0x000fe200078e00ac */
[----:B------:R-:W-:Y:S01]  /*c5b0*/  MOV R172, R171 ;  /* 0x000000ab00ac7202 */ /* 0x000fe20000000f00 */
[----:B------:R-:W-:Y:S01]  /*c5c0*/  IMAD.MOV.U32 R171, RZ, RZ, R169 ;  /* 0x000000ffffab7224 */ /* 0x000fe200078e00a9 */
[----:B------:R-:W-:Y:S01]  /*c5d0*/  MUFU.EX2 R178, R87 ;  /* 0x0000005700b27308 */ /* 0x000fe20000000800 */
[----:B------:R-:W-:Y:S01]  /*c5e0*/  IMAD.MOV.U32 R169, RZ, RZ, R168 ;  /* 0x000000ffffa97224 */ /* 0x000fe200078e00a8 */
[----:B------:R-:W-:Y:S01]  /*c5f0*/  MOV R168, R167 ;  /* 0x000000a700a87202 */ /* 0x000fe20000000f00 */
[----:B------:R-:W-:Y:S02]  /*c600*/  IMAD.MOV.U32 R167, RZ, RZ, R166 ;  /* 0x000000ffffa77224 */ /* 0x000fe400078e00a6 */
[----:B--2---:R-:W-:Y:S02]  /*c610*/  FFMA.FTZ R2, R179, c[0x0][0x2d0], -R86 ;  /* 0x0000b400b3027a23 */ /* 0x004fe40000010856 */
[----:B------:R-:W-:Y:S02]  /*c620*/  IMAD.MOV.U32 R179, RZ, RZ, R177 ;  /* 0x000000ffffb37224 */ /* 0x000fe400078e00b1 */
[----:B------:R-:W-:Y:S02]  /*c630*/  IMAD.MOV.U32 R177, RZ, RZ, R173 ;  /* 0x000000ffffb17224 */ /* 0x000fe400078e00ad */
[----:B------:R2:W3:Y:S01]  /*c640*/  MUFU.EX2 R173, R2 ;  /* 0x0000000200ad7308 */ /* 0x0004e20000000800 */
        /* <DEDUP_REMOVED lines=15> */
[----:B------:R-:W-:Y:S01]  /*c740*/  IMAD.MOV.U32 R155, RZ, RZ, R238 ;  /* 0x000000ffff9b7224 */ /* 0x000fe200078e00ee */
[----:B------:R-:W-:Y:S01]  /*c750*/  MOV R158, R207 ;  /* 0x000000cf009e7202 */ /* 0x000fe20000000f00 */
[----:B------:R1:W5:Y:S01]  /*c760*/  LDL.LU R238, [R1+0x8c] ;  /* 0x00008c0001ee7983 */ /* 0x0003620000300800 */
[--C-:B--2---:R-:W-:Y:S04]  /*c770*/  FFMA.FTZ R2, R179, c[0x0][0x2d0], -R86.reuse ;  /* 0x0000b400b3027a23 */ /* 0x104fe80000010856 */
[----:B------:R2:W-:Y:S02]  /*c780*/  MUFU.EX2 R179, R2 ;  /* 0x0000000200b37308 */ /* 0x0005e40000000800 */
[----:B--2---:R-:W-:Y:S02]  /*c790*/  FFMA.FTZ R2, R192, c[0x0][0x2d0], -R86 ;  /* 0x0000b400c0027a23 */ /* 0x004fe40000010856 */
[----:B------:R-:W-:Y:S01]  /*c7a0*/  IMAD.MOV.U32 R192, RZ, RZ, R172 ;  /* 0x000000ffffc07224 */ /* 0x000fe200078e00ac */
[----:B------:R-:W-:Y:S05]  /*c7b0*/  MOV R172, R169 ;  /* 0x000000a900ac7202 */ /* 0x000fea0000000f00 */
[----:B------:R2:W-:Y:S01]  /*c7c0*/  MUFU.EX2 R207, R2 ;  /* 0x0000000200cf7308 */ /* 0x0005e20000000800 */
[----:B------:R-:W-:Y:S02]  /*c7d0*/  IMAD.MOV.U32 R169, RZ, RZ, R167 ;  /* 0x000000ffffa97224 */ /* 0x000fe400078e00a7 */
[----:B------:R-:W-:Y:S02]  /*c7e0*/  IMAD.MOV.U32 R180, RZ, RZ, R192 ;  /* 0x000000ffffb47224 */ /* 0x000fe400078e00c0 */
        /* <DEDUP_REMOVED lines=9> */
[----:B------:R-:W-:Y:S02]  /*c880*/  IMAD.MOV.U32 R107, RZ, RZ, R239 ;  /* 0x000000ffff6b7224 */ /* 0x000fe400078e00ef */
[----:B------:R-:W-:Y:S01]  /*c890*/  FFMA.FTZ R88, R169, c[0x0][0x2d0], -R85 ;  /* 0x0000b400a9587a23 */ /* 0x000fe20000010855 */
[----:B------:R1:W5:Y:S01]  /*c8a0*/  LDL.LU R239, [R1+0x88] ;  /* 0x0000880001ef7983 */ /* 0x0003620000300800 */
[----:B------:R-:W-:Y:S02]  /*c8b0*/  IMAD.MOV.U32 R169, RZ, RZ, R168 ;  /* 0x000000ffffa97224 */ /* 0x000fe400078e00a8 */
[----:B--2---:R-:W-:Y:S01]  /*c8c0*/  FFMA.FTZ R2, R193, c[0x0][0x2d0], -R92 ;  /* 0x0000b400c1027a23 */ /* 0x004fe2000001085c */
[----:B------:R-:W-:Y:S01]  /*c8d0*/  MOV R193, R177 ;  /* 0x000000b100c17202 */ /* 0x000fe20000000f00 */
[----:B------:R-:W-:Y:S01]  /*c8e0*/  IMAD.MOV.U32 R177, RZ, RZ, R171 ;  /* 0x000000ffffb17224 */ /* 0x000fe200078e00ab */
[----:B------:R-:W-:Y:S01]  /*c8f0*/  MOV R171, R164 ;  /* 0x000000a400ab7202 */ /* 0x000fe20000000f00 */
[----:B------:R2:W-:Y:S01]  /*c900*/  MUFU.EX2 R172, R2 ;  /* 0x0000000200ac7308 */ /* 0x0005e20000000800 */
[----:B------:R-:W-:Y:S01]  /*c910*/  MOV R181, R193 ;  /* 0x000000c100b57202 */ /* 0x000fe20000000f00 */
[----:B------:R-:W-:Y:S02]  /*c920*/  IMAD.MOV.U32 R193, RZ, RZ, R177 ;  /* 0x000000ffffc17224 */ /* 0x000fe400078e00b1 */
        /* <DEDUP_REMOVED lines=12> */
[----:B------:R-:W-:Y:S01]  /*c9f0*/  MOV R167, R166 ;  /* 0x000000a600a77202 */ /* 0x000fe20000000f00 */
[----:B------:R-:W-:Y:S01]  /*ca00*/  IMAD.MOV.U32 R166, RZ, RZ, R201 ;  /* 0x000000ffffa67224 */ /* 0x000fe200078e00c9 */
[----:B------:R1:W5:Y:S01]  /*ca10*/  LDL.LU R228, [R1+0x84] ;  /* 0x0000840001e47983 */ /* 0x0003620000300800 */
[----:B--2---:R-:W-:Y:S01]  /*ca20*/  FFMA.FTZ R2, R180, c[0x0][0x2d0], -R92 ;  /* 0x0000b400b4027a23 */ /* 0x004fe2000001085c */
[----:B------:R-:W-:Y:S01]  /*ca30*/  MUFU.EX2 R201, R88 ;  /* 0x0000005800c97308 */ /* 0x000fe20000000800 */
[----:B------:R-:W-:Y:S01]  /*ca40*/  IMAD.MOV.U32 R180, RZ, RZ, R192 ;  /* 0x000000ffffb47224 */ /* 0x000fe200078e00c0 */
[----:B------:R-:W-:Y:S01]  /*ca50*/  MOV R192, R176 ;  /* 0x000000b000c07202 */ /* 0x000fe20000000f00 */
[----:B------:R-:W-:Y:S02]  /*ca60*/  IMAD.MOV.U32 R176, RZ, RZ, R235 ;  /* 0x000000ffffb07224 */ /* 0x000fe400078e00eb */
[----:B------:R1:W5:Y:S01]  /*ca70*/  LDL.LU R235, [R1+0x80] ;  /* 0x0000800001eb7983 */ /* 0x0003620000300800 */
[----:B------:R-:W-:Y:S02]  /*ca80*/  FFMA.FTZ R76, R171, c[0x0][0x2d0], -R86 ;  /* 0x0000b400ab4c7a23 */ /* 0x000fe40000010856 */
[----:B------:R-:W-:Y:S01]  /*ca90*/  IMAD.MOV.U32 R171, RZ, RZ, R170 ;  /* 0x000000ffffab7224 */ /* 0x000fe200078e00aa */
[----:B------:R-:W2:Y:S01]  /*caa0*/  LDL.LU R122, [R1+0x18] ;  /* 0x00001800017a7983 */ /* 0x000ea20000300800 */
[----:B------:R4:W1:Y:S01]  /*cab0*/  MUFU.EX2 R177, R2 ;  /* 0x0000000200b17308 */ /* 0x0008620000000800 */
[----:B------:R-:W-:Y:S02]  /*cac0*/  MOV R170, R197 ;  /* 0x000000c500aa7202 */ /* 0x000fe40000000f00 */
[----:B------:R-:W2:Y:S04]  /*cad0*/  LDL.LU R89, [R1+0x1c] ;  /* 0x00001c0001597983 */ /* 0x000ea80000300800 */
[----:B------:R-:W2:Y:S04]  /*cae0*/  LDL.LU R121, [R1+0x24] ;  /* 0x0000240001797983 */ /* 0x000ea80000300800 */
[----:B------:R-:W2:Y:S04]  /*caf0*/  LDL.LU R120, [R1+0x20] ;  /* 0x0000200001787983 */ /* 0x000ea80000300800 */
[----:B------:R-:W2:Y:S01]  /*cb00*/  LDL R218, [R1+0x2c] ;  /* 0x00002c0001da7983 */ /* 0x000ea20000100800 */
[--C-:B----4-:R-:W-:Y:S02]  /*cb10*/  FFMA.FTZ R2, R181, c[0x0][0x2d0], -R92.reuse ;  /* 0x0000b400b5027a23 */ /* 0x110fe4000001085c */
[----:B------:R-:W-:Y:S01]  /*cb20*/  IMAD.MOV.U32 R181, RZ, RZ, R193 ;  /* 0x000000ffffb57224 */ /* 0x000fe200078e00c1 */
[----:B------:R-:W-:Y:S02]  /*cb30*/  MOV R193, R176 ;  /* 0x000000b000c17202 */ /* 0x000fe40000000f00 */
[----:B------:R4:W-:Y:S03]  /*cb40*/  MUFU.EX2 R176, R2 ;  /* 0x0000000200b07308 */ /* 0x0009e60000000800 */
[--C-:B------:R-:W-:Y:S01]  /*cb50*/  FFMA.FTZ R87, R193, c[0x0][0x2d0], -R85.reuse ;  /* 0x0000b400c1577a23 */ /* 0x100fe20000010855 */
[----:B------:R-:W-:Y:S06]  /*cb60*/  MOV R193, R205 ;  /* 0x000000cd00c17202 */ /* 0x000fec0000000f00 */
[----:B------:R-:W-:Y:S01]  /*cb70*/  MUFU.EX2 R205, R87 ;  /* 0x0000005700cd7308 */ /* 0x000fe20000000800 */
[----:B----4-:R-:W-:Y:S09]  /*cb80*/  FFMA.FTZ R2, R181, c[0x0][0x2d0], -R92 ;  /* 0x0000b400b5027a23 */ /* 0x010ff2000001085c */
[----:B------:R4:W1:Y:S02]  /*cb90*/  MUFU.EX2 R183, R2 ;  /* 0x0000000200b77308 */ /* 0x0008640000000800 */
[----:B----4-:R-:W-:Y:S02]  /*cba0*/  FFMA.FTZ R2, R164, c[0x0][0x2d0], -R85 ;  /* 0x0000b400a4027a23 */ /* 0x010fe40000010855 */
[----:B------:R-:W-:Y:S01]  /*cbb0*/  IMAD.MOV.U32 R164, RZ, RZ, R163 ;  /* 0x000000ffffa47224 */ /* 0x000fe200078e00a3 */
[----:B------:R-:W-:Y:S01]  /*cbc0*/  MOV R163, R162 ;  /* 0x000000a200a37202 */ /* 0x000fe20000000f00 */
[----:B------:R-:W-:Y:S02]  /*cbd0*/  IMAD.MOV.U32 R162, RZ, RZ, R161 ;  /* 0x000000ffffa27224 */ /* 0x000fe400078e00a1 */
[----:B------:R-:W-:Y:S01]  /*cbe0*/  IMAD.MOV.U32 R161, RZ, RZ, R158 ;  /* 0x000000ffffa17224 */ /* 0x000fe200078e009e */
[----:B------:R-:W-:Y:S01]  /*cbf0*/  MOV R158, R145 ;  /* 0x00000091009e7202 */ /* 0x000fe20000000f00 */
[----:B------:R-:W-:Y:S02]  /*cc00*/  IMAD.MOV.U32 R145, RZ, RZ, R203 ;  /* 0x000000ffff917224 */ /* 0x000fe400078e00cb */
[----:B------:R-:W-:Y:S02]  /*cc10*/  IMAD.MOV.U32 R203, RZ, RZ, R202 ;  /* 0x000000ffffcb7224 */ /* 0x000fe400078e00ca */
[----:B------:R4:W-:Y:S02]  /*cc20*/  MUFU.EX2 R202, R2 ;  /* 0x0000000200ca7308 */ /* 0x0009e40000000800 */
[--C-:B----4-:R-:W-:Y:S08]  /*cc30*/  FFMA.FTZ R2, R180, c[0x0][0x2d0], -R84.reuse ;  /* 0x0000b400b4027a23 */ /* 0x110ff00000010854 */
[----:B------:R4:W-:Y:S02]  /*cc40*/  MUFU.EX2 R181, R2 ;  /* 0x0000000200b57308 */ /* 0x0009e40000000800 */
[----:B----4-:R-:W-:Y:S02]  /*cc50*/  FFMA.FTZ R2, R169, c[0x0][0x2d0], -R84 ;  /* 0x0000b400a9027a23 */ /* 0x010fe40000010854 */
[----:B------:R-:W-:Y:S02]  /*cc60*/  IMAD.MOV.U32 R169, RZ, RZ, R168 ;  /* 0x000000ffffa97224 */ /* 0x000fe400078e00a8 */
[----:B------:R-:W-:Y:S01]  /*cc70*/  IMAD.MOV.U32 R168, RZ, RZ, R167 ;  /* 0x000000ffffa87224 */ /* 0x000fe200078e00a7 */
[----:B------:R-:W-:Y:S01]  /*cc80*/  MOV R167, R166 ;  /* 0x000000a600a77202 */ /* 0x000fe20000000f00 */
[----:B------:R-:W-:Y:S02]  /*cc90*/  IMAD.MOV.U32 R166, RZ, RZ, R199 ;  /* 0x000000ffffa67224 */ /* 0x000fe400078e00c7 */
[----:B------:R4:W-:Y:S01]  /*cca0*/  MUFU.EX2 R199, R2 ;  /* 0x0000000200c77308 */ /* 0x0009e20000000800 */
[--C-:B------:R-:W-:Y:S02]  /*ccb0*/  FFMA.FTZ R87, R169, c[0x0][0x2d0], -R85.reuse ;  /* 0x0000b400a9577a23 */ /* 0x100fe40000010855 */
[----:B------:R-:W-:Y:S02]  /*ccc0*/  IMAD.MOV.U32 R169, RZ, RZ, R168 ;  /* 0x000000ffffa97224 */ /* 0x000fe400078e00a8 */
[----:B------:R-:W-:Y:S02]  /*ccd0*/  IMAD.MOV.U32 R168, RZ, RZ, R166 ;  /* 0x000000ffffa87224 */ /* 0x000fe400078e00a6 */
[----:B------:R-:W-:Y:S01]  /*cce0*/  FFMA.FTZ R88, R167, c[0x0][0x2d0], -R85 ;  /* 0x0000b400a7587a23 */ /* 0x000fe20000010855 */
[----:B------:R-:W-:Y:S03]  /*ccf0*/  MOV R167, R165 ;  /* 0x000000a500a77202 */ /* 0x000fe60000000f00 */
[----:B------:R-:W-:Y:S01]  /*cd00*/  MUFU.EX2 R195, R88 ;  /* 0x0000005800c37308 */ /* 0x000fe20000000800 */
[----:B----4-:R-:W-:Y:S02]  /*cd10*/  FFMA.FTZ R2, R164, c[0x0][0x2d0], -R84 ;  /* 0x0000b400a4027a23 */ /* 0x010fe40000010854 */
[----:B------:R-:W-:Y:S01]  /*cd20*/  IMAD.MOV.U32 R164, RZ, RZ, R163 ;  /* 0x000000ffffa47224 */ /* 0x000fe200078e00a3 */
[----:B------:R-:W-:Y:S01]  /*cd30*/  MOV R163, R162 ;  /* 0x000000a200a37202 */ /* 0x000fe20000000f00 */
[----:B------:R-:W-:Y:S05]  /*cd40*/  IMAD.MOV.U32 R162, RZ, RZ, R200 ;  /* 0x000000ffffa27224 */ /* 0x000fea00078e00c8 */
[----:B------:R4:W-:Y:S01]  /*cd50*/  MUFU.EX2 R200, R2 ;  /* 0x0000000200c87308 */ /* 0x0009e20000000800 */
[----:B------:R-:W-:Y:S01]  /*cd60*/  IMAD.MOV.U32 R166, RZ, RZ, R164 ;  /* 0x000000ffffa67224 */ /* 0x000fe200078e00a4 */
[----:B------:R-:W-:Y:S01]  /*cd70*/  MOV R165, R163 ;  /* 0x000000a300a57202 */ /* 0x000fe20000000f00 */
[----:B------:R-:W-:Y:S01]  /*cd80*/  IMAD.MOV.U32 R164, RZ, RZ, R162 ;  /* 0x000000ffffa47224 */ /* 0x000fe200078e00a2 */
[----:B------:R-:W-:Y:S01]  /*cd90*/  MOV R163, R107 ;  /* 0x0000006b00a37202 */ /* 0x000fe20000000f00 */
[----:B------:R-:W-:Y:S02]  /*cda0*/  IMAD.MOV.U32 R162, RZ, RZ, R106 ;  /* 0x000000ffffa27224 */ /* 0x000fe400078e006a */
[--C-:B------:R-:W-:Y:S02]  /*cdb0*/  FFMA.FTZ R106, R196, c[0x0][0x2d0], -R85.reuse ;  /* 0x0000b400c46a7a23 */ /* 0x100fe40000010855 */
[----:B------:R-:W-:Y:S02]  /*cdc0*/  FFMA.FTZ R107, R198, c[0x0][0x2d0], -R85 ;  /* 0x0000b400c66b7a23 */ /* 0x000fe40000010855 */
[----:B------:R1:W-:Y:S01]  /*cdd0*/  MUFU.EX2 R198, R76 ;  /* 0x0000004c00c67308 */ /* 0x0003e20000000800 */
[--C-:B------:R-:W-:Y:S01]  /*cde0*/  FFMA.FTZ R96, R165, c[0x0][0x2d0], -R84.reuse ;  /* 0x0000b400a5607a23 */ /* 0x100fe20000010854 */
[----:B------:R-:W-:Y:S01]  /*cdf0*/  MOV R165, R160 ;  /* 0x000000a000a57202 */ /* 0x000fe20000000f00 */
[--C-:B------:R-:W-:Y:S02]  /*ce00*/  FFMA.FTZ R117, R164, c[0x0][0x2d0], -R84.reuse ;  /* 0x0000b400a4757a23 */ /* 0x100fe40000010854 */
[----:B------:R-:W-:Y:S01]  /*ce10*/  FFMA.FTZ R119, R163, c[0x0][0x2d0], -R84 ;  /* 0x0000b400a3777a23 */ /* 0x000fe20000010854 */
[----:B------:R-:W-:Y:S01]  /*ce20*/  MOV R163, R152 ;  /* 0x0000009800a37202 */ /* 0x000fe20000000f00 */
[--C-:B------:R-:W-:Y:S02]  /*ce30*/  FFMA.FTZ R152, R105, c[0x0][0x2d0], -R86.reuse ;  /* 0x0000b40069987a23 */ /* 0x100fe40000010856 */
[----:B------:R-:W-:Y:S01]  /*ce40*/  IMAD.MOV.U32 R164, RZ, RZ, R155 ;  /* 0x000000ffffa47224 */ /* 0x000fe200078e009b */
[----:B------:R-:W-:Y:S01]  /*ce50*/  MUFU.EX2 R107, R107 ;  /* 0x0000006b006b7308 */ /* 0x000fe20000000800 */
[----:B------:R-:W-:Y:S02]  /*ce60*/  FFMA.FTZ R155, R103, c[0x0][0x2d0], -R86 ;  /* 0x0000b400679b7a23 */ /* 0x000fe40000010856 */
[----:B----4-:R-:W-:Y:S02]  /*ce70*/  FFMA.FTZ R2, R203, c[0x0][0x2d0], -R84 ;  /* 0x0000b400cb027a23 */ /* 0x010fe40000010854 */
[--C-:B------:R-:W-:Y:S02]  /*ce80*/  FFMA.FTZ R103, R227, c[0x0][0x2d0], -R92.reuse ;  /* 0x0000b400e3677a23 */ /* 0x100fe4000001085c */
[--C-:B------:R-:W-:Y:S02]  /*ce90*/  FFMA.FTZ R105, R226, c[0x0][0x2d0], -R92.reuse ;  /* 0x0000b400e2697a23 */ /* 0x100fe4000001085c */
[----:B------:R-:W-:Y:S01]  /*cea0*/  FFMA.FTZ R160, R71, c[0x0][0x2d0], -R92 ;  /* 0x0000b40047a07a23 */ /* 0x000fe2000001085c */
[----:B------:R4:W-:Y:S01]  /*ceb0*/  MUFU.EX2 R203, R2 ;  /* 0x0000000200cb7308 */ /* 0x0009e20000000800 */
[----:B-1----:R-:W1:Y:S09]  /*cec0*/  LDSM.16.MT88.4 R76, [R232+0x1000] ;  /* 0x00100000e84c783b */ /* 0x002e720000004200 */
[----:B------:R-:W-:Y:S01]  /*ced0*/  MUFU.EX2 R106, R106 ;  /* 0x0000006a006a7308 */ /* 0x000fe20000000800 */
[--C-:B----4-:R-:W-:Y:S09]  /*cee0*/  FFMA.FTZ R2, R193, c[0x0][0x2d0], -R86.reuse ;  /* 0x0000b400c1027a23 */ /* 0x110ff20000010856 */
[----:B------:R-:W-:Y:S10]  /*cef0*/  MUFU.EX2 R193, R87 ;  /* 0x0000005700c17308 */ /* 0x000ff40000000800 */
[----:B------:R4:W-:Y:S01]  /*cf00*/  MUFU.EX2 R180, R2 ;  /* 0x0000000200b47308 */ /* 0x0009e20000000800 */
[-C--:B-1----:R-:W-:Y:S08]  /*cf10*/  HMMA.16816.F32.BF16 R52, R72, R76.reuse, R52 ;  /* 0x0000004c4834723c */ /* 0x082ff00000041834 */
[C---:B------:R-:W-:Y:S07]  /*cf20*/  HMMA.16816.F32.BF16 R56, R80.reuse, R76, R56 ;  /* 0x0000004c5038723c */ /* 0x040fee0000041838 */
[----:B---3--:R-:W-:Y:S01]  /*cf30*/  F2FP.BF16.PACK_AB R76, R178, R173 ;  /* 0x000000adb24c723e */ /* 0x008fe200000010ff */
[-C--:B------:R-:W-:Y:S01]  /*cf40*/  HMMA.16816.F32.BF16 R60, R80, R78.reuse, R60 ;  /* 0x0000004e503c723c */ /* 0x080fe2000004183c */
[----:B----4-:R-:W-:Y:S01]  /*cf50*/  FFMA.FTZ R2, R192, c[0x0][0x2d0], -R86 ;  /* 0x0000b400c0027a23 */ /* 0x010fe20000010856 */
[----:B------:R-:W-:Y:S02]  /*cf60*/  LDSM.16.MT88.4 R80, [R233+0x1800] ;  /* 0x00180000e950783b */ /* 0x000fe40000004200 */
[----:B------:R-:W-:Y:S01]  /*cf70*/  F2FP.BF16.PACK_AB R77, R177, R172 ;  /* 0x000000acb14d723e */ /* 0x000fe200000010ff */
[----:B------:R1:W-:Y:S03]  /*cf80*/  MUFU.EX2 R197, R2 ;  /* 0x0000000200c57308 */ /* 0x0003e60000000800 */
[----:B------:R-:W-:Y:S07]  /*cf90*/  HMMA.16816.F32.BF16 R64, R72, R78, R64 ;  /* 0x0000004e4840723c */ /* 0x000fee0000041840 */
[----:B------:R-:W-:Y:S02]  /*cfa0*/  F2FP.BF16.PACK_AB R72, R212, R211 ;  /* 0x000000d3d448723e */ /* 0x000fe400000010ff */
[----:B------:R-:W-:Y:S03]  /*cfb0*/  F2FP.BF16.PACK_AB R74, R213, R214 ;  /* 0x000000d6d54a723e */ /* 0x000fe600000010ff */
[----:B------:R-:W-:Y:S02]  /*cfc0*/  F2FP.BF16.PACK_AB R73, R209, R174 ;  /* 0x000000aed149723e */ /* 0x000fe400000010ff */
[----:B------:R-:W-:Y:S02]  /*cfd0*/  F2FP.BF16.PACK_AB R75, R208, R206 ;  /* 0x000000ced04b723e */ /* 0x000fe400000010ff */
[----:B------:R-:W-:Y:S01]  /*cfe0*/  F2FP.BF16.PACK_AB R78, R207, R179 ;  /* 0x000000b3cf4e723e */ /* 0x000fe200000010ff */
[----:B--2---:R-:W-:Y:S01]  /*cff0*/  FFMA.FTZ R69, R69, R122, R100 ;  /* 0x0000007a45457223 */ /* 0x004fe20000010064 */
[----:B------:R-:W-:Y:S01]  /*d000*/  F2FP.BF16.PACK_AB R79, R183, R176 ;  /* 0x000000b0b74f723e */ /* 0x000fe200000010ff */
[----:B------:R-:W-:Y:S01]  /*d010*/  MUFU.EX2 R122, R93 ;  /* 0x0000005d007a7308 */ /* 0x000fe20000000800 */
[----:B------:R-:W-:Y:S02]  /*d020*/  FFMA.FTZ R100, R145, c[0x0][0x2d0], -R92 ;  /* 0x0000b40091647a23 */ /* 0x000fe4000001085c */
[----:B-1----:R-:W-:Y:S02]  /*d030*/  FFMA.FTZ R2, R171, c[0x0][0x2d0], -R86 ;  /* 0x0000b400ab027a23 */ /* 0x002fe40000010856 */
[----:B------:R-:W-:Y:S02]  /*d040*/  FFMA.FTZ R3, R3, R89, R90 ;  /* 0x0000005903037223 */ /* 0x000fe4000001005a */
[----:B------:R-:W-:Y:S02]  /*d050*/  FFMA.FTZ R145, R222, c[0x0][0x2d0], -R92 ;  /* 0x0000b400de917a23 */ /* 0x000fe4000001085c */
[----:B------:R-:W-:Y:S01]  /*d060*/  FADD.FTZ R3, R115, R3 ;  /* 0x0000000373037221 */ /* 0x000fe20000010000 */
[----:B------:R1:W-:Y:S01]  /*d070*/  MUFU.EX2 R196, R2 ;  /* 0x0000000200c47308 */ /* 0x0003e20000000800 */
[----:B------:R-:W-:Y:S02]  /*d080*/  FFMA.FTZ R0, R0, R120, R95 ;  /* 0x0000007800007223 */ /* 0x000fe4000001005f */
[----:B------:R-:W-:Y:S01]  /*d090*/  FADD.FTZ R71, R223, R69 ;  /* 0x00000045df477221 */ /* 0x000fe20000010000 */
[----:B------:R-:W-:Y:S01]  /*d0a0*/  ISETP.GT.AND P0, PT, R204, R218, PT ;  /* 0x000000dacc00720c */ /* 0x000fe20003f04270 */
[----:B------:R-:W-:Y:S01]  /*d0b0*/  FADD.FTZ R69, R111, R0 ;  /* 0x000000006f457221 */ /* 0x000fe20000010000 */
[----:B------:R-:W-:Y:S01]  /*d0c0*/  MOV R204, R247 ;  /* 0x000000f700cc7202 */ /* 0x000fe20000000f00 */
[----:B------:R-:W-:Y:S03]  /*d0d0*/  FFMA.FTZ R68, R68, R121, R112 ;  /* 0x0000007944447223 */ /* 0x000fe60000010070 */
[----:B------:R-:W-:Y:S01]  /*d0e0*/  MUFU.EX2 R112, R100 ;  /* 0x0000006400707308 */ /* 0x000fe20000000800 */
[----:B------:R-:W-:Y:S09]  /*d0f0*/  FADD.FTZ R68, R113, R68 ;  /* 0x0000004471447221 */ /* 0x000ff20000010000 */
[----:B------:R-:W-:Y:S01]  /*d100*/  MUFU.EX2 R100, R119 ;  /* 0x0000007700647308 */ /* 0x000fe20000000800 */
[--C-:B-1----:R-:W-:Y:S09]  /*d110*/  FFMA.FTZ R2, R170, c[0x0][0x2d0], -R92.reuse ;  /* 0x0000b400aa027a23 */ /* 0x102ff2000001085c */
[----:B------:R1:W-:Y:S10]  /*d120*/  MUFU.EX2 R123, R2 ;  /* 0x00000002007b7308 */ /* 0x0003f40000000800 */
[----:B------:R-:W-:Y:S10]  /*d130*/  MUFU.EX2 R113, R102 ;  /* 0x0000006600717308 */ /* 0x000ff40000000800 */
[----:B------:R-:W-:Y:S01]  /*d140*/  MUFU.EX2 R102, R118 ;  /* 0x0000007600667308 */ /* 0x000fe20000000800 */
[----:B-1----:R-:W-:Y:S02]  /*d150*/  FFMA.FTZ R2, R169, c[0x0][0x2d0], -R92 ;  /* 0x0000b400a9027a23 */ /* 0x002fe4000001085c */
[----:B------:R-:W-:Y:S07]  /*d160*/  IMAD.MOV.U32 R169, RZ, RZ, R138 ;  /* 0x000000ffffa97224 */ /* 0x000fee00078e008a */
[----:B------:R1:W-:Y:S01]  /*d170*/  MUFU.EX2 R190, R2 ;  /* 0x0000000200be7308 */ /* 0x0003e20000000800 */
[----:B------:R-:W-:Y:S09]  /*d180*/  FADD.FTZ R0, R169, R71 ;  /* 0x00000047a9007221 */ /* 0x000ff20000010000 */
[----:B------:R-:W-:Y:S10]  /*d190*/  MUFU.EX2 R138, R96 ;  /* 0x00000060008a7308 */ /* 0x000ff40000000800 */
[----:B------:R-:W-:Y:S01]  /*d1a0*/  MUFU.EX2 R121, R99 ;  /* 0x0000006300797308 */ /* 0x000fe20000000800 */
[--C-:B-1----:R-:W-:Y:S01]  /*d1b0*/  FFMA.FTZ R2, R168, c[0x0][0x2d0], -R92.reuse ;  /* 0x0000b400a8027a23 */ /* 0x102fe2000001085c */
[----:B------:R-:W-:Y:S08]  /*d1c0*/  MOV R168, R134 ;  /* 0x0000008600a87202 */ /* 0x000ff00000000f00 */
[----:B------:R1:W-:Y:S01]  /*d1d0*/  MUFU.EX2 R192, R2 ;  /* 0x0000000200c07308 */ /* 0x0003e20000000800 */
[----:B------:R-:W-:Y:S02]  /*d1e0*/  FADD.FTZ R3, R168, R3 ;  /* 0x00000003a8037221 */ /* 0x000fe40000010000 */
[----:B------:R-:W-:Y:S02]  /*d1f0*/  LDSM.16.MT88.4 R168, [R233+0x3000] ;  /* 0x00300000e9a8783b */ /* 0x000fe40000004200 */
[----:B------:R-:W-:Y:S04]  /*d200*/  FADD.FTZ R3, R164, R3 ;  /* 0x00000003a4037221 */ /* 0x000fe80000010000 */
[----:B------:R-:W-:Y:S01]  /*d210*/  FADD.FTZ R3, R132, R3 ;  /* 0x0000000384037221 */ /* 0x000fe20000010000 */
[----:B------:R-:W-:Y:S01]  /*d220*/  MUFU.EX2 R134, R98 ;  /* 0x0000006200867308 */ /* 0x000fe20000000800 */
[----:B------:R-:W-:Y:S09]  /*d230*/  MOV R132, R136 ;  /* 0x0000008800847202 */ /* 0x000ff20000000f00 */
[----:B------:R-:W-:Y:S01]  /*d240*/  MUFU.EX2 R98, R152 ;  /* 0x0000009800627308 */ /* 0x000fe20000000800 */
[----:B-1----:R-:W-:Y:S01]  /*d250*/  FFMA.FTZ R2, R167, c[0x0][0x2d0], -R92 ;  /* 0x0000b400a7027a23 */ /* 0x002fe2000001085c */
[----:B------:R-:W-:Y:S01]  /*d260*/  MOV R167, R162 ;  /* 0x000000a200a77202 */ /* 0x000fe20000000f00 */
[----:B------:R-:W-:Y:S02]  /*d270*/  IMAD.MOV.U32 R162, RZ, RZ, R104 ;  /* 0x000000ffffa27224 */ /* 0x000fe400078e0068 */
[----:B------:R-:W-:Y:S05]  /*d280*/  FFMA.FTZ R104, R191, c[0x0][0x2d0], -R86 ;  /* 0x0000b400bf687a23 */ /* 0x000fea0000010856 */
[----:B------:R1:W-:Y:S10]  /*d290*/  MUFU.EX2 R194, R2 ;  /* 0x0000000200c27308 */ /* 0x0003f40000000800 */
[----:B------:R-:W-:Y:S10]  /*d2a0*/  MUFU.EX2 R120, R101 ;  /* 0x0000006500787308 */ /* 0x000ff40000000800 */
[----:B------:R-:W-:Y:S01]  /*d2b0*/  MUFU.EX2 R101, R117 ;  /* 0x0000007500657308 */ /* 0x000fe20000000800 */
[----:B-1----:R-:W-:Y:S02]  /*d2c0*/  FFMA.FTZ R2, R166, c[0x0][0x2d0], -R84 ;  /* 0x0000b400a6027a23 */ /* 0x002fe40000010854 */
[----:B------:R-:W-:Y:S02]  /*d2d0*/  IMAD.MOV.U32 R166, RZ, RZ, R161 ;  /* 0x000000ffffa67224 */ /* 0x000fe400078e00a1 */
[----:B------:R-:W-:Y:S02]  /*d2e0*/  FFMA.FTZ R161, R91, c[0x0][0x2d0], -R86 ;  /* 0x0000b4005ba17a23 */ /* 0x000fe40000010856 */
[----:B------:R-:W1:Y:S03]  /*d2f0*/  LDSM.16.MT88.4 R84, [R229+0x1800] ;  /* 0x00180000e554783b */ /* 0x000e660000004200 */
[----:B------:R2:W-:Y:S01]  /*d300*/  MUFU.EX2 R191, R2 ;  /* 0x0000000200bf7308 */ /* 0x0005e20000000800 */
[----:B------:R-:W-:Y:S04]  /*d310*/  FADD.FTZ R69, R166, R69 ;  /* 0x00000045a6457221 */ /* 0x000fe80000010000 */
[----:B------:R-:W3:Y:S05]  /*d320*/  LDSM.16.MT88.4 R88, [R230+0x1800] ;  /* 0x00180000e658783b */ /* 0x000eea0000004200 */
[----:B------:R-:W-:Y:S10]  /*d330*/  MUFU.EX2 R111, R104 ;  /* 0x00000068006f7308 */ /* 0x000ff40000000800 */
[----:B------:R-:W-:Y:S01]  /*d340*/  MUFU.EX2 R104, R116 ;  /* 0x0000007400687308 */ /* 0x000fe20000000800 */
[--C-:B--2---:R-:W-:Y:S02]  /*d350*/  FFMA.FTZ R2, R158, c[0x0][0x2d0], -R92.reuse ;  /* 0x0000b4009e027a23 */ /* 0x104fe4000001085c */
[----:B------:R-:W-:Y:S07]  /*d360*/  FFMA.FTZ R158, R189, c[0x0][0x2d0], -R92 ;  /* 0x0000b400bd9e7a23 */ /* 0x000fee000001085c */
[----:B------:R2:W-:Y:S01]  /*d370*/  MUFU.EX2 R189, R94 ;  /* 0x0000005e00bd7308 */ /* 0x0005e20000000800 */
[-C--:B-1----:R-:W-:Y:S09]  /*d380*/  HMMA.16816.F32.BF16 R4, R72, R84.reuse, R4 ;  /* 0x000000544804723c */ /* 0x082ff20000041804 */
[----:B------:R1:W-:Y:S01]  /*d390*/  MUFU.EX2 R115, R2 ;  /* 0x0000000200737308 */ /* 0x0003e20000000800 */
[C---:B------:R-:W-:Y:S09]  /*d3a0*/  HMMA.16816.F32.BF16 R8, R76.reuse, R84, R8 ;  /* 0x000000544c08723c */ /* 0x040ff20000041808 */
[----:B------:R-:W4:Y:S01]  /*d3b0*/  MUFU.EX2 R99, R126 ;  /* 0x0000007e00637308 */ /* 0x000f220000000800 */
[----:B--2---:R-:W2:Y:S01]  /*d3c0*/  LDSM.16.MT88.4 R92, [R232+0x1800] ;  /* 0x00180000e85c783b */ /* 0x004ea20000004200 */
[-C--:B------:R-:W-:Y:S08]  /*d3d0*/  HMMA.16816.F32.BF16 R12, R76, R86.reuse, R12 ;  /* 0x000000564c0c723c */ /* 0x080ff0000004180c */
[C---:B------:R-:W-:Y:S01]  /*d3e0*/  HMMA.16816.F32.BF16 R16, R72.reuse, R86, R16 ;  /* 0x000000564810723c */ /* 0x040fe20000041810 */
[----:B------:R-:W-:Y:S03]  /*d3f0*/  LDSM.16.MT88.4 R84, [R233+0x2000] ;  /* 0x00200000e954783b */ /* 0x000fe60000004200 */
[----:B-1----:R-:W-:Y:S02]  /*d400*/  FADD.FTZ R2, R167, R68 ;  /* 0x00000044a7027221 */ /* 0x002fe40000010000 */
[----:B------:R-:W-:Y:S02]  /*d410*/  FADD.FTZ R68, R165, R0 ;  /* 0x00000000a5447221 */ /* 0x000fe40000010000 */
[-C--:B------:R-:W-:Y:S01]  /*d420*/  HMMA.16816.F32.BF16 R20, R72, R80.reuse, R20 ;  /* 0x000000504814723c */ /* 0x080fe20000041814 */
[----:B------:R-:W-:Y:S03]  /*d430*/  FADD.FTZ R2, R163, R2 ;  /* 0x00000002a3027221 */ /* 0x000fe60000010000 */
[----:B------:R-:W-:Y:S02]  /*d440*/  FADD.FTZ R0, R162, R69 ;  /* 0x00000045a2007221 */ /* 0x000fe40000010000 */
[----:B------:R-:W-:Y:S02]  /*d450*/  FADD.FTZ R71, R109, R2 ;  /* 0x000000026d477221 */ /* 0x000fe40000010000 */
[C---:B------:R-:W-:Y:S01]  /*d460*/  HMMA.16816.F32.BF16 R24, R76.reuse, R80, R24 ;  /* 0x000000504c18723c */ /* 0x040fe20000041818 */
[----:B------:R-:W-:Y:S01]  /*d470*/  FADD.FTZ R69, R108, R0 ;  /* 0x000000006c457221 */ /* 0x000fe20000010000 */
[----:B------:R-:W-:Y:S02]  /*d480*/  MUFU.EX2 R109, R103 ;  /* 0x00000067006d7308 */ /* 0x000fe40000000800 */
[----:B------:R-:W-:Y:S02]  /*d490*/  FADD.FTZ R68, R139, R68 ;  /* 0x000000448b447221 */ /* 0x000fe40000010000 */
[----:B------:R-:W-:Y:S01]  /*d4a0*/  FADD.FTZ R0, R133, R3 ;  /* 0x0000000385007221 */ /* 0x000fe20000010000 */
[----:B------:R-:W-:Y:S01]  /*d4b0*/  MOV R133, R135 ;  /* 0x0000008700857202 */ /* 0x000fe20000000f00 */
[-C--:B------:R-:W-:Y:S01]  /*d4c0*/  HMMA.16816.F32.BF16 R28, R76, R82.reuse, R28 ;  /* 0x000000524c1c723c */ /* 0x080fe2000004181c */
[----:B------:R-:W-:Y:S03]  /*d4d0*/  FADD.FTZ R2, R140, R68 ;  /* 0x000000448c027221 */ /* 0x000fe60000010000 */
[----:B------:R-:W-:Y:S01]  /*d4e0*/  FADD.FTZ R0, R151, R0 ;  /* 0x0000000097007221 */ /* 0x000fe20000010000 */
[----:B------:R-:W-:Y:S01]  /*d4f0*/  MUFU.EX2 R103, R114 ;  /* 0x0000007200677308 */ /* 0x000fe20000000800 */
[----:B------:R-:W-:Y:S02]  /*d500*/  FADD.FTZ R2, R159, R2 ;  /* 0x000000029f027221 */ /* 0x000fe40000010000 */
[C---:B------:R-:W-:Y:S01]  /*d510*/  HMMA.16816.F32.BF16 R32, R72.reuse, R82, R32 ;  /* 0x000000524820723c */ /* 0x040fe20000041820 */
[----:B------:R-:W1:Y:S03]  /*d520*/  LDSM.16.MT88.4 R80, [R229+0x2000] ;  /* 0x00200000e550783b */ /* 0x000e660000004200 */
[----:B------:R-:W-:Y:S02]  /*d530*/  FADD.FTZ R96, R154, R2 ;  /* 0x000000029a607221 */ /* 0x000fe40000010000 */
[----:B------:R-:W-:Y:S01]  /*d540*/  FADD.FTZ R3, R124, R69 ;  /* 0x000000457c037221 */ /* 0x000fe20000010000 */
[----:B------:R-:W-:Y:S01]  /*d550*/  MUFU.EX2 R108, R105 ;  /* 0x00000069006c7308 */ /* 0x000fe20000000800 */
[-C--:B---3--:R-:W-:Y:S01]  /*d560*/  HMMA.16816.F32.BF16 R36, R72, R88.reuse, R36 ;  /* 0x000000584824723c */ /* 0x088fe20000041824 */
[----:B------:R-:W-:Y:S03]  /*d570*/  FADD.FTZ R69, R153, R0 ;  /* 0x0000000099457221 */ /* 0x000fe60000010000 */
[----:B------:R-:W-:Y:S01]  /*d580*/  FADD.FTZ R68, R144, R71 ;  /* 0x0000004790447221 */ /* 0x000fe20000010000 */
[----:B----4-:R-:W-:Y:S01]  /*d590*/  F2FP.BF16.PACK_AB R124, R98, R99 ;  /* 0x00000063627c723e */ /* 0x010fe200000010ff */
[----:B------:R-:W-:Y:S02]  /*d5a0*/  FADD.FTZ R3, R125, R3 ;  /* 0x000000037d037221 */ /* 0x000fe40000010000 */
[C---:B------:R-:W-:Y:S01]  /*d5b0*/  HMMA.16816.F32.BF16 R40, R76.reuse, R88, R40 ;  /* 0x000000584c28723c */ /* 0x040fe20000041828 */
[----:B------:R-:W-:Y:S03]  /*d5c0*/  MUFU.EX2 R71, R160 ;  /* 0x000000a000477308 */ /* 0x000fe60000000800 */
[----:B------:R-:W-:Y:S02]  /*d5d0*/  FADD.FTZ R2, R141, R3 ;  /* 0x000000038d027221 */ /* 0x000fe40000010000 */
[----:B------:R-:W-:Y:S01]  /*d5e0*/  FADD.FTZ R3, R130, R69 ;  /* 0x0000004582037221 */ /* 0x000fe20000010000 */
[----:B------:R-:W-:Y:S01]  /*d5f0*/  F2FP.BF16.PACK_AB R130, R102, R104 ;  /* 0x000000686682723e */ /* 0x000fe200000010ff */
[-C--:B------:R-:W-:Y:S01]  /*d600*/  HMMA.16816.F32.BF16 R44, R76, R90.reuse, R44 ;  /* 0x0000005a4c2c723c */ /* 0x080fe2000004182c */
[----:B------:R-:W-:Y:S02]  /*d610*/  FADD.FTZ R2, R127, R2 ;  /* 0x000000027f027221 */ /* 0x000fe40000010000 */
[----:B------:R-:W3:Y:S01]  /*d620*/  MUFU.EX2 R105, R110 ;  /* 0x0000006e00697308 */ /* 0x000ee20000000800 */
[----:B------:R-:W-:Y:S02]  /*d630*/  FADD.FTZ R3, R143, R3 ;  /* 0x000000038f037221 */ /* 0x000fe40000010000 */
[----:B------:R-:W-:Y:S01]  /*d640*/  FADD.FTZ R2, R128, R2 ;  /* 0x0000000280027221 */ /* 0x000fe20000010000 */
[----:B------:R-:W-:Y:S01]  /*d650*/  F2FP.BF16.PACK_AB R128, R106, R107 ;  /* 0x0000006b6a80723e */ /* 0x000fe200000010ff */
[C---:B------:R-:W-:Y:S01]  /*d660*/  HMMA.16816.F32.BF16 R48, R72.reuse, R90, R48 ;  /* 0x0000005a4830723c */ /* 0x040fe20000041830 */
[----:B------:R-:W4:Y:S03]  /*d670*/  LDSM.16.MT88.4 R88, [R230+0x2000] ;  /* 0x00200000e658783b */ /* 0x000f260000004200 */
[----:B------:R-:W-:Y:S02]  /*d680*/  FADD.FTZ R68, R146, R68 ;  /* 0x0000004492447221 */ /* 0x000fe40000010000 */
[----:B------:R-:W-:Y:S02]  /*d690*/  FADD.FTZ R2, R175, R2 ;  /* 0x00000002af027221 */ /* 0x000fe40000010000 */
[-C--:B--2---:R-:W-:Y:S01]  /*d6a0*/  HMMA.16816.F32.BF16 R52, R72, R92.reuse, R52 ;  /* 0x0000005c4834723c */ /* 0x084fe20000041834 */
[----:B------:R-:W-:Y:S03]  /*d6b0*/  FADD.FTZ R0, R148, R68 ;  /* 0x0000004494007221 */ /* 0x000fe60000010000 */
[----:B------:R-:W-:Y:S02]  /*d6c0*/  FADD.FTZ R2, R210, R2 ;  /* 0x00000002d2027221 */ /* 0x000fe40000010000 */
[----:B------:R-:W-:Y:S01]  /*d6d0*/  FADD.FTZ R0, R131, R0 ;  /* 0x0000000083007221 */ /* 0x000fe20000010000 */
[----:B------:R-:W-:Y:S01]  /*d6e0*/  F2FP.BF16.PACK_AB R131, R100, R101 ;  /* 0x000000656483723e */ /* 0x000fe200000010ff */
[C---:B------:R-:W-:Y:S01]  /*d6f0*/  HMMA.16816.F32.BF16 R56, R76.reuse, R92, R56 ;  /* 0x0000005c4c38723c */ /* 0x040fe20000041838 */
[----:B------:R-:W-:Y:S03]  /*d700*/  FADD.FTZ R3, R149, R3 ;  /* 0x0000000395037221 */ /* 0x000fe60000010000 */
[----:B------:R-:W-:Y:S01]  /*d710*/  FADD.FTZ R0, R142, R0 ;  /* 0x000000008e007221 */ /* 0x000fe20000010000 */
[----:B---3--:R-:W-:Y:S01]  /*d720*/  F2FP.BF16.PACK_AB R129, R103, R105 ;  /* 0x000000696781723e */ /* 0x008fe200000010ff */
[----:B------:R-:W-:Y:S02]  /*d730*/  FADD.FTZ R68, R150, R96 ;  /* 0x0000006096447221 */ /* 0x000fe40000010000 */
[-C--:B------:R-:W-:Y:S01]  /*d740*/  HMMA.16816.F32.BF16 R60, R76, R94.reuse, R60 ;  /* 0x0000005e4c3c723c */ /* 0x080fe2000004183c */
[----:B------:R-:W-:Y:S03]  /*d750*/  FADD.FTZ R69, R147, R0 ;  /* 0x0000000093457221 */ /* 0x000fe60000010000 */
[----:B------:R-:W-:Y:S03]  /*d760*/  FADD.FTZ R68, R156, R68 ;  /* 0x000000449c447221 */ /* 0x000fe60000010000 */
[----:B------:R-:W-:Y:S01]  /*d770*/  F2FP.BF16.PACK_AB R76, R197, R180 ;  /* 0x000000b4c54c723e */ /* 0x000fe200000010ff */
[----:B------:R-:W-:Y:S01]  /*d780*/  HMMA.16816.F32.BF16 R64, R72, R94, R64 ;  /* 0x0000005e4840723c */ /* 0x000fe20000041840 */
[----:B------:R-:W-:Y:S01]  /*d790*/  F2FP.BF16.PACK_AB R78, R196, R198 ;  /* 0x000000c6c44e723e */ /* 0x000fe200000010ff */
[----:B------:R-:W2:Y:S02]  /*d7a0*/  LDSM.16.MT88.4 R92, [R232+0x2000] ;  /* 0x00200000e85c783b */ /* 0x000ea40000004200 */
[----:B------:R-:W-:Y:S01]  /*d7b0*/  F2FP.BF16.PACK_AB R77, R190, R123 ;  /* 0x0000007bbe4d723e */ /* 0x000fe200000010ff */
[----:B------:R-:W-:Y:S01]  /*d7c0*/  FADD.FTZ R68, R157, R68 ;  /* 0x000000449d447221 */ /* 0x000fe20000010000 */
[----:B------:R-:W-:Y:S02]  /*d7d0*/  F2FP.BF16.PACK_AB R79, R194, R192 ;  /* 0x000000c0c24f723e */ /* 0x000fe400000010ff */
[----:B------:R-:W-:Y:S01]  /*d7e0*/  F2FP.BF16.PACK_AB R72, R201, R182 ;  /* 0x000000b6c948723e */ /* 0x000fe200000010ff */
[----:B------:R-:W-:Y:S03]  /*d7f0*/  FADD.FTZ R0, R217, R68 ;  /* 0x00000044d9007221 */ /* 0x000fe60000010000 */
[----:B------:R-:W-:Y:S01]  /*d800*/  F2FP.BF16.PACK_AB R74, R205, R202 ;  /* 0x000000cacd4a723e */ /* 0x000fe200000010ff */
[----:B------:R-:W-:Y:S01]  /*d810*/  FADD.FTZ R0, R211, R0 ;  /* 0x00000000d3007221 */ /* 0x000fe20000010000 */
[----:B------:R-:W-:Y:S02]  /*d820*/  F2FP.BF16.PACK_AB R73, R199, R181 ;  /* 0x000000b5c749723e */ /* 0x000fe400000010ff */
[----:B------:R-:W-:Y:S07]  /*d830*/  F2FP.BF16.PACK_AB R75, R203, R200 ;  /* 0x000000c8cb4b723e */ /* 0x000fee00000010ff */
[-C--:B-1----:R-:W-:Y:S08]  /*d840*/  HMMA.16816.F32.BF16 R4, R72, R80.reuse, R4 ;  /* 0x000000504804723c */ /* 0x082ff00000041804 */
        /* <DEDUP_REMOVED lines=8> */
[----:B------:R-:W3:Y:S07]  /*d8d0*/  LDSM.16.MT88.4 R84, [R233+0x2800] ;  /* 0x00280000e954783b */ /* 0x000eee0000004200 */
[-C--:B----4-:R-:W-:Y:S08]  /*d8e0*/  HMMA.16816.F32.BF16 R36, R72, R88.reuse, R36 ;  /* 0x000000584824723c */ /* 0x090ff00000041824 */
[C---:B------:R-:W-:Y:S08]  /*d8f0*/  HMMA.16816.F32.BF16 R40, R76.reuse, R88, R40 ;  /* 0x000000584c28723c */ /* 0x040ff00000041828 */
[-C--:B------:R-:W-:Y:S08]  /*d900*/  HMMA.16816.F32.BF16 R44, R76, R90.reuse, R44 ;  /* 0x0000005a4c2c723c */ /* 0x080ff0000004182c */
[C---:B------:R-:W-:Y:S01]  /*d910*/  HMMA.16816.F32.BF16 R48, R72.reuse, R90, R48 ;  /* 0x0000005a4830723c */ /* 0x040fe20000041830 */
[----:B------:R-:W4:Y:S07]  /*d920*/  LDSM.16.MT88.4 R88, [R230+0x2800] ;  /* 0x00280000e658783b */ /* 0x000f2e0000004200 */
[-C--:B--2---:R-:W-:Y:S08]  /*d930*/  HMMA.16816.F32.BF16 R52, R72, R92.reuse, R52 ;  /* 0x0000005c4834723c */ /* 0x084ff00000041834 */
[C---:B------:R-:W-:Y:S08]  /*d940*/  HMMA.16816.F32.BF16 R56, R76.reuse, R92, R56 ;  /* 0x0000005c4c38723c */ /* 0x040ff00000041838 */
[-C--:B------:R-:W-:Y:S07]  /*d950*/  HMMA.16816.F32.BF16 R60, R76, R94.reuse, R60 ;  /* 0x0000005e4c3c723c */ /* 0x080fee000004183c */
[----:B------:R-:W-:Y:S01]  /*d960*/  F2FP.BF16.PACK_AB R76, R120, R121 ;  /* 0x00000079784c723e */ /* 0x000fe200000010ff */
[----:B------:R-:W-:Y:S01]  /*d970*/  HMMA.16816.F32.BF16 R64, R72, R94, R64 ;  /* 0x0000005e4840723c */ /* 0x000fe20000041840 */
[----:B------:R-:W-:Y:S01]  /*d980*/  F2FP.BF16.PACK_AB R77, R112, R115 ;  /* 0x00000073704d723e */ /* 0x000fe200000010ff */
[----:B------:R-:W2:Y:S02]  /*d990*/  LDSM.16.MT88.4 R92, [R232+0x2800] ;  /* 0x00280000e85c783b */ /* 0x000ea40000004200 */
[----:B------:R-:W-:Y:S02]  /*d9a0*/  F2FP.BF16.PACK_AB R78, R111, R113 ;  /* 0x000000716f4e723e */ /* 0x000fe400000010ff */
[----:B------:R-:W-:Y:S02]  /*d9b0*/  F2FP.BF16.PACK_AB R79, R108, R109 ;  /* 0x0000006d6c4f723e */ /* 0x000fe400000010ff */
[----:B------:R-:W-:Y:S04]  /*d9c0*/  F2FP.BF16.PACK_AB R72, R195, R193 ;  /* 0x000000c1c348723e */ /* 0x000fe800000010ff */
[----:B------:R-:W-:Y:S02]  /*d9d0*/  F2FP.BF16.PACK_AB R73, R122, R191 ;  /* 0x000000bf7a49723e */ /* 0x000fe400000010ff */
[----:B------:R-:W-:Y:S02]  /*d9e0*/  F2FP.BF16.PACK_AB R74, R188, R189 ;  /* 0x000000bdbc4a723e */ /* 0x000fe400000010ff */
[----:B------:R-:W-:Y:S07]  /*d9f0*/  F2FP.BF16.PACK_AB R75, R134, R138 ;  /* 0x0000008a864b723e */ /* 0x000fee00000010ff */
[-C--:B-1----:R-:W-:Y:S08]  /*da00*/  HMMA.16816.F32.BF16 R4, R72, R80.reuse, R4 ;  /* 0x000000504804723c */ /* 0x082ff00000041804 */
[C---:B------:R-:W-:Y:S01]  /*da10*/  HMMA.16816.F32.BF16 R8, R76.reuse, R80, R8 ;  /* 0x000000504c08723c */ /* 0x040fe20000041808 */
[----:B------:R-:W-:Y:S07]  /*da20*/  MUFU.EX2 R81, R161 ;  /* 0x000000a100517308 */ /* 0x000fee0000000800 */
[-C--:B------:R-:W-:Y:S03]  /*da30*/  HMMA.16816.F32.BF16 R12, R76, R82.reuse, R12 ;  /* 0x000000524c0c723c */ /* 0x080fe6000004180c */
[----:B------:R-:W1:Y:S05]  /*da40*/  MUFU.EX2 R80, R158 ;  /* 0x0000009e00507308 */ /* 0x000e6a0000000800 */
[C---:B------:R-:W-:Y:S05]  /*da50*/  HMMA.16816.F32.BF16 R16, R72.reuse, R82, R16 ;  /* 0x000000524810723c */ /* 0x040fea0000041810 */
[----:B------:R2:W2:Y:S03]  /*da60*/  MUFU.EX2 R82, R155 ;  /* 0x0000009b00527308 */ /* 0x0004a60000000800 */
[-C--:B---3--:R-:W-:Y:S07]  /*da70*/  HMMA.16816.F32.BF16 R20, R72, R84.reuse, R20 ;  /* 0x000000544814723c */ /* 0x088fee0000041814 */
[----:B------:R-:W3:Y:S01]  /*da80*/  MUFU.EX2 R83, R145 ;  /* 0x0000009100537308 */ /* 0x000ee20000000800 */
[C---:B------:R-:W-:Y:S01]  /*da90*/  HMMA.16816.F32.BF16 R24, R76.reuse, R84, R24 ;  /* 0x000000544c18723c */ /* 0x040fe20000041818 */
[----:B-1----:R-:W-:Y:S07]  /*daa0*/  F2FP.BF16.PACK_AB R127, R71, R80 ;  /* 0x00000050477f723e */ /* 0x002fee00000010ff */
[-C--:B------:R-:W-:Y:S01]  /*dab0*/  HMMA.16816.F32.BF16 R28, R76, R86.reuse, R28 ;  /* 0x000000564c1c723c */ /* 0x080fe2000004181c */
[----:B--2---:R-:W1:Y:S03]  /*dac0*/  LDSM.16.MT88.4 R152, [R229+0x3000] ;  /* 0x00300000e598783b */ /* 0x004e660000004200 */
[----:B------:R-:W-:Y:S04]  /*dad0*/  F2FP.BF16.PACK_AB R126, R81, R82 ;  /* 0x00000052517e723e */ /* 0x000fe800000010ff */
[C---:B------:R-:W-:Y:S01]  /*dae0*/  HMMA.16816.F32.BF16 R32, R72.reuse, R86, R32 ;  /* 0x000000564820723c */ /* 0x040fe20000041820 */
[----:B---3--:R-:W-:Y:S07]  /*daf0*/  F2FP.BF16.PACK_AB R125, R83, R97 ;  /* 0x00000061537d723e */ /* 0x008fee00000010ff */
[-C--:B----4-:R-:W-:Y:S08]  /*db00*/  HMMA.16816.F32.BF16 R36, R72, R88.reuse, R36 ;  /* 0x000000584824723c */ /* 0x090ff00000041824 */
        /* <DEDUP_REMOVED lines=56> */
[-C--:B-1----:R-:W-:Y:S01]  /*de90*/  HMMA.16816.F32.BF16 R116, R128, R4.reuse, R52 ;  /* 0x000000048074723c */ /* 0x082fe20000041834 */
[----:B------:R-:W-:Y:S03]  /*dea0*/  FADD.FTZ R0, R115, R9 ;  /* 0x0000000973007221 */ /* 0x000fe60000010000 */
[----:B------:R-:W-:Y:S02]  /*deb0*/  FADD.FTZ R11, R195, R8 ;  /* 0x00000008c30b7221 */ /* 0x000fe40000010000 */
[----:B------:R-:W-:Y:S02]  /*dec0*/  FADD.FTZ R10, R122, R3 ;  /* 0x000000037a0a7221 */ /* 0x000fe40000010000 */
[----:B------:R-:W-:Y:S02]  /*ded0*/  FADD.FTZ R9, R120, R2 ;  /* 0x0000000278097221 */ /* 0x000fe40000010000 */
[C---:B------:R-:W-:Y:S02]  /*dee0*/  HMMA.16816.F32.BF16 R120, R124.reuse, R4, R56 ;  /* 0x000000047c78723c */ /* 0x040fe40000041838 */
        /* <DEDUP_REMOVED lines=27> */
[----:B------:R-:W-:Y:S01]  /*e0a0*/  FADD.FTZ R0, R71, R0 ;  /* 0x0000000047007221 */ /* 0x000fe20000010000 */
[----:B------:R1:W-:Y:S01]  /*e0b0*/  STL [R1+0x1c], R3 ;  /* 0x00001c0301007387 */ /* 0x0003e20000100800 */
[----:B------:R-:W-:Y:S03]  /*e0c0*/  IMAD.MOV.U32 R134, RZ, RZ, R70 ;  /* 0x000000ffff867224 */ /* 0x000fe600078e0046 */
[----:B------:R2:W-:Y:S04]  /*e0d0*/  STL [R1+0x24], R2 ;  /* 0x0000240201007387 */ /* 0x0005e80000100800 */
[----:B------:R2:W-:Y:S01]  /*e0e0*/  STL [R1+0x20], R0 ;  /* 0x0000200001007387 */ /* 0x0005e20000100800 */
[----:B-1----:R-:W-:Y:S01]  /*e0f0*/  IMAD.MOV.U32 R3, RZ, RZ, R137 ;  /* 0x000000ffff037224 */ /* 0x002fe200078e0089 */
[----:B------:R-:W-:-:S05]  /*e100*/  @P0 BRA `(.L_x_2755) ;  /* 0xffff989000000947 */ /* 0x000fca000383ffff */
.L_x_2754:
[----:B-12---:R-:W2:Y:S02]  /*e110*/  LDL R0, [R1+0x28] ;  /* 0x0000280001007983 */ /* 0x006ea40000100800 */
[----:B--2---:R-:W-:-:S13]  /*e120*/  ISETP.GE.AND P0, PT, R247, R0, PT ;  /* 0x00000000f700720c */ /* 0x004fda0003f06270 */
[----:B------:R-:W-:Y:S05]  /*e130*/  @!P0 BRA `(.L_x_2756) ;  /* 0x0000404000008947 */ /* 0x000fea0003800000 */
[----:B------:R-:W-:Y:S01]  /*e140*/  IMAD.MOV.U32 R3, RZ, RZ, R136 ;  /* 0x000000ffff037224 */ /* 0x000fe200078e0088 */
[----:B------:R-:W-:Y:S01]  /*e150*/  MOV R138, R70 ;  /* 0x00000046008a7202 */ /* 0x000fe20000000f00 */
[----:B------:R-:W-:Y:S01]  /*e160*/  IMAD.MOV.U32 R0, RZ, RZ, R137 ;  /* 0x000000ffff007224 */ /* 0x000fe200078e0089 */
[----:B------:R-:W-:Y:S02]  /*e170*/  MOV R132, R135 ;  /* 0x0000008700847202 */ /* 0x000fe40000000f00 */
.L_x_2757:
        /* <DEDUP_REMOVED lines=9> */
[----:B------:R-:W-:Y:S02]  /*e210*/  SHF.L.U32 R104, R78, 0x5, RZ ;  /* 0x000000054e687819 */ /* 0x000fe400000006ff */
[----:B------:R-:W-:Y:S01]  /*e220*/  MOV R252, 0x5 ;  /* 0x0000000500fc7802 */ /* 0x000fe20000000f00 */
[----:B------:R-:W-:Y:S05]  /*e230*/  IMAD R2, R247, c[0x0][0x20c], R2 ;  /* 0x00008300f7027a24 */ /* 0x000fea00078e0202 */
[----:B------:R-:W-:Y:S05]  /*e240*/  IADD3 R2, R73, R2, RZ ;  /* 0x0000000249027210 */ /* 0x000fea0007ffe0ff */
[----:B------:R-:W-:Y:S01]  /*e250*/  IMAD R2, R2, 0x70, RZ ;  /* 0x0000007002027824 */ /* 0x000fe200078e02ff */
[----:B-----5:R-:W-:Y:S08]  /*e260*/  LDSM.16.M88.4 R112, [R235] ;  /* 0x00000000eb70783b */ /* 0x020ff00000000200 */
[----:B------:R-:W1:Y:S08]  /*e270*/  LDSM.16.M88.4 R16, [R228] ;  /* 0x00000000e410783b */ /* 0x000e700000000200 */
[----:B------:R-:W4:Y:S08]  /*e280*/  LDSM.16.M88.4 R108, [R235+0x2000] ;  /* 0x00200000eb6c783b */ /* 0x000f300000000200 */
[----:B------:R-:W4:Y:S08]  /*e290*/  LDSM.16.M88.4 R32, [R228+0x800] ;  /* 0x00080000e420783b */ /* 0x000f300000000200 */
[----:B------:R-:W4:Y:S08]  /*e2a0*/  LDSM.16.M88.4 R48, [R228+0x1000] ;  /* 0x00100000e430783b */ /* 0x000f300000000200 */
[----:B------:R-:W4:Y:S01]  /*e2b0*/  LDSM.16.M88.4 R64, [R228+0x1800] ;  /* 0x00180000e440783b */ /* 0x000f220000000200 */
[-C--:B-1----:R-:W-:Y:S07]  /*e2c0*/  HMMA.16816.F32.BF16 R4, R112, R16.reuse, RZ ;  /* 0x000000107004723c */ /* 0x082fee00000418ff */
[----:B------:R-:W1:Y:S01]  /*e2d0*/  LDSM.16.M88.4 R80, [R228+0x2000] ;  /* 0x00200000e450783b */ /* 0x000e620000000200 */
[C---:B----4-:R-:W-:Y:S07]  /*e2e0*/  HMMA.16816.F32.BF16 R8, R108.reuse, R16, RZ ;  /* 0x000000106c08723c */ /* 0x050fee00000418ff */
[----:B------:R-:W4:Y:S01]  /*e2f0*/  LDSM.16.M88.4 R96, [R228+0x2800] ;  /* 0x00280000e460783b */ /* 0x000f220000000200 */
[-C--:B------:R-:W-:Y:S07]  /*e300*/  HMMA.16816.F32.BF16 R12, R108, R18.reuse, RZ ;  /* 0x000000126c0c723c */ /* 0x080fee00000418ff */
[----:B------:R-:W1:Y:S01]  /*e310*/  LDSM.16.M88.4 R188, [R228+0x3000] ;  /* 0x00300000e4bc783b */ /* 0x000e620000000200 */
[C---:B------:R-:W-:Y:S07]  /*e320*/  HMMA.16816.F32.BF16 R16, R112.reuse, R18, RZ ;  /* 0x000000127010723c */ /* 0x040fee00000418ff */
[----:B------:R-:W-:Y:S01]  /*e330*/  LDSM.16.M88.4 R192, [R238] ;  /* 0x00000000eec0783b */ /* 0x000fe20000000200 */
[-C--:B------:R-:W-:Y:S07]  /*e340*/  HMMA.16816.F32.BF16 R20, R112, R32.reuse, RZ ;  /* 0x000000207014723c */ /* 0x080fee00000418ff */
[----:B------:R-:W1:Y:S01]  /*e350*/  LDSM.16.M88.4 R196, [R239] ;  /* 0x00000000efc4783b */ /* 0x000e620000000200 */
        /* <DEDUP_REMOVED lines=11> */
[----:B------:R-:W1:Y:S01]  /*e410*/  LDSM.16.M88.4 R220, [R241] ;  /* 0x00000000f1dc783b */ /* 0x000e620000000200 */
[C---:B------:R-:W-:Y:S07]  /*e420*/  HMMA.16816.F32.BF16 R48, R112.reuse, R50, RZ ;  /* 0x000000327030723c */ /* 0x040fee00000418ff */
[----:B------:R-:W2:Y:S01]  /*e430*/  LDSM.16.M88.4 R224, [R240] ;  /* 0x00000000f0e0783b */ /* 0x000ea20000000200 */
[-C--:B------:R-:W-:Y:S08]  /*e440*/  HMMA.16816.F32.BF16 R52, R112, R64.reuse, RZ ;  /* 0x000000407034723c */ /* 0x080ff000000418ff */
[C---:B------:R-:W-:Y:S08]  /*e450*/  HMMA.16816.F32.BF16 R56, R108.reuse, R64, RZ ;  /* 0x000000406c38723c */ /* 0x040ff000000418ff */
[-C--:B------:R-:W-:Y:S08]  /*e460*/  HMMA.16816.F32.BF16 R60, R108, R66.reuse, RZ ;  /* 0x000000426c3c723c */ /* 0x080ff000000418ff */
[C---:B------:R-:W-:Y:S08]  /*e470*/  HMMA.16816.F32.BF16 R64, R112.reuse, R66, RZ ;  /* 0x000000427040723c */ /* 0x040ff000000418ff */
[-C--:B-1----:R-:W-:Y:S01]  /*e480*/  HMMA.16816.F32.BF16 R68, R112, R80.reuse, RZ ;  /* 0x000000507044723c */ /* 0x082fe200000418ff */
[----:B--2---:R-:W-:Y:S03]  /*e490*/  MOV R77, R76 ;  /* 0x0000004c004d7202 */ /* 0x004fe60000000f00 */
[----:B---3--:R-:W-:Y:S05]  /*e4a0*/  MOV R76, R74 ;  /* 0x0000004a004c7202 */ /* 0x008fea0000000f00 */
[----:B------:R-:W-:Y:S02]  /*e4b0*/  IMAD.WIDE.U32 R76, R72, 0x70, R76 ;  /* 0x00000070484c7825 */ /* 0x000fe400078e004c */
[C---:B------:R-:W-:Y:S03]  /*e4c0*/  HMMA.16816.F32.BF16 R72, R108.reuse, R80, RZ ;  /* 0x000000506c48723c */ /* 0x040fe600000418ff */
[----:B------:R-:W-:Y:S02]  /*e4d0*/  LEA R90, P0, R76, c[0x0][0x1f8], 0x1 ;  /* 0x00007e004c5a7a11 */ /* 0x000fe400078008ff */
[----:B------:R-:W-:Y:S02]  /*e4e0*/  IADD3 R2, R77, R2, RZ ;  /* 0x000000024d027210 */ /* 0x000fe40007ffe0ff */
[----:B------:R-:W-:Y:S02]  /*e4f0*/  IADD3 R88, P1, R90, R104, RZ ;  /* 0x000000685a587210 */ /* 0x000fe40007f3e0ff */
[----:B------:R-:W-:Y:S03]  /*e500*/  LEA.HI.X R91, R76, c[0x0][0x1fc], R2, 0x1, P0 ;  /* 0x00007f004c5b7a11 */ /* 0x000fe600000f0c02 */
[----:B------:R-:W-:Y:S02]  /*e510*/  SHF.L.U64.HI R2, R78, R252, c[0x0][0x20c] ;  /* 0x000083004e027619 */ /* 0x000fe400000102fc */
[-C--:B------:R-:W-:Y:S01]  /*e520*/  HMMA.16816.F32.BF16 R76, R108, R82.reuse, RZ ;  /* 0x000000526c4c723c */ /* 0x080fe200000418ff */
[----:B------:R-:W-:Y:S01]  /*e530*/  @!PT LDS RZ, [RZ] ;  /* 0x00000000fffff984 */ /* 0x000fe20000000800 */
[----:B------:R-:W-:Y:S01]  /*e540*/  @!PT LDS RZ, [RZ] ;  /* 0x00000000fffff984 */ /* 0x000fe20000000800 */
[----:B------:R-:W-:Y:S01]  /*e550*/  @!PT LDS RZ, [RZ] ;  /* 0x00000000fffff984 */ /* 0x000fe20000000800 */
[----:B------:R1:W-:Y:S01]  /*e560*/  LDGSTS.E.BYPASS.LTC128B.128 [R246+0x100], [R90.64], !P6 ;  /* 0x001000005af67fae */ /* 0x0003e2000f101d48 */
[----:B------:R-:W-:Y:S02]  /*e570*/  IADD3.X R89, R91, R2, RZ, P1, !PT ;  /* 0x000000025b597210 */ /* 0x000fe40000ffe4ff */
[----:B------:R-:W-:Y:S04]  /*e580*/  IADD3 R94, P0, R88, R104, RZ ;  /* 0x00000068585e7210 */ /* 0x000fe80007f1e0ff */
[C---:B------:R-:W-:Y:S01]  /*e590*/  HMMA.16816.F32.BF16 R80, R112.reuse, R82, RZ ;  /* 0x000000527050723c */ /* 0x040fe200000418ff */
[----:B------:R1:W-:Y:S03]  /*e5a0*/  LDGSTS.E.BYPASS.LTC128B.128 [R246+0x900], [R88.64], !P6 ;  /* 0x0090000058f67fae */ /* 0x0003e6000f101d48 */
[----:B------:R-:W-:Y:S02]  /*e5b0*/  IADD3.X R95, R89, R2, RZ, P0, !PT ;  /* 0x00000002595f7210 */ /* 0x000fe400007fe4ff */
[----:B------:R-:W-:Y:S02]  /*e5c0*/  IADD3 R92, P1, R94, R104, RZ ;  /* 0x000000685e5c7210 */ /* 0x000fe40007f3e0ff */
[-C--:B----4-:R-:W-:Y:S01]  /*e5d0*/  HMMA.16816.F32.BF16 R84, R112, R96.reuse, RZ ;  /* 0x000000607054723c */ /* 0x090fe200000418ff */
[----:B------:R2:W-:Y:S03]  /*e5e0*/  LDGSTS.E.BYPASS.LTC128B.128 [R246+0x1100], [R94.64], !P6 ;  /* 0x011000005ef67fae */ /* 0x0005e6000f101d48 */
[----:B------:R-:W-:Y:S02]  /*e5f0*/  IADD3.X R93, R95, R2, RZ, P1, !PT ;  /* 0x000000025f5d7210 */ /* 0x000fe40000ffe4ff */
[----:B------:R-:W-:Y:S03]  /*e600*/  IADD3 R102, P0, R92, R104, RZ ;  /* 0x000000685c667210 */ /* 0x000fe60007f1e0ff */
[----:B------:R2:W-:Y:S03]  /*e610*/  LDGSTS.E.BYPASS.LTC128B.128 [R246+0x1900], [R92.64], !P6 ;  /* 0x019000005cf67fae */ /* 0x0005e6000f101d48 */
[----:B------:R-:W-:Y:S02]  /*e620*/  IADD3.X R103, R93, R2, RZ, P0, !PT ;  /* 0x000000025d677210 */ /* 0x000fe400007fe4ff */
[----:B------:R-:W-:Y:S03]  /*e630*/  IADD3 R100, P0, R102, R104, RZ ;  /* 0x0000006866647210 */ /* 0x000fe60007f1e0ff */
[----:B------:R3:W-:Y:S01]  /*e640*/  LDGSTS.E.BYPASS.LTC128B.128 [R246+0x2100], [R102.64], !P6 ;  /* 0x0210000066f67fae */ /* 0x0007e2000f101d48 */
[----:B------:R-:W-:Y:S01]  /*e650*/  IADD3.X R101, R103, R2, RZ, P0, !PT ;  /* 0x0000000267657210 */ /* 0x000fe200007fe4ff */
[C---:B-1----:R-:W-:Y:S06]  /*e660*/  HMMA.16816.F32.BF16 R88, R108.reuse, R96, RZ ;  /* 0x000000606c58723c */ /* 0x042fec00000418ff */
[----:B------:R1:W-:Y:S02]  /*e670*/  LDGSTS.E.BYPASS.LTC128B.128 [R246+0x2900], [R100.64], !P6 ;  /* 0x0290000064f67fae */ /* 0x0003e4000f101d48 */
[-C--:B--2---:R-:W-:Y:S08]  /*e680*/  HMMA.16816.F32.BF16 R92, R108, R98.reuse, RZ ;  /* 0x000000626c5c723c */ /* 0x084ff000000418ff */
[C---:B------:R-:W-:Y:S04]  /*e690*/  HMMA.16816.F32.BF16 R96, R112.reuse, R98, RZ ;  /* 0x000000627060723c */ /* 0x040fe800000418ff */
[----:B---3--:R-:W-:Y:S04]  /*e6a0*/  IADD3 R102, P0, R100, R104, RZ ;  /* 0x0000006864667210 */ /* 0x008fe80007f1e0ff */
        /* <DEDUP_REMOVED lines=73> */
[----:B------:R-:W1:Y:S07]  /*eb40*/  LDSM.16.M88.4 R192, [R237] ;  /* 0x00000000edc0783b */ /* 0x000e6e0000000200 */
        /* <DEDUP_REMOVED lines=35> */
[C---:B------:R-:W-:Y:S01]  /*ed80*/  HMMA.16816.F32.BF16 R48, R192.reuse, R214, R48 ;  /* 0x000000d6c030723c */ /* 0x040fe20000041830 */
[----:B------:R-:W4:Y:S03]  /*ed90*/  LDL R214, [R1+0x34] ;  /* 0x0000340001d67983 */ /* 0x000f260000100800 */
        /* <DEDUP_REMOVED lines=15> */
[-C--:B--2---:R-:W-:Y:S04]  /*ee90*/  HMMA.16816.F32.BF16 R68, R192, R204.reuse, R68 ;  /* 0x000000ccc044723c */ /* 0x084fe80000041844 */
[----:B------:R-:W-:Y:S02]  /*eea0*/  FMNMX.FTZ R134, R25, R134, !PT ;  /* 0x0000008619867209 */ /* 0x000fe40007810000 */
[----:B------:R-:W-:Y:S02]  /*eeb0*/  FMNMX.FTZ R2, R49, R2, !PT ;  /* 0x0000000231027209 */ /* 0x000fe40007810000 */
[C---:B------:R-:W-:Y:S01]  /*eec0*/  HMMA.16816.F32.BF16 R72, R200.reuse, R204, R72 ;  /* 0x000000ccc848723c */ /* 0x040fe20000041848 */
[----:B------:R-:W2:Y:S03]  /*eed0*/  LDL.64 R204, [R1+0x38] ;  /* 0x0000380001cc7983 */ /* 0x000ea60000100a00 */
        /* <DEDUP_REMOVED lines=72> */
[----:B------:R-:W3:Y:S01]  /*f360*/  SHFL.BFLY PT, R136, R2, 0x2, 0x1f ;  /* 0x0c401f0002887f89 */ /* 0x000ee200000e0000 */
        /* <DEDUP_REMOVED lines=14> */
[----:B---3--:R-:W-:Y:S02]  /*f450*/  FMNMX.FTZ R2, R2, R136, !PT ;  /* 0x0000008802027209 */ /* 0x008fe40007810000 */
[----:B------:R-:W-:Y:S02]  /*f460*/  FMNMX.FTZ R133, R108, R133, !PT ;  /* 0x000000856c857209 */ /* 0x000fe40007810000 */
[----:B------:R-:W-:Y:S01]  /*f470*/  FMNMX.FTZ R134, R78, R134, !PT ;  /* 0x000000864e867209 */ /* 0x000fe20007810000 */
[----:B------:R-:W3:Y:S01]  /*f480*/  SHFL.BFLY PT, R136, R2, 0x1, 0x1f ;  /* 0x0c201f0002887f89 */ /* 0x000ee200000e0000 */
[----:B------:R-:W-:Y:S02]  /*f490*/  FMNMX.FTZ R133, R109, R133, !PT ;  /* 0x000000856d857209 */ /* 0x000fe40007810000 */
        /* <DEDUP_REMOVED lines=11> */
[----:B---3--:R-:W-:Y:S01]  /*f550*/  FMNMX.FTZ R136, R2, R136, !PT ;  /* 0x0000008802887209 */ /* 0x008fe20007810000 */
[----:B------:R-:W-:Y:S01]  /*f560*/  FMUL.FTZ R2, R0, c[0x0][0x2d0] ;  /* 0x0000b40000027a20 */ /* 0x000fe20000410000 */
[----:B------:R-:W-:Y:S01]  /*f570*/  FMNMX.FTZ R0, R107, R134, !PT ;  /* 0x000000866b007209 */ /* 0x000fe20007810000 */
[----:B------:R-:W-:Y:S01]  /*f580*/  MUFU.EX2 R217, R4 ;  /* 0x0000000400d97308 */ /* 0x000fe20000000800 */
[--C-:B------:R-:W-:Y:S02]  /*f590*/  FFMA.FTZ R20, R20, c[0x0][0x2d0], -R139.reuse ;  /* 0x0000b40014147a23 */ /* 0x100fe4000001088b */
[--C-:B------:R-:W-:Y:S01]  /*f5a0*/  FFMA.FTZ R21, R21, c[0x0][0x2d0], -R139.reuse ;  /* 0x0000b40015157a23 */ /* 0x100fe2000001088b */
[----:B------:R-:W-:Y:S01]  /*f5b0*/  FMNMX.FTZ R133, R133, R135, !PT ;  /* 0x0000008785857209 */ /* 0x000fe20007810000 */
[--C-:B------:R-:W-:Y:S01]  /*f5c0*/  FFMA.FTZ R36, R36, c[0x0][0x2d0], -R139.reuse ;  /* 0x0000b40024247a23 */ /* 0x100fe2000001088b */
[----:B------:R-:W-:Y:S01]  /*f5d0*/  FMNMX.FTZ R0, R110, R0, !PT ;  /* 0x000000006e007209 */ /* 0x000fe20007810000 */
[--C-:B------:R-:W-:Y:S02]  /*f5e0*/  FFMA.FTZ R37, R37, c[0x0][0x2d0], -R139.reuse ;  /* 0x0000b40025257a23 */ /* 0x100fe4000001088b */
[--C-:B------:R-:W-:Y:S01]  /*f5f0*/  FFMA.FTZ R64, R64, c[0x0][0x2d0], -R139.reuse ;  /* 0x0000b40040407a23 */ /* 0x100fe2000001088b */
[----:B------:R1:W3:Y:S01]  /*f600*/  MUFU.EX2 R134, R2 ;  /* 0x0000000200867308 */ /* 0x0002e20000000800 */
[----:B------:R-:W1:Y:S01]  /*f610*/  SHFL.BFLY PT, R135, R133, 0x1, 0x1f ;  /* 0x0c201f0085877f89 */ /* 0x000e6200000e0000 */
[----:B------:R-:W-:Y:S01]  /*f620*/  FMNMX.FTZ R0, R111, R0, !PT ;  /* 0x000000006f007209 */ /* 0x000fe20007810000 */
[----:B------:R-:W-:Y:S02]  /*f630*/  FMUL.FTZ R188, R136, c[0x0][0x2d0] ;  /* 0x0000b40088bc7a20 */ /* 0x000fe40000410000 */
[--C-:B------:R-:W-:Y:S02]  /*f640*/  FFMA.FTZ R5, R5, c[0x0][0x2d0], -R139.reuse ;  /* 0x0000b40005057a23 */ /* 0x100fe4000001088b */
[--C-:B------:R-:W-:Y:S02]  /*f650*/  FFMA.FTZ R6, R6, c[0x0][0x2d0], -R188.reuse ;  /* 0x0000b40006067a23 */ /* 0x100fe400000108bc */
[--C-:B------:R-:W-:Y:S01]  /*f660*/  FFMA.FTZ R22, R22, c[0x0][0x2d0], -R188.reuse ;  /* 0x0000b40016167a23 */ /* 0x100fe200000108bc */
[----:B------:R-:W-:Y:S01]  /*f670*/  MUFU.EX2 R218, R5 ;  /* 0x0000000500da7308 */ /* 0x000fe20000000800 */
[--C-:B------:R-:W-:Y:S02]  /*f680*/  FFMA.FTZ R23, R23, c[0x0][0x2d0], -R188.reuse ;  /* 0x0000b40017177a23 */ /* 0x100fe400000108bc */
[--C-:B------:R-:W-:Y:S02]  /*f690*/  FFMA.FTZ R38, R38, c[0x0][0x2d0], -R188.reuse ;  /* 0x0000b40026267a23 */ /* 0x100fe400000108bc */
[--C-:B------:R-:W-:Y:S02]  /*f6a0*/  FFMA.FTZ R39, R39, c[0x0][0x2d0], -R188.reuse ;  /* 0x0000b40027277a23 */ /* 0x100fe400000108bc */
[----:B------:R-:W-:Y:S02]  /*f6b0*/  FFMA.FTZ R65, R65, c[0x0][0x2d0], -R139 ;  /* 0x0000b40041417a23 */ /* 0x000fe4000001088b */
[--C-:B------:R-:W-:Y:S01]  /*f6c0*/  FFMA.FTZ R66, R66, c[0x0][0x2d0], -R188.reuse ;  /* 0x0000b40042427a23 */ /* 0x100fe200000108bc */
[----:B------:R-:W-:Y:S01]  /*f6d0*/  MUFU.EX2 R215, R6 ;  /* 0x0000000600d77308 */ /* 0x000fe20000000800 */
[--C-:B------:R-:W-:Y:S02]  /*f6e0*/  FFMA.FTZ R7, R7, c[0x0][0x2d0], -R188.reuse ;  /* 0x0000b40007077a23 */ /* 0x100fe400000108bc */
[--C-:B------:R-:W-:Y:S02]  /*f6f0*/  FFMA.FTZ R67, R67, c[0x0][0x2d0], -R188.reuse ;  /* 0x0000b40043437a23 */ /* 0x100fe400000108bc */
[----:B-1----:R-:W-:Y:S01]  /*f700*/  FADD.FTZ R2, -R136, R3 ;  /* 0x0000000388027221 */ /* 0x002fe20000010100 */
[----:B------:R-:W-:Y:S01]  /*f710*/  FMNMX.FTZ R135, R133, R135, !PT ;  /* 0x0000008785877209 */ /* 0x000fe20007810000 */
[----:B------:R-:W1:Y:S01]  /*f720*/  SHFL.BFLY PT, R3, R0, 0x2, 0x1f ;  /* 0x0c401f0000037f89 */ /* 0x000e6200000e0000 */
[--C-:B------:R-:W-:Y:S02]  /*f730*/  FFMA.FTZ R68, R68, c[0x0][0x2d0], -R139.reuse ;  /* 0x0000b40044447a23 */ /* 0x100fe4000001088b */
[----:B------:R-:W-:Y:S01]  /*f740*/  MUFU.EX2 R216, R7 ;  /* 0x0000000700d87308 */ /* 0x000fe20000000800 */
[----:B------:R-:W-:Y:S02]  /*f750*/  FMUL.FTZ R2, R2, c[0x0][0x2d0] ;  /* 0x0000b40002027a20 */ /* 0x000fe40000410000 */
[--C-:B------:R-:W-:Y:S02]  /*f760*/  FFMA.FTZ R69, R69, c[0x0][0x2d0], -R139.reuse ;  /* 0x0000b40045457a23 */ /* 0x100fe4000001088b */
[--C-:B------:R-:W-:Y:S02]  /*f770*/  FFMA.FTZ R70, R70, c[0x0][0x2d0], -R188.reuse ;  /* 0x0000b40046467a23 */ /* 0x100fe400000108bc */
[--C-:B------:R-:W-:Y:S02]  /*f780*/  FFMA.FTZ R71, R71, c[0x0][0x2d0], -R188.reuse ;  /* 0x0000b40047477a23 */ /* 0x100fe400000108bc */
[--C-:B------:R-:W-:Y:S01]  /*f790*/  FFMA.FTZ R16, R16, c[0x0][0x2d0], -R139.reuse ;  /* 0x0000b40010107a23 */ /* 0x100fe2000001088b */
[----:B------:R2:W2:Y:S01]  /*f7a0*/  MUFU.EX2 R133, R2 ;  /* 0x0000000200857308 */ /* 0x0004a20000000800 */
[--C-:B------:R-:W-:Y:S02]  /*f7b0*/  FFMA.FTZ R17, R17, c[0x0][0x2d0], -R139.reuse ;  /* 0x0000b40011117a23 */ /* 0x100fe4000001088b */
[--C-:B------:R-:W-:Y:S02]  /*f7c0*/  FFMA.FTZ R18, R18, c[0x0][0x2d0], -R188.reuse ;  /* 0x0000b40012127a23 */ /* 0x100fe400000108bc */
[--C-:B------:R-:W-:Y:S02]  /*f7d0*/  FFMA.FTZ R19, R19, c[0x0][0x2d0], -R188.reuse ;  /* 0x0000b40013137a23 */ /* 0x100fe400000108bc */
[--C-:B------:R-:W-:Y:S02]  /*f7e0*/  FFMA.FTZ R52, R52, c[0x0][0x2d0], -R139.reuse ;  /* 0x0000b40034347a23 */ /* 0x100fe4000001088b */
[----:B------:R-:W-:Y:S01]  /*f7f0*/  FFMA.FTZ R53, R53, c[0x0][0x2d0], -R139 ;  /* 0x0000b40035357a23 */ /* 0x000fe2000001088b */
[----:B------:R-:W-:Y:S01]  /*f800*/  MUFU.EX2 R249, R20 ;  /* 0x0000001400f97308 */ /* 0x000fe20000000800 */
[----:B-1----:R-:W-:Y:S01]  /*f810*/  FMNMX.FTZ R0, R0, R3, !PT ;  /* 0x0000000300007209 */ /* 0x002fe20007810000 */
[--C-:B------:R-:W-:Y:S01]  /*f820*/  FFMA.FTZ R54, R54, c[0x0][0x2d0], -R188.reuse ;  /* 0x0000b40036367a23 */ /* 0x100fe200000108bc */
[----:B----4-:R-:W-:Y:S01]  /*f830*/  ISETP.GT.AND P0, PT, R247, R219, PT ;  /* 0x000000dbf700720c */ /* 0x010fe20003f04270 */
[--C-:B------:R-:W-:Y:S01]  /*f840*/  FFMA.FTZ R55, R55, c[0x0][0x2d0], -R188.reuse ;  /* 0x0000b40037377a23 */ /* 0x100fe200000108bc */
[----:B------:R-:W-:Y:S01]  /*f850*/  IADD3 R247, R247, -0x1, RZ ;  /* 0xfffffffff7f77810 */ /* 0x000fe20007ffe0ff */
[C---:B---3--:R-:W-:Y:S02]  /*f860*/  FMUL.FTZ R128, R134.reuse, R128 ;  /* 0x0000008086807220 */ /* 0x048fe40000410000 */
[----:B------:R-:W-:Y:S02]  /*f870*/  FMUL.FTZ R129, R134, R129 ;  /* 0x0000008186817220 */ /* 0x000fe40000410000 */
[----:B------:R-:W-:Y:S01]  /*f880*/  MUFU.EX2 R223, R21 ;  /* 0x0000001500df7308 */ /* 0x000fe20000000800 */
[--C-:B------:R-:W-:Y:S02]  /*f890*/  FFMA.FTZ R82, R82, c[0x0][0x2d0], -R188.reuse ;  /* 0x0000b40052527a23 */ /* 0x100fe400000108bc */
[----:B------:R-:W-:Y:S02]  /*f8a0*/  FFMA.FTZ R83, R83, c[0x0][0x2d0], -R188 ;  /* 0x0000b40053537a23 */ /* 0x000fe400000108bc */
[----:B--2---:R-:W-:Y:S01]  /*f8b0*/  FADD.FTZ R2, -R135, R132 ;  /* 0x0000008487027221 */ /* 0x004fe20000010100 */
[----:B------:R-:W-:Y:S01]  /*f8c0*/  @P0 SHF.R.S32.HI R4, RZ, 0x1f, R247 ;  /* 0x0000001fff040819 */ /* 0x000fe200000114f7 */
[C---:B------:R-:W-:Y:S02]  /*f8d0*/  FMUL.FTZ R118, R133.reuse, R118 ;  /* 0x0000007685767220 */ /* 0x040fe40000410000 */
[----:B------:R-:W-:Y:S01]  /*f8e0*/  FMUL.FTZ R2, R2, c[0x0][0x2d0] ;  /* 0x0000b40002027a20 */ /* 0x000fe20000410000 */
[----:B------:R-:W-:Y:S01]  /*f8f0*/  MUFU.EX2 R209, R22 ;  /* 0x0000001600d17308 */ /* 0x000fe20000000800 */
[C---:B------:R-:W-:Y:S02]  /*f900*/  FMUL.FTZ R119, R133.reuse, R119 ;  /* 0x0000007785777220 */ /* 0x040fe40000410000 */
[C---:B------:R-:W-:Y:S02]  /*f910*/  FMUL.FTZ R130, R133.reuse, R130 ;  /* 0x0000008285827220 */ /* 0x040fe40000410000 */
[----:B------:R-:W-:Y:S02]  /*f920*/  FMUL.FTZ R131, R133, R131 ;  /* 0x0000008385837220 */ /* 0x000fe40000410000 */
[--C-:B------:R-:W-:Y:S02]  /*f930*/  FFMA.FTZ R32, R32, c[0x0][0x2d0], -R139.reuse ;  /* 0x0000b40020207a23 */ /* 0x100fe4000001088b */
[----:B------:R-:W-:Y:S01]  /*f940*/  FFMA.FTZ R34, R34, c[0x0][0x2d0], -R188 ;  /* 0x0000b40022227a23 */ /* 0x000fe200000108bc */
[----:B------:R1:W2:Y:S01]  /*f950*/  MUFU.EX2 R132, R2 ;  /* 0x0000000200847308 */ /* 0x0002a20000000800 */
[----:B------:R-:W-:Y:S02]  /*f960*/  @P0 IMAD R6, R4, c[0x0][0x1e0], RZ ;  /* 0x0000780004060a24 */ /* 0x000fe400078e02ff */
[C---:B------:R-:W-:Y:S04]  /*f970*/  @P0 IMAD.WIDE.U32 R4, R247.reuse, c[0x0][0x1e0], RZ ;  /* 0x00007800f7040a25 */ /* 0x040fe800078e00ff */
[----:B------:R-:W-:Y:S02]  /*f980*/  @P0 IMAD R6, R247, c[0x0][0x1e4], R6 ;  /* 0x00007900f7060a24 */ /* 0x000fe400078e0206 */
[--C-:B------:R-:W-:Y:S01]  /*f990*/  FFMA.FTZ R35, R35, c[0x0][0x2d0], -R188.reuse ;  /* 0x0000b40023237a23 */ /* 0x100fe200000108bc */
[----:B------:R-:W-:Y:S01]  /*f9a0*/  MUFU.EX2 R224, R23 ;  /* 0x0000001700e07308 */ /* 0x000fe20000000800 */
[--C-:B------:R-:W-:Y:S01]  /*f9b0*/  FFMA.FTZ R48, R48, c[0x0][0x2d0], -R139.reuse ;  /* 0x0000b40030307a23 */ /* 0x100fe2000001088b */
[----:B------:R-:W-:Y:S01]  /*f9c0*/  @P0 IADD3 R6, R5, R6, RZ ;  /* 0x0000000605060210 */ /* 0x000fe20007ffe0ff */
[--C-:B------:R-:W-:Y:S02]  /*f9d0*/  FFMA.FTZ R49, R49, c[0x0][0x2d0], -R139.reuse ;  /* 0x0000b40031317a23 */ /* 0x100fe4000001088b */
[--C-:B------:R-:W-:Y:S02]  /*f9e0*/  FFMA.FTZ R50, R50, c[0x0][0x2d0], -R188.reuse ;  /* 0x0000b40032327a23 */ /* 0x100fe400000108bc */
[----:B------:R-:W-:Y:S02]  /*f9f0*/  @P0 IMAD R6, R6, 0x70, RZ ;  /* 0x0000007006060824 */ /* 0x000fe400078e02ff */
[--C-:B------:R-:W-:Y:S01]  /*fa00*/  FFMA.FTZ R51, R51, c[0x0][0x2d0], -R188.reuse ;  /* 0x0000b40033337a23 */ /* 0x100fe200000108bc */
[----:B------:R3:W-:Y:S01]  /*fa10*/  MUFU.EX2 R221, R16 ;  /* 0x0000001000dd7308 */ /* 0x0007e20000000800 */
[C---:B------:R-:W-:Y:S02]  /*fa20*/  FMUL.FTZ R116, R134.reuse, R116 ;  /* 0x0000007486747220 */ /* 0x040fe40000410000 */
[----:B------:R-:W-:Y:S01]  /*fa30*/  FMUL.FTZ R117, R134, R117 ;  /* 0x0000007586757220 */ /* 0x000fe20000410000 */
[----:B-1----:R-:W1:Y:S01]  /*fa40*/  SHFL.BFLY PT, R2, R0, 0x1, 0x1f ;  /* 0x0c201f0000027f89 */ /* 0x002e6200000e0000 */
[C---:B--2---:R-:W-:Y:S02]  /*fa50*/  FMUL.FTZ R120, R132.reuse, R120 ;  /* 0x0000007884787220 */ /* 0x044fe40000410000 */
[C---:B------:R-:W-:Y:S02]  /*fa60*/  FMUL.FTZ R121, R132.reuse, R121 ;  /* 0x0000007984797220 */ /* 0x040fe40000410000 */
[C---:B------:R-:W-:Y:S01]  /*fa70*/  FMUL.FTZ R124, R132.reuse, R124 ;  /* 0x0000007c847c7220 */ /* 0x040fe20000410000 */
[----:B------:R2:W-:Y:S01]  /*fa80*/  MUFU.EX2 R251, R17 ;  /* 0x0000001100fb7308 */ /* 0x0005e20000000800 */
        /* <DEDUP_REMOVED lines=8> */
[----:B---3--:R-:W-:Y:S02]  /*fb10*/  FMUL.FTZ R16, R134, R152 ;  /* 0x0000009886107220 */ /* 0x008fe40000410000 */
[----:B------:R-:W-:Y:S01]  /*fb20*/  FFMA.FTZ R99, R99, c[0x0][0x2d0], -R188 ;  /* 0x0000b40063637a23 */ /* 0x000fe200000108bc */
[----:B-1----:R-:W-:Y:S01]  /*fb30*/  FMNMX.FTZ R2, R0, R2, !PT ;  /* 0x0000000200027209 */ /* 0x002fe20007810000 */
[--C-:B------:R-:W-:Y:S01]  /*fb40*/  FFMA.FTZ R84, R84, c[0x0][0x2d0], -R139.reuse ;  /* 0x0000b40054547a23 */ /* 0x100fe2000001088b */
[----:B------:R1:W-:Y:S01]  /*fb50*/  MUFU.EX2 R250, R19 ;  /* 0x0000001300fa7308 */ /* 0x0003e20000000800 */
[----:B------:R-:W-:Y:S02]  /*fb60*/  FFMA.FTZ R85, R85, c[0x0][0x2d0], -R139 ;  /* 0x0000b40055557a23 */ /* 0x000fe4000001088b */
[C---:B------:R-:W-:Y:S02]  /*fb70*/  FMUL.FTZ R3, R2.reuse, c[0x0][0x2d0] ;  /* 0x0000b40002037a20 */ /* 0x040fe40000410000 */
[----:B------:R-:W-:Y:S02]  /*fb80*/  FADD.FTZ R0, -R2, R138 ;  /* 0x0000008a02007221 */ /* 0x000fe40000010100 */
[--C-:B------:R-:W-:Y:S02]  /*fb90*/  FFMA.FTZ R10, R10, c[0x0][0x2d0], -R3.reuse ;  /* 0x0000b4000a0a7a23 */ /* 0x100fe40000010803 */
[--C-:B------:R-:W-:Y:S01]  /*fba0*/  FFMA.FTZ R11, R11, c[0x0][0x2d0], -R3.reuse ;  /* 0x0000b4000b0b7a23 */ /* 0x100fe20000010803 */
[----:B------:R-:W-:Y:S01]  /*fbb0*/  MUFU.EX2 R198, R36 ;  /* 0x0000002400c67308 */ /* 0x000fe20000000800 */
[----:B--2---:R-:W-:Y:S02]  /*fbc0*/  FMUL.FTZ R17, R134, R153 ;  /* 0x0000009986117220 */ /* 0x004fe40000410000 */
[--C-:B------:R-:W-:Y:S02]  /*fbd0*/  FFMA.FTZ R58, R58, c[0x0][0x2d0], -R3.reuse ;  /* 0x0000b4003a3a7a23 */ /* 0x100fe40000010803 */
[----:B----4-:R-:W-:Y:S02]  /*fbe0*/  FMUL.FTZ R18, R133, R154 ;  /* 0x0000009a85127220 */ /* 0x010fe40000410000 */
[--C-:B------:R-:W-:Y:S02]  /*fbf0*/  FFMA.FTZ R59, R59, c[0x0][0x2d0], -R3.reuse ;  /* 0x0000b4003b3b7a23 */ /* 0x100fe40000010803 */
[--C-:B------:R-:W-:Y:S01]  /*fc00*/  FFMA.FTZ R74, R74, c[0x0][0x2d0], -R3.reuse ;  /* 0x0000b4004a4a7a23 */ /* 0x100fe20000010803 */
[----:B------:R2:W-:Y:S01]  /*fc10*/  MUFU.EX2 R189, R10 ;  /* 0x0000000a00bd7308 */ /* 0x0005e20000000800 */
[--C-:B------:R-:W-:Y:S02]  /*fc20*/  FFMA.FTZ R75, R75, c[0x0][0x2d0], -R3.reuse ;  /* 0x0000b4004b4b7a23 */ /* 0x100fe40000010803 */
[----:B------:R-:W-:Y:S02]  /*fc30*/  FMUL.FTZ R138, R135, c[0x0][0x2d0] ;  /* 0x0000b400878a7a20 */ /* 0x000fe40000410000 */
[----:B-1----:R-:W-:Y:S02]  /*fc40*/  FMUL.FTZ R19, R133, R155 ;  /* 0x0000009b85137220 */ /* 0x002fe40000410000 */
        /* <DEDUP_REMOVED lines=10> */
[--C-:B------:R-:W-:Y:S01]  /*fcf0*/  FFMA.FTZ R15, R15, c[0x0][0x2d0], -R3.reuse ;  /* 0x0000b4000f0f7a23 */ /* 0x100fe20000010803 */
[----:B--2---:R-:W-:Y:S01]  /*fd00*/  @P0 MOV R10, R204 ;  /* 0x000000cc000a0202 */ /* 0x004fe20000000f00 */
[--C-:B------:R-:W-:Y:S02]  /*fd10*/  FFMA.FTZ R13, R13, c[0x0][0x2d0], -R138.reuse ;  /* 0x0000b4000d0d7a23 */ /* 0x100fe4000001088a */
[--C-:B------:R-:W-:Y:S02]  /*fd20*/  FFMA.FTZ R60, R60, c[0x0][0x2d0], -R138.reuse ;  /* 0x0000b4003c3c7a23 */ /* 0x100fe4000001088a */
[----:B------:R-:W-:Y:S01]  /*fd30*/  FFMA.FTZ R61, R61, c[0x0][0x2d0], -R138 ;  /* 0x0000b4003d3d7a23 */ /* 0x000fe2000001088a */
[----:B------:R-:W-:Y:S01]  /*fd40*/  MUFU.EX2 R204, R37 ;  /* 0x0000002500cc7308 */ /* 0x000fe20000000800 */
[--C-:B------:R-:W-:Y:S02]  /*fd50*/  FFMA.FTZ R62, R62, c[0x0][0x2d0], -R3.reuse ;  /* 0x0000b4003e3e7a23 */ /* 0x100fe40000010803 */
[--C-:B------:R-:W-:Y:S01]  /*fd60*/  FFMA.FTZ R63, R63, c[0x0][0x2d0], -R3.reuse ;  /* 0x0000b4003f3f7a23 */ /* 0x100fe20000010803 */
[----:B-1----:R-:W-:Y:S01]  /*fd70*/  @P0 MOV R11, R214 ;  /* 0x000000d6000b0202 */ /* 0x002fe20000000f00 */
[----:B------:R-:W-:Y:S02]  /*fd80*/  FFMA.FTZ R78, R78, c[0x0][0x2d0], -R3 ;  /* 0x0000b4004e4e7a23 */ /* 0x000fe40000010803 */
[----:B------:R-:W-:Y:S02]  /*fd90*/  FMUL.FTZ R0, R0, c[0x0][0x2d0] ;  /* 0x0000b40000007a20 */ /* 0x000fe40000410000 */
[----:B------:R-:W-:Y:S01]  /*fda0*/  @P0 IMAD.WIDE.U32 R10, R4, 0x70, R10 ;  /* 0x00000070040a0825 */ /* 0x000fe200078e000a */
[----:B------:R1:W-:Y:S01]  /*fdb0*/  MUFU.EX2 R213, R9 ;  /* 0x0000000900d57308 */ /* 0x0003e20000000800 */
[----:B------:R-:W-:Y:S02]  /*fdc0*/  @P0 MOV R4, c[0x0][0x1e0] ;  /* 0x0000780000040a02 */ /* 0x000fe40000000f00 */
[--C-:B------:R-:W-:Y:S01]  /*fdd0*/  FFMA.FTZ R24, R24, c[0x0][0x2d0], -R138.reuse ;  /* 0x0000b40018187a23 */ /* 0x100fe2000001088a */
[----:B---3--:R-:W-:Y:S01]  /*fde0*/  @P0 LEA R8, P2, R10, c[0x0][0x1c8], 0x1 ;  /* 0x000072000a080a11 */ /* 0x008fe200078408ff */
[--C-:B------:R-:W-:Y:S01]  /*fdf0*/  FFMA.FTZ R25, R25, c[0x0][0x2d0], -R138.reuse ;  /* 0x0000b40019197a23 */ /* 0x100fe2000001088a */
[----:B------:R-:W-:Y:S01]  /*fe00*/  @P0 IADD3 R7, R11, R6, RZ ;  /* 0x000000060b070210 */ /* 0x000fe20007ffe0ff */
[--C-:B------:R-:W-:Y:S01]  /*fe10*/  FFMA.FTZ R26, R26, c[0x0][0x2d0], -R3.reuse ;  /* 0x0000b4001a1a7a23 */ /* 0x100fe20000010803 */
[C---:B------:R-:W-:Y:S01]  /*fe20*/  @P0 SHF.L.U32 R5, R4.reuse, 0x5, RZ ;  /* 0x0000000504050819 */ /* 0x040fe200000006ff */
[--C-:B------:R-:W-:Y:S01]  /*fe30*/  FFMA.FTZ R27, R27, c[0x0][0x2d0], -R3.reuse ;  /* 0x0000b4001b1b7a23 */ /* 0x100fe20000010803 */
[----:B------:R-:W-:Y:S01]  /*fe40*/  MUFU.EX2 R202, R38 ;  /* 0x0000002600ca7308 */ /* 0x000fe20000000800 */
[----:B------:R-:W-:Y:S01]  /*fe50*/  @P0 SHF.L.U64.HI R4, R4, R252, c[0x0][0x1e4] ;  /* 0x0000790004040619 */ /* 0x000fe200000102fc */
[--C-:B------:R-:W-:Y:S01]  /*fe60*/  FFMA.FTZ R28, R28, c[0x0][0x2d0], -R138.reuse ;  /* 0x0000b4001c1c7a23 */ /* 0x100fe2000001088a */
[-C--:B------:R-:W-:Y:S01]  /*fe70*/  @P0 IADD3 R6, P1, R8, R5.reuse, RZ ;  /* 0x0000000508060210 */ /* 0x080fe20007f3e0ff */
[--C-:B------:R-:W-:Y:S02]  /*fe80*/  FFMA.FTZ R29, R29, c[0x0][0x2d0], -R138.reuse ;  /* 0x0000b4001d1d7a23 */ /* 0x100fe4000001088a */
[--C-:B------:R-:W-:Y:S02]  /*fe90*/  FFMA.FTZ R30, R30, c[0x0][0x2d0], -R3.reuse ;  /* 0x0000b4001e1e7a23 */ /* 0x100fe40000010803 */
[----:B------:R-:W-:Y:S02]  /*fea0*/  FFMA.FTZ R31, R31, c[0x0][0x2d0], -R3 ;  /* 0x0000b4001f1f7a23 */ /* 0x000fe40000010803 */
[----:B------:R2:W-:Y:S01]  /*feb0*/  MUFU.EX2 R226, R12 ;  /* 0x0000000c00e27308 */ /* 0x0005e20000000800 */
[--C-:B------:R-:W-:Y:S02]  /*fec0*/  FFMA.FTZ R40, R40, c[0x0][0x2d0], -R138.reuse ;  /* 0x0000b40028287a23 */ /* 0x100fe4000001088a */
[--C-:B------:R-:W-:Y:S01]  /*fed0*/  FFMA.FTZ R41, R41, c[0x0][0x2d0], -R138.reuse ;  /* 0x0000b40029297a23 */ /* 0x100fe2000001088a */
[----:B-1----:R-:W-:Y:S01]  /*fee0*/  @P0 LEA.HI.X R9, R10, c[0x0][0x1cc], R7, 0x1, P2 ;  /* 0x000073000a090a11 */ /* 0x002fe200010f0c07 */
[--C-:B------:R-:W-:Y:S02]  /*fef0*/  FFMA.FTZ R42, R42, c[0x0][0x2d0], -R3.reuse ;  /* 0x0000b4002a2a7a23 */ /* 0x100fe40000010803 */
[--C-:B------:R-:W-:Y:S01]  /*ff00*/  FFMA.FTZ R43, R43, c[0x0][0x2d0], -R3.reuse ;  /* 0x0000b4002b2b7a23 */ /* 0x100fe20000010803 */
[-C--:B------:R-:W-:Y:S01]  /*ff10*/  @P0 IADD3.X R7, R9, R4.reuse, RZ, P1, !PT ;  /* 0x0000000409070210 */ /* 0x080fe20000ffe4ff */
[----:B------:R1:W-:Y:S01]  /*ff20*/  @P0 LDGSTS.E.BYPASS.LTC128B.128 [R246+0x3900], [R8.64], !P6 ;  /* 0x0390000008f60fae */ /* 0x0003e2000f101d48 */
[----:B------:R-:W-:Y:S01]  /*ff30*/  MUFU.EX2 R200, R39 ;  /* 0x0000002700c87308 */ /* 0x000fe20000000800 */
[--C-:B------:R-:W-:Y:S02]  /*ff40*/  FFMA.FTZ R44, R44, c[0x0][0x2d0], -R138.reuse ;  /* 0x0000b4002c2c7a23 */ /* 0x100fe4000001088a */
[--C-:B------:R-:W-:Y:S02]  /*ff50*/  FFMA.FTZ R45, R45, c[0x0][0x2d0], -R138.reuse ;  /* 0x0000b4002d2d7a23 */ /* 0x100fe4000001088a */
[--C-:B------:R-:W-:Y:S02]  /*ff60*/  FFMA.FTZ R46, R46, c[0x0][0x2d0], -R3.reuse ;  /* 0x0000b4002e2e7a23 */ /* 0x100fe40000010803 */
[----:B------:R3:W-:Y:S01]  /*ff70*/  @P0 LDGSTS.E.BYPASS.LTC128B.128 [R246+0x4100], [R6.64], !P6 ;  /* 0x0410000006f60fae */ /* 0x0007e2000f101d48 */
[--C-:B------:R-:W-:Y:S02]  /*ff80*/  FFMA.FTZ R47, R47, c[0x0][0x2d0], -R3.reuse ;  /* 0x0000b4002f2f7a23 */ /* 0x100fe40000010803 */
[----:B------:R4:W-:Y:S01]  /*ff90*/  MUFU.EX2 R227, R13 ;  /* 0x0000000d00e37308 */ /* 0x0009e20000000800 */
[--C-:B------:R-:W-:Y:S02]  /*ffa0*/  FFMA.FTZ R79, R79, c[0x0][0x2d0], -R3.reuse ;  /* 0x0000b4004f4f7a23 */ /* 0x100fe40000010803 */
[--C-:B------:R-:W-:Y:S01]  /*ffb0*/  FFMA.FTZ R90, R90, c[0x0][0x2d0], -R3.reuse ;  /* 0x0000b4005a5a7a23 */ /* 0x100fe20000010803 */
[-C--:B--2---:R-:W-:Y:S01]  /*ffc0*/  @P0 IADD3 R12, P3, R6, R5.reuse, RZ ;  /* 0x00000005060c0210 */ /* 0x084fe20007f7e0ff */
[--C-:B------:R-:W-:Y:S02]  /*ffd0*/  FFMA.FTZ R91, R91, c[0x0][0x2d0], -R3.reuse ;  /* 0x0000b4005b5b7a23 */ /* 0x100fe40000010803 */
[--C-:B------:R-:W-:Y:S01]  /*ffe0*/  FFMA.FTZ R94, R94, c[0x0][0x2d0], -R3.reuse ;  /* 0x0000b4005e5e7a23 */ /* 0x100fe20000010803 */
[-C--:B------:R-:W-:Y:S01]  /*fff0*/  @P0 IADD3 R10, P2, R12, R5.reuse, RZ ;  /* 0x000000050c0a0210 */ /* 0x080fe20007f5e0ff */
[--C-:B------:R-:W-:Y:S01]  /*10000*/  FFMA.FTZ R95, R95, c[0x0][0x2d0], -R3.reuse ;  /* 0x0000b4005f5f7a23 */ /* 0x100fe20000010803 */
[----:B------:R-:W2:Y:S01]  /*10010*/  MUFU.EX2 R0, R0 ;  /* 0x0000000000007308 */ /* 0x000ea20000000800 */
[--C-:B------:R-:W-:Y:S02]  /*10020*/  FFMA.FTZ R107, R107, c[0x0][0x2d0], -R3.reuse ;  /* 0x0000b4006b6b7a23 */ /* 0x100fe40000010803 */
[----:B------:R-:W-:Y:S02]  /*10030*/  FFMA.FTZ R110, R110, c[0x0][0x2d0], -R3 ;  /* 0x0000b4006e6e7a23 */ /* 0x000fe40000010803 */
[--C-:B------:R-:W-:Y:S01]  /*10040*/  FFMA.FTZ R76, R76, c[0x0][0x2d0], -R138.reuse ;  /* 0x0000b4004c4c7a23 */ /* 0x100fe2000001088a */
[-C--:B-1----:R-:W-:Y:S01]  /*10050*/  @P0 IADD3 R8, P1, R10, R5.reuse, RZ ;  /* 0x000000050a080210 */ /* 0x082fe20007f3e0ff */
[----:B------:R-:W-:Y:S02]  /*10060*/  FFMA.FTZ R77, R77, c[0x0][0x2d0], -R138 ;  /* 0x0000b4004d4d7a23 */ /* 0x000fe4000001088a */
[--C-:B------:R-:W-:Y:S01]  /*10070*/  FFMA.FTZ R86, R86, c[0x0][0x2d0], -R188.reuse ;  /* 0x0000b40056567a23 */ /* 0x100fe200000108bc */
[----:B------:R1:W-:Y:S01]  /*10080*/  MUFU.EX2 R191, R14 ;  /* 0x0000000e00bf7308 */ /* 0x0003e20000000800 */
[----:B------:R-:W-:Y:S02]  /*10090*/  FFMA.FTZ R87, R87, c[0x0][0x2d0], -R188 ;  /* 0x0000b40057577a23 */ /* 0x000fe400000108bc */
[--C-:B------:R-:W-:Y:S01]  /*100a0*/  FFMA.FTZ R100, R100, c[0x0][0x2d0], -R139.reuse ;  /* 0x0000b40064647a23 */ /* 0x100fe2000001088b */
[-C--:B----4-:R-:W-:Y:S01]  /*100b0*/  @P0 IADD3.X R13, R7, R4.reuse, RZ, P3, !PT ;  /* 0x00000004070d0210 */ /* 0x090fe20001ffe4ff */
[--C-:B------:R-:W-:Y:S02]  /*100c0*/  FFMA.FTZ R101, R101, c[0x0][0x2d0], -R139.reuse ;  /* 0x0000b40065657a23 */ /* 0x100fe4000001088b */
[--C-:B------:R-:W-:Y:S01]  /*100d0*/  FFMA.FTZ R112, R112, c[0x0][0x2d0], -R139.reuse ;  /* 0x0000b40070707a23 */ /* 0x100fe2000001088b */
[-C--:B------:R-:W-:Y:S01]  /*100e0*/  @P0 IADD3.X R11, R13, R4.reuse, RZ, P2, !PT ;  /* 0x000000040d0b0210 */ /* 0x080fe200017fe4ff */
[----:B------:R4:W-:Y:S01]  /*100f0*/  @P0 LDGSTS.E.BYPASS.LTC128B.128 [R246+0x4900], [R12.64], !P6 ;  /* 0x049000000cf60fae */ /* 0x0009e2000f101d48 */
[----:B---3--:R-:W-:Y:S01]  /*10100*/  @P0 IADD3 R6, P2, R8, R5, RZ ;  /* 0x0000000508060210 */ /* 0x008fe20007f5e0ff */
[----:B------:R3:W3:Y:S01]  /*10110*/  MUFU.EX2 R193, R15 ;  /* 0x0000000f00c17308 */ /* 0x0006e20000000800 */
[----:B------:R-:W-:Y:S01]  /*10120*/  @P0 IADD3.X R9, R11, R4, RZ, P1, !PT ;  /* 0x000000040b090210 */ /* 0x000fe20000ffe4ff */
[----:B------:R-:W-:Y:S02]  /*10130*/  FFMA.FTZ R139, R113, c[0x0][0x2d0], -R139 ;  /* 0x0000b400718b7a23 */ /* 0x000fe4000001088b */
[C---:B--2---:R-:W-:Y:S01]  /*10140*/  FMUL.FTZ R122, R0.reuse, R122 ;  /* 0x0000007a007a7220 */ /* 0x044fe20000410000 */
[----:B------:R-:W-:Y:S01]  /*10150*/  @P0 IADD3.X R7, R9, R4, RZ, P2, !PT ;  /* 0x0000000409070210 */ /* 0x000fe200017fe4ff */
[----:B------:R2:W-:Y:S01]  /*10160*/  @P0 LDGSTS.E.BYPASS.LTC128B.128 [R246+0x5100], [R10.64], !P6 ;  /* 0x051000000af60fae */ /* 0x0005e2000f101d48 */
[C---:B------:R-:W-:Y:S02]  /*10170*/  FMUL.FTZ R123, R0.reuse, R123 ;  /* 0x0000007b007b7220 */ /* 0x040fe40000410000 */
[C---:B------:R-:W-:Y:S01]  /*10180*/  FMUL.FTZ R126, R0.reuse, R126 ;  /* 0x0000007e007e7220 */ /* 0x040fe20000410000 */
[----:B------:R2:W-:Y:S01]  /*10190*/  MUFU.EX2 R222, R24 ;  /* 0x0000001800de7308 */ /* 0x0005e20000000800 */
[C---:B------:R-:W-:Y:S02]  /*101a0*/  FMUL.FTZ R127, R0.reuse, R127 ;  /* 0x0000007f007f7220 */ /* 0x040fe40000410000 */
[----:B-1----:R-:W-:Y:S01]  /*101b0*/  FMUL.FTZ R14, R0, R150 ;  /* 0x00000096000e7220 */ /* 0x002fe20000410000 */
[----:B------:R1:W-:Y:S01]  /*101c0*/  @P0 LDGSTS.E.BYPASS.LTC128B.128 [R246+0x5900], [R8.64], !P6 ;  /* 0x0590000008f60fae */ /* 0x0003e2000f101d48 */
[--C-:B------:R-:W-:Y:S02]  /*101d0*/  FFMA.FTZ R88, R88, c[0x0][0x2d0], -R138.reuse ;  /* 0x0000b40058587a23 */ /* 0x100fe4000001088a */
[--C-:B------:R-:W-:Y:S02]  /*101e0*/  FFMA.FTZ R89, R89, c[0x0][0x2d0], -R138.reuse ;  /* 0x0000b40059597a23 */ /* 0x100fe4000001088a */
[--C-:B------:R-:W-:Y:S01]  /*101f0*/  FFMA.FTZ R92, R92, c[0x0][0x2d0], -R138.reuse ;  /* 0x0000b4005c5c7a23 */ /* 0x100fe2000001088a */
[----:B------:R1:W-:Y:S01]  /*10200*/  MUFU.EX2 R220, R25 ;  /* 0x0000001900dc7308 */ /* 0x0003e20000000800 */
[----:B------:R-:W-:Y:S01]  /*10210*/  FFMA.FTZ R93, R93, c[0x0][0x2d0], -R138 ;  /* 0x0000b4005d5d7a23 */ /* 0x000fe2000001088a */
[----:B------:R1:W-:Y:S01]  /*10220*/  @P0 LDGSTS.E.BYPASS.LTC128B.128 [R246+0x6100], [R6.64], !P6 ;  /* 0x0610000006f60fae */ /* 0x0003e2000f101d48 */
[--C-:B------:R-:W-:Y:S01]  /*10230*/  FFMA.FTZ R102, R102, c[0x0][0x2d0], -R188.reuse ;  /* 0x0000b40066667a23 */ /* 0x100fe200000108bc */
[----:B----4-:R-:W-:Y:S01]  /*10240*/  @P0 IADD3 R12, P1, R6, R5, RZ ;  /* 0x00000005060c0210 */ /* 0x010fe20007f3e0ff */
[----:B------:R-:W-:Y:S01]  /*10250*/  FMUL.FTZ R5, R134, R141 ;  /* 0x0000008d86057220 */ /* 0x000fe20000410000 */
[----:B------:R-:W-:Y:S01]  /*10260*/  F2FP.BF16.PACK_AB R141, R216, R215 ;  /* 0x000000d7d88d723e */ /* 0x000fe200000010ff */
[----:B---3--:R-:W-:Y:S01]  /*10270*/  FMUL.FTZ R15, R0, R151 ;  /* 0x00000097000f7220 */ /* 0x008fe20000410000 */
[----:B------:R-:W-:Y:S01]  /*10280*/  @P0 IADD3.X R13, R7, R4, RZ, P1, !PT ;  /* 0x00000004070d0210 */ /* 0x000fe20000ffe4ff */
[----:B------:R-:W-:Y:S01]  /*10290*/  FMUL.FTZ R4, R134, R140 ;  /* 0x0000008c86047220 */ /* 0x000fe20000410000 */
[----:B------:R-:W-:Y:S01]  /*102a0*/  F2FP.BF16.PACK_AB R140, R218, R217 ;  /* 0x000000d9da8c723e */ /* 0x000fe200000010ff */
[----:B------:R3:W-:Y:S01]  /*102b0*/  MUFU.EX2 R194, R26 ;  /* 0x0000001a00c27308 */ /* 0x0007e20000000800 */
[C---:B--2---:R-:W-:Y:S01]  /*102c0*/  FMUL.FTZ R10, R0.reuse, R146 ;  /* 0x00000092000a7220 */ /* 0x044fe20000410000 */
[----:B------:R2:W-:Y:S01]  /*102d0*/  @P0 LDGSTS.E.BYPASS.LTC128B.128 [R246+0x6900], [R12.64], !P6 ;  /* 0x069000000cf60fae */ /* 0x0005e2000f101d48 */
[----:B------:R-:W-:Y:S01]  /*102e0*/  F2FP.BF16.PACK_AB R146, R227, R226 ;  /* 0x000000e2e392723e */ /* 0x000fe200000010ff */
[----:B------:R-:W-:Y:S01]  /*102f0*/  FMUL.FTZ R11, R0, R147 ;  /* 0x00000093000b7220 */ /* 0x000fe20000410000 */
[----:B------:R-:W-:Y:S01]  /*10300*/  F2FP.BF16.PACK_AB R147, R193, R191 ;  /* 0x000000bfc193723e */ /* 0x000fe200000010ff */
[C---:B------:R-:W-:Y:S02]  /*10310*/  FMUL.FTZ R24, R132.reuse, R160 ;  /* 0x000000a084187220 */ /* 0x040fe40000410000 */
[----:B------:R-:W-:Y:S02]  /*10320*/  FFMA.FTZ R103, R103, c[0x0][0x2d0], -R188 ;  /* 0x0000b40067677a23 */ /* 0x000fe400000108bc */
[----:B------:R-:W4:Y:S01]  /*10330*/  LDSM.16.MT88.4 R20, [R229] ;  /* 0x00000000e514783b */ /* 0x000f220000004200 */
[C---:B-1----:R-:W-:Y:S01]  /*10340*/  FMUL.FTZ R8, R132.reuse, R144 ;  /* 0x0000009084087220 */ /* 0x042fe20000410000 */
[----:B------:R-:W-:Y:S01]  /*10350*/  F2FP.BF16.PACK_AB R144, R213, R212 ;  /* 0x000000d4d590723e */ /* 0x000fe200000010ff */
[----:B------:R-:W-:Y:S01]  /*10360*/  FMUL.FTZ R9, R132, R145 ;  /* 0x0000009184097220 */ /* 0x000fe20000410000 */
[----:B------:R-:W-:Y:S01]  /*10370*/  F2FP.BF16.PACK_AB R145, R190, R189 ;  /* 0x000000bdbe91723e */ /* 0x000fe200000010ff */
[----:B------:R1:W-:Y:S01]  /*10380*/  MUFU.EX2 R195, R27 ;  /* 0x0000001b00c37308 */ /* 0x0003e20000000800 */
[----:B------:R-:W-:Y:S02]  /*10390*/  FMUL.FTZ R25, R132, R161 ;  /* 0x000000a184197220 */ /* 0x000fe40000410000 */
[----:B------:R-:W-:Y:S01]  /*103a0*/  FMUL.FTZ R6, R133, R142 ;  /* 0x0000008e85067220 */ /* 0x000fe20000410000 */
[----:B------:R-:W-:Y:S01]  /*103b0*/  F2FP.BF16.PACK_AB R142, R251, R221 ;  /* 0x000000ddfb8e723e */ /* 0x000fe200000010ff */
[C---:B------:R-:W-:Y:S01]  /*103c0*/  FMUL.FTZ R7, R133.reuse, R143 ;  /* 0x0000008f85077220 */ /* 0x040fe20000410000 */
[----:B------:R-:W-:Y:S01]  /*103d0*/  F2FP.BF16.PACK_AB R143, R250, R248 ;  /* 0x000000f8fa8f723e */ /* 0x000fe200000010ff */
[----:B------:R-:W4:Y:S01]  /*103e0*/  LDSM.16.MT88.4 R36, [R233] ;  /* 0x00000000e924783b */ /* 0x000f220000004200 */
[--C-:B------:R-:W-:Y:S02]  /*103f0*/  FFMA.FTZ R108, R108, c[0x0][0x2d0], -R138.reuse ;  /* 0x0000b4006c6c7a23 */ /* 0x100fe4000001088a */
[----:B------:R-:W-:Y:S01]  /*10400*/  MUFU.EX2 R219, R67 ;  /* 0x0000004300db7308 */ /* 0x000fe20000000800 */
[----:B---3--:R-:W-:Y:S02]  /*10410*/  FMUL.FTZ R26, R0, R162 ;  /* 0x000000a2001a7220 */ /* 0x008fe40000410000 */
[C---:B--2---:R-:W-:Y:S02]  /*10420*/  FMUL.FTZ R12, R132.reuse, R148 ;  /* 0x00000094840c7220 */ /* 0x044fe40000410000 */
[----:B------:R-:W-:Y:S01]  /*10430*/  LDSM.16.MT88.4 R152, [R232] ;  /* 0x00000000e898783b */ /* 0x000fe20000004200 */
[----:B------:R-:W-:Y:S04]  /*10440*/  FMUL.FTZ R13, R132, R149 ;  /* 0x00000095840d7220 */ /* 0x000fe80000410000 */
[----:B------:R2:W-:Y:S03]  /*10450*/  MUFU.EX2 R199, R29 ;  /* 0x0000001d00c77308 */ /* 0x0005e60000000800 */
[----:B------:R-:W3:Y:S01]  /*10460*/  LDSM.16.MT88.4 R148, [R230] ;  /* 0x00000000e694783b */ /* 0x000ee20000004200 */
[----:B-1----:R-:W-:Y:S06]  /*10470*/  FMUL.FTZ R27, R0, R163 ;  /* 0x000000a3001b7220 */ /* 0x002fec0000410000 */
[----:B------:R-:W-:Y:S01]  /*10480*/  MUFU.EX2 R208, R32 ;  /* 0x0000002000d07308 */ /* 0x000fe20000000800 */
[----:B------:R-:W0:Y:S01]  /*10490*/  LDGDEPBAR ;  /* 0x00000000000079af */ /* 0x000e220000000000 */
[-C--:B----4-:R-:W-:Y:S08]  /*104a0*/  HMMA.16816.F32.BF16 R4, R140, R20.reuse, R4 ;  /* 0x000000148c04723c */ /* 0x090ff00000041804 */
[----:B------:R-:W-:Y:S01]  /*104b0*/  MUFU.EX2 R211, R34 ;  /* 0x0000002200d37308 */ /* 0x000fe20000000800 */
[C---:B------:R-:W-:Y:S04]  /*104c0*/  HMMA.16816.F32.BF16 R8, R144.reuse, R20, R8 ;  /* 0x000000149008723c */ /* 0x040fe80000041808 */
[----:B--2---:R-:W-:Y:S01]  /*104d0*/  FMUL.FTZ R29, R132, R165 ;  /* 0x000000a5841d7220 */ /* 0x004fe20000410000 */
[----:B------:R-:W-:Y:S04]  /*104e0*/  MOV R165, R204 ;  /* 0x000000cc00a57202 */ /* 0x000fe80000000f00 */
[----:B------:R-:W-:Y:S01]  /*104f0*/  MUFU.EX2 R204, R72 ;  /* 0x0000004800cc7308 */ /* 0x000fe20000000800 */
[-C--:B------:R-:W-:Y:S03]  /*10500*/  HMMA.16816.F32.BF16 R12, R144, R22.reuse, R12 ;  /* 0x00000016900c723c */ /* 0x080fe6000004180c */
[C---:B------:R-:W-:Y:S02]  /*10510*/  FMUL.FTZ R20, R134.reuse, R156 ;  /* 0x0000009c86147220 */ /* 0x040fe40000410000 */
[----:B------:R-:W-:Y:S03]  /*10520*/  FMUL.FTZ R21, R134, R157 ;  /* 0x0000009d86157220 */ /* 0x000fe60000410000 */
[C---:B------:R-:W-:Y:S01]  /*10530*/  HMMA.16816.F32.BF16 R16, R140.reuse, R22, R16 ;  /* 0x000000168c10723c */ /* 0x040fe20000041810 */
[----:B------:R1:W2:Y:S06]  /*10540*/  MUFU.EX2 R192, R28 ;  /* 0x0000001c00c07308 */ /* 0x0002ac0000000800 */
[C---:B------:R-:W-:Y:S02]  /*10550*/  FMUL.FTZ R22, R133.reuse, R158 ;  /* 0x0000009e85167220 */ /* 0x040fe40000410000 */
[C---:B------:R-:W-:Y:S02]  /*10560*/  FMUL.FTZ R23, R133.reuse, R159 ;  /* 0x0000009f85177220 */ /* 0x040fe40000410000 */
[----:B------:R4:W-:Y:S05]  /*10570*/  MUFU.EX2 R197, R30 ;  /* 0x0000001e00c57308 */ /* 0x0009ea0000000800 */
[-C--:B------:R-:W-:Y:S05]  /*10580*/  HMMA.16816.F32.BF16 R20, R140, R36.reuse, R20 ;  /* 0x000000248c14723c */ /* 0x080fea0000041814 */
[----:B------:R3:W-:Y:S03]  /*10590*/  MUFU.EX2 R196, R31 ;  /* 0x0000001f00c47308 */ /* 0x0007e60000000800 */
[C---:B------:R-:W-:Y:S04]  /*105a0*/  HMMA.16816.F32.BF16 R24, R144.reuse, R36, R24 ;  /* 0x000000249018723c */ /* 0x040fe80000041818 */
[----:B-1----:R-:W-:Y:S01]  /*105b0*/  FMUL.FTZ R28, R132, R164 ;  /* 0x000000a4841c7220 */ /* 0x002fe20000410000 */
[----:B--2---:R-:W-:Y:S02]  /*105c0*/  MOV R162, R192 ;  /* 0x000000c000a27202 */ /* 0x004fe40000000f00 */
[----:B------:R-:W1:Y:S01]  /*105d0*/  MUFU.EX2 R210, R35 ;  /* 0x0000002300d27308 */ /* 0x000e620000000800 */
[----:B------:R-:W-:Y:S04]  /*105e0*/  FMUL.FTZ R36, R134, R172 ;  /* 0x000000ac86247220 */ /* 0x000fe80000410000 */
[----:B----4-:R-:W-:Y:S02]  /*105f0*/  FMUL.FTZ R30, R0, R166 ;  /* 0x000000a6001e7220 */ /* 0x010fe40000410000 */
[----:B------:R-:W-:Y:S03]  /*10600*/  FMUL.FTZ R37, R134, R173 ;  /* 0x000000ad86257220 */ /* 0x000fe60000410000 */
[----:B------:R-:W2:Y:S01]  /*10610*/  MUFU.EX2 R225, R33 ;  /* 0x0000002100e17308 */ /* 0x000ea20000000800 */
[----:B---3--:R-:W-:Y:S01]  /*10620*/  FMUL.FTZ R31, R0, R167 ;  /* 0x000000a7001f7220 */ /* 0x008fe20000410000 */
[----:B------:R-:W-:Y:S08]  /*10630*/  MOV R167, R202 ;  /* 0x000000ca00a77202 */ /* 0x000ff00000000f00 */
[----:B------:R-:W3:Y:S01]  /*10640*/  MUFU.EX2 R32, R48 ;  /* 0x0000003000207308 */ /* 0x000ee20000000800 */
[-C--:B------:R-:W-:Y:S03]  /*10650*/  HMMA.16816.F32.BF16 R28, R144, R38.reuse, R28 ;  /* 0x00000026901c723c */ /* 0x080fe6000004181c */
[----:B-1----:R-:W-:Y:S06]  /*10660*/  MOV R160, R210 ;  /* 0x000000d200a07202 */ /* 0x002fec0000000f00 */
[----:B------:R-:W1:Y:S03]  /*10670*/  MUFU.EX2 R35, R49 ;  /* 0x0000003100237308 */ /* 0x000e660000000800 */
[----:B--2---:R-:W-:Y:S07]  /*10680*/  MOV R161, R225 ;  /* 0x000000e100a17202 */ /* 0x004fee0000000f00 */
[----:B------:R-:W2:Y:S01]  /*10690*/  MUFU.EX2 R33, R50 ;  /* 0x0000003200217308 */ /* 0x000ea20000000800 */
[----:B---3--:R-:W-:Y:S01]  /*106a0*/  MOV R163, R32 ;  /* 0x0000002000a37202 */ /* 0x008fe20000000f00 */
[C---:B------:R-:W-:Y:S01]  /*106b0*/  FMUL.FTZ R32, R134.reuse, R168 ;  /* 0x000000a886207220 */ /* 0x040fe20000410000 */
[----:B------:R-:W-:Y:S01]  /*106c0*/  MOV R168, R209 ;  /* 0x000000d100a87202 */ /* 0x000fe20000000f00 */
[C---:B------:R-:W-:Y:S01]  /*106d0*/  FMUL.FTZ R48, R134.reuse, R184 ;  /* 0x000000b886307220 */ /* 0x040fe20000410000 */
[----:B------:R-:W-:Y:S05]  /*106e0*/  MOV R184, R211 ;  /* 0x000000d300b87202 */ /* 0x000fea0000000f00 */
[----:B------:R-:W3:Y:S01]  /*106f0*/  MUFU.EX2 R34, R51 ;  /* 0x0000003300227308 */ /* 0x000ee20000000800 */
[----:B-1----:R-:W-:Y:S01]  /*10700*/  MOV R156, R35 ;  /* 0x00000023009c7202 */ /* 0x002fe20000000f00 */
[C---:B------:R-:W-:Y:S01]  /*10710*/  FMUL.FTZ R35, R133.reuse, R171 ;  /* 0x000000ab85237220 */ /* 0x040fe20000410000 */
[----:B------:R-:W-:Y:S01]  /*10720*/  MOV R171, R224 ;  /* 0x000000e000ab7202 */ /* 0x000fe20000000f00 */
[C---:B------:R-:W-:Y:S06]  /*10730*/  FMUL.FTZ R49, R134.reuse, R185 ;  /* 0x000000b986317220 */ /* 0x040fec0000410000 */
[----:B------:R1:W4:Y:S01]  /*10740*/  MUFU.EX2 R203, R40 ;  /* 0x0000002800cb7308 */ /* 0x0003220000000800 */
[----:B--2---:R-:W-:Y:S01]  /*10750*/  MOV R159, R33 ;  /* 0x00000021009f7202 */ /* 0x004fe20000000f00 */
[----:B------:R-:W-:Y:S01]  /*10760*/  FMUL.FTZ R33, R134, R169 ;  /* 0x000000a986217220 */ /* 0x000fe20000410000 */
[----:B------:R-:W-:Y:S01]  /*10770*/  MOV R169, R222 ;  /* 0x000000de00a97202 */ /* 0x000fe20000000f00 */
[C---:B------:R-:W-:Y:S01]  /*10780*/  FMUL.FTZ R50, R133.reuse, R186 ;  /* 0x000000ba85327220 */ /* 0x040fe20000410000 */
[----:B------:R-:W-:Y:S05]  /*10790*/  MOV R186, R200 ;  /* 0x000000c800ba7202 */ /* 0x000fea0000000f00 */
[----:B------:R-:W2:Y:S01]  /*107a0*/  MUFU.EX2 R201, R41 ;  /* 0x0000002900c97308 */ /* 0x000ea20000000800 */
[----:B---3--:R-:W-:Y:S01]  /*107b0*/  MOV R157, R34 ;  /* 0x00000022009d7202 */ /* 0x008fe20000000f00 */
[C---:B------:R-:W-:Y:S01]  /*107c0*/  FMUL.FTZ R34, R133.reuse, R170 ;  /* 0x000000aa85227220 */ /* 0x040fe20000410000 */
[----:B------:R-:W-:Y:S01]  /*107d0*/  MOV R170, R223 ;  /* 0x000000df00aa7202 */ /* 0x000fe20000000f00 */
[C---:B------:R-:W-:Y:S01]  /*107e0*/  FMUL.FTZ R51, R133.reuse, R187 ;  /* 0x000000bb85337220 */ /* 0x040fe20000410000 */
[----:B------:R-:W-:Y:S05]  /*107f0*/  MOV R187, R208 ;  /* 0x000000d000bb7202 */ /* 0x000fea0000000f00 */
[----:B------:R3:W-:Y:S01]  /*10800*/  MUFU.EX2 R164, R42 ;  /* 0x0000002a00a47308 */ /* 0x0007e20000000800 */
[C---:B------:R-:W-:Y:S04]  /*10810*/  HMMA.16816.F32.BF16 R32, R140.reuse, R38, R32 ;  /* 0x000000268c20723c */ /* 0x040fe80000041820 */
[C---:B-1----:R-:W-:Y:S01]  /*10820*/  FMUL.FTZ R40, R132.reuse, R176 ;  /* 0x000000b084287220 */ /* 0x042fe20000410000 */
[----:B----4-:R-:W-:Y:S02]  /*10830*/  MOV R166, R203 ;  /* 0x000000cb00a67202 */ /* 0x010fe40000000f00 */
[C---:B------:R-:W-:Y:S02]  /*10840*/  FMUL.FTZ R38, R133.reuse, R174 ;  /* 0x000000ae85267220 */ /* 0x040fe40000410000 */
[----:B------:R1:W2:Y:S03]  /*10850*/  MUFU.EX2 R192, R43 ;  /* 0x0000002b00c07308 */ /* 0x0002a60000000800 */
[----:B------:R-:W-:Y:S01]  /*10860*/  FMUL.FTZ R39, R133, R175 ;  /* 0x000000af85277220 */ /* 0x000fe20000410000 */
[----:B--2---:R-:W-:Y:S01]  /*10870*/  MOV R185, R201 ;  /* 0x000000c900b97202 */ /* 0x004fe20000000f00 */
[----:B------:R-:W-:Y:S05]  /*10880*/  FMUL.FTZ R41, R132, R177 ;  /* 0x000000b184297220 */ /* 0x000fea0000410000 */
[-C--:B------:R-:W-:Y:S01]  /*10890*/  HMMA.16816.F32.BF16 R36, R140, R148.reuse, R36 ;  /* 0x000000948c24723c */ /* 0x080fe20000041824 */
[----:B------:R2:W-:Y:S02]  /*108a0*/  MUFU.EX2 R252, R44 ;  /* 0x0000002c00fc7308 */ /* 0x0005e40000000800 */
[C---:B---3--:R-:W-:Y:S08]  /*108b0*/  FMUL.FTZ R42, R0.reuse, R178 ;  /* 0x000000b2002a7220 */ /* 0x048ff00000410000 */
[----:B------:R3:W3:Y:S01]  /*108c0*/  MUFU.EX2 R158, R45 ;  /* 0x0000002d009e7308 */ /* 0x0006e20000000800 */
[----:B-1----:R-:W-:Y:S09]  /*108d0*/  FMUL.FTZ R43, R0, R179 ;  /* 0x000000b3002b7220 */ /* 0x002ff20000410000 */
[----:B------:R1:W-:Y:S01]  /*108e0*/  MUFU.EX2 R172, R46 ;  /* 0x0000002e00ac7308 */ /* 0x0003e20000000800 */
[C---:B------:R-:W-:Y:S04]  /*108f0*/  HMMA.16816.F32.BF16 R40, R144.reuse, R148, R40 ;  /* 0x000000949028723c */ /* 0x040fe80000041828 */
[C---:B--2---:R-:W-:Y:S05]  /*10900*/  FMUL.FTZ R44, R132.reuse, R180 ;  /* 0x000000b4842c7220 */ /* 0x044fea0000410000 */
[----:B------:R2:W2:Y:S03]  /*10910*/  MUFU.EX2 R173, R47 ;  /* 0x0000002f00ad7308 */ /* 0x0004a60000000800 */
[----:B---3--:R-:W-:Y:S07]  /*10920*/  FMUL.FTZ R45, R132, R181 ;  /* 0x000000b5842d7220 */ /* 0x008fee0000410000 */
[----:B------:R3:W-:Y:S01]  /*10930*/  MUFU.EX2 R225, R52 ;  /* 0x0000003400e17308 */ /* 0x0007e20000000800 */
[C---:B-1----:R-:W-:Y:S09]  /*10940*/  FMUL.FTZ R46, R0.reuse, R182 ;  /* 0x000000b6002e7220 */ /* 0x042ff20000410000 */
[----:B------:R1:W-:Y:S01]  /*10950*/  MUFU.EX2 R224, R53 ;  /* 0x0000003500e07308 */ /* 0x0003e20000000800 */
[----:B--2---:R-:W-:Y:S09]  /*10960*/  FMUL.FTZ R47, R0, R183 ;  /* 0x000000b7002f7220 */ /* 0x004ff20000410000 */
[----:B------:R-:W-:Y:S01]  /*10970*/  MUFU.EX2 R223, R64 ;  /* 0x0000004000df7308 */ /* 0x000fe20000000800 */
[-C--:B------:R-:W-:Y:S03]  /*10980*/  HMMA.16816.F32.BF16 R44, R144, R150.reuse, R44 ;  /* 0x00000096902c723c */ /* 0x080fe6000004182c */
[----:B---3--:R-:W-:Y:S05]  /*10990*/  F2FP.BF16.PACK_AB R52, R170, R249 ;  /* 0x000000f9aa34723e */ /* 0x008fea00000010ff */
[C---:B------:R-:W-:Y:S01]  /*109a0*/  HMMA.16816.F32.BF16 R48, R140.reuse, R150, R48 ;  /* 0x000000968c30723c */ /* 0x040fe20000041830 */
[----:B------:R-:W2:Y:S01]  /*109b0*/  LDSM.16.MT88.4 R148, [R229+0x800] ;  /* 0x00080000e594783b */ /* 0x000ea20000004200 */
[----:B------:R-:W-:Y:S02]  /*109c0*/  MUFU.EX2 R222, R65 ;  /* 0x0000004100de7308 */ /* 0x000fe40000000800 */
[----:B-1----:R-:W-:Y:S04]  /*109d0*/  F2FP.BF16.PACK_AB R53, R171, R168 ;  /* 0x000000a8ab35723e */ /* 0x002fe800000010ff */
[-C--:B------:R-:W-:Y:S04]  /*109e0*/  HMMA.16816.F32.BF16 R116, R140, R152.reuse, R116 ;  /* 0x000000988c74723c */ /* 0x080fe80000041874 */
[----:B------:R1:W-:Y:S04]  /*109f0*/  MUFU.EX2 R179, R66 ;  /* 0x0000004200b37308 */ /* 0x0003e80000000800 */
[C---:B------:R-:W-:Y:S06]  /*10a00*/  HMMA.16816.F32.BF16 R120, R144.reuse, R152, R120 ;  /* 0x000000989078723c */ /* 0x040fec0000041878 */
[----:B------:R3:W-:Y:S01]  /*10a10*/  MUFU.EX2 R175, R54 ;  /* 0x0000003600af7308 */ /* 0x0007e20000000800 */
[----:B------:R-:W-:Y:S01]  /*10a20*/  MOV R153, R220 ;  /* 0x000000dc00997202 */ /* 0x000fe20000000f00 */
[-C--:B------:R-:W-:Y:S01]  /*10a30*/  HMMA.16816.F32.BF16 R124, R144, R154.reuse, R124 ;  /* 0x0000009a907c723c */ /* 0x080fe2000004187c */
[----:B------:R-:W2:Y:S03]  /*10a40*/  LDSM.16.MT88.4 R144, [R233+0x800] ;  /* 0x00080000e990783b */ /* 0x000ea60000004200 */
[----:B------:R-:W-:Y:S04]  /*10a50*/  MOV R152, R199 ;  /* 0x000000c700987202 */ /* 0x000fe80000000f00 */
[----:B------:R-:W-:Y:S01]  /*10a60*/  HMMA.16816.F32.BF16 R128, R140, R154, R128 ;  /* 0x0000009a8c80723c */ /* 0x000fe20000041880 */
[----:B------:R2:W-:Y:S01]  /*10a70*/  MUFU.EX2 R220, R55 ;  /* 0x0000003700dc7308 */ /* 0x0005e20000000800 */
[----:B------:R-:W4:Y:S04]  /*10a80*/  LDL.LU R155, [R1+0x1c] ;  /* 0x00001c00019b7983 */ /* 0x000f280000300800 */
[----:B-1----:R-:W1:Y:S01]  /*10a90*/  LDSM.16.MT88.4 R64, [R230+0x800] ;  /* 0x00080000e640783b */ /* 0x002e620000004200 */
[----:B------:R-:W-:Y:S02]  /*10aa0*/  F2FP.BF16.PACK_AB R140, R153, R169 ;  /* 0x000000a9998c723e */ /* 0x000fe400000010ff */
[----:B------:R-:W-:Y:S02]  /*10ab0*/  F2FP.BF16.PACK_AB R142, R152, R162 ;  /* 0x000000a2988e723e */ /* 0x000fe400000010ff */
[----:B------:R-:W-:Y:S01]  /*10ac0*/  MUFU.EX2 R174, R56 ;  /* 0x0000003800ae7308 */ /* 0x000fe20000000800 */
[----:B------:R-:W-:Y:S02]  /*10ad0*/  F2FP.BF16.PACK_AB R141, R195, R194 ;  /* 0x000000c2c38d723e */ /* 0x000fe400000010ff */
[----:B---3--:R-:W-:Y:S01]  /*10ae0*/  F2FP.BF16.PACK_AB R54, R161, R187 ;  /* 0x000000bba136723e */ /* 0x008fe200000010ff */
[----:B------:R-:W3:Y:S01]  /*10af0*/  LDL.LU R154, [R1+0x24] ;  /* 0x00002400019a7983 */ /* 0x000ee20000300800 */
[----:B------:R-:W-:Y:S05]  /*10b00*/  F2FP.BF16.PACK_AB R143, R196, R197 ;  /* 0x000000c5c48f723e */ /* 0x000fea00000010ff */
[----:B------:R-:W1:Y:S01]  /*10b10*/  MUFU.EX2 R178, R57 ;  /* 0x0000003900b27308 */ /* 0x000e620000000800 */
[----:B--2---:R-:W-:Y:S09]  /*10b20*/  F2FP.BF16.PACK_AB R55, R160, R184 ;  /* 0x000000b8a037723e */ /* 0x004ff200000010ff */
[----:B------:R-:W-:Y:S01]  /*10b30*/  MUFU.EX2 R177, R58 ;  /* 0x0000003a00b17308 */ /* 0x000fe20000000800 */
[-C--:B------:R-:W-:Y:S08]  /*10b40*/  HMMA.16816.F32.BF16 R4, R52, R148.reuse, R4 ;  /* 0x000000943404723c */ /* 0x080ff00000041804 */
[C---:B------:R-:W-:Y:S01]  /*10b50*/  HMMA.16816.F32.BF16 R8, R140.reuse, R148, R8 ;  /* 0x000000948c08723c */ /* 0x040fe20000041808 */
[----:B------:R2:W1:Y:S07]  /*10b60*/  MUFU.EX2 R176, R59 ;  /* 0x0000003b00b07308 */ /* 0x00046e0000000800 */
[-C--:B------:R-:W-:Y:S03]  /*10b70*/  HMMA.16816.F32.BF16 R12, R140, R150.reuse, R12 ;  /* 0x000000968c0c723c */ /* 0x080fe6000004180c */
[----:B------:R-:W-:Y:S05]  /*10b80*/  MUFU.EX2 R182, R68 ;  /* 0x0000004400b67308 */ /* 0x000fea0000000800 */
[C---:B------:R-:W-:Y:S01]  /*10b90*/  HMMA.16816.F32.BF16 R16, R52.reuse, R150, R16 ;  /* 0x000000963410723c */ /* 0x040fe20000041810 */
[----:B------:R-:W1:Y:S04]  /*10ba0*/  LDSM.16.MT88.4 R148, [R232+0x800] ;  /* 0x00080000e894783b */ /* 0x000e680000004200 */
[----:B------:R-:W-:Y:S03]  /*10bb0*/  MUFU.EX2 R211, R69 ;  /* 0x0000004500d37308 */ /* 0x000fe60000000800 */
[-C--:B------:R-:W-:Y:S01]  /*10bc0*/  HMMA.16816.F32.BF16 R20, R52, R144.reuse, R20 ;  /* 0x000000903414723c */ /* 0x080fe20000041814 */
[----:B--2---:R-:W2:Y:S06]  /*10bd0*/  LDSM.16.MT88.4 R56, [R229+0x1000] ;  /* 0x00100000e538783b */ /* 0x004eac0000004200 */
[----:B------:R-:W-:Y:S01]  /*10be0*/  MUFU.EX2 R210, R70 ;  /* 0x0000004600d27308 */ /* 0x000fe20000000800 */
[C---:B------:R-:W-:Y:S01]  /*10bf0*/  HMMA.16816.F32.BF16 R24, R140.reuse, R144, R24 ;  /* 0x000000908c18723c */ /* 0x040fe20000041818 */
[----:B------:R-:W3:Y:S06]  /*10c00*/  LDL.LU R145, [R1+0x20] ;  /* 0x0000200001917983 */ /* 0x000eec0000300800 */
[----:B------:R-:W-:Y:S01]  /*10c10*/  MOV R144, R198 ;  /* 0x000000c600907202 */ /* 0x000fe20000000f00 */
[-C--:B------:R-:W-:Y:S01]  /*10c20*/  HMMA.16816.F32.BF16 R28, R140, R146.reuse, R28 ;  /* 0x000000928c1c723c */ /* 0x080fe2000004181c */
[----:B------:R2:W-:Y:S07]  /*10c30*/  MUFU.EX2 R209, R71 ;  /* 0x0000004700d17308 */ /* 0x0005ee0000000800 */
[C---:B------:R-:W-:Y:S01]  /*10c40*/  HMMA.16816.F32.BF16 R32, R52.reuse, R146, R32 ;  /* 0x000000923420723c */ /* 0x040fe20000041820 */
[----:B------:R-:W3:Y:S02]  /*10c50*/  LDL.LU R147, [R1+0x18] ;  /* 0x0000180001937983 */ /* 0x000ee40000300800 */
[----:B------:R-:W-:Y:S04]  /*10c60*/  MUFU.EX2 R203, R73 ;  /* 0x0000004900cb7308 */ /* 0x000fe80000000800 */
[----:B------:R-:W-:Y:S01]  /*10c70*/  MOV R146, R171 ;  /* 0x000000ab00927202 */ /* 0x000fe20000000f00 */
[-C--:B-1----:R-:W-:Y:S05]  /*10c80*/  HMMA.16816.F32.BF16 R36, R52, R64.reuse, R36 ;  /* 0x000000403424723c */ /* 0x082fea0000041824 */
[----:B------:R1:W-:Y:S03]  /*10c90*/  MUFU.EX2 R214, R60 ;  /* 0x0000003c00d67308 */ /* 0x0003e60000000800 */
[C---:B------:R-:W-:Y:S01]  /*10ca0*/  HMMA.16816.F32.BF16 R40, R140.reuse, R64, R40 ;  /* 0x000000408c28723c */ /* 0x040fe20000041828 */
[----:B--2---:R-:W-:Y:S06]  /*10cb0*/  LDSM.16.MT88.4 R68, [R230+0x1000] ;  /* 0x00100000e644783b */ /* 0x004fec0000004200 */
[----:B------:R2:W2:Y:S01]  /*10cc0*/  MUFU.EX2 R183, R61 ;  /* 0x0000003d00b77308 */ /* 0x0004a20000000800 */
[-C--:B------:R-:W-:Y:S08]  /*10cd0*/  HMMA.16816.F32.BF16 R44, R140, R66.reuse, R44 ;  /* 0x000000428c2c723c */ /* 0x080ff0000004182c */
[C---:B------:R-:W-:Y:S01]  /*10ce0*/  HMMA.16816.F32.BF16 R48, R52.reuse, R66, R48 ;  /* 0x000000423430723c */ /* 0x040fe20000041830 */
[----:B------:R-:W2:Y:S01]  /*10cf0*/  LDSM.16.MT88.4 R64, [R233+0x1000] ;  /* 0x00100000e940783b */ /* 0x000ea20000004200 */
[----:B------:R2:W-:Y:S02]  /*10d00*/  MUFU.EX2 R181, R62 ;  /* 0x0000003e00b57308 */ /* 0x0005e40000000800 */
[----:B-1----:R-:W-:Y:S04]  /*10d10*/  F2FP.BF16.PACK_AB R60, R185, R166 ;  /* 0x000000a6b93c723e */ /* 0x002fe800000010ff */
[-C--:B------:R-:W-:Y:S04]  /*10d20*/  HMMA.16816.F32.BF16 R116, R52, R148.reuse, R116 ;  /* 0x000000943474723c */ /* 0x080fe80000041874 */
[----:B------:R1:W1:Y:S01]  /*10d30*/  MUFU.EX2 R180, R63 ;  /* 0x0000003f00b47308 */ /* 0x0002620000000800 */
[----:B--2---:R-:W-:Y:S03]  /*10d40*/  F2FP.BF16.PACK_AB R61, R192, R164 ;  /* 0x000000a4c03d723e */ /* 0x004fe600000010ff */
[C---:B------:R-:W-:Y:S06]  /*10d50*/  HMMA.16816.F32.BF16 R120, R140.reuse, R148, R120 ;  /* 0x000000948c78723c */ /* 0x040fec0000041878 */
[----:B------:R-:W-:Y:S01]  /*10d60*/  MUFU.EX2 R206, R82 ;  /* 0x0000005200ce7308 */ /* 0x000fe20000000800 */
[----:B------:R-:W-:Y:S01]  /*10d70*/  MOV R149, R170 ;  /* 0x000000aa00957202 */ /* 0x000fe20000000f00 */
[-C--:B------:R-:W-:Y:S04]  /*10d80*/  HMMA.16816.F32.BF16 R124, R140, R150.reuse, R124 ;  /* 0x000000968c7c723c */ /* 0x080fe8000004187c */
[----:B------:R-:W-:Y:S02]  /*10d90*/  F2FP.BF16.PACK_AB R62, R158, R252 ;  /* 0x000000fc9e3e723e */ /* 0x000fe400000010ff */
[----:B------:R-:W-:Y:S02]  /*10da0*/  MOV R148, R169 ;  /* 0x000000a900947202 */ /* 0x000fe40000000f00 */
[----:B------:R-:W-:Y:S01]  /*10db0*/  HMMA.16816.F32.BF16 R128, R52, R150, R128 ;  /* 0x000000963480723c */ /* 0x000fe20000041880 */
[----:B------:R-:W-:Y:S03]  /*10dc0*/  MUFU.EX2 R82, R75 ;  /* 0x0000004b00527308 */ /* 0x000fe60000000800 */
[----:B-1----:R-:W-:Y:S02]  /*10dd0*/  F2FP.BF16.PACK_AB R63, R173, R172 ;  /* 0x000000acad3f723e */ /* 0x002fe400000010ff */
[----:B------:R-:W-:Y:S02]  /*10de0*/  MOV R143, R168 ;  /* 0x000000a8008f7202 */ /* 0x000fe40000000f00 */
[----:B------:R-:W-:Y:S01]  /*10df0*/  F2FP.BF16.PACK_AB R53, R186, R167 ;  /* 0x000000a7ba35723e */ /* 0x000fe200000010ff */
[----:B------:R-:W-:Y:S02]  /*10e00*/  LDSM.16.MT88.4 R168, [R233+0x3000] ;  /* 0x00300000e9a8783b */ /* 0x000fe40000004200 */
[----:B------:R-:W-:Y:S01]  /*10e10*/  MUFU.EX2 R205, R83 ;  /* 0x0000005300cd7308 */ /* 0x000fe20000000800 */
[----:B------:R-:W-:Y:S02]  /*10e20*/  F2FP.BF16.PACK_AB R52, R165, R144 ;  /* 0x00000090a534723e */ /* 0x000fe400000010ff */
[----:B------:R-:W-:Y:S02]  /*10e30*/  F2FP.BF16.PACK_AB R54, R156, R163 ;  /* 0x000000a39c36723e */ /* 0x000fe400000010ff */
[----:B------:R-:W-:Y:S05]  /*10e40*/  F2FP.BF16.PACK_AB R55, R157, R159 ;  /* 0x0000009f9d37723e */ /* 0x000fea00000010ff */
[----:B------:R1:W2:Y:S02]  /*10e50*/  MUFU.EX2 R83, R74 ;  /* 0x0000004a00537308 */ /* 0x0002a40000000800 */
[-C--:B------:R-:W-:Y:S08]  /*10e60*/  HMMA.16816.F32.BF16 R4, R52, R56.reuse, R4 ;  /* 0x000000383404723c */ /* 0x080ff00000041804 */
[C---:B------:R-:W-:Y:S01]  /*10e70*/  HMMA.16816.F32.BF16 R8, R60.reuse, R56, R8 ;  /* 0x000000383c08723c */ /* 0x040fe20000041808 */
[----:B------:R-:W-:Y:S07]  /*10e80*/  MUFU.EX2 R139, R139 ;  /* 0x0000008b008b7308 */ /* 0x000fee0000000800 */
[-C--:B------:R-:W-:Y:S03]  /*10e90*/  HMMA.16816.F32.BF16 R12, R60, R58.reuse, R12 ;  /* 0x0000003a3c0c723c */ /* 0x080fe6000004180c */
[----:B------:R-:W-:Y:S01]  /*10ea0*/  MUFU.EX2 R208, R80 ;  /* 0x0000005000d07308 */ /* 0x000fe20000000800 */
[----:B-1----:R-:W-:Y:S04]  /*10eb0*/  LDSM.16.MT88.4 R72, [R232+0x1800] ;  /* 0x00180000e848783b */ /* 0x002fe80000004200 */
[C---:B------:R-:W-:Y:S05]  /*10ec0*/  HMMA.16816.F32.BF16 R16, R52.reuse, R58, R16 ;  /* 0x0000003a3410723c */ /* 0x040fea0000041810 */
[----:B------:R-:W-:Y:S01]  /*10ed0*/  MUFU.EX2 R80, R78 ;  /* 0x0000004e00507308 */ /* 0x000fe20000000800 */
[----:B------:R-:W1:Y:S02]  /*10ee0*/  LDSM.16.MT88.4 R56, [R232+0x1000] ;  /* 0x00100000e838783b */ /* 0x000e640000004200 */
[-C--:B------:R-:W-:Y:S07]  /*10ef0*/  HMMA.16816.F32.BF16 R20, R52, R64.reuse, R20 ;  /* 0x000000403414723c */ /* 0x080fee0000041814 */
[----:B------:R-:W-:Y:S01]  /*10f00*/  MUFU.EX2 R207, R81 ;  /* 0x0000005100cf7308 */ /* 0x000fe20000000800 */
[C---:B------:R-:W-:Y:S08]  /*10f10*/  HMMA.16816.F32.BF16 R24, R60.reuse, R64, R24 ;  /* 0x000000403c18723c */ /* 0x040ff00000041818 */
[-C--:B------:R-:W-:Y:S01]  /*10f20*/  HMMA.16816.F32.BF16 R28, R60, R66.reuse, R28 ;  /* 0x000000423c1c723c */ /* 0x080fe2000004181c */
[----:B------:R-:W-:Y:S07]  /*10f30*/  MUFU.EX2 R202, R76 ;  /* 0x0000004c00ca7308 */ /* 0x000fee0000000800 */
[C---:B------:R-:W-:Y:S01]  /*10f40*/  HMMA.16816.F32.BF16 R32, R52.reuse, R66, R32 ;  /* 0x000000423420723c */ /* 0x040fe20000041820 */
[----:B------:R-:W2:Y:S02]  /*10f50*/  LDSM.16.MT88.4 R64, [R229+0x1800] ;  /* 0x00180000e540783b */ /* 0x000ea40000004200 */
[----:B------:R-:W1:Y:S05]  /*10f60*/  MUFU.EX2 R201, R77 ;  /* 0x0000004d00c97308 */ /* 0x000e6a0000000800 */
[-C--:B------:R-:W-:Y:S05]  /*10f70*/  HMMA.16816.F32.BF16 R36, R52, R68.reuse, R36 ;  /* 0x000000443424723c */ /* 0x080fea0000041824 */
[----:B------:R1:W1:Y:S03]  /*10f80*/  MUFU.EX2 R81, R79 ;  /* 0x0000004f00517308 */ /* 0x0002660000000800 */
[C---:B------:R-:W-:Y:S07]  /*10f90*/  HMMA.16816.F32.BF16 R40, R60.reuse, R68, R40 ;  /* 0x000000443c28723c */ /* 0x040fee0000041828 */
[----:B------:R2:W-:Y:S01]  /*10fa0*/  MUFU.EX2 R200, R84 ;  /* 0x0000005400c87308 */ /* 0x0005e20000000800 */
[-C--:B------:R-:W-:Y:S08]  /*10fb0*/  HMMA.16816.F32.BF16 R44, R60, R70.reuse, R44 ;  /* 0x000000463c2c723c */ /* 0x080ff0000004182c */
[C---:B------:R-:W-:Y:S01]  /*10fc0*/  HMMA.16816.F32.BF16 R48, R52.reuse, R70, R48 ;  /* 0x000000463430723c */ /* 0x040fe20000041830 */
[----:B------:R-:W-:Y:S01]  /*10fd0*/  LDSM.16.MT88.4 R68, [R230+0x1800] ;  /* 0x00180000e644783b */ /* 0x000fe20000004200 */
[----:B------:R4:W-:Y:S02]  /*10fe0*/  MUFU.EX2 R199, R85 ;  /* 0x0000005500c77308 */ /* 0x0009e40000000800 */
[--C-:B-1----:R-:W-:Y:S01]  /*10ff0*/  FFMA.FTZ R79, R106, c[0x0][0x2d0], -R3.reuse ;  /* 0x0000b4006a4f7a23 */ /* 0x102fe20000010803 */
[----:B------:R-:W-:Y:S01]  /*11000*/  MOV R106, R185 ;  /* 0x000000b9006a7202 */ /* 0x000fe20000000f00 */
[----:B------:R-:W-:Y:S02]  /*11010*/  FFMA.FTZ R3, R111, c[0x0][0x2d0], -R3 ;  /* 0x0000b4006f037a23 */ /* 0x000fe40000010803 */
[-C--:B------:R-:W-:Y:S04]  /*11020*/  HMMA.16816.F32.BF16 R116, R52, R56.reuse, R116 ;  /* 0x000000383474723c */ /* 0x080fe80000041874 */
[----:B------:R-:W-:Y:S01]  /*11030*/  MOV R111, R186 ;  /* 0x000000ba006f7202 */ /* 0x000fe20000000f00 */
[----:B------:R1:W-:Y:S01]  /*11040*/  MUFU.EX2 R198, R86 ;  /* 0x0000005600c67308 */ /* 0x0003e20000000800 */
[--C-:B--2---:R-:W-:Y:S02]  /*11050*/  FFMA.FTZ R84, R105, c[0x0][0x2d0], -R138.reuse ;  /* 0x0000b40069547a23 */ /* 0x104fe4000001088a */
[C---:B------:R-:W-:Y:S04]  /*11060*/  HMMA.16816.F32.BF16 R120, R60.reuse, R56, R120 ;  /* 0x000000383c78723c */ /* 0x040fe80000041878 */
[----:B------:R-:W-:Y:S03]  /*11070*/  MOV R105, R159 ;  /* 0x0000009f00697202 */ /* 0x000fe60000000f00 */
[----:B------:R-:W-:Y:S01]  /*11080*/  F2FP.BF16.PACK_AB R56, R178, R174 ;  /* 0x000000aeb238723e */ /* 0x000fe200000010ff */
[-C--:B------:R-:W-:Y:S01]  /*11090*/  HMMA.16816.F32.BF16 R124, R60, R58.reuse, R124 ;  /* 0x0000003a3c7c723c */ /* 0x080fe2000004187c */
[----:B------:R-:W2:Y:S01]  /*110a0*/  LDSM.16.MT88.4 R60, [R233+0x1800] ;  /* 0x00180000e93c783b */ /* 0x000ea20000004200 */
[----:B------:R-:W-:Y:S02]  /*110b0*/  MUFU.EX2 R84, R84 ;  /* 0x0000005400547308 */ /* 0x000fe40000000800 */
[----:B------:R-:W-:Y:S01]  /*110c0*/  F2FP.BF16.PACK_AB R57, R176, R177 ;  /* 0x000000b1b039723e */ /* 0x000fe200000010ff */
[--C-:B----4-:R-:W-:Y:S01]  /*110d0*/  FFMA.FTZ R85, R104, c[0x0][0x2d0], -R138.reuse ;  /* 0x0000b40068557a23 */ /* 0x110fe2000001088a */
[----:B------:R-:W-:Y:S01]  /*110e0*/  MOV R104, R156 ;  /* 0x0000009c00687202 */ /* 0x000fe20000000f00 */
[----:B------:R-:W-:Y:S01]  /*110f0*/  FFMA.FTZ R138, R109, c[0x0][0x2d0], -R138 ;  /* 0x0000b4006d8a7a23 */ /* 0x000fe2000001088a */
[----:B------:R-:W-:Y:S04]  /*11100*/  HMMA.16816.F32.BF16 R128, R52, R58, R128 ;  /* 0x0000003a3480723c */ /* 0x000fe80000041880 */
[----:B------:R-:W-:Y:S01]  /*11110*/  MOV R109, R163 ;  /* 0x000000a3006d7202 */ /* 0x000fe20000000f00 */
[----:B------:R-:W-:Y:S01]  /*11120*/  MUFU.EX2 R138, R138 ;  /* 0x0000008a008a7308 */ /* 0x000fe20000000800 */
[--C-:B-1----:R-:W-:Y:S01]  /*11130*/  FFMA.FTZ R86, R114, c[0x0][0x2d0], -R188.reuse ;  /* 0x0000b40072567a23 */ /* 0x102fe200000108bc */
[----:B------:R-:W-:Y:S01]  /*11140*/  F2FP.BF16.PACK_AB R52, R224, R225 ;  /* 0x000000e1e034723e */ /* 0x000fe200000010ff */
[----:B------:R-:W-:Y:S01]  /*11150*/  FFMA.FTZ R133, R133, R155, R215 ;  /* 0x0000009b85857223 */ /* 0x000fe200000100d7 */
[----:B------:R-:W-:Y:S03]  /*11160*/  F2FP.BF16.PACK_AB R54, R222, R223 ;  /* 0x000000dfde36723e */ /* 0x000fe600000010ff */
[----:B------:R-:W-:Y:S01]  /*11170*/  F2FP.BF16.PACK_AB R53, R220, R175 ;  /* 0x000000afdc35723e */ /* 0x000fe200000010ff */
[----:B------:R-:W-:Y:S01]  /*11180*/  FADD.FTZ R133, R216, R133 ;  /* 0x00000085d8857221 */ /* 0x000fe20000010000 */
[----:B------:R-:W-:Y:S01]  /*11190*/  F2FP.BF16.PACK_AB R55, R219, R179 ;  /* 0x000000b3db37723e */ /* 0x000fe200000010ff */
[----:B------:R-:W-:Y:S01]  /*111a0*/  FFMA.FTZ R188, R115, c[0x0][0x2d0], -R188 ;  /* 0x0000b40073bc7a23 */ /* 0x000fe200000108bc */
[----:B------:R-:W-:Y:S01]  /*111b0*/  F2FP.BF16.PACK_AB R58, R183, R214 ;  /* 0x000000d6b73a723e */ /* 0x000fe200000010ff */
[----:B------:R-:W-:Y:S01]  /*111c0*/  MUFU.EX2 R86, R86 ;  /* 0x0000005600567308 */ /* 0x000fe20000000800 */
[----:B------:R-:W-:Y:S01]  /*111d0*/  F2FP.BF16.PACK_AB R59, R180, R181 ;  /* 0x000000b5b43b723e */ /* 0x000fe200000010ff */
[----:B---3--:R-:W-:Y:S02]  /*111e0*/  FFMA.FTZ R132, R132, R154, R212 ;  /* 0x0000009a84847223 */ /* 0x008fe400000100d4 */
[-C--:B------:R-:W-:Y:S03]  /*111f0*/  HMMA.16816.F32.BF16 R4, R52, R64.reuse, R4 ;  /* 0x000000403404723c */ /* 0x080fe60000041804 */
[----:B------:R-:W-:Y:S01]  /*11200*/  FADD.FTZ R132, R213, R132 ;  /* 0x00000084d5847221 */ /* 0x000fe20000010000 */
[----:B------:R-:W-:Y:S02]  /*11210*/  MOV R114, R158 ;  /* 0x0000009e00727202 */ /* 0x000fe40000000f00 */
[----:B------:R-:W-:Y:S01]  /*11220*/  MUFU.EX2 R188, R188 ;  /* 0x000000bc00bc7308 */ /* 0x000fe20000000800 */
[----:B------:R-:W-:Y:S01]  /*11230*/  MOV R115, R157 ;  /* 0x0000009d00737202 */ /* 0x000fe20000000f00 */
[C---:B------:R-:W-:Y:S08]  /*11240*/  HMMA.16816.F32.BF16 R8, R56.reuse, R64, R8 ;  /* 0x000000403808723c */ /* 0x040ff00000041808 */
[-C--:B------:R-:W-:Y:S01]  /*11250*/  HMMA.16816.F32.BF16 R12, R56, R66.reuse, R12 ;  /* 0x00000042380c723c */ /* 0x080fe2000004180c */
[----:B------:R-:W-:Y:S07]  /*11260*/  MUFU.EX2 R113, R87 ;  /* 0x0000005700717308 */ /* 0x000fee0000000800 */
[C---:B------:R-:W-:Y:S01]  /*11270*/  HMMA.16816.F32.BF16 R16, R52.reuse, R66, R16 ;  /* 0x000000423410723c */ /* 0x040fe20000041810 */
[----:B------:R-:W-:Y:S02]  /*11280*/  LDSM.16.MT88.4 R64, [R233+0x2000] ;  /* 0x00200000e940783b */ /* 0x000fe40000004200 */
[----:B------:R-:W-:Y:S05]  /*11290*/  MUFU.EX2 R87, R112 ;  /* 0x0000007000577308 */ /* 0x000fea0000000800 */
[-C--:B--2---:R-:W-:Y:S05]  /*112a0*/  HMMA.16816.F32.BF16 R20, R52, R60.reuse, R20 ;  /* 0x0000003c3414723c */ /* 0x084fea0000041814 */
[----:B------:R-:W-:Y:S03]  /*112b0*/  MUFU.EX2 R96, R96 ;  /* 0x0000006000607308 */ /* 0x000fe60000000800 */
[C---:B------:R-:W-:Y:S07]  /*112c0*/  HMMA.16816.F32.BF16 R24, R56.reuse, R60, R24 ;  /* 0x0000003c3818723c */ /* 0x040fee0000041818 */
[----:B------:R-:W-:Y:S01]  /*112d0*/  MUFU.EX2 R97, R97 ;  /* 0x0000006100617308 */ /* 0x000fe20000000800 */
[-C--:B------:R-:W-:Y:S08]  /*112e0*/  HMMA.16816.F32.BF16 R28, R56, R62.reuse, R28 ;  /* 0x0000003e381c723c */ /* 0x080ff0000004181c */
[C---:B------:R-:W-:Y:S01]  /*112f0*/  HMMA.16816.F32.BF16 R32, R52.reuse, R62, R32 ;  /* 0x0000003e3420723c */ /* 0x040fe20000041820 */
[----:B------:R-:W1:Y:S01]  /*11300*/  LDSM.16.MT88.4 R60, [R229+0x2000] ;  /* 0x00200000e53c783b */ /* 0x000e620000004200 */
[----:B------:R-:W-:Y:S02]  /*11310*/  MUFU.EX2 R98, R98 ;  /* 0x0000006200627308 */ /* 0x000fe40000000800 */
[----:B------:R-:W-:Y:S01]  /*11320*/  FFMA.FTZ R0, R0, R145, R189 ;  /* 0x0000009100007223 */ /* 0x000fe200000100bd */
[----:B------:R-:W-:Y:S03]  /*11330*/  MOV R145, R152 ;  /* 0x0000009800917202 */ /* 0x000fe60000000f00 */
[-C--:B------:R-:W-:Y:S04]  /*11340*/  HMMA.16816.F32.BF16 R36, R52, R68.reuse, R36 ;  /* 0x000000443424723c */ /* 0x080fe80000041824 */
[----:B------:R-:W-:Y:S01]  /*11350*/  MOV R215, R145 ;  /* 0x0000009100d77202 */ /* 0x000fe20000000f00 */
[----:B------:R-:W-:Y:S01]  /*11360*/  MUFU.EX2 R99, R99 ;  /* 0x0000006300637308 */ /* 0x000fe20000000800 */
[----:B------:R-:W-:Y:S02]  /*11370*/  FADD.FTZ R76, R190, R0 ;  /* 0x00000000be4c7221 */ /* 0x000fe40000010000 */
[C---:B------:R-:W-:Y:S04]  /*11380*/  HMMA.16816.F32.BF16 R40, R56.reuse, R68, R40 ;  /* 0x000000443828723c */ /* 0x040fe80000041828 */
[----:B------:R-:W-:Y:S01]  /*11390*/  FFMA.FTZ R134, R134, R147, R217 ;  /* 0x0000009386867223 */ /* 0x000fe200000100d9 */
[----:B------:R-:W-:Y:S01]  /*113a0*/  MOV R147, R153 ;  /* 0x0000009900937202 */ /* 0x000fe20000000f00 */
[----:B------:R-:W-:Y:S01]  /*113b0*/  FADD.FTZ R0, R226, R132 ;  /* 0x00000084e2007221 */ /* 0x000fe20000010000 */
[----:B------:R-:W-:Y:S01]  /*113c0*/  LDSM.16.MT88.4 R152, [R229+0x3000] ;  /* 0x00300000e598783b */ /* 0x000fe20000004200 */
[-C--:B------:R-:W-:Y:S01]  /*113d0*/  HMMA.16816.F32.BF16 R44, R56, R70.reuse, R44 ;  /* 0x00000046382c723c */ /* 0x080fe2000004182c */
[----:B------:R-:W-:Y:S03]  /*113e0*/  MUFU.EX2 R88, R88 ;  /* 0x0000005800587308 */ /* 0x000fe60000000800 */
[----:B------:R-:W-:Y:S01]  /*113f0*/  FADD.FTZ R0, R227, R0 ;  /* 0x00000000e3007221 */ /* 0x000fe20000010000 */
[----:B------:R-:W-:Y:S01]  /*11400*/  MOV R217, R144 ;  /* 0x0000009000d97202 */ /* 0x000fe20000000f00 */
[----:B------:R-:W-:Y:S01]  /*11410*/  FADD.FTZ R134, R218, R134 ;  /* 0x00000086da867221 */ /* 0x000fe20000010000 */
[----:B------:R-:W-:Y:S01]  /*11420*/  MOV R132, R135 ;  /* 0x0000008700847202 */ /* 0x000fe20000000f00 */
[C---:B------:R-:W-:Y:S01]  /*11430*/  HMMA.16816.F32.BF16 R48, R52.reuse, R70, R48 ;  /* 0x000000463430723c */ /* 0x040fe20000041830 */
[----:B------:R-:W2:Y:S02]  /*11440*/  LDSM.16.MT88.4 R68, [R230+0x2000] ;  /* 0x00200000e644783b */ /* 0x000ea40000004200 */
[----:B------:R-:W-:Y:S01]  /*11450*/  MUFU.EX2 R89, R89 ;  /* 0x0000005900597308 */ /* 0x000fe20000000800 */
[----:B------:R-:W-:Y:S02]  /*11460*/  FADD.FTZ R0, R148, R0 ;  /* 0x0000000094007221 */ /* 0x000fe40000010000 */
[----:B------:R-:W-:Y:S02]  /*11470*/  FADD.FTZ R134, R221, R134 ;  /* 0x00000086dd867221 */ /* 0x000fe40000010000 */
[-C--:B------:R-:W-:Y:S05]  /*11480*/  HMMA.16816.F32.BF16 R116, R52, R72.reuse, R116 ;  /* 0x000000483474723c */ /* 0x080fea0000041874 */
[----:B------:R-:W-:Y:S03]  /*11490*/  MUFU.EX2 R90, R90 ;  /* 0x0000005a005a7308 */ /* 0x000fe60000000800 */
[C---:B------:R-:W-:Y:S07]  /*114a0*/  HMMA.16816.F32.BF16 R120, R56.reuse, R72, R120 ;  /* 0x000000483878723c */ /* 0x040fee0000041878 */
[----:B------:R-:W-:Y:S01]  /*114b0*/  MUFU.EX2 R91, R91 ;  /* 0x0000005b005b7308 */ /* 0x000fe20000000800 */
[-C--:B------:R-:W-:Y:S07]  /*114c0*/  HMMA.16816.F32.BF16 R124, R56, R74.reuse, R124 ;  /* 0x0000004a387c723c */ /* 0x080fee000004187c */
[----:B------:R-:W-:Y:S01]  /*114d0*/  F2FP.BF16.PACK_AB R56, R203, R204 ;  /* 0x000000cccb38723e */ /* 0x000fe200000010ff */
[----:B------:R-:W-:Y:S01]  /*114e0*/  HMMA.16816.F32.BF16 R128, R52, R74, R128 ;  /* 0x0000004a3480723c */ /* 0x000fe20000041880 */
[----:B------:R-:W3:Y:S01]  /*114f0*/  LDSM.16.MT88.4 R72, [R232+0x2000] ;  /* 0x00200000e848783b */ /* 0x000ee20000004200 */
[----:B------:R-:W-:Y:S02]  /*11500*/  MUFU.EX2 R92, R92 ;  /* 0x0000005c005c7308 */ /* 0x000fe40000000800 */
[----:B------:R-:W-:Y:S02]  /*11510*/  F2FP.BF16.PACK_AB R57, R82, R83 ;  /* 0x000000535239723e */ /* 0x000fe400000010ff */
[----:B------:R-:W-:Y:S02]  /*11520*/  F2FP.BF16.PACK_AB R58, R201, R202 ;  /* 0x000000cac93a723e */ /* 0x000fe400000010ff */
[----:B------:R-:W-:Y:S04]  /*11530*/  F2FP.BF16.PACK_AB R52, R211, R182 ;  /* 0x000000b6d334723e */ /* 0x000fe800000010ff */
[----:B------:R-:W-:Y:S01]  /*11540*/  F2FP.BF16.PACK_AB R53, R209, R210 ;  /* 0x000000d2d135723e */ /* 0x000fe200000010ff */
[----:B------:R-:W4:Y:S01]  /*11550*/  MUFU.EX2 R93, R93 ;  /* 0x0000005d005d7308 */ /* 0x000f220000000800 */
[----:B------:R-:W-:Y:S02]  /*11560*/  F2FP.BF16.PACK_AB R54, R207, R208 ;  /* 0x000000d0cf36723e */ /* 0x000fe400000010ff */
[----:B------:R-:W-:Y:S02]  /*11570*/  F2FP.BF16.PACK_AB R55, R205, R206 ;  /* 0x000000cecd37723e */ /* 0x000fe400000010ff */
[----:B------:R-:W-:Y:S05]  /*11580*/  F2FP.BF16.PACK_AB R59, R81, R80 ;  /* 0x00000050513b723e */ /* 0x000fea00000010ff */
[-C--:B-1----:R-:W-:Y:S01]  /*11590*/  HMMA.16816.F32.BF16 R4, R52, R60.reuse, R4 ;  /* 0x0000003c3404723c */ /* 0x082fe20000041804 */
[----:B------:R-:W-:Y:S07]  /*115a0*/  MUFU.EX2 R94, R94 ;  /* 0x0000005e005e7308 */ /* 0x000fee0000000800 */
[C---:B------:R-:W-:Y:S03]  /*115b0*/  HMMA.16816.F32.BF16 R8, R56.reuse, R60, R8 ;  /* 0x0000003c3808723c */ /* 0x040fe60000041808 */
[----:B------:R-:W1:Y:S05]  /*115c0*/  MUFU.EX2 R95, R95 ;  /* 0x0000005f005f7308 */ /* 0x000e6a0000000800 */
[-C--:B------:R-:W-:Y:S05]  /*115d0*/  HMMA.16816.F32.BF16 R12, R56, R62.reuse, R12 ;  /* 0x0000003e380c723c */ /* 0x080fea000004180c */
[----:B------:R-:W-:Y:S03]  /*115e0*/  MUFU.EX2 R100, R100 ;  /* 0x0000006400647308 */ /* 0x000fe60000000800 */
[C---:B------:R-:W-:Y:S01]  /*115f0*/  HMMA.16816.F32.BF16 R16, R52.reuse, R62, R16 ;  /* 0x0000003e3410723c */ /* 0x040fe20000041810 */
[----:B------:R-:W1:Y:S06]  /*11600*/  LDSM.16.MT88.4 R60, [R229+0x2800] ;  /* 0x00280000e53c783b */ /* 0x000e6c0000004200 */
[----:B------:R-:W-:Y:S01]  /*11610*/  MUFU.EX2 R101, R101 ;  /* 0x0000006500657308 */ /* 0x000fe20000000800 */
[-C--:B------:R-:W-:Y:S08]  /*11620*/  HMMA.16816.F32.BF16 R20, R52, R64.reuse, R20 ;  /* 0x000000403414723c */ /* 0x080ff00000041814 */
[C---:B------:R-:W-:Y:S01]  /*11630*/  HMMA.16816.F32.BF16 R24, R56.reuse, R64, R24 ;  /* 0x000000403818723c */ /* 0x040fe20000041818 */
[----:B------:R-:W-:Y:S07]  /*11640*/  MUFU.EX2 R102, R102 ;  /* 0x0000006600667308 */ /* 0x000fee0000000800 */
[-C--:B------:R-:W-:Y:S03]  /*11650*/  HMMA.16816.F32.BF16 R28, R56, R66.reuse, R28 ;  /* 0x00000042381c723c */ /* 0x080fe6000004181c */
[----:B------:R-:W-:Y:S05]  /*11660*/  MUFU.EX2 R103, R103 ;  /* 0x0000006700677308 */ /* 0x000fea0000000800 */
[C---:B------:R-:W-:Y:S01]  /*11670*/  HMMA.16816.F32.BF16 R32, R52.reuse, R66, R32 ;  /* 0x000000423420723c */ /* 0x040fe20000041820 */
[----:B------:R-:W1:Y:S04]  /*11680*/  LDSM.16.MT88.4 R64, [R233+0x2800] ;  /* 0x00280000e940783b */ /* 0x000e680000004200 */
[----:B------:R-:W-:Y:S03]  /*11690*/  MUFU.EX2 R85, R85 ;  /* 0x0000005500557308 */ /* 0x000fe60000000800 */
[-C--:B--2---:R-:W-:Y:S07]  /*116a0*/  HMMA.16816.F32.BF16 R36, R52, R68.reuse, R36 ;  /* 0x000000443424723c */ /* 0x084fee0000041824 */
[----:B------:R-:W-:Y:S01]  /*116b0*/  MUFU.EX2 R79, R79 ;  /* 0x0000004f004f7308 */ /* 0x000fe20000000800 */
[C---:B------:R-:W-:Y:S07]  /*116c0*/  HMMA.16816.F32.BF16 R40, R56.reuse, R68, R40 ;  /* 0x000000443828723c */ /* 0x040fee0000041828 */
[----:B------:R-:W-:Y:S01]  /*116d0*/  FADD.FTZ R68, R248, R133 ;  /* 0x00000085f8447221 */ /* 0x000fe20000010000 */
[-C--:B------:R-:W-:Y:S04]  /*116e0*/  HMMA.16816.F32.BF16 R44, R56, R70.reuse, R44 ;  /* 0x00000046382c723c */ /* 0x080fe8000004182c */
[----:B------:R-:W-:Y:S04]  /*116f0*/  FADD.FTZ R78, R250, R68 ;  /* 0x00000044fa4e7221 */ /* 0x000fe80000010000 */
[C---:B------:R-:W-:Y:S01]  /*11700*/  HMMA.16816.F32.BF16 R48, R52.reuse, R70, R48 ;  /* 0x000000463430723c */ /* 0x040fe20000041830 */
[----:B------:R-:W2:Y:S07]  /*11710*/  LDSM.16.MT88.4 R68, [R230+0x2800] ;  /* 0x00280000e644783b */ /* 0x000eae0000004200 */
[-C--:B---3--:R-:W-:Y:S08]  /*11720*/  HMMA.16816.F32.BF16 R116, R52, R72.reuse, R116 ;  /* 0x000000483474723c */ /* 0x088ff00000041874 */
[C---:B------:R-:W-:Y:S08]  /*11730*/  HMMA.16816.F32.BF16 R120, R56.reuse, R72, R120 ;  /* 0x000000483878723c */ /* 0x040ff00000041878 */
[-C--:B------:R-:W-:Y:S07]  /*11740*/  HMMA.16816.F32.BF16 R124, R56, R74.reuse, R124 ;  /* 0x0000004a387c723c */ /* 0x080fee000004187c */
[----:B----4-:R-:W-:Y:S01]  /*11750*/  F2FP.BF16.PACK_AB R58, R93, R92 ;  /* 0x0000005c5d3a723e */ /* 0x010fe200000010ff */
[----:B------:R-:W-:Y:S01]  /*11760*/  HMMA.16816.F32.BF16 R128, R52, R74, R128 ;  /* 0x0000004a3480723c */ /* 0x000fe20000041880 */
[----:B------:R-:W3:Y:S03]  /*11770*/  LDSM.16.MT88.4 R72, [R232+0x2800] ;  /* 0x00280000e848783b */ /* 0x000ee60000004200 */
[----:B------:R-:W-:Y:S01]  /*11780*/  FADD.FTZ R57, R191, R76 ;  /* 0x0000004cbf397221 */ /* 0x000fe20000010000 */
[----:B-1----:R-:W-:Y:S01]  /*11790*/  F2FP.BF16.PACK_AB R59, R95, R94 ;  /* 0x0000005e5f3b723e */ /* 0x002fe200000010ff */
[----:B------:R-:W-:Y:S01]  /*117a0*/  FADD.FTZ R56, R251, R134 ;  /* 0x00000086fb387221 */ /* 0x000fe20000010000 */
[----:B------:R-:W-:Y:S01]  /*117b0*/  F2FP.BF16.PACK_AB R52, R199, R200 ;  /* 0x000000c8c734723e */ /* 0x000fe200000010ff */
[----:B------:R-:W-:Y:S01]  /*117c0*/  FADD.FTZ R77, R193, R57 ;  /* 0x00000039c14d7221 */ /* 0x000fe20000010000 */
[----:B------:R-:W-:Y:S03]  /*117d0*/  F2FP.BF16.PACK_AB R53, R113, R198 ;  /* 0x000000c67135723e */ /* 0x000fe600000010ff */
[----:B------:R-:W-:Y:S01]  /*117e0*/  F2FP.BF16.PACK_AB R54, R97, R96 ;  /* 0x000000606136723e */ /* 0x000fe200000010ff */
[----:B------:R-:W-:Y:S01]  /*117f0*/  FADD.FTZ R76, R249, R56 ;  /* 0x00000038f94c7221 */ /* 0x000fe20000010000 */
[----:B------:R-:W-:Y:S02]  /*11800*/  F2FP.BF16.PACK_AB R55, R99, R98 ;  /* 0x000000626337723e */ /* 0x000fe400000010ff */
[----:B------:R-:W-:Y:S02]  /*11810*/  F2FP.BF16.PACK_AB R56, R89, R88 ;  /* 0x000000585938723e */ /* 0x000fe400000010ff */
[----:B------:R-:W-:Y:S03]  /*11820*/  F2FP.BF16.PACK_AB R57, R91, R90 ;  /* 0x0000005a5b39723e */ /* 0x000fe600000010ff */
[-C--:B------:R-:W-:Y:S08]  /*11830*/  HMMA.16816.F32.BF16 R4, R52, R60.reuse, R4 ;  /* 0x0000003c3404723c */ /* 0x080ff00000041804 */
[C---:B------:R-:W-:Y:S08]  /*11840*/  HMMA.16816.F32.BF16 R8, R56.reuse, R60, R8 ;  /* 0x0000003c3808723c */ /* 0x040ff00000041808 */
[-C--:B------:R-:W-:Y:S08]  /*11850*/  HMMA.16816.F32.BF16 R12, R56, R62.reuse, R12 ;  /* 0x0000003e380c723c */ /* 0x080ff0000004180c */
[C---:B------:R-:W-:Y:S01]  /*11860*/  HMMA.16816.F32.BF16 R16, R52.reuse, R62, R16 ;  /* 0x0000003e3410723c */ /* 0x040fe20000041810 */
[----:B------:R1:W-:Y:S06]  /*11870*/  MUFU.EX2 R63, R3 ;  /* 0x00000003003f7308 */ /* 0x0003ec0000000800 */
[----:B------:R-:W-:Y:S01]  /*11880*/  FADD.FTZ R62, R147, R0 ;  /* 0x00000000933e7221 */ /* 0x000fe20000010000 */
[-C--:B------:R-:W-:Y:S08]  /*11890*/  HMMA.16816.F32.BF16 R20, R52, R64.reuse, R20 ;  /* 0x000000403414723c */ /* 0x080ff00000041814 */
[C---:B------:R-:W-:Y:S01]  /*118a0*/  HMMA.16816.F32.BF16 R24, R56.reuse, R64, R24 ;  /* 0x000000403818723c */ /* 0x040fe20000041818 */
[----:B------:R-:W-:Y:S07]  /*118b0*/  MUFU.EX2 R64, R110 ;  /* 0x0000006e00407308 */ /* 0x000fee0000000800 */
[-C--:B------:R-:W-:Y:S03]  /*118c0*/  HMMA.16816.F32.BF16 R28, R56, R66.reuse, R28 ;  /* 0x00000042381c723c */ /* 0x080fe6000004181c */
[----:B------:R-:W-:Y:S01]  /*118d0*/  MUFU.EX2 R65, R107 ;  /* 0x0000006b00417308 */ /* 0x000fe20000000800 */
[----:B-1----:R-:W-:Y:S04]  /*118e0*/  FADD.FTZ R3, R143, R78 ;  /* 0x0000004e8f037221 */ /* 0x002fe80000010000 */
[C---:B------:R-:W-:Y:S04]  /*118f0*/  HMMA.16816.F32.BF16 R32, R52.reuse, R66, R32 ;  /* 0x000000423420723c */ /* 0x040fe80000041820 */
[----:B------:R-:W-:Y:S01]  /*11900*/  FADD.FTZ R3, R146, R3 ;  /* 0x0000000392037221 */ /* 0x000fe20000010000 */
[----:B------:R-:W1:Y:S03]  /*11910*/  MUFU.EX2 R66, R108 ;  /* 0x0000006c00427308 */ /* 0x000e660000000800 */
[-C--:B--2---:R-:W-:Y:S04]  /*11920*/  HMMA.16816.F32.BF16 R36, R52, R68.reuse, R36 ;  /* 0x000000443424723c */ /* 0x084fe80000041824 */
[----:B------:R-:W-:Y:S04]  /*11930*/  FADD.FTZ R60, R184, R3 ;  /* 0x00000003b83c7221 */ /* 0x000fe80000010000 */
[C---:B------:R-:W-:Y:S08]  /*11940*/  HMMA.16816.F32.BF16 R40, R56.reuse, R68, R40 ;  /* 0x000000443828723c */ /* 0x040ff00000041828 */
[-C--:B------:R-:W-:Y:S08]  /*11950*/  HMMA.16816.F32.BF16 R44, R56, R70.reuse, R44 ;  /* 0x00000046382c723c */ /* 0x080ff0000004182c */
[C---:B------:R-:W-:Y:S07]  /*11960*/  HMMA.16816.F32.BF16 R48, R52.reuse, R70, R48 ;  /* 0x000000463430723c */ /* 0x040fee0000041830 */
[----:B------:R-:W-:Y:S01]  /*11970*/  MOV R70, R2 ;  /* 0x0000000200467202 */ /* 0x000fe20000000f00 */
[-C--:B---3--:R-:W-:Y:S08]  /*11980*/  HMMA.16816.F32.BF16 R116, R52, R72.reuse, R116 ;  /* 0x000000483474723c */ /* 0x088ff00000041874 */
[C---:B------:R-:W-:Y:S08]  /*11990*/  HMMA.16816.F32.BF16 R120, R56.reuse, R72, R120 ;  /* 0x000000483878723c */ /* 0x040ff00000041878 */
[-C--:B------:R-:W-:Y:S07]  /*119a0*/  HMMA.16816.F32.BF16 R124, R56, R74.reuse, R124 ;  /* 0x0000004a387c723c */ /* 0x080fee000004187c */
[----:B------:R-:W-:Y:S01]  /*119b0*/  FADD.FTZ R57, R194, R77 ;  /* 0x0000004dc2397221 */ /* 0x000fe20000010000 */
[----:B------:R-:W-:Y:S04]  /*119c0*/  HMMA.16816.F32.BF16 R128, R52, R74, R128 ;  /* 0x0000004a3480723c */ /* 0x000fe80000041880 */
[----:B------:R-:W-:Y:S01]  /*119d0*/  FADD.FTZ R56, R149, R76 ;  /* 0x0000004c95387221 */ /* 0x000fe20000010000 */
[----:B-1----:R-:W-:Y:S01]  /*119e0*/  F2FP.BF16.PACK_AB R58, R138, R66 ;  /* 0x000000428a3a723e */ /* 0x002fe200000010ff */
[----:B------:R-:W-:Y:S01]  /*119f0*/  FADD.FTZ R61, R195, R57 ;  /* 0x00000039c33d7221 */ /* 0x000fe20000010000 */
[----:B------:R-:W-:Y:S01]  /*11a00*/  F2FP.BF16.PACK_AB R52, R101, R100 ;  /* 0x000000646534723e */ /* 0x000fe200000010ff */
[----:B------:R-:W-:Y:S01]  /*11a10*/  FADD.FTZ R0, R187, R56 ;  /* 0x00000038bb007221 */ /* 0x000fe20000010000 */
[----:B------:R-:W-:Y:S01]  /*11a20*/  F2FP.BF16.PACK_AB R53, R103, R102 ;  /* 0x000000666735723e */ /* 0x000fe200000010ff */
[----:B------:R-:W1:Y:S02]  /*11a30*/  LDSM.16.MT88.4 R184, [R230+0x3000] ;  /* 0x00300000e6b8783b */ /* 0x000e640000004200 */
[----:B------:R-:W-:Y:S01]  /*11a40*/  FADD.FTZ R3, R197, R61 ;  /* 0x0000003dc5037221 */ /* 0x000fe20000010000 */
[----:B------:R-:W-:Y:S01]  /*11a50*/  F2FP.BF16.PACK_AB R54, R139, R87 ;  /* 0x000000578b36723e */ /* 0x000fe200000010ff */
[----:B------:R-:W-:Y:S01]  /*11a60*/  FADD.FTZ R0, R161, R0 ;  /* 0x00000000a1007221 */ /* 0x000fe20000010000 */
[----:B------:R-:W-:Y:S01]  /*11a70*/  F2FP.BF16.PACK_AB R55, R188, R86 ;  /* 0x00000056bc37723e */ /* 0x000fe200000010ff */
[----:B------:R-:W-:Y:S01]  /*11a80*/  FADD.FTZ R3, R196, R3 ;  /* 0x00000003c4037221 */ /* 0x000fe20000010000 */
[----:B------:R-:W-:Y:S01]  /*11a90*/  F2FP.BF16.PACK_AB R56, R84, R85 ;  /* 0x000000555438723e */ /* 0x000fe200000010ff */
[----:B------:R-:W-:Y:S01]  /*11aa0*/  FADD.FTZ R0, R217, R0 ;  /* 0x00000000d9007221 */ /* 0x000fe20000010000 */
[----:B------:R-:W-:Y:S02]  /*11ab0*/  F2FP.BF16.PACK_AB R57, R65, R79 ;  /* 0x0000004f4139723e */ /* 0x000fe400000010ff */
[----:B------:R-:W-:Y:S01]  /*11ac0*/  F2FP.BF16.PACK_AB R59, R63, R64 ;  /* 0x000000403f3b723e */ /* 0x000fe200000010ff */
[-C--:B------:R-:W-:Y:S07]  /*11ad0*/  HMMA.16816.F32.BF16 R140, R52, R152.reuse, R4 ;  /* 0x00000098348c723c */ /* 0x080fee0000041804 */
        /* <DEDUP_REMOVED lines=103> */
[----:B-1----:R-:W-:Y:S02]  /*12150*/  MOV R3, R136 ;  /* 0x0000008800037202 */ /* 0x002fe40000000f00 */
[----:B--2---:R-:W-:Y:S01]  /*12160*/  MOV R0, R137 ;  /* 0x0000008900007202 */ /* 0x004fe20000000f00 */
[----:B------:R-:W-:-:S05]  /*12170*/  @P0 BRA `(.L_x_2757) ;  /* 0xffffc00000000947 */ /* 0x000fca000383ffff */
.L_x_2756:
[----:B------:R-:W-:Y:S02]  /*12180*/  MOV R10, 0x1f ;  /* 0x0000001f000a7802 */ /* 0x000fe40000000f00 */
[----:B------:R-:W-:Y:S01]  /*12190*/  MOV R7, 0xffffffff ;  /* 0xffffffff00077802 */ /* 0x000fe20000000f00 */
[----:B------:R-:W-:Y:S05]  /*121a0*/  BRA.DIV ~URZ, `(.L_x_2758) ;  /* 0x000025527f007947 */ /* 0x000fea000b800000 */
[----:B------:R-:W2:Y:S04]  /*121b0*/  LDL R0, [R1+0x18] ;  /* 0x0000180001007983 */ /* 0x000ea80000100800 */
[----:B--2---:R1:W2:Y:S02]  /*121c0*/  SHFL.BFLY PT, R2, R0, 0x2, 0x1f ;  /* 0x0c401f0000027f89 */ /* 0x0042a400000e0000 */
.L_x_2788:
        /* <DEDUP_REMOVED lines=19> */
.L_x_2789:
        /* <DEDUP_REMOVED lines=102> */
.L_x_2725:
        /* <DEDUP_REMOVED lines=19> */
.L_x_2761:
[----:B---3--:R-:W-:Y:S05]  /*12a90*/  BSYNC B0 ;  /* 0x0000000000007941 */ /* 0x008fea0003800000 */
.L_x_2760:
        /* <DEDUP_REMOVED lines=14> */
[----:B-1----:R-:W-:Y:S05]  /*12b80*/  CALL.REL.NOINC `($__internal_43_$__cuda_sm70_shflsync_idx_p) ;  /* 0x00001ef000007944 */ /* 0x002fea0003c00000 */
.L_x_2764:
        /* <DEDUP_REMOVED lines=152> */
.L_x_2766:
[----:B----4-:R-:W-:Y:S05]  /*13510*/  BSYNC B0 ;  /* 0x0000000000007941 */ /* 0x010fea0003800000 */
.L_x_2765:
        /* <DEDUP_REMOVED lines=36> */
.L_x_2768:
[----:B------:R-:W-:Y:S05]  /*13760*/  BSYNC B0 ;  /* 0x0000000000007941 */ /* 0x000fea0003800000 */
.L_x_2767:
        /* <DEDUP_REMOVED lines=36> */
.L_x_2770:
[----:B------:R-:W-:Y:S05]  /*139b0*/  BSYNC B0 ;  /* 0x0000000000007941 */ /* 0x000fea0003800000 */
.L_x_2769:
        /* <DEDUP_REMOVED lines=37> */
.L_x_2763:
        /* <DEDUP_REMOVED lines=44> */
.L_x_2771:
[----:B------:R-:W-:Y:S05]  /*13ed0*/  BSYNC B1 ;  /* 0x0000000000017941 */ /* 0x000fea0003800000 */
.L_x_2762:
        /* <DEDUP_REMOVED lines=10> */
.L_x_2790:
[----:B------:R-:W5:Y:S01]  /*13f80*/  S2R R2, SR_TID.X ;  /* 0x0000000000027919 */ /* 0x000f620000002100 */
[----:B------:R-:W-:Y:S03]  /*13f90*/  WARPSYNC 0xffffffff ;  /* 0xffffffff00007948 */ /* 0x000fe60003800000 */
[----:B------:R-:W-:Y:S06]  /*13fa0*/  BAR.SYNC.DEFER_BLOCKING 0x4, 0x80 ;  /* 0x0102000000007b1d */ /* 0x000fec0000010000 */
[----:B---3--:R3:W-:Y:S01]  /*13fb0*/  STL [R1+0x6c], R0 ;  /* 0x00006c0001007387 */ /* 0x0087e20000100800 */
[----:B-----5:R-:W-:-:S13]  /*13fc0*/  LOP3.LUT P0, RZ, R2, 0x7f, RZ, 0xc0, !PT ;  /* 0x0000007f02ff7812 */ /* 0x020fda000780c0ff */
[----:B------:R3:W-:Y:S04]  /*13fd0*/  @!P0 STS [0xb100], R26 ;  /* 0x00b1001aff008388 */ /* 0x0007e80000000800 */
[----:B------:R-:W-:Y:S06]  /*13fe0*/  BAR.ARV 0x5, 0x80 ;  /* 0x0142000000007b1d */ /* 0x000fec0000002000 */
.L_x_2772:
[----:B--23--:R-:W2:Y:S02]  /*13ff0*/  LDL R0, [R1+0x6c] ;  /* 0x00006c0001007983 */ /* 0x00cea40000100800 */
[----:B--2---:R-:W-:-:S13]  /*14000*/  ISETP.GE.AND P0, PT, R0, c[0x0][0x538], PT ;  /* 0x00014e0000007a0c */ /* 0x004fda0003f06270 */
[----:B-1--4-:R-:W-:Y:S01]  /*14010*/  @P0 CALL.REL.NOINC `(.L_x_2774) ;  /* 0x0000001000000944 */ /* 0x012fe20003c00000 */
[----:B------:R-:W-:Y:S05]  /*14020*/  BRA `(.L_x_2775) ;  /* 0xfffec6f000007947 */ /* 0x000fea000383ffff */
.L_x_2774:
[----:B------:R-:W-:Y:S05]  /*14030*/  EXIT ;  /* 0x000000000000794d */ /* 0x000fea0003800000 */
.L_x_2726:
[----:B------:R-:W-:Y:S01]  /*14040*/  IMAD.MOV.U32 R10, RZ, RZ, R2 ;  /* 0x000000ffff0a7224 */ /* 0x000fe200078e0002 */
[----:B-1----:R-:W-:Y:S01]  /*14050*/  MOV R8, RZ ;  /* 0x000000ff00087202 */ /* 0x002fe20000000f00 */
[----:B------:R-:W-:Y:S01]  /*14060*/  IMAD.MOV.U32 R7, RZ, RZ, 0x181f ;  /* 0x0000181fff077424 */ /* 0x000fe200078e00ff */
[----:B------:R-:W-:Y:S02]  /*14070*/  MOV R9, 0x14090 ;  /* 0x0001409000097802 */ /* 0x000fe40000000f00 */
[----:B------:R-:W-:Y:S05]  /*14080*/  CALL.REL.NOINC `($__internal_43_$__cuda_sm70_shflsync_idx_p) ;  /* 0x000009f000007944 */ /* 0x000fea0003c00000 */
[----:B------:R-:W-:Y:S01]  /*14090*/  MOV R5, R7 ;  /* 0x0000000700057202 */ /* 0x000fe20000000f00 */
[----:B------:R-:W-:Y:S05]  /*140a0*/  BRA `(.L_x_2776) ;  /* 0xfffed4d000007947 */ /* 0x000fea000383ffff */
.L_x_2727:
[----:B------:R-:W-:Y:S01]  /*140b0*/  IMAD.MOV.U32 R10, RZ, RZ, R3 ;  /* 0x000000ffff0a7224 */ /* 0x000fe200078e0003 */
[----:B-1----:R-:W-:Y:S01]  /*140c0*/  MOV R8, RZ ;  /* 0x000000ff00087202 */ /* 0x002fe20000000f00 */
[----:B------:R-:W-:Y:S01]  /*140d0*/  IMAD.MOV.U32 R7, RZ, RZ, 0x181f ;  /* 0x0000181fff077424 */ /* 0x000fe200078e00ff */
[----:B------:R-:W-:Y:S02]  /*140e0*/  MOV R9, 0x14100 ;  /* 0x0001410000097802 */ /* 0x000fe40000000f00 */
[----:B--23--:R-:W-:Y:S05]  /*140f0*/  CALL.REL.NOINC `($__internal_43_$__cuda_sm70_shflsync_idx_p) ;  /* 0x0000098000007944 */ /* 0x00cfea0003c00000 */
[----:B------:R-:W-:Y:S01]  /*14100*/  MOV R4, R7 ;  /* 0x0000000700047202 */ /* 0x000fe20000000f00 */
[----:B------:R-:W-:Y:S05]  /*14110*/  BRA `(.L_x_2777) ;  /* 0xfffed48000007947 */ /* 0x000fea000383ffff */
.L_x_2730:
[----:B------:R-:W-:Y:S01]  /*14120*/  IMAD.MOV.U32 R10, RZ, RZ, R2 ;  /* 0x000000ffff0a7224 */ /* 0x000fe200078e0002 */
[----:B------:R-:W-:Y:S01]  /*14130*/  MOV R8, 0x1 ;  /* 0x0000000100087802 */ /* 0x000fe20000000f00 */
[----:B------:R-:W-:Y:S01]  /*14140*/  IMAD.MOV.U32 R7, RZ, RZ, 0x181f ;  /* 0x0000181fff077424 */ /* 0x000fe200078e00ff */
[----:B------:R-:W-:-:S02]  /*14150*/  MOV R9, 0x14170 ;  /* 0x0001417000097802 */ /* 0x000fc40000000f00 */
[----:B-1234-:R-:W-:Y:S05]  /*14160*/  CALL.REL.NOINC `($__internal_43_$__cuda_sm70_shflsync_idx_p) ;  /* 0x0000091000007944 */ /* 0x01efea0003c00000 */
[----:B------:R-:W-:Y:S01]  /*14170*/  IMAD.MOV.U32 R6, RZ, RZ, R7 ;  /* 0x000000ffff067224 */ /* 0x000fe200078e0007 */
[----:B------:R-:W-:Y:S01]  /*14180*/  MOV R8, 0x1 ;  /* 0x0000000100087802 */ /* 0x000fe20000000f00 */
[----:B------:R-:W-:Y:S01]  /*14190*/  IMAD.MOV.U32 R10, RZ, RZ, R3 ;  /* 0x000000ffff0a7224 */ /* 0x000fe200078e0003 */
[----:B------:R-:W-:-:S02]  /*141a0*/  MOV R7, 0x181f ;  /* 0x0000181f00077802 */ /* 0x000fc40000000f00 */
[----:B------:R-:W-:Y:S02]  /*141b0*/  MOV R9, 0x141d0 ;  /* 0x000141d000097802 */ /* 0x000fe40000000f00 */
[----:B------:R-:W-:Y:S05]  /*141c0*/  CALL.REL.NOINC `($__internal_43_$__cuda_sm70_shflsync_idx_p) ;  /* 0x000008b000007944 */ /* 0x000fea0003c00000 */
[----:B------:R-:W-:Y:S01]  /*141d0*/  MOV R4, R7 ;  /* 0x0000000700047202 */ /* 0x000fe20000000f00 */
[----:B------:R-:W-:Y:S05]  /*141e0*/  BRA `(.L_x_2778) ;  /* 0xfffed4b000007947 */ /* 0x000fea000383ffff */
.L_x_2733:
[----:B------:R-:W-:Y:S01]  /*141f0*/  IMAD.MOV.U32 R10, RZ, RZ, R2 ;  /* 0x000000ffff0a7224 */ /* 0x000fe200078e0002 */
[----:B------:R-:W-:Y:S01]  /*14200*/  MOV R8, 0x2 ;  /* 0x0000000200087802 */ /* 0x000fe20000000f00 */
[----:B------:R-:W-:Y:S01]  /*14210*/  IMAD.MOV.U32 R7, RZ, RZ, 0x181f ;  /* 0x0000181fff077424 */ /* 0x000fe200078e00ff */
[----:B------:R-:W-:Y:S02]  /*14220*/  MOV R9, 0x14240 ;  /* 0x0001424000097802 */ /* 0x000fe40000000f00 */
[----:B-123--:R-:W-:Y:S05]  /*14230*/  CALL.REL.NOINC `($__internal_43_$__cuda_sm70_shflsync_idx_p) ;  /* 0x0000084000007944 */ /* 0x00efea0003c00000 */
[----:B------:R-:W-:Y:S01]  /*14240*/  MOV R6, R7 ;  /* 0x0000000700067202 */ /* 0x000fe20000000f00 */
[----:B------:R-:W-:Y:S05]  /*14250*/  BRA `(.L_x_2779) ;  /* 0xfffed52000007947 */ /* 0x000fea000383ffff */
.L_x_2734:
[----:B------:R-:W-:Y:S01]  /*14260*/  IMAD.MOV.U32 R10, RZ, RZ, R3 ;  /* 0x000000ffff0a7224 */ /* 0x000fe200078e0003 */
[----:B------:R-:W-:Y:S01]  /*14270*/  MOV R8, 0x2 ;  /* 0x0000000200087802 */ /* 0x000fe20000000f00 */
[----:B------:R-:W-:Y:S01]  /*14280*/  IMAD.MOV.U32 R7, RZ, RZ, 0x181f ;  /* 0x0000181fff077424 */ /* 0x000fe200078e00ff */
[----:B------:R-:W-:Y:S02]  /*14290*/  MOV R9, 0x142b0 ;  /* 0x000142b000097802 */ /* 0x000fe40000000f00 */
[----:B-1234-:R-:W-:Y:S05]  /*142a0*/  CALL.REL.NOINC `($__internal_43_$__cuda_sm70_shflsync_idx_p) ;  /* 0x000007d000007944 */ /* 0x01efea0003c00000 */
[----:B------:R-:W-:Y:S01]  /*142b0*/  MOV R4, R7 ;  /* 0x0000000700047202 */ /* 0x000fe20000000f00 */
[----:B------:R-:W-:Y:S05]  /*142c0*/  BRA `(.L_x_2780) ;  /* 0xfffed4d000007947 */ /* 0x000fea000383ffff */
.L_x_2737:
        /* <DEDUP_REMOVED lines=13> */
.L_x_2740:
[----:B------:R-:W-:Y:S01]  /*143a0*/  IMAD.MOV.U32 R10, RZ, RZ, R2 ;  /* 0x000000ffff0a7224 */ /* 0x000fe200078e0002 */
[----:B------:R-:W-:Y:S01]  /*143b0*/  MOV R8, 0x4 ;  /* 0x0000000400087802 */ /* 0x000fe20000000f00 */
[----:B------:R-:W-:Y:S01]  /*143c0*/  IMAD.MOV.U32 R7, RZ, RZ, 0x181f ;  /* 0x0000181fff077424 */ /* 0x000fe200078e00ff */
[----:B------:R-:W-:Y:S02]  /*143d0*/  MOV R9, 0x143f0 ;  /* 0x000143f000097802 */ /* 0x000fe40000000f00 */
[----:B-1234-:R-:W-:Y:S05]  /*143e0*/  CALL.REL.NOINC `($__internal_43_$__cuda_sm70_shflsync_idx_p) ;  /* 0x0000069000007944 */ /* 0x01efea0003c00000 */
[----:B------:R-:W-:Y:S01]  /*143f0*/  MOV R6, R7 ;  /* 0x0000000700067202 */ /* 0x000fe20000000f00 */
[----:B------:R-:W-:Y:S05]  /*14400*/  BRA `(.L_x_2782) ;  /* 0xfffed56000007947 */ /* 0x000fea000383ffff */
.L_x_2741:
[----:B------:R-:W-:Y:S01]  /*14410*/  IMAD.MOV.U32 R10, RZ, RZ, R3 ;  /* 0x000000ffff0a7224 */ /* 0x000fe200078e0003 */
[----:B------:R-:W-:Y:S01]  /*14420*/  MOV R8, 0x4 ;  /* 0x0000000400087802 */ /* 0x000fe20000000f00 */
[----:B------:R-:W-:Y:S01]  /*14430*/  IMAD.MOV.U32 R7, RZ, RZ, 0x181f ;  /* 0x0000181fff077424 */ /* 0x000fe200078e00ff */
[----:B------:R-:W-:Y:S02]  /*14440*/  MOV R9, 0x14460 ;  /* 0x0001446000097802 */ /* 0x000fe40000000f00 */
[----:B-1234-:R-:W-:Y:S05]  /*14450*/  CALL.REL.NOINC `($__internal_43_$__cuda_sm70_shflsync_idx_p) ;  /* 0x0000062000007944 */ /* 0x01efea0003c00000 */
[----:B------:R-:W-:Y:S01]  /*14460*/  MOV R4, R7 ;  /* 0x0000000700047202 */ /* 0x000fe20000000f00 */
[----:B------:R-:W-:Y:S05]  /*14470*/  BRA `(.L_x_2783) ;  /* 0xfffed51000007947 */ /* 0x000fea000383ffff */
.L_x_2744:
        /* <DEDUP_REMOVED lines=13> */
.L_x_2747:
[----:B------:R-:W-:Y:S01]  /*14550*/  IMAD.MOV.U32 R10, RZ, RZ, R2 ;  /* 0x000000ffff0a7224 */ /* 0x000fe200078e0002 */
[----:B------:R-:W-:Y:S01]  /*14560*/  MOV R8, 0x6 ;  /* 0x0000000600087802 */ /* 0x000fe20000000f00 */
[----:B------:R-:W-:Y:S01]  /*14570*/  IMAD.MOV.U32 R7, RZ, RZ, 0x181f ;  /* 0x0000181fff077424 */ /* 0x000fe200078e00ff */
[----:B------:R-:W-:Y:S02]  /*14580*/  MOV R9, 0x145a0 ;  /* 0x000145a000097802 */ /* 0x000fe40000000f00 */
[----:B-1234-:R-:W-:Y:S05]  /*14590*/  CALL.REL.NOINC `($__internal_43_$__cuda_sm70_shflsync_idx_p) ;  /* 0x000004e000007944 */ /* 0x01efea0003c00000 */
[----:B------:R-:W-:Y:S01]  /*145a0*/  MOV R6, R7 ;  /* 0x0000000700067202 */ /* 0x000fe20000000f00 */
[----:B------:R-:W-:Y:S05]  /*145b0*/  BRA `(.L_x_2785) ;  /* 0xfffed5a000007947 */ /* 0x000fea000383ffff */
.L_x_2748:
[----:B------:R-:W-:Y:S01]  /*145c0*/  IMAD.MOV.U32 R10, RZ, RZ, R3 ;  /* 0x000000ffff0a7224 */ /* 0x000fe200078e0003 */
[----:B------:R-:W-:Y:S01]  /*145d0*/  MOV R8, 0x6 ;  /* 0x0000000600087802 */ /* 0x000fe20000000f00 */
[----:B------:R-:W-:Y:S01]  /*145e0*/  IMAD.MOV.U32 R7, RZ, RZ, 0x181f ;  /* 0x0000181fff077424 */ /* 0x000fe200078e00ff */
[----:B------:R-:W-:Y:S02]  /*145f0*/  MOV R9, 0x14610 ;  /* 0x0001461000097802 */ /* 0x000fe40000000f00 */
[----:B-1234-:R-:W-:Y:S05]  /*14600*/  CALL.REL.NOINC `($__internal_43_$__cuda_sm70_shflsync_idx_p) ;  /* 0x0000047000007944 */ /* 0x01efea0003c00000 */
[----:B------:R-:W-:Y:S01]  /*14610*/  MOV R4, R7 ;  /* 0x0000000700047202 */ /* 0x000fe20000000f00 */
[----:B------:R-:W-:Y:S05]  /*14620*/  BRA `(.L_x_2786) ;  /* 0xfffed55000007947 */ /* 0x000fea000383ffff */
.L_x_2751:
        /* <DEDUP_REMOVED lines=13> */
.L_x_2758:
[----:B------:R1:W5:Y:S01]  /*14700*/  LDL R0, [R1+0x18] ;  /* 0x0000180001007983 */ /* 0x0003620000100800 */
[----:B------:R-:W-:Y:S02]  /*14710*/  MOV R3, 0x2 ;  /* 0x0000000200037802 */ /* 0x000fe40000000f00 */
[----:B------:R-:W-:Y:S02]  /*14720*/  MOV R8, 0x14740 ;  /* 0x0001474000087802 */ /* 0x000fe40000000f00 */
[----:B-1---5:R-:W-:Y:S05]  /*14730*/  CALL.REL.NOINC `($__internal_42_$__cuda_sm70_shflsync_bfly_p) ;  /* 0x0000030000007944 */ /* 0x022fea0003c00000 */
[----:B--2---:R-:W-:Y:S01]  /*14740*/  MOV R2, R3 ;  /* 0x0000000300027202 */ /* 0x004fe20000000f00 */
[----:B-1----:R-:W-:Y:S05]  /*14750*/  BRA `(.L_x_2788) ;  /* 0xffffda7000007947 */ /* 0x002fea000383ffff */
.L_x_2759:
[----:B------:R-:W-:Y:S01]  /*14760*/  IMAD.MOV.U32 R0, RZ, RZ, R2 ;  /* 0x000000ffff007224 */ /* 0x000fe200078e0002 */
[----:B------:R-:W-:Y:S02]  /*14770*/  MOV R3, 0x1 ;  /* 0x0000000100037802 */ /* 0x000fe40000000f00 */
[----:B------:R-:W-:Y:S02]  /*14780*/  MOV R8, 0x147a0 ;  /* 0x000147a000087802 */ /* 0x000fe40000000f00 */
[----:B-----5:R-:W-:Y:S05]  /*14790*/  CALL.REL.NOINC `($__internal_42_$__cuda_sm70_shflsync_bfly_p) ;  /* 0x000002a000007944 */ /* 0x020fea0003c00000 */
[----:B-1----:R1:W5:Y:S01]  /*147a0*/  LDL R0, [R1+0x1c] ;  /* 0x00001c0001007983 */ /* 0x0023620000100800 */
[----:B--2---:R-:W-:Y:S01]  /*147b0*/  FADD.FTZ R2, R2, R3 ;  /* 0x0000000302027221 */ /* 0x004fe20000010000 */
[----:B------:R-:W-:-:S02]  /*147c0*/  MOV R3, 0x2 ;  /* 0x0000000200037802 */ /* 0x000fc40000000f00 */
[----:B------:R-:W-:Y:S02]  /*147d0*/  MOV R8, 0x147f0 ;  /* 0x000147f000087802 */ /* 0x000fe40000000f00 */
[----:B-1---5:R-:W-:Y:S05]  /*147e0*/  CALL.REL.NOINC `($__internal_42_$__cuda_sm70_shflsync_bfly_p) ;  /* 0x0000025000007944 */ /* 0x022fea0003c00000 */
[----:B-1----:R-:W3:Y:S01]  /*147f0*/  LDL.LU R0, [R1+0x1c] ;  /* 0x00001c0001007983 */ /* 0x002ee20000300800 */
[----:B------:R-:W-:Y:S01]  /*14800*/  MOV R8, 0x14850 ;  /* 0x0001485000087802 */ /* 0x000fe20000000f00 */
[----:B--23--:R-:W-:Y:S01]  /*14810*/  FADD.FTZ R4, R0, R3 ;  /* 0x0000000300047221 */ /* 0x00cfe20000010000 */
[----:B------:R-:W-:-:S04]  /*14820*/  MOV R3, 0x1 ;  /* 0x0000000100037802 */ /* 0x000fc80000000f00 */
[----:B------:R-:W-:Y:S02]  /*14830*/  MOV R0, R4 ;  /* 0x0000000400007202 */ /* 0x000fe40000000f00 */
[----:B------:R-:W-:Y:S05]  /*14840*/  CALL.REL.NOINC `($__internal_42_$__cuda_sm70_shflsync_bfly_p) ;  /* 0x000001f000007944 */ /* 0x000fea0003c00000 */
[----:B-1----:R1:W5:Y:S01]  /*14850*/  LDL R0, [R1+0x24] ;  /* 0x0000240001007983 */ /* 0x0023620000100800 */
[----:B--2---:R-:W-:Y:S01]  /*14860*/  FADD.FTZ R4, R4, R3 ;  /* 0x0000000304047221 */ /* 0x004fe20000010000 */
[----:B------:R-:W-:Y:S02]  /*14870*/  MOV R3, 0x2 ;  /* 0x0000000200037802 */ /* 0x000fe40000000f00 */
        /* <DEDUP_REMOVED lines=19> */
[----:B--2---:R-:W-:Y:S01]  /*149b0*/  MOV R8, R3 ;  /* 0x0000000300087202 */ /* 0x004fe20000000f00 */
[----:B-1----:R-:W-:Y:S05]  /*149c0*/  BRA `(.L_x_2789) ;  /* 0xffffd93000007947 */ /* 0x002fea000383ffff */
.L_x_2773:
[----:B------:R-:W-:Y:S01]  /*149d0*/  IMAD.MOV.U32 R10, RZ, RZ, R26 ;  /* 0x000000ffff0a7224 */ /* 0x000fe200078e001a */
[----:B-1----:R-:W-:Y:S01]  /*149e0*/  MOV R8, RZ ;  /* 0x000000ff00087202 */ /* 0x002fe20000000f00 */
[----:B------:R-:W-:Y:S01]  /*149f0*/  IMAD.MOV.U32 R7, RZ, RZ, 0x1f ;  /* 0x0000001fff077424 */ /* 0x000fe200078e00ff */
[----:B----4-:R-:W-:Y:S02]  /*14a00*/  MOV R9, 0x14a20 ;  /* 0x00014a2000097802 */ /* 0x010fe40000000f00 */
[----:B--23--:R-:W-:Y:S05]  /*14a10*/  CALL.REL.NOINC `($__internal_43_$__cuda_sm70_shflsync_idx_p) ;  /* 0x0000006000007944 */ /* 0x00cfea0003c00000 */
[----:B------:R-:W-:Y:S01]  /*14a20*/  MOV R0, R7 ;  /* 0x0000000700007202 */ /* 0x000fe20000000f00 */
[----:B------:R-:W-:Y:S05]  /*14a30*/  BRA `(.L_x_2790) ;  /* 0xfffff54000007947 */ /* 0x000fea000383ffff */
        .weak           $__internal_42_$__cuda_sm70_shflsync_bfly_p
        .type           $__internal_42_$__cuda_sm70_shflsync_bfly_p,@function
        .size           $__internal_42_$__cuda_sm70_shflsync_bfly_p,($__internal_43_$__cuda_sm70_shflsync_idx_p - $__internal_42_$__cuda_sm70_shflsync_bfly_p)
$__internal_42_$__cuda_sm70_shflsync_bfly_p:
[----:B------:R-:W-:Y:S01]  /*14a40*/  MOV R9, 0x0 ;  /* 0x0000000000097802 */ /* 0x000fe20000000f00 */
[----:B------:R-:W-:Y:S04]  /*14a50*/  WARPSYNC R7 ;  /* 0x0000000700007348 */ /* 0x000fe80003800000 */
[----:B------:R1:W2:Y:S01]  /*14a60*/  SHFL.BFLY PT, R3, R0, R3, R10 ;  /* 0x0c00000300037389 */ /* 0x0002a200000e000a */
[----:B------:R-:W-:Y:S05]  /*14a70*/  RET.REL.NODEC R8 `(_ZN7cutlass13device_kernelIN5flash19enable_sm80_to_sm89INS1_16FlashAttnFwdSm80INS1_25CollectiveMainloopFwdSm80ILi4ELi1ELb0EN4cute5tupleIJNS5_1CILi128EEENS7_ILi112EEENS7_ILi64EEEEEELi64ENS_10bfloat16_tEfNS_4arch4Sm80ELb1ELb0ELb0ELb0ELb0ELb0ELb1ELb1EEENS1_21CollectiveEpilogueFwdINS6_IJS8_SA_S9_EEENS6_IJNS7_ILi1EEESI_SI_EEESC_SE_Li128ELb0ELb1ELb1ELb0EEENS1_30DynamicPersistentTileSchedulerILi128ELi128ELb1ELb1ELb0EEEEEEEEEvNT_6ParamsE) ;  /* 0xfffeb58008007950 */ /* 0x000fea0003c3ffff */
        .weak           $__internal_43_$__cuda_sm70_shflsync_idx_p
        .type           $__internal_43_$__cuda_sm70_shflsync_idx_p,@function
        .size           $__internal_43_$__cuda_sm70_shflsync_idx_p,(.L_x_3285 - $__internal_43_$__cuda_sm70_shflsync_idx_p)
$__internal_43_$__cuda_sm70_shflsync_idx_p:
[----:B------:R-:W-:-:S04]  /*14a80*/  MOV R12, 0xffffffff ;  /* 0xffffffff000c7802 */ /* 0x000fc80000000f00 */
[----:B------:R-:W-:Y:S04]  /*14a90*/  WARPSYNC R12 ;  /* 0x0000000c00007348 */ /* 0x000fe80003800000 */
[----:B------:R1:W2:Y:S02]  /*14aa0*/  SHFL.IDX PT, R7, R10, R8, R7 ;  /* 0x000000080a077389 */ /* 0x0002a400000e0007 */
[----:B-1----:R-:W-:Y:S02]  /*14ab0*/  MOV R8, R9 ;  /* 0x0000000900087202 */ /* 0x002fe40000000f00 */
[----:B------:R-:W-:-:S04]  /*14ac0*/  MOV R9, 0x0 ;  /* 0x0000000000097802 */ /* 0x000fc80000000f00 */
[----:B--2---:R-:W-:Y:S05]  /*14ad0*/  RET.REL.NODEC R8 `(_ZN7cutlass13device_kernelIN5flash19enable_sm80_to_sm89INS1_16FlashAttnFwdSm80INS1_25CollectiveMainloopFwdSm80ILi4ELi1ELb0EN4cute5tupleIJNS5_1CILi128EEENS7_ILi112EEENS7_ILi64EEEEEELi64ENS_10bfloat16_tEfNS_4arch4Sm80ELb1ELb0ELb0ELb0ELb0ELb0ELb1ELb1EEENS1_21CollectiveEpilogueFwdINS6_IJS8_SA_S9_EEENS6_IJNS7_ILi1EEESI_SI_EEESC_SE_Li128ELb0ELb1ELb1ELb0EEENS1_30DynamicPersistentTileSchedulerILi128ELi128ELb1ELb1ELb0EEEEEEEEEvNT_6ParamsE) ;  /* 0xfffeb52008007950 */ /* 0x004fea0003c3ffff */
.L_x_2791:
        /* <DEDUP_REMOVED lines=10> */
.L_x_3285:


//--------------------- .text._ZN7cutlass13device_kernelIN5flash19enable_sm80_to_sm89INS1_16FlashAttnFwdSm80INS1_25CollectiveMainloopFwdSm80ILi4ELi1ELb0EN4cute5tupleIJNS5_1CILi128EEENS7_ILi80EEENS7_ILi64EEEEEELi64ENS_10bfloat16_tEfNS_4arch4Sm80ELb1ELb0ELb0ELb1ELb0ELb0ELb1ELb1EEENS1_21CollectiveEpilogueFwdINS6_IJS8_SA_S9_EEENS6_IJNS7_ILi1EEESI_SI_EEESC_SE_Li128ELb1ELb1ELb1ELb0EEENS1_36VarlenDynamicPersistentTileSchedulerILi128ELi80ELi128ELi128ELb1ELb1ELb0ELb1ELb1ELb1EEEEEEEEEvNT_6ParamsE --------------------------
	.section	.text._ZN7cutlass13device_kernelIN5flash19enable_sm80_to_sm89INS1_16FlashAttnFwdSm80INS1_25CollectiveMainloopFwdSm80ILi4ELi1ELb0EN4cute5tupleIJNS5_1CILi128EEENS7_ILi80EEENS7_ILi64EEEEEELi64ENS_10bfloat16_tEfNS_4arch4Sm80ELb1ELb0ELb0ELb1ELb0ELb0ELb1ELb1EEENS1_21CollectiveEpilogueFwdINS6_IJS8_SA_S9_EEENS6_IJNS7_ILi1EEESI_SI_EEESC_SE_Li128ELb1ELb1ELb1ELb0EEENS1_36VarlenDynamicPersistentTileSchedulerILi128ELi80ELi128ELi128ELb1ELb1ELb0ELb1ELb1ELb1EEEEEEEEEvNT_6ParamsE,"ax",@progbits
	.sectioninfo	@"SHI_REGISTERS=255"
	.align	128
.text._ZN7cutlass13device_kernelIN5flash19enable_sm80_to_sm89INS1_16FlashAttnFwdSm80INS1_25CollectiveMainloopFwdSm80ILi4ELi1ELb0EN4cute5tupleIJNS5_1CILi128EEENS7_ILi80EEENS7_ILi64EEEEEELi64ENS_10bfloat16_tEfNS_4arch4Sm80ELb1ELb0ELb0ELb1ELb0ELb0ELb1ELb1EEENS1_21CollectiveEpilogueFwdINS6_IJS8_SA_S9_EEENS6_IJNS7_ILi1EEESI_SI_EEESC_SE_Li128ELb1ELb1ELb1ELb0EEENS1_36VarlenDynamicPersistentTileSchedulerILi128ELi80ELi128ELi128ELb1ELb1ELb0ELb1ELb1ELb1EEEEEEEEEvNT_6ParamsE:
        .type           _ZN7cutlass13device_kernelIN5flash19enable_sm80_to_sm89INS1_16FlashAttnFwdSm80INS1_25CollectiveMainloopFwdSm80ILi4ELi1ELb0EN4cute5tupleIJNS5_1CILi128EEENS7_ILi80EEENS7_ILi64EEEEEELi64ENS_10bfloat16_tEfNS_4arch4Sm80ELb1ELb0ELb0ELb1ELb0ELb0ELb1ELb1EEENS1_21CollectiveEpilogueFwdINS6_IJS8_SA_S9_EEENS6_IJNS7_ILi1EEESI_SI_EEESC_SE_Li128ELb1ELb1ELb1ELb0EEENS1_36VarlenDynamicPersistentTileSchedulerILi128ELi80ELi128ELi128ELb1ELb1ELb0ELb1ELb1ELb1EEEEEEEEEvNT_6ParamsE,@function
        .size           _ZN7cutlass13device_kernelIN5flash19enable_sm80_to_sm89INS1_16FlashAttnFwdSm80INS1_25CollectiveMainloopFwdSm80ILi4ELi1ELb0EN4cute5tupleIJNS5_1CILi128EEENS7_ILi80EEENS7_ILi64EEEEEELi64ENS_10bfloat16_tEfNS_4arch4Sm80ELb1ELb0ELb0ELb1ELb0ELb0ELb1ELb1EEENS1_21CollectiveEpilogueFwdINS6_IJS8_SA_S9_EEENS6_IJNS7_ILi1EEESI_SI_EEESC_SE_Li128ELb1ELb1ELb1ELb0EEENS1_36VarlenDynamicPersistentTileSchedulerILi128ELi80ELi128ELi128ELb1ELb1ELb0ELb1ELb1ELb1EEEEEEEEEvNT_6ParamsE,(.L_x_3288 - _ZN7cutlass13device_kernelIN5flash19enable_sm80_to_sm89INS1_16FlashAttnFwdSm80INS1_25CollectiveMainloopFwdSm80ILi4ELi1ELb0EN4cute5tupleIJNS5_1CILi128EEENS7_ILi80EEENS7_ILi64EEEEEELi64ENS_10bfloat16_tEfNS_4arch4Sm80ELb1ELb0ELb0ELb1ELb0ELb0ELb1ELb1EEENS1_21CollectiveEpilogueFwdINS6_IJS8_SA_S9_EEENS6_IJNS7_ILi1EEESI_SI_EEESC_SE_Li128ELb1ELb1ELb1ELb0EEENS1_36VarlenDynamicPersistentTileSchedulerILi128ELi80ELi128ELi128ELb1ELb1ELb0ELb1ELb1ELb1EEEEEEEEEvNT_6ParamsE)
        .other          _ZN7cutlass13device_kernelIN5flash19enable_sm80_to_sm89INS1_16FlashAttnFwdSm80INS1_25CollectiveMainloopFwdSm80ILi4ELi1ELb0EN4cute5tupleIJNS5_1CILi128EEENS7_ILi80EEENS7_ILi64EEEEEELi64ENS_10bfloat16_tEfNS_4arch4Sm80ELb1ELb0ELb0ELb1ELb0ELb0ELb1ELb1EEENS1_21CollectiveEpilogueFwdINS6_IJS8_SA_S9_EEENS6_IJNS7_ILi1EEESI_SI_EEESC_SE_Li128ELb1ELb1ELb1ELb0EEENS1_36VarlenDynamicPersistentTileSchedulerILi128ELi80ELi128ELi128ELb1ELb1ELb0ELb1ELb1ELb1EEEEEEEEEvNT_6ParamsE,@"STO_CUDA_ENTRY STV_DEFAULT"
_ZN7cutlass13device_kernelIN5flash19enable_sm80_to_sm89INS1_16FlashAttnFwdSm80INS1_25CollectiveMainloopFwdSm80ILi4ELi1ELb0EN4cute5tupleIJNS5_1CILi128EEENS7_ILi80EEENS7_ILi64EEEEEELi64ENS_10bfloat16_tEfNS_4arch4Sm80ELb1ELb0ELb0ELb1ELb0ELb0ELb1ELb1EEENS1_21CollectiveEpilogueFwdINS6_IJS8_SA_S9_EEENS6_IJNS7_ILi1EEESI_SI_EEESC_SE_Li128ELb1ELb1ELb1ELb0EEENS1_36VarlenDynamicPersistentTileSchedulerILi128ELi80ELi128ELi128ELb1ELb1ELb0ELb1ELb1ELb1EEEEEEEEEvNT_6ParamsE:
        /* <DEDUP_REMOVED lines=55> */
.L_x_2797:
        /* <DEDUP_REMOVED lines=17> */
.L_x_2915:
        /* <DEDUP_REMOVED lines=16> */
.L_x_2916:
[----:B--2---:R-:W-:-:S05]  /*0580*/  IMAD R0, R0, c[0x0][0x538], RZ ;  /* 0x00014e0000007a24 */ /* 0x004fca00078e02ff */
[----:B------:R-:W-:-:S04]  /*0590*/  IADD3 R6, R0, R6, RZ ;  /* 0x0000000600067210 */ /* 0x000fc80007ffe0ff */
[----:B------:R-:W-:-:S13]  /*05a0*/  ISETP.GT.AND P0, PT, R6, UR4, PT ;  /* 0x0000000406007c0c */ /* 0x000fda000bf04270 */
[----:B-1----:R-:W-:Y:S05]  /*05b0*/  @!P0 BRA `(.L_x_2797) ;  /* 0xfffffdb000008947 */ /* 0x002fea000383ffff */
.L_x_2793:
[----:B------:R-:W-:-:S05]  /*05c0*/  IADD3 R12, -R0, R6, RZ ;  /* 0x00000006000c7210 */ /* 0x000fca0007ffe1ff */
[----:B------:R-:W-:-:S05]  /*05d0*/  IMAD R0, R4, c[0x0][0x538], R12 ;  /* 0x00014e0004007a24 */ /* 0x000fca00078e020c */
[----:B------:R-:W-:Y:S01]  /*05e0*/  ISETP.GT.AND P0, PT, R0, UR4, PT ;  /* 0x0000000400007c0c */ /* 0x000fe2000bf04270 */
[----:B------:R-:W-:-:S12]  /*05f0*/  BRA.DIV ~URZ, `(.L_x_2798) ;  /* 0x00011b627f007947 */ /* 0x000fd8000b800000 */
[----:B------:R-:W-:-:S04]  /*0600*/  VOTE.ANY R11, PT, !P0 ;  /* 0x00000000000b7806 */ /* 0x000fc800040e0100 */
.L_x_2917:
[----:B------:R-:W1:Y:S02]  /*0610*/  POPC R0, R11 ;  /* 0x0000000b00007309 */ /* 0x000e640000000000 */
[----:B-1----:R-:W-:-:S05]  /*0620*/  IADD3 R2, R0, R7, RZ ;  /* 0x0000000700027210 */ /* 0x002fca0007ffe0ff */
[----:B------:R1:W-:Y:S01]  /*0630*/  STL [R1+0x54], R2 ;  /* 0x0000540201007387 */ /* 0x0003e20000100800 */
[----:B------:R-:W-:Y:S05]  /*0640*/  BRA.DIV ~URZ, `(.L_x_2799) ;  /* 0x00011b627f007947 */ /* 0x000fea000b800000 */
[----:B------:R2:W3:Y:S01]  /*0650*/  SHFL.IDX PT, R13, R10, R0, 0x1f ;  /* 0x00001f000a0d7589 */ /* 0x0004e200000e0000 */
[----:B------:R-:W-:-:S03]  /*0660*/  MOV R6, RZ ;  /* 0x000000ff00067202 */ /* 0x000fc60000000f00 */
[----:B------:R2:W4:Y:S04]  /*0670*/  SHFL.IDX PT, R10, R8, R0, 0x1f ;  /* 0x00001f00080a7589 */ /* 0x00052800000e0000 */
.L_x_2918:
[----:B------:R-:W-:Y:S01]  /*0680*/  ISETP.NE.AND P0, PT, R11, RZ, PT ;  /* 0x000000ff0b00720c */ /* 0x000fe20003f05270 */
[----:B------:R-:W-:-:S12]  /*0690*/  BSSY B0, `(.L_x_2800) ;  /* 0x0000005000007945 */ /* 0x000fd80003800000 */
[----:B------:R-:W-:Y:S05]  /*06a0*/  @!P0 BRA `(.L_x_2801) ;  /* 0x0000003000008947 */ /* 0x000fea0003800000 */
[----:B------:R-:W-:Y:S01]  /*06b0*/  IADD3 R5, R0, -0x1, RZ ;  /* 0xffffffff00057810 */ /* 0x000fe20007ffe0ff */
[----:B------:R-:W-:Y:S05]  /*06c0*/  BRA.DIV ~URZ, `(.L_x_2802) ;  /* 0x00011bc27f007947 */ /* 0x000fea000b800000 */
[----:B------:R1:W2:Y:S02]  /*06d0*/  SHFL.IDX PT, R6, R4, R5, 0x1f ;  /* 0x00001f0504067589 */ /* 0x0002a400000e0000 */
.L_x_2801:
[----:B------:R-:W-:Y:S05]  /*06e0*/  BSYNC B0 ;  /* 0x0000000000007941 */ /* 0x000fea0003800000 */
.L_x_2800:
        /* <DEDUP_REMOVED lines=69> */
.L_x_2804:
        /* <DEDUP_REMOVED lines=46> */
[----:B------:R-:W-:Y:S02]  /*0e20*/  IMAD.MOV.U32 R7, RZ, RZ, R0 ;  /* 0x000000ffff077224 */ /* 0x000fe400078e0000 */
[----:B------:R-:W-:Y:S01]  /*0e30*/  IMAD.MOV.U32 R2, RZ, RZ, RZ ;  /* 0x000000ffff027224 */ /* 0x000fe200078e00ff */
[----:B------:R-:W-:Y:S01]  /*0e40*/  IABS R0, R8 ;  /* 0x0000000800007213 */ /* 0x000fe20000000000 */
[----:B------:R-:W-:-:S04]  /*0e50*/  IMAD R7, R7, R5, RZ ;  /* 0x0000000507077224 */ /* 0x000fc800078e02ff */
        /* <DEDUP_REMOVED lines=20> */
.L_x_2805:
[----:B------:R-:W-:Y:S05]  /*0fa0*/  BSYNC B0 ;  /* 0x0000000000007941 */ /* 0x000fea0003800000 */
.L_x_2803:
[----:B------:R-:W-:-:S04]  /*0fb0*/  LOP3.LUT R0, RZ, R0, RZ, 0x33, !PT ;  /* 0x00000000ff007212 */ /* 0x000fc800078e33ff */
[----:B------:R-:W-:-:S05]  /*0fc0*/  IADD3 R0, R0, R13, RZ ;  /* 0x0000000d00007210 */ /* 0x000fca0007ffe0ff */
[----:B------:R2:W-:Y:S01]  /*0fd0*/  STL [R1+0x4c], R0 ;  /* 0x00004c0001007387 */ /* 0x0005e20000100800 */
[----:B------:R-:W-:Y:S05]  /*0fe0*/  BRA `(.L_x_2806) ;  /* 0x0000006000007947 */ /* 0x000fea0003800000 */
.L_x_2794:
[----:B------:R-:W-:Y:S01]  /*0ff0*/  MOV R0, UR4 ;  /* 0x0000000400007c02 */ /* 0x000fe20008000f00 */
[----:B------:R-:W-:Y:S04]  /*1000*/  STL [R1+0x4c], RZ ;  /* 0x00004cff01007387 */ /* 0x000fe80000100800 */
[----:B------:R-:W-:Y:S04]  /*1010*/  STL [R1+0x50], RZ ;  /* 0x000050ff01007387 */ /* 0x000fe80000100800 */
[----:B------:R1:W-:Y:S02]  /*1020*/  STL [R1+0x48], R0 ;  /* 0x0000480001007387 */ /* 0x0003e40000100800 */
[----:B-1----:R-:W-:-:S05]  /*1030*/  MOV R0, c[0x0][0x53c] ;  /* 0x00014f0000007a02 */ /* 0x002fca0000000f00 */
[----:B------:R1:W-:Y:S02]  /*1040*/  STL [R1+0x54], R0 ;  /* 0x0000540001007387 */ /* 0x0003e40000100800 */
.L_x_2806:
        /* <DEDUP_REMOVED lines=8> */
.L_x_2792:
        /* <DEDUP_REMOVED lines=72> */
[----:B------:R-:W-:Y:S01]  /*1550*/  SHF.R.U32.HI R2, RZ, 0x3, R0 ;  /* 0x00000003ff027819 */ /* 0x000fe20000011600 */
[----:B------:R-:W-:Y:S01]  /*1560*/  IMAD.SHL.U32 R5, R12, 0x40, RZ ;  /* 0x000000400c057824 */ /* 0x000fe200078e00ff */
[----:B------:R-:W-:Y:S01]  /*1570*/  LOP3.LUT R0, R3, 0x1c0, RZ, 0xc0, !PT ;  /* 0x000001c003007812 */ /* 0x000fe200078ec0ff */
[--C-:B------:R-:W-:Y:S01]  /*1580*/  IMAD R6, R6, 0x2, R4.reuse ;  /* 0x0000000206067824 */ /* 0x100fe200078e0204 */
[----:B------:R-:W-:Y:S01]  /*1590*/  LOP3.LUT R3, R7, R2, RZ, 0x3c, !PT ;  /* 0x0000000207037212 */ /* 0x000fe200078e3cff */
[----:B------:R-:W-:Y:S01]  /*15a0*/  IMAD.MOV.U32 R7, RZ, RZ, -0x10 ;  /* 0xfffffff0ff077424 */ /* 0x000fe200078e00ff */
[----:B------:R-:W-:Y:S01]  /*15b0*/  LOP3.LUT R5, R5, 0xfffffe00, RZ, 0xc0, !PT ;  /* 0xfffffe0005057812 */ /* 0x000fe200078ec0ff */
[----:B------:R-:W-:Y:S01]  /*15c0*/  IMAD.MOV.U32 R12, RZ, RZ, 0x40 ;  /* 0x00000040ff0c7424 */ /* 0x000fe200078e00ff */
[----:B------:R-:W-:Y:S01]  /*15d0*/  LEA.HI R2, R0, R0, RZ, 0x1d ;  /* 0x0000000000027211 */ /* 0x000fe200078fe8ff */
[----:B------:R-:W-:Y:S01]  /*15e0*/  IMAD R0, R14, 0x200, R15 ;  /* 0x000002000e007824 */ /* 0x000fe200078e020f */
[CC--:B------:R-:W-:Y:S01]  /*15f0*/  IADD3 R4, R3.reuse, R5.reuse, R4 ;  /* 0x0000000503047210 */ /* 0x0c0fe20007ffe004 */
[----:B------:R-:W-:Y:S01]  /*1600*/  STL [R1+0x98], R16 ;  /* 0x0000981001007387 */ /* 0x000fe20000100800 */
[----:B------:R-:W-:Y:S01]  /*1610*/  LOP3.LUT R5, R3, R5, RZ, 0xfc, !PT ;  /* 0x0000000503057212 */ /* 0x000fe200078efcff */
[----:B------:R-:W-:Y:S01]  /*1620*/  IMAD.IADD R9, R6, 0x1, R2 ;  /* 0x0000000106097824 */ /* 0x000fe200078e0202 */
[----:B------:R-:W-:Y:S01]  /*1630*/  LOP3.LUT P6, RZ, R10, 0x2, RZ, 0xc0, !PT ;  /* 0x000000020aff7812 */ /* 0x000fe200078cc0ff */
[----:B------:R-:W-:Y:S01]  /*1640*/  IMAD R6, R8, 0x10, R18 ;  /* 0x0000001008067824 */ /* 0x000fe200078e0212 */
[----:B------:R-:W-:Y:S01]  /*1650*/  LOP3.LUT P5, RZ, R10, 0x4, RZ, 0xc0, !PT ;  /* 0x000000040aff7812 */ /* 0x000fe200078ac0ff */
[----:B------:R-:W-:Y:S01]  /*1660*/  IMAD.MOV.U32 R10, RZ, RZ, 0x20 ;  /* 0x00000020ff0a7424 */ /* 0x000fe200078e00ff */
[----:B------:R-:W-:-:S02]  /*1670*/  LOP3.LUT R3, R11, 0x7ffffffc, RZ, 0xc0, !PT ;  /* 0x7ffffffc0b037812 */ /* 0x000fc400078ec0ff */
[----:B------:R-:W-:Y:S01]  /*1680*/  LOP3.LUT P3, RZ, R8, 0x4, RZ, 0xc0, !PT ;  /* 0x0000000408ff7812 */ /* 0x000fe2000786c0ff */
[----:B------:R-:W-:Y:S01]  /*1690*/  IMAD.IADD R8, R16, 0x1, R13 ;  /* 0x0000000110087824 */ /* 0x000fe200078e020d */
[----:B------:R-:W-:Y:S01]  /*16a0*/  LEA R119, R0, 0x2900, 0x1 ;  /* 0x0000290000777811 */ /* 0x000fe200078e08ff */
[----:B------:R-:W-:Y:S01]  /*16b0*/  IMAD.IADD R3, R17, 0x1, -R3 ;  /* 0x0000000111037824 */ /* 0x000fe200078e0a03 */
[----:B------:R-:W-:Y:S01]  /*16c0*/  SEL R7, R7, 0x10, !P0 ;  /* 0x0000001007077807 */ /* 0x000fe20004000000 */
[----:B------:R1:W-:Y:S01]  /*16d0*/  STL [R1+0x88], R6 ;  /* 0x0000880601007387 */ /* 0x0003e20000100800 */
[----:B------:R-:W-:Y:S01]  /*16e0*/  LEA R9, R9, 0x80, 0x1 ;  /* 0x0000008009097811 */ /* 0x000fe200078e08ff */
        /* <DEDUP_REMOVED lines=41> */
.L_x_2914:
        /* <DEDUP_REMOVED lines=41> */
.L_x_2807:
[----:B------:R-:W-:-:S04]  /*1c10*/  ISETP.NE.U32.AND P2, PT, RZ, c[0x0][0x368], PT ;  /* 0x0000da00ff007a0c */ /* 0x000fc80003f45070 */
[----:B------:R-:W-:-:S13]  /*1c20*/  ISETP.NE.AND.EX P2, PT, RZ, c[0x0][0x36c], PT, P2 ;  /* 0x0000db00ff007a0c */ /* 0x000fda0003f45320 */
[----:B------:R-:W-:Y:S05]  /*1c30*/  @!P2 BRA `(.L_x_2808) ;  /* 0x000000400000a947 */ /* 0x000fea0003800000 */
[----:B-1----:R-:W-:-:S04]  /*1c40*/  LEA R2, P2, R23, c[0x0][0x368], 0x2 ;  /* 0x0000da0017027a11 */ /* 0x002fc800078410ff */
[----:B------:R-:W-:-:S05]  /*1c50*/  LEA.HI.X R3, R23, c[0x0][0x36c], R13, 0x2, P2 ;  /* 0x0000db0017037a11 */ /* 0x000fca00010f140d */
[----:B------:R1:W5:Y:S01]  /*1c60*/  LDG.E R0, [R2.64] ;  /* 0x0000000802007981 */ /* 0x000362000c1e1900 */
[----:B------:R-:W-:Y:S05]  /*1c70*/  BRA `(.L_x_2809) ;  /* 0x0000005000007947 */ /* 0x000fea0003800000 */
.L_x_2808:
[----:B-1----:R-:W-:Y:S01]  /*1c80*/  MOV R0, c[0x0][0x1d0] ;  /* 0x0000740000007a02 */ /* 0x002fe20000000f00 */
[----:B------:R-:W-:Y:S05]  /*1c90*/  @!P0 BRA `(.L_x_2809) ;  /* 0x0000003000008947 */ /* 0x000fea0003800000 */
[----:B------:R-:W2:Y:S04]  /*1ca0*/  LDG.E R4, [R2.64] ;  /* 0x0000000802047981 */ /* 0x000ea8000c1e1900 */
[----:B------:R-:W2:Y:S02]  /*1cb0*/  LDG.E R0, [R2.64+0x4] ;  /* 0x0000040802007981 */ /* 0x000ea4000c1e1900 */
[----:B--2---:R-:W-:Y:S02]  /*1cc0*/  IADD3 R0, -R4, R0, RZ ;  /* 0x0000000004007210 */ /* 0x004fe40007ffe1ff */
.L_x_2809:
        /* <DEDUP_REMOVED lines=66> */
.L_x_2811:
[----:B------:R-:W-:Y:S05]  /*20f0*/  BSYNC B0 ;  /* 0x0000000000007941 */ /* 0x000fea0003800000 */
.L_x_2810:
        /* <DEDUP_REMOVED lines=129> */
.L_x_2919:
[----:B------:R-:W-:Y:S05]  /*2910*/  BRA.DIV ~URZ, `(.L_x_2814) ;  /* 0x0000fa427f007947 */ /* 0x000fea000b800000 */
[----:B------:R3:W4:Y:S02]  /*2920*/  SHFL.IDX PT, R2, R7, RZ, 0x181f ;  /* 0x00181fff07027589 */ /* 0x00072400000e0000 */
.L_x_2920:
        /* <DEDUP_REMOVED lines=12> */
.L_x_2816:
[----:B------:R-:W-:Y:S05]  /*29f0*/  BSYNC B0 ;  /* 0x0000000000007941 */ /* 0x000fea0003800000 */
.L_x_2815:
[----:B------:R-:W-:Y:S05]  /*2a00*/  BRA.DIV ~URZ, `(.L_x_2817) ;  /* 0x0000f9c27f007947 */ /* 0x000fea000b800000 */
[----:B--2---:R2:W1:Y:S04]  /*2a10*/  SHFL.IDX PT, R8, R6, 0x1, 0x181f ;  /* 0x00381f0006087f89 */ /* 0x00446800000e0000 */
[----:B----4-:R2:W4:Y:S02]  /*2a20*/  SHFL.IDX PT, R2, R7, 0x1, 0x181f ;  /* 0x00381f0007027f89 */ /* 0x01052400000e0000 */
.L_x_2921:
        /* <DEDUP_REMOVED lines=11> */
.L_x_2819:
[----:B------:R-:W-:Y:S05]  /*2ae0*/  BSYNC B0 ;  /* 0x0000000000007941 */ /* 0x000fea0003800000 */
.L_x_2818:
[----:B------:R-:W-:Y:S05]  /*2af0*/  BRA.DIV ~URZ, `(.L_x_2820) ;  /* 0x0000f9a27f007947 */ /* 0x000fea000b800000 */
[----:B-1----:R1:W2:Y:S02]  /*2b00*/  SHFL.IDX PT, R8, R6, 0x2, 0x181f ;  /* 0x00581f0006087f89 */ /* 0x0022a400000e0000 */
.L_x_2922:
[----:B------:R-:W-:Y:S05]  /*2b10*/  BRA.DIV ~URZ, `(.L_x_2821) ;  /* 0x0000f9f27f007947 */ /* 0x000fea000b800000 */
[----:B----4-:R4:W1:Y:S02]  /*2b20*/  SHFL.IDX PT, R2, R7, 0x2, 0x181f ;  /* 0x00581f0007027f89 */ /* 0x01086400000e0000 */
.L_x_2923:
        /* <DEDUP_REMOVED lines=11> */
.L_x_2823:
[----:B------:R-:W-:Y:S05]  /*2be0*/  BSYNC B0 ;  /* 0x0000000000007941 */ /* 0x000fea0003800000 */
.L_x_2822:
[----:B------:R-:W-:Y:S05]  /*2bf0*/  BRA.DIV ~URZ, `(.L_x_2824) ;  /* 0x0000f9827f007947 */ /* 0x000fea000b800000 */
[----:B--2---:R2:W3:Y:S04]  /*2c00*/  SHFL.IDX PT, R8, R6, 0x3, 0x181f ;  /* 0x00781f0006087f89 */ /* 0x0044e800000e0000 */
[----:B-1----:R2:W1:Y:S02]  /*2c10*/  SHFL.IDX PT, R2, R7, 0x3, 0x181f ;  /* 0x00781f0007027f89 */ /* 0x00246400000e0000 */
.L_x_2924:
        /* <DEDUP_REMOVED lines=11> */
.L_x_2826:
[----:B------:R-:W-:Y:S05]  /*2cd0*/  BSYNC B0 ;  /* 0x0000000000007941 */ /* 0x000fea0003800000 */
.L_x_2825:
[----:B------:R-:W-:Y:S05]  /*2ce0*/  BRA.DIV ~URZ, `(.L_x_2827) ;  /* 0x0000f9627f007947 */ /* 0x000fea000b800000 */
[----:B---3--:R3:W2:Y:S02]  /*2cf0*/  SHFL.IDX PT, R8, R6, 0x4, 0x181f ;  /* 0x00981f0006087f89 */ /* 0x0086a400000e0000 */
.L_x_2925:
[----:B------:R-:W-:Y:S05]  /*2d00*/  BRA.DIV ~URZ, `(.L_x_2828) ;  /* 0x0000f9b27f007947 */ /* 0x000fea000b800000 */
[----:B-1----:R1:W3:Y:S02]  /*2d10*/  SHFL.IDX PT, R2, R7, 0x4, 0x181f ;  /* 0x00981f0007027f89 */ /* 0x0022e400000e0000 */
.L_x_2926:
        /* <DEDUP_REMOVED lines=11> */
.L_x_2830:
[----:B------:R-:W-:Y:S05]  /*2dd0*/  BSYNC B0 ;  /* 0x0000000000007941 */ /* 0x000fea0003800000 */
.L_x_2829:
[----:B------:R-:W-:Y:S05]  /*2de0*/  BRA.DIV ~URZ, `(.L_x_2831) ;  /* 0x0000f9427f007947 */ /* 0x000fea000b800000 */
[----:B--2---:R2:W1:Y:S04]  /*2df0*/  SHFL.IDX PT, R8, R6, 0x5, 0x181f ;  /* 0x00b81f0006087f89 */ /* 0x00446800000e0000 */
[----:B---3--:R2:W3:Y:S02]  /*2e00*/  SHFL.IDX PT, R2, R7, 0x5, 0x181f ;  /* 0x00b81f0007027f89 */ /* 0x0084e400000e0000 */
.L_x_2927:
        /* <DEDUP_REMOVED lines=11> */
.L_x_2833:
[----:B------:R-:W-:Y:S05]  /*2ec0*/  BSYNC B0 ;  /* 0x0000000000007941 */ /* 0x000fea0003800000 */
.L_x_2832:
[----:B------:R-:W-:Y:S05]  /*2ed0*/  BRA.DIV ~URZ, `(.L_x_2834) ;  /* 0x0000f9227f007947 */ /* 0x000fea000b800000 */
[----:B-1----:R1:W2:Y:S02]  /*2ee0*/  SHFL.IDX PT, R8, R6, 0x6, 0x181f ;  /* 0x00d81f0006087f89 */ /* 0x0022a400000e0000 */
.L_x_2928:
[----:B------:R-:W-:Y:S05]  /*2ef0*/  BRA.DIV ~URZ, `(.L_x_2835) ;  /* 0x0000f9727f007947 */ /* 0x000fea000b800000 */
[----:B---3--:R3:W1:Y:S02]  /*2f00*/  SHFL.IDX PT, R2, R7, 0x6, 0x181f ;  /* 0x00d81f0007027f89 */ /* 0x00866400000e0000 */
.L_x_2929:
        /* <DEDUP_REMOVED lines=11> */
.L_x_2837:
[----:B------:R-:W-:Y:S05]  /*2fc0*/  BSYNC B0 ;  /* 0x0000000000007941 */ /* 0x000fea0003800000 */
.L_x_2836:
[----:B------:R-:W-:Y:S05]  /*2fd0*/  BRA.DIV ~URZ, `(.L_x_2838) ;  /* 0x0000f9027f007947 */ /* 0x000fea000b800000 */
[----:B-12---:R-:W1:Y:S04]  /*2fe0*/  SHFL.IDX PT, R6, R6, 0x7, 0x181f ;  /* 0x00f81f0006067f89 */ /* 0x006e6800000e0000 */
[----:B------:R2:W3:Y:S02]  /*2ff0*/  SHFL.IDX PT, R2, R7, 0x7, 0x181f ;  /* 0x00f81f0007027f89 */ /* 0x0004e400000e0000 */
.L_x_2930:
        /* <DEDUP_REMOVED lines=18> */
[----:B------:R-:W-:Y:S01]  /*3120*/  IMAD.MOV.U32 R61, RZ, RZ, -0x50 ;  /* 0xffffffb0ff3d7424 */ /* 0x000fe200078e00ff */
[----:B------:R-:W-:Y:S01]  /*3130*/  SHF.R.S32.HI R21, RZ, 0x1f, R60 ;  /* 0x0000001fff157819 */ /* 0x000fe2000001143c */
[----:B-1----:R-:W-:Y:S01]  /*3140*/  IMAD.WIDE.U32 R2, R60, c[0x0][0x1e0], RZ ;  /* 0x000078003c027a25 */ /* 0x002fe200078e00ff */
[----:B------:R-:W4:Y:S01]  /*3150*/  LDL R248, [R1+0x10] ;  /* 0x0000100001f87983 */ /* 0x000f220000100800 */
[----:B------:R-:W-:-:S02]  /*3160*/  ULDC.64 UR4, c[0x0][0x208] ;  /* 0x0000820000047ab9 */ /* 0x000fc40000000a00 */
[----:B------:R-:W-:Y:S02]  /*3170*/  IMAD R61, R245, R61, 0x50 ;  /* 0x00000050f53d7424 */ /* 0x000fe400078e023d */
        /* <DEDUP_REMOVED lines=8> */
[----:B------:R-:W-:Y:S01]  /*3200*/  IMAD.MOV.U32 R117, RZ, RZ, c[0x0][0x1e4] ;  /* 0x00007900ff757624 */ /* 0x000fe200078e00ff */
[----:B------:R-:W-:Y:S02]  /*3210*/  USHF.L.U32 UR7, UR4, 0x5, URZ ;  /* 0x0000000504077899 */ /* 0x000fe4000800063f */
[----:B------:R-:W-:Y:S02]  /*3220*/  UMOV UR6, 0x5 ;  /* 0x0000000500067882 */ /* 0x000fe40000000000 */
[----:B------:R-:W-:Y:S01]  /*3230*/  USHF.L.U64.HI UR5, UR4, UR6, UR5 ;  /* 0x0000000604057299 */ /* 0x000fe20008010205 */
[----:B------:R-:W-:Y:S01]  /*3240*/  BAR.SYNC.DEFER_BLOCKING 0x0 ;  /* 0x0000000000007b1d */ /* 0x000fe20000010000 */
[----:B---3--:R-:W-:-:S04]  /*3250*/  IADD3 R20, R61, R249, -R7 ;  /* 0x000000f93d147210 */ /* 0x008fc80007ffe807 */
[C---:B------:R-:W-:Y:S02]  /*3260*/  ISETP.GE.AND P5, PT, R20.reuse, 0x11, PT ;  /* 0x000000111400780c */ /* 0x040fe40003fa6270 */
[----:B------:R-:W-:Y:S01]  /*3270*/  ISETP.GE.AND P1, PT, R20, 0x1, PT ;  /* 0x000000011400780c */ /* 0x000fe20003f26270 */
[----:B-----5:R-:W-:Y:S02]  /*3280*/  IMAD.MOV.U32 R63, RZ, RZ, R5 ;  /* 0x000000ffff3f7224 */ /* 0x020fe400078e0005 */
[----:B--2---:R-:W-:-:S04]  /*3290*/  IMAD.MOV.U32 R62, RZ, RZ, R8 ;  /* 0x000000ffff3e7224 */ /* 0x004fc800078e0008 */
[----:B------:R-:W-:Y:S01]  /*32a0*/  IMAD.WIDE.U32 R2, R2, 0x50, R62 ;  /* 0x0000005002027825 */ /* 0x000fe200078e003e */
[----:B------:R-:W-:-:S03]  /*32b0*/  ISETP.GE.AND P3, PT, R20, 0x21, PT ;  /* 0x000000211400780c */ /* 0x000fc60003f66270 */
[----:B------:R-:W-:Y:S01]  /*32c0*/  IMAD.IADD R3, R3, 0x1, R0 ;  /* 0x0000000103037824 */ /* 0x000fe200078e0200 */
[----:B------:R-:W-:Y:S02]  /*32d0*/  @P5 LEA R0, P2, R116, R2, 0x4 ;  /* 0x0000000274005211 */ /* 0x000fe400078420ff */
[----:B------:R-:W-:Y:S02]  /*32e0*/  @P1 LEA R4, P0, R2, c[0x0][0x1c8], 0x1 ;  /* 0x0000720002041a11 */ /* 0x000fe400078008ff */
[----:B------:R-:W-:Y:S02]  /*32f0*/  @P5 LEA.HI.X R6, R116, R3, R117, 0x4, P2 ;  /* 0x0000000374065211 */ /* 0x000fe400010f2475 */
[----:B------:R-:W-:Y:S02]  /*3300*/  @P1 LEA.HI.X R5, R2, c[0x0][0x1cc], R3, 0x1, P0 ;  /* 0x0000730002051a11 */ /* 0x000fe400000f0c03 */
[----:B------:R-:W-:Y:S01]  /*3310*/  ISETP.GE.AND P2, PT, R20, 0x31, PT ;  /* 0x000000311400780c */ /* 0x000fe20003f46270 */
        /* <DEDUP_REMOVED lines=8> */
[----:B------:R-:W-:-:S02]  /*33a0*/  @P3 IADD3 R0, P0, R2, R8, RZ ;  /* 0x0000000802003210 */ /* 0x000fc40007f1e0ff */
[----:B------:R-:W-:Y:S01]  /*33b0*/  ISETP.GE.AND P1, PT, R20, 0x41, PT ;  /* 0x000000411400780c */ /* 0x000fe20003f26270 */
[----:B------:R2:W-:Y:S01]  /*33c0*/  @P5 LDGSTS.E.BYPASS.LTC128B.128 [R216+0x3100], [R10.64], !P6 ;  /* 0x031000000ad85fae */ /* 0x0005e2000f101d48 */
[----:B------:R-:W-:Y:S01]  /*33d0*/  @P3 IADD3.X R6, R3, R9, R6, P0, !PT ;  /* 0x0000000903063210 */ /* 0x000fe200007fe406 */
[----:B------:R-:W-:Y:S01]  /*33e0*/  @P2 IMAD R7, R117, 0x30, RZ ;  /* 0x0000003075072824 */ /* 0x000fe200078e02ff */
        /* <DEDUP_REMOVED lines=18> */
[----:B------:R-:W1:Y:S04]  /*3510*/  LDSM.16.M88.4 R16, [R119] ;  /* 0x000000007710783b */ /* 0x000e680000000200 */
[----:B------:R-:W5:Y:S04]  /*3520*/  LDSM.16.M88.4 R12, [R119+0x800] ;  /* 0x00080000770c783b */ /* 0x000f680000000200 */
[----:B------:R-:W4:Y:S04]  /*3530*/  LDSM.16.M88.4 R24, [R119+0x1000] ;  /* 0x001000007718783b */ /* 0x000f280000000200 */
[----:B------:R-:W4:Y:S04]  /*3540*/  LDSM.16.M88.4 R32, [R119+0x1800] ;  /* 0x001800007720783b */ /* 0x000f280000000200 */
[----:B------:R-:W4:Y:S04]  /*3550*/  LDSM.16.M88.4 R28, [R119+0x2000] ;  /* 0x00200000771c783b */ /* 0x000f280000000200 */
[----:B--2---:R-:W2:Y:S01]  /*3560*/  LDSM.16.M88.4 R8, [R206] ;  /* 0x00000000ce08783b */ /* 0x004ea20000000200 */
[----:B------:R-:W-:-:S02]  /*3570*/  IMAD R0, R21, c[0x0][0x208], RZ ;  /* 0x0000820015007a24 */ /* 0x000fc400078e02ff */
[C---:B---3--:R-:W-:Y:S01]  /*3580*/  IMAD.WIDE.U32 R2, R60.reuse, c[0x0][0x208], RZ ;  /* 0x000082003c027a25 */ /* 0x048fe200078e00ff */
[----:B------:R-:W-:Y:S03]  /*3590*/  LDSM.16.M88.4 R36, [R213] ;  /* 0x00000000d524783b */ /* 0x000fe60000000200 */
[----:B------:R-:W-:Y:S01]  /*35a0*/  IMAD R0, R60, c[0x0][0x20c], R0 ;  /* 0x000083003c007a24 */ /* 0x000fe200078e0200 */
[----:B------:R-:W-:Y:S03]  /*35b0*/  LDSM.16.M88.4 R56, [R214] ;  /* 0x00000000d638783b */ /* 0x000fe60000000200 */
[----:B------:R-:W-:Y:S01]  /*35c0*/  IMAD.IADD R0, R3, 0x1, R0 ;  /* 0x0000000103007824 */ /* 0x000fe200078e0200 */
[----:B------:R-:W-:Y:S01]  /*35d0*/  ISETP.GE.AND P1, PT, R22, c[0x0][0x1d4], PT ;  /* 0x0000750016007a0c */ /* 0x000fe20003f26270 */
[----:B------:R-:W-:Y:S02]  /*35e0*/  LDSM.16.M88.4 R64, [R210] ;  /* 0x00000000d240783b */ /* 0x000fe40000000200 */
[----:B------:R-:W-:Y:S01]  /*35f0*/  IMAD R0, R0, 0x50, RZ ;  /* 0x0000005000007824 */ /* 0x000fe200078e02ff */
[C---:B-1----:R-:W-:Y:S08]  /*3600*/  HMMA.16816.F32.BF16 R40, R4.reuse, R16, RZ ;  /* 0x000000100428723c */ /* 0x042ff000000418ff */
[C---:B-----5:R-:W-:Y:S08]  /*3610*/  HMMA.16816.F32.BF16 R44, R4.reuse, R12, RZ ;  /* 0x0000000c042c723c */ /* 0x060ff000000418ff */
[C---:B----4-:R-:W-:Y:S08]  /*3620*/  HMMA.16816.F32.BF16 R48, R4.reuse, R24, RZ ;  /* 0x000000180430723c */ /* 0x050ff000000418ff */
[C---:B------:R-:W-:Y:S08]  /*3630*/  HMMA.16816.F32.BF16 R52, R4.reuse, R32, RZ ;  /* 0x000000200434723c */ /* 0x040ff000000418ff */
[C---:B------:R-:W-:Y:S08]  /*3640*/  HMMA.16816.F32.BF16 R68, R4.reuse, R28, RZ ;  /* 0x0000001c0444723c */ /* 0x040ff000000418ff */
[C---:B------:R-:W-:Y:S08]  /*3650*/  HMMA.16816.F32.BF16 R72, R4.reuse, R18, RZ ;  /* 0x000000120448723c */ /* 0x040ff000000418ff */
[C---:B------:R-:W-:Y:S08]  /*3660*/  HMMA.16816.F32.BF16 R80, R4.reuse, R14, RZ ;  /* 0x0000000e0450723c */ /* 0x040ff000000418ff */
[C---:B------:R-:W-:Y:S08]  /*3670*/  HMMA.16816.F32.BF16 R100, R4.reuse, R26, RZ ;  /* 0x0000001a0464723c */ /* 0x040ff000000418ff */
[C---:B------:R-:W-:Y:S08]  /*3680*/  HMMA.16816.F32.BF16 R120, R4.reuse, R34, RZ ;  /* 0x000000220478723c */ /* 0x040ff000000418ff */
[----:B------:R-:W-:Y:S01]  /*3690*/  HMMA.16816.F32.BF16 R112, R4, R30, RZ ;  /* 0x0000001e0470723c */ /* 0x000fe200000418ff */
[----:B------:R-:W1:Y:S07]  /*36a0*/  LDSM.16.M88.4 R4, [R209+0x2000] ;  /* 0x00200000d104783b */ /* 0x000e6e0000000200 */
[C---:B--2---:R-:W-:Y:S08]  /*36b0*/  HMMA.16816.F32.BF16 R124, R8.reuse, R16, RZ ;  /* 0x00000010087c723c */ /* 0x044ff000000418ff */
[C---:B------:R-:W-:Y:S08]  /*36c0*/  HMMA.16816.F32.BF16 R148, R8.reuse, R18, RZ ;  /* 0x000000120894723c */ /* 0x040ff000000418ff */
[C---:B------:R-:W-:Y:S08]  /*36d0*/  HMMA.16816.F32.BF16 R108, R8.reuse, R12, RZ ;  /* 0x0000000c086c723c */ /* 0x040ff000000418ff */
[C---:B------:R-:W-:Y:S08]  /*36e0*/  HMMA.16816.F32.BF16 R144, R8.reuse, R14, RZ ;  /* 0x0000000e0890723c */ /* 0x040ff000000418ff */
[C---:B------:R-:W-:Y:S08]  /*36f0*/  HMMA.16816.F32.BF16 R104, R8.reuse, R24, RZ ;  /* 0x000000180868723c */ /* 0x040ff000000418ff */
[C---:B------:R-:W-:Y:S01]  /*3700*/  HMMA.16816.F32.BF16 R128, R8.reuse, R26, RZ ;  /* 0x0000001a0880723c */ /* 0x040fe200000418ff */
[----:B------:R-:W-:Y:S07]  /*3710*/  LDSM.16.M88.4 R24, [R211] ;  /* 0x00000000d318783b */ /* 0x000fee0000000200 */
[C---:B------:R-:W-:Y:S08]  /*3720*/  HMMA.16816.F32.BF16 R96, R8.reuse, R32, RZ ;  /* 0x000000200860723c */ /* 0x040ff000000418ff */
[C---:B------:R-:W-:Y:S01]  /*3730*/  HMMA.16816.F32.BF16 R132, R8.reuse, R34, RZ ;  /* 0x000000220884723c */ /* 0x040fe200000418ff */
[----:B------:R-:W2:Y:S07]  /*3740*/  LDSM.16.M88.4 R32, [R212] ;  /* 0x00000000d420783b */ /* 0x000eae0000000200 */
        /* <DEDUP_REMOVED lines=9> */
[----:B------:R-:W-:Y:S02]  /*37e0*/  IADD3 R14, P2, R16, UR7, RZ ;  /* 0x00000007100e7c10 */ /* 0x000fe4000ff5e0ff */
[----:B------:R-:W-:Y:S02]  /*37f0*/  LEA.HI.X R17, R2, c[0x0][0x1fc], R0, 0x1, P0 ;  /* 0x00007f0002117a11 */ /* 0x000fe400000f0c00 */
[----:B------:R-:W-:Y:S02]  /*3800*/  ISETP.LT.OR P0, PT, R20, 0x1, P1 ;  /* 0x000000011400780c */ /* 0x000fe40000f01670 */
[----:B------:R-:W-:Y:S02]  /*3810*/  IADD3 R12, P3, R14, UR7, RZ ;  /* 0x000000070e0c7c10 */ /* 0x000fe4000ff7e0ff */
[----:B------:R-:W-:Y:S02]  /*3820*/  IADD3.X R15, R17, UR5, RZ, P2, !PT ;  /* 0x00000005110f7c10 */ /* 0x000fe400097fe4ff */
[----:B------:R-:W-:-:S02]  /*3830*/  IADD3 R2, P2, R12, UR7, RZ ;  /* 0x000000070c027c10 */ /* 0x000fc4000ff5e0ff */
[----:B------:R-:W-:Y:S02]  /*3840*/  IADD3.X R13, R15, UR5, RZ, P3, !PT ;  /* 0x000000050f0d7c10 */ /* 0x000fe40009ffe4ff */
[C---:B------:R-:W-:Y:S02]  /*3850*/  ISETP.LT.OR P3, PT, R20.reuse, 0x21, P1 ;  /* 0x000000211400780c */ /* 0x040fe40000f61670 */
[----:B------:R-:W-:Y:S01]  /*3860*/  IADD3.X R3, R13, UR5, RZ, P2, !PT ;  /* 0x000000050d037c10 */ /* 0x000fe200097fe4ff */
[----:B------:R-:W-:Y:S01]  /*3870*/  @!PT LDS RZ, [RZ] ;  /* 0x00000000fffff984 */ /* 0x000fe20000000800 */
[----:B------:R-:W-:Y:S01]  /*3880*/  @!PT LDS RZ, [RZ] ;  /* 0x00000000fffff984 */ /* 0x000fe20000000800 */
[----:B------:R-:W-:Y:S01]  /*3890*/  @!PT LDS RZ, [RZ] ;  /* 0x00000000fffff984 */ /* 0x000fe20000000800 */
[----:B------:R4:W-:Y:S01]  /*38a0*/  LDGSTS.E.BYPASS.LTC128B.128 [R216+0x100], [R16.64], !P0 ;  /* 0x0010000010d87fae */ /* 0x0009e2000c101d48 */
[C---:B------:R-:W-:Y:S02]  /*38b0*/  ISETP.LT.OR P2, PT, R20.reuse, 0x31, P1 ;  /* 0x000000311400780c */ /* 0x040fe40000f41670 */
[----:B------:R-:W-:Y:S01]  /*38c0*/  ISETP.LT.OR P1, PT, R20, 0x41, P1 ;  /* 0x000000411400780c */ /* 0x000fe20000f21670 */
[----:B------:R5:W-:Y:S01]  /*38d0*/  LDGSTS.E.BYPASS.LTC128B.128 [R216+0x900], [R14.64], !P5 ;  /* 0x009000000ed87fae */ /* 0x000be2000e901d48 */
[C---:B-1----:R-:W-:Y:S05]  /*38e0*/  HMMA.16816.F32.BF16 R28, R4.reuse, R36, R48 ;  /* 0x00000024041c723c */ /* 0x042fea0000041830 */
[----:B------:R5:W-:Y:S04]  /*38f0*/  LDGSTS.E.BYPASS.LTC128B.128 [R216+0x1100], [R12.64], !P3 ;  /* 0x011000000cd87fae */ /* 0x000be8000d901d48 */
[----:B------:R1:W-:Y:S01]  /*3900*/  LDGSTS.E.BYPASS.LTC128B.128 [R216+0x1900], [R2.64], !P2 ;  /* 0x0190000002d87fae */ /* 0x0003e2000d101d48 */
[----:B------:R-:W-:Y:S01]  /*3910*/  HMMA.16816.F32.BF16 R76, R4, R56, R44 ;  /* 0x00000038044c723c */ /* 0x000fe2000004182c */
[----:B----4-:R-:W-:-:S04]  /*3920*/  IADD3 R16, P0, R2, UR7, RZ ;  /* 0x0000000702107c10 */ /* 0x010fc8000ff1e0ff */
[----:B------:R-:W-:-:S05]  /*3930*/  IADD3.X R17, R3, UR5, RZ, P0, !PT ;  /* 0x0000000503117c10 */ /* 0x000fca00087fe4ff */
        /* <DEDUP_REMOVED lines=10> */
[C---:B------:R-:W-:Y:S08]  /*39e0*/  HMMA.16816.F32.BF16 R20, R4.reuse, R58, R80 ;  /* 0x0000003a0414723c */ /* 0x040ff00000041850 */
[C---:B------:R-:W-:Y:S01]  /*39f0*/  HMMA.16816.F32.BF16 R84, R4.reuse, R64, R40 ;  /* 0x000000400454723c */ /* 0x040fe20000041828 */
[----:B------:R-:W4:Y:S07]  /*3a00*/  LDSM.16.M88.4 R40, [R205+0x1800] ;  /* 0x00180000cd28783b */ /* 0x000f2e0000000200 */
[----:B------:R-:W-:Y:S08]  /*3a10*/  HMMA.16816.F32.BF16 R72, R4, R66, R72 ;  /* 0x000000420448723c */ /* 0x000ff00000041848 */
[C---:B---3--:R-:W-:Y:S08]  /*3a20*/  HMMA.16816.F32.BF16 R136, R8.reuse, R64, R124 ;  /* 0x000000400888723c */ /* 0x048ff0000004187c */
[C---:B------:R-:W-:Y:S08]  /*3a30*/  HMMA.16816.F32.BF16 R152, R8.reuse, R56, R108 ;  /* 0x000000380898723c */ /* 0x040ff0000004186c */
[----:B------:R-:W-:Y:S08]  /*3a40*/  HMMA.16816.F32.BF16 R64, R8, R66, R148 ;  /* 0x000000420840723c */ /* 0x000ff00000041894 */
[C---:B------:R-:W-:Y:S08]  /*3a50*/  HMMA.16816.F32.BF16 R164, R4.reuse, R34, R120 ;  /* 0x0000002204a4723c */ /* 0x040ff00000041878 */
[----:B------:R-:W-:Y:S08]  /*3a60*/  HMMA.16816.F32.BF16 R80, R4, R26, R112 ;  /* 0x0000001a0450723c */ /* 0x000ff00000041870 */
[----:B------:R-:W-:Y:S08]  /*3a70*/  HMMA.16816.F32.BF16 R56, R8, R58, R144 ;  /* 0x0000003a0838723c */ /* 0x000ff00000041890 */
[----:B------:R-:W-:Y:S01]  /*3a80*/  HMMA.16816.F32.BF16 R172, R4, R38, R100 ;  /* 0x0000002604ac723c */ /* 0x000fe20000041864 */
[----:B------:R-:W-:Y:S07]  /*3a90*/  LDSM.16.M88.4 R4, [R208+0x2000] ;  /* 0x00200000d004783b */ /* 0x000fee0000000200 */
[C---:B------:R-:W-:Y:S08]  /*3aa0*/  HMMA.16816.F32.BF16 R156, R8.reuse, R36, R104 ;  /* 0x00000024089c723c */ /* 0x040ff00000041868 */
[C---:B------:R-:W-:Y:S01]  /*3ab0*/  HMMA.16816.F32.BF16 R120, R8.reuse, R38, R128 ;  /* 0x000000260878723c */ /* 0x040fe20000041880 */
[----:B------:R-:W-:Y:S07]  /*3ac0*/  LDSM.16.M88.4 R36, [R202] ;  /* 0x00000000ca24783b */ /* 0x000fee0000000200 */
[C---:B------:R-:W-:Y:S08]  /*3ad0*/  HMMA.16816.F32.BF16 R168, R8.reuse, R32, R96 ;  /* 0x0000002008a8723c */ /* 0x040ff00000041860 */
[C---:B------:R-:W-:Y:S08]  /*3ae0*/  HMMA.16816.F32.BF16 R176, R8.reuse, R24, R88 ;  /* 0x0000001808b0723c */ /* 0x040ff00000041858 */
        /* <DEDUP_REMOVED lines=22> */
[C---:B----4-:R-:W-:Y:S08]  /*3c50*/  HMMA.16816.F32.BF16 R104, R16.reuse, R40, R140 ;  /* 0x000000281068723c */ /* 0x050ff0000004188c */
[C---:B------:R-:W-:Y:S08]  /*3c60*/  HMMA.16816.F32.BF16 R100, R16.reuse, R68, R160 ;  /* 0x000000441064723c */ /* 0x040ff000000418a0 */
[----:B------:R-:W-:Y:S08]  /*3c70*/  HMMA.16816.F32.BF16 R84, R16, R42, R164 ;  /* 0x0000002a1054723c */ /* 0x000ff000000418a4 */
[C---:B------:R-:W-:Y:S08]  /*3c80*/  HMMA.16816.F32.BF16 R44, R12.reuse, R40, R168 ;  /* 0x000000280c2c723c */ /* 0x040ff000000418a8 */
[C---:B------:R-:W-:Y:S08]  /*3c90*/  HMMA.16816.F32.BF16 R40, R12.reuse, R42, R132 ;  /* 0x0000002a0c28723c */ /* 0x040ff00000041884 */
[C---:B------:R-:W-:Y:S08]  /*3ca0*/  HMMA.16816.F32.BF16 R16, R12.reuse, R68, R176 ;  /* 0x000000440c10723c */ /* 0x040ff000000418b0 */
[----:B------:R-:W-:Y:S01]  /*3cb0*/  HMMA.16816.F32.BF16 R12, R12, R70, R128 ;  /* 0x000000460c0c723c */ /* 0x000fe20000041880 */
[----:B------:R-:W-:Y:S07]  /*3cc0*/  BSSY B0, `(.L_x_2839) ;  /* 0x0000035000007945 */ /* 0x000fee0003800000 */
[----:B--2---:R-:W-:Y:S08]  /*3cd0*/  HMMA.16816.F32.BF16 R144, R4, R22, R80 ;  /* 0x000000160490723c */ /* 0x004ff00000041850 */
[-C--:B---3--:R-:W-:Y:S08]  /*3ce0*/  HMMA.16816.F32.BF16 R80, R8, R28.reuse, R52 ;  /* 0x0000001c0850723c */ /* 0x088ff00000041834 */
[C---:B------:R-:W-:Y:S08]  /*3cf0*/  HMMA.16816.F32.BF16 R108, R4.reuse, R28, R108 ;  /* 0x0000001c046c723c */ /* 0x040ff0000004186c */
[-C--:B------:R-:W-:Y:S08]  /*3d00*/  HMMA.16816.F32.BF16 R88, R4, R30.reuse, R88 ;  /* 0x0000001e0458723c */ /* 0x080ff00000041858 */
[----:B------:R-:W-:Y:S08]  /*3d10*/  HMMA.16816.F32.BF16 R52, R8, R30, R48 ;  /* 0x0000001e0834723c */ /* 0x000ff00000041830 */
[----:B------:R-:W-:Y:S08]  /*3d20*/  HMMA.16816.F32.BF16 R128, R4, R36, R124 ;  /* 0x000000240480723c */ /* 0x000ff0000004187c */
        /* <DEDUP_REMOVED lines=46> */
.L_x_2840:
[----:B-1----:R-:W-:Y:S05]  /*4010*/  BSYNC B0 ;  /* 0x0000000000007941 */ /* 0x002fea0003800000 */
.L_x_2839:
[----:B------:R-:W2:Y:S04]  /*4020*/  LDL R247, [R1+0x60] ;  /* 0x0000600001f77983 */ /* 0x000ea80000100800 */
[----:B------:R-:W2:Y:S04]  /*4030*/  LDL R246, [R1+0x84] ;  /* 0x0000840001f67983 */ /* 0x000ea80000100800 */
[----:B------:R-:W3:Y:S04]  /*4040*/  LDL R5, [R1+0x44] ;  /* 0x0000440001057983 */ /* 0x000ee80000100800 */
        /* <DEDUP_REMOVED lines=14> */
[----:B--2---:R-:W-:-:S05]  /*4130*/  IMAD.IADD R3, R0, 0x1, R4 ;  /* 0x0000000100037824 */ /* 0x004fca00078e0204 */
[----:B------:R-:W-:-:S04]  /*4140*/  IMNMX R3, R5, R3, PT ;  /* 0x0000000305037217 */ /* 0x000fc80003800200 */
[C---:B------:R-:W-:Y:S02]  /*4150*/  ISETP.GT.AND P0, PT, R3.reuse, 0x1, PT ;  /* 0x000000010300780c */ /* 0x040fe40003f04270 */
[----:B------:R-:W-:Y:S02]  /*4160*/  ISETP.GT.AND P1, PT, R3, RZ, PT ;  /* 0x000000ff0300720c */ /* 0x000fe40003f24270 */
[----:B------:R-:W-:Y:S02]  /*4170*/  FSEL R33, R79, -INF , P0 ;  /* 0xff8000004f217808 */ /* 0x000fe40000000000 */
[----:B------:R-:W-:Y:S02]  /*4180*/  ISETP.GT.AND P0, PT, R3, 0x9, PT ;  /* 0x000000090300780c */ /* 0x000fe40003f04270 */
[----:B------:R-:W-:Y:S01]  /*4190*/  IMNMX R4, R5, R2, PT ;  /* 0x0000000205047217 */ /* 0x000fe20003800200 */
[----:B-----5:R-:W-:Y:S01]  /*41a0*/  IMAD.IADD R6, R0, 0x1, R6 ;  /* 0x0000000100067824 */ /* 0x020fe200078e0206 */
[----:B------:R-:W-:-:S02]  /*41b0*/  FSEL R32, R78, -INF , P1 ;  /* 0xff8000004e207808 */ /* 0x000fc40000800000 */
[----:B------:R-:W-:Y:S01]  /*41c0*/  FSEL R36, R75, -INF , P0 ;  /* 0xff8000004b247808 */ /* 0x000fe20000000000 */
[----:B------:R-:W-:Y:S01]  /*41d0*/  IMAD.IADD R0, R0, 0x1, R7 ;  /* 0x0000000100007824 */ /* 0x000fe200078e0207 */
[----:B------:R-:W-:Y:S02]  /*41e0*/  ISETP.GT.AND P2, PT, R4, 0x1, PT ;  /* 0x000000010400780c */ /* 0x000fe40003f44270 */
[C---:B------:R-:W-:Y:S02]  /*41f0*/  ISETP.GT.AND P1, PT, R3.reuse, 0x8, PT ;  /* 0x000000080300780c */ /* 0x040fe40003f24270 */
[----:B------:R-:W-:Y:S02]  /*4200*/  ISETP.GT.AND P0, PT, R3, 0x11, PT ;  /* 0x000000110300780c */ /* 0x000fe40003f04270 */
[----:B------:R-:W-:Y:S02]  /*4210*/  FSEL R25, R77, -INF , P2 ;  /* 0xff8000004d197808 */ /* 0x000fe40001000000 */
[----:B------:R-:W-:-:S02]  /*4220*/  FSEL R34, R74, -INF , P1 ;  /* 0xff8000004a227808 */ /* 0x000fc40000800000 */
[----:B------:R-:W-:Y:S02]  /*4230*/  FSEL R116, R67, -INF , P0 ;  /* 0xff80000043747808 */ /* 0x000fe40000000000 */
[C---:B------:R-:W-:Y:S02]  /*4240*/  ISETP.GT.AND P3, PT, R4.reuse, RZ, PT ;  /* 0x000000ff0400720c */ /* 0x040fe40003f64270 */
[----:B------:R-:W-:Y:S02]  /*4250*/  ISETP.GT.AND P2, PT, R4, 0x9, PT ;  /* 0x000000090400780c */ /* 0x000fe40003f44270 */
[C---:B------:R-:W-:Y:S02]  /*4260*/  ISETP.GT.AND P1, PT, R3.reuse, 0x10, PT ;  /* 0x000000100300780c */ /* 0x040fe40003f24270 */
[----:B------:R-:W-:Y:S02]  /*4270*/  ISETP.GT.AND P0, PT, R3, 0x19, PT ;  /* 0x000000190300780c */ /* 0x000fe40003f04270 */
[----:B------:R-:W-:-:S02]  /*4280*/  IMNMX R0, R5, R0, PT ;  /* 0x0000000005007217 */ /* 0x000fc40003800200 */
[----:B------:R-:W-:Y:S02]  /*4290*/  FSEL R9, R76, -INF , P3 ;  /* 0xff8000004c097808 */ /* 0x000fe40001800000 */
[----:B------:R-:W-:Y:S02]  /*42a0*/  FSEL R27, R73, -INF , P2 ;  /* 0xff800000491b7808 */ /* 0x000fe40001000000 */
[----:B------:R-:W-:Y:S02]  /*42b0*/  FSEL R115, R66, -INF , P1 ;  /* 0xff80000042737808 */ /* 0x000fe40000800000 */
[----:B------:R-:W-:Y:S02]  /*42c0*/  FSEL R118, R59, -INF , P0 ;  /* 0xff8000003b767808 */ /* 0x000fe40000000000 */
[C---:B------:R-:W-:Y:S02]  /*42d0*/  ISETP.GT.AND P3, PT, R4.reuse, 0x8, PT ;  /* 0x000000080400780c */ /* 0x040fe40003f64270 */
[----:B------:R-:W-:-:S02]  /*42e0*/  ISETP.GT.AND P2, PT, R4, 0x11, PT ;  /* 0x000000110400780c */ /* 0x000fc40003f44270 */
[----:B------:R-:W-:Y:S02]  /*42f0*/  ISETP.GT.AND P1, PT, R3, 0x18, PT ;  /* 0x000000180300780c */ /* 0x000fe40003f24270 */
[----:B------:R-:W-:Y:S02]  /*4300*/  ISETP.GT.AND P0, PT, R0, 0x1, PT ;  /* 0x000000010000780c */ /* 0x000fe40003f04270 */
[----:B------:R-:W-:Y:S02]  /*4310*/  FSEL R26, R72, -INF , P3 ;  /* 0xff800000481a7808 */ /* 0x000fe40001800000 */
[----:B------:R-:W-:Y:S02]  /*4320*/  FSEL R71, R65, -INF , P2 ;  /* 0xff80000041477808 */ /* 0x000fe40001000000 */
[----:B------:R-:W-:Y:S02]  /*4330*/  FSEL R117, R58, -INF , P1 ;  /* 0xff8000003a757808 */ /* 0x000fe40000800000 */
[----:B------:R-:W-:-:S02]  /*4340*/  FSEL R15, R131, -INF , P0 ;  /* 0xff800000830f7808 */ /* 0x000fc40000000000 */
[C---:B------:R-:W-:Y:S02]  /*4350*/  ISETP.GT.AND P3, PT, R4.reuse, 0x10, PT ;  /* 0x000000100400780c */ /* 0x040fe40003f64270 */
[----:B------:R-:W-:Y:S02]  /*4360*/  ISETP.GT.AND P2, PT, R4, 0x19, PT ;  /* 0x000000190400780c */ /* 0x000fe40003f44270 */
[C---:B------:R-:W-:Y:S02]  /*4370*/  ISETP.GT.AND P1, PT, R0.reuse, RZ, PT ;  /* 0x000000ff0000720c */ /* 0x040fe40003f24270 */
[----:B------:R-:W-:Y:S02]  /*4380*/  ISETP.GT.AND P0, PT, R0, 0x9, PT ;  /* 0x000000090000780c */ /* 0x000fe40003f04270 */
[----:B------:R-:W-:Y:S02]  /*4390*/  IMNMX R2, R5, R6, PT ;  /* 0x0000000605027217 */ /* 0x000fe40003800200 */
        /* <DEDUP_REMOVED lines=8> */
[----:B------:R-:W-:Y:S02]  /*4420*/  FSEL R96, R56, -INF , P3 ;  /* 0xff80000038607808 */ /* 0x000fe40001800000 */
[----:B------:R-:W-:Y:S02]  /*4430*/  FSEL R11, R129, -INF , P2 ;  /* 0xff800000810b7808 */ /* 0x000fe40001000000 */
[----:B------:R-:W-:Y:S02]  /*4440*/  FSEL R20, R126, -INF , P1 ;  /* 0xff8000007e147808 */ /* 0x000fe40000800000 */
[----:B------:R-:W-:Y:S02]  /*4450*/  FSEL R45, R123, -INF , P0 ;  /* 0xff8000007b2d7808 */ /* 0x000fe40000000000 */
[----:B------:R-:W-:-:S02]  /*4460*/  ISETP.GT.AND P3, PT, R2, RZ, PT ;  /* 0x000000ff0200720c */ /* 0x000fc40003f64270 */
[----:B------:R-:W-:Y:S02]  /*4470*/  ISETP.GT.AND P2, PT, R2, 0x9, PT ;  /* 0x000000090200780c */ /* 0x000fe40003f44270 */
[C---:B------:R-:W-:Y:S02]  /*4480*/  ISETP.GT.AND P1, PT, R0.reuse, 0x10, PT ;  /* 0x000000100000780c */ /* 0x040fe40003f24270 */
[----:B------:R-:W-:Y:S02]  /*4490*/  ISETP.GT.AND P0, PT, R0, 0x19, PT ;  /* 0x000000190000780c */ /* 0x000fe40003f04270 */
[----:B------:R-:W-:Y:S02]  /*44a0*/  FSEL R10, R128, -INF , P3 ;  /* 0xff800000800a7808 */ /* 0x000fe40001800000 */
[----:B------:R-:W-:Y:S02]  /*44b0*/  FSEL R13, R125, -INF , P2 ;  /* 0xff8000007d0d7808 */ /* 0x000fe40001000000 */
[----:B------:R-:W-:-:S02]  /*44c0*/  FSEL R44, R122, -INF , P1 ;  /* 0xff8000007a2c7808 */ /* 0x000fc40000800000 */
[----:B------:R-:W-:Y:S02]  /*44d0*/  FSEL R68, R95, -INF , P0 ;  /* 0xff8000005f447808 */ /* 0x000fe40000000000 */
[C---:B------:R-:W-:Y:S02]  /*44e0*/  ISETP.GT.AND P3, PT, R2.reuse, 0x8, PT ;  /* 0x000000080200780c */ /* 0x040fe40003f64270 */
[----:B------:R-:W-:Y:S02]  /*44f0*/  ISETP.GT.AND P2, PT, R2, 0x11, PT ;  /* 0x000000110200780c */ /* 0x000fe40003f44270 */
[C---:B------:R-:W-:Y:S02]  /*4500*/  ISETP.GT.AND P1, PT, R0.reuse, 0x18, PT ;  /* 0x000000180000780c */ /* 0x040fe40003f24270 */
[----:B------:R-:W-:Y:S02]  /*4510*/  ISETP.GT.AND P0, PT, R0, 0x21, PT ;  /* 0x000000210000780c */ /* 0x000fe40003f04270 */
[----:B------:R-:W-:-:S02]  /*4520*/  FSEL R12, R124, -INF , P3 ;  /* 0xff8000007c0c7808 */ /* 0x000fc40001800000 */
[----:B------:R-:W-:Y:S02]  /*4530*/  FSEL R37, R121, -INF , P2 ;  /* 0xff80000079257808 */ /* 0x000fe40001000000 */
[----:B------:R-:W-:Y:S02]  /*4540*/  FSEL R46, R94, -INF , P1 ;  /* 0xff8000005e2e7808 */ /* 0x000fe40000800000 */
[----:B------:R-:W-:Y:S02]  /*4550*/  FSEL R134, R111, -INF , P0 ;  /* 0xff8000006f867808 */ /* 0x000fe40000000000 */
[C---:B------:R-:W-:Y:S02]  /*4560*/  ISETP.GT.AND P3, PT, R2.reuse, 0x10, PT ;  /* 0x000000100200780c */ /* 0x040fe40003f64270 */
[----:B------:R-:W-:Y:S02]  /*4570*/  ISETP.GT.AND P2, PT, R2, 0x19, PT ;  /* 0x000000190200780c */ /* 0x000fe40003f44270 */
[----:B------:R-:W-:-:S02]  /*4580*/  ISETP.GT.AND P1, PT, R0, 0x20, PT ;  /* 0x000000200000780c */ /* 0x000fc40003f24270 */
[----:B------:R-:W-:Y:S02]  /*4590*/  ISETP.GT.AND P0, PT, R4, 0x21, PT ;  /* 0x000000210400780c */ /* 0x000fe40003f04270 */
[----:B------:R-:W-:Y:S02]  /*45a0*/  FSEL R35, R120, -INF , P3 ;  /* 0xff80000078237808 */ /* 0x000fe40001800000 */
[----:B------:R-:W-:Y:S02]  /*45b0*/  FSEL R39, R93, -INF , P2 ;  /* 0xff8000005d277808 */ /* 0x000fe40001000000 */
[----:B------:R-:W-:Y:S02]  /*45c0*/  FSEL R133, R110, -INF , P1 ;  /* 0xff8000006e857808 */ /* 0x000fe40000800000 */
[----:B------:R-:W-:Y:S02]  /*45d0*/  FSEL R138, R81, -INF , P0 ;  /* 0xff800000518a7808 */ /* 0x000fe40000000000 */
[----:B------:R-:W-:-:S02]  /*45e0*/  ISETP.GT.AND P3, PT, R2, 0x18, PT ;  /* 0x000000180200780c */ /* 0x000fc40003f64270 */
[----:B------:R-:W-:Y:S02]  /*45f0*/  ISETP.GT.AND P2, PT, R2, 0x21, PT ;  /* 0x000000210200780c */ /* 0x000fe40003f44270 */
[C---:B------:R-:W-:Y:S02]  /*4600*/  ISETP.GT.AND P1, PT, R4.reuse, 0x28, PT ;  /* 0x000000280400780c */ /* 0x040fe40003f24270 */
[----:B------:R-:W-:Y:S02]  /*4610*/  ISETP.GT.AND P0, PT, R4, 0x31, PT ;  /* 0x000000310400780c */ /* 0x000fe40003f04270 */
[----:B------:R-:W-:Y:S02]  /*4620*/  FSEL R38, R92, -INF , P3 ;  /* 0xff8000005c267808 */ /* 0x000fe40001800000 */
[----:B------:R-:W-:Y:S02]  /*4630*/  FSEL R132, R109, -INF , P2 ;  /* 0xff8000006d847808 */ /* 0x000fe40001000000 */
[----:B------:R-:W-:-:S02]  /*4640*/  FSEL R137, R52, -INF , P1 ;  /* 0xff80000034897808 */ /* 0x000fc40000800000 */
[----:B------:R-:W-:Y:S02]  /*4650*/  FSEL R148, R49, -INF , P0 ;  /* 0xff80000031947808 */ /* 0x000fe40000000000 */
[----:B------:R-:W-:Y:S02]  /*4660*/  ISETP.GT.AND P3, PT, R2, 0x20, PT ;  /* 0x000000200200780c */ /* 0x000fe40003f64270 */
[C---:B------:R-:W-:Y:S02]  /*4670*/  ISETP.GT.AND P2, PT, R4.reuse, 0x29, PT ;  /* 0x000000290400780c */ /* 0x040fe40003f44270 */
[----:B------:R-:W-:Y:S02]  /*4680*/  ISETP.GT.AND P1, PT, R4, 0x38, PT ;  /* 0x000000380400780c */ /* 0x000fe40003f24270 */
        /* <DEDUP_REMOVED lines=14> */
[C---:B------:R-:W-:Y:S02]  /*4770*/  ISETP.GT.AND P5, PT, R4.reuse, 0x40, PT ;  /* 0x000000400400780c */ /* 0x040fe40003fa4270 */
[C---:B------:R-:W-:Y:S02]  /*4780*/  ISETP.GT.AND P2, PT, R4.reuse, 0x41, PT ;  /* 0x000000410400780c */ /* 0x040fe40003f44270 */
[C---:B------:R-:W-:Y:S02]  /*4790*/  ISETP.GT.AND P1, PT, R4.reuse, 0x48, PT ;  /* 0x000000480400780c */ /* 0x040fe40003f24270 */
[----:B------:R-:W-:Y:S02]  /*47a0*/  ISETP.GT.AND P0, PT, R4, 0x49, PT ;  /* 0x000000490400780c */ /* 0x000fe40003f04270 */
        /* <DEDUP_REMOVED lines=9> */
[----:B------:R-:W-:Y:S02]  /*4840*/  ISETP.GT.AND P3, PT, R0, 0x29, PT ;  /* 0x000000290000780c */ /* 0x000fe40003f64270 */
[----:B------:R-:W-:Y:S02]  /*4850*/  FMNMX.FTZ R5, R35, R5, !PT ;  /* 0x0000000523057209 */ /* 0x000fe40007810000 */
[----:B------:R-:W-:Y:S02]  /*4860*/  FMNMX.FTZ R4, R96, R4, !PT ;  /* 0x0000000460047209 */ /* 0x000fe40007810000 */
[----:B------:R-:W-:Y:S02]  /*4870*/  FSEL R136, R91, -INF , P3 ;  /* 0xff8000005b887808 */ /* 0x000fe40001800000 */
[----:B------:R-:W-:-:S02]  /*4880*/  FSEL R188, R29, -INF , P2 ;  /* 0xff8000001dbc7808 */ /* 0x000fc40001000000 */
[----:B------:R-:W-:Y:S02]  /*4890*/  FSEL R190, R16, -INF , P1 ;  /* 0xff80000010be7808 */ /* 0x000fe40000800000 */
[----:B------:R-:W-:Y:S02]  /*48a0*/  FMNMX.FTZ R5, R37, R5, !PT ;  /* 0x0000000525057209 */ /* 0x000fe40007810000 */
        /* <DEDUP_REMOVED lines=16> */
[----:B------:R-:W-:-:S04]  /*49b0*/  FMNMX.FTZ R4, R39, R5, !PT ;  /* 0x0000000527047209 */ /* 0x000fc80007810000 */
        /* <DEDUP_REMOVED lines=37> */
[----:B------:R-:W-:Y:S02]  /*4c10*/  ISETP.GT.AND P0, PT, R0, 0x31, PT ;  /* 0x000000310000780c */ /* 0x000fe40003f04270 */
        /* <DEDUP_REMOVED lines=8> */
[----:B------:R-:W-:Y:S01]  /*4ca0*/  FMNMX.FTZ R4, R34, R4, !PT ;  /* 0x0000000422047209 */ /* 0x000fe20007810000 */
[----:B------:R-:W1:Y:S01]  /*4cb0*/  SHFL.BFLY PT, R7, R2, 0x2, 0x1f ;  /* 0x0c401f0002077f89 */ /* 0x000e6200000e0000 */
[----:B------:R-:W-:-:S02]  /*4cc0*/  FSEL R141, R86, -INF , P0 ;  /* 0xff800000568d7808 */ /* 0x000fc40000000000 */
[C---:B------:R-:W-:Y:S02]  /*4cd0*/  ISETP.GT.AND P5, PT, R0.reuse, 0x39, PT ;  /* 0x000000390000780c */ /* 0x040fe40003fa4270 */
[C---:B------:R-:W-:Y:S02]  /*4ce0*/  ISETP.GT.AND P3, PT, R0.reuse, 0x40, PT ;  /* 0x000000400000780c */ /* 0x040fe40003f64270 */
[C---:B------:R-:W-:Y:S02]  /*4cf0*/  ISETP.GT.AND P2, PT, R0.reuse, 0x41, PT ;  /* 0x000000410000780c */ /* 0x040fe40003f44270 */
[C---:B------:R-:W-:Y:S02]  /*4d00*/  ISETP.GT.AND P1, PT, R0.reuse, 0x48, PT ;  /* 0x000000480000780c */ /* 0x040fe40003f24270 */
[----:B------:R-:W-:Y:S02]  /*4d10*/  ISETP.GT.AND P0, PT, R0, 0x49, PT ;  /* 0x000000490000780c */ /* 0x000fe40003f04270 */
[----:B------:R-:W-:-:S02]  /*4d20*/  FMNMX.FTZ R0, R157, R5, !PT ;  /* 0x000000059d007209 */ /* 0x000fc40007810000 */
[----:B------:R-:W-:Y:S01]  /*4d30*/  FMNMX.FTZ R5, R36, R4, !PT ;  /* 0x0000000424057209 */ /* 0x000fe20007810000 */
[----:B------:R-:W2:Y:S03]  /*4d40*/  SHFL.BFLY PT, R8, R6, 0x2, 0x1f ;  /* 0x0c401f0006087f89 */ /* 0x000ea600000e0000 */
[----:B------:R-:W-:Y:S02]  /*4d50*/  FMNMX.FTZ R5, R115, R5, !PT ;  /* 0x0000000573057209 */ /* 0x000fe40007810000 */
[----:B------:R-:W-:Y:S02]  /*4d60*/  FSEL R142, R87, -INF , P5 ;  /* 0xff800000578e7808 */ /* 0x000fe40002800000 */
[----:B------:R-:W-:Y:S02]  /*4d70*/  FMNMX.FTZ R5, R116, R5, !PT ;  /* 0x0000000574057209 */ /* 0x000fe40007810000 */
[----:B------:R-:W-:-:S02]  /*4d80*/  FMNMX.FTZ R0, R141, R0, !PT ;  /* 0x000000008d007209 */ /* 0x000fc40007810000 */
[----:B------:R-:W-:Y:S02]  /*4d90*/  FSEL R189, R102, -INF , P3 ;  /* 0xff80000066bd7808 */ /* 0x000fe40001800000 */
[----:B------:R-:W-:Y:S02]  /*4da0*/  ISETP.GT.AND P3, PT, R3, 0x20, PT ;  /* 0x000000200300780c */ /* 0x000fe40003f64270 */
[----:B------:R-:W-:Y:S02]  /*4db0*/  FMNMX.FTZ R5, R117, R5, !PT ;  /* 0x0000000575057209 */ /* 0x000fe40007810000 */
[----:B------:R-:W-:Y:S02]  /*4dc0*/  FMNMX.FTZ R0, R142, R0, !PT ;  /* 0x000000008e007209 */ /* 0x000fe40007810000 */
[----:B------:R-:W-:Y:S02]  /*4dd0*/  FSEL R197, R103, -INF , P2 ;  /* 0xff80000067c57808 */ /* 0x000fe40001000000 */
[----:B------:R-:W-:-:S02]  /*4de0*/  ISETP.GT.AND P2, PT, R3, 0x21, PT ;  /* 0x000000210300780c */ /* 0x000fc40003f44270 */
[----:B------:R-:W-:Y:S02]  /*4df0*/  FSEL R129, R82, -INF , P3 ;  /* 0xff80000052817808 */ /* 0x000fe40001800000 */
[----:B------:R-:W-:Y:S02]  /*4e00*/  FMNMX.FTZ R5, R118, R5, !PT ;  /* 0x0000000576057209 */ /* 0x000fe40007810000 */
[----:B------:R-:W-:Y:S02]  /*4e10*/  FMNMX.FTZ R0, R189, R0, !PT ;  /* 0x00000000bd007209 */ /* 0x000fe40007810000 */
[----:B------:R-:W-:Y:S02]  /*4e20*/  FSEL R192, R146, -INF , P1 ;  /* 0xff80000092c07808 */ /* 0x000fe40000800000 */
[----:B------:R-:W-:Y:S02]  /*4e30*/  FSEL R131, R83, -INF , P2 ;  /* 0xff80000053837808 */ /* 0x000fe40001000000 */
[----:B------:R-:W-:-:S02]  /*4e40*/  ISETP.GT.AND P1, PT, R3, 0x28, PT ;  /* 0x000000280300780c */ /* 0x000fc40003f24270 */
[----:B------:R-:W-:Y:S02]  /*4e50*/  FMNMX.FTZ R5, R129, R5, !PT ;  /* 0x0000000581057209 */ /* 0x000fe40007810000 */
[----:B------:R-:W-:Y:S02]  /*4e60*/  FMNMX.FTZ R4, R197, R0, !PT ;  /* 0x00000000c5047209 */ /* 0x000fe40007810000 */
[----:B-1----:R-:W-:Y:S02]  /*4e70*/  FMNMX.FTZ R0, R2, R7, !PT ;  /* 0x0000000702007209 */ /* 0x002fe40007810000 */
[----:B------:R-:W-:Y:S02]  /*4e80*/  FSEL R218, R147, -INF , P0 ;  /* 0xff80000093da7808 */ /* 0x000fe40000000000 */
[----:B------:R-:W-:Y:S02]  /*4e90*/  ISETP.GT.AND P0, PT, R3, 0x29, PT ;  /* 0x000000290300780c */ /* 0x000fe40003f04270 */
[----:B------:R-:W-:-:S02]  /*4ea0*/  FSEL R126, R54, -INF , P1 ;  /* 0xff800000367e7808 */ /* 0x000fc40000800000 */
[----:B------:R-:W-:Y:S02]  /*4eb0*/  FMNMX.FTZ R5, R131, R5, !PT ;  /* 0x0000000583057209 */ /* 0x000fe40007810000 */
[----:B------:R-:W-:Y:S01]  /*4ec0*/  FMNMX.FTZ R2, R192, R4, !PT ;  /* 0x00000004c0027209 */ /* 0x000fe20007810000 */
[----:B------:R-:W1:Y:S01]  /*4ed0*/  SHFL.BFLY PT, R7, R0, 0x1, 0x1f ;  /* 0x0c201f0000077f89 */ /* 0x000e6200000e0000 */
[----:B------:R-:W-:Y:S02]  /*4ee0*/  FSEL R128, R55, -INF , P0 ;  /* 0xff80000037807808 */ /* 0x000fe40000000000 */
[----:B------:R-:W-:Y:S02]  /*4ef0*/  ISETP.GT.AND P1, PT, R3, 0x30, PT ;  /* 0x000000300300780c */ /* 0x000fe40003f24270 */
[----:B------:R-:W-:Y:S02]  /*4f00*/  FMNMX.FTZ R5, R126, R5, !PT ;  /* 0x000000057e057209 */ /* 0x000fe40007810000 */
[----:B------:R-:W-:-:S02]  /*4f10*/  FMNMX.FTZ R2, R218, R2, !PT ;  /* 0x00000002da027209 */ /* 0x000fc40007810000 */
[----:B--2---:R-:W-:Y:S02]  /*4f20*/  FMNMX.FTZ R4, R6, R8, !PT ;  /* 0x0000000806047209 */ /* 0x004fe40007810000 */
[----:B------:R-:W-:Y:S02]  /*4f30*/  ISETP.GT.AND P0, PT, R3, 0x31, PT ;  /* 0x000000310300780c */ /* 0x000fe40003f04270 */
[----:B------:R-:W-:Y:S02]  /*4f40*/  FSEL R143, R50, -INF , P1 ;  /* 0xff800000328f7808 */ /* 0x000fe40000800000 */
[----:B------:R-:W-:Y:S01]  /*4f50*/  FMNMX.FTZ R5, R128, R5, !PT ;  /* 0x0000000580057209 */ /* 0x000fe20007810000 */
[----:B------:R-:W2:Y:S01]  /*4f60*/  SHFL.BFLY PT, R6, R2, 0x2, 0x1f ;  /* 0x0c401f0002067f89 */ /* 0x000ea200000e0000 */
[----:B------:R-:W-:Y:S02]  /*4f70*/  FSEL R144, R51, -INF , P0 ;  /* 0xff80000033907808 */ /* 0x000fe40000000000 */
[----:B------:R-:W-:Y:S01]  /*4f80*/  ISETP.GT.AND P0, PT, R3, 0x38, PT ;  /* 0x000000380300780c */ /* 0x000fe20003f04270 */
[----:B------:R-:W3:Y:S01]  /*4f90*/  SHFL.BFLY PT, R8, R4, 0x1, 0x1f ;  /* 0x0c201f0004087f89 */ /* 0x000ee200000e0000 */
[----:B------:R-:W-:-:S02]  /*4fa0*/  FMNMX.FTZ R5, R143, R5, !PT ;  /* 0x000000058f057209 */ /* 0x000fc40007810000 */
[C---:B------:R-:W-:Y:S02]  /*4fb0*/  ISETP.GT.AND P5, PT, R3.reuse, 0x39, PT ;  /* 0x000000390300780c */ /* 0x040fe40003fa4270 */
[----:B------:R-:W-:Y:S02]  /*4fc0*/  FSEL R153, R42, -INF , P0 ;  /* 0xff8000002a997808 */ /* 0x000fe40000000000 */
[----:B------:R-:W-:Y:S02]  /*4fd0*/  FMNMX.FTZ R5, R144, R5, !PT ;  /* 0x0000000590057209 */ /* 0x000fe40007810000 */
[C---:B------:R-:W-:Y:S02]  /*4fe0*/  ISETP.GT.AND P3, PT, R3.reuse, 0x40, PT ;  /* 0x000000400300780c */ /* 0x040fe40003f64270 */
[C---:B------:R-:W-:Y:S02]  /*4ff0*/  ISETP.GT.AND P2, PT, R3.reuse, 0x41, PT ;  /* 0x000000410300780c */ /* 0x040fe40003f44270 */
[----:B------:R-:W-:-:S02]  /*5000*/  ISETP.GT.AND P1, PT, R3, 0x48, PT ;  /* 0x000000480300780c */ /* 0x000fc40003f24270 */
[----:B------:R-:W-:Y:S02]  /*5010*/  ISETP.GT.AND P0, PT, R3, 0x49, PT ;  /* 0x000000490300780c */ /* 0x000fe40003f04270 */
[----:B------:R-:W-:Y:S02]  /*5020*/  FSEL R155, R43, -INF , P5 ;  /* 0xff8000002b9b7808 */ /* 0x000fe40002800000 */
[----:B------:R-:W-:Y:S01]  /*5030*/  FMNMX.FTZ R3, R153, R5, !PT ;  /* 0x0000000599037209 */ /* 0x000fe20007810000 */
[----:B------:R-:W-:Y:S01]  /*5040*/  LDSM.16.MT88.4 R40, [R203] ;  /* 0x00000000cb28783b */ /* 0x000fe20000004200 */
[----:B------:R-:W-:Y:S02]  /*5050*/  FSEL R191, R30, -INF , P3 ;  /* 0xff8000001ebf7808 */ /* 0x000fe40001800000 */
[----:B------:R-:W-:Y:S02]  /*5060*/  FMNMX.FTZ R3, R155, R3, !PT ;  /* 0x000000039b037209 */ /* 0x000fe40007810000 */
[----:B-1----:R-:W-:-:S02]  /*5070*/  FMNMX.FTZ R114, R0, R7, !PT ;  /* 0x0000000700727209 */ /* 0x002fc40007810000 */
[----:B------:R-:W-:Y:S02]  /*5080*/  FSEL R193, R31, -INF , P2 ;  /* 0xff8000001fc17808 */ /* 0x000fe40001000000 */
[----:B------:R-:W-:Y:S01]  /*5090*/  FMNMX.FTZ R0, R191, R3, !PT ;  /* 0x00000003bf007209 */ /* 0x000fe20007810000 */
[----:B------:R-:W-:Y:S01]  /*50a0*/  LDSM.16.MT88.4 R28, [R201] ;  /* 0x00000000c91c783b */ /* 0x000fe20000004200 */
[----:B------:R-:W-:Y:S02]  /*50b0*/  FSEL R199, R18, -INF , P1 ;  /* 0xff80000012c77808 */ /* 0x000fe40000800000 */
[----:B------:R-:W-:Y:S02]  /*50c0*/  FMNMX.FTZ R0, R193, R0, !PT ;  /* 0x00000000c1007209 */ /* 0x000fe40007810000 */
[----:B--2---:R-:W-:Y:S02]  /*50d0*/  FMNMX.FTZ R5, R2, R6, !PT ;  /* 0x0000000602057209 */ /* 0x004fe40007810000 */
[----:B---3--:R-:W-:-:S02]  /*50e0*/  FMNMX.FTZ R112, R4, R8, !PT ;  /* 0x0000000804707209 */ /* 0x008fc40007810000 */
[----:B------:R-:W-:Y:S02]  /*50f0*/  FSEL R220, R19, -INF , P0 ;  /* 0xff80000013dc7808 */ /* 0x000fe40000000000 */
[----:B------:R-:W-:Y:S01]  /*5100*/  FMNMX.FTZ R4, R199, R0, !PT ;  /* 0x00000000c7047209 */ /* 0x000fe20007810000 */
[----:B------:R-:W1:Y:S03]  /*5110*/  SHFL.BFLY PT, R7, R5, 0x1, 0x1f ;  /* 0x0c201f0005077f89 */ /* 0x000e6600000e0000 */
[----:B------:R-:W-:Y:S01]  /*5120*/  FMNMX.FTZ R4, R220, R4, !PT ;  /* 0x00000004dc047209 */ /* 0x000fe20007810000 */
[C---:B------:R-:W-:Y:S01]  /*5130*/  FMUL.FTZ R3, R114.reuse, c[0x0][0x2d0] ;  /* 0x0000b40072037a20 */ /* 0x040fe20000410000 */
[----:B------:R-:W-:Y:S01]  /*5140*/  FSETP.NEU.FTZ.AND P2, PT, R114, -INF , PT ;  /* 0xff8000007200780b */ /* 0x000fe20003f5d000 */
[C---:B------:R-:W-:Y:S01]  /*5150*/  FMUL.FTZ R2, R112.reuse, c[0x0][0x2d0] ;  /* 0x0000b40070027a20 */ /* 0x040fe20000410000 */
[----:B------:R-:W-:Y:S01]  /*5160*/  FSETP.NEU.FTZ.AND P1, PT, R112, -INF , PT ;  /* 0xff8000007000780b */ /* 0x000fe20003f3d000 */
[----:B------:R-:W2:Y:S01]  /*5170*/  SHFL.BFLY PT, R6, R4, 0x2, 0x1f ;  /* 0x0c401f0004067f89 */ /* 0x000ea200000e0000 */
[----:B------:R-:W-:-:S02]  /*5180*/  FSEL R3, R3, RZ, P2 ;  /* 0x000000ff03037208 */ /* 0x000fc40001000000 */
[----:B------:R-:W-:Y:S01]  /*5190*/  FSEL R2, R2, RZ, P1 ;  /* 0x000000ff02027208 */ /* 0x000fe20000800000 */
[----:B------:R-:W-:Y:S02]  /*51a0*/  LDSM.16.MT88.4 R16, [R200] ;  /* 0x00000000c810783b */ /* 0x000fe40000004200 */
[----:B------:R-:W-:-:S04]  /*51b0*/  FFMA.FTZ R0, R9, c[0x0][0x2d0], -R3 ;  /* 0x0000b40009007a23 */ /* 0x000fc80000010803 */
[----:B------:R3:W-:Y:S01]  /*51c0*/  MUFU.EX2 R242, R0 ;  /* 0x0000000000f27308 */ /* 0x0007e20000000800 */
[----:B-1----:R-:W-:Y:S01]  /*51d0*/  FMNMX.FTZ R70, R5, R7, !PT ;  /* 0x0000000705467209 */ /* 0x002fe20007810000 */
[----:B---3--:R-:W-:-:S06]  /*51e0*/  FFMA.FTZ R0, R10, c[0x0][0x2d0], -R2 ;  /* 0x0000b4000a007a23 */ /* 0x008fcc0000010802 */
[----:B------:R1:W-:Y:S01]  /*51f0*/  MUFU.EX2 R241, R0 ;  /* 0x0000000000f17308 */ /* 0x0003e20000000800 */
[--C-:B------:R-:W-:Y:S01]  /*5200*/  FFMA.FTZ R5, R12, c[0x0][0x2d0], -R2.reuse ;  /* 0x0000b4000c057a23 */ /* 0x100fe20000010802 */
[----:B------:R-:W-:Y:S02]  /*5210*/  FSETP.NEU.FTZ.AND P0, PT, R70, -INF , PT ;  /* 0xff8000004600780b */ /* 0x000fe40003f1d000 */
[----:B--2---:R-:W-:Y:S01]  /*5220*/  FMNMX.FTZ R4, R4, R6, !PT ;  /* 0x0000000604047209 */ /* 0x004fe20007810000 */
[----:B-1----:R-:W-:-:S04]  /*5230*/  FFMA.FTZ R0, R11, c[0x0][0x2d0], -R2 ;  /* 0x0000b4000b007a23 */ /* 0x002fc80000010802 */
[----:B------:R1:W2:Y:S01]  /*5240*/  MUFU.EX2 R240, R0 ;  /* 0x0000000000f07308 */ /* 0x0002a20000000800 */
[----:B------:R-:W3:Y:S07]  /*5250*/  SHFL.BFLY PT, R6, R4, 0x1, 0x1f ;  /* 0x0c201f0004067f89 */ /* 0x000eee00000e0000 */
[----:B------:R4:W-:Y:S01]  /*5260*/  MUFU.EX2 R243, R5 ;  /* 0x0000000500f37308 */ /* 0x0009e20000000800 */
[----:B-1----:R-:W-:-:S05]  /*5270*/  FMUL.FTZ R0, R70, c[0x0][0x2d0] ;  /* 0x0000b40046007a20 */ /* 0x002fca0000410000 */
[----:B------:R-:W-:Y:S01]  /*5280*/  FSEL R0, R0, RZ, P0 ;  /* 0x000000ff00007208 */ /* 0x000fe20000000000 */
[----:B----4-:R-:W-:-:S04]  /*5290*/  FFMA.FTZ R5, R13, c[0x0][0x2d0], -R2 ;  /* 0x0000b4000d057a23 */ /* 0x010fc80000010802 */
[----:B------:R1:W4:Y:S02]  /*52a0*/  MUFU.EX2 R244, R5 ;  /* 0x0000000500f47308 */ /* 0x0003240000000800 */
[----:B-1----:R-:W-:-:S06]  /*52b0*/  FFMA.FTZ R5, R14, c[0x0][0x2d0], -R0 ;  /* 0x0000b4000e057a23 */ /* 0x002fcc0000010800 */
[----:B------:R1:W-:Y:S01]  /*52c0*/  MUFU.EX2 R237, R5 ;  /* 0x0000000500ed7308 */ /* 0x0003e20000000800 */
[----:B---3--:R-:W-:Y:S01]  /*52d0*/  FMNMX.FTZ R113, R4, R6, !PT ;  /* 0x0000000604717209 */ /* 0x008fe20007810000 */
[----:B-1----:R-:W-:-:S06]  /*52e0*/  FFMA.FTZ R5, R15, c[0x0][0x2d0], -R0 ;  /* 0x0000b4000f057a23 */ /* 0x002fcc0000010800 */
[----:B------:R1:W3:Y:S01]  /*52f0*/  MUFU.EX2 R236, R5 ;  /* 0x0000000500ec7308 */ /* 0x0002e20000000800 */
[----:B------:R-:W-:Y:S02]  /*5300*/  FFMA.FTZ R4, R26, c[0x0][0x2d0], -R3 ;  /* 0x0000b4001a047a23 */ /* 0x000fe40000010803 */
[----:B-1----:R-:W-:Y:S01]  /*5310*/  FFMA.FTZ R5, R20, c[0x0][0x2d0], -R0 ;  /* 0x0000b40014057a23 */ /* 0x002fe20000010800 */
[----:B------:R-:W-:-:S04]  /*5320*/  FSETP.NEU.FTZ.AND P0, PT, R113, -INF , PT ;  /* 0xff8000007100780b */ /* 0x000fc80003f1d000 */
[----:B------:R-:W-:Y:S01]  /*5330*/  MUFU.EX2 R229, R4 ;  /* 0x0000000400e57308 */ /* 0x000fe20000000800 */
[----:B------:R-:W1:Y:S07]  /*5340*/  LDSM.16.MT88.4 R20, [R204] ;  /* 0x00000000cc14783b */ /* 0x000e6e0000004200 */
[----:B------:R5:W-:Y:S02]  /*5350*/  MUFU.EX2 R238, R5 ;  /* 0x0000000500ee7308 */ /* 0x000be40000000800 */
[----:B-----5:R-:W-:-:S06]  /*5360*/  FFMA.FTZ R5, R24, c[0x0][0x2d0], -R0 ;  /* 0x0000b40018057a23 */ /* 0x020fcc0000010800 */
[----:B------:R5:W1:Y:S02]  /*5370*/  MUFU.EX2 R239, R5 ;  /* 0x0000000500ef7308 */ /* 0x000a640000000800 */
[----:B-----5:R-:W-:-:S06]  /*5380*/  FFMA.FTZ R5, R25, c[0x0][0x2d0], -R3 ;  /* 0x0000b40019057a23 */ /* 0x020fcc0000010803 */
[----:B------:R5:W1:Y:S02]  /*5390*/  MUFU.EX2 R230, R5 ;  /* 0x0000000500e67308 */ /* 0x000a640000000800 */
[----:B-----5:R-:W-:-:S05]  /*53a0*/  FMUL.FTZ R5, R113, c[0x0][0x2d0] ;  /* 0x0000b40071057a20 */ /* 0x020fca0000410000 */
[----:B------:R-:W-:Y:S01]  /*53b0*/  FSEL R4, R5, RZ, P0 ;  /* 0x000000ff05047208 */ /* 0x000fe20000000000 */
[----:B------:R-:W-:Y:S01]  /*53c0*/  FFMA.FTZ R5, R27, c[0x0][0x2d0], -R3 ;  /* 0x0000b4001b057a23 */ /* 0x000fe20000010803 */
[----:B--2---:R-:W-:Y:S01]  /*53d0*/  F2FP.BF16.PACK_AB R8, R240, R241 ;  /* 0x000000f1f008723e */ /* 0x004fe200000010ff */
[----:B------:R-:W-:Y:S02]  /*53e0*/  LDSM.16.MT88.4 R24, [R200+0x800] ;  /* 0x00080000c818783b */ /* 0x000fe40000004200 */
[----:B------:R2:W5:Y:S02]  /*53f0*/  MUFU.EX2 R232, R5 ;  /* 0x0000000500e87308 */ /* 0x0005640000000800 */
        /* <DEDUP_REMOVED lines=8> */
[--C-:B--2---:R-:W-:Y:S01]  /*5480*/  FFMA.FTZ R5, R35, c[0x0][0x2d0], -R2.reuse ;  /* 0x0000b40023057a23 */ /* 0x104fe20000010802 */
[----:B----4-:R-:W-:Y:S01]  /*5490*/  F2FP.BF16.PACK_AB R10, R244, R243 ;  /* 0x000000f3f40a723e */ /* 0x010fe200000010ff */
[----:B------:R-:W-:Y:S04]  /*54a0*/  LDSM.16.MT88.4 R32, [R203+0x800] ;  /* 0x00080000cb20783b */ /* 0x000fe80000004200 */
[----:B------:R2:W-:Y:S02]  /*54b0*/  MUFU.EX2 R231, R5 ;  /* 0x0000000500e77308 */ /* 0x0005e40000000800 */
[----:B--2---:R-:W-:-:S06]  /*54c0*/  FFMA.FTZ R5, R37, c[0x0][0x2d0], -R2 ;  /* 0x0000b40025057a23 */ /* 0x004fcc0000010802 */
[----:B------:R2:W4:Y:S02]  /*54d0*/  MUFU.EX2 R235, R5 ;  /* 0x0000000500eb7308 */ /* 0x0005240000000800 */
[----:B--2---:R-:W-:-:S06]  /*54e0*/  FFMA.FTZ R5, R38, c[0x0][0x2d0], -R2 ;  /* 0x0000b40026057a23 */ /* 0x004fcc0000010802 */
[----:B------:R2:W-:Y:S02]  /*54f0*/  MUFU.EX2 R234, R5 ;  /* 0x0000000500ea7308 */ /* 0x0005e40000000800 */
[----:B--2---:R-:W-:Y:S01]  /*5500*/  FFMA.FTZ R5, R39, c[0x0][0x2d0], -R2 ;  /* 0x0000b40027057a23 */ /* 0x004fe20000010802 */
[----:B---3--:R-:W-:Y:S01]  /*5510*/  F2FP.BF16.PACK_AB R9, R236, R237 ;  /* 0x000000edec09723e */ /* 0x008fe200000010ff */
[----:B------:R-:W2:Y:S04]  /*5520*/  LDSM.16.MT88.4 R36, [R204+0x800] ;  /* 0x00080000cc24783b */ /* 0x000ea80000004200 */
[----:B------:R3:W-:Y:S02]  /*5530*/  MUFU.EX2 R233, R5 ;  /* 0x0000000500e97308 */ /* 0x0007e40000000800 */
[----:B---3--:R-:W-:-:S06]  /*5540*/  FFMA.FTZ R5, R44, c[0x0][0x2d0], -R0 ;  /* 0x0000b4002c057a23 */ /* 0x008fcc0000010800 */
[----:B------:R3:W-:Y:S02]  /*5550*/  MUFU.EX2 R224, R5 ;  /* 0x0000000500e07308 */ /* 0x0007e40000000800 */
[----:B---3--:R-:W-:-:S06]  /*5560*/  FFMA.FTZ R5, R45, c[0x0][0x2d0], -R0 ;  /* 0x0000b4002d057a23 */ /* 0x008fcc0000010800 */
[----:B------:R3:W1:Y:S02]  /*5570*/  MUFU.EX2 R223, R5 ;  /* 0x0000000500df7308 */ /* 0x0006640000000800 */
        /* <DEDUP_REMOVED lines=11> */
[----:B------:R3:W-:Y:S02]  /*5630*/  MUFU.EX2 R194, R5 ;  /* 0x0000000500c27308 */ /* 0x0007e40000000800 */
[----:B---3--:R-:W-:-:S06]  /*5640*/  FFMA.FTZ R5, R115, c[0x0][0x2d0], -R4 ;  /* 0x0000b40073057a23 */ /* 0x008fcc0000010804 */
[----:B------:R3:W-:Y:S02]  /*5650*/  MUFU.EX2 R186, R5 ;  /* 0x0000000500ba7308 */ /* 0x0007e40000000800 */
[----:B---3--:R-:W-:-:S06]  /*5660*/  FFMA.FTZ R5, R116, c[0x0][0x2d0], -R4 ;  /* 0x0000b40074057a23 */ /* 0x008fcc0000010804 */
[----:B------:R3:W2:Y:S01]  /*5670*/  MUFU.EX2 R184, R5 ;  /* 0x0000000500b87308 */ /* 0x0006a20000000800 */
[----:B-1----:R-:W-:Y:S01]  /*5680*/  F2FP.BF16.PACK_AB R11, R239, R238 ;  /* 0x000000eeef0b723e */ /* 0x002fe200000010ff */
[----:B---3--:R-:W-:-:S06]  /*5690*/  FFMA.FTZ R5, R117, c[0x0][0x2d0], -R4 ;  /* 0x0000b40075057a23 */ /* 0x008fcc0000010804 */
[----:B------:R1:W-:Y:S01]  /*56a0*/  MUFU.EX2 R185, R5 ;  /* 0x0000000500b97308 */ /* 0x0003e20000000800 */
[----:B------:R-:W-:Y:S02]  /*56b0*/  F2FP.BF16.PACK_AB R12, R230, R242 ;  /* 0x000000f2e60c723e */ /* 0x000fe400000010ff */
[----:B-----5:R-:W-:Y:S02]  /*56c0*/  F2FP.BF16.PACK_AB R14, R232, R229 ;  /* 0x000000e5e80e723e */ /* 0x020fe400000010ff */
[----:B------:R-:W-:Y:S01]  /*56d0*/  F2FP.BF16.PACK_AB R13, R6, R227 ;  /* 0x000000e3060d723e */ /* 0x000fe200000010ff */
[----:B-1----:R-:W-:-:S04]  /*56e0*/  FFMA.FTZ R5, R118, c[0x0][0x2d0], -R4 ;  /* 0x0000b40076057a23 */ /* 0x002fc80000010804 */
[----:B------:R1:W3:Y:S01]  /*56f0*/  MUFU.EX2 R183, R5 ;  /* 0x0000000500b77308 */ /* 0x0002e20000000800 */
[----:B------:R-:W-:Y:S01]  /*5700*/  F2FP.BF16.PACK_AB R15, R228, R7 ;  /* 0x00000007e40f723e */ /* 0x000fe200000010ff */
[----:B------:R-:W-:Y:S01]  /*5710*/  HMMA.16816.F32.BF16 R84, R8, R16, RZ ;  /* 0x000000100854723c */ /* 0x000fe200000418ff */
[----:B-1----:R-:W-:-:S05]  /*5720*/  FFMA.FTZ R5, R124, c[0x0][0x2d0], -R3 ;  /* 0x0000b4007c057a23 */ /* 0x002fca0000010803 */
[----:B------:R1:W-:Y:S02]  /*5730*/  MUFU.EX2 R181, R5 ;  /* 0x0000000500b57308 */ /* 0x0003e40000000800 */
[----:B------:R-:W-:Y:S08]  /*5740*/  HMMA.16816.F32.BF16 R72, R8, R18, RZ ;  /* 0x000000120848723c */ /* 0x000ff000000418ff */
[----:B------:R-:W-:Y:S01]  /*5750*/  HMMA.16816.F32.BF16 R88, R12, R16, RZ ;  /* 0x000000100c58723c */ /* 0x000fe200000418ff */
[----:B-1----:R-:W-:-:S07]  /*5760*/  FFMA.FTZ R5, R125, c[0x0][0x2d0], -R2 ;  /* 0x0000b4007d057a23 */ /* 0x002fce0000010802 */
[----:B------:R-:W-:Y:S01]  /*5770*/  HMMA.16816.F32.BF16 R92, R12, R18, RZ ;  /* 0x000000120c5c723c */ /* 0x000fe200000418ff */
[----:B------:R-:W1:Y:S01]  /*5780*/  LDSM.16.MT88.4 R16, [R201+0x800] ;  /* 0x00080000c910783b */ /* 0x000e620000004200 */
[----:B------:R5:W-:Y:S02]  /*5790*/  MUFU.EX2 R179, R5 ;  /* 0x0000000500b37308 */ /* 0x000be40000000800 */
[----:B-----5:R-:W-:-:S06]  /*57a0*/  FFMA.FTZ R5, R132, c[0x0][0x2d0], -R2 ;  /* 0x0000b40084057a23 */ /* 0x020fcc0000010802 */
[----:B------:R5:W1:Y:S01]  /*57b0*/  MUFU.EX2 R180, R5 ;  /* 0x0000000500b47308 */ /* 0x000a620000000800 */
[----:B------:R-:W-:Y:S01]  /*57c0*/  HMMA.16816.F32.BF16 R80, R8, R20, RZ ;  /* 0x000000140850723c */ /* 0x000fe200000418ff */
[----:B-----5:R-:W-:-:S06]  /*57d0*/  FFMA.FTZ R5, R127, c[0x0][0x2d0], -R2 ;  /* 0x0000b4007f057a23 */ /* 0x020fcc0000010802 */
[----:B------:R5:W-:Y:S01]  /*57e0*/  MUFU.EX2 R178, R5 ;  /* 0x0000000500b27308 */ /* 0x000be20000000800 */
[----:B------:R-:W-:Y:S01]  /*57f0*/  HMMA.16816.F32.BF16 R76, R8, R28, RZ ;  /* 0x0000001c084c723c */ /* 0x000fe200000418ff */
[----:B-----5:R-:W-:-:S06]  /*5800*/  FFMA.FTZ R5, R130, c[0x0][0x2d0], -R2 ;  /* 0x0000b40082057a23 */ /* 0x020fcc0000010802 */
[----:B------:R5:W-:Y:S01]  /*5810*/  MUFU.EX2 R177, R5 ;  /* 0x0000000500b17308 */ /* 0x000be20000000800 */
[C---:B------:R-:W-:Y:S08]  /*5820*/  HMMA.16816.F32.BF16 R56, R8.reuse, R40, RZ ;  /* 0x000000280838723c */ /* 0x040ff000000418ff */
[----:B------:R-:W-:Y:S01]  /*5830*/  HMMA.16816.F32.BF16 R64, R8, R22, RZ ;  /* 0x000000160840723c */ /* 0x000fe200000418ff */
[----:B-----5:R-:W-:-:S07]  /*5840*/  FFMA.FTZ R5, R133, c[0x0][0x2d0], -R0 ;  /* 0x0000b40085057a23 */ /* 0x020fce0000010800 */
[C---:B------:R-:W-:Y:S01]  /*5850*/  HMMA.16816.F32.BF16 R60, R8.reuse, R30, RZ ;  /* 0x0000001e083c723c */ /* 0x040fe200000418ff */
[----:B------:R5:W-:Y:S07]  /*5860*/  MUFU.EX2 R176, R5 ;  /* 0x0000000500b07308 */ /* 0x000bee0000000800 */
[----:B------:R-:W-:Y:S01]  /*5870*/  HMMA.16816.F32.BF16 R52, R8, R42, RZ ;  /* 0x0000002a0834723c */ /* 0x000fe200000418ff */
[----:B-----5:R-:W-:-:S04]  /*5880*/  FFMA.FTZ R5, R134, c[0x0][0x2d0], -R0 ;  /* 0x0000b40086057a23 */ /* 0x020fc80000010800 */
[----:B------:R5:W1:Y:S03]  /*5890*/  MUFU.EX2 R175, R5 ;  /* 0x0000000500af7308 */ /* 0x000a660000000800 */
[----:B------:R-:W-:Y:S01]  /*58a0*/  HMMA.16816.F32.BF16 R48, R12, R20, RZ ;  /* 0x000000140c30723c */ /* 0x000fe200000418ff */
[----:B----4-:R-:W-:-:S07]  /*58b0*/  F2FP.BF16.PACK_AB R8, R235, R231 ;  /* 0x000000e7eb08723e */ /* 0x010fce00000010ff */
[----:B------:R-:W-:Y:S01]  /*58c0*/  HMMA.16816.F32.BF16 R108, R12, R22, RZ ;  /* 0x000000160c6c723c */ /* 0x000fe200000418ff */
[----:B-----5:R-:W-:-:S07]  /*58d0*/  FFMA.FTZ R5, R135, c[0x0][0x2d0], -R0 ;  /* 0x0000b40087057a23 */ /* 0x020fce0000010800 */
[----:B------:R-:W-:Y:S01]  /*58e0*/  HMMA.16816.F32.BF16 R20, R12, R40, RZ ;  /* 0x000000280c14723c */ /* 0x000fe200000418ff */
[----:B------:R-:W-:Y:S01]  /*58f0*/  F2FP.BF16.PACK_AB R9, R223, R224 ;  /* 0x000000e0df09723e */ /* 0x000fe200000010ff */
[----:B------:R-:W-:Y:S01]  /*5900*/  LDSM.16.MT88.4 R132, [R200+0x2000] ;  /* 0x00200000c884783b */ /* 0x000fe20000004200 */
[----:B------:R4:W-:Y:S01]  /*5910*/  MUFU.EX2 R174, R5 ;  /* 0x0000000500ae7308 */ /* 0x0009e20000000800 */
[----:B------:R-:W-:Y:S02]  /*5920*/  F2FP.BF16.PACK_AB R10, R233, R234 ;  /* 0x000000eae90a723e */ /* 0x000fe400000010ff */
[----:B------:R-:W-:Y:S01]  /*5930*/  F2FP.BF16.PACK_AB R11, R225, R226 ;  /* 0x000000e2e10b723e */ /* 0x000fe200000010ff */
[----:B----4-:R-:W-:-:S04]  /*5940*/  FFMA.FTZ R5, R136, c[0x0][0x2d0], -R0 ;  /* 0x0000b40088057a23 */ /* 0x010fc80000010800 */
[----:B------:R4:W5:Y:S02]  /*5950*/  MUFU.EX2 R173, R5 ;  /* 0x0000000500ad7308 */ /* 0x0009640000000800 */
[----:B--2---:R-:W-:Y:S01]  /*5960*/  HMMA.16816.F32.BF16 R96, R8, R36, R80 ;  /* 0x000000240860723c */ /* 0x004fe20000041850 */
[----:B----4-:R-:W-:-:S05]  /*5970*/  FFMA.FTZ R5, R138, c[0x0][0x2d0], -R3 ;  /* 0x0000b4008a057a23 */ /* 0x010fca0000010803 */
[----:B------:R2:W4:Y:S02]  /*5980*/  MUFU.EX2 R172, R5 ;  /* 0x0000000500ac7308 */ /* 0x0005240000000800 */
[C---:B-1----:R-:W-:Y:S08]  /*5990*/  HMMA.16816.F32.BF16 R80, R8.reuse, R16, R76 ;  /* 0x000000100850723c */ /* 0x042ff0000004184c */
[----:B------:R-:W-:Y:S01]  /*59a0*/  HMMA.16816.F32.BF16 R104, R8, R24, R84 ;  /* 0x000000180868723c */ /* 0x000fe20000041854 */
[----:B--2---:R-:W-:-:S07]  /*59b0*/  FFMA.FTZ R5, R137, c[0x0][0x2d0], -R3 ;  /* 0x0000b40089057a23 */ /* 0x004fce0000010803 */
[C---:B------:R-:W-:Y:S01]  /*59c0*/  HMMA.16816.F32.BF16 R76, R8.reuse, R32, R56 ;  /* 0x00000020084c723c */ /* 0x040fe20000041838 */
[----:B------:R1:W-:Y:S07]  /*59d0*/  MUFU.EX2 R171, R5 ;  /* 0x0000000500ab7308 */ /* 0x0003ee0000000800 */
        /* <DEDUP_REMOVED lines=9> */
[----:B---3--:R-:W-:Y:S01]  /*5a70*/  F2FP.BF16.PACK_AB R11, R183, R185 ;  /* 0x000000b9b70b723e */ /* 0x008fe200000010ff */
[----:B-1----:R-:W-:Y:S01]  /*5a80*/  FFMA.FTZ R5, R140, c[0x0][0x2d0], -R3 ;  /* 0x0000b4008c057a23 */ /* 0x002fe20000010803 */
[----:B------:R-:W-:Y:S03]  /*5a90*/  HMMA.16816.F32.BF16 R100, R12, R42, RZ ;  /* 0x0000002a0c64723c */ /* 0x000fe600000418ff */
[----:B------:R1:W-:Y:S05]  /*5aa0*/  MUFU.EX2 R169, R5 ;  /* 0x0000000500a97308 */ /* 0x0003ea0000000800 */
[C---:B------:R-:W-:Y:S08]  /*5ab0*/  HMMA.16816.F32.BF16 R56, R8.reuse, R24, R88 ;  /* 0x000000180838723c */ /* 0x040ff00000041858 */
[----:B------:R-:W-:Y:S01]  /*5ac0*/  HMMA.16816.F32.BF16 R40, R8, R26, R92 ;  /* 0x0000001a0828723c */ /* 0x000fe2000004185c */
[----:B-1----:R-:W-:-:S07]  /*5ad0*/  FFMA.FTZ R5, R129, c[0x0][0x2d0], -R4 ;  /* 0x0000b40081057a23 */ /* 0x002fce0000010804 */
[C---:B------:R-:W-:Y:S01]  /*5ae0*/  HMMA.16816.F32.BF16 R48, R8.reuse, R36, R48 ;  /* 0x000000240830723c */ /* 0x040fe20000041830 */
[----:B------:R1:W-:Y:S07]  /*5af0*/  MUFU.EX2 R168, R5 ;  /* 0x0000000500a87308 */ /* 0x0003ee0000000800 */
[----:B------:R-:W-:Y:S01]  /*5b00*/  HMMA.16816.F32.BF16 R24, R8, R38, R108 ;  /* 0x000000260818723c */ /* 0x000fe2000004186c */
[----:B------:R-:W2:Y:S07]  /*5b10*/  LDSM.16.MT88.4 R36, [R203+0x1000] ;  /* 0x00100000cb24783b */ /* 0x000eae0000004200 */
[----:B------:R-:W-:Y:S01]  /*5b20*/  HMMA.16816.F32.BF16 R44, R12, R28, RZ ;  /* 0x0000001c0c2c723c */ /* 0x000fe200000418ff */
[----:B-1----:R-:W-:-:S07]  /*5b30*/  FFMA.FTZ R5, R131, c[0x0][0x2d0], -R4 ;  /* 0x0000b40083057a23 */ /* 0x002fce0000010804 */
[----:B------:R-:W-:Y:S01]  /*5b40*/  HMMA.16816.F32.BF16 R120, R12, R30, RZ ;  /* 0x0000001e0c78723c */ /* 0x000fe200000418ff */
[----:B------:R-:W1:Y:S04]  /*5b50*/  LDSM.16.MT88.4 R12, [R200+0x1000] ;  /* 0x00100000c80c783b */ /* 0x000e680000004200 */
[----:B------:R-:W-:Y:S03]  /*5b60*/  LDSM.16.MT88.4 R28, [R201+0x1000] ;  /* 0x00100000c91c783b */ /* 0x000fe60000004200 */
[----:B------:R-:W-:Y:S01]  /*5b70*/  HMMA.16816.F32.BF16 R88, R8, R32, R20 ;  /* 0x000000200858723c */ /* 0x000fe20000041814 */
[----:B------:R-:W3:Y:S01]  /*5b80*/  LDSM.16.MT88.4 R20, [R204+0x1000] ;  /* 0x00100000cc14783b */ /* 0x000ee20000004200 */
[----:B------:R2:W1:Y:S02]  /*5b90*/  MUFU.EX2 R167, R5 ;  /* 0x0000000500a77308 */ /* 0x0004640000000800 */
        /* <DEDUP_REMOVED lines=8> */
[----:B------:R-:W-:Y:S07]  /*5c20*/  HMMA.16816.F32.BF16 R84, R8, R34, R100 ;  /* 0x000000220854723c */ /* 0x000fee0000041864 */
[----:B------:R-:W-:Y:S01]  /*5c30*/  F2FP.BF16.PACK_AB R8, R180, R179 ;  /* 0x000000b3b408723e */ /* 0x000fe200000010ff */
[----:B--2---:R-:W-:Y:S01]  /*5c40*/  FFMA.FTZ R5, R151, c[0x0][0x2d0], -R3 ;  /* 0x0000b40097057a23 */ /* 0x004fe20000010803 */
[----:B------:R-:W-:-:S03]  /*5c50*/  F2FP.BF16.PACK_AB R9, R175, R176 ;  /* 0x000000b0af09723e */ /* 0x000fc600000010ff */
[----:B------:R2:W-:Y:S01]  /*5c60*/  MUFU.EX2 R163, R5 ;  /* 0x0000000500a37308 */ /* 0x0005e20000000800 */
[----:B------:R-:W-:Y:S02]  /*5c70*/  F2FP.BF16.PACK_AB R10, R177, R178 ;  /* 0x000000b2b10a723e */ /* 0x000fe400000010ff */
[----:B-----5:R-:W-:Y:S01]  /*5c80*/  F2FP.BF16.PACK_AB R11, R173, R174 ;  /* 0x000000aead0b723e */ /* 0x020fe200000010ff */
[----:B--2---:R-:W-:-:S04]  /*5c90*/  FFMA.FTZ R5, R149, c[0x0][0x2d0], -R2 ;  /* 0x0000b40095057a23 */ /* 0x004fc80000010802 */
[----:B------:R2:W-:Y:S02]  /*5ca0*/  MUFU.EX2 R162, R5 ;  /* 0x0000000500a27308 */ /* 0x0005e40000000800 */
[C---:B------:R-:W-:Y:S08]  /*5cb0*/  HMMA.16816.F32.BF16 R92, R8.reuse, R36, R76 ;  /* 0x00000024085c723c */ /* 0x040ff0000004184c */
[----:B-1----:R-:W-:Y:S01]  /*5cc0*/  HMMA.16816.F32.BF16 R76, R8, R14, R72 ;  /* 0x0000000e084c723c */ /* 0x002fe20000041848 */
[----:B--2---:R-:W-:-:S07]  /*5cd0*/  FFMA.FTZ R5, R150, c[0x0][0x2d0], -R2 ;  /* 0x0000b40096057a23 */ /* 0x004fce0000010802 */
[C---:B---3--:R-:W-:Y:S01]  /*5ce0*/  HMMA.16816.F32.BF16 R72, R8.reuse, R22, R64 ;  /* 0x000000160848723c */ /* 0x048fe20000041840 */
[----:B------:R1:W2:Y:S07]  /*5cf0*/  MUFU.EX2 R161, R5 ;  /* 0x0000000500a17308 */ /* 0x0002ae0000000800 */
[C---:B------:R-:W-:Y:S08]  /*5d00*/  HMMA.16816.F32.BF16 R64, R8.reuse, R30, R60 ;  /* 0x0000001e0840723c */ /* 0x040ff0000004183c */
[----:B------:R-:W-:Y:S01]  /*5d10*/  HMMA.16816.F32.BF16 R104, R8, R12, R104 ;  /* 0x0000000c0868723c */ /* 0x000fe20000041868 */
[----:B-1----:R-:W-:-:S04]  /*5d20*/  FFMA.FTZ R5, R152, c[0x0][0x2d0], -R2 ;  /* 0x0000b40098057a23 */ /* 0x002fc80000010802 */
[----:B------:R1:W-:Y:S03]  /*5d30*/  MUFU.EX2 R160, R5 ;  /* 0x0000000500a07308 */ /* 0x0003e60000000800 */
[C---:B------:R-:W-:Y:S08]  /*5d40*/  HMMA.16816.F32.BF16 R96, R8.reuse, R20, R96 ;  /* 0x000000140860723c */ /* 0x040ff00000041860 */
[C---:B------:R-:W-:Y:S08]  /*5d50*/  HMMA.16816.F32.BF16 R80, R8.reuse, R28, R80 ;  /* 0x0000001c0850723c */ /* 0x040ff00000041850 */
[----:B------:R-:W-:Y:S01]  /*5d60*/  HMMA.16816.F32.BF16 R60, R8, R38, R52 ;  /* 0x00000026083c723c */ /* 0x000fe20000041834 */
[----:B-1----:R-:W-:-:S06]  /*5d70*/  FFMA.FTZ R5, R154, c[0x0][0x2d0], -R2 ;  /* 0x0000b4009a057a23 */ /* 0x002fcc0000010802 */
[----:B----4-:R-:W-:Y:S02]  /*5d80*/  F2FP.BF16.PACK_AB R8, R172, R181 ;  /* 0x000000b5ac08723e */ /* 0x010fe400000010ff */
[----:B------:R-:W-:Y:S02]  /*5d90*/  F2FP.BF16.PACK_AB R9, R167, R168 ;  /* 0x000000a8a709723e */ /* 0x000fe400000010ff */
[----:B------:R-:W-:Y:S02]  /*5da0*/  F2FP.BF16.PACK_AB R10, R170, R171 ;  /* 0x000000abaa0a723e */ /* 0x000fe400000010ff */
[----:B------:R-:W-:Y:S01]  /*5db0*/  F2FP.BF16.PACK_AB R11, R164, R165 ;  /* 0x000000a5a40b723e */ /* 0x000fe200000010ff */
[----:B------:R1:W-:Y:S06]  /*5dc0*/  MUFU.EX2 R159, R5 ;  /* 0x00000005009f7308 */ /* 0x0003ec0000000800 */
[----:B------:R-:W-:Y:S01]  /*5dd0*/  HMMA.16816.F32.BF16 R32, R8, R22, R24 ;  /* 0x000000160820723c */ /* 0x000fe20000041818 */
[----:B------:R-:W3:Y:S01]  /*5de0*/  LDSM.16.MT88.4 R24, [R200+0x1800] ;  /* 0x00180000c818783b */ /* 0x000ee20000004200 */
[----:B-1----:R-:W-:-:S04]  /*5df0*/  FFMA.FTZ R5, R156, c[0x0][0x2d0], -R0 ;  /* 0x0000b4009c057a23 */ /* 0x002fc80000010800 */
[----:B------:R1:W-:Y:S02]  /*5e00*/  MUFU.EX2 R158, R5 ;  /* 0x00000005009e7308 */ /* 0x0003e40000000800 */
[----:B------:R-:W-:Y:S01]  /*5e10*/  HMMA.16816.F32.BF16 R48, R8, R20, R48 ;  /* 0x000000140830723c */ /* 0x000fe20000041830 */
[----:B------:R-:W4:Y:S01]  /*5e20*/  LDSM.16.MT88.4 R20, [R204+0x1800] ;  /* 0x00180000cc14783b */ /* 0x000f220000004200 */
[----:B-1----:R-:W-:-:S04]  /*5e30*/  FFMA.FTZ R5, R157, c[0x0][0x2d0], -R0 ;  /* 0x0000b4009d057a23 */ /* 0x002fc80000010800 */
[----:B------:R1:W5:Y:S02]  /*5e40*/  MUFU.EX2 R157, R5 ;  /* 0x00000005009d7308 */ /* 0x0003640000000800 */
[----:B-1----:R-:W-:-:S06]  /*5e50*/  FFMA.FTZ R5, R141, c[0x0][0x2d0], -R0 ;  /* 0x0000b4008d057a23 */ /* 0x002fcc0000010800 */
[----:B------:R1:W-:Y:S02]  /*5e60*/  MUFU.EX2 R118, R5 ;  /* 0x0000000500767308 */ /* 0x0003e40000000800 */
[----:B-1----:R-:W-:-:S06]  /*5e70*/  FFMA.FTZ R5, R142, c[0x0][0x2d0], -R0 ;  /* 0x0000b4008e057a23 */ /* 0x002fcc0000010800 */
[----:B------:R1:W1:Y:S01]  /*5e80*/  MUFU.EX2 R156, R5 ;  /* 0x00000005009c7308 */ /* 0x0002620000000800 */
[----:B------:R-:W-:Y:S01]  /*5e90*/  HMMA.16816.F32.BF16 R52, R8, R14, R40 ;  /* 0x0000000e0834723c */ /* 0x000fe20000041828 */
[----:B-1----:R-:W-:-:S06]  /*5ea0*/  FFMA.FTZ R5, R187, c[0x0][0x2d0], -R3 ;  /* 0x0000b400bb057a23 */ /* 0x002fcc0000010803 */
[----:B------:R1:W-:Y:S01]  /*5eb0*/  MUFU.EX2 R117, R5 ;  /* 0x0000000500757308 */ /* 0x0003e20000000800 */
[C---:B------:R-:W-:Y:S08]  /*5ec0*/  HMMA.16816.F32.BF16 R40, R8.reuse, R28, R44 ;  /* 0x0000001c0828723c */ /* 0x040ff0000004182c */
[----:B------:R-:W-:Y:S01]  /*5ed0*/  HMMA.16816.F32.BF16 R44, R8, R36, R88 ;  /* 0x00000024082c723c */ /* 0x000fe20000041858 */
[----:B-1----:R-:W-:-:S07]  /*5ee0*/  FFMA.FTZ R5, R182, c[0x0][0x2d0], -R3 ;  /* 0x0000b400b6057a23 */ /* 0x002fce0000010803 */
[C---:B------:R-:W-:Y:S01]  /*5ef0*/  HMMA.16816.F32.BF16 R56, R8.reuse, R12, R56 ;  /* 0x0000000c0838723c */ /* 0x040fe20000041838 */
[----:B------:R-:W-:Y:S01]  /*5f00*/  LDSM.16.MT88.4 R12, [R203+0x1800] ;  /* 0x00180000cb0c783b */ /* 0x000fe20000004200 */
[----:B------:R1:W-:Y:S06]  /*5f10*/  MUFU.EX2 R116, R5 ;  /* 0x0000000500747308 */ /* 0x0003ec0000000800 */
[C---:B------:R-:W-:Y:S01]  /*5f20*/  HMMA.16816.F32.BF16 R28, R8.reuse, R30, R16 ;  /* 0x0000001e081c723c */ /* 0x040fe20000041810 */
[----:B------:R-:W4:Y:S07]  /*5f30*/  LDSM.16.MT88.4 R16, [R201+0x1800] ;  /* 0x00180000c910783b */ /* 0x000f2e0000004200 */
[----:B------:R-:W-:Y:S01]  /*5f40*/  HMMA.16816.F32.BF16 R36, R8, R38, R84 ;  /* 0x000000260824723c */ /* 0x000fe20000041854 */
[----:B------:R-:W4:Y:S01]  /*5f50*/  LDSM.16.MT88.4 R84, [R204+0x2000] ;  /* 0x00200000cc54783b */ /* 0x000f220000004200 */
[----:B-1----:R-:W-:-:S05]  /*5f60*/  FFMA.FTZ R5, R188, c[0x0][0x2d0], -R3 ;  /* 0x0000b400bc057a23 */ /* 0x002fca0000010803 */
[----:B--2---:R-:W-:Y:S02]  /*5f70*/  F2FP.BF16.PACK_AB R8, R161, R162 ;  /* 0x000000a2a108723e */ /* 0x004fe400000010ff */
[----:B-----5:R-:W-:Y:S02]  /*5f80*/  F2FP.BF16.PACK_AB R9, R157, R158 ;  /* 0x0000009e9d09723e */ /* 0x020fe400000010ff */
[----:B------:R-:W-:Y:S02]  /*5f90*/  F2FP.BF16.PACK_AB R10, R159, R160 ;  /* 0x000000a09f0a723e */ /* 0x000fe400000010ff */
[----:B------:R-:W-:Y:S01]  /*5fa0*/  F2FP.BF16.PACK_AB R11, R156, R118 ;  /* 0x000000769c0b723e */ /* 0x000fe200000010ff */
[----:B------:R1:W-:Y:S06]  /*5fb0*/  MUFU.EX2 R115, R5 ;  /* 0x0000000500737308 */ /* 0x0003ec0000000800 */
[----:B---3--:R-:W-:Y:S01]  /*5fc0*/  HMMA.16816.F32.BF16 R128, R8, R26, R76 ;  /* 0x0000001a0880723c */ /* 0x008fe2000004184c */
[----:B-1----:R-:W-:-:S04]  /*5fd0*/  FFMA.FTZ R5, R190, c[0x0][0x2d0], -R3 ;  /* 0x0000b400be057a23 */ /* 0x002fc80000010803 */
[----:B------:R1:W-:Y:S02]  /*5fe0*/  MUFU.EX2 R77, R5 ;  /* 0x00000005004d7308 */ /* 0x0003e40000000800 */
[----:B-1----:R-:W-:-:S06]  /*5ff0*/  FFMA.FTZ R5, R143, c[0x0][0x2d0], -R4 ;  /* 0x0000b4008f057a23 */ /* 0x002fcc0000010804 */
[----:B------:R1:W-:Y:S02]  /*6000*/  MUFU.EX2 R76, R5 ;  /* 0x00000005004c7308 */ /* 0x0003e40000000800 */
[--C-:B-1----:R-:W-:Y:S02]  /*6010*/  FFMA.FTZ R5, R144, c[0x0][0x2d0], -R4.reuse ;  /* 0x0000b40090057a23 */ /* 0x102fe40000010804 */
[----:B----4-:R-:W-:Y:S04]  /*6020*/  HMMA.16816.F32.BF16 R144, R8, R22, R72 ;  /* 0x000000160890723c */ /* 0x010fe80000041848 */
[----:B------:R1:W2:Y:S01]  /*6030*/  MUFU.EX2 R74, R5 ;  /* 0x00000005004a7308 */ /* 0x0002a20000000800 */
[----:B------:R-:W-:Y:S02]  /*6040*/  FFMA.FTZ R3, R222, c[0x0][0x2d0], -R3 ;  /* 0x0000b400de037a23 */ /* 0x000fe40000010803 */
[----:B-1----:R-:W-:-:S05]  /*6050*/  FFMA.FTZ R5, R153, c[0x0][0x2d0], -R4 ;  /* 0x0000b40099057a23 */ /* 0x002fca0000010804 */
[----:B------:R1:W-:Y:S02]  /*6060*/  MUFU.EX2 R73, R5 ;  /* 0x0000000500497308 */ /* 0x0003e40000000800 */
[----:B-1----:R-:W-:-:S06]  /*6070*/  FFMA.FTZ R5, R155, c[0x0][0x2d0], -R4 ;  /* 0x0000b4009b057a23 */ /* 0x002fcc0000010804 */
[----:B------:R-:W1:Y:S01]  /*6080*/  MUFU.EX2 R72, R5 ;  /* 0x0000000500487308 */ /* 0x000e620000000800 */
[C---:B------:R-:W-:Y:S07]  /*6090*/  HMMA.16816.F32.BF16 R124, R8.reuse, R24, R104 ;  /* 0x00000018087c723c */ /* 0x040fee0000041868 */
[----:B------:R3:W-:Y:S01]  /*60a0*/  MUFU.EX2 R75, R3 ;  /* 0x00000003004b7308 */ /* 0x0007e20000000800 */
[C---:B------:R-:W-:Y:S01]  /*60b0*/  HMMA.16816.F32.BF16 R140, R8.reuse, R20, R96 ;  /* 0x00000014088c723c */ /* 0x040fe20000041860 */
[----:B------:R-:W4:Y:S07]  /*60c0*/  LDSM.16.MT88.4 R96, [R201+0x2000] ;  /* 0x00200000c960783b */ /* 0x000f2e0000004200 */
[----:B------:R-:W-:Y:S01]  /*60d0*/  HMMA.16816.F32.BF16 R80, R8, R16, R80 ;  /* 0x000000100850723c */ /* 0x000fe20000041850 */
[----:B---3--:R-:W-:-:S07]  /*60e0*/  FFMA.FTZ R3, R198, c[0x0][0x2d0], -R2 ;  /* 0x0000b400c6037a23 */ /* 0x008fce0000010802 */
[C---:B------:R-:W-:Y:S01]  /*60f0*/  HMMA.16816.F32.BF16 R64, R8.reuse, R18, R64 ;  /* 0x000000120840723c */ /* 0x040fe20000041840 */
[----:B------:R3:W-:Y:S07]  /*6100*/  MUFU.EX2 R68, R3 ;  /* 0x0000000300447308 */ /* 0x0007ee0000000800 */
[C---:B------:R-:W-:Y:S08]  /*6110*/  HMMA.16816.F32.BF16 R104, R8.reuse, R12, R92 ;  /* 0x0000000c0868723c */ /* 0x040ff0000004185c */
[----:B------:R-:W-:Y:S01]  /*6120*/  HMMA.16816.F32.BF16 R60, R8, R14, R60 ;  /* 0x0000000e083c723c */ /* 0x000fe2000004183c */
[----:B---3--:R-:W-:-:S06]  /*6130*/  FFMA.FTZ R3, R221, c[0x0][0x2d0], -R2 ;  /* 0x0000b400dd037a23 */ /* 0x008fcc0000010802 */
[----:B------:R-:W-:Y:S02]  /*6140*/  F2FP.BF16.PACK_AB R8, R166, R169 ;  /* 0x000000a9a608723e */ /* 0x000fe400000010ff */
[----:B--2---:R-:W-:Y:S02]  /*6150*/  F2FP.BF16.PACK_AB R9, R74, R76 ;  /* 0x0000004c4a09723e */ /* 0x004fe400000010ff */
[----:B------:R-:W-:Y:S02]  /*6160*/  F2FP.BF16.PACK_AB R10, R117, R163 ;  /* 0x000000a3750a723e */ /* 0x000fe400000010ff */
[----:B-1----:R-:W-:Y:S01]  /*6170*/  F2FP.BF16.PACK_AB R11, R72, R73 ;  /* 0x00000049480b723e */ /* 0x002fe200000010ff */
[----:B------:R1:W-:Y:S06]  /*6180*/  MUFU.EX2 R71, R3 ;  /* 0x0000000300477308 */ /* 0x0003ec0000000800 */
[----:B------:R-:W-:Y:S01]  /*6190*/  HMMA.16816.F32.BF16 R56, R8, R24, R56 ;  /* 0x000000180838723c */ /* 0x000fe20000041838 */
[----:B-1----:R-:W-:-:S02]  /*61a0*/  FFMA.FTZ R3, R219, c[0x0][0x2d0], -R2 ;  /* 0x0000b400db037a23 */ /* 0x002fc40000010802 */
[----:B------:R-:W-:-:S04]  /*61b0*/  FFMA.FTZ R2, R217, c[0x0][0x2d0], -R2 ;  /* 0x0000b400d9027a23 */ /* 0x000fc80000010802 */
[----:B------:R1:W-:Y:S01]  /*61c0*/  MUFU.EX2 R25, R2 ;  /* 0x0000000200197308 */ /* 0x0003e20000000800 */
[----:B------:R-:W-:Y:S01]  /*61d0*/  HMMA.16816.F32.BF16 R32, R8, R22, R32 ;  /* 0x000000160820723c */ /* 0x000fe20000041820 */
[----:B-1----:R-:W-:-:S06]  /*61e0*/  FFMA.FTZ R2, R189, c[0x0][0x2d0], -R0 ;  /* 0x0000b400bd027a23 */ /* 0x002fcc0000010800 */
[----:B------:R1:W-:Y:S01]  /*61f0*/  MUFU.EX2 R24, R2 ;  /* 0x0000000200187308 */ /* 0x0003e20000000800 */
[----:B------:R-:W-:Y:S01]  /*6200*/  HMMA.16816.F32.BF16 R48, R8, R20, R48 ;  /* 0x000000140830723c */ /* 0x000fe20000041830 */
[----:B-1----:R-:W-:-:S06]  /*6210*/  FFMA.FTZ R2, R197, c[0x0][0x2d0], -R0 ;  /* 0x0000b400c5027a23 */ /* 0x002fcc0000010800 */
[----:B------:R1:W-:Y:S01]  /*6220*/  MUFU.EX2 R22, R2 ;  /* 0x0000000200167308 */ /* 0x0003e20000000800 */
[----:B------:R-:W-:Y:S01]  /*6230*/  HMMA.16816.F32.BF16 R44, R8, R12, R44 ;  /* 0x0000000c082c723c */ /* 0x000fe2000004182c */
[--C-:B-1----:R-:W-:Y:S02]  /*6240*/  FFMA.FTZ R2, R192, c[0x0][0x2d0], -R0.reuse ;  /* 0x0000b400c0027a23 */ /* 0x102fe40000010800 */
[----:B------:R-:W-:-:S04]  /*6250*/  FFMA.FTZ R0, R218, c[0x0][0x2d0], -R0 ;  /* 0x0000b400da007a23 */ /* 0x000fc80000010800 */
[----:B------:R1:W-:Y:S01]  /*6260*/  MUFU.EX2 R20, R0 ;  /* 0x0000000000147308 */ /* 0x0003e20000000800 */
[----:B------:R-:W-:Y:S01]  /*6270*/  HMMA.16816.F32.BF16 R52, R8, R26, R52 ;  /* 0x0000001a0834723c */ /* 0x000fe20000041834 */
[----:B-1----:R-:W-:-:S06]  /*6280*/  FFMA.FTZ R0, R191, c[0x0][0x2d0], -R4 ;  /* 0x0000b400bf007a23 */ /* 0x002fcc0000010804 */
[----:B------:R1:W2:Y:S01]  /*6290*/  MUFU.EX2 R12, R0 ;  /* 0x00000000000c7308 */ /* 0x0002a20000000800 */
[C---:B------:R-:W-:Y:S08]  /*62a0*/  HMMA.16816.F32.BF16 R40, R8.reuse, R16, R40 ;  /* 0x000000100828723c */ /* 0x040ff00000041828 */
[----:B------:R-:W-:Y:S01]  /*62b0*/  HMMA.16816.F32.BF16 R28, R8, R18, R28 ;  /* 0x00000012081c723c */ /* 0x000fe2000004181c */
[----:B------:R3:W-:Y:S01]  /*62c0*/  MUFU.EX2 R21, R2 ;  /* 0x0000000200157308 */ /* 0x0007e20000000800 */
[----:B------:R-:W5:Y:S01]  /*62d0*/  LDSM.16.MT88.4 R16, [R203+0x2000] ;  /* 0x00200000cb10783b */ /* 0x000f620000004200 */
[----:B-1----:R-:W-:-:S05]  /*62e0*/  FFMA.FTZ R0, R193, c[0x0][0x2d0], -R4 ;  /* 0x0000b400c1007a23 */ /* 0x002fca0000010804 */
[----:B------:R-:W-:Y:S01]  /*62f0*/  HMMA.16816.F32.BF16 R36, R8, R14, R36 ;  /* 0x0000000e0824723c */ /* 0x000fe20000041824 */
[----:B------:R1:W1:Y:S01]  /*6300*/  MUFU.EX2 R8, R0 ;  /* 0x0000000000087308 */ /* 0x0002620000000800 */
[----:B---3--:R-:W-:-:S04]  /*6310*/  @P4 IMAD.HI.U32 R2, R247, c[0x0][0x2c8], RZ ;  /* 0x0000b200f7024a27 */ /* 0x008fc800078e00ff */
[----:B-1----:R-:W-:-:S04]  /*6320*/  FFMA.FTZ R0, R199, c[0x0][0x2d0], -R4 ;  /* 0x0000b400c7007a23 */ /* 0x002fc80000010804 */
[----:B------:R1:W3:Y:S02]  /*6330*/  MUFU.EX2 R9, R0 ;  /* 0x0000000000097308 */ /* 0x0002e40000000800 */
        /* <DEDUP_REMOVED lines=76> */
[----:B------:R-:W-:Y:S02]  /*6800*/  FADD.FTZ R4, R22, R4 ;  /* 0x0000000416047221 */ /* 0x000fe40000010000 */
[----:B------:R-:W-:Y:S02]  /*6810*/  FADD.FTZ R3, R77, R3 ;  /* 0x000000034d037221 */ /* 0x000fe40000010000 */
[----:B---3--:R-:W-:-:S02]  /*6820*/  FADD.FTZ R2, R9, R2 ;  /* 0x0000000209027221 */ /* 0x008fc40000010000 */
        /* <DEDUP_REMOVED lines=8> */
[----:B------:R1:W-:Y:S01]  /*68b0*/  STL [R1], R5 ;  /* 0x0000000501007387 */ /* 0x0003e20000100800 */
        /* <DEDUP_REMOVED lines=13> */
[C---:B------:R-:W-:Y:S08]  /*6990*/  HMMA.16816.F32.BF16 R124, R152.reuse, R132, R124 ;  /* 0x00000084987c723c */ /* 0x040ff0000004187c */
[C---:B------:R-:W-:Y:S08]  /*69a0*/  HMMA.16816.F32.BF16 R128, R152.reuse, R134, R128 ;  /* 0x000000869880723c */ /* 0x040ff00000041880 */
[C---:B------:R-:W-:Y:S08]  /*69b0*/  HMMA.16816.F32.BF16 R140, R152.reuse, R84, R140 ;  /* 0x00000054988c723c */ /* 0x040ff0000004188c */
[C---:B------:R-:W-:Y:S08]  /*69c0*/  HMMA.16816.F32.BF16 R144, R152.reuse, R86, R144 ;  /* 0x000000569890723c */ /* 0x040ff00000041890 */
[C---:B----4-:R-:W-:Y:S08]  /*69d0*/  HMMA.16816.F32.BF16 R88, R152.reuse, R96, R80 ;  /* 0x000000609858723c */ /* 0x050ff00000041850 */
        /* <DEDUP_REMOVED lines=17> */
[----:B------:R1:W-:Y:S01]  /*6af0*/  STL [R1+0x14], R0 ;  /* 0x0000140001007387 */ /* 0x0003e20000100800 */
[----:B------:R-:W-:Y:S01]  /*6b00*/  MOV R196, R215 ;  /* 0x000000d700c47202 */ /* 0x000fe20000000f00 */
[----:B-1----:R-:W-:-:S05]  /*6b10*/  @P4 IMAD.HI.U32 R0, R0, c[0x0][0x2c8], RZ ;  /* 0x0000b20000004a27 */ /* 0x002fca00078e00ff */
[----:B------:R-:W-:-:S05]  /*6b20*/  @P4 SHF.R.U32.HI R0, RZ, c[0x0][0x2cc], R0 ;  /* 0x0000b300ff004a19 */ /* 0x000fca0000011600 */
[----:B------:R1:W-:Y:S02]  /*6b30*/  @P4 STL [R1+0x24], R0 ;  /* 0x0000240001004387 */ /* 0x0003e40000100800 */
.L_x_2842:
        /* <DEDUP_REMOVED lines=11> */
[----:B------:R-:W1:Y:S01]  /*6bf0*/  LDSM.16.M88.4 R64, [R119+0x1800] ;  /* 0x001800007740783b */ /* 0x000e620000000200 */
[-C--:B----4-:R-:W-:Y:S07]  /*6c00*/  HMMA.16816.F32.BF16 R4, R80, R16.reuse, RZ ;  /* 0x000000105004723c */ /* 0x090fee00000418ff */
[----:B------:R-:W4:Y:S01]  /*6c10*/  LDSM.16.M88.4 R156, [R119+0x2000] ;  /* 0x00200000779c783b */ /* 0x000f220000000200 */
[C---:B-----5:R-:W-:Y:S07]  /*6c20*/  HMMA.16816.F32.BF16 R8, R76.reuse, R16, RZ ;  /* 0x000000104c08723c */ /* 0x060fee00000418ff */
[----:B------:R-:W-:Y:S01]  /*6c30*/  LDSM.16.M88.4 R160, [R209] ;  /* 0x00000000d1a0783b */ /* 0x000fe20000000200 */
[-C--:B------:R-:W-:Y:S07]  /*6c40*/  HMMA.16816.F32.BF16 R12, R76, R18.reuse, RZ ;  /* 0x000000124c0c723c */ /* 0x080fee00000418ff */
[----:B------:R-:W5:Y:S01]  /*6c50*/  LDSM.16.M88.4 R164, [R210] ;  /* 0x00000000d2a4783b */ /* 0x000f620000000200 */
[C---:B------:R-:W-:Y:S07]  /*6c60*/  HMMA.16816.F32.BF16 R16, R80.reuse, R18, RZ ;  /* 0x000000125010723c */ /* 0x040fee00000418ff */
[----:B------:R-:W4:Y:S01]  /*6c70*/  LDSM.16.M88.4 R168, [R209+0x2000] ;  /* 0x00200000d1a8783b */ /* 0x000f220000000200 */
[-C--:B-1----:R-:W-:Y:S07]  /*6c80*/  HMMA.16816.F32.BF16 R20, R80, R32.reuse, RZ ;  /* 0x000000205014723c */ /* 0x082fee00000418ff */
[----:B------:R-:W-:Y:S01]  /*6c90*/  LDSM.16.M88.4 R176, [R212] ;  /* 0x00000000d4b0783b */ /* 0x000fe20000000200 */
[C---:B------:R-:W-:Y:S07]  /*6ca0*/  HMMA.16816.F32.BF16 R24, R76.reuse, R32, RZ ;  /* 0x000000204c18723c */ /* 0x040fee00000418ff */
[----:B------:R-:W-:Y:S01]  /*6cb0*/  LDSM.16.M88.4 R180, [R211] ;  /* 0x00000000d3b4783b */ /* 0x000fe20000000200 */
[-C--:B------:R-:W-:Y:S07]  /*6cc0*/  HMMA.16816.F32.BF16 R28, R76, R34.reuse, RZ ;  /* 0x000000224c1c723c */ /* 0x080fee00000418ff */
[----:B------:R-:W3:Y:S04]  /*6cd0*/  LDL R118, [R1+0x24] ;  /* 0x0000240001767983 */ /* 0x000ee80000100800 */
[----:B------:R-:W3:Y:S01]  /*6ce0*/  LDL R199, [R1+0x44] ;  /* 0x0000440001c77983 */ /* 0x000ee20000100800 */
[C---:B------:R-:W-:Y:S03]  /*6cf0*/  HMMA.16816.F32.BF16 R32, R80.reuse, R34, RZ ;  /* 0x000000225020723c */ /* 0x040fe600000418ff */
[----:B------:R-:W3:Y:S04]  /*6d00*/  LDL R198, [R1+0x4c] ;  /* 0x00004c0001c67983 */ /* 0x000ee80000100800 */
[----:B------:R-:W3:Y:S01]  /*6d10*/  LDL R197, [R1+0x40] ;  /* 0x0000400001c57983 */ /* 0x000ee20000100800 */
[-C--:B------:R-:W-:Y:S03]  /*6d20*/  HMMA.16816.F32.BF16 R36, R80, R48.reuse, RZ ;  /* 0x000000305024723c */ /* 0x080fe600000418ff */
[----:B------:R-:W3:Y:S04]  /*6d30*/  LDL R231, [R1+0x38] ;  /* 0x0000380001e77983 */ /* 0x000ee80000100800 */
[----:B------:R-:W3:Y:S01]  /*6d40*/  LDL.64 R232, [R1+0x28] ;  /* 0x0000280001e87983 */ /* 0x000ee20000100a00 */
[C---:B------:R-:W-:Y:S08]  /*6d50*/  HMMA.16816.F32.BF16 R40, R76.reuse, R48, RZ ;  /* 0x000000304c28723c */ /* 0x040ff000000418ff */
[-C--:B------:R-:W-:Y:S08]  /*6d60*/  HMMA.16816.F32.BF16 R44, R76, R50.reuse, RZ ;  /* 0x000000324c2c723c */ /* 0x080ff000000418ff */
        /* <DEDUP_REMOVED lines=8> */
[----:B------:R-:W-:Y:S01]  /*6df0*/  HMMA.16816.F32.BF16 R80, R80, R158, RZ ;  /* 0x0000009e5050723c */ /* 0x000fe200000418ff */
[----:B------:R-:W1:Y:S07]  /*6e00*/  LDSM.16.M88.4 R156, [R214] ;  /* 0x00000000d69c783b */ /* 0x000e6e0000000200 */
[-C--:B-----5:R-:W-:Y:S08]  /*6e10*/  HMMA.16816.F32.BF16 R4, R160, R164.reuse, R4 ;  /* 0x000000a4a004723c */ /* 0x0a0ff00000041804 */
[C---:B------:R-:W-:Y:S08]  /*6e20*/  HMMA.16816.F32.BF16 R8, R168.reuse, R164, R8 ;  /* 0x000000a4a808723c */ /* 0x040ff00000041808 */
[-C--:B------:R-:W-:Y:S08]  /*6e30*/  HMMA.16816.F32.BF16 R12, R168, R166.reuse, R12 ;  /* 0x000000a6a80c723c */ /* 0x080ff0000004180c */
[C---:B------:R-:W-:Y:S08]  /*6e40*/  HMMA.16816.F32.BF16 R16, R160.reuse, R166, R16 ;  /* 0x000000a6a010723c */ /* 0x040ff00000041810 */
[-C--:B-1----:R-:W-:Y:S08]  /*6e50*/  HMMA.16816.F32.BF16 R20, R160, R156.reuse, R20 ;  /* 0x0000009ca014723c */ /* 0x082ff00000041814 */
[C---:B------:R-:W-:Y:S08]  /*6e60*/  HMMA.16816.F32.BF16 R24, R168.reuse, R156, R24 ;  /* 0x0000009ca818723c */ /* 0x040ff00000041818 */
[-C--:B------:R-:W-:Y:S03]  /*6e70*/  HMMA.16816.F32.BF16 R28, R168, R158.reuse, R28 ;  /* 0x0000009ea81c723c */ /* 0x080fe6000004181c */
[----:B--2---:R-:W-:Y:S05]  /*6e80*/  ISETP.GT.AND P2, PT, R215, R196, PT ;  /* 0x000000c4d700720c */ /* 0x004fea0003f44270 */
[C---:B------:R-:W-:Y:S08]  /*6e90*/  HMMA.16816.F32.BF16 R32, R160.reuse, R158, R32 ;  /* 0x0000009ea020723c */ /* 0x040ff00000041820 */
[----:B------:R-:W-:Y:S01]  /*6ea0*/  @!P2 SHF.R.S32.HI R0, RZ, 0x1f, R196 ;  /* 0x0000001fff00a819 */ /* 0x000fe200000114c4 */
[----:B------:R-:W-:Y:S04]  /*6eb0*/  @!P2 IMAD.WIDE.U32 R112, R196, c[0x0][0x208], RZ ;  /* 0x00008200c470aa25 */ /* 0x000fe800078e00ff */
[----:B------:R-:W-:Y:S02]  /*6ec0*/  @!P2 IMAD R0, R0, c[0x0][0x208], RZ ;  /* 0x000082000000aa24 */ /* 0x000fe400078e02ff */
[----:B------:R-:W-:Y:S02]  /*6ed0*/  @!P2 IMAD.MOV.U32 R173, RZ, RZ, R2 ;  /* 0x000000ffffada224 */ /* 0x000fe400078e0002 */
[----:B------:R-:W-:Y:S02]  /*6ee0*/  @!P2 IMAD R0, R196, c[0x0][0x20c], R0 ;  /* 0x00008300c400aa24 */ /* 0x000fe400078e0200 */
[----:B------:R-:W-:Y:S02]  /*6ef0*/  @!P2 IMAD.MOV.U32 R114, RZ, RZ, 0x5 ;  /* 0x00000005ff72a424 */ /* 0x000fe400078e00ff */
[----:B------:R-:W-:Y:S02]  /*6f00*/  @!P2 IMAD.IADD R0, R113, 0x1, R0 ;  /* 0x000000017100a824 */ /* 0x000fe400078e0200 */
[----:B------:R-:W-:Y:S02]  /*6f10*/  @!P2 IMAD.MOV.U32 R113, RZ, RZ, c[0x0][0x208] ;  /* 0x00008200ff71a624 */ /* 0x000fe400078e00ff */
[----:B------:R-:W-:Y:S04]  /*6f20*/  @!P2 IMAD.WIDE.U32 R172, R112, 0x50, R172 ;  /* 0x0000005070aca825 */ /* 0x000fe800078e00ac */
[----:B------:R-:W-:Y:S01]  /*6f30*/  @!P2 IMAD R112, R0, 0x50, RZ ;  /* 0x000000500070a824 */ /* 0x000fe200078e02ff */
[C---:B------:R-:W-:Y:S01]  /*6f40*/  @!P2 SHF.L.U64.HI R0, R113.reuse, R114, c[0x0][0x20c] ;  /* 0x000083007100a619 */ /* 0x040fe20000010272 */
[----:B------:R-:W-:Y:S01]  /*6f50*/  @!P2 IMAD.SHL.U32 R2, R113, 0x20, RZ ;  /* 0x000000207102a824 */ /* 0x000fe200078e00ff */
[----:B------:R-:W-:Y:S01]  /*6f60*/  @!P2 LEA R188, P0, R172, c[0x0][0x1f8], 0x1 ;  /* 0x00007e00acbcaa11 */ /* 0x000fe200078008ff */
[----:B------:R-:W-:Y:S03]  /*6f70*/  @!P2 IMAD.IADD R113, R173, 0x1, R112 ;  /* 0x00000001ad71a824 */ /* 0x000fe600078e0270 */
[-C--:B------:R-:W-:Y:S02]  /*6f80*/  @!P2 IADD3 R112, P1, R188, R2.reuse, RZ ;  /* 0x00000002bc70a210 */ /* 0x080fe40007f3e0ff */
[----:B------:R-:W-:Y:S02]  /*6f90*/  @!P2 LEA.HI.X R189, R172, c[0x0][0x1fc], R113, 0x1, P0 ;  /* 0x00007f00acbdaa11 */ /* 0x000fe400000f0c71 */
[----:B------:R-:W1:Y:S01]  /*6fa0*/  LDSM.16.M88.4 R172, [R213] ;  /* 0x00000000d5ac783b */ /* 0x000e620000000200 */
[-C--:B------:R-:W-:Y:S02]  /*6fb0*/  @!P2 IADD3 R186, P0, R112, R2.reuse, RZ ;  /* 0x0000000270baa210 */ /* 0x080fe40007f1e0ff */
[--C-:B------:R-:W-:Y:S02]  /*6fc0*/  @!P2 IMAD.X R113, R189, 0x1, R0.reuse, P1 ;  /* 0x00000001bd71a824 */ /* 0x100fe400008e0600 */
[-C--:B------:R-:W-:Y:S02]  /*6fd0*/  @!P2 IADD3 R184, P1, R186, R2.reuse, RZ ;  /* 0x00000002bab8a210 */ /* 0x080fe40007f3e0ff */
[--C-:B------:R-:W-:Y:S01]  /*6fe0*/  @!P2 IMAD.X R187, R113, 0x1, R0.reuse, P0 ;  /* 0x0000000171bba824 */ /* 0x100fe200000e0600 */
[----:B------:R-:W-:Y:S01]  /*6ff0*/  @!PT LDS RZ, [RZ] ;  /* 0x00000000fffff984 */ /* 0x000fe20000000800 */
[----:B------:R-:W-:Y:S01]  /*7000*/  @!PT LDS RZ, [RZ] ;  /* 0x00000000fffff984 */ /* 0x000fe20000000800 */
[----:B------:R-:W-:Y:S01]  /*7010*/  @!PT LDS RZ, [RZ] ;  /* 0x00000000fffff984 */ /* 0x000fe20000000800 */
[----:B------:R2:W-:Y:S03]  /*7020*/  @!P2 LDGSTS.E.BYPASS.LTC128B.128 [R216+0x100], [R188.64], !P6 ;  /* 0x00100000bcd8afae */ /* 0x0005e6000f101d48 */
[--C-:B------:R-:W-:Y:S05]  /*7030*/  @!P2 IMAD.X R185, R187, 0x1, R0.reuse, P1 ;  /* 0x00000001bbb9a824 */ /* 0x100fea00008e0600 */
[----:B------:R4:W-:Y:S08]  /*7040*/  @!P2 LDGSTS.E.BYPASS.LTC128B.128 [R216+0x900], [R112.64], !P6 ;  /* 0x0090000070d8afae */ /* 0x0009f0000f101d48 */
[----:B------:R5:W-:Y:S08]  /*7050*/  @!P2 LDGSTS.E.BYPASS.LTC128B.128 [R216+0x1100], [R186.64], !P6 ;  /* 0x01100000bad8afae */ /* 0x000bf0000f101d48 */
[----:B------:R5:W-:Y:S01]  /*7060*/  @!P2 LDGSTS.E.BYPASS.LTC128B.128 [R216+0x1900], [R184.64], !P6 ;  /* 0x01900000b8d8afae */ /* 0x000be2000f101d48 */
[----:B--2---:R-:W-:Y:S01]  /*7070*/  @!P2 IADD3 R188, P0, R184, R2, RZ ;  /* 0x00000002b8bca210 */ /* 0x004fe20007f1e0ff */
[-C--:B-1----:R-:W-:Y:S04]  /*7080*/  HMMA.16816.F32.BF16 R36, R160, R172.reuse, R36 ;  /* 0x000000aca024723c */ /* 0x082fe80000041824 */
[----:B------:R-:W-:Y:S02]  /*7090*/  @!P2 IMAD.X R189, R185, 0x1, R0, P0 ;  /* 0x00000001b9bda824 */ /* 0x000fe400000e0600 */
[----:B------:R1:W3:Y:S02]  /*70a0*/  LDL R0, [R1+0x14] ;  /* 0x0000140001007983 */ /* 0x0002e40000100800 */
[C---:B------:R-:W-:Y:S02]  /*70b0*/  HMMA.16816.F32.BF16 R40, R168.reuse, R172, R40 ;  /* 0x000000aca828723c */ /* 0x040fe40000041828 */
[----:B------:R2:W-:Y:S06]  /*70c0*/  @!P2 LDGSTS.E.BYPASS.LTC128B.128 [R216+0x2100], [R188.64], !P6 ;  /* 0x02100000bcd8afae */ /* 0x0005ec000f101d48 */
[-C--:B------:R-:W-:Y:S02]  /*70d0*/  HMMA.16816.F32.BF16 R44, R168, R174.reuse, R44 ;  /* 0x000000aea82c723c */ /* 0x080fe4000004182c */
[----:B------:R-:W-:Y:S06]  /*70e0*/  LDSM.16.M88.4 R164, [R207+0x2000] ;  /* 0x00200000cfa4783b */ /* 0x000fec0000000200 */
[C---:B------:R-:W-:Y:S02]  /*70f0*/  HMMA.16816.F32.BF16 R48, R160.reuse, R174, R48 ;  /* 0x000000aea030723c */ /* 0x040fe40000041830 */
[----:B------:R-:W0:Y:S06]  /*7100*/  LDGDEPBAR ;  /* 0x00000000000079af */ /* 0x000e2c0000000000 */
[-C--:B------:R-:W-:Y:S02]  /*7110*/  HMMA.16816.F32.BF16 R52, R160, R176.reuse, R52 ;  /* 0x000000b0a034723c */ /* 0x080fe40000041834 */
[----:B-----5:R-:W-:Y:S06]  /*7120*/  LDSM.16.M88.4 R184, [R207] ;  /* 0x00000000cfb8783b */ /* 0x020fec0000000200 */
[C---:B------:R-:W-:Y:S02]  /*7130*/  HMMA.16816.F32.BF16 R56, R168.reuse, R176, R56 ;  /* 0x000000b0a838723c */ /* 0x040fe40000041838 */
[----:B--2---:R-:W2:Y:S06]  /*7140*/  LDSM.16.M88.4 R188, [R205] ;  /* 0x00000000cdbc783b */ /* 0x004eac0000000200 */
[-C--:B------:R-:W-:Y:S02]  /*7150*/  HMMA.16816.F32.BF16 R60, R168, R178.reuse, R60 ;  /* 0x000000b2a83c723c */ /* 0x080fe4000004183c */
[----:B------:R-:W5:Y:S06]  /*7160*/  LDSM.16.M88.4 R156, [R205+0x800] ;  /* 0x00080000cd9c783b */ /* 0x000f6c0000000200 */
[C---:B------:R-:W-:Y:S02]  /*7170*/  HMMA.16816.F32.BF16 R64, R160.reuse, R178, R64 ;  /* 0x000000b2a040723c */ /* 0x040fe40000041840 */
[----:B------:R-:W-:Y:S06]  /*7180*/  LDSM.16.M88.4 R172, [R205+0x2000] ;  /* 0x00200000cdac783b */ /* 0x000fec0000000200 */
[-C--:B------:R-:W-:Y:S02]  /*7190*/  HMMA.16816.F32.BF16 R68, R160, R180.reuse, R68 ;  /* 0x000000b4a044723c */ /* 0x080fe40000041844 */
[----:B------:R-:W-:Y:S06]  /*71a0*/  LDSM.16.M88.4 R176, [R208] ;  /* 0x00000000d0b0783b */ /* 0x000fec0000000200 */
[C---:B------:R-:W-:Y:S02]  /*71b0*/  HMMA.16816.F32.BF16 R72, R168.reuse, R180, R72 ;  /* 0x000000b4a848723c */ /* 0x040fe40000041848 */
[----:B------:R-:W-:Y:S06]  /*71c0*/  LDSM.16.M88.4 R192, [R208+0x2000] ;  /* 0x00200000d0c0783b */ /* 0x000fec0000000200 */
[-C--:B------:R-:W-:Y:S02]  /*71d0*/  HMMA.16816.F32.BF16 R76, R168, R182.reuse, R76 ;  /* 0x000000b6a84c723c */ /* 0x080fe4000004184c */
[----:B------:R-:W-:Y:S06]  /*71e0*/  LDSM.16.M88.4 R168, [R205+0x1800] ;  /* 0x00180000cda8783b */ /* 0x000fec0000000200 */
[----:B------:R-:W-:Y:S02]  /*71f0*/  HMMA.16816.F32.BF16 R80, R160, R182, R80 ;  /* 0x000000b6a050723c */ /* 0x000fe40000041850 */
[----:B------:R-:W1:Y:S06]  /*7200*/  LDSM.16.M88.4 R160, [R205+0x1000] ;  /* 0x00100000cda0783b */ /* 0x000e6c0000000200 */
[-C--:B--2---:R-:W-:Y:S02]  /*7210*/  HMMA.16816.F32.BF16 R4, R184, R188.reuse, R4 ;  /* 0x000000bcb804723c */ /* 0x084fe40000041804 */
[----:B------:R-:W2:Y:S06]  /*7220*/  LDSM.16.M88.4 R180, [R202] ;  /* 0x00000000cab4783b */ /* 0x000eac0000000200 */
        /* <DEDUP_REMOVED lines=23> */
[C---:B------:R-:W-:Y:S08]  /*73a0*/  HMMA.16816.F32.BF16 R8, R192.reuse, R180, R8 ;  /* 0x000000b4c008723c */ /* 0x040ff00000041808 */
[-C--:B------:R-:W-:Y:S08]  /*73b0*/  HMMA.16816.F32.BF16 R12, R192, R182.reuse, R12 ;  /* 0x000000b6c00c723c */ /* 0x080ff0000004180c */
[C---:B------:R-:W-:Y:S08]  /*73c0*/  HMMA.16816.F32.BF16 R16, R176.reuse, R182, R16 ;  /* 0x000000b6b010723c */ /* 0x040ff00000041810 */
[-C--:B------:R-:W-:Y:S08]  /*73d0*/  HMMA.16816.F32.BF16 R20, R176, R188.reuse, R20 ;  /* 0x000000bcb014723c */ /* 0x080ff00000041814 */
[C---:B------:R-:W-:Y:S08]  /*73e0*/  HMMA.16816.F32.BF16 R24, R192.reuse, R188, R24 ;  /* 0x000000bcc018723c */ /* 0x040ff00000041818 */
[-C--:B------:R-:W-:Y:S04]  /*73f0*/  HMMA.16816.F32.BF16 R28, R192, R190.reuse, R28 ;  /* 0x000000bec01c723c */ /* 0x080fe8000004181c */
[----:B---3--:R-:W-:Y:S04]  /*7400*/  @P4 IMAD.MOV.U32 R0, RZ, RZ, R118 ;  /* 0x000000ffff004224 */ /* 0x008fe800078e0076 */
[C---:B------:R-:W-:Y:S01]  /*7410*/  HMMA.16816.F32.BF16 R32, R176.reuse, R190, R32 ;  /* 0x000000beb020723c */ /* 0x040fe20000041820 */
[----:B------:R-:W-:Y:S07]  /*7420*/  SHFL.IDX PT, R118, R0, 0x2, 0x1c1f ;  /* 0x005c1f0000767f89 */ /* 0x000fee00000e0000 */
[-C--:B-----5:R-:W-:Y:S01]  /*7430*/  HMMA.16816.F32.BF16 R36, R176, R156.reuse, R36 ;  /* 0x0000009cb024723c */ /* 0x0a0fe20000041824 */
[----:B----4-:R-:W2:Y:S07]  /*7440*/  SHFL.IDX PT, R112, R0, RZ, 0x1c1f ;  /* 0x001c1fff00707589 */ /* 0x010eae00000e0000 */
[C---:B------:R-:W-:Y:S01]  /*7450*/  HMMA.16816.F32.BF16 R40, R192.reuse, R156, R40 ;  /* 0x0000009cc028723c */ /* 0x040fe20000041828 */
[----:B------:R-:W-:Y:S07]  /*7460*/  SHFL.IDX PT, R114, R0, 0x3, 0x1c1f ;  /* 0x007c1f0000727f89 */ /* 0x000fee00000e0000 */
[-C--:B------:R-:W-:Y:S01]  /*7470*/  HMMA.16816.F32.BF16 R44, R192, R158.reuse, R44 ;  /* 0x0000009ec02c723c */ /* 0x080fe2000004182c */
[----:B------:R3:W4:Y:S07]  /*7480*/  SHFL.IDX PT, R2, R0, 0x1, 0x1c1f ;  /* 0x003c1f0000027f89 */ /* 0x00072e00000e0000 */
[C---:B------:R-:W-:Y:S08]  /*7490*/  HMMA.16816.F32.BF16 R48, R176.reuse, R158, R48 ;  /* 0x0000009eb030723c */ /* 0x040ff00000041830 */
[-C--:B-1----:R-:W-:Y:S04]  /*74a0*/  HMMA.16816.F32.BF16 R52, R176, R160.reuse, R52 ;  /* 0x000000a0b034723c */ /* 0x082fe80000041834 */
[----:B---3--:R-:W-:Y:S04]  /*74b0*/  IMAD R0, R196, -0x50, RZ ;  /* 0xffffffb0c4007824 */ /* 0x008fe800078e02ff */
[C---:B------:R-:W-:Y:S04]  /*74c0*/  HMMA.16816.F32.BF16 R56, R192.reuse, R160, R56 ;  /* 0x000000a0c038723c */ /* 0x040fe80000041838 */
[----:B------:R-:W-:Y:S04]  /*74d0*/  IADD3 R0, -R199, 0x1, R0 ;  /* 0x00000001c7007810 */ /* 0x000fe80007ffe100 */
[----:B------:R-:W-:Y:S01]  /*74e0*/  IADD3 R113, -R197, R0, R198 ;  /* 0x00000000c5717210 */ /* 0x000fe20007ffe1c6 */
[-C--:B------:R-:W-:Y:S04]  /*74f0*/  HMMA.16816.F32.BF16 R60, R192, R162.reuse, R60 ;  /* 0x000000a2c03c723c */ /* 0x080fe8000004183c */
[C---:B--2---:R-:W-:Y:S02]  /*7500*/  IMAD.IADD R112, R113.reuse, 0x1, R112 ;  /* 0x0000000171707824 */ /* 0x044fe400078e0270 */
[C---:B----4-:R-:W-:Y:S02]  /*7510*/  IMAD.IADD R2, R113.reuse, 0x1, R2 ;  /* 0x0000000171027824 */ /* 0x050fe400078e0202 */
[C---:B------:R-:W-:Y:S04]  /*7520*/  HMMA.16816.F32.BF16 R64, R176.reuse, R162, R64 ;  /* 0x000000a2b040723c */ /* 0x040fe80000041840 */
[C---:B------:R-:W-:Y:S01]  /*7530*/  ISETP.GT.AND P3, PT, R112.reuse, RZ, PT ;  /* 0x000000ff7000720c */ /* 0x040fe20003f64270 */
[C---:B------:R-:W-:Y:S01]  /*7540*/  IMAD.IADD R0, R113.reuse, 0x1, R118 ;  /* 0x0000000171007824 */ /* 0x040fe200078e0276 */
[----:B------:R-:W-:Y:S01]  /*7550*/  ISETP.GT.AND P2, PT, R112, 0x1, PT ;  /* 0x000000017000780c */ /* 0x000fe20003f44270 */
[----:B------:R-:W-:Y:S01]  /*7560*/  IMAD.IADD R113, R113, 0x1, R114 ;  /* 0x0000000171717824 */ /* 0x000fe200078e0272 */
[C---:B------:R-:W-:Y:S02]  /*7570*/  ISETP.GT.AND P1, PT, R2.reuse, RZ, PT ;  /* 0x000000ff0200720c */ /* 0x040fe40003f24270 */
[----:B------:R-:W-:Y:S02]  /*7580*/  ISETP.GT.AND P0, PT, R2, 0x1, PT ;  /* 0x000000010200780c */ /* 0x000fe40003f04270 */
[----:B------:R-:W-:Y:S02]  /*7590*/  FSEL R156, R4, -INF , P3 ;  /* 0xff800000049c7808 */ /* 0x000fe40001800000 */
[----:B------:R-:W-:Y:S02]  /*75a0*/  FSEL R157, R5, -INF , P2 ;  /* 0xff800000059d7808 */ /* 0x000fe40001000000 */
[----:B------:R-:W-:Y:S02]  /*75b0*/  FSEL R165, R6, -INF , P1 ;  /* 0xff80000006a57808 */ /* 0x000fe40000800000 */
[----:B------:R-:W-:Y:S02]  /*75c0*/  FSEL R164, R7, -INF , P0 ;  /* 0xff80000007a47808 */ /* 0x000fe40000000000 */
[----:B------:R-:W1:Y:S01]  /*75d0*/  LDSM.16.M88.4 R4, [R202+0x2000] ;  /* 0x00200000ca04783b */ /* 0x000e620000000200 */
[----:B------:R-:W-:Y:S01]  /*75e0*/  ISETP.GT.AND P3, PT, R0, RZ, PT ;  /* 0x000000ff0000720c */ /* 0x000fe20003f64270 */
[----:B------:R-:W-:Y:S04]  /*75f0*/  DEPBAR.LE SB0, 0x0 ;  /* 0x000080000000791a */ /* 0x000fe80000000000 */
[----:B------:R-:W-:Y:S02]  /*7600*/  FSEL R166, R8, -INF , P3 ;  /* 0xff80000008a67808 */ /* 0x000fe40001800000 */
[----:B------:R-:W-:Y:S01]  /*7610*/  BAR.SYNC.DEFER_BLOCKING 0x0 ;  /* 0x0000000000007b1d */ /* 0x000fe20000010000 */
[C---:B------:R-:W-:Y:S02]  /*7620*/  ISETP.GT.AND P2, PT, R0.reuse, 0x1, PT ;  /* 0x000000010000780c */ /* 0x040fe40003f44270 */
[C---:B------:R-:W-:Y:S02]  /*7630*/  ISETP.GT.AND P3, PT, R0.reuse, 0x8, PT ;  /* 0x000000080000780c */ /* 0x040fe40003f64270 */
[----:B------:R-:W-:Y:S02]  /*7640*/  FSEL R167, R9, -INF , P2 ;  /* 0xff80000009a77808 */ /* 0x000fe40001000000 */
[----:B------:R-:W-:Y:S02]  /*7650*/  ISETP.GT.AND P2, PT, R0, 0x9, PT ;  /* 0x000000090000780c */ /* 0x000fe40003f44270 */
[----:B------:R-:W-:Y:S02]  /*7660*/  FMNMX.FTZ R8, R156, R3, !PT ;  /* 0x000000039c087209 */ /* 0x000fe40007810000 */
[----:B------:R-:W-:Y:S02]  /*7670*/  FSEL R158, R12, -INF , P3 ;  /* 0xff8000000c9e7808 */ /* 0x000fe40001800000 */
[----:B------:R-:W-:Y:S02]  /*7680*/  ISETP.GT.AND P3, PT, R112, 0x8, PT ;  /* 0x000000087000780c */ /* 0x000fe40003f64270 */
[----:B------:R-:W-:Y:S02]  /*7690*/  FSEL R159, R13, -INF , P2 ;  /* 0xff8000000d9f7808 */ /* 0x000fe40001000000 */
[----:B------:R-:W-:Y:S02]  /*76a0*/  FSEL R9, R16, -INF , P3 ;  /* 0xff80000010097808 */ /* 0x000fe40001800000 */
[C---:B------:R-:W-:Y:S02]  /*76b0*/  ISETP.GT.AND P2, PT, R112.reuse, 0x9, PT ;  /* 0x000000097000780c */ /* 0x040fe40003f44270 */
[----:B------:R-:W-:Y:S02]  /*76c0*/  FMNMX.FTZ R8, R157, R8, !PT ;  /* 0x000000089d087209 */ /* 0x000fe40007810000 */
[----:B------:R-:W-:Y:S02]  /*76d0*/  ISETP.GT.AND P3, PT, R112, 0x10, PT ;  /* 0x000000107000780c */ /* 0x000fe40003f64270 */
[C---:B------:R-:W-:Y:S02]  /*76e0*/  ISETP.GT.AND P1, PT, R113.reuse, RZ, PT ;  /* 0x000000ff7100720c */ /* 0x040fe40003f24270 */
[----:B------:R-:W-:Y:S02]  /*76f0*/  ISETP.GT.AND P0, PT, R113, 0x1, PT ;  /* 0x000000017100780c */ /* 0x000fe40003f04270 */
[----:B------:R-:W-:Y:S02]  /*7700*/  FSEL R16, R20, -INF , P3 ;  /* 0xff80000014107808 */ /* 0x000fe40001800000 */
[----:B------:R-:W-:Y:S01]  /*7710*/  FSEL R171, R10, -INF , P1 ;  /* 0xff8000000aab7808 */ /* 0x000fe20000800000 */
[-C--:B-1----:R-:W-:Y:S05]  /*7720*/  HMMA.16816.F32.BF16 R68, R176, R4.reuse, R68 ;  /* 0x00000004b044723c */ /* 0x082fea0000041844 */
[----:B------:R-:W-:Y:S02]  /*7730*/  FSEL R10, R17, -INF , P2 ;  /* 0xff800000110a7808 */ /* 0x000fe40001000000 */
[----:B------:R-:W-:Y:S01]  /*7740*/  ISETP.GT.AND P2, PT, R112, 0x11, PT ;  /* 0x000000117000780c */ /* 0x000fe20003f44270 */
[C---:B------:R-:W-:Y:S04]  /*7750*/  HMMA.16816.F32.BF16 R72, R192.reuse, R4, R72 ;  /* 0x00000004c048723c */ /* 0x040fe80000041848 */
[----:B------:R-:W-:Y:S02]  /*7760*/  FSEL R170, R11, -INF , P0 ;  /* 0xff8000000baa7808 */ /* 0x000fe40000000000 */
[----:B------:R-:W-:Y:S02]  /*7770*/  ISETP.GT.AND P0, PT, R113, 0x9, PT ;  /* 0x000000097100780c */ /* 0x000fe40003f04270 */
[----:B------:R-:W-:Y:S01]  /*7780*/  FMNMX.FTZ R4, R9, R8, !PT ;  /* 0x0000000809047209 */ /* 0x000fe20007810000 */
[-C--:B------:R-:W-:Y:S03]  /*7790*/  HMMA.16816.F32.BF16 R76, R192, R6.reuse, R76 ;  /* 0x00000006c04c723c */ /* 0x080fe6000004184c */
[----:B------:R-:W-:Y:S02]  /*77a0*/  ISETP.GT.AND P3, PT, R0, 0x10, PT ;  /* 0x000000100000780c */ /* 0x000fe40003f64270 */
[----:B------:R-:W-:Y:S02]  /*77b0*/  FSEL R168, R15, -INF , P0 ;  /* 0xff8000000fa87808 */ /* 0x000fe40000000000 */
[----:B------:R-:W-:Y:S01]  /*77c0*/  FSEL R15, R21, -INF , P2 ;  /* 0xff800000150f7808 */ /* 0x000fe20001000000 */
[----:B------:R-:W-:Y:S04]  /*77d0*/  HMMA.16816.F32.BF16 R80, R176, R6, R80 ;  /* 0x00000006b050723c */ /* 0x000fe80000041850 */
[----:B------:R-:W-:Y:S02]  /*77e0*/  ISETP.GT.AND P0, PT, R2, 0x9, PT ;  /* 0x000000090200780c */ /* 0x000fe40003f04270 */
[----:B------:R-:W-:Y:S02]  /*77f0*/  FSEL R160, R24, -INF , P3 ;  /* 0xff80000018a07808 */ /* 0x000fe40001800000 */
[----:B------:R-:W-:Y:S02]  /*7800*/  FMNMX.FTZ R4, R10, R4, !PT ;  /* 0x000000040a047209 */ /* 0x000fe40007810000 */
[C---:B------:R-:W-:Y:S02]  /*7810*/  ISETP.GT.AND P2, PT, R0.reuse, 0x11, PT ;  /* 0x000000110000780c */ /* 0x040fe40003f44270 */
[----:B------:R-:W-:Y:S02]  /*7820*/  ISETP.GT.AND P3, PT, R0, 0x18, PT ;  /* 0x000000180000780c */ /* 0x000fe40003f64270 */
[----:B------:R-:W-:Y:S02]  /*7830*/  FSEL R12, R19, -INF , P0 ;  /* 0xff800000130c7808 */ /* 0x000fe40000000000 */
[----:B------:R-:W-:Y:S02]  /*7840*/  ISETP.GT.AND P0, PT, R2, 0x11, PT ;  /* 0x000000110200780c */ /* 0x000fe40003f04270 */
[----:B------:R-:W-:Y:S02]  /*7850*/  FSEL R25, R25, -INF , P2 ;  /* 0xff80000019197808 */ /* 0x000fe40001000000 */
[----:B------:R-:W-:Y:S02]  /*7860*/  FSEL R28, R28, -INF , P3 ;  /* 0xff8000001c1c7808 */ /* 0x000fe40001800000 */
[----:B------:R-:W-:Y:S02]  /*7870*/  ISETP.GT.AND P3, PT, R112, 0x18, PT ;  /* 0x000000187000780c */ /* 0x000fe40003f64270 */
[----:B------:R-:W-:Y:S02]  /*7880*/  FMNMX.FTZ R4, R16, R4, !PT ;  /* 0x0000000410047209 */ /* 0x000fe40007810000 */
[----:B------:R-:W-:Y:S02]  /*7890*/  ISETP.GT.AND P1, PT, R113, 0x8, PT ;  /* 0x000000087100780c */ /* 0x000fe40003f24270 */
[----:B------:R-:W-:Y:S02]  /*78a0*/  ISETP.GT.AND P2, PT, R0, 0x19, PT ;  /* 0x000000190000780c */ /* 0x000fe40003f44270 */
[----:B------:R-:W-:Y:S02]  /*78b0*/  FSEL R19, R23, -INF , P0 ;  /* 0xff80000017137808 */ /* 0x000fe40000000000 */
[----:B------:R-:W-:Y:S02]  /*78c0*/  FSEL R169, R14, -INF , P1 ;  /* 0xff8000000ea97808 */ /* 0x000fe40000800000 */
[----:B------:R-:W-:Y:S02]  /*78d0*/  FSEL R14, R32, -INF , P3 ;  /* 0xff800000200e7808 */ /* 0x000fe40001800000 */
[----:B------:R-:W-:Y:S02]  /*78e0*/  ISETP.GT.AND P1, PT, R2, 0x8, PT ;  /* 0x000000080200780c */ /* 0x000fe40003f24270 */
[----:B------:R-:W-:Y:S02]  /*78f0*/  ISETP.GT.AND P0, PT, R113, 0x11, PT ;  /* 0x000000117100780c */ /* 0x000fe40003f04270 */
[----:B------:R-:W-:Y:S02]  /*7900*/  FSEL R29, R29, -INF , P2 ;  /* 0xff8000001d1d7808 */ /* 0x000fe40001000000 */
[C---:B------:R-:W-:Y:S02]  /*7910*/  ISETP.GT.AND P2, PT, R112.reuse, 0x19, PT ;  /* 0x000000197000780c */ /* 0x040fe40003f44270 */
[----:B------:R-:W-:Y:S02]  /*7920*/  FMNMX.FTZ R4, R15, R4, !PT ;  /* 0x000000040f047209 */ /* 0x000fe40007810000 */
[----:B------:R-:W-:Y:S02]  /*7930*/  FSEL R172, R27, -INF , P0 ;  /* 0xff8000001bac7808 */ /* 0x000fe40000000000 */
[----:B------:R-:W-:Y:S02]  /*7940*/  FSEL R13, R33, -INF , P2 ;  /* 0xff800000210d7808 */ /* 0x000fe40001000000 */
[----:B------:R-:W-:Y:S02]  /*7950*/  ISETP.GT.AND P3, PT, R112, 0x20, PT ;  /* 0x000000207000780c */ /* 0x000fe40003f64270 */
[----:B------:R-:W-:Y:S02]  /*7960*/  FSEL R11, R18, -INF , P1 ;  /* 0xff800000120b7808 */ /* 0x000fe40000800000 */
[----:B------:R-:W-:Y:S02]  /*7970*/  ISETP.GT.AND P1, PT, R2, 0x10, PT ;  /* 0x000000100200780c */ /* 0x000fe40003f24270 */
[----:B------:R-:W-:Y:S02]  /*7980*/  ISETP.GT.AND P0, PT, R113, 0x19, PT ;  /* 0x000000197100780c */ /* 0x000fe40003f04270 */
[----:B------:R-:W-:Y:S02]  /*7990*/  FMNMX.FTZ R4, R14, R4, !PT ;  /* 0x000000040e047209 */ /* 0x000fe40007810000 */
[----:B------:R-:W-:Y:S02]  /*79a0*/  FSEL R17, R22, -INF , P1 ;  /* 0xff80000016117808 */ /* 0x000fe40000800000 */
[----:B------:R-:W-:Y:S02]  /*79b0*/  FSEL R173, R36, -INF , P3 ;  /* 0xff80000024ad7808 */ /* 0x000fe40001800000 */
[----:B------:R-:W-:Y:S02]  /*79c0*/  FSEL R181, R31, -INF , P0 ;  /* 0xff8000001fb57808 */ /* 0x000fe40000000000 */
[----:B------:R-:W-:Y:S02]  /*79d0*/  ISETP.GT.AND P2, PT, R112, 0x21, PT ;  /* 0x000000217000780c */ /* 0x000fe40003f44270 */
[C---:B------:R-:W-:Y:S02]  /*79e0*/  ISETP.GT.AND P0, PT, R2.reuse, 0x19, PT ;  /* 0x000000190200780c */ /* 0x040fe40003f04270 */
[----:B------:R-:W-:Y:S02]  /*79f0*/  FMNMX.FTZ R4, R13, R4, !PT ;  /* 0x000000040d047209 */ /* 0x000fe40007810000 */
[----:B------:R-:W-:Y:S02]  /*7a00*/  ISETP.GT.AND P1, PT, R113, 0x10, PT ;  /* 0x000000107100780c */ /* 0x000fe40003f24270 */
[----:B------:R-:W-:Y:S02]  /*7a10*/  FSEL R180, R37, -INF , P2 ;  /* 0xff80000025b47808 */ /* 0x000fe40001000000 */
[----:B------:R-:W-:Y:S02]  /*7a20*/  FSEL R24, R35, -INF , P0 ;  /* 0xff80000023187808 */ /* 0x000fe40000000000 */
[----:B------:R-:W-:Y:S02]  /*7a30*/  ISETP.GT.AND P0, PT, R2, 0x21, PT ;  /* 0x000000210200780c */ /* 0x000fe40003f04270 */
[----:B------:R-:W-:Y:S02]  /*7a40*/  FSEL R161, R26, -INF , P1 ;  /* 0xff8000001aa17808 */ /* 0x000fe40000800000 */
[----:B------:R-:W-:Y:S02]  /*7a50*/  ISETP.GT.AND P5, PT, R112, 0x28, PT ;  /* 0x000000287000780c */ /* 0x000fe40003fa4270 */
[----:B------:R-:W-:Y:S02]  /*7a60*/  ISETP.GT.AND P1, PT, R113, 0x18, PT ;  /* 0x000000187100780c */ /* 0x000fe40003f24270 */
[----:B------:R-:W-:Y:S02]  /*7a70*/  ISETP.GT.AND P2, PT, R0, 0x21, PT ;  /* 0x000000210000780c */ /* 0x000fe40003f44270 */
[----:B------:R-:W-:Y:S02]  /*7a80*/  FMNMX.FTZ R4, R173, R4, !PT ;  /* 0x00000004ad047209 */ /* 0x000fe40007810000 */
[----:B------:R-:W-:Y:S02]  /*7a90*/  FSEL R183, R39, -INF , P0 ;  /* 0xff80000027b77808 */ /* 0x000fe40000000000 */
[----:B------:R-:W-:Y:S02]  /*7aa0*/  ISETP.GT.AND P0, PT, R113, 0x21, PT ;  /* 0x000000217100780c */ /* 0x000fe40003f04270 */
[----:B------:R-:W-:Y:S02]  /*7ab0*/  FSEL R188, R41, -INF , P2 ;  /* 0xff80000029bc7808 */ /* 0x000fe40001000000 */
[----:B------:R-:W-:Y:S02]  /*7ac0*/  FSEL R162, R48, -INF , P5 ;  /* 0xff80000030a27808 */ /* 0x000fe40002800000 */
[----:B------:R-:W-:Y:S02]  /*7ad0*/  FSEL R174, R30, -INF , P1 ;  /* 0xff8000001eae7808 */ /* 0x000fe40000800000 */
[----:B------:R-:W-:Y:S02]  /*7ae0*/  ISETP.GT.AND P1, PT, R2, 0x18, PT ;  /* 0x000000180200780c */ /* 0x000fe40003f24270 */
[----:B------:R-:W-:Y:S02]  /*7af0*/  ISETP.GT.AND P2, PT, R112, 0x29, PT ;  /* 0x000000297000780c */ /* 0x000fe40003f44270 */
[----:B------:R-:W-:Y:S02]  /*7b00*/  FMNMX.FTZ R4, R180, R4, !PT ;  /* 0x00000004b4047209 */ /* 0x000fe40007810000 */
[----:B------:R-:W-:Y:S02]  /*7b10*/  FSEL R18, R34, -INF , P1 ;  /* 0xff80000022127808 */ /* 0x000fe40000800000 */
[----:B------:R-:W-:Y:S02]  /*7b20*/  ISETP.GT.AND P1, PT, R2, 0x20, PT ;  /* 0x000000200200780c */ /* 0x000fe40003f24270 */
[----:B------:R-:W-:Y:S02]  /*7b30*/  FSEL R192, R43, -INF , P0 ;  /* 0xff8000002bc07808 */ /* 0x000fe40000000000 */
[----:B------:R-:W-:Y:S02]  /*7b40*/  ISETP.GT.AND P0, PT, R112, 0x30, PT ;  /* 0x000000307000780c */ /* 0x000fe40003f04270 */
[----:B------:R-:W-:Y:S02]  /*7b50*/  FSEL R163, R49, -INF , P2 ;  /* 0xff80000031a37808 */ /* 0x000fe40001000000 */
        /* <DEDUP_REMOVED lines=19> */
[----:B------:R-:W-:Y:S02]  /*7c90*/  FMNMX.FTZ R4, R217, R4, !PT ;  /* 0x00000004d9047209 */ /* 0x000fe40007810000 */
[----:B------:R-:W-:Y:S02]  /*7ca0*/  FMNMX.FTZ R5, R165, R115, !PT ;  /* 0x00000073a5057209 */ /* 0x000fe40007810000 */
[----:B------:R-:W-:Y:S02]  /*7cb0*/  FSEL R224, R65, -INF , P2 ;  /* 0xff80000041e07808 */ /* 0x000fe40001000000 */
[----:B------:R-:W-:Y:S02]  /*7cc0*/  FSEL R189, R46, -INF , P1 ;  /* 0xff8000002ebd7808 */ /* 0x000fe40000800000 */
[----:B------:R-:W-:Y:S02]  /*7cd0*/  ISETP.GT.AND P1, PT, R112, 0x40, PT ;  /* 0x000000407000780c */ /* 0x000fe40003f24270 */
[----:B------:R-:W-:Y:S02]  /*7ce0*/  FMNMX.FTZ R4, R220, R4, !PT ;  /* 0x00000004dc047209 */ /* 0x000fe40007810000 */
[----:B------:R-:W-:Y:S02]  /*7cf0*/  FMNMX.FTZ R5, R164, R5, !PT ;  /* 0x00000005a4057209 */ /* 0x000fe40007810000 */
[----:B------:R-:W-:Y:S02]  /*7d00*/  FSEL R244, R68, -INF , P1 ;  /* 0xff80000044f47808 */ /* 0x000fe40000800000 */
[----:B------:R-:W-:Y:S02]  /*7d10*/  ISETP.GT.AND P5, PT, R112, 0x41, PT ;  /* 0x000000417000780c */ /* 0x000fe40003fa4270 */
[----:B------:R-:W-:Y:S02]  /*7d20*/  FMNMX.FTZ R4, R224, R4, !PT ;  /* 0x00000004e0047209 */ /* 0x000fe40007810000 */
[----:B------:R-:W-:Y:S02]  /*7d30*/  FMNMX.FTZ R5, R11, R5, !PT ;  /* 0x000000050b057209 */ /* 0x000fe40007810000 */
[----:B------:R-:W-:Y:S02]  /*7d40*/  ISETP.GT.AND P3, PT, R112, 0x48, PT ;  /* 0x000000487000780c */ /* 0x000fe40003f64270 */
[----:B------:R-:W-:Y:S02]  /*7d50*/  FSEL R249, R69, -INF , P5 ;  /* 0xff80000045f97808 */ /* 0x000fe40002800000 */
[----:B------:R-:W-:Y:S02]  /*7d60*/  FMNMX.FTZ R4, R244, R4, !PT ;  /* 0x00000004f4047209 */ /* 0x000fe40007810000 */
[----:B------:R-:W-:Y:S02]  /*7d70*/  FMNMX.FTZ R5, R12, R5, !PT ;  /* 0x000000050c057209 */ /* 0x000fe40007810000 */
[----:B------:R-:W-:Y:S02]  /*7d80*/  FSEL R252, R80, -INF , P3 ;  /* 0xff80000050fc7808 */ /* 0x000fe40001800000 */
[----:B------:R-:W-:Y:S02]  /*7d90*/  ISETP.GT.AND P2, PT, R112, 0x49, PT ;  /* 0x000000497000780c */ /* 0x000fe40003f44270 */
[----:B------:R-:W-:Y:S02]  /*7da0*/  FMNMX.FTZ R4, R249, R4, !PT ;  /* 0x00000004f9047209 */ /* 0x000fe40007810000 */
[----:B------:R-:W-:Y:S02]  /*7db0*/  FMNMX.FTZ R5, R17, R5, !PT ;  /* 0x0000000511057209 */ /* 0x000fe40007810000 */
[----:B------:R-:W-:Y:S02]  /*7dc0*/  FSEL R250, R81, -INF , P2 ;  /* 0xff80000051fa7808 */ /* 0x000fe40001000000 */
[----:B------:R-:W-:Y:S02]  /*7dd0*/  FMNMX.FTZ R4, R252, R4, !PT ;  /* 0x00000004fc047209 */ /* 0x000fe40007810000 */
[----:B------:R-:W-:Y:S02]  /*7de0*/  FMNMX.FTZ R5, R19, R5, !PT ;  /* 0x0000000513057209 */ /* 0x000fe40007810000 */
[----:B------:R-:W-:Y:S02]  /*7df0*/  FMNMX.FTZ R4, R250, R4, !PT ;  /* 0x00000004fa047209 */ /* 0x000fe40007810000 */
[----:B------:R-:W-:Y:S02]  /*7e00*/  FMNMX.FTZ R5, R18, R5, !PT ;  /* 0x0000000512057209 */ /* 0x000fe40007810000 */
[----:B------:R-:W-:Y:S01]  /*7e10*/  ISETP.GT.AND P0, PT, R113, 0x29, PT ;  /* 0x000000297100780c */ /* 0x000fe20003f04270 */
[----:B------:R-:W1:Y:S01]  /*7e20*/  SHFL.BFLY PT, R7, R4, 0x2, 0x1f ;  /* 0x0c401f0004077f89 */ /* 0x000e6200000e0000 */
[----:B------:R-:W-:Y:S02]  /*7e30*/  FMNMX.FTZ R5, R24, R5, !PT ;  /* 0x0000000518057209 */ /* 0x000fe40007810000 */
[----:B------:R-:W-:Y:S02]  /*7e40*/  FSEL R179, R47, -INF , P0 ;  /* 0xff8000002fb37808 */ /* 0x000fe40000000000 */
[----:B------:R-:W-:Y:S02]  /*7e50*/  ISETP.GT.AND P0, PT, R2, 0x28, PT ;  /* 0x000000280200780c */ /* 0x000fe40003f04270 */
[----:B------:R-:W-:Y:S02]  /*7e60*/  FMNMX.FTZ R5, R182, R5, !PT ;  /* 0x00000005b6057209 */ /* 0x000fe40007810000 */
[C---:B------:R-:W-:Y:S02]  /*7e70*/  ISETP.GT.AND P3, PT, R2.reuse, 0x30, PT ;  /* 0x000000300200780c */ /* 0x040fe40003f64270 */
[----:B------:R-:W-:Y:S02]  /*7e80*/  ISETP.GT.AND P2, PT, R2, 0x31, PT ;  /* 0x000000310200780c */ /* 0x000fe40003f44270 */
[----:B------:R-:W-:Y:S02]  /*7e90*/  FSEL R175, R50, -INF , P0 ;  /* 0xff80000032af7808 */ /* 0x000fe40000000000 */
[C---:B------:R-:W-:Y:S02]  /*7ea0*/  ISETP.GT.AND P1, PT, R2.reuse, 0x29, PT ;  /* 0x000000290200780c */ /* 0x040fe40003f24270 */
[----:B------:R-:W-:Y:S02]  /*7eb0*/  ISETP.GT.AND P0, PT, R2, 0x38, PT ;  /* 0x000000380200780c */ /* 0x000fe40003f04270 */
[----:B------:R-:W-:Y:S02]  /*7ec0*/  FMNMX.FTZ R5, R183, R5, !PT ;  /* 0x00000005b7057209 */ /* 0x000fe40007810000 */
[----:B------:R-:W-:Y:S02]  /*7ed0*/  FMNMX.FTZ R6, R166, R116, !PT ;  /* 0x00000074a6067209 */ /* 0x000fe40007810000 */
[----:B------:R-:W-:Y:S02]  /*7ee0*/  FSEL R197, R54, -INF , P3 ;  /* 0xff80000036c57808 */ /* 0x000fe40001800000 */
[----:B------:R-:W-:Y:S02]  /*7ef0*/  FSEL R226, R55, -INF , P2 ;  /* 0xff80000037e27808 */ /* 0x000fe40001000000 */
[----:B------:R-:W-:Y:S02]  /*7f00*/  FSEL R176, R51, -INF , P1 ;  /* 0xff80000033b07808 */ /* 0x000fe40000800000 */
[C---:B------:R-:W-:Y:S02]  /*7f10*/  ISETP.GT.AND P1, PT, R2.reuse, 0x48, PT ;  /* 0x000000480200780c */ /* 0x040fe40003f24270 */
[C---:B------:R-:W-:Y:S02]  /*7f20*/  ISETP.GT.AND P5, PT, R2.reuse, 0x39, PT ;  /* 0x000000390200780c */ /* 0x040fe40003fa4270 */
[----:B------:R-:W-:Y:S02]  /*7f30*/  ISETP.GT.AND P2, PT, R2, 0x41, PT ;  /* 0x000000410200780c */ /* 0x000fe40003f44270 */
[----:B------:R-:W-:Y:S02]  /*7f40*/  FSEL R225, R66, -INF , P0 ;  /* 0xff80000042e17808 */ /* 0x000fe40000000000 */
[C---:B------:R-:W-:Y:S02]  /*7f50*/  ISETP.GT.AND P0, PT, R2.reuse, 0x49, PT ;  /* 0x000000490200780c */ /* 0x040fe40003f04270 */
[----:B------:R-:W-:Y:S02]  /*7f60*/  ISETP.GT.AND P3, PT, R2, 0x40, PT ;  /* 0x000000400200780c */ /* 0x000fe40003f64270 */
        /* <DEDUP_REMOVED lines=10> */
[----:B------:R-:W-:Y:S02]  /*8010*/  FSEL R228, R67, -INF , P5 ;  /* 0xff80000043e47808 */ /* 0x000fe40002800000 */
[----:B------:R-:W-:Y:S02]  /*8020*/  FMNMX.FTZ R4, R225, R4, !PT ;  /* 0x00000004e1047209 */ /* 0x000fe40007810000 */
[----:B------:R-:W-:Y:S02]  /*8030*/  FMNMX.FTZ R6, R25, R6, !PT ;  /* 0x0000000619067209 */ /* 0x000fe40007810000 */
[----:B------:R-:W-:Y:S02]  /*8040*/  FSEL R184, R70, -INF , P3 ;  /* 0xff80000046b87808 */ /* 0x000fe40001800000 */
[----:B------:R-:W-:Y:S02]  /*8050*/  FMNMX.FTZ R4, R228, R4, !PT ;  /* 0x00000004e4047209 */ /* 0x000fe40007810000 */
[----:B------:R-:W-:Y:S02]  /*8060*/  FMNMX.FTZ R5, R28, R6, !PT ;  /* 0x000000061c057209 */ /* 0x000fe40007810000 */
[----:B------:R-:W-:Y:S02]  /*8070*/  FSEL R185, R71, -INF , P2 ;  /* 0xff80000047b97808 */ /* 0x000fe40001000000 */
[----:B------:R-:W-:Y:S02]  /*8080*/  FMNMX.FTZ R4, R184, R4, !PT ;  /* 0x00000004b8047209 */ /* 0x000fe40007810000 */
        /* <DEDUP_REMOVED lines=10> */
[----:B------:R-:W-:Y:S02]  /*8130*/  FMNMX.FTZ R4, R83, R4, !PT ;  /* 0x0000000453047209 */ /* 0x000fe40007810000 */
[----:B------:R-:W-:Y:S02]  /*8140*/  ISETP.GT.AND P2, PT, R0, 0x30, PT ;  /* 0x000000300000780c */ /* 0x000fe40003f44270 */
[----:B------:R-:W-:Y:S01]  /*8150*/  FMNMX.FTZ R6, R168, R6, !PT ;  /* 0x00000006a8067209 */ /* 0x000fe20007810000 */
[----:B------:R-:W2:Y:S01]  /*8160*/  SHFL.BFLY PT, R7, R4, 0x2, 0x1f ;  /* 0x0c401f0004077f89 */ /* 0x000ea200000e0000 */
[----:B------:R-:W-:Y:S02]  /*8170*/  FMNMX.FTZ R5, R177, R5, !PT ;  /* 0x00000005b1057209 */ /* 0x000fe40007810000 */
[----:B------:R-:W-:Y:S02]  /*8180*/  ISETP.GT.AND P1, PT, R0, 0x31, PT ;  /* 0x000000310000780c */ /* 0x000fe40003f24270 */
[----:B------:R-:W-:Y:S02]  /*8190*/  FSEL R195, R56, -INF , P2 ;  /* 0xff80000038c37808 */ /* 0x000fe40001000000 */
[----:B------:R-:W-:Y:S02]  /*81a0*/  FMNMX.FTZ R6, R161, R6, !PT ;  /* 0x00000006a1067209 */ /* 0x000fe40007810000 */
[----:B------:R-:W-:Y:S02]  /*81b0*/  FMNMX.FTZ R5, R178, R5, !PT ;  /* 0x00000005b2057209 */ /* 0x000fe40007810000 */
[----:B------:R-:W-:Y:S02]  /*81c0*/  FMNMX.FTZ R6, R172, R6, !PT ;  /* 0x00000006ac067209 */ /* 0x000fe40007810000 */
[----:B------:R-:W-:Y:S02]  /*81d0*/  ISETP.GT.AND P0, PT, R0, 0x38, PT ;  /* 0x000000380000780c */ /* 0x000fe40003f04270 */
[----:B------:R-:W-:Y:S02]  /*81e0*/  FSEL R198, R57, -INF , P1 ;  /* 0xff80000039c67808 */ /* 0x000fe40000800000 */
[----:B------:R-:W-:Y:S02]  /*81f0*/  FMNMX.FTZ R5, R195, R5, !PT ;  /* 0x00000005c3057209 */ /* 0x000fe40007810000 */
[----:B------:R-:W-:Y:S02]  /*8200*/  FSEL R222, R60, -INF , P0 ;  /* 0xff8000003cde7808 */ /* 0x000fe40000000000 */
[----:B------:R-:W-:Y:S02]  /*8210*/  FMNMX.FTZ R5, R198, R5, !PT ;  /* 0x00000005c6057209 */ /* 0x000fe40007810000 */
[----:B------:R-:W-:Y:S02]  /*8220*/  FMNMX.FTZ R6, R174, R6, !PT ;  /* 0x00000006ae067209 */ /* 0x000fe40007810000 */
[C---:B------:R-:W-:Y:S02]  /*8230*/  ISETP.GT.AND P5, PT, R0.reuse, 0x39, PT ;  /* 0x000000390000780c */ /* 0x040fe40003fa4270 */
[C---:B------:R-:W-:Y:S02]  /*8240*/  ISETP.GT.AND P1, PT, R0.reuse, 0x48, PT ;  /* 0x000000480000780c */ /* 0x040fe40003f24270 */
[C---:B------:R-:W-:Y:S02]  /*8250*/  ISETP.GT.AND P0, PT, R0.reuse, 0x49, PT ;  /* 0x000000490000780c */ /* 0x040fe40003f04270 */
[C---:B------:R-:W-:Y:S02]  /*8260*/  ISETP.GT.AND P3, PT, R0.reuse, 0x40, PT ;  /* 0x000000400000780c */ /* 0x040fe40003f64270 */
[----:B------:R-:W-:Y:S02]  /*8270*/  ISETP.GT.AND P2, PT, R0, 0x41, PT ;  /* 0x000000410000780c */ /* 0x000fe40003f44270 */
[----:B------:R-:W-:Y:S02]  /*8280*/  FMNMX.FTZ R0, R222, R5, !PT ;  /* 0x00000005de007209 */ /* 0x000fe40007810000 */
[----:B------:R-:W-:Y:S02]  /*8290*/  FMNMX.FTZ R5, R181, R6, !PT ;  /* 0x00000006b5057209 */ /* 0x000fe40007810000 */
[----:B-1----:R-:W-:Y:S02]  /*82a0*/  FMNMX.FTZ R114, R2, R8, !PT ;  /* 0x0000000802727209 */ /* 0x002fe40007810000 */
[----:B------:R-:W-:Y:S02]  /*82b0*/  FMNMX.FTZ R2, R190, R5, !PT ;  /* 0x00000005be027209 */ /* 0x000fe40007810000 */
[----:B------:R-:W-:Y:S02]  /*82c0*/  FSEL R241, R72, -INF , P3 ;  /* 0xff80000048f17808 */ /* 0x000fe40001800000 */
[----:B------:R-:W-:Y:S02]  /*82d0*/  FMNMX.FTZ R2, R192, R2, !PT ;  /* 0x00000002c0027209 */ /* 0x000fe40007810000 */
[----:B------:R-:W-:Y:S02]  /*82e0*/  ISETP.GT.AND P3, PT, R113, 0x30, PT ;  /* 0x000000307100780c */ /* 0x000fe40003f64270 */
[----:B------:R-:W-:Y:S02]  /*82f0*/  FMNMX.FTZ R6, R189, R2, !PT ;  /* 0x00000002bd067209 */ /* 0x000fe40007810000 */
[----:B--2---:R-:W-:Y:S01]  /*8300*/  FMNMX.FTZ R2, R4, R7, !PT ;  /* 0x0000000704027209 */ /* 0x004fe20007810000 */
[----:B------:R-:W-:Y:S01]  /*8310*/  FMUL.FTZ R4, R114, c[0x0][0x2d0] ;  /* 0x0000b40072047a20 */ /* 0x000fe20000410000 */
[----:B------:R-:W-:Y:S02]  /*8320*/  FSEL R199, R58, -INF , P3 ;  /* 0xff8000003ac77808 */ /* 0x000fe40001800000 */
[----:B------:R-:W-:Y:S01]  /*8330*/  FSETP.NEU.FTZ.AND P3, PT, R114, -INF , PT ;  /* 0xff8000007200780b */ /* 0x000fe20003f7d000 */
[----:B------:R-:W1:Y:S01]  /*8340*/  SHFL.BFLY PT, R7, R2, 0x1, 0x1f ;  /* 0x0c201f0002077f89 */ /* 0x000e6200000e0000 */
[----:B------:R-:W-:Y:S02]  /*8350*/  FSEL R223, R61, -INF , P5 ;  /* 0xff8000003ddf7808 */ /* 0x000fe40002800000 */
[----:B------:R-:W-:Y:S02]  /*8360*/  FSEL R118, R4, RZ, P3 ;  /* 0x000000ff04767208 */ /* 0x000fe40001800000 */
[----:B------:R-:W-:Y:S02]  /*8370*/  FMNMX.FTZ R0, R223, R0, !PT ;  /* 0x00000000df007209 */ /* 0x000fe40007810000 */
[----:B------:R-:W-:Y:S01]  /*8380*/  FSEL R248, R73, -INF , P2 ;  /* 0xff80000049f87808 */ /* 0x000fe20001000000 */
[--C-:B------:R-:W-:Y:S01]  /*8390*/  FFMA.FTZ R4, R156, c[0x0][0x2d0], -R118.reuse ;  /* 0x0000b4009c047a23 */ /* 0x100fe20000010876 */
[----:B------:R-:W-:Y:S02]  /*83a0*/  ISETP.GT.AND P5, PT, R196, R215, PT ;  /* 0x000000d7c400720c */ /* 0x000fe40003fa4270 */
[----:B------:R-:W-:Y:S01]  /*83b0*/  FSEL R251, R76, -INF , P1 ;  /* 0xff8000004cfb7808 */ /* 0x000fe20000800000 */
[----:B------:R2:W-:Y:S01]  /*83c0*/  MUFU.EX2 R229, R4 ;  /* 0x0000000400e57308 */ /* 0x0005e20000000800 */
        /* <DEDUP_REMOVED lines=8> */
[C---:B------:R-:W-:Y:S01]  /*8450*/  ISETP.GT.AND P0, PT, R113.reuse, 0x41, PT ;  /* 0x000000417100780c */ /* 0x040fe20003f04270 */
[----:B------:R-:W3:Y:S01]  /*8460*/  SHFL.BFLY PT, R5, R0, 0x2, 0x1f ;  /* 0x0c401f0000057f89 */ /* 0x000ee200000e0000 */
[----:B------:R-:W-:Y:S02]  /*8470*/  FSEL R218, R62, -INF , P1 ;  /* 0xff8000003eda7808 */ /* 0x000fe40000800000 */
[C---:B------:R-:W-:Y:S02]  /*8480*/  ISETP.GT.AND P1, PT, R113.reuse, 0x40, PT ;  /* 0x000000407100780c */ /* 0x040fe40003f24270 */
[----:B------:R-:W-:Y:S01]  /*8490*/  ISETP.GT.AND P2, PT, R113, 0x31, PT ;  /* 0x000000317100780c */ /* 0x000fe20003f44270 */
[--C-:B--2---:R-:W-:Y:S01]  /*84a0*/  FFMA.FTZ R4, R157, c[0x0][0x2d0], -R118.reuse ;  /* 0x0000b4009d047a23 */ /* 0x104fe20000010876 */
[----:B------:R-:W-:Y:S02]  /*84b0*/  FSEL R242, R74, -INF , P1 ;  /* 0xff8000004af27808 */ /* 0x000fe40000800000 */
[----:B------:R-:W-:Y:S01]  /*84c0*/  ISETP.GT.AND P1, PT, R113, 0x48, PT ;  /* 0x000000487100780c */ /* 0x000fe20003f24270 */
[----:B------:R3:W2:Y:S01]  /*84d0*/  MUFU.EX2 R193, R4 ;  /* 0x0000000400c17308 */ /* 0x0006a20000000800 */
[----:B------:R-:W-:Y:S02]  /*84e0*/  FSEL R247, R75, -INF , P0 ;  /* 0xff8000004bf77808 */ /* 0x000fe40000000000 */
[----:B------:R-:W-:Y:S02]  /*84f0*/  ISETP.GT.AND P0, PT, R113, 0x49, PT ;  /* 0x000000497100780c */ /* 0x000fe40003f04270 */
[----:B-1----:R-:W-:Y:S02]  /*8500*/  FMNMX.FTZ R113, R2, R7, !PT ;  /* 0x0000000702717209 */ /* 0x002fe40007810000 */
[----:B------:R-:W-:Y:S02]  /*8510*/  FSEL R219, R59, -INF , P2 ;  /* 0xff8000003bdb7808 */ /* 0x000fe40001000000 */
[----:B------:R-:W-:Y:S02]  /*8520*/  FSETP.NEU.FTZ.AND P2, PT, R113, -INF , PT ;  /* 0xff8000007100780b */ /* 0x000fe40003f5d000 */
[----:B------:R-:W-:Y:S02]  /*8530*/  FMNMX.FTZ R6, R179, R6, !PT ;  /* 0x00000006b3067209 */ /* 0x000fe40007810000 */
[----:B------:R-:W-:Y:S02]  /*8540*/  FSEL R78, R78, -INF , P1 ;  /* 0xff8000004e4e7808 */ /* 0x000fe40000800000 */
[----:B------:R-:W-:Y:S02]  /*8550*/  FMNMX.FTZ R6, R199, R6, !PT ;  /* 0x00000006c7067209 */ /* 0x000fe40007810000 */
[----:B------:R-:W-:Y:S02]  /*8560*/  FSEL R71, R79, -INF , P0 ;  /* 0xff8000004f477808 */ /* 0x000fe40000000000 */
[----:B------:R-:W-:Y:S02]  /*8570*/  FMNMX.FTZ R6, R219, R6, !PT ;  /* 0x00000006db067209 */ /* 0x000fe40007810000 */
[----:B------:R-:W-:Y:S02]  /*8580*/  IADD3 R215, R196, -0x1, RZ ;  /* 0xffffffffc4d77810 */ /* 0x000fe40007ffe0ff */
[----:B------:R-:W-:Y:S02]  /*8590*/  FMNMX.FTZ R6, R218, R6, !PT ;  /* 0x00000006da067209 */ /* 0x000fe40007810000 */
[----:B---3--:R-:W-:Y:S01]  /*85a0*/  FMNMX.FTZ R4, R0, R5, !PT ;  /* 0x0000000500047209 */ /* 0x008fe20007810000 */
[--C-:B------:R-:W-:Y:S01]  /*85b0*/  FFMA.FTZ R5, R9, c[0x0][0x2d0], -R118.reuse ;  /* 0x0000b40009057a23 */ /* 0x100fe20000010876 */
[----:B--2---:R-:W-:Y:S02]  /*85c0*/  F2FP.BF16.PACK_AB R72, R193, R229 ;  /* 0x000000e5c148723e */ /* 0x004fe400000010ff */
[----:B------:R-:W-:Y:S01]  /*85d0*/  FMNMX.FTZ R6, R227, R6, !PT ;  /* 0x00000006e3067209 */ /* 0x000fe20007810000 */
[----:B------:R1:W-:Y:S01]  /*85e0*/  MUFU.EX2 R191, R5 ;  /* 0x0000000500bf7308 */ /* 0x0003e20000000800 */
[----:B------:R-:W2:Y:S02]  /*85f0*/  SHFL.BFLY PT, R7, R4, 0x1, 0x1f ;  /* 0x0c201f0004077f89 */ /* 0x000ea400000e0000 */
[----:B------:R-:W-:Y:S04]  /*8600*/  FMNMX.FTZ R6, R242, R6, !PT ;  /* 0x00000006f2067209 */ /* 0x000fe80007810000 */
[----:B------:R-:W-:Y:S04]  /*8610*/  FMNMX.FTZ R6, R247, R6, !PT ;  /* 0x00000006f7067209 */ /* 0x000fe80007810000 */
[----:B------:R-:W-:Y:S01]  /*8620*/  FMNMX.FTZ R0, R78, R6, !PT ;  /* 0x000000064e007209 */ /* 0x000fe20007810000 */
[----:B------:R-:W-:Y:S02]  /*8630*/  FFMA.FTZ R6, R10, c[0x0][0x2d0], -R118 ;  /* 0x0000b4000a067a23 */ /* 0x000fe40000010876 */
[----:B------:R-:W-:Y:S01]  /*8640*/  @P5 IMAD.MOV.U32 R10, RZ, RZ, c[0x0][0x1e4] ;  /* 0x00007900ff0a5624 */ /* 0x000fe200078e00ff */
[----:B------:R-:W-:Y:S01]  /*8650*/  FMNMX.FTZ R0, R71, R0, !PT ;  /* 0x0000000047007209 */ /* 0x000fe20007810000 */
[----:B------:R-:W3:Y:S04]  /*8660*/  MUFU.EX2 R43, R6 ;  /* 0x00000006002b7308 */ /* 0x000ee80000000800 */
[----:B------:R-:W4:Y:S01]  /*8670*/  SHFL.BFLY PT, R2, R0, 0x2, 0x1f ;  /* 0x0c401f0000027f89 */ /* 0x000f2200000e0000 */
[----:B-1----:R-:W-:Y:S01]  /*8680*/  FMUL.FTZ R5, R113, c[0x0][0x2d0] ;  /* 0x0000b40071057a20 */ /* 0x002fe20000410000 */
[----:B--2---:R-:W-:Y:S04]  /*8690*/  FMNMX.FTZ R112, R4, R7, !PT ;  /* 0x0000000704707209 */ /* 0x004fe80007810000 */
[----:B------:R-:W-:Y:S01]  /*86a0*/  FSEL R156, R5, RZ, P2 ;  /* 0x000000ff059c7208 */ /* 0x000fe20001000000 */
[C---:B------:R-:W-:Y:S01]  /*86b0*/  FMUL.FTZ R4, R112.reuse, c[0x0][0x2d0] ;  /* 0x0000b40070047a20 */ /* 0x040fe20000410000 */
[----:B------:R-:W-:Y:S03]  /*86c0*/  FSETP.NEU.FTZ.AND P1, PT, R112, -INF , PT ;  /* 0xff8000007000780b */ /* 0x000fe60003f3d000 */
[----:B------:R-:W-:Y:S01]  /*86d0*/  FFMA.FTZ R5, R165, c[0x0][0x2d0], -R156 ;  /* 0x0000b400a5057a23 */ /* 0x000fe2000001089c */
[----:B------:R-:W-:Y:S03]  /*86e0*/  FSEL R157, R4, RZ, P1 ;  /* 0x000000ff049d7208 */ /* 0x000fe60000800000 */
[----:B------:R1:W-:Y:S02]  /*86f0*/  MUFU.EX2 R221, R5 ;  /* 0x0000000500dd7308 */ /* 0x0003e40000000800 */
[--C-:B------:R-:W-:Y:S01]  /*8700*/  FFMA.FTZ R7, R166, c[0x0][0x2d0], -R157.reuse ;  /* 0x0000b400a6077a23 */ /* 0x100fe2000001089d */
[----:B---3--:R-:W-:Y:S01]  /*8710*/  F2FP.BF16.PACK_AB R74, R43, R191 ;  /* 0x000000bf2b4a723e */ /* 0x008fe200000010ff */
[----:B------:R-:W-:Y:S01]  /*8720*/  FFMA.FTZ R8, R167, c[0x0][0x2d0], -R157 ;  /* 0x0000b400a7087a23 */ /* 0x000fe2000001089d */
[----:B------:R-:W-:Y:S02]  /*8730*/  @P5 SHF.R.S32.HI R6, RZ, 0x1f, R215 ;  /* 0x0000001fff065819 */ /* 0x000fe400000114d7 */
[----:B----4-:R-:W-:Y:S03]  /*8740*/  FMNMX.FTZ R0, R0, R2, !PT ;  /* 0x0000000200007209 */ /* 0x010fe60007810000 */
[----:B------:R-:W-:Y:S01]  /*8750*/  MUFU.EX2 R40, R8 ;  /* 0x0000000800287308 */ /* 0x000fe20000000800 */
[----:B------:R-:W-:Y:S01]  /*8760*/  @P5 IMAD R6, R6, c[0x0][0x1e0], RZ ;  /* 0x0000780006065a24 */ /* 0x000fe200078e02ff */
[----:B------:R-:W2:Y:S03]  /*8770*/  SHFL.BFLY PT, R2, R0, 0x1, 0x1f ;  /* 0x0c201f0000027f89 */ /* 0x000ea600000e0000 */
[----:B------:R-:W-:Y:S05]  /*8780*/  @P5 IMAD R6, R215, c[0x0][0x1e4], R6 ;  /* 0x00007900d7065a24 */ /* 0x000fea00078e0206 */
[----:B------:R3:W4:Y:S01]  /*8790*/  MUFU.EX2 R246, R7 ;  /* 0x0000000700f67308 */ /* 0x0007220000000800 */
[----:B-1----:R-:W-:Y:S02]  /*87a0*/  FFMA.FTZ R5, R164, c[0x0][0x2d0], -R156 ;  /* 0x0000b400a4057a23 */ /* 0x002fe4000001089c */
[----:B------:R-:W-:Y:S07]  /*87b0*/  IMAD.MOV.U32 R164, RZ, RZ, R184 ;  /* 0x000000ffffa47224 */ /* 0x000fee00078e00b8 */
[----:B------:R1:W5:Y:S01]  /*87c0*/  MUFU.EX2 R45, R5 ;  /* 0x00000005002d7308 */ /* 0x0003620000000800 */
[----:B--2---:R-:W-:Y:S01]  /*87d0*/  FMNMX.FTZ R70, R0, R2, !PT ;  /* 0x0000000200467209 */ /* 0x004fe20007810000 */
[--C-:B------:R-:W-:Y:S02]  /*87e0*/  FFMA.FTZ R0, R158, c[0x0][0x2d0], -R157.reuse ;  /* 0x0000b4009e007a23 */ /* 0x100fe4000001089d */
[----:B------:R-:W-:Y:S06]  /*87f0*/  FFMA.FTZ R2, R159, c[0x0][0x2d0], -R157 ;  /* 0x0000b4009f027a23 */ /* 0x000fec000001089d */
[----:B------:R2:W-:Y:S01]  /*8800*/  MUFU.EX2 R42, R0 ;  /* 0x00000000002a7308 */ /* 0x0005e20000000800 */
[----:B------:R-:W-:Y:S02]  /*8810*/  IMAD.MOV.U32 R159, RZ, RZ, R78 ;  /* 0x000000ffff9f7224 */ /* 0x000fe400078e004e */
[----:B---3--:R-:W-:Y:S01]  /*8820*/  @P5 IMAD.MOV.U32 R7, RZ, RZ, R231 ;  /* 0x000000ffff075224 */ /* 0x008fe200078e00e7 */
[----:B----4-:R-:W-:Y:S06]  /*8830*/  F2FP.BF16.PACK_AB R64, R40, R246 ;  /* 0x000000f62840723e */ /* 0x010fec00000010ff */
[----:B------:R3:W-:Y:S01]  /*8840*/  MUFU.EX2 R20, R2 ;  /* 0x0000000200147308 */ /* 0x0007e20000000800 */
[----:B-1----:R-:W-:Y:S01]  /*8850*/  FFMA.FTZ R5, R11, c[0x0][0x2d0], -R156 ;  /* 0x0000b4000b057a23 */ /* 0x002fe2000001089c */
[----:B-----5:R-:W-:Y:S01]  /*8860*/  F2FP.BF16.PACK_AB R73, R45, R221 ;  /* 0x000000dd2d49723e */ /* 0x020fe200000010ff */
[----:B------:R-:W-:Y:S07]  /*8870*/  @P5 IMAD.MOV.U32 R11, RZ, RZ, c[0x0][0x1e0] ;  /* 0x00007800ff0b5624 */ /* 0x000fee00078e00ff */
[----:B------:R1:W-:Y:S01]  /*8880*/  MUFU.EX2 R41, R5 ;  /* 0x0000000500297308 */ /* 0x0003e20000000800 */
[C---:B------:R-:W-:Y:S01]  /*8890*/  @P5 SHF.L.U64.HI R10, R11.reuse, 0x5, R10 ;  /* 0x000000050b0a5819 */ /* 0x040fe2000001020a */
[----:B------:R-:W-:Y:S02]  /*88a0*/  @P5 IMAD.SHL.U32 R11, R11, 0x20, RZ ;  /* 0x000000200b0b5824 */ /* 0x000fe400078e00ff */
[----:B--2---:R-:W-:Y:S02]  /*88b0*/  FMUL.FTZ R0, R70, c[0x0][0x2d0] ;  /* 0x0000b40046007a20 */ /* 0x004fe40000410000 */
[----:B---3--:R-:W-:Y:S04]  /*88c0*/  FFMA.FTZ R2, R15, c[0x0][0x2d0], -R118 ;  /* 0x0000b4000f027a23 */ /* 0x008fe80000010876 */
[----:B------:R2:W-:Y:S01]  /*88d0*/  MUFU.EX2 R49, R2 ;  /* 0x0000000200317308 */ /* 0x0005e20000000800 */
[----:B-1----:R-:W-:Y:S02]  /*88e0*/  FFMA.FTZ R5, R12, c[0x0][0x2d0], -R156 ;  /* 0x0000b4000c057a23 */ /* 0x002fe4000001089c */
[----:B------:R-:W-:Y:S07]  /*88f0*/  FFMA.FTZ R12, R16, c[0x0][0x2d0], -R118 ;  /* 0x0000b400100c7a23 */ /* 0x000fee0000010876 */
[----:B------:R1:W3:Y:S10]  /*8900*/  MUFU.EX2 R44, R5 ;  /* 0x00000005002c7308 */ /* 0x0002f40000000800 */
[----:B------:R-:W-:Y:S01]  /*8910*/  MUFU.EX2 R48, R12 ;  /* 0x0000000c00307308 */ /* 0x000fe20000000800 */
[----:B--2---:R-:W-:Y:S09]  /*8920*/  FFMA.FTZ R2, R17, c[0x0][0x2d0], -R156 ;  /* 0x0000b40011027a23 */ /* 0x004ff2000001089c */
[----:B------:R-:W-:Y:S01]  /*8930*/  MUFU.EX2 R243, R2 ;  /* 0x0000000200f37308 */ /* 0x000fe20000000800 */
[----:B-1----:R-:W-:Y:S01]  /*8940*/  @P5 IMAD.WIDE.U32 R4, R215, c[0x0][0x1e0], RZ ;  /* 0x00007800d7045a25 */ /* 0x002fe200078e00ff */
[----:B---3--:R-:W-:Y:S03]  /*8950*/  F2FP.BF16.PACK_AB R75, R44, R41 ;  /* 0x000000292c4b723e */ /* 0x008fe600000010ff */
[----:B------:R-:W-:Y:S02]  /*8960*/  @P5 IMAD.IADD R5, R5, 0x1, R6 ;  /* 0x0000000105055824 */ /* 0x000fe400078e0206 */
[----:B------:R-:W-:Y:S02]  /*8970*/  @P5 IMAD.MOV.U32 R6, RZ, RZ, R232 ;  /* 0x000000ffff065224 */ /* 0x000fe400078e00e8 */
[----:B------:R-:W-:Y:S02]  /*8980*/  @P5 IMAD R5, R5, 0x50, RZ ;  /* 0x0000005005055824 */ /* 0x000fe400078e02ff */
[----:B------:R-:W-:Y:S04]  /*8990*/  @P5 IMAD.WIDE.U32 R6, R4, 0x50, R6 ;  /* 0x0000005004065825 */ /* 0x000fe800078e0006 */
[----:B------:R-:W-:Y:S01]  /*89a0*/  @P5 IMAD.IADD R5, R7, 0x1, R5 ;  /* 0x0000000107055824 */ /* 0x000fe200078e0205 */
[C---:B------:R-:W-:Y:S04]  /*89b0*/  @P5 LEA R4, P0, R6.reuse, c[0x0][0x1c8], 0x1 ;  /* 0x0000720006045a11 */ /* 0x040fe800078008ff */
[----:B------:R-:W-:Y:S02]  /*89c0*/  @P5 LEA.HI.X R5, R6, c[0x0][0x1cc], R5, 0x1, P0 ;  /* 0x0000730006055a11 */ /* 0x000fe400000f0c05 */
        /* <DEDUP_REMOVED lines=14> */
[----:B------:R3:W-:Y:S02]  /*8ab0*/  MUFU.EX2 R26, R0 ;  /* 0x00000000001a7308 */ /* 0x0007e40000000800 */
[--C-:B---3--:R-:W-:Y:S08]  /*8ac0*/  FFMA.FTZ R0, R14, c[0x0][0x2d0], -R118.reuse ;  /* 0x0000b4000e007a23 */ /* 0x108ff00000010876 */
[----:B------:R3:W-:Y:S02]  /*8ad0*/  MUFU.EX2 R47, R0 ;  /* 0x00000000002f7308 */ /* 0x0007e40000000800 */
[----:B---3--:R-:W-:Y:S08]  /*8ae0*/  FFMA.FTZ R0, R13, c[0x0][0x2d0], -R118 ;  /* 0x0000b4000d007a23 */ /* 0x008ff00000010876 */
[----:B------:R3:W-:Y:S02]  /*8af0*/  MUFU.EX2 R46, R0 ;  /* 0x00000000002e7308 */ /* 0x0007e40000000800 */
[----:B---3--:R-:W-:Y:S02]  /*8b00*/  FSEL R0, R114, RZ, P3 ;  /* 0x000000ff72007208 */ /* 0x008fe40001800000 */
[-C--:B------:R-:W-:Y:S03]  /*8b10*/  @P5 IADD3 R8, P3, R6, R11.reuse, RZ ;  /* 0x0000000b06085210 */ /* 0x080fe60007f7e0ff */
[----:B------:R-:W-:Y:S01]  /*8b20*/  FADD.FTZ R2, -R0, R3 ;  /* 0x0000000300027221 */ /* 0x000fe20000010100 */
[----:B------:R-:W-:Y:S01]  /*8b30*/  FSEL R0, R113, RZ, P2 ;  /* 0x000000ff71007208 */ /* 0x000fe20001000000 */
[--C-:B------:R-:W-:Y:S01]  /*8b40*/  @P5 IMAD.X R9, R7, 0x1, R10.reuse, P3 ;  /* 0x0000000107095824 */ /* 0x100fe200018e060a */
[-C--:B-1----:R-:W-:Y:S01]  /*8b50*/  @P5 IADD3 R4, P2, R8, R11.reuse, RZ ;  /* 0x0000000b08045210 */ /* 0x082fe20007f5e0ff */
[----:B------:R-:W-:Y:S02]  /*8b60*/  FMUL.FTZ R2, R2, c[0x0][0x2d0] ;  /* 0x0000b40002027a20 */ /* 0x000fe40000410000 */
[----:B------:R-:W-:Y:S01]  /*8b70*/  FADD.FTZ R0, -R0, R115 ;  /* 0x0000007300007221 */ /* 0x000fe20000010100 */
[----:B------:R1:W-:Y:S01]  /*8b80*/  @P5 LDGSTS.E.BYPASS.LTC128B.128 [R216+0x3900], [R8.64], !P6 ;  /* 0x0390000008d85fae */ /* 0x0003e2000f101d48 */
[----:B------:R3:W4:Y:S01]  /*8b90*/  MUFU.EX2 R69, R2 ;  /* 0x0000000200457308 */ /* 0x0007220000000800 */
[--C-:B------:R-:W-:Y:S01]  /*8ba0*/  @P5 IMAD.X R5, R9, 0x1, R10.reuse, P2 ;  /* 0x0000000109055824 */ /* 0x100fe200010e060a */
[----:B--2---:R-:W-:Y:S01]  /*8bb0*/  @P5 IADD3 R6, P3, R4, R11, RZ ;  /* 0x0000000b04065210 */ /* 0x004fe20007f7e0ff */
[----:B------:R-:W-:Y:S02]  /*8bc0*/  FMUL.FTZ R0, R0, c[0x0][0x2d0] ;  /* 0x0000b40000007a20 */ /* 0x000fe40000410000 */
[----:B------:R-:W-:Y:S02]  /*8bd0*/  IMAD.MOV.U32 R115, RZ, RZ, R83 ;  /* 0x000000ffff737224 */ /* 0x000fe400078e0053 */
[----:B------:R2:W-:Y:S01]  /*8be0*/  @P5 LDGSTS.E.BYPASS.LTC128B.128 [R216+0x4100], [R4.64], !P6 ;  /* 0x0410000004d85fae */ /* 0x0005e2000f101d48 */
[----:B------:R-:W-:Y:S02]  /*8bf0*/  @P5 IMAD.X R7, R5, 0x1, R10, P3 ;  /* 0x0000000105075824 */ /* 0x000fe400018e060a */
[----:B------:R5:W1:Y:S05]  /*8c00*/  MUFU.EX2 R68, R0 ;  /* 0x0000000000447308 */ /* 0x000a6a0000000800 */
[----:B------:R1:W-:Y:S08]  /*8c10*/  @P5 LDGSTS.E.BYPASS.LTC128B.128 [R216+0x4900], [R6.64], !P6 ;  /* 0x0490000006d85fae */ /* 0x0003f0000f101d48 */
[----:B------:R-:W-:Y:S01]  /*8c20*/  LDSM.16.MT88.4 R36, [R204] ;  /* 0x00000000cc24783b */ /* 0x000fe20000004200 */
[----:B---3--:R-:W-:Y:S01]  /*8c30*/  FSEL R2, R112, RZ, P1 ;  /* 0x000000ff70027208 */ /* 0x008fe20000800000 */
[C---:B----4-:R-:W-:Y:S02]  /*8c40*/  FMUL.FTZ R17, R69.reuse, R133 ;  /* 0x0000008545117220 */ /* 0x050fe40000410000 */
[----:B------:R-:W-:Y:S02]  /*8c50*/  IMAD.MOV.U32 R133, RZ, RZ, R230 ;  /* 0x000000ffff857224 */ /* 0x000fe400078e00e6 */
[C---:B------:R-:W-:Y:S02]  /*8c60*/  FMUL.FTZ R16, R69.reuse, R132 ;  /* 0x0000008445107220 */ /* 0x040fe40000410000 */
[----:B------:R-:W-:Y:S01]  /*8c70*/  IMAD.MOV.U32 R132, RZ, RZ, R186 ;  /* 0x000000ffff847224 */ /* 0x000fe200078e00ba */
[----:B------:R-:W-:Y:S01]  /*8c80*/  LDSM.16.MT88.4 R52, [R201] ;  /* 0x00000000c934783b */ /* 0x000fe20000004200 */
[C---:B------:R-:W-:Y:S02]  /*8c90*/  FMUL.FTZ R32, R69.reuse, R84 ;  /* 0x0000005445207220 */ /* 0x040fe40000410000 */
[----:B-----5:R-:W-:Y:S01]  /*8ca0*/  FADD.FTZ R0, -R2, R116 ;  /* 0x0000007402007221 */ /* 0x020fe20000010100 */
[----:B------:R-:W-:Y:S01]  /*8cb0*/  FSEL R2, R70, RZ, P0 ;  /* 0x000000ff46027208 */ /* 0x000fe20000000000 */
[C---:B--2---:R-:W-:Y:S02]  /*8cc0*/  FMUL.FTZ R4, R69.reuse, R120 ;  /* 0x0000007845047220 */ /* 0x044fe40000410000 */
[----:B------:R-:W-:Y:S01]  /*8cd0*/  FMUL.FTZ R0, R0, c[0x0][0x2d0] ;  /* 0x0000b40000007a20 */ /* 0x000fe20000410000 */
[----:B------:R-:W-:Y:S01]  /*8ce0*/  LDSM.16.MT88.4 R76, [R203] ;  /* 0x00000000cb4c783b */ /* 0x000fe20000004200 */
[----:B------:R-:W-:Y:S02]  /*8cf0*/  IMAD.MOV.U32 R120, RZ, RZ, R47 ;  /* 0x000000ffff787224 */ /* 0x000fe400078e002f */
[----:B------:R2:W3:Y:S01]  /*8d00*/  MUFU.EX2 R3, R0 ;  /* 0x0000000000037308 */ /* 0x0004e20000000800 */
[C---:B------:R-:W-:Y:S02]  /*8d10*/  FMUL.FTZ R5, R69.reuse, R121 ;  /* 0x0000007945057220 */ /* 0x040fe40000410000 */
[----:B------:R-:W-:Y:S02]  /*8d20*/  IMAD.MOV.U32 R121, RZ, RZ, R46 ;  /* 0x000000ffff797224 */ /* 0x000fe400078e002e */
[C---:B-1----:R-:W-:Y:S01]  /*8d30*/  FMUL.FTZ R6, R68.reuse, R122 ;  /* 0x0000007a44067220 */ /* 0x042fe20000410000 */
[----:B------:R-:W-:Y:S01]  /*8d40*/  LDSM.16.MT88.4 R80, [R200+0x800] ;  /* 0x00080000c850783b */ /* 0x000fe20000004200 */
[----:B------:R-:W-:Y:S02]  /*8d50*/  IMAD.MOV.U32 R122, RZ, RZ, R191 ;  /* 0x000000ffff7a7224 */ /* 0x000fe400078e00bf */
[----:B------:R-:W-:Y:S02]  /*8d60*/  IMAD.MOV.U32 R116, RZ, RZ, R20 ;  /* 0x000000ffff747224 */ /* 0x000fe400078e0014 */
[C---:B------:R-:W-:Y:S02]  /*8d70*/  FMUL.FTZ R7, R68.reuse, R123 ;  /* 0x0000007b44077220 */ /* 0x040fe40000410000 */
[----:B------:R-:W-:Y:S01]  /*8d80*/  FMUL.FTZ R33, R69, R85 ;  /* 0x0000005545217220 */ /* 0x000fe20000410000 */
[----:B------:R-:W1:Y:S01]  /*8d90*/  LDSM.16.MT88.4 R20, [R200] ;  /* 0x00000000c814783b */ /* 0x000e620000004200 */
[----:B------:R-:W-:Y:S01]  /*8da0*/  FMUL.FTZ R34, R68, R86 ;  /* 0x0000005644227220 */ /* 0x000fe20000410000 */
[----:B------:R-:W-:Y:S01]  /*8db0*/  F2FP.BF16.PACK_AB R66, R116, R42 ;  /* 0x0000002a7442723e */ /* 0x000fe200000010ff */
[C---:B------:R-:W-:Y:S02]  /*8dc0*/  FMUL.FTZ R35, R68.reuse, R87 ;  /* 0x0000005744237220 */ /* 0x040fe40000410000 */
[C---:B------:R-:W-:Y:S02]  /*8dd0*/  FMUL.FTZ R50, R68.reuse, R98 ;  /* 0x0000006244327220 */ /* 0x040fe40000410000 */
[----:B------:R-:W-:Y:S01]  /*8de0*/  FMUL.FTZ R51, R68, R99 ;  /* 0x0000006344337220 */ /* 0x000fe20000410000 */
[----:B------:R-:W4:Y:S01]  /*8df0*/  LDSM.16.MT88.4 R84, [R204+0x800] ;  /* 0x00080000cc54783b */ /* 0x000f220000004200 */
[----:B------:R-:W-:Y:S02]  /*8e00*/  IMAD.MOV.U32 R123, RZ, RZ, R40 ;  /* 0x000000ffff7b7224 */ /* 0x000fe400078e0028 */
[----:B--2---:R-:W-:Y:S02]  /*8e10*/  FADD.FTZ R0, -R2, R117 ;  /* 0x0000007502007221 */ /* 0x004fe40000010100 */
[----:B------:R-:W-:Y:S02]  /*8e20*/  FFMA.FTZ R2, R19, c[0x0][0x2d0], -R156 ;  /* 0x0000b40013027a23 */ /* 0x000fe4000001089c */
[----:B------:R-:W-:Y:S01]  /*8e30*/  FMUL.FTZ R0, R0, c[0x0][0x2d0] ;  /* 0x0000b40000007a20 */ /* 0x000fe20000410000 */
[----:B------:R-:W2:Y:S01]  /*8e40*/  LDL.LU R99, [R1] ;  /* 0x0000000001637983 */ /* 0x000ea20000300800 */
[----:B------:R5:W-:Y:S01]  /*8e50*/  MUFU.EX2 R238, R2 ;  /* 0x0000000200ee7308 */ /* 0x000be20000000800 */
[C---:B---3--:R-:W-:Y:S02]  /*8e60*/  FMUL.FTZ R8, R3.reuse, R124 ;  /* 0x0000007c03087220 */ /* 0x048fe40000410000 */
[----:B------:R-:W-:Y:S01]  /*8e70*/  IMAD.MOV.U32 R124, RZ, RZ, R45 ;  /* 0x000000ffff7c7224 */ /* 0x000fe200078e002d */
[----:B------:R-:W3:Y:S01]  /*8e80*/  LDL.LU R98, [R1+0x4] ;  /* 0x0000040001627983 */ /* 0x000ee20000300800 */
[C---:B------:R-:W-:Y:S02]  /*8e90*/  FMUL.FTZ R45, R3.reuse, R93 ;  /* 0x0000005d032d7220 */ /* 0x040fe40000410000 */
[C---:B------:R-:W-:Y:S01]  /*8ea0*/  FMUL.FTZ R9, R3.reuse, R125 ;  /* 0x0000007d03097220 */ /* 0x040fe20000410000 */
[----:B------:R-:W0:Y:S01]  /*8eb0*/  LDGDEPBAR ;  /* 0x00000000000079af */ /* 0x000e220000000000 */
[----:B------:R-:W-:Y:S01]  /*8ec0*/  IMAD.MOV.U32 R125, RZ, RZ, R44 ;  /* 0x000000ffff7d7224 */ /* 0x000fe200078e002c */
[----:B------:R-:W4:Y:S01]  /*8ed0*/  MUFU.EX2 R0, R0 ;  /* 0x0000000000007308 */ /* 0x000f220000000800 */
[C---:B------:R-:W-:Y:S02]  /*8ee0*/  FMUL.FTZ R44, R3.reuse, R92 ;  /* 0x0000005c032c7220 */ /* 0x040fe40000410000 */
[----:B------:R-:W-:Y:S02]  /*8ef0*/  IMAD.MOV.U32 R117, RZ, RZ, R26 ;  /* 0x000000ffff757224 */ /* 0x000fe400078e001a */
[----:B------:R-:W-:Y:S02]  /*8f00*/  FMUL.FTZ R19, R68, R135 ;  /* 0x0000008744137220 */ /* 0x000fe40000410000 */
[----:B------:R-:W-:Y:S01]  /*8f10*/  FMUL.FTZ R40, R3, R88 ;  /* 0x0000005803287220 */ /* 0x000fe20000410000 */
[----:B------:R-:W-:Y:S01]  /*8f20*/  F2FP.BF16.PACK_AB R67, R117, R245 ;  /* 0x000000f57543723e */ /* 0x000fe200000010ff */
[C---:B------:R-:W-:Y:S02]  /*8f30*/  FMUL.FTZ R12, R3.reuse, R128 ;  /* 0x00000080030c7220 */ /* 0x040fe40000410000 */
[C---:B------:R-:W-:Y:S01]  /*8f40*/  FMUL.FTZ R13, R3.reuse, R129 ;  /* 0x00000081030d7220 */ /* 0x040fe20000410000 */
[-C--:B-1----:R-:W-:Y:S05]  /*8f50*/  HMMA.16816.F32.BF16 R4, R72, R20.reuse, R4 ;  /* 0x000000144804723c */ /* 0x082fea0000041804 */
[--C-:B-----5:R-:W-:Y:S02]  /*8f60*/  FFMA.FTZ R2, R18, c[0x0][0x2d0], -R156.reuse ;  /* 0x0000b40012027a23 */ /* 0x120fe4000001089c */
[----:B------:R-:W-:Y:S02]  /*8f70*/  FMUL.FTZ R18, R68, R134 ;  /* 0x0000008644127220 */ /* 0x000fe40000410000 */
[----:B------:R1:W-:Y:S03]  /*8f80*/  MUFU.EX2 R237, R2 ;  /* 0x0000000200ed7308 */ /* 0x0003e60000000800 */
[C---:B----4-:R-:W-:Y:S02]  /*8f90*/  FMUL.FTZ R14, R0.reuse, R130 ;  /* 0x00000082000e7220 */ /* 0x050fe40000410000 */
[----:B------:R-:W-:Y:S02]  /*8fa0*/  IMAD.MOV.U32 R130, RZ, RZ, R229 ;  /* 0x000000ffff827224 */ /* 0x000fe400078e00e5 */
[C---:B------:R-:W-:Y:S02]  /*8fb0*/  FMUL.FTZ R47, R0.reuse, R95 ;  /* 0x0000005f002f7220 */ /* 0x040fe40000410000 */
[C---:B------:R-:W-:Y:S02]  /*8fc0*/  FMUL.FTZ R46, R0.reuse, R94 ;  /* 0x0000005e002e7220 */ /* 0x040fe40000410000 */
[C---:B------:R-:W-:Y:S02]  /*8fd0*/  FMUL.FTZ R15, R0.reuse, R131 ;  /* 0x00000083000f7220 */ /* 0x040fe40000410000 */
[----:B------:R-:W-:Y:S02]  /*8fe0*/  IMAD.MOV.U32 R131, RZ, RZ, R221 ;  /* 0x000000ffff837224 */ /* 0x000fe400078e00dd */
[C---:B------:R-:W-:Y:S02]  /*8ff0*/  FMUL.FTZ R11, R0.reuse, R127 ;  /* 0x0000007f000b7220 */ /* 0x040fe40000410000 */
[----:B------:R-:W-:Y:S02]  /*9000*/  IMAD.MOV.U32 R127, RZ, RZ, R193 ;  /* 0x000000ffff7f7224 */ /* 0x000fe400078e00c1 */
[----:B------:R-:W-:Y:S02]  /*9010*/  IMAD.MOV.U32 R134, RZ, RZ, R185 ;  /* 0x000000ffff867224 */ /* 0x000fe400078e00b9 */
[----:B------:R-:W-:Y:S02]  /*9020*/  FMUL.FTZ R10, R0, R126 ;  /* 0x0000007e000a7220 */ /* 0x000fe40000410000 */
[----:B------:R-:W-:Y:S02]  /*9030*/  IMAD.MOV.U32 R126, RZ, RZ, R43 ;  /* 0x000000ffff7e7224 */ /* 0x000fe400078e002b */
[----:B-1----:R-:W-:Y:S02]  /*9040*/  FFMA.FTZ R2, R24, c[0x0][0x2d0], -R156 ;  /* 0x0000b40018027a23 */ /* 0x002fe4000001089c */
[C---:B------:R-:W-:Y:S01]  /*9050*/  FMUL.FTZ R43, R0.reuse, R91 ;  /* 0x0000005b002b7220 */ /* 0x040fe20000410000 */
[C---:B------:R-:W-:Y:S01]  /*9060*/  HMMA.16816.F32.BF16 R8, R64.reuse, R20, R8 ;  /* 0x000000144008723c */ /* 0x040fe20000041808 */
[----:B------:R1:W-:Y:S03]  /*9070*/  MUFU.EX2 R236, R2 ;  /* 0x0000000200ec7308 */ /* 0x0003e60000000800 */
[----:B------:R-:W-:Y:S02]  /*9080*/  FMUL.FTZ R24, R3, R140 ;  /* 0x0000008c03187220 */ /* 0x000fe40000410000 */
[----:B------:R-:W-:Y:S02]  /*9090*/  IMAD.MOV.U32 R128, RZ, RZ, R42 ;  /* 0x000000ffff807224 */ /* 0x000fe400078e002a */
[-C--:B------:R-:W-:Y:S04]  /*90a0*/  HMMA.16816.F32.BF16 R12, R64, R22.reuse, R12 ;  /* 0x00000016400c723c */ /* 0x080fe8000004180c */
[C---:B------:R-:W-:Y:S02]  /*90b0*/  FMUL.FTZ R42, R0.reuse, R90 ;  /* 0x0000005a002a7220 */ /* 0x040fe40000410000 */
[C---:B------:R-:W-:Y:S02]  /*90c0*/  FMUL.FTZ R20, R69.reuse, R136 ;  /* 0x0000008845147220 */ /* 0x040fe40000410000 */
[C---:B------:R-:W-:Y:S04]  /*90d0*/  HMMA.16816.F32.BF16 R16, R72.reuse, R22, R16 ;  /* 0x000000164810723c */ /* 0x040fe80000041810 */
[----:B------:R-:W-:Y:S02]  /*90e0*/  FMUL.FTZ R21, R69, R137 ;  /* 0x0000008945157220 */ /* 0x000fe40000410000 */
[----:B------:R-:W-:Y:S02]  /*90f0*/  FMUL.FTZ R26, R0, R142 ;  /* 0x0000008e001a7220 */ /* 0x000fe40000410000 */
[----:B------:R-:W-:Y:S04]  /*9100*/  FMUL.FTZ R22, R68, R138 ;  /* 0x0000008a44167220 */ /* 0x000fe80000410000 */
[----:B-1----:R-:W-:Y:S02]  /*9110*/  FFMA.FTZ R2, R160, c[0x0][0x2d0], -R157 ;  /* 0x0000b400a0027a23 */ /* 0x002fe4000001089d */
[----:B------:R-:W-:Y:S02]  /*9120*/  FMUL.FTZ R23, R68, R139 ;  /* 0x0000008b44177220 */ /* 0x000fe40000410000 */
[----:B------:R1:W-:Y:S01]  /*9130*/  MUFU.EX2 R235, R2 ;  /* 0x0000000200eb7308 */ /* 0x0003e20000000800 */
[----:B------:R-:W-:Y:S02]  /*9140*/  IMAD.MOV.U32 R129, RZ, RZ, R41 ;  /* 0x000000ffff817224 */ /* 0x000fe400078e0029 */
[C---:B------:R-:W-:Y:S02]  /*9150*/  FMUL.FTZ R41, R3.reuse, R89 ;  /* 0x0000005903297220 */ /* 0x040fe40000410000 */
[-C--:B------:R-:W-:Y:S01]  /*9160*/  HMMA.16816.F32.BF16 R20, R72, R36.reuse, R20 ;  /* 0x000000244814723c */ /* 0x080fe20000041814 */
[----:B------:R-:W4:Y:S02]  /*9170*/  LDSM.16.MT88.4 R88, [R201+0x800] ;  /* 0x00080000c958783b */ /* 0x000f240000004200 */
[C---:B------:R-:W-:Y:S02]  /*9180*/  FMUL.FTZ R27, R0.reuse, R143 ;  /* 0x0000008f001b7220 */ /* 0x040fe40000410000 */
[C---:B------:R-:W-:Y:S02]  /*9190*/  FMUL.FTZ R30, R0.reuse, R146 ;  /* 0x00000092001e7220 */ /* 0x040fe40000410000 */
[C---:B------:R-:W-:Y:S02]  /*91a0*/  FMUL.FTZ R31, R0.reuse, R147 ;  /* 0x00000093001f7220 */ /* 0x040fe40000410000 */
[C---:B------:R-:W-:Y:S03]  /*91b0*/  FMUL.FTZ R56, R3.reuse, R104 ;  /* 0x0000006803387220 */ /* 0x040fe60000410000 */
[C---:B------:R-:W-:Y:S02]  /*91c0*/  FMUL.FTZ R57, R3.reuse, R105 ;  /* 0x0000006903397220 */ /* 0x040fe40000410000 */
[C---:B------:R-:W-:Y:S02]  /*91d0*/  FMUL.FTZ R58, R0.reuse, R106 ;  /* 0x0000006a003a7220 */ /* 0x040fe40000410000 */
[C---:B------:R-:W-:Y:S02]  /*91e0*/  FMUL.FTZ R59, R0.reuse, R107 ;  /* 0x0000006b003b7220 */ /* 0x040fe40000410000 */
[----:B------:R-:W-:Y:S02]  /*91f0*/  FMUL.FTZ R60, R3, R152 ;  /* 0x00000098033c7220 */ /* 0x000fe40000410000 */
[----:B-1----:R-:W-:Y:S02]  /*9200*/  FFMA.FTZ R2, R25, c[0x0][0x2d0], -R157 ;  /* 0x0000b40019027a23 */ /* 0x002fe4000001089d */
[C---:B------:R-:W-:Y:S02]  /*9210*/  FMUL.FTZ R25, R3.reuse, R141 ;  /* 0x0000008d03197220 */ /* 0x040fe40000410000 */
[----:B------:R1:W5:Y:S01]  /*9220*/  MUFU.EX2 R234, R2 ;  /* 0x0000000200ea7308 */ /* 0x0003620000000800 */
[----:B------:R-:W-:Y:S02]  /*9230*/  FMUL.FTZ R61, R3, R153 ;  /* 0x00000099033d7220 */ /* 0x000fe40000410000 */
[----:B------:R-:W-:Y:S02]  /*9240*/  IMAD.MOV.U32 R136, RZ, RZ, R131 ;  /* 0x000000ffff887224 */ /* 0x000fe400078e0083 */
[C---:B------:R-:W-:Y:S04]  /*9250*/  HMMA.16816.F32.BF16 R24, R64.reuse, R36, R24 ;  /* 0x000000244018723c */ /* 0x040fe80000041818 */
[C---:B------:R-:W-:Y:S02]  /*9260*/  FMUL.FTZ R62, R0.reuse, R154 ;  /* 0x0000009a003e7220 */ /* 0x040fe40000410000 */
[----:B------:R-:W-:Y:S02]  /*9270*/  FMUL.FTZ R63, R0, R155 ;  /* 0x0000009b003f7220 */ /* 0x000fe40000410000 */
[C---:B------:R-:W-:Y:S04]  /*9280*/  FMUL.FTZ R36, R69.reuse, R148 ;  /* 0x0000009445247220 */ /* 0x040fe80000410000 */
[C---:B------:R-:W-:Y:S02]  /*9290*/  FMUL.FTZ R37, R69.reuse, R149 ;  /* 0x0000009545257220 */ /* 0x040fe40000410000 */
[----:B------:R-:W-:Y:S02]  /*92a0*/  IMAD.MOV.U32 R148, RZ, RZ, R49 ;  /* 0x000000ffff947224 */ /* 0x000fe400078e0031 */
[----:B------:R-:W-:Y:S02]  /*92b0*/  FMUL.FTZ R49, R69, R97 ;  /* 0x0000006145317220 */ /* 0x000fe40000410000 */
[----:B------:R-:W-:Y:S01]  /*92c0*/  IMAD.MOV.U32 R149, RZ, RZ, R48 ;  /* 0x000000ffff957224 */ /* 0x000fe200078e0030 */
[----:B------:R-:W3:Y:S01]  /*92d0*/  LDL.LU R97, [R1+0x8] ;  /* 0x0000080001617983 */ /* 0x000ee20000300800 */
[----:B-1----:R-:W-:Y:S02]  /*92e0*/  FFMA.FTZ R2, R28, c[0x0][0x2d0], -R157 ;  /* 0x0000b4001c027a23 */ /* 0x002fe4000001089d */
[----:B------:R-:W-:Y:S02]  /*92f0*/  FMUL.FTZ R28, R3, R144 ;  /* 0x00000090031c7220 */ /* 0x000fe40000410000 */
[----:B------:R1:W-:Y:S01]  /*9300*/  MUFU.EX2 R233, R2 ;  /* 0x0000000200e97308 */ /* 0x0003e20000000800 */
[----:B------:R-:W-:Y:S02]  /*9310*/  FMUL.FTZ R48, R69, R96 ;  /* 0x0000006045307220 */ /* 0x000fe40000410000 */
[----:B------:R-:W3:Y:S01]  /*9320*/  LDL.LU R96, [R1+0xc] ;  /* 0x00000c0001607983 */ /* 0x000ee20000300800 */
[----:B------:R-:W-:Y:S02]  /*9330*/  IMAD.MOV.U32 R137, RZ, RZ, R130 ;  /* 0x000000ffff897224 */ /* 0x000fe400078e0082 */
        /* <DEDUP_REMOVED lines=8> */
[----:B-1----:R-:W-:Y:S02]  /*93c0*/  FFMA.FTZ R2, R29, c[0x0][0x2d0], -R157 ;  /* 0x0000b4001d027a23 */ /* 0x002fe4000001089d */
[----:B------:R-:W-:Y:S02]  /*93d0*/  FMUL.FTZ R29, R3, R145 ;  /* 0x00000091031d7220 */ /* 0x000fe40000410000 */
[----:B------:R1:W-:Y:S05]  /*93e0*/  MUFU.EX2 R232, R2 ;  /* 0x0000000200e87308 */ /* 0x0003ea0000000800 */
[-C--:B------:R-:W-:Y:S08]  /*93f0*/  HMMA.16816.F32.BF16 R28, R64, R38.reuse, R28 ;  /* 0x00000026401c723c */ /* 0x080ff0000004181c */
[C---:B------:R-:W-:Y:S07]  /*9400*/  HMMA.16816.F32.BF16 R32, R72.reuse, R38, R32 ;  /* 0x000000264820723c */ /* 0x040fee0000041820 */
[C---:B------:R-:W-:Y:S02]  /*9410*/  FMUL.FTZ R38, R68.reuse, R150 ;  /* 0x0000009644267220 */ /* 0x040fe40000410000 */
[----:B------:R-:W-:Y:S03]  /*9420*/  FMUL.FTZ R39, R68, R151 ;  /* 0x0000009744277220 */ /* 0x000fe60000410000 */
[----:B-1----:R-:W-:Y:S02]  /*9430*/  FFMA.FTZ R2, R161, c[0x0][0x2d0], -R158 ;  /* 0x0000b400a1027a23 */ /* 0x002fe4000001089e */
[----:B------:R-:W-:Y:S02]  /*9440*/  IMAD.MOV.U32 R150, RZ, RZ, R125 ;  /* 0x000000ffff967224 */ /* 0x000fe400078e007d */
[-C--:B------:R-:W-:Y:S01]  /*9450*/  HMMA.16816.F32.BF16 R36, R72, R52.reuse, R36 ;  /* 0x000000344824723c */ /* 0x080fe20000041824 */
[----:B------:R1:W-:Y:S02]  /*9460*/  MUFU.EX2 R231, R2 ;  /* 0x0000000200e77308 */ /* 0x0003e40000000800 */
[----:B------:R-:W-:Y:S05]  /*9470*/  IMAD.MOV.U32 R151, RZ, RZ, R124 ;  /* 0x000000ffff977224 */ /* 0x000fea00078e007c */
[C---:B------:R-:W-:Y:S07]  /*9480*/  HMMA.16816.F32.BF16 R40, R64.reuse, R52, R40 ;  /* 0x000000344028723c */ /* 0x040fee0000041828 */
[C---:B------:R-:W-:Y:S01]  /*9490*/  FMUL.FTZ R52, R69.reuse, R100 ;  /* 0x0000006445347220 */ /* 0x040fe20000410000 */
[-C--:B------:R-:W-:Y:S04]  /*94a0*/  HMMA.16816.F32.BF16 R44, R64, R54.reuse, R44 ;  /* 0x00000036402c723c */ /* 0x080fe8000004182c */
[C---:B------:R-:W-:Y:S04]  /*94b0*/  FMUL.FTZ R53, R69.reuse, R101 ;  /* 0x0000006545357220 */ /* 0x040fe80000410000 */
[C---:B------:R-:W-:Y:S04]  /*94c0*/  HMMA.16816.F32.BF16 R48, R72.reuse, R54, R48 ;  /* 0x000000364830723c */ /* 0x040fe80000041830 */
[--C-:B-1----:R-:W-:Y:S03]  /*94d0*/  FFMA.FTZ R2, R172, c[0x0][0x2d0], -R158.reuse ;  /* 0x0000b400ac027a23 */ /* 0x102fe6000001089e */
[C---:B------:R-:W-:Y:S01]  /*94e0*/  FMUL.FTZ R54, R68.reuse, R102 ;  /* 0x0000006644367220 */ /* 0x040fe20000410000 */
[----:B------:R1:W1:Y:S01]  /*94f0*/  MUFU.EX2 R230, R2 ;  /* 0x0000000200e67308 */ /* 0x0002620000000800 */
[----:B------:R-:W-:Y:S07]  /*9500*/  FMUL.FTZ R55, R68, R103 ;  /* 0x0000006744377220 */ /* 0x000fee0000410000 */
[-C--:B------:R-:W-:Y:S08]  /*9510*/  HMMA.16816.F32.BF16 R52, R72, R76.reuse, R52 ;  /* 0x0000004c4834723c */ /* 0x080ff00000041834 */
[C---:B------:R-:W-:Y:S07]  /*9520*/  HMMA.16816.F32.BF16 R56, R64.reuse, R76, R56 ;  /* 0x0000004c4038723c */ /* 0x040fee0000041838 */
[----:B-----5:R-:W-:Y:S01]  /*9530*/  F2FP.BF16.PACK_AB R76, R234, R235 ;  /* 0x000000ebea4c723e */ /* 0x020fe200000010ff */
[-C--:B------:R-:W-:Y:S04]  /*9540*/  HMMA.16816.F32.BF16 R60, R64, R78.reuse, R60 ;  /* 0x0000004e403c723c */ /* 0x080fe8000004183c */
[--C-:B-1----:R-:W-:Y:S01]  /*9550*/  FFMA.FTZ R2, R174, c[0x0][0x2d0], -R158.reuse ;  /* 0x0000b400ae027a23 */ /* 0x102fe2000001089e */
[----:B------:R-:W-:Y:S02]  /*9560*/  F2FP.BF16.PACK_AB R77, R230, R231 ;  /* 0x000000e7e64d723e */ /* 0x000fe400000010ff */
        /* <DEDUP_REMOVED lines=11> */
[----:B------:R1:W5:Y:S01]  /*9620*/  MUFU.EX2 R95, R2 ;  /* 0x00000002005f7308 */ /* 0x0003620000000800 */
[----:B--2---:R-:W-:Y:S01]  /*9630*/  FFMA.FTZ R69, R69, R99, R137 ;  /* 0x0000006345457223 */ /* 0x004fe20000010089 */
[----:B------:R-:W-:Y:S04]  /*9640*/  F2FP.BF16.PACK_AB R78, R232, R233 ;  /* 0x000000e9e84e723e */ /* 0x000fe800000010ff */
[-C--:B------:R-:W-:Y:S03]  /*9650*/  HMMA.16816.F32.BF16 R4, R72, R80.reuse, R4 ;  /* 0x000000504804723c */ /* 0x080fe60000041804 */
[--C-:B-1----:R-:W-:Y:S01]  /*9660*/  FFMA.FTZ R2, R173, c[0x0][0x2d0], -R118.reuse ;  /* 0x0000b400ad027a23 */ /* 0x102fe20000010876 */
[----:B-----5:R-:W-:Y:S03]  /*9670*/  F2FP.BF16.PACK_AB R79, R95, R229 ;  /* 0x000000e55f4f723e */ /* 0x020fe600000010ff */
[----:B------:R1:W-:Y:S04]  /*9680*/  MUFU.EX2 R94, R2 ;  /* 0x00000002005e7308 */ /* 0x0003e80000000800 */
[C---:B------:R-:W-:Y:S08]  /*9690*/  HMMA.16816.F32.BF16 R8, R76.reuse, R80, R8 ;  /* 0x000000504c08723c */ /* 0x040ff00000041808 */
[-C--:B------:R-:W-:Y:S08]  /*96a0*/  HMMA.16816.F32.BF16 R12, R76, R82.reuse, R12 ;  /* 0x000000524c0c723c */ /* 0x080ff0000004180c */
[C---:B------:R-:W-:Y:S01]  /*96b0*/  HMMA.16816.F32.BF16 R16, R72.reuse, R82, R16 ;  /* 0x000000524810723c */ /* 0x040fe20000041810 */
[----:B------:R-:W2:Y:S03]  /*96c0*/  LDSM.16.MT88.4 R80, [R203+0x800] ;  /* 0x00080000cb50783b */ /* 0x000ea60000004200 */
[--C-:B-1----:R-:W-:Y:S04]  /*96d0*/  FFMA.FTZ R2, R180, c[0x0][0x2d0], -R118.reuse ;  /* 0x0000b400b4027a23 */ /* 0x102fe80000010876 */
[-C--:B------:R-:W-:Y:S01]  /*96e0*/  HMMA.16816.F32.BF16 R20, R72, R84.reuse, R20 ;  /* 0x000000544814723c */ /* 0x080fe20000041814 */
[----:B------:R1:W5:Y:S07]  /*96f0*/  MUFU.EX2 R221, R2 ;  /* 0x0000000200dd7308 */ /* 0x00036e0000000800 */
[C---:B------:R-:W-:Y:S07]  /*9700*/  HMMA.16816.F32.BF16 R24, R76.reuse, R84, R24 ;  /* 0x000000544c18723c */ /* 0x040fee0000041818 */
[--C-:B------:R-:W-:Y:S01]  /*9710*/  FFMA.FTZ R84, R178, c[0x0][0x2d0], -R157.reuse ;  /* 0x0000b400b2547a23 */ /* 0x100fe2000001089d */
[-C--:B------:R-:W-:Y:S03]  /*9720*/  HMMA.16816.F32.BF16 R28, R76, R86.reuse, R28 ;  /* 0x000000564c1c723c */ /* 0x080fe6000004181c */
[----:B------:R2:W-:Y:S05]  /*9730*/  MUFU.EX2 R181, R84 ;  /* 0x0000005400b57308 */ /* 0x0005ea0000000800 */
[C---:B------:R-:W-:Y:S04]  /*9740*/  HMMA.16816.F32.BF16 R32, R72.reuse, R86, R32 ;  /* 0x000000564820723c */ /* 0x040fe80000041820 */
[--C-:B-1----:R-:W-:Y:S04]  /*9750*/  FFMA.FTZ R2, R162, c[0x0][0x2d0], -R118.reuse ;  /* 0x0000b400a2027a23 */ /* 0x102fe80000010876 */
[----:B------:R1:W-:Y:S01]  /*9760*/  MUFU.EX2 R193, R2 ;  /* 0x0000000200c17308 */ /* 0x0003e20000000800 */
[-C--:B----4-:R-:W-:Y:S08]  /*9770*/  HMMA.16816.F32.BF16 R36, R72, R88.reuse, R36 ;  /* 0x000000584824723c */ /* 0x090ff00000041824 */
[C---:B------:R-:W-:Y:S01]  /*9780*/  HMMA.16816.F32.BF16 R40, R76.reuse, R88, R40 ;  /* 0x000000584c28723c */ /* 0x040fe20000041828 */
[----:B--2---:R-:W2:Y:S07]  /*9790*/  LDSM.16.MT88.4 R84, [R200+0x1000] ;  /* 0x00100000c854783b */ /* 0x004eae0000004200 */
[-C--:B------:R-:W-:Y:S04]  /*97a0*/  HMMA.16816.F32.BF16 R44, R76, R90.reuse, R44 ;  /* 0x0000005a4c2c723c */ /* 0x080fe8000004182c */
[----:B-1----:R-:W-:Y:S04]  /*97b0*/  FFMA.FTZ R2, R163, c[0x0][0x2d0], -R118 ;  /* 0x0000b400a3027a23 */ /* 0x002fe80000010876 */
[C---:B------:R-:W-:Y:S01]  /*97c0*/  HMMA.16816.F32.BF16 R48, R72.reuse, R90, R48 ;  /* 0x0000005a4830723c */ /* 0x040fe20000041830 */
[----:B------:R-:W-:Y:S01]  /*97d0*/  LDSM.16.MT88.4 R88, [R201+0x1000] ;  /* 0x00100000c958783b */ /* 0x000fe20000004200 */
[----:B------:R1:W4:Y:S06]  /*97e0*/  MUFU.EX2 R191, R2 ;  /* 0x0000000200bf7308 */ /* 0x00032c0000000800 */
[-C--:B------:R-:W-:Y:S08]  /*97f0*/  HMMA.16816.F32.BF16 R52, R72, R80.reuse, R52 ;  /* 0x000000504834723c */ /* 0x080ff00000041834 */
[C---:B------:R-:W-:Y:S08]  /*9800*/  HMMA.16816.F32.BF16 R56, R76.reuse, R80, R56 ;  /* 0x000000504c38723c */ /* 0x040ff00000041838 */
[-C--:B------:R-:W-:Y:S04]  /*9810*/  HMMA.16816.F32.BF16 R60, R76, R82.reuse, R60 ;  /* 0x000000524c3c723c */ /* 0x080fe8000004183c */
[--C-:B-1----:R-:W-:Y:S04]  /*9820*/  FFMA.FTZ R2, R182, c[0x0][0x2d0], -R156.reuse ;  /* 0x0000b400b6027a23 */ /* 0x102fe8000001089c */
[----:B------:R1:W-:Y:S01]  /*9830*/  MUFU.EX2 R93, R2 ;  /* 0x00000002005d7308 */ /* 0x0003e20000000800 */
[----:B------:R-:W-:Y:S01]  /*9840*/  HMMA.16816.F32.BF16 R64, R72, R82, R64 ;  /* 0x000000524840723c */ /* 0x000fe20000041840 */
[----:B------:R-:W2:Y:S06]  /*9850*/  LDSM.16.MT88.4 R80, [R204+0x1000] ;  /* 0x00100000cc50783b */ /* 0x000eac0000004200 */
[----:B-----5:R-:W-:Y:S02]  /*9860*/  F2FP.BF16.PACK_AB R72, R221, R94 ;  /* 0x0000005edd48723e */ /* 0x020fe400000010ff */
[----:B----4-:R-:W-:Y:S03]  /*9870*/  F2FP.BF16.PACK_AB R74, R191, R193 ;  /* 0x000000c1bf4a723e */ /* 0x010fe600000010ff */
[--C-:B-1----:R-:W-:Y:S04]  /*9880*/  FFMA.FTZ R2, R183, c[0x0][0x2d0], -R156.reuse ;  /* 0x0000b400b7027a23 */ /* 0x102fe8000001089c */
[----:B------:R1:W4:Y:S02]  /*9890*/  MUFU.EX2 R186, R2 ;  /* 0x0000000200ba7308 */ /* 0x0003240000000800 */
[--C-:B-1----:R-:W-:Y:S01]  /*98a0*/  FFMA.FTZ R2, R175, c[0x0][0x2d0], -R156.reuse ;  /* 0x0000b400af027a23 */ /* 0x102fe2000001089c */
[----:B----4-:R-:W-:Y:S07]  /*98b0*/  F2FP.BF16.PACK_AB R73, R186, R93 ;  /* 0x0000005dba49723e */ /* 0x010fee00000010ff */
[----:B------:R1:W-:Y:S02]  /*98c0*/  MUFU.EX2 R185, R2 ;  /* 0x0000000200b97308 */ /* 0x0003e40000000800 */
[----:B-1----:R-:W-:Y:S08]  /*98d0*/  FFMA.FTZ R2, R176, c[0x0][0x2d0], -R156 ;  /* 0x0000b400b0027a23 */ /* 0x002ff0000001089c */
[----:B------:R1:W4:Y:S02]  /*98e0*/  MUFU.EX2 R184, R2 ;  /* 0x0000000200b87308 */ /* 0x0003240000000800 */
[----:B-1----:R-:W-:Y:S01]  /*98f0*/  FFMA.FTZ R2, R187, c[0x0][0x2d0], -R157 ;  /* 0x0000b400bb027a23 */ /* 0x002fe2000001089d */
[----:B----4-:R-:W-:Y:S01]  /*9900*/  F2FP.BF16.PACK_AB R75, R184, R185 ;  /* 0x000000b9b84b723e */ /* 0x010fe200000010ff */
[----:B------:R-:W-:Y:S06]  /*9910*/  IMAD.MOV.U32 R187, RZ, RZ, R121 ;  /* 0x000000ffffbb7224 */ /* 0x000fec00078e0079 */
[----:B------:R1:W-:Y:S01]  /*9920*/  MUFU.EX2 R92, R2 ;  /* 0x00000002005c7308 */ /* 0x0003e20000000800 */
[-C--:B--2---:R-:W-:Y:S03]  /*9930*/  HMMA.16816.F32.BF16 R4, R72, R84.reuse, R4 ;  /* 0x000000544804723c */ /* 0x084fe60000041804 */
[--C-:B-1----:R-:W-:Y:S02]  /*9940*/  FFMA.FTZ R2, R188, c[0x0][0x2d0], -R157.reuse ;  /* 0x0000b400bc027a23 */ /* 0x102fe4000001089d */
[----:B------:R-:W-:Y:S04]  /*9950*/  IMAD.MOV.U32 R188, RZ, RZ, R120 ;  /* 0x000000ffffbc7224 */ /* 0x000fe800078e0078 */
[----:B------:R1:W2:Y:S03]  /*9960*/  MUFU.EX2 R182, R2 ;  /* 0x0000000200b67308 */ /* 0x0002a60000000800 */
[----:B-1----:R-:W-:Y:S01]  /*9970*/  FFMA.FTZ R2, R177, c[0x0][0x2d0], -R157 ;  /* 0x0000b400b1027a23 */ /* 0x002fe2000001089d */
[----:B--2---:R-:W-:Y:S06]  /*9980*/  F2FP.BF16.PACK_AB R76, R182, R92 ;  /* 0x0000005cb64c723e */ /* 0x004fec00000010ff */
[----:B------:R1:W2:Y:S02]  /*9990*/  MUFU.EX2 R183, R2 ;  /* 0x0000000200b77308 */ /* 0x0002a40000000800 */
[--C-:B-1----:R-:W-:Y:S01]  /*99a0*/  FFMA.FTZ R2, R190, c[0x0][0x2d0], -R158.reuse ;  /* 0x0000b400be027a23 */ /* 0x102fe2000001089e */
[----:B--2---:R-:W-:Y:S01]  /*99b0*/  F2FP.BF16.PACK_AB R78, R181, R183 ;  /* 0x000000b7b54e723e */ /* 0x004fe200000010ff */
[----:B------:R-:W-:Y:S06]  /*99c0*/  IMAD.MOV.U32 R190, RZ, RZ, R127 ;  /* 0x000000ffffbe7224 */ /* 0x000fec00078e007f */
[----:B------:R1:W-:Y:S02]  /*99d0*/  MUFU.EX2 R180, R2 ;  /* 0x0000000200b47308 */ /* 0x0003e40000000800 */
[----:B-1----:R-:W-:Y:S02]  /*99e0*/  FFMA.FTZ R2, R192, c[0x0][0x2d0], -R158 ;  /* 0x0000b400c0027a23 */ /* 0x002fe4000001089e */
[----:B------:R-:W-:Y:S06]  /*99f0*/  IMAD.MOV.U32 R192, RZ, RZ, R128 ;  /* 0x000000ffffc07224 */ /* 0x000fec00078e0080 */
[----:B------:R1:W2:Y:S02]  /*9a00*/  MUFU.EX2 R102, R2 ;  /* 0x0000000200667308 */ /* 0x0002a40000000800 */
[----:B-1----:R-:W-:Y:S01]  /*9a10*/  FFMA.FTZ R2, R189, c[0x0][0x2d0], -R158 ;  /* 0x0000b400bd027a23 */ /* 0x002fe2000001089e */
[----:B--2---:R-:W-:Y:S01]  /*9a20*/  F2FP.BF16.PACK_AB R77, R102, R180 ;  /* 0x000000b4664d723e */ /* 0x004fe200000010ff */
[----:B------:R-:W-:Y:S06]  /*9a30*/  IMAD.MOV.U32 R189, RZ, RZ, R130 ;  /* 0x000000ffffbd7224 */ /* 0x000fec00078e0082 */
[----:B------:R1:W-:Y:S02]  /*9a40*/  MUFU.EX2 R103, R2 ;  /* 0x0000000200677308 */ /* 0x0003e40000000800 */
[----:B-1----:R-:W-:Y:S08]  /*9a50*/  FFMA.FTZ R2, R179, c[0x0][0x2d0], -R158 ;  /* 0x0000b400b3027a23 */ /* 0x002ff0000001089e */
[----:B------:R1:W2:Y:S02]  /*9a60*/  MUFU.EX2 R101, R2 ;  /* 0x0000000200657308 */ /* 0x0002a40000000800 */
[--C-:B-1----:R-:W-:Y:S01]  /*9a70*/  FFMA.FTZ R2, R194, c[0x0][0x2d0], -R118.reuse ;  /* 0x0000b400c2027a23 */ /* 0x102fe20000010876 */
[----:B--2---:R-:W-:Y:S01]  /*9a80*/  F2FP.BF16.PACK_AB R79, R101, R103 ;  /* 0x00000067654f723e */ /* 0x004fe200000010ff */
[----:B------:R-:W-:Y:S06]  /*9a90*/  IMAD.MOV.U32 R194, RZ, RZ, R131 ;  /* 0x000000ffffc27224 */ /* 0x000fec00078e0083 */
[----:B------:R1:W-:Y:S01]  /*9aa0*/  MUFU.EX2 R100, R2 ;  /* 0x0000000200647308 */ /* 0x0003e20000000800 */
[C---:B------:R-:W-:Y:S08]  /*9ab0*/  HMMA.16816.F32.BF16 R8, R76.reuse, R84, R8 ;  /* 0x000000544c08723c */ /* 0x040ff00000041808 */
[-C--:B------:R-:W-:Y:S08]  /*9ac0*/  HMMA.16816.F32.BF16 R12, R76, R86.reuse, R12 ;  /* 0x000000564c0c723c */ /* 0x080ff0000004180c */
[C---:B------:R-:W-:Y:S01]  /*9ad0*/  HMMA.16816.F32.BF16 R16, R72.reuse, R86, R16 ;  /* 0x000000564810723c */ /* 0x040fe20000041810 */
[----:B------:R-:W2:Y:S03]  /*9ae0*/  LDSM.16.MT88.4 R84, [R203+0x1000] ;  /* 0x00100000cb54783b */ /* 0x000ea60000004200 */
[--C-:B-1----:R-:W-:Y:S04]  /*9af0*/  FFMA.FTZ R2, R217, c[0x0][0x2d0], -R118.reuse ;  /* 0x0000b400d9027a23 */ /* 0x102fe80000010876 */
[-C--:B------:R-:W-:Y:S01]  /*9b00*/  HMMA.16816.F32.BF16 R20, R72, R80.reuse, R20 ;  /* 0x000000504814723c */ /* 0x080fe20000041814 */
[----:B------:R1:W4:Y:S07]  /*9b10*/  MUFU.EX2 R178, R2 ;  /* 0x0000000200b27308 */ /* 0x00032e0000000800 */
[C---:B------:R-:W-:Y:S07]  /*9b20*/  HMMA.16816.F32.BF16 R24, R76.reuse, R80, R24 ;  /* 0x000000504c18723c */ /* 0x040fee0000041818 */
[--C-:B------:R-:W-:Y:S01]  /*9b30*/  FFMA.FTZ R80, R222, c[0x0][0x2d0], -R157.reuse ;  /* 0x0000b400de507a23 */ /* 0x100fe2000001089d */
[-C--:B------:R-:W-:Y:S03]  /*9b40*/  HMMA.16816.F32.BF16 R28, R76, R82.reuse, R28 ;  /* 0x000000524c1c723c */ /* 0x080fe6000004181c */
[----:B------:R5:W-:Y:S05]  /*9b50*/  MUFU.EX2 R172, R80 ;  /* 0x0000005000ac7308 */ /* 0x000bea0000000800 */
[C---:B------:R-:W-:Y:S04]  /*9b60*/  HMMA.16816.F32.BF16 R32, R72.reuse, R82, R32 ;  /* 0x000000524820723c */ /* 0x040fe80000041820 */
[--C-:B-1----:R-:W-:Y:S04]  /*9b70*/  FFMA.FTZ R2, R220, c[0x0][0x2d0], -R118.reuse ;  /* 0x0000b400dc027a23 */ /* 0x102fe80000010876 */
[-C--:B------:R-:W-:Y:S01]  /*9b80*/  HMMA.16816.F32.BF16 R36, R72, R88.reuse, R36 ;  /* 0x000000584824723c */ /* 0x080fe20000041824 */
[----:B------:R1:W-:Y:S07]  /*9b90*/  MUFU.EX2 R179, R2 ;  /* 0x0000000200b37308 */ /* 0x0003ee0000000800 */
[C---:B------:R-:W-:Y:S01]  /*9ba0*/  HMMA.16816.F32.BF16 R40, R76.reuse, R88, R40 ;  /* 0x000000584c28723c */ /* 0x040fe20000041828 */
[----:B-----5:R-:W5:Y:S07]  /*9bb0*/  LDSM.16.MT88.4 R80, [R200+0x1800] ;  /* 0x00180000c850783b */ /* 0x020f6e0000004200 */
[-C--:B------:R-:W-:Y:S08]  /*9bc0*/  HMMA.16816.F32.BF16 R44, R76, R90.reuse, R44 ;  /* 0x0000005a4c2c723c */ /* 0x080ff0000004182c */
[C---:B------:R-:W-:Y:S01]  /*9bd0*/  HMMA.16816.F32.BF16 R48, R72.reuse, R90, R48 ;  /* 0x0000005a4830723c */ /* 0x040fe20000041830 */
[----:B------:R-:W-:Y:S03]  /*9be0*/  LDSM.16.MT88.4 R88, [R201+0x1800] ;  /* 0x00180000c958783b */ /* 0x000fe60000004200 */
[----:B-1----:R-:W-:Y:S04]  /*9bf0*/  FFMA.FTZ R2, R224, c[0x0][0x2d0], -R118 ;  /* 0x0000b400e0027a23 */ /* 0x002fe80000010876 */
[-C--:B--2---:R-:W-:Y:S01]  /*9c00*/  HMMA.16816.F32.BF16 R52, R72, R84.reuse, R52 ;  /* 0x000000544834723c */ /* 0x084fe20000041834 */
[----:B------:R1:W2:Y:S07]  /*9c10*/  MUFU.EX2 R177, R2 ;  /* 0x0000000200b17308 */ /* 0x0002ae0000000800 */
[C---:B------:R-:W-:Y:S08]  /*9c20*/  HMMA.16816.F32.BF16 R56, R76.reuse, R84, R56 ;  /* 0x000000544c38723c */ /* 0x040ff00000041838 */
[-C--:B------:R-:W-:Y:S08]  /*9c30*/  HMMA.16816.F32.BF16 R60, R76, R86.reuse, R60 ;  /* 0x000000564c3c723c */ /* 0x080ff0000004183c */
[----:B------:R-:W-:Y:S01]  /*9c40*/  HMMA.16816.F32.BF16 R64, R72, R86, R64 ;  /* 0x000000564840723c */ /* 0x000fe20000041840 */
[----:B------:R-:W3:Y:S03]  /*9c50*/  LDSM.16.MT88.4 R84, [R204+0x1800] ;  /* 0x00180000cc54783b */ /* 0x000ee60000004200 */
[--C-:B-1----:R-:W-:Y:S03]  /*9c60*/  FFMA.FTZ R2, R197, c[0x0][0x2d0], -R156.reuse ;  /* 0x0000b400c5027a23 */ /* 0x102fe6000001089c */
[----:B----4-:R-:W-:Y:S01]  /*9c70*/  F2FP.BF16.PACK_AB R72, R178, R100 ;  /* 0x00000064b248723e */ /* 0x010fe200000010ff */
[----:B------:R1:W-:Y:S01]  /*9c80*/  MUFU.EX2 R176, R2 ;  /* 0x0000000200b07308 */ /* 0x0003e20000000800 */
[----:B--2---:R-:W-:Y:S03]  /*9c90*/  F2FP.BF16.PACK_AB R74, R177, R179 ;  /* 0x000000b3b14a723e */ /* 0x004fe600000010ff */
[--C-:B-1----:R-:W-:Y:S06]  /*9ca0*/  FFMA.FTZ R2, R226, c[0x0][0x2d0], -R156.reuse ;  /* 0x0000b400e2027a23 */ /* 0x102fec000001089c */
        /* <DEDUP_REMOVED lines=9> */
[-C--:B-----5:R-:W-:Y:S03]  /*9d40*/  HMMA.16816.F32.BF16 R4, R72, R80.reuse, R4 ;  /* 0x000000504804723c */ /* 0x0a0fe60000041804 */
[--C-:B-1----:R-:W-:Y:S06]  /*9d50*/  FFMA.FTZ R2, R198, c[0x0][0x2d0], -R157.reuse ;  /* 0x0000b400c6027a23 */ /* 0x102fec000001089d */
[----:B------:R1:W2:Y:S03]  /*9d60*/  MUFU.EX2 R106, R2 ;  /* 0x00000002006a7308 */ /* 0x0002a60000000800 */
[----:B-1----:R-:W-:Y:S01]  /*9d70*/  FFMA.FTZ R2, R223, c[0x0][0x2d0], -R157 ;  /* 0x0000b400df027a23 */ /* 0x002fe2000001089d */
[----:B--2---:R-:W-:Y:S06]  /*9d80*/  F2FP.BF16.PACK_AB R76, R106, R107 ;  /* 0x0000006b6a4c723e */ /* 0x004fec00000010ff */
        /* <DEDUP_REMOVED lines=24> */
[----:B------:R-:W-:Y:S03]  /*9f10*/  LDSM.16.MT88.4 R84, [R204+0x2000] ;  /* 0x00200000cc54783b */ /* 0x000fe60000004200 */
[--C-:B-1----:R-:W-:Y:S01]  /*9f20*/  FFMA.FTZ R2, R252, c[0x0][0x2d0], -R118.reuse ;  /* 0x0000b400fc027a23 */ /* 0x102fe20000010876 */
[----:B---3--:R-:W-:Y:S01]  /*9f30*/  F2FP.BF16.PACK_AB R108, R167, R168 ;  /* 0x000000a8a76c723e */ /* 0x008fe200000010ff */
[----:B------:R-:W-:Y:S02]  /*9f40*/  FFMA.FTZ R118, R250, c[0x0][0x2d0], -R118 ;  /* 0x0000b400fa767a23 */ /* 0x000fe40000010876 */
[----:B------:R1:W-:Y:S01]  /*9f50*/  MUFU.EX2 R166, R2 ;  /* 0x0000000200a67308 */ /* 0x0003e20000000800 */
[-C--:B------:R-:W-:Y:S08]  /*9f60*/  HMMA.16816.F32.BF16 R36, R72, R88.reuse, R36 ;  /* 0x000000584824723c */ /* 0x080ff00000041824 */
[C---:B------:R-:W-:Y:S01]  /*9f70*/  HMMA.16816.F32.BF16 R40, R76.reuse, R88, R40 ;  /* 0x000000584c28723c */ /* 0x040fe20000041828 */
[----:B------:R-:W3:Y:S07]  /*9f80*/  MUFU.EX2 R165, R118 ;  /* 0x0000007600a57308 */ /* 0x000eee0000000800 */
[-C--:B------:R-:W-:Y:S04]  /*9f90*/  HMMA.16816.F32.BF16 R44, R76, R90.reuse, R44 ;  /* 0x0000005a4c2c723c */ /* 0x080fe8000004182c */
[--C-:B-1----:R-:W-:Y:S04]  /*9fa0*/  FFMA.FTZ R2, R164, c[0x0][0x2d0], -R156.reuse ;  /* 0x0000b400a4027a23 */ /* 0x102fe8000001089c */
[C---:B------:R-:W-:Y:S01]  /*9fb0*/  HMMA.16816.F32.BF16 R48, R72.reuse, R90, R48 ;  /* 0x0000005a4830723c */ /* 0x040fe20000041830 */
[----:B------:R1:W-:Y:S07]  /*9fc0*/  MUFU.EX2 R164, R2 ;  /* 0x0000000200a47308 */ /* 0x0003ee0000000800 */
[-C--:B--2---:R-:W-:Y:S04]  /*9fd0*/  HMMA.16816.F32.BF16 R52, R72, R80.reuse, R52 ;  /* 0x000000504834723c */ /* 0x084fe80000041834 */
[----:B---3--:R-:W-:Y:S04]  /*9fe0*/  F2FP.BF16.PACK_AB R110, R165, R166 ;  /* 0x000000a6a56e723e */ /* 0x008fe800000010ff */
[C---:B------:R-:W-:Y:S08]  /*9ff0*/  HMMA.16816.F32.BF16 R56, R76.reuse, R80, R56 ;  /* 0x000000504c38723c */ /* 0x040ff00000041838 */
[-C--:B------:R-:W-:Y:S01]  /*a000*/  HMMA.16816.F32.BF16 R60, R76, R82.reuse, R60 ;  /* 0x000000524c3c723c */ /* 0x080fe2000004183c */
[----:B------:R-:W2:Y:S03]  /*a010*/  LDL R76, [R1+0x20] ;  /* 0x00002000014c7983 */ /* 0x000ea60000100800 */
[--C-:B-1----:R-:W-:Y:S04]  /*a020*/  FFMA.FTZ R2, R134, c[0x0][0x2d0], -R156.reuse ;  /* 0x0000b40086027a23 */ /* 0x102fe8000001089c */
[----:B------:R1:W3:Y:S01]  /*a030*/  MUFU.EX2 R162, R2 ;  /* 0x0000000200a27308 */ /* 0x0002e20000000800 */
[----:B------:R-:W-:Y:S04]  /*a040*/  HMMA.16816.F32.BF16 R64, R72, R82, R64 ;  /* 0x000000524840723c */ /* 0x000fe80000041840 */
[--C-:B-1----:R-:W-:Y:S01]  /*a050*/  FFMA.FTZ R2, R133, c[0x0][0x2d0], -R156.reuse ;  /* 0x0000b40085027a23 */ /* 0x102fe2000001089c */
[----:B---3--:R-:W-:Y:S01]  /*a060*/  F2FP.BF16.PACK_AB R109, R162, R164 ;  /* 0x000000a4a26d723e */ /* 0x008fe200000010ff */
[----:B------:R-:W-:Y:S02]  /*a070*/  FFMA.FTZ R156, R115, c[0x0][0x2d0], -R156 ;  /* 0x0000b400739c7a23 */ /* 0x000fe4000001089c */
[----:B------:R-:W-:Y:S01]  /*a080*/  IMAD.MOV.U32 R115, RZ, RZ, R159 ;  /* 0x000000ffff737224 */ /* 0x000fe200078e009f */
        /* <DEDUP_REMOVED lines=10> */
[----:B------:R1:W-:Y:S01]  /*a130*/  MUFU.EX2 R156, R2 ;  /* 0x00000002009c7308 */ /* 0x0003e20000000800 */
[----:B------:R-:W3:Y:S09]  /*a140*/  LDSM.16.MT88.4 R132, [R200+0x2000] ;  /* 0x00200000c884783b */ /* 0x000ef20000004200 */
[----:B------:R-:W4:Y:S01]  /*a150*/  MUFU.EX2 R118, R157 ;  /* 0x0000009d00767308 */ /* 0x000f220000000800 */
[--C-:B-1----:R-:W-:Y:S09]  /*a160*/  FFMA.FTZ R2, R242, c[0x0][0x2d0], -R158.reuse ;  /* 0x0000b400f2027a23 */ /* 0x102ff2000001089e */
[----:B------:R1:W-:Y:S01]  /*a170*/  MUFU.EX2 R117, R2 ;  /* 0x0000000200757308 */ /* 0x0003e20000000800 */
[----:B----4-:R-:W-:Y:S01]  /*a180*/  F2FP.BF16.PACK_AB R154, R118, R156 ;  /* 0x0000009c769a723e */ /* 0x010fe200000010ff */
[--C-:B-1----:R-:W-:Y:S08]  /*a190*/  FFMA.FTZ R2, R247, c[0x0][0x2d0], -R158.reuse ;  /* 0x0000b400f7027a23 */ /* 0x102ff0000001089e */
[----:B------:R1:W4:Y:S02]  /*a1a0*/  MUFU.EX2 R116, R2 ;  /* 0x0000000200747308 */ /* 0x0003240000000800 */
[--C-:B-1----:R-:W-:Y:S01]  /*a1b0*/  FFMA.FTZ R2, R115, c[0x0][0x2d0], -R158.reuse ;  /* 0x0000b40073027a23 */ /* 0x102fe2000001089e */
[----:B----4-:R-:W-:Y:S01]  /*a1c0*/  F2FP.BF16.PACK_AB R153, R116, R117 ;  /* 0x000000757499723e */ /* 0x010fe200000010ff */
[----:B------:R-:W-:Y:S06]  /*a1d0*/  FFMA.FTZ R158, R71, c[0x0][0x2d0], -R158 ;  /* 0x0000b400479e7a23 */ /* 0x000fec000001089e */
[----:B------:R1:W-:Y:S10]  /*a1e0*/  MUFU.EX2 R115, R2 ;  /* 0x0000000200737308 */ /* 0x0003f40000000800 */
[----:B------:R-:W4:Y:S01]  /*a1f0*/  MUFU.EX2 R80, R158 ;  /* 0x0000009e00507308 */ /* 0x000f220000000800 */
[----:B-1----:R-:W-:Y:S02]  /*a200*/  FFMA.FTZ R2, R68, R98, R136 ;  /* 0x0000006244027223 */ /* 0x002fe40000010088 */
[----:B------:R-:W-:Y:S02]  /*a210*/  FFMA.FTZ R68, R3, R97, R246 ;  /* 0x0000006103447223 */ /* 0x000fe400000100f6 */
[----:B------:R-:W-:Y:S02]  /*a220*/  FFMA.FTZ R3, R0, R96, R239 ;  /* 0x0000006000037223 */ /* 0x000fe400000100ef */
[----:B------:R-:W-:Y:S01]  /*a230*/  FADD.FTZ R0, R129, R69 ;  /* 0x0000004581007221 */ /* 0x000fe20000010000 */
[----:B------:R-:W1:Y:S01]  /*a240*/  LDSM.16.MT88.4 R96, [R201+0x2000] ;  /* 0x00200000c960783b */ /* 0x000e620000004200 */
[----:B------:R-:W-:Y:S02]  /*a250*/  FADD.FTZ R69, R123, R68 ;  /* 0x000000447b457221 */ /* 0x000fe40000010000 */
[----:B------:R-:W-:Y:S01]  /*a260*/  FADD.FTZ R68, R122, R0 ;  /* 0x000000007a447221 */ /* 0x000fe20000010000 */
[----:B----4-:R-:W-:Y:S01]  /*a270*/  F2FP.BF16.PACK_AB R155, R80, R115 ;  /* 0x00000073509b723e */ /* 0x010fe200000010ff */
[----:B------:R-:W-:Y:S01]  /*a280*/  FADD.FTZ R71, R126, R2 ;  /* 0x000000027e477221 */ /* 0x000fe20000010000 */
[-C--:B---3--:R-:W-:Y:S02]  /*a290*/  HMMA.16816.F32.BF16 R120, R108, R132.reuse, R4 ;  /* 0x000000846c78723c */ /* 0x088fe40000041804 */
[----:B------:R-:W3:Y:S03]  /*a2a0*/  LDSM.16.MT88.4 R4, [R203+0x2000] ;  /* 0x00200000cb04783b */ /* 0x000ee60000004200 */
        /* <DEDUP_REMOVED lines=54> */
[-C--:B---3--:R-:W-:Y:S03]  /*a610*/  HMMA.16816.F32.BF16 R100, R108, R4.reuse, R52 ;  /* 0x000000046c64723c */ /* 0x088fe60000041834 */
        /* <DEDUP_REMOVED lines=34> */
[----:B------:R1:W-:Y:S01]  /*a840*/  STL [R1+0x4], R3 ;  /* 0x0000040301007387 */ /* 0x0003e20000100800 */
[----:B------:R-:W-:Y:S02]  /*a850*/  IMAD.MOV.U32 R196, RZ, RZ, R215 ;  /* 0x000000ffffc47224 */ /* 0x000fe400078e00d7 */
[----:B------:R-:W-:Y:S01]  /*a860*/  IMAD.MOV.U32 R117, RZ, RZ, R70 ;  /* 0x000000ffff757224 */ /* 0x000fe200078e0046 */
[----:B------:R2:W-:Y:S01]  /*a870*/  STL [R1+0x8], R2 ;  /* 0x0000080201007387 */ /* 0x0005e20000100800 */
[----:B------:R-:W-:Y:S02]  /*a880*/  IMAD.MOV.U32 R115, RZ, RZ, R113 ;  /* 0x000000ffff737224 */ /* 0x000fe400078e0071 */
[----:B------:R-:W-:Y:S01]  /*a890*/  IMAD.MOV.U32 R116, RZ, RZ, R112 ;  /* 0x000000ffff747224 */ /* 0x000fe200078e0070 */
[----:B------:R2:W-:Y:S01]  /*a8a0*/  STL [R1+0xc], R0 ;  /* 0x00000c0001007387 */ /* 0x0005e20000100800 */
[----:B-1----:R-:W-:Y:S01]  /*a8b0*/  IMAD.MOV.U32 R3, RZ, RZ, R114 ;  /* 0x000000ffff037224 */ /* 0x002fe200078e0072 */
[----:B------:R-:W-:-:S05]  /*a8c0*/  @P0 BRA `(.L_x_2842) ;  /* 0xffffc27000000947 */ /* 0x000fca000383ffff */
.L_x_2841:
[----:B-12---:R-:W2:Y:S02]  /*a8d0*/  LDL R0, [R1+0x10] ;  /* 0x0000100001007983 */ /* 0x006ea40000100800 */
[----:B--2---:R-:W-:-:S13]  /*a8e0*/  ISETP.GE.AND P0, PT, R215, R0, PT ;  /* 0x00000000d700720c */ /* 0x004fda0003f06270 */
[----:B------:R-:W-:Y:S05]  /*a8f0*/  @!P0 BRA `(.L_x_2843) ;  /* 0x00002f5000008947 */ /* 0x000fea0003800000 */
[----:B------:R-:W-:Y:S01]  /*a900*/  IMAD.MOV.U32 R3, RZ, RZ, R113 ;  /* 0x000000ffff037224 */ /* 0x000fe200078e0071 */
[----:B------:R-:W-:Y:S01]  /*a910*/  MOV R118, R70 ;  /* 0x0000004600767202 */ /* 0x000fe20000000f00 */
[----:B------:R-:W-:Y:S01]  /*a920*/  IMAD.MOV.U32 R0, RZ, RZ, R114 ;  /* 0x000000ffff007224 */ /* 0x000fe200078e0072 */
[----:B------:R-:W-:Y:S02]  /*a930*/  MOV R115, R112 ;  /* 0x0000007000737202 */ /* 0x000fe40000000f00 */
.L_x_2844:
        /* <DEDUP_REMOVED lines=19> */
[----:B------:R-:W3:Y:S04]  /*aa70*/  LDL R220, [R1+0x10] ;  /* 0x0000100001dc7983 */ /* 0x000ee80000100800 */
[----:B------:R-:W5:Y:S08]  /*aa80*/  LDSM.16.M88.4 R48, [R119+0x1000] ;  /* 0x001000007730783b */ /* 0x000f700000000200 */
[----:B------:R-:W3:Y:S01]  /*aa90*/  LDL R217, [R1+0x38] ;  /* 0x0000380001d97983 */ /* 0x000ee20000100800 */
[-C--:B-1----:R-:W-:Y:S03]  /*aaa0*/  HMMA.16816.F32.BF16 R4, R80, R16.reuse, RZ ;  /* 0x000000105004723c */ /* 0x082fe600000418ff */
[----:B------:R-:W1:Y:S05]  /*aab0*/  LDSM.16.M88.4 R64, [R119+0x1800] ;  /* 0x001800007740783b */ /* 0x000e6a0000000200 */
[C---:B----4-:R-:W-:Y:S03]  /*aac0*/  HMMA.16816.F32.BF16 R8, R76.reuse, R16, RZ ;  /* 0x000000104c08723c */ /* 0x050fe600000418ff */
[----:B------:R-:W4:Y:S05]  /*aad0*/  LDSM.16.M88.4 R156, [R119+0x2000] ;  /* 0x00200000779c783b */ /* 0x000f2a0000000200 */
[-C--:B------:R-:W-:Y:S03]  /*aae0*/  HMMA.16816.F32.BF16 R12, R76, R18.reuse, RZ ;  /* 0x000000124c0c723c */ /* 0x080fe600000418ff */
[----:B------:R-:W-:Y:S05]  /*aaf0*/  LDSM.16.M88.4 R160, [R209] ;  /* 0x00000000d1a0783b */ /* 0x000fea0000000200 */
[C---:B------:R-:W-:Y:S03]  /*ab00*/  HMMA.16816.F32.BF16 R16, R80.reuse, R18, RZ ;  /* 0x000000125010723c */ /* 0x040fe600000418ff */
[----:B------:R-:W1:Y:S05]  /*ab10*/  LDSM.16.M88.4 R164, [R210] ;  /* 0x00000000d2a4783b */ /* 0x000e6a0000000200 */
[-C--:B-----5:R-:W-:Y:S03]  /*ab20*/  HMMA.16816.F32.BF16 R20, R80, R32.reuse, RZ ;  /* 0x000000205014723c */ /* 0x0a0fe600000418ff */
[----:B------:R-:W5:Y:S05]  /*ab30*/  LDSM.16.M88.4 R168, [R209+0x2000] ;  /* 0x00200000d1a8783b */ /* 0x000f6a0000000200 */
[C---:B------:R-:W-:Y:S03]  /*ab40*/  HMMA.16816.F32.BF16 R24, R76.reuse, R32, RZ ;  /* 0x000000204c18723c */ /* 0x040fe600000418ff */
[----:B------:R-:W1:Y:S05]  /*ab50*/  LDSM.16.M88.4 R172, [R214] ;  /* 0x00000000d6ac783b */ /* 0x000e6a0000000200 */
[-C--:B------:R-:W-:Y:S03]  /*ab60*/  HMMA.16816.F32.BF16 R28, R76, R34.reuse, RZ ;  /* 0x000000224c1c723c */ /* 0x080fe600000418ff */
[----:B------:R-:W1:Y:S05]  /*ab70*/  LDSM.16.M88.4 R176, [R213] ;  /* 0x00000000d5b0783b */ /* 0x000e6a0000000200 */
[C---:B------:R-:W-:Y:S03]  /*ab80*/  HMMA.16816.F32.BF16 R32, R80.reuse, R34, RZ ;  /* 0x000000225020723c */ /* 0x040fe600000418ff */
[----:B------:R-:W2:Y:S05]  /*ab90*/  LDSM.16.M88.4 R180, [R212] ;  /* 0x00000000d4b4783b */ /* 0x000eaa0000000200 */
[-C--:B------:R-:W-:Y:S03]  /*aba0*/  HMMA.16816.F32.BF16 R36, R80, R48.reuse, RZ ;  /* 0x000000305024723c */ /* 0x080fe600000418ff */
[----:B------:R-:W2:Y:S05]  /*abb0*/  LDSM.16.M88.4 R184, [R211] ;  /* 0x00000000d3b8783b */ /* 0x000eaa0000000200 */
[C---:B------:R-:W-:Y:S03]  /*abc0*/  HMMA.16816.F32.BF16 R40, R76.reuse, R48, RZ ;  /* 0x000000304c28723c */ /* 0x040fe600000418ff */
[----:B------:R-:W3:Y:S06]  /*abd0*/  LDL.64 R218, [R1+0x28] ;  /* 0x0000280001da7983 */ /* 0x000eec0000100a00 */
[----:B------:R-:W3:Y:S01]  /*abe0*/  LDL.LU R244, [R1] ;  /* 0x0000000001f47983 */ /* 0x000ee20000300800 */
[-C--:B------:R-:W-:Y:S03]  /*abf0*/  HMMA.16816.F32.BF16 R44, R76, R50.reuse, RZ ;  /* 0x000000324c2c723c */ /* 0x080fe600000418ff */
[----:B------:R-:W3:Y:S04]  /*ac00*/  LDL.LU R243, [R1+0x4] ;  /* 0x0000040001f37983 */ /* 0x000ee80000300800 */
[----:B------:R-:W3:Y:S01]  /*ac10*/  LDL.LU R242, [R1+0x8] ;  /* 0x0000080001f27983 */ /* 0x000ee20000300800 */
[C---:B------:R-:W-:Y:S03]  /*ac20*/  HMMA.16816.F32.BF16 R48, R80.reuse, R50, RZ ;  /* 0x000000325030723c */ /* 0x040fe600000418ff */
[----:B------:R-:W3:Y:S05]  /*ac30*/  LDL.LU R241, [R1+0xc] ;  /* 0x00000c0001f17983 */ /* 0x000eea0000300800 */
[-C--:B-1----:R-:W-:Y:S08]  /*ac40*/  HMMA.16816.F32.BF16 R52, R80, R64.reuse, RZ ;  /* 0x000000405034723c */ /* 0x082ff000000418ff */
[C---:B------:R-:W-:Y:S08]  /*ac50*/  HMMA.16816.F32.BF16 R56, R76.reuse, R64, RZ ;  /* 0x000000404c38723c */ /* 0x040ff000000418ff */
[-C--:B------:R-:W-:Y:S08]  /*ac60*/  HMMA.16816.F32.BF16 R60, R76, R66.reuse, RZ ;  /* 0x000000424c3c723c */ /* 0x080ff000000418ff */
[C---:B------:R-:W-:Y:S04]  /*ac70*/  HMMA.16816.F32.BF16 R64, R80.reuse, R66, RZ ;  /* 0x000000425040723c */ /* 0x040fe800000418ff */
[----:B--2---:R-:W-:Y:S02]  /*ac80*/  MOV R73, R72 ;  /* 0x0000004800497202 */ /* 0x004fe40000000f00 */
[----:B---3--:R-:W-:Y:S06]  /*ac90*/  MOV R72, R70 ;  /* 0x0000004600487202 */ /* 0x008fec0000000f00 */
[----:B------:R-:W-:Y:S02]  /*aca0*/  IMAD.WIDE.U32 R72, R68, 0x50, R72 ;  /* 0x0000005044487825 */ /* 0x000fe400078e0048 */
[-C--:B----4-:R-:W-:Y:S03]  /*acb0*/  HMMA.16816.F32.BF16 R68, R80, R156.reuse, RZ ;  /* 0x0000009c5044723c */ /* 0x090fe600000418ff */
        /* <DEDUP_REMOVED lines=18> */
[-C--:B------:R-:W-:Y:S03]  /*ade0*/  HMMA.16816.F32.BF16 R4, R160, R164.reuse, R4 ;  /* 0x000000a4a004723c */ /* 0x080fe60000041804 */
[----:B------:R4:W-:Y:S02]  /*adf0*/  LDGSTS.E.BYPASS.LTC128B.128 [R216+0x1900], [R156.64], !P6 ;  /* 0x019000009cd87fae */ /* 0x0009e4000f101d48 */
[----:B-1----:R-:W-:Y:S03]  /*ae00*/  IADD3 R116, P0, R156, R190, RZ ;  /* 0x000000be9c747210 */ /* 0x002fe60007f1e0ff */
[C---:B-----5:R-:W-:Y:S04]  /*ae10*/  HMMA.16816.F32.BF16 R8, R168.reuse, R164, R8 ;  /* 0x000000a4a808723c */ /* 0x060fe80000041808 */
[----:B------:R-:W-:Y:S04]  /*ae20*/  IADD3.X R117, R157, R114, RZ, P0, !PT ;  /* 0x000000729d757210 */ /* 0x000fe800007fe4ff */
[-C--:B------:R-:W-:Y:S01]  /*ae30*/  HMMA.16816.F32.BF16 R12, R168, R166.reuse, R12 ;  /* 0x000000a6a80c723c */ /* 0x080fe2000004180c */
[----:B------:R1:W-:Y:S02]  /*ae40*/  LDGSTS.E.BYPASS.LTC128B.128 [R216+0x2100], [R116.64], !P6 ;  /* 0x0210000074d87fae */ /* 0x0003e4000f101d48 */
[C---:B------:R-:W-:Y:S02]  /*ae50*/  ISETP.GT.AND P0, PT, R215.reuse, R220, PT ;  /* 0x000000dcd700720c */ /* 0x040fe40003f04270 */
[----:B------:R-:W-:Y:S03]  /*ae60*/  IADD3 R215, R215, -0x1, RZ ;  /* 0xffffffffd7d77810 */ /* 0x000fe60007ffe0ff */
[C---:B------:R-:W-:Y:S01]  /*ae70*/  HMMA.16816.F32.BF16 R16, R160.reuse, R166, R16 ;  /* 0x000000a6a010723c */ /* 0x040fe20000041810 */
[----:B---3--:R-:W-:Y:S07]  /*ae80*/  LDSM.16.M88.4 R188, [R205] ;  /* 0x00000000cdbc783b */ /* 0x008fee0000000200 */
[-C--:B------:R-:W-:Y:S01]  /*ae90*/  HMMA.16816.F32.BF16 R20, R160, R172.reuse, R20 ;  /* 0x000000aca014723c */ /* 0x080fe20000041814 */
        /* <DEDUP_REMOVED lines=181> */
[C---:B------:R-:W-:Y:S01]  /*b9f0*/  FMUL.FTZ R96, R117.reuse, R96 ;  /* 0x0000006075607220 */ /* 0x040fe20000410000 */
[----:B------:R2:W4:Y:S01]  /*ba00*/  MUFU.EX2 R116, R2 ;  /* 0x0000000200747308 */ /* 0x0005220000000800 */
[----:B------:R-:W-:Y:S02]  /*ba10*/  FMUL.FTZ R85, R117, R85 ;  /* 0x0000005575557220 */ /* 0x000fe40000410000 */
[--C-:B------:R-:W-:Y:S02]  /*ba20*/  FFMA.FTZ R38, R38, c[0x0][0x2d0], -R165.reuse ;  /* 0x0000b40026267a23 */ /* 0x100fe400000108a5 */
[----:B---3--:R-:W-:Y:S02]  /*ba30*/  FFMA.FTZ R36, R48, c[0x0][0x2d0], -R164 ;  /* 0x0000b40030247a23 */ /* 0x008fe400000108a4 */
[----:B------:R-:W-:Y:S02]  /*ba40*/  FFMA.FTZ R41, R41, c[0x0][0x2d0], -R166 ;  /* 0x0000b40029297a23 */ /* 0x000fe400000108a6 */
[----:B------:R-:W-:Y:S01]  /*ba50*/  FMUL.FTZ R97, R117, R97 ;  /* 0x0000006175617220 */ /* 0x000fe20000410000 */
[----:B------:R3:W-:Y:S01]  /*ba60*/  MUFU.EX2 R197, R36 ;  /* 0x0000002400c57308 */ /* 0x0007e20000000800 */
[----:B------:R-:W-:Y:S01]  /*ba70*/  FFMA.FTZ R39, R39, c[0x0][0x2d0], -R165 ;  /* 0x0000b40027277a23 */ /* 0x000fe200000108a5 */
        /* <DEDUP_REMOVED lines=18> */
[----:B------:R-:W-:Y:S02]  /*bba0*/  FMUL.FTZ R87, R116, R87 ;  /* 0x0000005774577220 */ /* 0x000fe40000410000 */
[----:B---3--:R-:W-:Y:S02]  /*bbb0*/  FFMA.FTZ R36, R49, c[0x0][0x2d0], -R164 ;  /* 0x0000b40031247a23 */ /* 0x008fe400000108a4 */
        /* <DEDUP_REMOVED lines=217> */
[-C--:B------:R-:W-:Y:S01]  /*c950*/  HMMA.16816.F32.BF16 R36, R124, R134.reuse, R36 ;  /* 0x000000867c24723c */ /* 0x080fe20000041824 */
[----:B------:R-:W4:Y:S07]  /*c960*/  LDSM.16.MT88.4 R124, [R204+0x800] ;  /* 0x00080000cc7c783b */ /* 0x000f2e0000004200 */
[----:B------:R-:W-:Y:S01]  /*c970*/  HMMA.16816.F32.BF16 R108, R120, R134, R108 ;  /* 0x00000086786c723c */ /* 0x000fe2000004186c */
[----:B------:R-:W4:Y:S03]  /*c980*/  LDSM.16.MT88.4 R132, [R201+0x800] ;  /* 0x00080000c984783b */ /* 0x000f260000004200 */
[--C-:B-1----:R-:W-:Y:S03]  /*c990*/  FFMA.FTZ R56, R83, c[0x0][0x2d0], -R165.reuse ;  /* 0x0000b40053387a23 */ /* 0x102fe600000108a5 */
[----:B---3--:R-:W-:Y:S01]  /*c9a0*/  F2FP.BF16.PACK_AB R120, R219, R220 ;  /* 0x000000dcdb78723e */ /* 0x008fe200000010ff */
[-C--:B--2---:R-:W-:Y:S05]  /*c9b0*/  HMMA.16816.F32.BF16 R4, R48, R128.reuse, R4 ;  /* 0x000000803004723c */ /* 0x084fea0000041804 */
[----:B------:R-:W-:Y:S02]  /*c9c0*/  F2FP.BF16.PACK_AB R122, R217, R218 ;  /* 0x000000dad97a723e */ /* 0x000fe400000010ff */
[----:B------:R-:W-:Y:S02]  /*c9d0*/  F2FP.BF16.PACK_AB R121, R169, R170 ;  /* 0x000000aaa979723e */ /* 0x000fe400000010ff */
[----:B------:R-:W-:Y:S07]  /*c9e0*/  F2FP.BF16.PACK_AB R123, R167, R168 ;  /* 0x000000a8a77b723e */ /* 0x000fee00000010ff */
        /* <DEDUP_REMOVED lines=230> */
.L_x_2843:
[----:B------:R-:W-:Y:S02]  /*d850*/  MOV R9, 0x1f ;  /* 0x0000001f00097802 */ /* 0x000fe40000000f00 */
[----:B------:R-:W-:Y:S01]  /*d860*/  MOV R8, 0xffffffff ;  /* 0xffffffff00087802 */ /* 0x000fe20000000f00 */
[----:B------:R-:W-:Y:S05]  /*d870*/  BRA.DIV ~URZ, `(.L_x_2845) ;  /* 0x000051327f007947 */ /* 0x000fea000b800000 */
[----:B------:R-:W2:Y:S04]  /*d880*/  LDL R2, [R1] ;  /* 0x0000000001027983 */ /* 0x000ea80000100800 */
[----:B--2---:R1:W2:Y:S02]  /*d890*/  SHFL.BFLY PT, R0, R2, 0x2, 0x1f ;  /* 0x0c401f0002007f89 */ /* 0x0042a400000e0000 */
.L_x_2931:
        /* <DEDUP_REMOVED lines=19> */
.L_x_2932:
        /* <DEDUP_REMOVED lines=102> */
.L_x_2812:
        /* <DEDUP_REMOVED lines=19> */
.L_x_2848:
[----:B--2---:R-:W-:Y:S05]  /*e160*/  BSYNC B0 ;  /* 0x0000000000007941 */ /* 0x004fea0003800000 */
.L_x_2847:
        /* <DEDUP_REMOVED lines=105> */
.L_x_2851:
        /* <DEDUP_REMOVED lines=129> */
.L_x_2933:
[----:B------:R-:W-:Y:S05]  /*f010*/  BRA.DIV ~URZ, `(.L_x_2854) ;  /* 0x00003cc27f007947 */ /* 0x000fea000b800000 */
[----:B------:R3:W4:Y:S02]  /*f020*/  SHFL.IDX PT, R2, R7, RZ, 0x181f ;  /* 0x00181fff07027589 */ /* 0x00072400000e0000 */
.L_x_2934:
        /* <DEDUP_REMOVED lines=9> */
.L_x_2935:
        /* <DEDUP_REMOVED lines=8> */
.L_x_2936:
[----:B------:R-:W-:Y:S05]  /*f140*/  BRA.DIV ~URZ, `(.L_x_2857) ;  /* 0x00003d427f007947 */ /* 0x000fea000b800000 */
[----:B-1----:R1:W2:Y:S02]  /*f150*/  SHFL.IDX PT, R2, R7, 0x2, 0x181f ;  /* 0x00581f0007027f89 */ /* 0x0022a400000e0000 */
.L_x_2937:
        /* <DEDUP_REMOVED lines=9> */
.L_x_2938:
        /* <DEDUP_REMOVED lines=8> */
.L_x_2939:
[----:B------:R-:W-:Y:S05]  /*f270*/  BRA.DIV ~URZ, `(.L_x_2860) ;  /* 0x00003dc27f007947 */ /* 0x000fea000b800000 */
[----:B--2---:R2:W1:Y:S02]  /*f280*/  SHFL.IDX PT, R2, R7, 0x4, 0x181f ;  /* 0x00981f0007027f89 */ /* 0x00446400000e0000 */
.L_x_2940:
        /* <DEDUP_REMOVED lines=9> */
.L_x_2941:
        /* <DEDUP_REMOVED lines=8> */
.L_x_2942:
[----:B------:R-:W-:Y:S05]  /*f3a0*/  BRA.DIV ~URZ, `(.L_x_2863) ;  /* 0x00003e427f007947 */ /* 0x000fea000b800000 */
[----:B--2---:R2:W3:Y:S02]  /*f3b0*/  SHFL.IDX PT, R2, R7, 0x6, 0x181f ;  /* 0x00d81f0007027f89 */ /* 0x0044e400000e0000 */
.L_x_2943:
        /* <DEDUP_REMOVED lines=9> */
.L_x_2944:
        /* <DEDUP_REMOVED lines=8> */
.L_x_2852:
        /* <DEDUP_REMOVED lines=34> */
.L_x_2945:
[----:B------:R-:W-:Y:S05]  /*f6f0*/  BRA.DIV ~URZ, `(.L_x_2867) ;  /* 0x00003ca27f007947 */ /* 0x000fea000b800000 */
[----:B------:R3:W4:Y:S02]  /*f700*/  SHFL.IDX PT, R2, R21, RZ, 0x1c1f ;  /* 0x001c1fff15027589 */ /* 0x00072400000e0000 */
.L_x_2946:
        /* <DEDUP_REMOVED lines=50> */
.L_x_2869:
[----:B------:R-:W-:Y:S05]  /*fa30*/  BSYNC B0 ;  /* 0x0000000000007941 */ /* 0x000fea0003800000 */
.L_x_2868:
[----:B------:R-:W-:Y:S05]  /*fa40*/  BRA.DIV ~URZ, `(.L_x_2870) ;  /* 0x000039c27f007947 */ /* 0x000fea000b800000 */
[----:B--2---:R2:W1:Y:S04]  /*fa50*/  SHFL.IDX PT, R12, R13, 0x1, 0x1c1f ;  /* 0x003c1f000d0c7f89 */ /* 0x00446800000e0000 */
[----:B----4-:R2:W4:Y:S02]  /*fa60*/  SHFL.IDX PT, R2, R21, 0x1, 0x1c1f ;  /* 0x003c1f0015027f89 */ /* 0x01052400000e0000 */
.L_x_2947:
        /* <DEDUP_REMOVED lines=35> */
.L_x_2872:
[----:B------:R-:W-:Y:S05]  /*fca0*/  BSYNC B0 ;  /* 0x0000000000007941 */ /* 0x000fea0003800000 */
.L_x_2871:
[----:B------:R-:W-:Y:S05]  /*fcb0*/  BRA.DIV ~URZ, `(.L_x_2873) ;  /* 0x000038227f007947 */ /* 0x000fea000b800000 */
[----:B-1----:R1:W2:Y:S02]  /*fcc0*/  SHFL.IDX PT, R12, R13, 0x2, 0x1c1f ;  /* 0x005c1f000d0c7f89 */ /* 0x0022a400000e0000 */
.L_x_2948:
[----:B------:R-:W-:Y:S05]  /*fcd0*/  BRA.DIV ~URZ, `(.L_x_2874) ;  /* 0x000038727f007947 */ /* 0x000fea000b800000 */
[----:B----4-:R4:W1:Y:S02]  /*fce0*/  SHFL.IDX PT, R2, R21, 0x2, 0x1c1f ;  /* 0x005c1f0015027f89 */ /* 0x01086400000e0000 */
.L_x_2949:
        /* <DEDUP_REMOVED lines=35> */
.L_x_2876:
[----:B------:R-:W-:Y:S05]  /*ff20*/  BSYNC B0 ;  /* 0x0000000000007941 */ /* 0x000fea0003800000 */
.L_x_2875:
[----:B------:R-:W-:Y:S05]  /*ff30*/  BRA.DIV ~URZ, `(.L_x_2877) ;  /* 0x000036827f007947 */ /* 0x000fea000b800000 */
[----:B--2---:R2:W3:Y:S04]  /*ff40*/  SHFL.IDX PT, R12, R13, 0x3, 0x1c1f ;  /* 0x007c1f000d0c7f89 */ /* 0x0044e800000e0000 */
[----:B-1----:R2:W1:Y:S02]  /*ff50*/  SHFL.IDX PT, R2, R21, 0x3, 0x1c1f ;  /* 0x007c1f0015027f89 */ /* 0x00246400000e0000 */
.L_x_2950:
        /* <DEDUP_REMOVED lines=36> */
.L_x_2850:
        /* <DEDUP_REMOVED lines=21> */
.L_x_2878:
        /* <DEDUP_REMOVED lines=57> */
.L_x_2880:
[----:B------:R-:W-:Y:S05]  /*10680*/  BSYNC B0 ;  /* 0x0000000000007941 */ /* 0x000fea0003800000 */
.L_x_2879:
        /* <DEDUP_REMOVED lines=46> */
.L_x_2951:
[----:B------:R-:W-:Y:S05]  /*10970*/  BRA.DIV ~URZ, `(.L_x_2882) ;  /* 0x00002d827f007947 */ /* 0x000fea000b800000 */
[----:B------:R3:W4:Y:S02]  /*10980*/  SHFL.IDX PT, R2, R7, RZ, 0x181f ;  /* 0x00181fff07027589 */ /* 0x00072400000e0000 */
.L_x_2952:
        /* <DEDUP_REMOVED lines=9> */
.L_x_2953:
        /* <DEDUP_REMOVED lines=8> */
.L_x_2954:
[----:B------:R-:W-:Y:S05]  /*10aa0*/  BRA.DIV ~URZ, `(.L_x_2885) ;  /* 0x00002e027f007947 */ /* 0x000fea000b800000 */
[----:B-1----:R1:W2:Y:S02]  /*10ab0*/  SHFL.IDX PT, R2, R7, 0x2, 0x181f ;  /* 0x00581f0007027f89 */ /* 0x0022a400000e0000 */
.L_x_2955:
        /* <DEDUP_REMOVED lines=9> */
.L_x_2956:
        /* <DEDUP_REMOVED lines=8> */
.L_x_2957:
[----:B------:R-:W-:Y:S05]  /*10bd0*/  BRA.DIV ~URZ, `(.L_x_2888) ;  /* 0x00002e827f007947 */ /* 0x000fea000b800000 */
[----:B--2---:R2:W1:Y:S02]  /*10be0*/  SHFL.IDX PT, R2, R7, 0x4, 0x181f ;  /* 0x00981f0007027f89 */ /* 0x00446400000e0000 */
.L_x_2958:
        /* <DEDUP_REMOVED lines=9> */
.L_x_2959:
        /* <DEDUP_REMOVED lines=8> */
.L_x_2960:
[----:B------:R-:W-:Y:S05]  /*10d00*/  BRA.DIV ~URZ, `(.L_x_2891) ;  /* 0x00002f027f007947 */ /* 0x000fea000b800000 */
[----:B--2---:R2:W3:Y:S02]  /*10d10*/  SHFL.IDX PT, R2, R7, 0x6, 0x181f ;  /* 0x00d81f0007027f89 */ /* 0x0044e400000e0000 */
.L_x_2961:
        /* <DEDUP_REMOVED lines=9> */
.L_x_2962:
[----:B------:R-:W5:Y:S01]  /*10db0*/  LDL.64 R8, [R1+0x18] ;  /* 0x0000180001087983 */ /* 0x000f620000100a00 */
[----:B------:R-:W-:-:S04]  /*10dc0*/  IADD3 R0, R0, 0x70, RZ ;  /* 0x0000007000007810 */ /* 0x000fc80007ffe0ff */
[----:B------:R-:W-:-:S13]  /*10dd0*/  ISETP.GE.OR P1, PT, R0, R4, P0 ;  /* 0x000000040000720c */ /* 0x000fda0000726670 */
[----:B----45:R-:W-:-:S04]  /*10de0*/  @!P1 LEA R2, P0, R8, R2, 0x1 ;  /* 0x0000000208029211 */ /* 0x030fc800078008ff */
[----:B---3--:R-:W-:-:S05]  /*10df0*/  @!P1 LEA.HI.X R3, R8, R6, R18, 0x1, P0 ;  /* 0x0000000608039211 */ /* 0x008fca00000f0c12 */
[----:B------:R3:W-:Y:S04]  /*10e00*/  @!P1 ST.E.128 [R2.64], RZ ;  /* 0x000000ff02009985 */ /* 0x0007e8000c101d08 */
.L_x_2865:
[----:B------:R-:W-:Y:S05]  /*10e10*/  BSYNC B1 ;  /* 0x0000000000017941 */ /* 0x000fea0003800000 */
.L_x_2849:
        /* <DEDUP_REMOVED lines=15> */
.L_x_2963:
[----:B------:R-:W-:Y:S05]  /*10f10*/  BRA.DIV ~URZ, `(.L_x_2895) ;  /* 0x00002ea27f007947 */ /* 0x000fea000b800000 */
[----:B------:R3:W1:Y:S02]  /*10f20*/  SHFL.IDX PT, R8, R70, 0x1, 0x1f ;  /* 0x00201f0046087f89 */ /* 0x00066400000e0000 */
.L_x_2964:
        /* <DEDUP_REMOVED lines=19> */
.L_x_2965:
        /* <DEDUP_REMOVED lines=16> */
.L_x_2966:
[----:B----4-:R-:W-:Y:S01]  /*11160*/  IMAD R0, R0, c[0x0][0x538], RZ ;  /* 0x00014e0000007a24 */ /* 0x010fe200078e02ff */
[----:B------:R-:W-:Y:S04]  /*11170*/  BSSY B1, `(.L_x_2898) ;  /* 0x00000ce000017945 */ /* 0x000fe80003800000 */
[----:B-1----:R-:W-:-:S04]  /*11180*/  IADD3 R8, R0, R8, RZ ;  /* 0x0000000800087210 */ /* 0x002fc80007ffe0ff */
[----:B--2---:R-:W-:-:S13]  /*11190*/  ISETP.GT.AND P6, PT, R8, R10, PT ;  /* 0x0000000a0800720c */ /* 0x004fda0003fc4270 */
[----:B------:R-:W-:Y:S05]  /*111a0*/  @P6 BRA `(.L_x_2899) ;  /* 0x0000025000006947 */ /* 0x000fea0003800000 */
.L_x_2903:
        /* <DEDUP_REMOVED lines=17> */
.L_x_2967:
        /* <DEDUP_REMOVED lines=16> */
.L_x_2968:
[----:B--2---:R-:W-:-:S05]  /*113c0*/  IMAD R0, R0, c[0x0][0x538], RZ ;  /* 0x00014e0000007a24 */ /* 0x004fca00078e02ff */
[----:B------:R-:W-:-:S04]  /*113d0*/  IADD3 R8, R0, R8, RZ ;  /* 0x0000000800087210 */ /* 0x000fc80007ffe0ff */
[----:B------:R-:W-:-:S13]  /*113e0*/  ISETP.GT.AND P6, PT, R8, R10, PT ;  /* 0x0000000a0800720c */ /* 0x000fda0003fc4270 */
[----:B-1----:R-:W-:Y:S05]  /*113f0*/  @!P6 BRA `(.L_x_2903) ;  /* 0xfffffdb00000e947 */ /* 0x002fea000383ffff */
.L_x_2899:
[----:B------:R-:W-:-:S05]  /*11400*/  IADD3 R12, -R0, R8, RZ ;  /* 0x00000008000c7210 */ /* 0x000fca0007ffe1ff */
[----:B------:R-:W-:-:S05]  /*11410*/  IMAD R0, R4, c[0x0][0x538], R12 ;  /* 0x00014e0004007a24 */ /* 0x000fca00078e020c */
[----:B------:R-:W-:Y:S01]  /*11420*/  ISETP.GT.AND P0, PT, R0, R10, PT ;  /* 0x0000000a0000720c */ /* 0x000fe20003f04270 */
[----:B------:R-:W-:-:S12]  /*11430*/  BRA.DIV ~URZ, `(.L_x_2904) ;  /* 0x00002de27f007947 */ /* 0x000fd8000b800000 */
[----:B------:R-:W-:-:S03]  /*11440*/  VOTE.ANY R8, PT, !P0 ;  /* 0x0000000000087806 */ /* 0x000fc600040e0100 */
.L_x_2969:
[----:B------:R-:W2:Y:S01]  /*11450*/  LDL.LU R2, [R1+0x54] ;  /* 0x0000540001027983 */ /* 0x000ea20000300800 */
[----:B------:R-:W2:Y:S02]  /*11460*/  POPC R0, R8 ;  /* 0x0000000800007309 */ /* 0x000ea40000000000 */
[----:B--2---:R-:W-:-:S05]  /*11470*/  IADD3 R2, R0, R2, RZ ;  /* 0x0000000200027210 */ /* 0x004fca0007ffe0ff */
[----:B------:R1:W-:Y:S01]  /*11480*/  STL [R1+0x54], R2 ;  /* 0x0000540201007387 */ /* 0x0003e20000100800 */
[----:B------:R-:W-:Y:S05]  /*11490*/  BRA.DIV ~URZ, `(.L_x_2905) ;  /* 0x00002dd27f007947 */ /* 0x000fea000b800000 */
[----:B------:R2:W4:Y:S04]  /*114a0*/  SHFL.IDX PT, R11, R6, R0, 0x1f ;  /* 0x00001f00060b7589 */ /* 0x00052800000e0000 */
[----:B------:R2:W1:Y:S02]  /*114b0*/  SHFL.IDX PT, R7, R7, R0, 0x1f ;  /* 0x00001f0007077589 */ /* 0x00046400000e0000 */
.L_x_2970:
[----:B------:R-:W-:Y:S01]  /*114c0*/  ISETP.NE.AND P0, PT, R8, RZ, PT ;  /* 0x000000ff0800720c */ /* 0x000fe20003f05270 */
[----:B------:R-:W-:-:S12]  /*114d0*/  BSSY B0, `(.L_x_2906) ;  /* 0x0000005000007945 */ /* 0x000fd80003800000 */
[----:B------:R-:W-:Y:S05]  /*114e0*/  @!P0 BRA `(.L_x_2907) ;  /* 0x0000003000008947 */ /* 0x000fea0003800000 */
[----:B--2---:R-:W-:Y:S01]  /*114f0*/  IADD3 R0, R0, -0x1, RZ ;  /* 0xffffffff00007810 */ /* 0x004fe20007ffe0ff */
[----:B------:R-:W-:Y:S05]  /*11500*/  BRA.DIV ~URZ, `(.L_x_2908) ;  /* 0x00002e327f007947 */ /* 0x000fea000b800000 */
[----:B------:R2:W3:Y:S02]  /*11510*/  SHFL.IDX PT, R13, R4, R0, 0x1f ;  /* 0x00001f00040d7589 */ /* 0x0004e400000e0000 */
.L_x_2907:
[----:B------:R-:W-:Y:S05]  /*11520*/  BSYNC B0 ;  /* 0x0000000000007941 */ /* 0x000fea0003800000 */
.L_x_2906:
        /* <DEDUP_REMOVED lines=68> */
.L_x_2910:
        /* <DEDUP_REMOVED lines=68> */
.L_x_2911:
[----:B------:R-:W-:Y:S05]  /*11db0*/  BSYNC B0 ;  /* 0x0000000000007941 */ /* 0x000fea0003800000 */
.L_x_2909:
[----:B------:R-:W-:-:S04]  /*11dc0*/  LOP3.LUT R2, RZ, R2, RZ, 0x33, !PT ;  /* 0x00000002ff027212 */ /* 0x000fc800078e33ff */
[----:B-1----:R-:W-:-:S05]  /*11dd0*/  IADD3 R0, R2, R11, RZ ;  /* 0x0000000b02007210 */ /* 0x002fca0007ffe0ff */
[----:B------:R1:W-:Y:S01]  /*11de0*/  STL [R1+0x4c], R0 ;  /* 0x00004c0001007387 */ /* 0x0003e20000100800 */
[----:B------:R-:W-:Y:S05]  /*11df0*/  BRA `(.L_x_2912) ;  /* 0x0000005000007947 */ /* 0x000fea0003800000 */
.L_x_2900:
[----:B------:R-:W-:Y:S01]  /*11e00*/  MOV R0, c[0x0][0x53c] ;  /* 0x00014f0000007a02 */ /* 0x000fe20000000f00 */
[----:B------:R1:W-:Y:S04]  /*11e10*/  STL [R1+0x48], R10 ;  /* 0x0000480a01007387 */ /* 0x0003e80000100800 */
[----:B------:R1:W-:Y:S04]  /*11e20*/  STL [R1+0x4c], RZ ;  /* 0x00004cff01007387 */ /* 0x0003e80000100800 */
[----:B------:R1:W-:Y:S04]  /*11e30*/  STL [R1+0x50], RZ ;  /* 0x000050ff01007387 */ /* 0x0003e80000100800 */
[----:B------:R1:W-:Y:S02]  /*11e40*/  STL [R1+0x54], R0 ;  /* 0x0000540001007387 */ /* 0x0003e40000100800 */
.L_x_2912:
[----:B------:R-:W-:Y:S05]  /*11e50*/  BSYNC B1 ;  /* 0x0000000000017941 */ /* 0x000fea0003800000 */
.L_x_2898:
        /* <DEDUP_REMOVED lines=9> */
.L_x_2893:
[----:B-1----:R-:W3:Y:S02]  /*11ef0*/  LDL R0, [R1+0x54] ;  /* 0x0000540001007983 */ /* 0x002ee40000100800 */
[----:B---3--:R-:W-:-:S13]  /*11f00*/  ISETP.GE.AND P0, PT, R0, c[0x0][0x53c], PT ;  /* 0x00014f0000007a0c */ /* 0x008fda0003f06270 */
[----:B--2-4-:R-:W-:Y:S01]  /*11f10*/  @P0 CALL.REL.NOINC `(.L_x_2913) ;  /* 0x0000001000000944 */ /* 0x014fe20003c00000 */
[----:B------:R-:W-:Y:S05]  /*11f20*/  BRA `(.L_x_2914) ;  /* 0xfffefa5000007947 */ /* 0x000fea000383ffff */
.L_x_2913:
[----:B------:R-:W-:Y:S05]  /*11f30*/  EXIT ;  /* 0x000000000000794d */ /* 0x000fea0003800000 */
.L_x_2795:
[----:B------:R-:W-:Y:S01]  /*11f40*/  IMAD.MOV.U32 R0, RZ, RZ, R5 ;  /* 0x000000ffff007224 */ /* 0x000fe200078e0005 */
[----:B------:R-:W-:Y:S02]  /*11f50*/  MOV R2, 0x1 ;  /* 0x0000000100027802 */ /* 0x000fe40000000f00 */
[----:B------:R-:W-:Y:S02]  /*11f60*/  MOV R3, 0x11f80 ;  /* 0x00011f8000037802 */ /* 0x000fe40000000f00 */
[----:B------:R-:W-:Y:S05]  /*11f70*/  CALL.REL.NOINC `($__internal_46_$__cuda_sm70_shflsync_up_p) ;  /* 0x000024c000007944 */ /* 0x000fea0003c00000 */
[----:B------:R-:W-:Y:S01]  /*11f80*/  MOV R0, R4 ;  /* 0x0000000400007202 */ /* 0x000fe20000000f00 */
[----:B------:R-:W-:Y:S05]  /*11f90*/  BRA `(.L_x_2915) ;  /* 0xfffee4e000007947 */ /* 0x000fea000383ffff */
.L_x_2796:
[----:B------:R-:W-:Y:S01]  /*11fa0*/  IMAD.MOV.U32 R0, RZ, RZ, R5 ;  /* 0x000000ffff007224 */ /* 0x000fe200078e0005 */
[----:B------:R-:W-:Y:S02]  /*11fb0*/  MOV R2, 0x2 ;  /* 0x0000000200027802 */ /* 0x000fe40000000f00 */
[----:B------:R-:W-:Y:S02]  /*11fc0*/  MOV R3, 0x11fe0 ;  /* 0x00011fe000037802 */ /* 0x000fe40000000f00 */
[----:B------:R-:W-:Y:S05]  /*11fd0*/  CALL.REL.NOINC `($__internal_46_$__cuda_sm70_shflsync_up_p) ;  /* 0x0000246000007944 */ /* 0x000fea0003c00000 */
[----:B------:R-:W-:Y:S01]  /*11fe0*/  SEL R0, R4, RZ, P4 ;  /* 0x000000ff04007207 */ /* 0x000fe20002000000 */
[----:B------:R-:W-:Y:S01]  /*11ff0*/  IMAD.MOV.U32 R2, RZ, RZ, 0x4 ;  /* 0x00000004ff027424 */ /* 0x000fe200078e00ff */
[----:B------:R-:W-:-:S03]  /*12000*/  MOV R3, 0x12030 ;  /* 0x0001203000037802 */ /* 0x000fc60000000f00 */
[----:B------:R-:W-:Y:S02]  /*12010*/  IMAD.IADD R0, R5, 0x1, R0 ;  /* 0x0000000105007824 */ /* 0x000fe400078e0200 */
        /* <DEDUP_REMOVED lines=13> */
[----:B------:R-:W-:Y:S02]  /*120f0*/  MOV R3, 0x1f ;  /* 0x0000001f00037802 */ /* 0x000fe40000000f00 */
[----:B------:R-:W-:Y:S01]  /*12100*/  MOV R2, 0x12140 ;  /* 0x0001214000027802 */ /* 0x000fe20000000f00 */
[----:B------:R-:W-:-:S04]  /*12110*/  IMAD.IADD R4, R0, 0x1, R4 ;  /* 0x0000000100047824 */ /* 0x000fc800078e0204 */
[----:B------:R-:W-:Y:S02]  /*12120*/  IMAD.MOV.U32 R9, RZ, RZ, R4 ;  /* 0x000000ffff097224 */ /* 0x000fe400078e0004 */
[----:B------:R-:W-:Y:S05]  /*12130*/  CALL.REL.NOINC `($__internal_45_$__cuda_sm70_shflsync_idx_p) ;  /* 0x000022b000007944 */ /* 0x000fea0003c00000 */
[----:B------:R-:W-:Y:S01]  /*12140*/  MOV R0, R5 ;  /* 0x0000000500007202 */ /* 0x000fe20000000f00 */
[----:B------:R-:W-:Y:S05]  /*12150*/  BRA `(.L_x_2916) ;  /* 0xfffee42000007947 */ /* 0x000fea000383ffff */
.L_x_2798:
[----:B------:R-:W-:Y:S02]  /*12160*/  SEL R0, RZ, 0x1, P0 ;  /* 0x00000001ff007807 */ /* 0x000fe40000000000 */
[----:B------:R-:W-:Y:S02]  /*12170*/  MOV R2, 0x12190 ;  /* 0x0001219000027802 */ /* 0x000fe40000000f00 */
[----:B------:R-:W-:Y:S05]  /*12180*/  CALL.REL.NOINC `($__internal_47_$__cuda_sm70_votesync_ballot) ;  /* 0x0000232000007944 */ /* 0x000fea0003c00000 */
[----:B------:R-:W-:Y:S01]  /*12190*/  MOV R11, R0 ;  /* 0x00000000000b7202 */ /* 0x000fe20000000f00 */
[----:B------:R-:W-:Y:S05]  /*121a0*/  BRA `(.L_x_2917) ;  /* 0xfffee46000007947 */ /* 0x000fea000383ffff */
.L_x_2799:
[----:B------:R-:W-:Y:S01]  /*121b0*/  IMAD.MOV.U32 R9, RZ, RZ, R10 ;  /* 0x000000ffff097224 */ /* 0x000fe200078e000a */
[----:B------:R-:W-:Y:S01]  /*121c0*/  MOV R5, R0 ;  /* 0x0000000000057202 */ /* 0x000fe20000000f00 */
[----:B------:R-:W-:Y:S01]  /*121d0*/  IMAD.MOV.U32 R3, RZ, RZ, 0x1f ;  /* 0x0000001fff037424 */ /* 0x000fe200078e00ff */
[----:B-1----:R-:W-:Y:S02]  /*121e0*/  MOV R2, 0x12200 ;  /* 0x0001220000027802 */ /* 0x002fe40000000f00 */
[----:B------:R-:W-:Y:S05]  /*121f0*/  CALL.REL.NOINC `($__internal_45_$__cuda_sm70_shflsync_idx_p) ;  /* 0x000021f000007944 */ /* 0x000fea0003c00000 */
[----:B------:R-:W-:Y:S01]  /*12200*/  IMAD.MOV.U32 R13, RZ, RZ, R5 ;  /* 0x000000ffff0d7224 */ /* 0x000fe200078e0005 */
[----:B------:R-:W-:Y:S01]  /*12210*/  MOV R9, R8 ;  /* 0x0000000800097202 */ /* 0x000fe20000000f00 */
[----:B------:R-:W-:Y:S01]  /*12220*/  IMAD.MOV.U32 R6, RZ, RZ, RZ ;  /* 0x000000ffff067224 */ /* 0x000fe200078e00ff */
[----:B------:R-:W-:Y:S01]  /*12230*/  MOV R5, R0 ;  /* 0x0000000000057202 */ /* 0x000fe20000000f00 */
[----:B------:R-:W-:Y:S01]  /*12240*/  IMAD.MOV.U32 R3, RZ, RZ, 0x1f ;  /* 0x0000001fff037424 */ /* 0x000fe200078e00ff */
[----:B------:R-:W-:-:S02]  /*12250*/  MOV R2, 0x12270 ;  /* 0x0001227000027802 */ /* 0x000fc40000000f00 */
[----:B------:R-:W-:Y:S05]  /*12260*/  CALL.REL.NOINC `($__internal_45_$__cuda_sm70_shflsync_idx_p) ;  /* 0x0000218000007944 */ /* 0x000fea0003c00000 */
[----:B------:R-:W-:Y:S01]  /*12270*/  MOV R10, R5 ;  /* 0x00000005000a7202 */ /* 0x000fe20000000f00 */
[----:B------:R-:W-:Y:S05]  /*12280*/  BRA `(.L_x_2918) ;  /* 0xfffee3f000007947 */ /* 0x000fea000383ffff */
.L_x_2802:
[----:B------:R-:W-:Y:S01]  /*12290*/  IMAD.MOV.U32 R9, RZ, RZ, R4 ;  /* 0x000000ffff097224 */ /* 0x000fe200078e0004 */
[----:B------:R-:W-:-:S02]  /*122a0*/  MOV R3, 0x1f ;  /* 0x0000001f00037802 */ /* 0x000fc40000000f00 */
[----:B-1----:R-:W-:Y:S02]  /*122b0*/  MOV R2, 0x122d0 ;  /* 0x000122d000027802 */ /* 0x002fe40000000f00 */
[----:B--234-:R-:W-:Y:S05]  /*122c0*/  CALL.REL.NOINC `($__internal_45_$__cuda_sm70_shflsync_idx_p) ;  /* 0x0000212000007944 */ /* 0x01cfea0003c00000 */
[----:B------:R-:W-:Y:S01]  /*122d0*/  MOV R6, R5 ;  /* 0x0000000500067202 */ /* 0x000fe20000000f00 */
[----:B------:R-:W-:Y:S05]  /*122e0*/  BRA `(.L_x_2801) ;  /* 0xfffee3f000007947 */ /* 0x000fea000383ffff */
.L_x_2813:
[----:B----4-:R-:W-:Y:S01]  /*122f0*/  IMAD.MOV.U32 R9, RZ, RZ, R6 ;  /* 0x000000ffff097224 */ /* 0x010fe200078e0006 */
[----:B------:R-:W-:Y:S01]  /*12300*/  MOV R5, RZ ;  /* 0x000000ff00057202 */ /* 0x000fe20000000f00 */
[----:B------:R-:W-:Y:S01]  /*12310*/  IMAD.MOV.U32 R3, RZ, RZ, 0x181f ;  /* 0x0000181fff037424 */ /* 0x000fe200078e00ff */
[----:B------:R-:W-:Y:S02]  /*12320*/  MOV R2, 0x12340 ;  /* 0x0001234000027802 */ /* 0x000fe40000000f00 */
[----:B------:R-:W-:Y:S05]  /*12330*/  CALL.REL.NOINC `($__internal_45_$__cuda_sm70_shflsync_idx_p) ;  /* 0x000020b000007944 */ /* 0x000fea0003c00000 */
[----:B------:R-:W-:Y:S01]  /*12340*/  MOV R8, R5 ;  /* 0x0000000500087202 */ /* 0x000fe20000000f00 */
[----:B------:R-:W-:Y:S05]  /*12350*/  BRA `(.L_x_2919) ;  /* 0xffff05b000007947 */ /* 0x000fea000383ffff */
.L_x_2814:
[----:B------:R-:W-:Y:S01]  /*12360*/  IMAD.MOV.U32 R9, RZ, RZ, R7 ;  /* 0x000000ffff097224 */ /* 0x000fe200078e0007 */
[----:B------:R-:W-:Y:S01]  /*12370*/  MOV R5, RZ ;  /* 0x000000ff00057202 */ /* 0x000fe20000000f00 */
[----:B------:R-:W-:Y:S01]  /*12380*/  IMAD.MOV.U32 R3, RZ, RZ, 0x181f ;  /* 0x0000181fff037424 */ /* 0x000fe200078e00ff */
[----:B------:R-:W-:Y:S02]  /*12390*/  MOV R2, 0x123b0 ;  /* 0x000123b000027802 */ /* 0x000fe40000000f00 */
[----:B-12---:R-:W-:Y:S05]  /*123a0*/  CALL.REL.NOINC `($__internal_45_$__cuda_sm70_shflsync_idx_p) ;  /* 0x0000204000007944 */ /* 0x006fea0003c00000 */
[----:B------:R-:W-:Y:S01]  /*123b0*/  MOV R2, R5 ;  /* 0x0000000500027202 */ /* 0x000fe20000000f00 */
[----:B------:R-:W-:Y:S05]  /*123c0*/  BRA `(.L_x_2920) ;  /* 0xffff056000007947 */ /* 0x000fea000383ffff */
.L_x_2817:
[----:B------:R-:W-:Y:S01]  /*123d0*/  IMAD.MOV.U32 R9, RZ, RZ, R6 ;  /* 0x000000ffff097224 */ /* 0x000fe200078e0006 */
[----:B------:R-:W-:Y:S01]  /*123e0*/  MOV R5, 0x1 ;  /* 0x0000000100057802 */ /* 0x000fe20000000f00 */
[----:B--2---:R-:W-:Y:S01]  /*123f0*/  IMAD.MOV.U32 R3, RZ, RZ, 0x181f ;  /* 0x0000181fff037424 */ /* 0x004fe200078e00ff */
[----:B----4-:R-:W-:-:S02]  /*12400*/  MOV R2, 0x12420 ;  /* 0x0001242000027802 */ /* 0x010fc40000000f00 */
[----:B-1-3--:R-:W-:Y:S05]  /*12410*/  CALL.REL.NOINC `($__internal_45_$__cuda_sm70_shflsync_idx_p) ;  /* 0x00001fd000007944 */ /* 0x00afea0003c00000 */
[----:B------:R-:W-:Y:S01]  /*12420*/  IMAD.MOV.U32 R8, RZ, RZ, R5 ;  /* 0x000000ffff087224 */ /* 0x000fe200078e0005 */
[----:B------:R-:W-:Y:S01]  /*12430*/  MOV R5, 0x1 ;  /* 0x0000000100057802 */ /* 0x000fe20000000f00 */
[----:B------:R-:W-:Y:S01]  /*12440*/  IMAD.MOV.U32 R9, RZ, RZ, R7 ;  /* 0x000000ffff097224 */ /* 0x000fe200078e0007 */
[----:B------:R-:W-:-:S02]  /*12450*/  MOV R3, 0x181f ;  /* 0x0000181f00037802 */ /* 0x000fc40000000f00 */
[----:B------:R-:W-:Y:S02]  /*12460*/  MOV R2, 0x12480 ;  /* 0x0001248000027802 */ /* 0x000fe40000000f00 */
[----:B------:R-:W-:Y:S05]  /*12470*/  CALL.REL.NOINC `($__internal_45_$__cuda_sm70_shflsync_idx_p) ;  /* 0x00001f7000007944 */ /* 0x000fea0003c00000 */
[----:B------:R-:W-:Y:S01]  /*12480*/  MOV R2, R5 ;  /* 0x0000000500027202 */ /* 0x000fe20000000f00 */
[----:B------:R-:W-:Y:S05]  /*12490*/  BRA `(.L_x_2921) ;  /* 0xffff059000007947 */ /* 0x000fea000383ffff */
.L_x_2820:
[----:B------:R-:W-:Y:S01]  /*124a0*/  IMAD.MOV.U32 R9, RZ, RZ, R6 ;  /* 0x000000ffff097224 */ /* 0x000fe200078e0006 */
[----:B------:R-:W-:Y:S01]  /*124b0*/  MOV R5, 0x2 ;  /* 0x0000000200057802 */ /* 0x000fe20000000f00 */
[----:B-1----:R-:W-:Y:S01]  /*124c0*/  IMAD.MOV.U32 R3, RZ, RZ, 0x181f ;  /* 0x0000181fff037424 */ /* 0x002fe200078e00ff */
[----:B----4-:R-:W-:Y:S02]  /*124d0*/  MOV R2, 0x124f0 ;  /* 0x000124f000027802 */ /* 0x010fe40000000f00 */
[----:B--23--:R-:W-:Y:S05]  /*124e0*/  CALL.REL.NOINC `($__internal_45_$__cuda_sm70_shflsync_idx_p) ;  /* 0x00001f0000007944 */ /* 0x00cfea0003c00000 */
[----:B------:R-:W-:Y:S01]  /*124f0*/  MOV R8, R5 ;  /* 0x0000000500087202 */ /* 0x000fe20000000f00 */
[----:B------:R-:W-:Y:S05]  /*12500*/  BRA `(.L_x_2922) ;  /* 0xffff060000007947 */ /* 0x000fea000383ffff */
.L_x_2821:
[----:B------:R-:W-:Y:S01]  /*12510*/  IMAD.MOV.U32 R9, RZ, RZ, R7 ;  /* 0x000000ffff097224 */ /* 0x000fe200078e0007 */
[----:B------:R-:W-:Y:S01]  /*12520*/  MOV R5, 0x2 ;  /* 0x0000000200057802 */ /* 0x000fe20000000f00 */
[----:B------:R-:W-:Y:S01]  /*12530*/  IMAD.MOV.U32 R3, RZ, RZ, 0x181f ;  /* 0x0000181fff037424 */ /* 0x000fe200078e00ff */
[----:B----4-:R-:W-:Y:S02]  /*12540*/  MOV R2, 0x12560 ;  /* 0x0001256000027802 */ /* 0x010fe40000000f00 */
[----:B-123--:R-:W-:Y:S05]  /*12550*/  CALL.REL.NOINC `($__internal_45_$__cuda_sm70_shflsync_idx_p) ;  /* 0x00001e9000007944 */ /* 0x00efea0003c00000 */
[----:B------:R-:W-:Y:S01]  /*12560*/  MOV R2, R5 ;  /* 0x0000000500027202 */ /* 0x000fe20000000f00 */
[----:B------:R-:W-:Y:S05]  /*12570*/  BRA `(.L_x_2923) ;  /* 0xffff05b000007947 */ /* 0x000fea000383ffff */
.L_x_2824:
[----:B------:R-:W-:Y:S01]  /*12580*/  IMAD.MOV.U32 R9, RZ, RZ, R6 ;  /* 0x000000ffff097224 */ /* 0x000fe200078e0006 */
[----:B------:R-:W-:Y:S01]  /*12590*/  MOV R5, 0x3 ;  /* 0x0000000300057802 */ /* 0x000fe20000000f00 */
[----:B-1----:R-:W-:Y:S01]  /*125a0*/  IMAD.MOV.U32 R3, RZ, RZ, 0x181f ;  /* 0x0000181fff037424 */ /* 0x002fe200078e00ff */
[----:B------:R-:W-:-:S02]  /*125b0*/  MOV R2, 0x125d0 ;  /* 0x000125d000027802 */ /* 0x000fc40000000f00 */
[----:B--234-:R-:W-:Y:S05]  /*125c0*/  CALL.REL.NOINC `($__internal_45_$__cuda_sm70_shflsync_idx_p) ;  /* 0x00001e2000007944 */ /* 0x01cfea0003c00000 */
        /* <DEDUP_REMOVED lines=8> */
.L_x_2827:
[----:B------:R-:W-:Y:S01]  /*12650*/  IMAD.MOV.U32 R9, RZ, RZ, R6 ;  /* 0x000000ffff097224 */ /* 0x000fe200078e0006 */
[----:B------:R-:W-:Y:S01]  /*12660*/  MOV R5, 0x4 ;  /* 0x0000000400057802 */ /* 0x000fe20000000f00 */
[----:B-1----:R-:W-:Y:S01]  /*12670*/  IMAD.MOV.U32 R3, RZ, RZ, 0x181f ;  /* 0x0000181fff037424 */ /* 0x002fe200078e00ff */
[----:B------:R-:W-:Y:S02]  /*12680*/  MOV R2, 0x126a0 ;  /* 0x000126a000027802 */ /* 0x000fe40000000f00 */
[----:B--234-:R-:W-:Y:S05]  /*12690*/  CALL.REL.NOINC `($__internal_45_$__cuda_sm70_shflsync_idx_p) ;  /* 0x00001d5000007944 */ /* 0x01cfea0003c00000 */
[----:B------:R-:W-:Y:S01]  /*126a0*/  MOV R8, R5 ;  /* 0x0000000500087202 */ /* 0x000fe20000000f00 */
[----:B------:R-:W-:Y:S05]  /*126b0*/  BRA `(.L_x_2925) ;  /* 0xffff064000007947 */ /* 0x000fea000383ffff */
.L_x_2828:
[----:B------:R-:W-:Y:S01]  /*126c0*/  IMAD.MOV.U32 R9, RZ, RZ, R7 ;  /* 0x000000ffff097224 */ /* 0x000fe200078e0007 */
[----:B------:R-:W-:Y:S01]  /*126d0*/  MOV R5, 0x4 ;  /* 0x0000000400057802 */ /* 0x000fe20000000f00 */
[----:B-1----:R-:W-:Y:S01]  /*126e0*/  IMAD.MOV.U32 R3, RZ, RZ, 0x181f ;  /* 0x0000181fff037424 */ /* 0x002fe200078e00ff */
[----:B------:R-:W-:Y:S02]  /*126f0*/  MOV R2, 0x12710 ;  /* 0x0001271000027802 */ /* 0x000fe40000000f00 */
[----:B--234-:R-:W-:Y:S05]  /*12700*/  CALL.REL.NOINC `($__internal_45_$__cuda_sm70_shflsync_idx_p) ;  /* 0x00001ce000007944 */ /* 0x01cfea0003c00000 */
[----:B------:R-:W-:Y:S01]  /*12710*/  MOV R2, R5 ;  /* 0x0000000500027202 */ /* 0x000fe20000000f00 */
[----:B------:R-:W-:Y:S05]  /*12720*/  BRA `(.L_x_2926) ;  /* 0xffff05f000007947 */ /* 0x000fea000383ffff */
.L_x_2831:
[----:B------:R-:W-:Y:S01]  /*12730*/  IMAD.MOV.U32 R9, RZ, RZ, R6 ;  /* 0x000000ffff097224 */ /* 0x000fe200078e0006 */
[----:B------:R-:W-:Y:S01]  /*12740*/  MOV R5, 0x5 ;  /* 0x0000000500057802 */ /* 0x000fe20000000f00 */
[----:B--2---:R-:W-:Y:S01]  /*12750*/  IMAD.MOV.U32 R3, RZ, RZ, 0x181f ;  /* 0x0000181fff037424 */ /* 0x004fe200078e00ff */
[----:B---3--:R-:W-:-:S02]  /*12760*/  MOV R2, 0x12780 ;  /* 0x0001278000027802 */ /* 0x008fc40000000f00 */
[----:B-1--4-:R-:W-:Y:S05]  /*12770*/  CALL.REL.NOINC `($__internal_45_$__cuda_sm70_shflsync_idx_p) ;  /* 0x00001c7000007944 */ /* 0x012fea0003c00000 */
        /* <DEDUP_REMOVED lines=8> */
.L_x_2834:
[----:B------:R-:W-:Y:S01]  /*12800*/  IMAD.MOV.U32 R9, RZ, RZ, R6 ;  /* 0x000000ffff097224 */ /* 0x000fe200078e0006 */
[----:B------:R-:W-:Y:S01]  /*12810*/  MOV R5, 0x6 ;  /* 0x0000000600057802 */ /* 0x000fe20000000f00 */
[----:B-1----:R-:W-:Y:S01]  /*12820*/  IMAD.MOV.U32 R3, RZ, RZ, 0x181f ;  /* 0x0000181fff037424 */ /* 0x002fe200078e00ff */
[----:B---3--:R-:W-:Y:S02]  /*12830*/  MOV R2, 0x12850 ;  /* 0x0001285000027802 */ /* 0x008fe40000000f00 */
[----:B--2-4-:R-:W-:Y:S05]  /*12840*/  CALL.REL.NOINC `($__internal_45_$__cuda_sm70_shflsync_idx_p) ;  /* 0x00001ba000007944 */ /* 0x014fea0003c00000 */
[----:B------:R-:W-:Y:S01]  /*12850*/  MOV R8, R5 ;  /* 0x0000000500087202 */ /* 0x000fe20000000f00 */
[----:B------:R-:W-:Y:S05]  /*12860*/  BRA `(.L_x_2928) ;  /* 0xffff068000007947 */ /* 0x000fea000383ffff */
.L_x_2835:
[----:B------:R-:W-:Y:S01]  /*12870*/  IMAD.MOV.U32 R9, RZ, RZ, R7 ;  /* 0x000000ffff097224 */ /* 0x000fe200078e0007 */
[----:B------:R-:W-:Y:S01]  /*12880*/  MOV R5, 0x6 ;  /* 0x0000000600057802 */ /* 0x000fe20000000f00 */
[----:B------:R-:W-:Y:S01]  /*12890*/  IMAD.MOV.U32 R3, RZ, RZ, 0x181f ;  /* 0x0000181fff037424 */ /* 0x000fe200078e00ff */
[----:B---3--:R-:W-:Y:S02]  /*128a0*/  MOV R2, 0x128c0 ;  /* 0x000128c000027802 */ /* 0x008fe40000000f00 */
[----:B-12-4-:R-:W-:Y:S05]  /*128b0*/  CALL.REL.NOINC `($__internal_45_$__cuda_sm70_shflsync_idx_p) ;  /* 0x00001b3000007944 */ /* 0x016fea0003c00000 */
[----:B------:R-:W-:Y:S01]  /*128c0*/  MOV R2, R5 ;  /* 0x0000000500027202 */ /* 0x000fe20000000f00 */
[----:B------:R-:W-:Y:S05]  /*128d0*/  BRA `(.L_x_2929) ;  /* 0xffff063000007947 */ /* 0x000fea000383ffff */
.L_x_2838:
        /* <DEDUP_REMOVED lines=13> */
.L_x_2845:
[----:B------:R1:W5:Y:S01]  /*129b0*/  LDL R0, [R1] ;  /* 0x0000000001007983 */ /* 0x0003620000100800 */
[----:B------:R-:W-:Y:S02]  /*129c0*/  MOV R3, 0x2 ;  /* 0x0000000200037802 */ /* 0x000fe40000000f00 */
[----:B------:R-:W-:Y:S02]  /*129d0*/  MOV R2, 0x129f0 ;  /* 0x000129f000027802 */ /* 0x000fe40000000f00 */
[----:B-1---5:R-:W-:Y:S05]  /*129e0*/  CALL.REL.NOINC `($__internal_44_$__cuda_sm70_shflsync_bfly_p) ;  /* 0x000019c000007944 */ /* 0x022fea0003c00000 */
[----:B------:R-:W-:Y:S05]  /*129f0*/  BRA `(.L_x_2931) ;  /* 0xffffaea000007947 */ /* 0x000fea000383ffff */
.L_x_2846:
[----:B------:R-:W-:Y:S01]  /*12a00*/  IMAD.MOV.U32 R0, RZ, RZ, R4 ;  /* 0x000000ffff007224 */ /* 0x000fe200078e0004 */
[----:B------:R-:W-:Y:S02]  /*12a10*/  MOV R3, 0x1 ;  /* 0x0000000100037802 */ /* 0x000fe40000000f00 */
[----:B------:R-:W-:Y:S02]  /*12a20*/  MOV R2, 0x12a40 ;  /* 0x00012a4000027802 */ /* 0x000fe40000000f00 */
[----:B------:R-:W-:Y:S05]  /*12a30*/  CALL.REL.NOINC `($__internal_44_$__cuda_sm70_shflsync_bfly_p) ;  /* 0x0000197000007944 */ /* 0x000fea0003c00000 */
[----:B------:R-:W-:Y:S02]  /*12a40*/  FADD.FTZ R4, R4, R0 ;  /* 0x0000000004047221 */ /* 0x000fe40000010000 */
[----:B------:R1:W5:Y:S01]  /*12a50*/  LDL R0, [R1+0x4] ;  /* 0x0000040001007983 */ /* 0x0003620000100800 */
[----:B------:R-:W-:-:S02]  /*12a60*/  MOV R3, 0x2 ;  /* 0x0000000200037802 */ /* 0x000fc40000000f00 */
[----:B------:R-:W-:Y:S02]  /*12a70*/  MOV R2, 0x12a90 ;  /* 0x00012a9000027802 */ /* 0x000fe40000000f00 */
[----:B-1---5:R-:W-:Y:S05]  /*12a80*/  CALL.REL.NOINC `($__internal_44_$__cuda_sm70_shflsync_bfly_p) ;  /* 0x0000192000007944 */ /* 0x022fea0003c00000 */
[----:B------:R-:W2:Y:S01]  /*12a90*/  LDL.LU R2, [R1+0x4] ;  /* 0x0000040001027983 */ /* 0x000ea20000300800 */
[----:B------:R-:W-:Y:S01]  /*12aa0*/  MOV R3, 0x1 ;  /* 0x0000000100037802 */ /* 0x000fe20000000f00 */
[----:B--2---:R-:W-:Y:S01]  /*12ab0*/  FADD.FTZ R5, R2, R0 ;  /* 0x0000000002057221 */ /* 0x004fe20000010000 */
[----:B------:R-:W-:-:S04]  /*12ac0*/  MOV R2, 0x12af0 ;  /* 0x00012af000027802 */ /* 0x000fc80000000f00 */
[----:B------:R-:W-:Y:S02]  /*12ad0*/  MOV R0, R5 ;  /* 0x0000000500007202 */ /* 0x000fe40000000f00 */
[----:B------:R-:W-:Y:S05]  /*12ae0*/  CALL.REL.NOINC `($__internal_44_$__cuda_sm70_shflsync_bfly_p) ;  /* 0x000018c000007944 */ /* 0x000fea0003c00000 */
[----:B------:R-:W-:Y:S02]  /*12af0*/  FADD.FTZ R5, R5, R0 ;  /* 0x0000000005057221 */ /* 0x000fe40000010000 */
[----:B------:R1:W5:Y:S01]  /*12b00*/  LDL R0, [R1+0x8] ;  /* 0x0000080001007983 */ /* 0x0003620000100800 */
[----:B------:R-:W-:Y:S02]  /*12b10*/  MOV R3, 0x2 ;  /* 0x0000000200037802 */ /* 0x000fe40000000f00 */
        /* <DEDUP_REMOVED lines=19> */
[----:B------:R-:W-:Y:S01]  /*12c50*/  MOV R8, R0 ;  /* 0x0000000000087202 */ /* 0x000fe20000000f00 */
[----:B------:R-:W-:Y:S05]  /*12c60*/  BRA `(.L_x_2932) ;  /* 0xffffad6000007947 */ /* 0x000fea000383ffff */
.L_x_2853:
[----:B-1234-:R-:W-:Y:S01]  /*12c70*/  IMAD.MOV.U32 R9, RZ, RZ, R6 ;  /* 0x000000ffff097224 */ /* 0x01efe200078e0006 */
[----:B------:R-:W-:Y:S01]  /*12c80*/  MOV R5, RZ ;  /* 0x000000ff00057202 */ /* 0x000fe20000000f00 */
[----:B------:R-:W-:Y:S01]  /*12c90*/  IMAD.MOV.U32 R3, RZ, RZ, 0x181f ;  /* 0x0000181fff037424 */ /* 0x000fe200078e00ff */
[----:B------:R-:W-:Y:S02]  /*12ca0*/  MOV R2, 0x12cc0 ;  /* 0x00012cc000027802 */ /* 0x000fe40000000f00 */
[----:B------:R-:W-:Y:S05]  /*12cb0*/  CALL.REL.NOINC `($__internal_45_$__cuda_sm70_shflsync_idx_p) ;  /* 0x0000173000007944 */ /* 0x000fea0003c00000 */
[----:B------:R-:W-:Y:S01]  /*12cc0*/  MOV R8, R5 ;  /* 0x0000000500087202 */ /* 0x000fe20000000f00 */
[----:B------:R-:W-:Y:S05]  /*12cd0*/  BRA `(.L_x_2933) ;  /* 0xffffc33000007947 */ /* 0x000fea000383ffff */
.L_x_2854:
[----:B------:R-:W-:Y:S01]  /*12ce0*/  IMAD.MOV.U32 R9, RZ, RZ, R7 ;  /* 0x000000ffff097224 */ /* 0x000fe200078e0007 */
[----:B------:R-:W-:Y:S01]  /*12cf0*/  MOV R5, RZ ;  /* 0x000000ff00057202 */ /* 0x000fe20000000f00 */
[----:B------:R-:W-:Y:S01]  /*12d00*/  IMAD.MOV.U32 R3, RZ, RZ, 0x181f ;  /* 0x0000181fff037424 */ /* 0x000fe200078e00ff */
[----:B------:R-:W-:Y:S02]  /*12d10*/  MOV R2, 0x12d30 ;  /* 0x00012d3000027802 */ /* 0x000fe40000000f00 */
[----:B-12---:R-:W-:Y:S05]  /*12d20*/  CALL.REL.NOINC `($__internal_45_$__cuda_sm70_shflsync_idx_p) ;  /* 0x000016c000007944 */ /* 0x006fea0003c00000 */
[----:B------:R-:W-:Y:S01]  /*12d30*/  MOV R2, R5 ;  /* 0x0000000500027202 */ /* 0x000fe20000000f00 */
[----:B------:R-:W-:Y:S05]  /*12d40*/  BRA `(.L_x_2934) ;  /* 0xffffc2e000007947 */ /* 0x000fea000383ffff */
.L_x_2855:
[----:B------:R-:W-:Y:S01]  /*12d50*/  IMAD.MOV.U32 R9, RZ, RZ, R6 ;  /* 0x000000ffff097224 */ /* 0x000fe200078e0006 */
[----:B------:R-:W-:Y:S01]  /*12d60*/  MOV R5, 0x1 ;  /* 0x0000000100057802 */ /* 0x000fe20000000f00 */
[----:B--2---:R-:W-:Y:S01]  /*12d70*/  IMAD.MOV.U32 R3, RZ, RZ, 0x181f ;  /* 0x0000181fff037424 */ /* 0x004fe200078e00ff */
[----:B------:R-:W-:-:S02]  /*12d80*/  MOV R2, 0x12da0 ;  /* 0x00012da000027802 */ /* 0x000fc40000000f00 */
        /* <DEDUP_REMOVED lines=9> */
.L_x_2856:
[----:B------:R-:W-:Y:S01]  /*12e20*/  IMAD.MOV.U32 R9, RZ, RZ, R6 ;  /* 0x000000ffff097224 */ /* 0x000fe200078e0006 */
[----:B------:R-:W-:Y:S01]  /*12e30*/  MOV R5, 0x2 ;  /* 0x0000000200057802 */ /* 0x000fe20000000f00 */
[----:B-1----:R-:W-:Y:S01]  /*12e40*/  IMAD.MOV.U32 R3, RZ, RZ, 0x181f ;  /* 0x0000181fff037424 */ /* 0x002fe200078e00ff */
[----:B------:R-:W-:Y:S02]  /*12e50*/  MOV R2, 0x12e70 ;  /* 0x00012e7000027802 */ /* 0x000fe40000000f00 */
[----:B---34-:R-:W-:Y:S05]  /*12e60*/  CALL.REL.NOINC `($__internal_45_$__cuda_sm70_shflsync_idx_p) ;  /* 0x0000158000007944 */ /* 0x018fea0003c00000 */
[----:B------:R-:W-:Y:S01]  /*12e70*/  MOV R8, R5 ;  /* 0x0000000500087202 */ /* 0x000fe20000000f00 */
[----:B------:R-:W-:Y:S05]  /*12e80*/  BRA `(.L_x_2936) ;  /* 0xffffc2b000007947 */ /* 0x000fea000383ffff */
.L_x_2857:
[----:B------:R-:W-:Y:S01]  /*12e90*/  IMAD.MOV.U32 R9, RZ, RZ, R7 ;  /* 0x000000ffff097224 */ /* 0x000fe200078e0007 */
[----:B------:R-:W-:Y:S01]  /*12ea0*/  MOV R5, 0x2 ;  /* 0x0000000200057802 */ /* 0x000fe20000000f00 */
[----:B-1----:R-:W-:Y:S01]  /*12eb0*/  IMAD.MOV.U32 R3, RZ, RZ, 0x181f ;  /* 0x0000181fff037424 */ /* 0x002fe200078e00ff */
[----:B------:R-:W-:Y:S02]  /*12ec0*/  MOV R2, 0x12ee0 ;  /* 0x00012ee000027802 */ /* 0x000fe40000000f00 */
[----:B--234-:R-:W-:Y:S05]  /*12ed0*/  CALL.REL.NOINC `($__internal_45_$__cuda_sm70_shflsync_idx_p) ;  /* 0x0000151000007944 */ /* 0x01cfea0003c00000 */
[----:B------:R-:W-:Y:S01]  /*12ee0*/  MOV R2, R5 ;  /* 0x0000000500027202 */ /* 0x000fe20000000f00 */
[----:B------:R-:W-:Y:S05]  /*12ef0*/  BRA `(.L_x_2937) ;  /* 0xffffc26000007947 */ /* 0x000fea000383ffff */
.L_x_2858:
[----:B------:R-:W-:Y:S01]  /*12f00*/  IMAD.MOV.U32 R9, RZ, RZ, R6 ;  /* 0x000000ffff097224 */ /* 0x000fe200078e0006 */
[----:B------:R-:W-:Y:S01]  /*12f10*/  MOV R5, 0x3 ;  /* 0x0000000300057802 */ /* 0x000fe20000000f00 */
[----:B--2---:R-:W-:Y:S01]  /*12f20*/  IMAD.MOV.U32 R3, RZ, RZ, 0x181f ;  /* 0x0000181fff037424 */ /* 0x004fe200078e00ff */
[----:B------:R-:W-:-:S02]  /*12f30*/  MOV R2, 0x12f50 ;  /* 0x00012f5000027802 */ /* 0x000fc40000000f00 */
[----:B-1-34-:R-:W-:Y:S05]  /*12f40*/  CALL.REL.NOINC `($__internal_45_$__cuda_sm70_shflsync_idx_p) ;  /* 0x000014a000007944 */ /* 0x01afea0003c00000 */
        /* <DEDUP_REMOVED lines=8> */
.L_x_2859:
[----:B------:R-:W-:Y:S01]  /*12fd0*/  IMAD.MOV.U32 R9, RZ, RZ, R6 ;  /* 0x000000ffff097224 */ /* 0x000fe200078e0006 */
[----:B------:R-:W-:Y:S01]  /*12fe0*/  MOV R5, 0x4 ;  /* 0x0000000400057802 */ /* 0x000fe20000000f00 */
[----:B--2---:R-:W-:Y:S01]  /*12ff0*/  IMAD.MOV.U32 R3, RZ, RZ, 0x181f ;  /* 0x0000181fff037424 */ /* 0x004fe200078e00ff */
[----:B------:R-:W-:Y:S02]  /*13000*/  MOV R2, 0x13020 ;  /* 0x0001302000027802 */ /* 0x000fe40000000f00 */
[----:B-1-34-:R-:W-:Y:S05]  /*13010*/  CALL.REL.NOINC `($__internal_45_$__cuda_sm70_shflsync_idx_p) ;  /* 0x000013d000007944 */ /* 0x01afea0003c00000 */
[----:B------:R-:W-:Y:S01]  /*13020*/  MOV R8, R5 ;  /* 0x0000000500087202 */ /* 0x000fe20000000f00 */
[----:B------:R-:W-:Y:S05]  /*13030*/  BRA `(.L_x_2939) ;  /* 0xffffc23000007947 */ /* 0x000fea000383ffff */
.L_x_2860:
[----:B------:R-:W-:Y:S01]  /*13040*/  IMAD.MOV.U32 R9, RZ, RZ, R7 ;  /* 0x000000ffff097224 */ /* 0x000fe200078e0007 */
[----:B------:R-:W-:Y:S01]  /*13050*/  MOV R5, 0x4 ;  /* 0x0000000400057802 */ /* 0x000fe20000000f00 */
[----:B--2---:R-:W-:Y:S01]  /*13060*/  IMAD.MOV.U32 R3, RZ, RZ, 0x181f ;  /* 0x0000181fff037424 */ /* 0x004fe200078e00ff */
[----:B------:R-:W-:Y:S02]  /*13070*/  MOV R2, 0x13090 ;  /* 0x0001309000027802 */ /* 0x000fe40000000f00 */
[----:B-1-34-:R-:W-:Y:S05]  /*13080*/  CALL.REL.NOINC `($__internal_45_$__cuda_sm70_shflsync_idx_p) ;  /* 0x0000136000007944 */ /* 0x01afea0003c00000 */
[----:B------:R-:W-:Y:S01]  /*13090*/  MOV R2, R5 ;  /* 0x0000000500027202 */ /* 0x000fe20000000f00 */
[----:B------:R-:W-:Y:S05]  /*130a0*/  BRA `(.L_x_2940) ;  /* 0xffffc1e000007947 */ /* 0x000fea000383ffff */
.L_x_2861:
        /* <DEDUP_REMOVED lines=13> */
.L_x_2862:
[----:B------:R-:W-:Y:S01]  /*13180*/  IMAD.MOV.U32 R9, RZ, RZ, R6 ;  /* 0x000000ffff097224 */ /* 0x000fe200078e0006 */
[----:B------:R-:W-:Y:S01]  /*13190*/  MOV R5, 0x6 ;  /* 0x0000000600057802 */ /* 0x000fe20000000f00 */
[----:B--2---:R-:W-:Y:S01]  /*131a0*/  IMAD.MOV.U32 R3, RZ, RZ, 0x181f ;  /* 0x0000181fff037424 */ /* 0x004fe200078e00ff */
[----:B------:R-:W-:Y:S02]  /*131b0*/  MOV R2, 0x131d0 ;  /* 0x000131d000027802 */ /* 0x000fe40000000f00 */
[----:B-1--4-:R-:W-:Y:S05]  /*131c0*/  CALL.REL.NOINC `($__internal_45_$__cuda_sm70_shflsync_idx_p) ;  /* 0x0000122000007944 */ /* 0x012fea0003c00000 */
[----:B------:R-:W-:Y:S01]  /*131d0*/  MOV R8, R5 ;  /* 0x0000000500087202 */ /* 0x000fe20000000f00 */
[----:B------:R-:W-:Y:S05]  /*131e0*/  BRA `(.L_x_2942) ;  /* 0xffffc1b000007947 */ /* 0x000fea000383ffff */
.L_x_2863:
[----:B------:R-:W-:Y:S01]  /*131f0*/  IMAD.MOV.U32 R9, RZ, RZ, R7 ;  /* 0x000000ffff097224 */ /* 0x000fe200078e0007 */
[----:B------:R-:W-:Y:S01]  /*13200*/  MOV R5, 0x6 ;  /* 0x0000000600057802 */ /* 0x000fe20000000f00 */
[----:B--2---:R-:W-:Y:S01]  /*13210*/  IMAD.MOV.U32 R3, RZ, RZ, 0x181f ;  /* 0x0000181fff037424 */ /* 0x004fe200078e00ff */
[----:B------:R-:W-:Y:S02]  /*13220*/  MOV R2, 0x13240 ;  /* 0x0001324000027802 */ /* 0x000fe40000000f00 */
[----:B-1-34-:R-:W-:Y:S05]  /*13230*/  CALL.REL.NOINC `($__internal_45_$__cuda_sm70_shflsync_idx_p) ;  /* 0x000011b000007944 */ /* 0x01afea0003c00000 */
[----:B------:R-:W-:Y:S01]  /*13240*/  MOV R2, R5 ;  /* 0x0000000500027202 */ /* 0x000fe20000000f00 */
[----:B------:R-:W-:Y:S05]  /*13250*/  BRA `(.L_x_2943) ;  /* 0xffffc16000007947 */ /* 0x000fea000383ffff */
.L_x_2864:
[----:B------:R-:W-:Y:S01]  /*13260*/  IMAD.MOV.U32 R9, RZ, RZ, R6 ;  /* 0x000000ffff097224 */ /* 0x000fe200078e0006 */
[----:B------:R-:W-:Y:S01]  /*13270*/  MOV R5, 0x7 ;  /* 0x0000000700057802 */ /* 0x000fe20000000f00 */
[----:B-1----:R-:W-:Y:S01]  /*13280*/  IMAD.MOV.U32 R3, RZ, RZ, 0x181f ;  /* 0x0000181fff037424 */ /* 0x002fe200078e00ff */
[----:B------:R-:W-:-:S02]  /*13290*/  MOV R2, 0x132b0 ;  /* 0x000132b000027802 */ /* 0x000fc40000000f00 */
[----:B--2-4-:R-:W-:Y:S05]  /*132a0*/  CALL.REL.NOINC `($__internal_45_$__cuda_sm70_shflsync_idx_p) ;  /* 0x0000114000007944 */ /* 0x014fea0003c00000 */
        /* <DEDUP_REMOVED lines=8> */
.L_x_2866:
[----:B------:R-:W-:Y:S01]  /*13330*/  IMAD.MOV.U32 R9, RZ, RZ, R13 ;  /* 0x000000ffff097224 */ /* 0x000fe200078e000d */
[----:B------:R-:W-:Y:S01]  /*13340*/  MOV R5, RZ ;  /* 0x000000ff00057202 */ /* 0x000fe20000000f00 */
[----:B------:R-:W-:Y:S01]  /*13350*/  IMAD.MOV.U32 R3, RZ, RZ, 0x1c1f ;  /* 0x00001c1fff037424 */ /* 0x000fe200078e00ff */
[----:B------:R-:W-:Y:S02]  /*13360*/  MOV R2, 0x13380 ;  /* 0x0001338000027802 */ /* 0x000fe40000000f00 */
[----:B------:R-:W-:Y:S05]  /*13370*/  CALL.REL.NOINC `($__internal_45_$__cuda_sm70_shflsync_idx_p) ;  /* 0x0000107000007944 */ /* 0x000fea0003c00000 */
[----:B------:R-:W-:Y:S01]  /*13380*/  MOV R12, R5 ;  /* 0x00000005000c7202 */ /* 0x000fe20000000f00 */
[----:B------:R-:W-:Y:S05]  /*13390*/  BRA `(.L_x_2945) ;  /* 0xffffc35000007947 */ /* 0x000fea000383ffff */
.L_x_2867:
[----:B------:R-:W-:Y:S01]  /*133a0*/  IMAD.MOV.U32 R9, RZ, RZ, R21 ;  /* 0x000000ffff097224 */ /* 0x000fe200078e0015 */
[----:B------:R-:W-:Y:S01]  /*133b0*/  MOV R5, RZ ;  /* 0x000000ff00057202 */ /* 0x000fe20000000f00 */
[----:B------:R-:W-:Y:S01]  /*133c0*/  IMAD.MOV.U32 R3, RZ, RZ, 0x1c1f ;  /* 0x00001c1fff037424 */ /* 0x000fe200078e00ff */
[----:B------:R-:W-:Y:S02]  /*133d0*/  MOV R2, 0x133f0 ;  /* 0x000133f000027802 */ /* 0x000fe40000000f00 */
[----:B-12---:R-:W-:Y:S05]  /*133e0*/  CALL.REL.NOINC `($__internal_45_$__cuda_sm70_shflsync_idx_p) ;  /* 0x0000100000007944 */ /* 0x006fea0003c00000 */
[----:B------:R-:W-:Y:S01]  /*133f0*/  MOV R2, R5 ;  /* 0x0000000500027202 */ /* 0x000fe20000000f00 */
[----:B------:R-:W-:Y:S05]  /*13400*/  BRA `(.L_x_2946) ;  /* 0xffffc30000007947 */ /* 0x000fea000383ffff */
.L_x_2870:
[----:B------:R-:W-:Y:S01]  /*13410*/  IMAD.MOV.U32 R9, RZ, RZ, R13 ;  /* 0x000000ffff097224 */ /* 0x000fe200078e000d */
[----:B------:R-:W-:Y:S01]  /*13420*/  MOV R5, 0x1 ;  /* 0x0000000100057802 */ /* 0x000fe20000000f00 */
[----:B----4-:R-:W-:Y:S01]  /*13430*/  IMAD.MOV.U32 R3, RZ, RZ, 0x1c1f ;  /* 0x00001c1fff037424 */ /* 0x010fe200078e00ff */
[----:B------:R-:W-:-:S02]  /*13440*/  MOV R2, 0x13460 ;  /* 0x0001346000027802 */ /* 0x000fc40000000f00 */
[----:B-123--:R-:W-:Y:S05]  /*13450*/  CALL.REL.NOINC `($__internal_45_$__cuda_sm70_shflsync_idx_p) ;  /* 0x00000f9000007944 */ /* 0x00efea0003c00000 */
        /* <DEDUP_REMOVED lines=8> */
.L_x_2873:
[----:B------:R-:W-:Y:S01]  /*134e0*/  IMAD.MOV.U32 R9, RZ, RZ, R13 ;  /* 0x000000ffff097224 */ /* 0x000fe200078e000d */
[----:B------:R-:W-:Y:S01]  /*134f0*/  MOV R5, 0x2 ;  /* 0x0000000200057802 */ /* 0x000fe20000000f00 */
[----:B----4-:R-:W-:Y:S01]  /*13500*/  IMAD.MOV.U32 R3, RZ, RZ, 0x1c1f ;  /* 0x00001c1fff037424 */ /* 0x010fe200078e00ff */
[----:B------:R-:W-:Y:S02]  /*13510*/  MOV R2, 0x13530 ;  /* 0x0001353000027802 */ /* 0x000fe40000000f00 */
[----:B-123--:R-:W-:Y:S05]  /*13520*/  CALL.REL.NOINC `($__internal_45_$__cuda_sm70_shflsync_idx_p) ;  /* 0x00000ec000007944 */ /* 0x00efea0003c00000 */
[----:B------:R-:W-:Y:S01]  /*13530*/  MOV R12, R5 ;  /* 0x00000005000c7202 */ /* 0x000fe20000000f00 */
[----:B------:R-:W-:Y:S05]  /*13540*/  BRA `(.L_x_2948) ;  /* 0xffffc78000007947 */ /* 0x000fea000383ffff */
.L_x_2874:
[----:B------:R-:W-:Y:S01]  /*13550*/  IMAD.MOV.U32 R9, RZ, RZ, R21 ;  /* 0x000000ffff097224 */ /* 0x000fe200078e0015 */
[----:B------:R-:W-:Y:S01]  /*13560*/  MOV R5, 0x2 ;  /* 0x0000000200057802 */ /* 0x000fe20000000f00 */
[----:B----4-:R-:W-:Y:S01]  /*13570*/  IMAD.MOV.U32 R3, RZ, RZ, 0x1c1f ;  /* 0x00001c1fff037424 */ /* 0x010fe200078e00ff */
[----:B------:R-:W-:Y:S02]  /*13580*/  MOV R2, 0x135a0 ;  /* 0x000135a000027802 */ /* 0x000fe40000000f00 */
[----:B-123--:R-:W-:Y:S05]  /*13590*/  CALL.REL.NOINC `($__internal_45_$__cuda_sm70_shflsync_idx_p) ;  /* 0x00000e5000007944 */ /* 0x00efea0003c00000 */
[----:B------:R-:W-:Y:S01]  /*135a0*/  MOV R2, R5 ;  /* 0x0000000500027202 */ /* 0x000fe20000000f00 */
[----:B------:R-:W-:Y:S05]  /*135b0*/  BRA `(.L_x_2949) ;  /* 0xffffc73000007947 */ /* 0x000fea000383ffff */
.L_x_2877:
[----:B------:R-:W-:Y:S01]  /*135c0*/  IMAD.MOV.U32 R9, RZ, RZ, R13 ;  /* 0x000000ffff097224 */ /* 0x000fe200078e000d */
[----:B------:R-:W-:Y:S01]  /*135d0*/  MOV R5, 0x3 ;  /* 0x0000000300057802 */ /* 0x000fe20000000f00 */
[----:B--2---:R-:W-:Y:S01]  /*135e0*/  IMAD.MOV.U32 R3, RZ, RZ, 0x1c1f ;  /* 0x00001c1fff037424 */ /* 0x004fe200078e00ff */
[----:B-1----:R-:W-:-:S02]  /*135f0*/  MOV R2, 0x13610 ;  /* 0x0001361000027802 */ /* 0x002fc40000000f00 */
[----:B---34-:R-:W-:Y:S05]  /*13600*/  CALL.REL.NOINC `($__internal_45_$__cuda_sm70_shflsync_idx_p) ;  /* 0x00000de000007944 */ /* 0x018fea0003c00000 */
        /* <DEDUP_REMOVED lines=8> */
.L_x_2881:
[----:B------:R-:W-:Y:S01]  /*13690*/  IMAD.MOV.U32 R9, RZ, RZ, R6 ;  /* 0x000000ffff097224 */ /* 0x000fe200078e0006 */
[----:B------:R-:W-:Y:S01]  /*136a0*/  MOV R5, RZ ;  /* 0x000000ff00057202 */ /* 0x000fe20000000f00 */
[----:B------:R-:W-:Y:S01]  /*136b0*/  IMAD.MOV.U32 R3, RZ, RZ, 0x181f ;  /* 0x0000181fff037424 */ /* 0x000fe200078e00ff */
[----:B------:R-:W-:Y:S02]  /*136c0*/  MOV R2, 0x136e0 ;  /* 0x000136e000027802 */ /* 0x000fe40000000f00 */
[----:B------:R-:W-:Y:S05]  /*136d0*/  CALL.REL.NOINC `($__internal_45_$__cuda_sm70_shflsync_idx_p) ;  /* 0x00000d1000007944 */ /* 0x000fea0003c00000 */
[----:B------:R-:W-:Y:S01]  /*136e0*/  MOV R8, R5 ;  /* 0x0000000500087202 */ /* 0x000fe20000000f00 */
[----:B------:R-:W-:Y:S05]  /*136f0*/  BRA `(.L_x_2951) ;  /* 0xffffd27000007947 */ /* 0x000fea000383ffff */
.L_x_2882:
[----:B------:R-:W-:Y:S01]  /*13700*/  IMAD.MOV.U32 R9, RZ, RZ, R7 ;  /* 0x000000ffff097224 */ /* 0x000fe200078e0007 */
[----:B------:R-:W-:Y:S01]  /*13710*/  MOV R5, RZ ;  /* 0x000000ff00057202 */ /* 0x000fe20000000f00 */
[----:B------:R-:W-:Y:S01]  /*13720*/  IMAD.MOV.U32 R3, RZ, RZ, 0x181f ;  /* 0x0000181fff037424 */ /* 0x000fe200078e00ff */
[----:B------:R-:W-:Y:S02]  /*13730*/  MOV R2, 0x13750 ;  /* 0x0001375000027802 */ /* 0x000fe40000000f00 */
[----:B-12---:R-:W-:Y:S05]  /*13740*/  CALL.REL.NOINC `($__internal_45_$__cuda_sm70_shflsync_idx_p) ;  /* 0x00000ca000007944 */ /* 0x006fea0003c00000 */
[----:B------:R-:W-:Y:S01]  /*13750*/  MOV R2, R5 ;  /* 0x0000000500027202 */ /* 0x000fe20000000f00 */
[----:B------:R-:W-:Y:S05]  /*13760*/  BRA `(.L_x_2952) ;  /* 0xffffd22000007947 */ /* 0x000fea000383ffff */
.L_x_2883:
        /* <DEDUP_REMOVED lines=13> */
.L_x_2884:
[----:B------:R-:W-:Y:S01]  /*13840*/  IMAD.MOV.U32 R9, RZ, RZ, R6 ;  /* 0x000000ffff097224 */ /* 0x000fe200078e0006 */
[----:B------:R-:W-:Y:S01]  /*13850*/  MOV R5, 0x2 ;  /* 0x0000000200057802 */ /* 0x000fe20000000f00 */
[----:B-1----:R-:W-:Y:S01]  /*13860*/  IMAD.MOV.U32 R3, RZ, RZ, 0x181f ;  /* 0x0000181fff037424 */ /* 0x002fe200078e00ff */
[----:B------:R-:W-:Y:S02]  /*13870*/  MOV R2, 0x13890 ;  /* 0x0001389000027802 */ /* 0x000fe40000000f00 */
[----:B---34-:R-:W-:Y:S05]  /*13880*/  CALL.REL.NOINC `($__internal_45_$__cuda_sm70_shflsync_idx_p) ;  /* 0x00000b6000007944 */ /* 0x018fea0003c00000 */
[----:B------:R-:W-:Y:S01]  /*13890*/  MOV R8, R5 ;  /* 0x0000000500087202 */ /* 0x000fe20000000f00 */
[----:B------:R-:W-:Y:S05]  /*138a0*/  BRA `(.L_x_2954) ;  /* 0xffffd1f000007947 */ /* 0x000fea000383ffff */
.L_x_2885:
[----:B------:R-:W-:Y:S01]  /*138b0*/  IMAD.MOV.U32 R9, RZ, RZ, R7 ;  /* 0x000000ffff097224 */ /* 0x000fe200078e0007 */
[----:B------:R-:W-:Y:S01]  /*138c0*/  MOV R5, 0x2 ;  /* 0x0000000200057802 */ /* 0x000fe20000000f00 */
[----:B-1----:R-:W-:Y:S01]  /*138d0*/  IMAD.MOV.U32 R3, RZ, RZ, 0x181f ;  /* 0x0000181fff037424 */ /* 0x002fe200078e00ff */
[----:B------:R-:W-:Y:S02]  /*138e0*/  MOV R2, 0x13900 ;  /* 0x0001390000027802 */ /* 0x000fe40000000f00 */
[----:B--234-:R-:W-:Y:S05]  /*138f0*/  CALL.REL.NOINC `($__internal_45_$__cuda_sm70_shflsync_idx_p) ;  /* 0x00000af000007944 */ /* 0x01cfea0003c00000 */
[----:B------:R-:W-:Y:S01]  /*13900*/  MOV R2, R5 ;  /* 0x0000000500027202 */ /* 0x000fe20000000f00 */
[----:B------:R-:W-:Y:S05]  /*13910*/  BRA `(.L_x_2955) ;  /* 0xffffd1a000007947 */ /* 0x000fea000383ffff */
.L_x_2886:
        /* <DEDUP_REMOVED lines=13> */
.L_x_2887:
[----:B------:R-:W-:Y:S01]  /*139f0*/  IMAD.MOV.U32 R9, RZ, RZ, R6 ;  /* 0x000000ffff097224 */ /* 0x000fe200078e0006 */
[----:B------:R-:W-:Y:S01]  /*13a00*/  MOV R5, 0x4 ;  /* 0x0000000400057802 */ /* 0x000fe20000000f00 */
[----:B--2---:R-:W-:Y:S01]  /*13a10*/  IMAD.MOV.U32 R3, RZ, RZ, 0x181f ;  /* 0x0000181fff037424 */ /* 0x004fe200078e00ff */
[----:B------:R-:W-:Y:S02]  /*13a20*/  MOV R2, 0x13a40 ;  /* 0x00013a4000027802 */ /* 0x000fe40000000f00 */
[----:B-1-34-:R-:W-:Y:S05]  /*13a30*/  CALL.REL.NOINC `($__internal_45_$__cuda_sm70_shflsync_idx_p) ;  /* 0x000009b000007944 */ /* 0x01afea0003c00000 */
[----:B------:R-:W-:Y:S01]  /*13a40*/  MOV R8, R5 ;  /* 0x0000000500087202 */ /* 0x000fe20000000f00 */
[----:B------:R-:W-:Y:S05]  /*13a50*/  BRA `(.L_x_2957) ;  /* 0xffffd17000007947 */ /* 0x000fea000383ffff */
.L_x_2888:
[----:B------:R-:W-:Y:S01]  /*13a60*/  IMAD.MOV.U32 R9, RZ, RZ, R7 ;  /* 0x000000ffff097224 */ /* 0x000fe200078e0007 */
[----:B------:R-:W-:Y:S01]  /*13a70*/  MOV R5, 0x4 ;  /* 0x0000000400057802 */ /* 0x000fe20000000f00 */
[----:B--2---:R-:W-:Y:S01]  /*13a80*/  IMAD.MOV.U32 R3, RZ, RZ, 0x181f ;  /* 0x0000181fff037424 */ /* 0x004fe200078e00ff */
[----:B------:R-:W-:Y:S02]  /*13a90*/  MOV R2, 0x13ab0 ;  /* 0x00013ab000027802 */ /* 0x000fe40000000f00 */
[----:B-1-34-:R-:W-:Y:S05]  /*13aa0*/  CALL.REL.NOINC `($__internal_45_$__cuda_sm70_shflsync_idx_p) ;  /* 0x0000094000007944 */ /* 0x01afea0003c00000 */
[----:B------:R-:W-:Y:S01]  /*13ab0*/  MOV R2, R5 ;  /* 0x0000000500027202 */ /* 0x000fe20000000f00 */
[----:B------:R-:W-:Y:S05]  /*13ac0*/  BRA `(.L_x_2958) ;  /* 0xffffd12000007947 */ /* 0x000fea000383ffff */
.L_x_2889:
        /* <DEDUP_REMOVED lines=13> */
.L_x_2890:
[----:B------:R-:W-:Y:S01]  /*13ba0*/  IMAD.MOV.U32 R9, RZ, RZ, R6 ;  /* 0x000000ffff097224 */ /* 0x000fe200078e0006 */
[----:B------:R-:W-:Y:S01]  /*13bb0*/  MOV R5, 0x6 ;  /* 0x0000000600057802 */ /* 0x000fe20000000f00 */
[----:B--2---:R-:W-:Y:S01]  /*13bc0*/  IMAD.MOV.U32 R3, RZ, RZ, 0x181f ;  /* 0x0000181fff037424 */ /* 0x004fe200078e00ff */
[----:B------:R-:W-:Y:S02]  /*13bd0*/  MOV R2, 0x13bf0 ;  /* 0x00013bf000027802 */ /* 0x000fe40000000f00 */
[----:B-1--4-:R-:W-:Y:S05]  /*13be0*/  CALL.REL.NOINC `($__internal_45_$__cuda_sm70_shflsync_idx_p) ;  /* 0x0000080000007944 */ /* 0x012fea0003c00000 */
[----:B------:R-:W-:Y:S01]  /*13bf0*/  MOV R8, R5 ;  /* 0x0000000500087202 */ /* 0x000fe20000000f00 */
[----:B------:R-:W-:Y:S05]  /*13c00*/  BRA `(.L_x_2960) ;  /* 0xffffd0f000007947 */ /* 0x000fea000383ffff */
.L_x_2891:
[----:B------:R-:W-:Y:S01]  /*13c10*/  IMAD.MOV.U32 R9, RZ, RZ, R7 ;  /* 0x000000ffff097224 */ /* 0x000fe200078e0007 */
[----:B------:R-:W-:Y:S01]  /*13c20*/  MOV R5, 0x6 ;  /* 0x0000000600057802 */ /* 0x000fe20000000f00 */
[----:B--2---:R-:W-:Y:S01]  /*13c30*/  IMAD.MOV.U32 R3, RZ, RZ, 0x181f ;  /* 0x0000181fff037424 */ /* 0x004fe200078e00ff */
[----:B------:R-:W-:Y:S02]  /*13c40*/  MOV R2, 0x13c60 ;  /* 0x00013c6000027802 */ /* 0x000fe40000000f00 */
[----:B-1-34-:R-:W-:Y:S05]  /*13c50*/  CALL.REL.NOINC `($__internal_45_$__cuda_sm70_shflsync_idx_p) ;  /* 0x0000079000007944 */ /* 0x01afea0003c00000 */
[----:B------:R-:W-:Y:S01]  /*13c60*/  MOV R2, R5 ;  /* 0x0000000500027202 */ /* 0x000fe20000000f00 */
[----:B------:R-:W-:Y:S05]  /*13c70*/  BRA `(.L_x_2961) ;  /* 0xffffd0a000007947 */ /* 0x000fea000383ffff */
.L_x_2892:
        /* <DEDUP_REMOVED lines=13> */
.L_x_2894:
[----:B------:R-:W-:Y:S01]  /*13d50*/  IMAD.MOV.U32 R9, RZ, RZ, R70 ;  /* 0x000000ffff097224 */ /* 0x000fe200078e0046 */
[----:B------:R-:W-:Y:S01]  /*13d60*/  MOV R5, RZ ;  /* 0x000000ff00057202 */ /* 0x000fe20000000f00 */
[----:B----4-:R-:W-:Y:S01]  /*13d70*/  IMAD.MOV.U32 R3, RZ, RZ, 0x1f ;  /* 0x0000001fff037424 */ /* 0x010fe200078e00ff */
[----:B------:R-:W-:Y:S02]  /*13d80*/  MOV R2, 0x13da0 ;  /* 0x00013da000027802 */ /* 0x000fe40000000f00 */
[----:B------:R-:W-:Y:S05]  /*13d90*/  CALL.REL.NOINC `($__internal_45_$__cuda_sm70_shflsync_idx_p) ;  /* 0x0000065000007944 */ /* 0x000fea0003c00000 */
[----:B------:R-:W-:Y:S01]  /*13da0*/  MOV R10, R5 ;  /* 0x00000005000a7202 */ /* 0x000fe20000000f00 */
[----:B------:R-:W-:Y:S05]  /*13db0*/  BRA `(.L_x_2963) ;  /* 0xffffd15000007947 */ /* 0x000fea000383ffff */
.L_x_2895:
[----:B------:R-:W-:Y:S01]  /*13dc0*/  IMAD.MOV.U32 R9, RZ, RZ, R70 ;  /* 0x000000ffff097224 */ /* 0x000fe200078e0046 */
[----:B------:R-:W-:Y:S01]  /*13dd0*/  MOV R5, 0x1 ;  /* 0x0000000100057802 */ /* 0x000fe20000000f00 */
[----:B----4-:R-:W-:Y:S01]  /*13de0*/  IMAD.MOV.U32 R3, RZ, RZ, 0x1f ;  /* 0x0000001fff037424 */ /* 0x010fe200078e00ff */
[----:B------:R-:W-:Y:S02]  /*13df0*/  MOV R2, 0x13e10 ;  /* 0x00013e1000027802 */ /* 0x000fe40000000f00 */
[----:B-12---:R-:W-:Y:S05]  /*13e00*/  CALL.REL.NOINC `($__internal_45_$__cuda_sm70_shflsync_idx_p) ;  /* 0x000005e000007944 */ /* 0x006fea0003c00000 */
[----:B------:R-:W-:Y:S01]  /*13e10*/  MOV R8, R5 ;  /* 0x0000000500087202 */ /* 0x000fe20000000f00 */
[----:B------:R-:W-:Y:S05]  /*13e20*/  BRA `(.L_x_2964) ;  /* 0xffffd10000007947 */ /* 0x000fea000383ffff */
.L_x_2896:
[----:B------:R-:W-:Y:S02]  /*13e30*/  MOV R2, 0x1 ;  /* 0x0000000100027802 */ /* 0x000fe40000000f00 */
[----:B------:R-:W-:-:S02]  /*13e40*/  MOV R3, 0x13e60 ;  /* 0x00013e6000037802 */ /* 0x000fc40000000f00 */
[----:B-123--:R-:W-:Y:S05]  /*13e50*/  CALL.REL.NOINC `($__internal_46_$__cuda_sm70_shflsync_up_p) ;  /* 0x000005e000007944 */ /* 0x00efea0003c00000 */
[----:B------:R-:W-:Y:S05]  /*13e60*/  BRA `(.L_x_2965) ;  /* 0xffffd1f000007947 */ /* 0x000fea000383ffff */
.L_x_2897:
[----:B------:R-:W-:Y:S02]  /*13e70*/  MOV R2, 0x2 ;  /* 0x0000000200027802 */ /* 0x000fe40000000f00 */
[----:B------:R-:W-:-:S02]  /*13e80*/  MOV R3, 0x13ea0 ;  /* 0x00013ea000037802 */ /* 0x000fc40000000f00 */
[----:B-12---:R-:W-:Y:S05]  /*13e90*/  CALL.REL.NOINC `($__internal_46_$__cuda_sm70_shflsync_up_p) ;  /* 0x000005a000007944 */ /* 0x006fea0003c00000 */
        /* <DEDUP_REMOVED lines=24> */
.L_x_2901:
[----:B------:R-:W-:Y:S02]  /*14020*/  MOV R2, 0x1 ;  /* 0x0000000100027802 */ /* 0x000fe40000000f00 */
[----:B------:R-:W-:Y:S02]  /*14030*/  MOV R3, 0x14050 ;  /* 0x0001405000037802 */ /* 0x000fe40000000f00 */
[----:B------:R-:W-:Y:S05]  /*14040*/  CALL.REL.NOINC `($__internal_46_$__cuda_sm70_shflsync_up_p) ;  /* 0x000003f000007944 */ /* 0x000fea0003c00000 */
[----:B------:R-:W-:Y:S01]  /*14050*/  MOV R2, R4 ;  /* 0x0000000400027202 */ /* 0x000fe20000000f00 */
[----:B------:R-:W-:Y:S05]  /*14060*/  BRA `(.L_x_2967) ;  /* 0xffffd25000007947 */ /* 0x000fea000383ffff */
.L_x_2902:
        /* <DEDUP_REMOVED lines=27> */
.L_x_2904:
[----:B------:R-:W-:Y:S02]  /*14220*/  SEL R0, RZ, 0x1, P0 ;  /* 0x00000001ff007807 */ /* 0x000fe40000000000 */
[----:B------:R-:W-:Y:S02]  /*14230*/  MOV R2, 0x14250 ;  /* 0x0001425000027802 */ /* 0x000fe40000000f00 */
[----:B---3--:R-:W-:Y:S05]  /*14240*/  CALL.REL.NOINC `($__internal_47_$__cuda_sm70_votesync_ballot) ;  /* 0x0000026000007944 */ /* 0x008fea0003c00000 */
[----:B------:R-:W-:Y:S01]  /*14250*/  MOV R8, R0 ;  /* 0x0000000000087202 */ /* 0x000fe20000000f00 */
[----:B------:R-:W-:Y:S05]  /*14260*/  BRA `(.L_x_2969) ;  /* 0xffffd1e000007947 */ /* 0x000fea000383ffff */
.L_x_2905:
[----:B------:R-:W-:Y:S01]  /*14270*/  IMAD.MOV.U32 R9, RZ, RZ, R6 ;  /* 0x000000ffff097224 */ /* 0x000fe200078e0006 */
[----:B------:R-:W-:Y:S01]  /*14280*/  MOV R5, R0 ;  /* 0x0000000000057202 */ /* 0x000fe20000000f00 */
[----:B------:R-:W-:Y:S01]  /*14290*/  IMAD.MOV.U32 R3, RZ, RZ, 0x1f ;  /* 0x0000001fff037424 */ /* 0x000fe200078e00ff */
[----:B-1----:R-:W-:Y:S02]  /*142a0*/  MOV R2, 0x142c0 ;  /* 0x000142c000027802 */ /* 0x002fe40000000f00 */
[----:B---3--:R-:W-:Y:S05]  /*142b0*/  CALL.REL.NOINC `($__internal_45_$__cuda_sm70_shflsync_idx_p) ;  /* 0x0000013000007944 */ /* 0x008fea0003c00000 */
[----:B------:R-:W-:Y:S01]  /*142c0*/  IMAD.MOV.U32 R11, RZ, RZ, R5 ;  /* 0x000000ffff0b7224 */ /* 0x000fe200078e0005 */
[----:B------:R-:W-:Y:S01]  /*142d0*/  MOV R5, R0 ;  /* 0x0000000000057202 */ /* 0x000fe20000000f00 */
[----:B------:R-:W-:Y:S01]  /*142e0*/  IMAD.MOV.U32 R9, RZ, RZ, R7 ;  /* 0x000000ffff097224 */ /* 0x000fe200078e0007 */
[----:B------:R-:W-:-:S02]  /*142f0*/  MOV R3, 0x1f ;  /* 0x0000001f00037802 */ /* 0x000fc40000000f00 */
[----:B------:R-:W-:Y:S02]  /*14300*/  MOV R2, 0x14320 ;  /* 0x0001432000027802 */ /* 0x000fe40000000f00 */
[----:B------:R-:W-:Y:S05]  /*14310*/  CALL.REL.NOINC `($__internal_45_$__cuda_sm70_shflsync_idx_p) ;  /* 0x000000d000007944 */ /* 0x000fea0003c00000 */
[----:B------:R-:W-:Y:S01]  /*14320*/  MOV R7, R5 ;  /* 0x0000000500077202 */ /* 0x000fe20000000f00 */
[----:B------:R-:W-:Y:S05]  /*14330*/  BRA `(.L_x_2970) ;  /* 0xffffd18000007947 */ /* 0x000fea000383ffff */
.L_x_2908:
[----:B------:R-:W-:Y:S01]  /*14340*/  IMAD.MOV.U32 R9, RZ, RZ, R4 ;  /* 0x000000ffff097224 */ /* 0x000fe200078e0004 */
[----:B------:R-:W-:Y:S01]  /*14350*/  MOV R5, R0 ;  /* 0x0000000000057202 */ /* 0x000fe20000000f00 */
[----:B------:R-:W-:Y:S01]  /*14360*/  IMAD.MOV.U32 R3, RZ, RZ, 0x1f ;  /* 0x0000001fff037424 */ /* 0x000fe200078e00ff */
[----:B-1----:R-:W-:Y:S02]  /*14370*/  MOV R2, 0x14390 ;  /* 0x0001439000027802 */ /* 0x002fe40000000f00 */
[----:B---34-:R-:W-:Y:S05]  /*14380*/  CALL.REL.NOINC `($__internal_45_$__cuda_sm70_shflsync_idx_p) ;  /* 0x0000006000007944 */ /* 0x018fea0003c00000 */
[----:B------:R-:W-:Y:S01]  /*14390*/  MOV R13, R5 ;  /* 0x00000005000d7202 */ /* 0x000fe20000000f00 */
[----:B------:R-:W-:Y:S05]  /*143a0*/  BRA `(.L_x_2907) ;  /* 0xffffd17000007947 */ /* 0x000fea000383ffff */
        .weak           $__internal_44_$__cuda_sm70_shflsync_bfly_p
        .type           $__internal_44_$__cuda_sm70_shflsync_bfly_p,@function
        .size           $__internal_44_$__cuda_sm70_shflsync_bfly_p,($__internal_45_$__cuda_sm70_shflsync_idx_p - $__internal_44_$__cuda_sm70_shflsync_bfly_p)
$__internal_44_$__cuda_sm70_shflsync_bfly_p:
[----:B------:R-:W-:Y:S04]  /*143b0*/  WARPSYNC R8 ;  /* 0x0000000800007348 */ /* 0x000fe80003800000 */
[----:B------:R1:W2:Y:S02]  /*143c0*/  SHFL.BFLY PT, R0, R0, R3, R9 ;  /* 0x0c00000300007389 */ /* 0x0002a400000e0009 */
[----:B-1----:R-:W-:-:S04]  /*143d0*/  MOV R3, 0x0 ;  /* 0x0000000000037802 */ /* 0x002fc80000000f00 */
[----:B--2---:R-:W-:Y:S05]  /*143e0*/  RET.REL.NODEC R2 `(_ZN7cutlass13device_kernelIN5flash19enable_sm80_to_sm89INS1_16FlashAttnFwdSm80INS1_25CollectiveMainloopFwdSm80ILi4ELi1ELb0EN4cute5tupleIJNS5_1CILi128EEENS7_ILi80EEENS7_ILi64EEEEEELi64ENS_10bfloat16_tEfNS_4arch4Sm80ELb1ELb0ELb0ELb1ELb0ELb0ELb1ELb1EEENS1_21CollectiveEpilogueFwdINS6_IJS8_SA_S9_EEENS6_IJNS7_ILi1EEESI_SI_EEESC_SE_Li128ELb1ELb1ELb1ELb0EEENS1_36VarlenDynamicPersistentTileSchedulerILi128ELi80ELi128ELi128ELb1ELb1ELb0ELb1ELb1ELb1EEEEEEEEEvNT_6ParamsE) ;  /* 0xfffebc1002007950 */ /* 0x004fea0003c3ffff */
        .weak           $__internal_45_$__cuda_sm70_shflsync_idx_p
        .type           $__internal_45_$__cuda_sm70_shflsync_idx_p,@function
        .size           $__internal_45_$__cuda_sm70_shflsync_idx_p,($__internal_46_$__cuda_sm70_shflsync_up_p - $__internal_45_$__cuda_sm70_shflsync_idx_p)
$__internal_45_$__cuda_sm70_shflsync_idx_p:
[----:B------:R-:W-:-:S04]  /*143f0*/  MOV R16, 0xffffffff ;  /* 0xffffffff00107802 */ /* 0x000fc80000000f00 */
[----:B------:R-:W-:Y:S04]  /*14400*/  WARPSYNC R16 ;  /* 0x0000001000007348 */ /* 0x000fe80003800000 */
[----:B------:R1:W2:Y:S02]  /*14410*/  SHFL.IDX PT, R5, R9, R5, R3 ;  /* 0x0000000509057389 */ /* 0x0002a400000e0003 */
[----:B-1----:R-:W-:-:S04]  /*14420*/  MOV R3, 0x0 ;  /* 0x0000000000037802 */ /* 0x002fc80000000f00 */
[----:B--2---:R-:W-:Y:S05]  /*14430*/  RET.REL.NODEC R2 `(_ZN7cutlass13device_kernelIN5flash19enable_sm80_to_sm89INS1_16FlashAttnFwdSm80INS1_25CollectiveMainloopFwdSm80ILi4ELi1ELb0EN4cute5tupleIJNS5_1CILi128EEENS7_ILi80EEENS7_ILi64EEEEEELi64ENS_10bfloat16_tEfNS_4arch4Sm80ELb1ELb0ELb0ELb1ELb0ELb0ELb1ELb1EEENS1_21CollectiveEpilogueFwdINS6_IJS8_SA_S9_EEENS6_IJNS7_ILi1EEESI_SI_EEESC_SE_Li128ELb1ELb1ELb1ELb0EEENS1_36VarlenDynamicPersistentTileSchedulerILi128ELi80ELi128ELi128ELb1ELb1ELb0ELb1ELb1ELb1EEEEEEEEEvNT_6ParamsE) ;  /* 0xfffebbc002007950 */ /* 0x004fea0003c3ffff */
        .weak           $__internal_46_$__cuda_sm70_shflsync_up_p
        .type           $__internal_46_$__cuda_sm70_shflsync_up_p,@function
        .size           $__internal_46_$__cuda_sm70_shflsync_up_p,($__internal_47_$__cuda_sm70_votesync_ballot - $__internal_46_$__cuda_sm70_shflsync_up_p)
$__internal_46_$__cuda_sm70_shflsync_up_p:
[----:B------:R-:W-:Y:S02]  /*14440*/  IMAD.MOV.U32 R4, RZ, RZ, RZ ;  /* 0x000000ffff047224 */ /* 0x000fe400078e00ff */
[----:B------:R-:W-:-:S04]  /*14450*/  IMAD.MOV.U32 R9, RZ, RZ, -0x1 ;  /* 0xffffffffff097424 */ /* 0x000fc800078e00ff */
[----:B------:R-:W-:Y:S04]  /*14460*/  WARPSYNC R9 ;  /* 0x0000000900007348 */ /* 0x000fe80003800000 */
[----:B------:R1:W2:Y:S02]  /*14470*/  SHFL.UP PT, R4, R0, R2, R4 ;  /* 0x0400000200047389 */ /* 0x0002a400000e0004 */
[----:B-1----:R-:W-:Y:S02]  /*14480*/  MOV R2, R3 ;  /* 0x0000000300027202 */ /* 0x002fe40000000f00 */
[----:B------:R-:W-:-:S04]  /*14490*/  MOV R3, 0x0 ;  /* 0x0000000000037802 */ /* 0x000fc80000000f00 */
[----:B--2---:R-:W-:Y:S05]  /*144a0*/  RET.REL.NODEC R2 `(_ZN7cutlass13device_kernelIN5flash19enable_sm80_to_sm89INS1_16FlashAttnFwdSm80INS1_25CollectiveMainloopFwdSm80ILi4ELi1ELb0EN4cute5tupleIJNS5_1CILi128EEENS7_ILi80EEENS7_ILi64EEEEEELi64ENS_10bfloat16_tEfNS_4arch4Sm80ELb1ELb0ELb0ELb1ELb0ELb0ELb1ELb1EEENS1_21CollectiveEpilogueFwdINS6_IJS8_SA_S9_EEENS6_IJNS7_ILi1EEESI_SI_EEESC_SE_Li128ELb1ELb1ELb1ELb0EEENS1_36VarlenDynamicPersistentTileSchedulerILi128ELi80ELi128ELi128ELb1ELb1ELb0ELb1ELb1ELb1EEEEEEEEEvNT_6ParamsE) ;  /* 0xfffebb5002007950 */ /* 0x004fea0003c3ffff */
        .weak           $__internal_47_$__cuda_sm70_votesync_ballot
        .type           $__internal_47_$__cuda_sm70_votesync_ballot,@function
        .size           $__internal_47_$__cuda_sm70_votesync_ballot,(.L_x_3288 - $__internal_47_$__cuda_sm70_votesync_ballot)
$__internal_47_$__cuda_sm70_votesync_ballot:
[----:B------:R-:W-:Y:S01]  /*144b0*/  ISETP.NE.U32.AND P0, PT, R0, 0x1, PT ;  /* 0x000000010000780c */ /* 0x000fe20003f05070 */
[----:B------:R-:W-:-:S04]  /*144c0*/  IMAD.MOV.U32 R3, RZ, RZ, -0x1 ;  /* 0xffffffffff037424 */ /* 0x000fc800078e00ff */
[----:B------:R-:W-:Y:S08]  /*144d0*/  WARPSYNC R3 ;  /* 0x0000000300007348 */ /* 0x000ff00003800000 */
[----:B------:R-:W-:-:S04]  /*144e0*/  VOTE.ANY R0, PT, !P0 ;  /* 0x0000000000007806 */ /* 0x000fc800040e0100 */
[----:B------:R-:W-:Y:S01]  /*144f0*/  LOP3.LUT R0, R0, R3, RZ, 0xc0, !PT ;  /* 0x0000000300007212 */ /* 0x000fe200078ec0ff */
[----:B------:R-:W-:-:S04]  /*14500*/  IMAD.MOV.U32 R3, RZ, RZ, 0x0 ;  /* 0x00000000ff037424 */ /* 0x000fc800078e00ff */
[----:B------:R-:W-:Y:S05]  /*14510*/  RET.REL.NODEC R2 `(_ZN7cutlass13device_kernelIN5flash19enable_sm80_to_sm89INS1_16FlashAttnFwdSm80INS1_25CollectiveMainloopFwdSm80ILi4ELi1ELb0EN4cute5tupleIJNS5_1CILi128EEENS7_ILi80EEENS7_ILi64EEEEEELi64ENS_10bfloat16_tEfNS_4arch4Sm80ELb1ELb0ELb0ELb1ELb0ELb0ELb1ELb1EEENS1_21CollectiveEpilogueFwdINS6_IJS8_SA_S9_EEENS6_IJNS7_ILi1EEESI_SI_EEESC_SE_Li128ELb1ELb1ELb1ELb0EEENS1_36VarlenDynamicPersistentTileSchedulerILi128ELi80ELi128ELi128ELb1ELb1ELb0ELb1ELb1ELb1EEEEEEEEEvNT_6ParamsE) ;  /* 0xfffebae002007950 */ /* 0x000fea0003c3ffff */
.L_x_2971:
        /* <DEDUP_REMOVED lines=14> */
.L_x_3288:


//--------------------- .text._ZN7cutlass13device_kernelIN5flash19enable_sm80_to_sm89INS1_16FlashAttnFwdSm80INS1_25CollectiveMainloopFwdSm80ILi4ELi1ELb0EN4cute5tupleIJNS5_1CILi128EEENS7_ILi80EEENS7_ILi64EEEEEELi64ENS_10bfloat16_tEfNS_4arch4Sm80ELb1ELb0ELb0ELb1ELb0ELb1ELb1ELb1EEENS1_21CollectiveEpilogueFwdINS6_IJS8_SA_S9_EEENS6_IJNS7_ILi1EEESI_SI_EEESC_SE_Li128ELb1ELb1ELb1ELb0EEENS1_36VarlenDynamicPersistentTileSchedulerILi128ELi80ELi128ELi128ELb1ELb1ELb0ELb1ELb1ELb1EEEEEEEEEvNT_6ParamsE --------------------------
	.section	.text._ZN7cutlass13device_kernelIN5flash19enable_sm80_to_sm89INS1_16FlashAttnFwdSm80INS1_25CollectiveMainloopFwdSm80ILi4ELi1ELb0EN4cute5tupleIJNS5_1CILi128EEENS7_ILi80EEENS7_ILi64EEEEEELi64ENS_10bfloat16_tEfNS_4arch4Sm80ELb1ELb0ELb0ELb1ELb0ELb1ELb1ELb1EEENS1_21CollectiveEpilogueFwdINS6_IJS8_SA_S9_EEENS6_IJNS7_ILi1EEESI_SI_EEESC_SE_Li128ELb1ELb1ELb1ELb0EEENS1_36VarlenDynamicPersistentTileSchedulerILi128ELi80ELi128ELi128ELb1ELb1ELb0ELb1ELb1ELb1EEEEEEEEEvNT_6ParamsE,"ax",@progbits
	.sectioninfo	@"SHI_REGISTERS=255"
	.align	128
.text._ZN7cutlass13device_kernelIN5flash19enable_sm80_to_sm89INS1_16FlashAttnFwdSm80INS1_25CollectiveMainloopFwdSm80ILi4ELi1ELb0EN4cute5tupleIJNS5_1CILi128EEENS7_ILi80EEENS7_ILi64EEEEEELi64ENS_10bfloat16_tEfNS_4arch4Sm80ELb1ELb0ELb0ELb1ELb0ELb1ELb1ELb1EEENS1_21CollectiveEpilogueFwdINS6_IJS8_SA_S9_EEENS6_IJNS7_ILi1EEESI_SI_EEESC_SE_Li128ELb1ELb1ELb1ELb0EEENS1_36VarlenDynamicPersistentTileSchedulerILi128ELi80ELi128ELi128ELb1ELb1ELb0ELb1ELb1ELb1EEEEEEEEEvNT_6ParamsE:
        .type           _ZN7cutlass13device_kernelIN5flash19enable_sm80_to_sm89INS1_16FlashAttnFwdSm80INS1_25CollectiveMainloopFwdSm80ILi4ELi1ELb0EN4cute5tupleIJNS5_1CILi128EEENS7_ILi80EEENS7_ILi64EEEEEELi64ENS_10bfloat16_tEfNS_4arch4Sm80ELb1ELb0ELb0ELb1ELb0ELb1ELb1ELb1EEENS1_21CollectiveEpilogueFwdINS6_IJS8_SA_S9_EEENS6_IJNS7_ILi1EEESI_SI_EEESC_SE_Li128ELb1ELb1ELb1ELb0EEENS1_36VarlenDynamicPersistentTileSchedulerILi128ELi80ELi128ELi128ELb1ELb1ELb0ELb1ELb1ELb1EEEEEEEEEvNT_6ParamsE,@function
        .size           _ZN7cutlass13device_kernelIN5flash19enable_sm80_to_sm89INS1_16FlashAttnFwdSm80INS1_25CollectiveMainloopFwdSm80ILi4ELi1ELb0EN4cute5tupleIJNS5_1CILi128EEENS7_ILi80EEENS7_ILi64EEEEEELi64ENS_10bfloat16_tEfNS_4arch4Sm80ELb1ELb0ELb0ELb1ELb0ELb1ELb1ELb1EEENS1_21CollectiveEpilogueFwdINS6_IJS8_SA_S9_EEENS6_IJNS7_ILi1EEESI_SI_EEESC_SE_Li128ELb1ELb1ELb1ELb0EEENS1_36VarlenDynamicPersistentTileSchedulerILi128ELi80ELi128ELi128ELb1ELb1ELb0ELb1ELb1ELb1EEEEEEEEEvNT_6ParamsE,(.L_x_3293 - _ZN7cutlass13device_kernelIN5flash19enable_sm80_to_sm89INS1_16FlashAttnFwdSm80INS1_25CollectiveMainloopFwdSm80ILi4ELi1ELb0EN4cute5tupleIJNS5_1CILi128EEENS7_ILi80EEENS7_ILi64EEEEEELi64ENS_10bfloat16_tEfNS_4arch4Sm80ELb1ELb0ELb0ELb1ELb0ELb1ELb1ELb1EEENS1_21CollectiveEpilogueFwdINS6_IJS8_SA_S9_EEENS6_IJNS7_ILi1EEESI_SI_EEESC_SE_Li128ELb1ELb1ELb1ELb0EEENS1_36VarlenDynamicPersistentTileSchedulerILi128ELi80ELi128ELi128ELb1ELb1ELb0ELb1ELb1ELb1EEEEEEEEEvNT_6ParamsE)
        .other          _ZN7cutlass13device_kernelIN5flash19enable_sm80_to_sm89INS1_16FlashAttnFwdSm80INS1_25CollectiveMainloopFwdSm80ILi4ELi1ELb0EN4cute5tupleIJNS5_1CILi128EEENS7_ILi80EEENS7_ILi64EEEEEELi64ENS_10bfloat16_tEfNS_4arch4Sm80ELb1ELb0ELb0ELb1ELb0ELb1ELb1ELb1EEENS1_21CollectiveEpilogueFwdINS6_IJS8_SA_S9_EEENS6_IJNS7_ILi1EEESI_SI_EEESC_SE_Li128ELb1ELb1ELb1ELb0EEENS1_36VarlenDynamicPersistentTileSchedulerILi128ELi80ELi128ELi128ELb1ELb1ELb0ELb1ELb1ELb1EEEEEEEEEvNT_6ParamsE,@"STO_CUDA_ENTRY STV_DEFAULT"
_ZN7cutlass13device_kernelIN5flash19enable_sm80_to_sm89INS1_16FlashAttnFwdSm80INS1_25CollectiveMainloopFwdSm80ILi4ELi1ELb0EN4cute5tupleIJNS5_1CILi128EEENS7_ILi80EEENS7_ILi64EEEEEELi64ENS_10bfloat16_tEfNS_4arch4Sm80ELb1ELb0ELb0ELb1ELb0ELb1ELb1ELb1EEENS1_21CollectiveEpilogueFwdINS6_IJS8_SA_S9_EEENS6_IJNS7_ILi1EEESI_SI_EEESC_SE_Li128ELb1ELb1ELb1ELb0EEENS1_36VarlenDynamicPersistentTileSchedulerILi128ELi80ELi128ELi128ELb1ELb1ELb0ELb1ELb1ELb1EEEEEEEEEvNT_6ParamsE:
        /* <DEDUP_REMOVED lines=54> */
.L_x_2977:
        /* <DEDUP_REMOVED lines=16> */
.L_x_3171:
        /* <DEDUP_REMOVED lines=16> */
.L_x_3172:
[----:B--2---:R-:W-:-:S05]  /*0560*/  IMAD R0, R0, c[0x0][0x538], RZ ;  /* 0x00014e0000007a24 */ /* 0x004fca00078e02ff */
[----:B------:R-:W-:-:S04]  /*0570*/  IADD3 R6, R0, R6, RZ ;  /* 0x0000000600067210 */ /* 0x000fc80007ffe0ff */
[----:B------:R-:W-:-:S13]  /*0580*/  ISETP.GT.AND P0, PT, R6, UR4, PT ;  /* 0x0000000406007c0c */ /* 0x000fda000bf04270 */
[----:B-1----:R-:W-:Y:S05]  /*0590*/  @!P0 BRA `(.L_x_2977) ;  /* 0xfffffdc000008947 */ /* 0x002fea000383ffff */
.L_x_2973:
[----:B------:R-:W-:-:S05]  /*05a0*/  IADD3 R12, -R0, R6, RZ ;  /* 0x00000006000c7210 */ /* 0x000fca0007ffe1ff */
[----:B------:R-:W-:-:S05]  /*05b0*/  IMAD R0, R4, c[0x0][0x538], R12 ;  /* 0x00014e0004007a24 */ /* 0x000fca00078e020c */
[----:B------:R-:W-:Y:S01]  /*05c0*/  ISETP.GT.AND P0, PT, R0, UR4, PT ;  /* 0x0000000400007c0c */ /* 0x000fe2000bf04270 */
[----:B------:R-:W-:-:S12]  /*05d0*/  BRA.DIV ~URZ, `(.L_x_2978) ;  /* 0x0001c3327f007947 */ /* 0x000fd8000b800000 */
[----:B------:R-:W-:-:S04]  /*05e0*/  VOTE.ANY R6, PT, !P0 ;  /* 0x0000000000067806 */ /* 0x000fc800040e0100 */
.L_x_3173:
[----:B------:R-:W1:Y:S02]  /*05f0*/  POPC R0, R6 ;  /* 0x0000000600007309 */ /* 0x000e640000000000 */
[----:B-1----:R-:W-:-:S05]  /*0600*/  IADD3 R2, R0, R7, RZ ;  /* 0x0000000700027210 */ /* 0x002fca0007ffe0ff */
[----:B------:R1:W-:Y:S01]  /*0610*/  STL [R1+0x4c], R2 ;  /* 0x00004c0201007387 */ /* 0x0003e20000100800 */
[----:B------:R-:W-:Y:S05]  /*0620*/  BRA.DIV ~URZ, `(.L_x_2979) ;  /* 0x0001c3327f007947 */ /* 0x000fea000b800000 */
[----:B------:R2:W3:Y:S01]  /*0630*/  SHFL.IDX PT, R13, R9, R0, 0x1f ;  /* 0x00001f00090d7589 */ /* 0x0004e200000e0000 */
[----:B------:R-:W-:-:S03]  /*0640*/  MOV R5, RZ ;  /* 0x000000ff00057202 */ /* 0x000fc60000000f00 */
[----:B------:R2:W4:Y:S04]  /*0650*/  SHFL.IDX PT, R9, R8, R0, 0x1f ;  /* 0x00001f0008097589 */ /* 0x00052800000e0000 */
.L_x_3174:
[----:B------:R-:W-:Y:S01]  /*0660*/  ISETP.NE.AND P0, PT, R6, RZ, PT ;  /* 0x000000ff0600720c */ /* 0x000fe20003f05270 */
[----:B------:R-:W-:-:S12]  /*0670*/  BSSY B0, `(.L_x_2980) ;  /* 0x0000005000007945 */ /* 0x000fd80003800000 */
[----:B------:R-:W-:Y:S05]  /*0680*/  @!P0 BRA `(.L_x_2981) ;  /* 0x0000003000008947 */ /* 0x000fea0003800000 */
[----:B------:R-:W-:Y:S01]  /*0690*/  IADD3 R10, R0, -0x1, RZ ;  /* 0xffffffff000a7810 */ /* 0x000fe20007ffe0ff */
[----:B------:R-:W-:Y:S05]  /*06a0*/  BRA.DIV ~URZ, `(.L_x_2982) ;  /* 0x0001c3927f007947 */ /* 0x000fea000b800000 */
[----:B------:R1:W2:Y:S02]  /*06b0*/  SHFL.IDX PT, R5, R4, R10, 0x1f ;  /* 0x00001f0a04057589 */ /* 0x0002a400000e0000 */
.L_x_2981:
[----:B------:R-:W-:Y:S05]  /*06c0*/  BSYNC B0 ;  /* 0x0000000000007941 */ /* 0x000fea0003800000 */
.L_x_2980:
        /* <DEDUP_REMOVED lines=69> */
.L_x_2984:
        /* <DEDUP_REMOVED lines=70> */
.L_x_2985:
[----:B------:R-:W-:Y:S05]  /*0f80*/  BSYNC B0 ;  /* 0x0000000000007941 */ /* 0x000fea0003800000 */
.L_x_2983:
[----:B------:R-:W-:-:S04]  /*0f90*/  LOP3.LUT R0, RZ, R0, RZ, 0x33, !PT ;  /* 0x00000000ff007212 */ /* 0x000fc800078e33ff */
[----:B------:R-:W-:-:S05]  /*0fa0*/  IADD3 R0, R0, R13, RZ ;  /* 0x0000000d00007210 */ /* 0x000fca0007ffe0ff */
[----:B------:R2:W-:Y:S01]  /*0fb0*/  STL [R1+0x44], R0 ;  /* 0x0000440001007387 */ /* 0x0005e20000100800 */
[----:B------:R-:W-:Y:S05]  /*0fc0*/  BRA `(.L_x_2986) ;  /* 0x0000006000007947 */ /* 0x000fea0003800000 */
.L_x_2974:
[----:B------:R-:W-:Y:S01]  /*0fd0*/  MOV R0, UR4 ;  /* 0x0000000400007c02 */ /* 0x000fe20008000f00 */
[----:B------:R-:W-:Y:S04]  /*0fe0*/  STL [R1+0x44], RZ ;  /* 0x000044ff01007387 */ /* 0x000fe80000100800 */
[----:B------:R-:W-:Y:S04]  /*0ff0*/  STL [R1+0x48], RZ ;  /* 0x000048ff01007387 */ /* 0x000fe80000100800 */
[----:B------:R1:W-:Y:S02]  /*1000*/  STL [R1+0x40], R0 ;  /* 0x0000400001007387 */ /* 0x0003e40000100800 */
[----:B-1----:R-:W-:-:S05]  /*1010*/  MOV R0, c[0x0][0x53c] ;  /* 0x00014f0000007a02 */ /* 0x002fca0000000f00 */
[----:B------:R1:W-:Y:S02]  /*1020*/  STL [R1+0x4c], R0 ;  /* 0x00004c0001007387 */ /* 0x0003e40000100800 */
.L_x_2986:
        /* <DEDUP_REMOVED lines=8> */
.L_x_2972:
[----:B-12---:R-:W2:Y:S02]  /*10b0*/  LDL R0, [R1+0x4c] ;  /* 0x00004c0001007983 */ /* 0x006ea40000100800 */
[----:B--2---:R-:W-:-:S13]  /*10c0*/  ISETP.GE.AND P0, PT, R0, c[0x0][0x53c], PT ;  /* 0x00014f0000007a0c */ /* 0x004fda0003f06270 */
[----:B------:R-:W-:Y:S05]  /*10d0*/  @P0 EXIT ;  /* 0x000000000000094d */ /* 0x000fea0003800000 */
[----:B------:R-:W1:Y:S02]  /*10e0*/  S2R R16, SR_TID.X ;  /* 0x0000000000107919 */ /* 0x000e640000002100 */
[----:B-1----:R-:W-:-:S04]  /*10f0*/  SHF.R.S32.HI R15, RZ, 0x1f, R16 ;  /* 0x0000001fff0f7819 */ /* 0x002fc80000011410 */
[CC--:B------:R-:W-:Y:S02]  /*1100*/  LEA.HI R14, R15.reuse, R16.reuse, RZ, 0x3 ;  /* 0x000000100f0e7211 */ /* 0x0c0fe400078f18ff */
[CC--:B------:R-:W-:Y:S02]  /*1110*/  LEA.HI R0, R15.reuse, R16.reuse, RZ, 0x2 ;  /* 0x000000100f007211 */ /* 0x0c0fe400078f10ff */
[----:B---3--:R-:W-:Y:S02]  /*1120*/  LEA.HI R7, R15, R16, RZ, 0x4 ;  /* 0x000000100f077211 */ /* 0x008fe400078f20ff */
[----:B------:R-:W-:Y:S02]  /*1130*/  SHF.R.S32.HI R3, RZ, 0x3, R14 ;  /* 0x00000003ff037819 */ /* 0x000fe4000001140e */
[----:B------:R-:W-:Y:S02]  /*1140*/  LOP3.LUT R4, R14, 0xfffffff8, RZ, 0xc0, !PT ;  /* 0xfffffff80e047812 */ /* 0x000fe400078ec0ff */
[----:B------:R-:W-:Y:S01]  /*1150*/  LOP3.LUT R2, R0, 0xfffffffc, RZ, 0xc0, !PT ;  /* 0xfffffffc00027812 */ /* 0x000fe200078ec0ff */
[----:B------:R-:W-:Y:S01]  /*1160*/  IMAD.SHL.U32 R3, R3, 0x40, RZ ;  /* 0x0000004003037824 */ /* 0x000fe200078e00ff */
[----:B------:R-:W-:Y:S01]  /*1170*/  SHF.R.S32.HI R8, RZ, 0x4, R7 ;  /* 0x00000004ff087819 */ /* 0x000fe20000011407 */
[----:B------:R-:W-:-:S02]  /*1180*/  IMAD.IADD R0, R16, 0x1, -R4 ;  /* 0x0000000110007824 */ /* 0x000fc400078e0a04 */
[----:B------:R-:W-:Y:S01]  /*1190*/  IMAD.IADD R2, R16, 0x1, -R2 ;  /* 0x0000000110027824 */ /* 0x000fe200078e0a02 */
[----:B------:R-:W-:Y:S01]  /*11a0*/  LEA.HI R5, R7, R8, RZ, 0x1 ;  /* 0x0000000807057211 */ /* 0x000fe200078f08ff */
[----:B------:R-:W-:Y:S01]  /*11b0*/  IMAD.SHL.U32 R6, R0, 0x8, RZ ;  /* 0x0000000800067824 */ /* 0x000fe200078e00ff */
[----:B------:R-:W-:Y:S02]  /*11c0*/  LOP3.LUT R3, R3, 0x1c0, RZ, 0xc0, !PT ;  /* 0x000001c003037812 */ /* 0x000fe400078ec0ff */
[----:B------:R-:W-:Y:S02]  /*11d0*/  LEA.HI R11, R2, R2, RZ, 0x1 ;  /* 0x00000002020b7211 */ /* 0x000fe400078f08ff */
[----:B------:R-:W-:Y:S02]  /*11e0*/  LOP3.LUT R5, R5, 0xfffffffe, RZ, 0xc0, !PT ;  /* 0xfffffffe05057812 */ /* 0x000fe400078ec0ff */
[----:B------:R-:W-:Y:S02]  /*11f0*/  LOP3.LUT R6, R3, 0x38, R6, 0xf8, !PT ;  /* 0x0000003803067812 */ /* 0x000fe400078ef806 */
[----:B------:R-:W-:Y:S01]  /*1200*/  SHF.R.U32.HI R4, RZ, 0x3, R3 ;  /* 0x00000003ff047819 */ /* 0x000fe20000011603 */
[----:B------:R-:W-:Y:S01]  /*1210*/  IMAD.IADD R12, R8, 0x1, -R5 ;  /* 0x00000001080c7824 */ /* 0x000fe200078e0a05 */
[----:B------:R-:W-:-:S02]  /*1220*/  LOP3.LUT R3, R11, 0x1ffffffe, RZ, 0xc0, !PT ;  /* 0x1ffffffe0b037812 */ /* 0x000fc400078ec0ff */
        /* <DEDUP_REMOVED lines=15> */
[----:B------:R-:W-:Y:S02]  /*1320*/  LOP3.LUT R2, R0, 0x1c0, RZ, 0xc0, !PT ;  /* 0x000001c000027812 */ /* 0x000fe400078ec0ff */
[----:B------:R-:W-:-:S02]  /*1330*/  LEA.HI R10, R10, R4, RZ, 0x3 ;  /* 0x000000040a0a7211 */ /* 0x000fc400078f18ff */
[----:B------:R-:W-:Y:S02]  /*1340*/  LOP3.LUT R3, R3, 0xffffffc, RZ, 0xc0, !PT ;  /* 0x0ffffffc03037812 */ /* 0x000fe400078ec0ff */
[----:B------:R-:W-:Y:S02]  /*1350*/  LEA.HI R0, R6, R5, RZ, 0x2 ;  /* 0x0000000506007211 */ /* 0x000fe400078f10ff */
[----:B------:R-:W-:Y:S01]  /*1360*/  LOP3.LUT R8, R2, 0x8, R14, 0xf8, !PT ;  /* 0x0000000802087812 */ /* 0x000fe200078ef80e */
[----:B------:R-:W-:Y:S01]  /*1370*/  IMAD.IADD R3, R9, 0x1, -R3 ;  /* 0x0000000109037824 */ /* 0x000fe200078e0a03 */
[----:B------:R-:W-:Y:S02]  /*1380*/  LOP3.LUT R7, R10, 0xfffffff8, RZ, 0xc0, !PT ;  /* 0xfffffff80a077812 */ /* 0x000fe400078ec0ff */
[----:B------:R-:W-:Y:S02]  /*1390*/  SHF.R.U32.HI R6, RZ, 0x3, R2 ;  /* 0x00000003ff067819 */ /* 0x000fe40000011602 */
[----:B------:R-:W-:Y:S01]  /*13a0*/  SHF.R.S32.HI R2, RZ, 0x2, R0 ;  /* 0x00000002ff027819 */ /* 0x000fe20000011400 */
[----:B------:R-:W-:Y:S01]  /*13b0*/  IMAD.IADD R4, R4, 0x1, -R7 ;  /* 0x0000000104047824 */ /* 0x000fe200078e0a07 */
[----:B------:R-:W-:-:S02]  /*13c0*/  LOP3.LUT R0, R0, 0x7ffffffc, RZ, 0xc0, !PT ;  /* 0x7ffffffc00007812 */ /* 0x000fc400078ec0ff */
        /* <DEDUP_REMOVED lines=9> */
[----:B------:R-:W-:Y:S02]  /*1460*/  IMAD.SHL.U32 R5, R3, 0x8, RZ ;  /* 0x0000000803057824 */ /* 0x000fe400078e00ff */
        /* <DEDUP_REMOVED lines=8> */
[----:B------:R-:W-:-:S02]  /*14f0*/  IMAD R0, R12, 0x200, R8 ;  /* 0x000002000c007824 */ /* 0x000fc400078e0208 */
[----:B------:R-:W-:Y:S01]  /*1500*/  IMAD.SHL.U32 R224, R224, 0x2, RZ ;  /* 0x00000002e0e07824 */ /* 0x000fe200078e00ff */
[----:B------:R-:W-:Y:S02]  /*1510*/  LOP3.LUT R2, R3, R2, RZ, 0x3c, !PT ;  /* 0x0000000203027212 */ /* 0x000fe400078e3cff */
[----:B------:R-:W-:Y:S01]  /*1520*/  LOP3.LUT R3, R5, 0xfffffe00, RZ, 0xc0, !PT ;  /* 0xfffffe0005037812 */ /* 0x000fe200078ec0ff */
[----:B------:R-:W-:Y:S01]  /*1530*/  IMAD.IADD R5, R7, 0x1, R6 ;  /* 0x0000000107057824 */ /* 0x000fe200078e0206 */
[----:B------:R-:W-:Y:S01]  /*1540*/  LEA R115, R0, 0x2900, 0x1 ;  /* 0x0000290000737811 */ /* 0x000fe200078e08ff */
[----:B------:R-:W-:Y:S01]  /*1550*/  IMAD.MOV.U32 R6, RZ, RZ, 0x40 ;  /* 0x00000040ff067424 */ /* 0x000fe200078e00ff */
[----:B------:R-:W-:Y:S02]  /*1560*/  IADD3 R4, R2, R3, R4 ;  /* 0x0000000302047210 */ /* 0x000fe40007ffe004 */
[----:B------:R1:W-:Y:S01]  /*1570*/  STL [R1+0x5c], R5 ;  /* 0x00005c0501007387 */ /* 0x0003e20000100800 */
[----:B------:R-:W-:-:S02]  /*1580*/  IADD3 R218, R115, 0x20, RZ ;  /* 0x0000002073da7810 */ /* 0x000fc40007ffe0ff */
[----:B------:R-:W-:Y:S02]  /*1590*/  LEA R214, R4, 0x5100, 0x1 ;  /* 0x0000510004d67811 */ /* 0x000fe400078e08ff */
[----:B------:R-:W-:Y:S02]  /*15a0*/  SEL R0, R6, 0xffffffc0, !P0 ;  /* 0xffffffc006007807 */ /* 0x000fe40004000000 */
[----:B------:R-:W-:-:S03]  /*15b0*/  @P1 IADD3 R218, R115, -0x20, RZ ;  /* 0xffffffe073da1810 */ /* 0x000fc60007ffe0ff */
[----:B------:R-:W-:Y:S01]  /*15c0*/  IMAD.IADD R213, R115, 0x1, R0 ;  /* 0x0000000173d57824 */ /* 0x000fe200078e0200 */
[----:B------:R-:W-:Y:S01]  /*15d0*/  IADD3 R222, R218, 0x800, RZ ;  /* 0x00000800dade7810 */ /* 0x000fe20007ffe0ff */
        /* <DEDUP_REMOVED lines=17> */
.L_x_3170:
        /* <DEDUP_REMOVED lines=8> */
[----:B------:R-:W-:Y:S01]  /*1770*/  IMAD.MOV.U32 R162, RZ, RZ, RZ ;  /* 0x000000ffffa27224 */ /* 0x000fe200078e00ff */
[----:B------:R-:W-:Y:S02]  /*1780*/  ISETP.NE.U32.AND P3, PT, RZ, c[0x0][0x348], PT ;  /* 0x0000d200ff007a0c */ /* 0x000fe40003f65070 */
[----:B------:R-:W-:Y:S02]  /*1790*/  ISETP.NE.AND.EX P2, PT, RZ, c[0x0][0x374], PT, P0 ;  /* 0x0000dd00ff007a0c */ /* 0x000fe40003f45300 */
[----:B------:R-:W-:Y:S02]  /*17a0*/  ISETP.NE.U32.AND P5, PT, RZ, c[0x0][0x358], PT ;  /* 0x0000d600ff007a0c */ /* 0x000fe40003fa5070 */
[----:B------:R-:W-:Y:S02]  /*17b0*/  ISETP.NE.AND.EX P3, PT, RZ, c[0x0][0x34c], PT, P3 ;  /* 0x0000d300ff007a0c */ /* 0x000fe40003f65330 */
[----:B------:R-:W-:Y:S01]  /*17c0*/  ISETP.NE.AND.EX P5, PT, RZ, c[0x0][0x35c], PT, P5 ;  /* 0x0000d700ff007a0c */ /* 0x000fe20003fa5350 */
[----:B------:R-:W-:Y:S01]  /*17d0*/  CS2R R160, SRZ ;  /* 0x0000000000a07805 */ /* 0x000fe2000001ff00 */
[----:B------:R-:W-:Y:S01]  /*17e0*/  IMAD.MOV.U32 R13, RZ, RZ, RZ ;  /* 0x000000ffff0d7224 */ /* 0x000fe200078e00ff */
[----:B--2---:R-:W-:Y:S01]  /*17f0*/  SHF.R.S32.HI R139, RZ, 0x1f, R37 ;  /* 0x0000001fff8b7819 */ /* 0x004fe20000011425 */
[----:B------:R1:W-:Y:S01]  /*1800*/  STL [R1+0x50], R37 ;  /* 0x0000502501007387 */ /* 0x0003e20000100800 */
[----:B------:R-:W-:-:S02]  /*1810*/  @P4 LEA R2, P0, R37, c[0x0][0x360], 0x2 ;  /* 0x0000d80025024a11 */ /* 0x000fc400078010ff */
        /* <DEDUP_REMOVED lines=29> */
.L_x_2987:
[----:B------:R-:W-:-:S04]  /*19f0*/  ISETP.NE.U32.AND P0, PT, RZ, c[0x0][0x368], PT ;  /* 0x0000da00ff007a0c */ /* 0x000fc80003f05070 */
[----:B------:R-:W-:-:S13]  /*1a00*/  ISETP.NE.AND.EX P0, PT, RZ, c[0x0][0x36c], PT, P0 ;  /* 0x0000db00ff007a0c */ /* 0x000fda0003f05300 */
[----:B------:R-:W-:Y:S05]  /*1a10*/  @!P0 BRA `(.L_x_2988) ;  /* 0x0000004000008947 */ /* 0x000fea0003800000 */
[----:B-1----:R-:W-:-:S04]  /*1a20*/  LEA R4, P0, R37, c[0x0][0x368], 0x2 ;  /* 0x0000da0025047a11 */ /* 0x002fc800078010ff */
[----:B------:R-:W-:-:S05]  /*1a30*/  LEA.HI.X R5, R37, c[0x0][0x36c], R139, 0x2, P0 ;  /* 0x0000db0025057a11 */ /* 0x000fca00000f148b */
[----:B------:R1:W5:Y:S01]  /*1a40*/  LDG.E R12, [R4.64] ;  /* 0x00000008040c7981 */ /* 0x000362000c1e1900 */
[----:B------:R-:W-:Y:S05]  /*1a50*/  BRA `(.L_x_2989) ;  /* 0x0000005000007947 */ /* 0x000fea0003800000 */
.L_x_2988:
[----:B------:R-:W-:Y:S01]  /*1a60*/  MOV R12, c[0x0][0x1d0] ;  /* 0x00007400000c7a02 */ /* 0x000fe20000000f00 */
[----:B------:R-:W-:Y:S05]  /*1a70*/  @!P6 BRA `(.L_x_2989) ;  /* 0x000000300000e947 */ /* 0x000fea0003800000 */
[----:B------:R-:W2:Y:S04]  /*1a80*/  LDG.E R6, [R4.64] ;  /* 0x0000000804067981 */ /* 0x000ea8000c1e1900 */
[----:B-1----:R-:W2:Y:S02]  /*1a90*/  LDG.E R0, [R4.64+0x4] ;  /* 0x0000040804007981 */ /* 0x002ea4000c1e1900 */
[----:B--2---:R-:W-:Y:S02]  /*1aa0*/  IADD3 R12, -R6, R0, RZ ;  /* 0x00000000060c7210 */ /* 0x004fe40007ffe1ff */
.L_x_2989:
        /* <DEDUP_REMOVED lines=75> */
.L_x_2991:
[----:B------:R-:W-:Y:S05]  /*1f60*/  BSYNC B0 ;  /* 0x0000000000007941 */ /* 0x000fea0003800000 */
.L_x_2990:
        /* <DEDUP_REMOVED lines=54> */
[----:B------:R-:W-:Y:S02]  /*22d0*/  LOP3.LUT R2, R149, 0x18, R28, 0xf8, !PT ;  /* 0x0000001895027812 */ /* 0x000fe400078ef81c */
        /* <DEDUP_REMOVED lines=62> */
[----:B------:R-:W-:Y:S01]  /*26c0*/  @P0 LEA R6, P2, R2, c[0x0][0x220], 0x1 ;  /* 0x0000880002060a11 */ /* 0x000fe200078408ff */
        /* <DEDUP_REMOVED lines=18> */
[----:B------:R-:W-:Y:S02]  /*27f0*/  SHF.L.U64.HI R157, R155, R171, c[0x0][0x294] ;  /* 0x0000a5009b9d7619 */ /* 0x000fe400000102ab */
        /* <DEDUP_REMOVED lines=136> */
[C---:B------:R-:W-:Y:S01]  /*3080*/  IMAD R168, R144.reuse, c[0x0][0x294], RZ ;  /* 0x0000a50090a87a24 */ /* 0x040fe200078e02ff */
        /* <DEDUP_REMOVED lines=23> */
.L_x_3027:
        /* <DEDUP_REMOVED lines=63> */
.L_x_2997:
[----:B------:R-:W-:Y:S05]  /*35f0*/  BSYNC B0 ;  /* 0x0000000000007941 */ /* 0x000fea0003800000 */
.L_x_2996:
        /* <DEDUP_REMOVED lines=39> */
.L_x_2999:
[----:B------:R-:W-:Y:S05]  /*3870*/  BSYNC B0 ;  /* 0x0000000000007941 */ /* 0x000fea0003800000 */
.L_x_2998:
        /* <DEDUP_REMOVED lines=37> */
.L_x_3001:
[----:B------:R-:W-:Y:S05]  /*3ad0*/  BSYNC B0 ;  /* 0x0000000000007941 */ /* 0x000fea0003800000 */
.L_x_3000:
        /* <DEDUP_REMOVED lines=68> */
.L_x_3005:
[----:B------:R-:W-:Y:S05]  /*3f20*/  BSYNC B0 ;  /* 0x0000000000007941 */ /* 0x000fea0003800000 */
.L_x_3004:
        /* <DEDUP_REMOVED lines=55> */
.L_x_3003:
[----:B------:R-:W-:Y:S05]  /*42a0*/  BSYNC B1 ;  /* 0x0000000000017941 */ /* 0x000fea0003800000 */
.L_x_3002:
        /* <DEDUP_REMOVED lines=56> */
.L_x_3009:
[----:B------:R-:W-:Y:S05]  /*4630*/  BSYNC B0 ;  /* 0x0000000000007941 */ /* 0x000fea0003800000 */
.L_x_3008:
        /* <DEDUP_REMOVED lines=55> */
.L_x_3007:
[----:B------:R-:W-:Y:S05]  /*49b0*/  BSYNC B1 ;  /* 0x0000000000017941 */ /* 0x000fea0003800000 */
.L_x_3006:
        /* <DEDUP_REMOVED lines=55> */
.L_x_3012:
[----:B------:R-:W-:Y:S05]  /*4d30*/  BSYNC B0 ;  /* 0x0000000000007941 */ /* 0x000fea0003800000 */
.L_x_3011:
        /* <DEDUP_REMOVED lines=56> */
.L_x_2995:
        /* <DEDUP_REMOVED lines=195> */
.L_x_3014:
[----:B---3--:R-:W-:Y:S05]  /*5cf0*/  BSYNC B0 ;  /* 0x0000000000007941 */ /* 0x008fea0003800000 */
.L_x_3013:
        /* <DEDUP_REMOVED lines=115> */
.L_x_3016:
[----:B------:R-:W-:Y:S05]  /*6430*/  BSYNC B0 ;  /* 0x0000000000007941 */ /* 0x000fea0003800000 */
.L_x_3015:
        /* <DEDUP_REMOVED lines=116> */
.L_x_2994:
        /* <DEDUP_REMOVED lines=11> */
.L_x_3018:
[----:B------:R-:W-:Y:S05]  /*6c30*/  BSYNC B0 ;  /* 0x0000000000007941 */ /* 0x000fea0003800000 */
.L_x_3017:
        /* <DEDUP_REMOVED lines=8> */
.L_x_3020:
[----:B------:R-:W-:Y:S05]  /*6cc0*/  BSYNC B0 ;  /* 0x0000000000007941 */ /* 0x000fea0003800000 */
.L_x_3019:
[----:B------:R-:W-:Y:S11]  /*6cd0*/  ISETP.GE.AND P0, PT, R148, R2, PT ;  /* 0x000000029400720c */ /* 0x000ff60003f06270 */
[----:B------:R-:W-:Y:S02]  /*6ce0*/  @!UPT UIADD3 URZ, URZ, URZ, URZ ;  /* 0x0000003f3f3ff290 */ /* 0x000fe4000fffe03f */
[----:B------:R-:W-:-:S05]  /*6cf0*/  @P0 BRA `(.L_x_3010) ;  /* 0x0000004000000947 */ /* 0x000fca0003800000 */
[----:B-1----:R-:W1:Y:S04]  /*6d00*/  @!P6 LDS.128 R8, [R80+0x4800] ;  /* 0x004800005008e984 */ /* 0x002e680000000c00 */
[----:B------:R-:W2:Y:S04]  /*6d10*/  @!P1 LDS.128 R4, [R81+0x4800] ;  /* 0x0048000051049984 */ /* 0x000ea80000000c00 */
[----:B-1----:R1:W-:Y:S04]  /*6d20*/  @!P6 STG.E.128 [R62.64], R8 ;  /* 0x000000083e00e986 */ /* 0x0023e8000c101d08 */
[----:B--2---:R1:W-:Y:S02]  /*6d30*/  @!P1 STG.E.128 [R62.64+0x40], R4 ;  /* 0x000040043e009986 */ /* 0x0043e4000c101d08 */
.L_x_3010:
[----:B------:R-:W-:Y:S05]  /*6d40*/  BSYNC B2 ;  /* 0x0000000000027941 */ /* 0x000fea0003800000 */
.L_x_2993:
        /* <DEDUP_REMOVED lines=73> */
[----:B--2---:R-:W-:Y:S04]  /*71e0*/  IMNMX R8, R2, 0x50, PT ;  /* 0x0000005002087817 */ /* 0x004fe80003800200 */
[----:B------:R-:W-:Y:S02]  /*71f0*/  ISETP.GE.AND P1, PT, R82, R8, PT ;  /* 0x000000085200720c */ /* 0x000fe40003f26270 */
[----:B---3--:R-:W-:Y:S04]  /*7200*/  IADD3 R6, P0, R132, R16, RZ ;  /* 0x0000001084067210 */ /* 0x008fe80007f1e0ff */
[----:B------:R-:W-:Y:S01]  /*7210*/  IADD3.X R7, R17, R131, RZ, P0, !PT ;  /* 0x0000008311077210 */ /* 0x000fe200007fe4ff */
        /* <DEDUP_REMOVED lines=18> */
.L_x_3022:
[----:B-1----:R-:W-:Y:S05]  /*7340*/  BSYNC B0 ;  /* 0x0000000000007941 */ /* 0x002fea0003800000 */
.L_x_3021:
        /* <DEDUP_REMOVED lines=21> */
.L_x_3024:
[----:B------:R-:W-:Y:S05]  /*74a0*/  BSYNC B0 ;  /* 0x0000000000007941 */ /* 0x000fea0003800000 */
.L_x_3023:
        /* <DEDUP_REMOVED lines=21> */
.L_x_3026:
[----:B------:R-:W-:Y:S05]  /*7600*/  BSYNC B0 ;  /* 0x0000000000007941 */ /* 0x000fea0003800000 */
.L_x_3025:
        /* <DEDUP_REMOVED lines=10> */
[----:B------:R-:W-:Y:S01]  /*76b0*/  @P0 LEA R8, P1, R2, c[0x0][0x220], 0x1 ;  /* 0x0000880002080a11 */ /* 0x000fe200078208ff */
        /* <DEDUP_REMOVED lines=22> */
.L_x_2992:
        /* <DEDUP_REMOVED lines=48> */
.L_x_3029:
[----:B------:R-:W-:Y:S05]  /*7b20*/  BSYNC B0 ;  /* 0x0000000000007941 */ /* 0x000fea0003800000 */
.L_x_3028:
        /* <DEDUP_REMOVED lines=130> */
.L_x_3175:
[----:B------:R-:W-:Y:S05]  /*8350*/  BRA.DIV ~URZ, `(.L_x_3032) ;  /* 0x000147b27f007947 */ /* 0x000fea000b800000 */
[----:B-1----:R1:W4:Y:S02]  /*8360*/  SHFL.IDX PT, R2, R6, RZ, 0x181f ;  /* 0x00181fff06027589 */ /* 0x00232400000e0000 */
.L_x_3176:
        /* <DEDUP_REMOVED lines=11> */
.L_x_3034:
[----:B------:R-:W-:Y:S05]  /*8420*/  BSYNC B0 ;  /* 0x0000000000007941 */ /* 0x000fea0003800000 */
.L_x_3033:
[----:B------:R-:W-:Y:S05]  /*8430*/  BRA.DIV ~URZ, `(.L_x_3035) ;  /* 0x000147427f007947 */ /* 0x000fea000b800000 */
[----:B---3--:R3:W1:Y:S04]  /*8440*/  SHFL.IDX PT, R7, R5, 0x1, 0x181f ;  /* 0x00381f0005077f89 */ /* 0x00866800000e0000 */
[----:B--2-4-:R3:W2:Y:S02]  /*8450*/  SHFL.IDX PT, R2, R6, 0x1, 0x181f ;  /* 0x00381f0006027f89 */ /* 0x0146a400000e0000 */
.L_x_3177:
        /* <DEDUP_REMOVED lines=10> */
.L_x_3037:
[----:B------:R-:W-:Y:S05]  /*8500*/  BSYNC B0 ;  /* 0x0000000000007941 */ /* 0x000fea0003800000 */
.L_x_3036:
[----:B------:R-:W-:Y:S05]  /*8510*/  BRA.DIV ~URZ, `(.L_x_3038) ;  /* 0x000147327f007947 */ /* 0x000fea000b800000 */
[----:B-1----:R1:W4:Y:S02]  /*8520*/  SHFL.IDX PT, R7, R5, 0x2, 0x181f ;  /* 0x00581f0005077f89 */ /* 0x00232400000e0000 */
.L_x_3178:
[----:B------:R-:W-:Y:S05]  /*8530*/  BRA.DIV ~URZ, `(.L_x_3039) ;  /* 0x000147827f007947 */ /* 0x000fea000b800000 */
[----:B--2---:R2:W1:Y:S02]  /*8540*/  SHFL.IDX PT, R2, R6, 0x2, 0x181f ;  /* 0x00581f0006027f89 */ /* 0x00446400000e0000 */
.L_x_3179:
        /* <DEDUP_REMOVED lines=10> */
.L_x_3041:
[----:B------:R-:W-:Y:S05]  /*85f0*/  BSYNC B0 ;  /* 0x0000000000007941 */ /* 0x000fea0003800000 */
.L_x_3040:
[----:B------:R-:W-:Y:S05]  /*8600*/  BRA.DIV ~URZ, `(.L_x_3042) ;  /* 0x000147227f007947 */ /* 0x000fea000b800000 */
[----:B----4-:R4:W2:Y:S04]  /*8610*/  SHFL.IDX PT, R7, R5, 0x3, 0x181f ;  /* 0x00781f0005077f89 */ /* 0x0108a800000e0000 */
[----:B-1----:R4:W1:Y:S02]  /*8620*/  SHFL.IDX PT, R2, R6, 0x3, 0x181f ;  /* 0x00781f0006027f89 */ /* 0x00286400000e0000 */
.L_x_3180:
        /* <DEDUP_REMOVED lines=10> */
.L_x_3044:
[----:B------:R-:W-:Y:S05]  /*86d0*/  BSYNC B0 ;  /* 0x0000000000007941 */ /* 0x000fea0003800000 */
.L_x_3043:
[----:B------:R-:W-:Y:S05]  /*86e0*/  BRA.DIV ~URZ, `(.L_x_3045) ;  /* 0x000147127f007947 */ /* 0x000fea000b800000 */
[----:B--2---:R2:W3:Y:S02]  /*86f0*/  SHFL.IDX PT, R7, R5, 0x4, 0x181f ;  /* 0x00981f0005077f89 */ /* 0x0044e400000e0000 */
.L_x_3181:
[----:B------:R-:W-:Y:S05]  /*8700*/  BRA.DIV ~URZ, `(.L_x_3046) ;  /* 0x000147627f007947 */ /* 0x000fea000b800000 */
[----:B-1----:R1:W2:Y:S02]  /*8710*/  SHFL.IDX PT, R2, R6, 0x4, 0x181f ;  /* 0x00981f0006027f89 */ /* 0x0022a400000e0000 */
.L_x_3182:
        /* <DEDUP_REMOVED lines=10> */
.L_x_3048:
[----:B------:R-:W-:Y:S05]  /*87c0*/  BSYNC B0 ;  /* 0x0000000000007941 */ /* 0x000fea0003800000 */
.L_x_3047:
[----:B------:R-:W-:Y:S05]  /*87d0*/  BRA.DIV ~URZ, `(.L_x_3049) ;  /* 0x000147027f007947 */ /* 0x000fea000b800000 */
[----:B---3--:R3:W1:Y:S04]  /*87e0*/  SHFL.IDX PT, R7, R5, 0x5, 0x181f ;  /* 0x00b81f0005077f89 */ /* 0x00866800000e0000 */
[----:B--2---:R3:W2:Y:S02]  /*87f0*/  SHFL.IDX PT, R2, R6, 0x5, 0x181f ;  /* 0x00b81f0006027f89 */ /* 0x0046a400000e0000 */
.L_x_3183:
        /* <DEDUP_REMOVED lines=10> */
.L_x_3051:
[----:B------:R-:W-:Y:S05]  /*88a0*/  BSYNC B0 ;  /* 0x0000000000007941 */ /* 0x000fea0003800000 */
.L_x_3050:
[----:B------:R-:W-:Y:S05]  /*88b0*/  BRA.DIV ~URZ, `(.L_x_3052) ;  /* 0x000146f27f007947 */ /* 0x000fea000b800000 */
[----:B-1----:R1:W3:Y:S02]  /*88c0*/  SHFL.IDX PT, R7, R5, 0x6, 0x181f ;  /* 0x00d81f0005077f89 */ /* 0x0022e400000e0000 */
.L_x_3184:
[----:B------:R-:W-:Y:S05]  /*88d0*/  BRA.DIV ~URZ, `(.L_x_3053) ;  /* 0x000147427f007947 */ /* 0x000fea000b800000 */
[----:B--2---:R2:W1:Y:S02]  /*88e0*/  SHFL.IDX PT, R2, R6, 0x6, 0x181f ;  /* 0x00d81f0006027f89 */ /* 0x00446400000e0000 */
.L_x_3185:
        /* <DEDUP_REMOVED lines=10> */
.L_x_3055:
[----:B------:R-:W-:Y:S05]  /*8990*/  BSYNC B0 ;  /* 0x0000000000007941 */ /* 0x000fea0003800000 */
.L_x_3054:
[----:B------:R-:W-:Y:S05]  /*89a0*/  BRA.DIV ~URZ, `(.L_x_3056) ;  /* 0x000146e27f007947 */ /* 0x000fea000b800000 */
[----:B-1-34-:R-:W1:Y:S04]  /*89b0*/  SHFL.IDX PT, R5, R5, 0x7, 0x181f ;  /* 0x00f81f0005057f89 */ /* 0x01ae6800000e0000 */
[----:B------:R3:W4:Y:S02]  /*89c0*/  SHFL.IDX PT, R3, R6, 0x7, 0x181f ;  /* 0x00f81f0006037f89 */ /* 0x00072400000e0000 */
.L_x_3186:
        /* <DEDUP_REMOVED lines=26> */
[----:B------:R-:W-:Y:S02]  /*8b70*/  IMAD.MOV.U32 R179, RZ, RZ, c[0x0][0x1e4] ;  /* 0x00007900ffb37624 */ /* 0x000fe400078e00ff */
[----:B------:R-:W-:Y:S01]  /*8b80*/  IMAD.WIDE.U32 R14, R178, 0x20, RZ ;  /* 0x00000020b20e7825 */ /* 0x000fe200078e00ff */
        /* <DEDUP_REMOVED lines=8> */
[----:B------:R-:W-:Y:S01]  /*8c10*/  IMAD R2, R3, 0x50, RZ ;  /* 0x0000005003027824 */ /* 0x000fe200078e02ff */
[----:B------:R-:W-:Y:S02]  /*8c20*/  ISETP.GE.AND P1, PT, R112, 0x21, PT ;  /* 0x000000217000780c */ /* 0x000fe40003f26270 */
[----:B------:R-:W-:Y:S01]  /*8c30*/  @P3 LEA R8, P0, R4, c[0x0][0x1c8], 0x1 ;  /* 0x0000720004083a11 */ /* 0x000fe200078008ff */
[----:B------:R-:W-:Y:S01]  /*8c40*/  IMAD.IADD R3, R5, 0x1, R2 ;  /* 0x0000000105037824 */ /* 0x000fe200078e0202 */
[----:B------:R-:W-:-:S04]  /*8c50*/  @P2 LEA R2, P4, R178, R4, 0x4 ;  /* 0x00000004b2022211 */ /* 0x000fc800078820ff */
[----:B------:R-:W-:Y:S02]  /*8c60*/  @P3 LEA.HI.X R9, R4, c[0x0][0x1cc], R3, 0x1, P0 ;  /* 0x0000730004093a11 */ /* 0x000fe400000f0c03 */
[----:B------:R-:W-:Y:S02]  /*8c70*/  ISETP.GE.AND P0, PT, R112, 0x31, PT ;  /* 0x000000317000780c */ /* 0x000fe40003f06270 */
[----:B------:R-:W-:Y:S01]  /*8c80*/  @P2 LEA.HI.X R6, R178, R3, R179, 0x4, P4 ;  /* 0x00000003b2062211 */ /* 0x000fe200020f24b3 */
        /* <DEDUP_REMOVED lines=27> */
.L_x_3058:
[----:B------:R-:W-:Y:S05]  /*8e40*/  BSYNC B0 ;  /* 0x0000000000007941 */ /* 0x000fea0003800000 */
.L_x_3057:
        /* <DEDUP_REMOVED lines=8> */
.L_x_3059:
[----:B------:R-:W-:Y:S01]  /*8ed0*/  ULDC.U8 UR4, c[0x0][0x298] ;  /* 0x0000a60000047ab9 */ /* 0x000fe20000000000 */
[----:B-1---5:R-:W-:Y:S01]  /*8ee0*/  SHF.R.S32.HI R2, RZ, 0x1f, R138 ;  /* 0x0000001fff027819 */ /* 0x022fe2000001148a */
[----:B------:R-:W-:Y:S01]  /*8ef0*/  IMAD.WIDE.U32 R6, R138, c[0x0][0x280], RZ ;  /* 0x0000a0008a067a25 */ /* 0x000fe200078e00ff */
        /* <DEDUP_REMOVED lines=65> */
.L_x_3063:
[----:B--2---:R-:W-:Y:S05]  /*9310*/  BSYNC B0 ;  /* 0x0000000000007941 */ /* 0x004fea0003800000 */
.L_x_3062:
        /* <DEDUP_REMOVED lines=45> */
.L_x_3065:
[----:B------:R-:W-:Y:S05]  /*95f0*/  BSYNC B0 ;  /* 0x0000000000007941 */ /* 0x000fea0003800000 */
.L_x_3064:
        /* <DEDUP_REMOVED lines=47> */
.L_x_3067:
[----:B------:R-:W-:Y:S05]  /*98f0*/  BSYNC B0 ;  /* 0x0000000000007941 */ /* 0x000fea0003800000 */
.L_x_3066:
        /* <DEDUP_REMOVED lines=45> */
.L_x_3069:
[----:B----4-:R-:W-:Y:S05]  /*9bd0*/  BSYNC B0 ;  /* 0x0000000000007941 */ /* 0x010fea0003800000 */
.L_x_3068:
        /* <DEDUP_REMOVED lines=69> */
.L_x_3073:
[----:B------:R-:W-:Y:S05]  /*a030*/  BSYNC B0 ;  /* 0x0000000000007941 */ /* 0x000fea0003800000 */
.L_x_3072:
        /* <DEDUP_REMOVED lines=48> */
.L_x_3071:
[----:B------:R-:W-:Y:S05]  /*a340*/  BSYNC B1 ;  /* 0x0000000000017941 */ /* 0x000fea0003800000 */
.L_x_3070:
        /* <DEDUP_REMOVED lines=52> */
.L_x_3077:
[----:B------:R-:W-:Y:S05]  /*a690*/  BSYNC B0 ;  /* 0x0000000000007941 */ /* 0x000fea0003800000 */
.L_x_3076:
        /* <DEDUP_REMOVED lines=48> */
.L_x_3075:
[----:B------:R-:W-:Y:S05]  /*a9a0*/  BSYNC B1 ;  /* 0x0000000000017941 */ /* 0x000fea0003800000 */
.L_x_3074:
        /* <DEDUP_REMOVED lines=52> */
.L_x_3081:
[----:B------:R-:W-:Y:S05]  /*acf0*/  BSYNC B0 ;  /* 0x0000000000007941 */ /* 0x000fea0003800000 */
.L_x_3080:
        /* <DEDUP_REMOVED lines=48> */
.L_x_3079:
[----:B------:R-:W-:Y:S05]  /*b000*/  BSYNC B1 ;  /* 0x0000000000017941 */ /* 0x000fea0003800000 */
.L_x_3078:
        /* <DEDUP_REMOVED lines=51> */
.L_x_3084:
[----:B------:R-:W-:Y:S05]  /*b340*/  BSYNC B0 ;  /* 0x0000000000007941 */ /* 0x000fea0003800000 */
.L_x_3083:
        /* <DEDUP_REMOVED lines=49> */
.L_x_3061:
        /* <DEDUP_REMOVED lines=73> */
.L_x_3086:
[----:B---3--:R-:W-:Y:S05]  /*baf0*/  BSYNC B0 ;  /* 0x0000000000007941 */ /* 0x008fea0003800000 */
.L_x_3085:
        /* <DEDUP_REMOVED lines=66> */
.L_x_3088:
[----:B------:R-:W-:Y:S05]  /*bf20*/  BSYNC B0 ;  /* 0x0000000000007941 */ /* 0x000fea0003800000 */
.L_x_3087:
        /* <DEDUP_REMOVED lines=120> */
.L_x_3090:
[----:B------:R-:W-:Y:S05]  /*c6b0*/  BSYNC B0 ;  /* 0x0000000000007941 */ /* 0x000fea0003800000 */
.L_x_3089:
        /* <DEDUP_REMOVED lines=103> */
.L_x_3092:
[----:B------:R-:W-:Y:S05]  /*cd30*/  BSYNC B0 ;  /* 0x0000000000007941 */ /* 0x000fea0003800000 */
.L_x_3091:
        /* <DEDUP_REMOVED lines=103> */
.L_x_3094:
[----:B------:R-:W-:Y:S05]  /*d3b0*/  BSYNC B0 ;  /* 0x0000000000007941 */ /* 0x000fea0003800000 */
.L_x_3093:
        /* <DEDUP_REMOVED lines=109> */
.L_x_3082:
[----:B------:R-:W-:Y:S05]  /*da90*/  BSYNC B2 ;  /* 0x0000000000027941 */ /* 0x000fea0003800000 */
.L_x_3060:
[----:B------:R-:W4:Y:S01]  /*daa0*/  LDL R75, [R1+0x30] ;  /* 0x00003000014b7983 */ /* 0x000f220000100800 */
[----:B------:R-:W-:-:S04]  /*dab0*/  DEPBAR.LE SB0, 0x0 ;  /* 0x000080000000791a */ /* 0x000fc80000000000 */
[----:B--2---:R-:W2:Y:S01]  /*dac0*/  LDL.64 R72, [R1+0x20] ;  /* 0x0000200001487983 */ /* 0x004ea20000100a00 */
[----:B------:R-:W-:Y:S01]  /*dad0*/  IMAD R0, R74, c[0x0][0x208], RZ ;  /* 0x000082004a007a24 */ /* 0x000fe200078e02ff */
[----:B------:R-:W-:Y:S01]  /*dae0*/  ULDC.64 UR4, c[0x0][0x208] ;  /* 0x0000820000047ab9 */ /* 0x000fe20000000a00 */
[C---:B-1----:R-:W-:Y:S01]  /*daf0*/  IMAD.WIDE.U32 R2, R113.reuse, c[0x0][0x208], RZ ;  /* 0x0000820071027a25 */ /* 0x042fe200078e00ff */
[----:B---3--:R-:W3:Y:S03]  /*db00*/  LDL R248, [R1+0x10] ;  /* 0x0000100001f87983 */ /* 0x008ee60000100800 */
[----:B------:R-:W-:Y:S01]  /*db10*/  IMAD R0, R113, c[0x0][0x20c], R0 ;  /* 0x0000830071007a24 */ /* 0x000fe200078e0200 */
[----:B------:R-:W-:Y:S03]  /*db20*/  BAR.SYNC.DEFER_BLOCKING 0x0 ;  /* 0x0000000000007b1d */ /* 0x000fe60000010000 */
[----:B------:R-:W-:-:S03]  /*db30*/  IMAD.IADD R0, R3, 0x1, R0 ;  /* 0x0000000103007824 */ /* 0x000fc600078e0200 */
[----:B------:R-:W-:Y:S04]  /*db40*/  LDSM.16.M88.4 R4, [R214+0x2000] ;  /* 0x00200000d604783b */ /* 0x000fe80000000200 */
[----:B------:R-:W1:Y:S04]  /*db50*/  LDSM.16.M88.4 R16, [R115] ;  /* 0x000000007310783b */ /* 0x000e680000000200 */
[----:B------:R-:W1:Y:S04]  /*db60*/  LDSM.16.M88.4 R12, [R115+0x800] ;  /* 0x00080000730c783b */ /* 0x000e680000000200 */
[----:B------:R-:W1:Y:S04]  /*db70*/  LDSM.16.M88.4 R20, [R115+0x1000] ;  /* 0x001000007314783b */ /* 0x000e680000000200 */
[----:B------:R-:W1:Y:S04]  /*db80*/  LDSM.16.M88.4 R28, [R115+0x1800] ;  /* 0x00180000731c783b */ /* 0x000e680000000200 */
[----:B------:R-:W1:Y:S04]  /*db90*/  LDSM.16.M88.4 R24, [R115+0x2000] ;  /* 0x002000007318783b */ /* 0x000e680000000200 */
[----:B------:R-:W1:Y:S04]  /*dba0*/  LDSM.16.M88.4 R8, [R214] ;  /* 0x00000000d608783b */ /* 0x000e680000000200 */
[----:B------:R-:W-:Y:S01]  /*dbb0*/  LDSM.16.M88.4 R36, [R222] ;  /* 0x00000000de24783b */ /* 0x000fe20000000200 */
[----:B------:R-:W-:Y:S01]  /*dbc0*/  IMAD R0, R0, 0x50, RZ ;  /* 0x0000005000007824 */ /* 0x000fe200078e02ff */
[----:B------:R-:W-:-:S02]  /*dbd0*/  USHF.L.U32 UR7, UR4, 0x5, URZ ;  /* 0x0000000504077899 */ /* 0x000fc4000800063f */
[----:B------:R-:W-:Y:S01]  /*dbe0*/  UMOV UR6, 0x5 ;  /* 0x0000000500067882 */ /* 0x000fe20000000000 */
[----:B------:R-:W-:Y:S01]  /*dbf0*/  LDSM.16.M88.4 R56, [R218] ;  /* 0x00000000da38783b */ /* 0x000fe20000000200 */
[----:B------:R-:W-:-:S03]  /*dc00*/  ISETP.GE.AND P0, PT, R136, c[0x0][0x1d4], PT ;  /* 0x0000750088007a0c */ /* 0x000fc60003f06270 */
        /* <DEDUP_REMOVED lines=12> */
[C---:B------:R-:W-:Y:S08]  /*dcd0*/  HMMA.16816.F32.BF16 R120, R8.reuse, R16, RZ ;  /* 0x000000100878723c */ /* 0x040ff000000418ff */
[C---:B------:R-:W-:Y:S08]  /*dce0*/  HMMA.16816.F32.BF16 R148, R8.reuse, R18, RZ ;  /* 0x000000120894723c */ /* 0x040ff000000418ff */
[C---:B------:R-:W-:Y:S08]  /*dcf0*/  HMMA.16816.F32.BF16 R104, R8.reuse, R12, RZ ;  /* 0x0000000c0868723c */ /* 0x040ff000000418ff */
[C---:B------:R-:W-:Y:S08]  /*dd00*/  HMMA.16816.F32.BF16 R128, R8.reuse, R14, RZ ;  /* 0x0000000e0880723c */ /* 0x040ff000000418ff */
[C---:B------:R-:W-:Y:S08]  /*dd10*/  HMMA.16816.F32.BF16 R100, R8.reuse, R20, RZ ;  /* 0x000000140864723c */ /* 0x040ff000000418ff */
[C---:B------:R-:W-:Y:S08]  /*dd20*/  HMMA.16816.F32.BF16 R124, R8.reuse, R22, RZ ;  /* 0x00000016087c723c */ /* 0x040ff000000418ff */
[C---:B------:R-:W-:Y:S08]  /*dd30*/  HMMA.16816.F32.BF16 R92, R8.reuse, R28, RZ ;  /* 0x0000001c085c723c */ /* 0x040ff000000418ff */
[C---:B------:R-:W-:Y:S01]  /*dd40*/  HMMA.16816.F32.BF16 R132, R8.reuse, R30, RZ ;  /* 0x0000001e0884723c */ /* 0x040fe200000418ff */
[----:B------:R-:W2:Y:S07]  /*dd50*/  LDSM.16.M88.4 R28, [R220] ;  /* 0x00000000dc1c783b */ /* 0x000eae0000000200 */
[C---:B------:R-:W-:Y:S08]  /*dd60*/  HMMA.16816.F32.BF16 R88, R8.reuse, R24, RZ ;  /* 0x000000180858723c */ /* 0x040ff000000418ff */
[----:B------:R-:W-:Y:S01]  /*dd70*/  HMMA.16816.F32.BF16 R84, R8, R26, RZ ;  /* 0x0000001a0854723c */ /* 0x000fe200000418ff */
[----:B------:R-:W-:Y:S01]  /*dd80*/  USHF.L.U64.HI UR5, UR4, UR6, UR5 ;  /* 0x0000000604057299 */ /* 0x000fe20008010205 */
[----:B------:R-:W2:Y:S01]  /*dd90*/  LDSM.16.M88.4 R20, [R219] ;  /* 0x00000000db14783b */ /* 0x000ea20000000200 */
[----:B------:R-:W-:-:S02]  /*dda0*/  ISETP.LT.OR P5, PT, R112, 0x1, P0 ;  /* 0x000000017000780c */ /* 0x000fc400007a1670 */
[----:B------:R-:W-:-:S03]  /*ddb0*/  ISETP.LT.OR P4, PT, R112, 0x11, P0 ;  /* 0x000000117000780c */ /* 0x000fc60000781670 */
[C---:B-1----:R-:W-:Y:S08]  /*ddc0*/  HMMA.16816.F32.BF16 R76, R4.reuse, R36, R44 ;  /* 0x00000024044c723c */ /* 0x042ff0000004182c */
[----:B------:R-:W-:Y:S01]  /*ddd0*/  HMMA.16816.F32.BF16 R80, R4, R56, R40 ;  /* 0x000000380450723c */ /* 0x000fe20000041828 */
[----:B----4-:R-:W-:Y:S02]  /*dde0*/  IMAD.MOV.U32 R9, RZ, RZ, R75 ;  /* 0x000000ffff097224 */ /* 0x010fe400078e004b */
[----:B--2---:R-:W-:-:S04]  /*ddf0*/  IMAD.MOV.U32 R8, RZ, RZ, R72 ;  /* 0x000000ffff087224 */ /* 0x004fc800078e0048 */
[----:B------:R-:W-:Y:S02]  /*de00*/  IMAD.WIDE.U32 R2, R2, 0x50, R8 ;  /* 0x0000005002027825 */ /* 0x000fe400078e0008 */
[----:B------:R-:W1:Y:S02]  /*de10*/  LDSM.16.M88.4 R8, [R217] ;  /* 0x00000000d908783b */ /* 0x000e640000000200 */
[----:B------:R-:W-:Y:S01]  /*de20*/  IMAD.IADD R0, R3, 0x1, R0 ;  /* 0x0000000103007824 */ /* 0x000fe200078e0200 */
[----:B------:R-:W-:-:S04]  /*de30*/  LEA R16, P1, R2, c[0x0][0x1f8], 0x1 ;  /* 0x00007e0002107a11 */ /* 0x000fc800078208ff */
[----:B------:R-:W-:Y:S02]  /*de40*/  IADD3 R14, P3, R16, UR7, RZ ;  /* 0x00000007100e7c10 */ /* 0x000fe4000ff7e0ff */
[----:B------:R-:W-:Y:S02]  /*de50*/  LEA.HI.X R17, R2, c[0x0][0x1fc], R0, 0x1, P1 ;  /* 0x00007f0002117a11 */ /* 0x000fe400008f0c00 */
[----:B------:R-:W-:Y:S02]  /*de60*/  IADD3 R12, P2, R14, UR7, RZ ;  /* 0x000000070e0c7c10 */ /* 0x000fe4000ff5e0ff */
[----:B------:R-:W-:Y:S01]  /*de70*/  IADD3.X R15, R17, UR5, RZ, P3, !PT ;  /* 0x00000005110f7c10 */ /* 0x000fe20009ffe4ff */
[----:B------:R-:W-:Y:S01]  /*de80*/  @!PT LDS RZ, [RZ] ;  /* 0x00000000fffff984 */ /* 0x000fe20000000800 */
[----:B------:R-:W-:Y:S01]  /*de90*/  @!PT LDS RZ, [RZ] ;  /* 0x00000000fffff984 */ /* 0x000fe20000000800 */
[----:B------:R-:W-:Y:S01]  /*dea0*/  @!PT LDS RZ, [RZ] ;  /* 0x00000000fffff984 */ /* 0x000fe20000000800 */
[----:B------:R2:W-:Y:S01]  /*deb0*/  LDGSTS.E.BYPASS.LTC128B.128 [R224+0x100], [R16.64], !P5 ;  /* 0x0010000010e07fae */ /* 0x0005e2000e901d48 */
[----:B------:R-:W-:Y:S02]  /*dec0*/  IADD3 R2, P1, R12, UR7, RZ ;  /* 0x000000070c027c10 */ /* 0x000fe4000ff3e0ff */
[----:B------:R-:W-:Y:S01]  /*ded0*/  IADD3.X R13, R15, UR5, RZ, P2, !PT ;  /* 0x000000050f0d7c10 */ /* 0x000fe200097fe4ff */
[----:B------:R4:W-:Y:S01]  /*dee0*/  LDGSTS.E.BYPASS.LTC128B.128 [R224+0x900], [R14.64], !P4 ;  /* 0x009000000ee07fae */ /* 0x0009e2000e101d48 */
[----:B------:R-:W-:-:S02]  /*def0*/  ISETP.LT.OR P3, PT, R112, 0x21, P0 ;  /* 0x000000217000780c */ /* 0x000fc40000761670 */
[----:B------:R-:W-:Y:S02]  /*df00*/  IADD3.X R3, R13, UR5, RZ, P1, !PT ;  /* 0x000000050d037c10 */ /* 0x000fe40008ffe4ff */
[C---:B------:R-:W-:Y:S02]  /*df10*/  ISETP.LT.OR P2, PT, R112.reuse, 0x31, P0 ;  /* 0x000000317000780c */ /* 0x040fe40000741670 */
[----:B------:R-:W-:-:S07]  /*df20*/  ISETP.LT.OR P1, PT, R112, 0x41, P0 ;  /* 0x000000417000780c */ /* 0x000fce0000721670 */
[----:B------:R4:W-:Y:S04]  /*df30*/  LDGSTS.E.BYPASS.LTC128B.128 [R224+0x1100], [R12.64], !P3 ;  /* 0x011000000ce07fae */ /* 0x0009e8000d901d48 */
[----:B------:R1:W-:Y:S01]  /*df40*/  LDGSTS.E.BYPASS.LTC128B.128 [R224+0x1900], [R2.64], !P2 ;  /* 0x0190000002e07fae */ /* 0x0003e2000d101d48 */
[----:B--2---:R-:W-:-:S04]  /*df50*/  IADD3 R16, P0, R2, UR7, RZ ;  /* 0x0000000702107c10 */ /* 0x004fc8000ff1e0ff */
[----:B------:R-:W-:-:S05]  /*df60*/  IADD3.X R17, R3, UR5, RZ, P0, !PT ;  /* 0x0000000503117c10 */ /* 0x000fca00087fe4ff */
[----:B------:R2:W-:Y:S04]  /*df70*/  LDGSTS.E.BYPASS.LTC128B.128 [R224+0x2100], [R16.64], !P1 ;  /* 0x0210000010e07fae */ /* 0x0005e8000c901d48 */
[----:B------:R-:W-:Y:S01]  /*df80*/  LDSM.16.M88.4 R44, [R213+0x1000] ;  /* 0x00100000d52c783b */ /* 0x000fe20000000200 */
[C---:B------:R-:W-:Y:S03]  /*df90*/  HMMA.16816.F32.BF16 R72, R4.reuse, R28, R52 ;  /* 0x0000001c0448723c */ /* 0x040fe60000041834 */
[----:B------:R-:W-:Y:S04]  /*dfa0*/  LDSM.16.M88.4 R52, [R213] ;  /* 0x00000000d534783b */ /* 0x000fe80000000200 */
[----:B------:R-:W-:Y:S01]  /*dfb0*/  LDSM.16.M88.4 R40, [R213+0x1800] ;  /* 0x00180000d528783b */ /* 0x000fe20000000200 */
[C---:B------:R-:W-:Y:S03]  /*dfc0*/  HMMA.16816.F32.BF16 R24, R4.reuse, R32, R48 ;  /* 0x000000200418723c */ /* 0x040fe60000041830 */
[----:B------:R-:W-:Y:S04]  /*dfd0*/  LDSM.16.M88.4 R48, [R213+0x800] ;  /* 0x00080000d530783b */ /* 0x000fe80000000200 */
[----:B----4-:R-:W-:Y:S01]  /*dfe0*/  LDSM.16.M88.4 R12, [R215] ;  /* 0x00000000d70c783b */ /* 0x010fe20000000200 */
[C---:B------:R-:W-:Y:S03]  /*dff0*/  HMMA.16816.F32.BF16 R156, R4.reuse, R20, R60 ;  /* 0x00000014049c723c */ /* 0x040fe6000004183c */
[----:B------:R-:W-:Y:S04]  /*e000*/  LDSM.16.M88.4 R60, [R213+0x2000] ;  /* 0x00200000d53c783b */ /* 0x000fe80000000200 */
[----:B--2---:R-:W2:Y:S01]  /*e010*/  LDSM.16.M88.4 R16, [R215+0x2000] ;  /* 0x00200000d710783b */ /* 0x004ea20000000200 */
[----:B------:R-:W-:Y:S03]  /*e020*/  HMMA.16816.F32.BF16 R68, R4, R58, R68 ;  /* 0x0000003a0444723c */ /* 0x000fe60000041844 */
[----:B------:R-:W0:Y:S05]  /*e030*/  LDGDEPBAR ;  /* 0x00000000000079af */ /* 0x000e2a0000000000 */
[----:B-1---5:R-:W-:Y:S08]  /*e040*/  HMMA.16816.F32.BF16 R136, R8, R56, R120 ;  /* 0x000000380888723c */ /* 0x022ff00000041878 */
[----:B------:R-:W-:Y:S08]  /*e050*/  HMMA.16816.F32.BF16 R64, R4, R38, R64 ;  /* 0x000000260440723c */ /* 0x000ff00000041840 */
[C---:B------:R-:W-:Y:S08]  /*e060*/  HMMA.16816.F32.BF16 R144, R8.reuse, R36, R104 ;  /* 0x000000240890723c */ /* 0x040ff00000041868 */
[C---:B------:R-:W-:Y:S08]  /*e070*/  HMMA.16816.F32.BF16 R56, R8.reuse, R58, R148 ;  /* 0x0000003a0838723c */ /* 0x040ff00000041894 */
[----:B------:R-:W-:Y:S01]  /*e080*/  HMMA.16816.F32.BF16 R104, R8, R38, R128 ;  /* 0x000000260868723c */ /* 0x000fe20000041880 */
[----:B------:R-:W-:Y:S07]  /*e090*/  LDSM.16.M88.4 R36, [R210] ;  /* 0x00000000d224783b */ /* 0x000fee0000000200 */
[----:B------:R-:W-:Y:S08]  /*e0a0*/  HMMA.16816.F32.BF16 R168, R4, R34, R96 ;  /* 0x0000002204a8723c */ /* 0x000ff00000041860 */
[C---:B------:R-:W-:Y:S08]  /*e0b0*/  HMMA.16816.F32.BF16 R152, R8.reuse, R32, R100 ;  /* 0x000000200898723c */ /* 0x040ff00000041864 */
[----:B------:R-:W-:Y:S01]  /*e0c0*/  HMMA.16816.F32.BF16 R120, R8, R34, R124 ;  /* 0x000000220878723c */ /* 0x000fe2000004187c */
[----:B------:R-:W-:Y:S07]  /*e0d0*/  LDSM.16.M88.4 R32, [R210+0x800] ;  /* 0x00080000d220783b */ /* 0x000fee0000000200 */
[C---:B------:R-:W-:Y:S08]  /*e0e0*/  HMMA.16816.F32.BF16 R160, R4.reuse, R30, R116 ;  /* 0x0000001e04a0723c */ /* 0x040ff00000041874 */
[----:B------:R-:W-:Y:S01]  /*e0f0*/  HMMA.16816.F32.BF16 R140, R4, R22, R108 ;  /* 0x00000016048c723c */ /* 0x000fe2000004186c */
[----:B------:R-:W1:Y:S07]  /*e100*/  LDSM.16.M88.4 R4, [R216+0x2000] ;  /* 0x00200000d804783b */ /* 0x000e6e0000000200 */
[C---:B------:R-:W-:Y:S08]  /*e110*/  HMMA.16816.F32.BF16 R164, R8.reuse, R28, R92 ;  /* 0x0000001c08a4723c */ /* 0x040ff0000004185c */
[C---:B------:R-:W-:Y:S08]  /*e120*/  HMMA.16816.F32.BF16 R172, R8.reuse, R20, R88 ;  /* 0x0000001408ac723c */ /* 0x040ff00000041858 */
[C---:B------:R-:W-:Y:S01]  /*e130*/  HMMA.16816.F32.BF16 R132, R8.reuse, R30, R132 ;  /* 0x0000001e0884723c */ /* 0x040fe20000041884 */
[----:B------:R-:W-:Y:S07]  /*e140*/  LDSM.16.M88.4 R28, [R210+0x1000] ;  /* 0x00100000d21c783b */ /* 0x000fee0000000200 */
[----:B------:R-:W-:Y:S01]  /*e150*/  HMMA.16816.F32.BF16 R128, R8, R22, R84 ;  /* 0x000000160880723c */ /* 0x000fe20000041854 */
[----:B------:R-:W4:Y:S04]  /*e160*/  LDSM.16.M88.4 R8, [R216] ;  /* 0x00000000d808783b */ /* 0x000f280000000200 */
[----:B------:R-:W1:Y:S03]  /*e170*/  LDSM.16.M88.4 R20, [R210+0x2000] ;  /* 0x00200000d214783b */ /* 0x000e660000000200 */
[----:B--2---:R-:W-:Y:S01]  /*e180*/  HMMA.16816.F32.BF16 R108, R16, R44, R24 ;  /* 0x0000002c106c723c */ /* 0x004fe20000041818 */
[----:B------:R-:W2:Y:S01]  /*e190*/  LDSM.16.M88.4 R24, [R210+0x1800] ;  /* 0x00180000d218783b */ /* 0x000ea20000000200 */
[----:B---3--:R-:W-:Y:S01]  /*e1a0*/  ISETP.GT.AND P0, PT, R113, R248, PT ;  /* 0x000000f87100720c */ /* 0x008fe20003f04270 */
[----:B------:R-:W-:-:S05]  /*e1b0*/  DEPBAR.LE SB0, 0x0 ;  /* 0x000080000000791a */ /* 0x000fca0000000000 */
        /* <DEDUP_REMOVED lines=20> */
[C---:B-1----:R-:W-:Y:S08]  /*e300*/  HMMA.16816.F32.BF16 R104, R4.reuse, R38, R92 ;  /* 0x000000260468723c */ /* 0x042ff0000004185c */
[----:B------:R-:W-:Y:S08]  /*e310*/  HMMA.16816.F32.BF16 R92, R4, R34, R88 ;  /* 0x00000022045c723c */ /* 0x000ff00000041858 */
[-C--:B----4-:R-:W-:Y:S08]  /*e320*/  HMMA.16816.F32.BF16 R60, R8, R28.reuse, R52 ;  /* 0x0000001c083c723c */ /* 0x090ff00000041834 */
[C---:B------:R-:W-:Y:S08]  /*e330*/  HMMA.16816.F32.BF16 R88, R4.reuse, R28, R108 ;  /* 0x0000001c0458723c */ /* 0x040ff0000004186c */
[-C--:B------:R-:W-:Y:S08]  /*e340*/  HMMA.16816.F32.BF16 R84, R4, R30.reuse, R84 ;  /* 0x0000001e0454723c */ /* 0x080ff00000041854 */
[C---:B------:R-:W-:Y:S08]  /*e350*/  HMMA.16816.F32.BF16 R52, R8.reuse, R30, R48 ;  /* 0x0000001e0834723c */ /* 0x040ff00000041830 */
[----:B------:R-:W-:Y:S08]  /*e360*/  HMMA.16816.F32.BF16 R28, R8, R20, R16 ;  /* 0x00000014081c723c */ /* 0x000ff00000041810 */
[C---:B------:R-:W-:Y:S08]  /*e370*/  HMMA.16816.F32.BF16 R124, R4.reuse, R36, R124 ;  /* 0x00000024047c723c */ /* 0x040ff0000004187c */
        /* <DEDUP_REMOVED lines=18> */
[----:B------:R-:W-:Y:S02]  /*e4a0*/  SHF.R.S32.HI R2, RZ, 0x1f, R0 ;  /* 0x0000001fff027819 */ /* 0x000fe40000011400 */
        /* <DEDUP_REMOVED lines=26> */
.L_x_3096:
[----:B------:R-:W-:Y:S05]  /*e650*/  BSYNC B0 ;  /* 0x0000000000007941 */ /* 0x000fea0003800000 */
.L_x_3095:
        /* <DEDUP_REMOVED lines=17> */
[C---:B------:R-:W-:Y:S02]  /*e770*/  IMNMX R4, R5.reuse, R2, PT ;  /* 0x0000000205047217 */ /* 0x040fe40003800200 */
[----:B------:R-:W-:Y:S02]  /*e780*/  IMNMX R3, R5, R3, PT ;  /* 0x0000000305037217 */ /* 0x000fe40003800200 */
[C---:B------:R-:W-:Y:S02]  /*e790*/  ISETP.GT.AND P3, PT, R4.reuse, RZ, PT ;  /* 0x000000ff0400720c */ /* 0x040fe40003f64270 */
[----:B------:R-:W-:Y:S02]  /*e7a0*/  ISETP.GT.AND P2, PT, R4, 0x1, PT ;  /* 0x000000010400780c */ /* 0x000fe40003f44270 */
[----:B------:R-:W-:Y:S02]  /*e7b0*/  FSEL R9, R72, -INF , P3 ;  /* 0xff80000048097808 */ /* 0x000fe40001800000 */
[----:B------:R-:W-:-:S02]  /*e7c0*/  ISETP.GT.AND P1, PT, R3, RZ, PT ;  /* 0x000000ff0300720c */ /* 0x000fc40003f24270 */
[----:B------:R-:W-:Y:S02]  /*e7d0*/  ISETP.GT.AND P0, PT, R3, 0x1, PT ;  /* 0x000000010300780c */ /* 0x000fe40003f04270 */
[----:B------:R-:W-:Y:S02]  /*e7e0*/  ISETP.GT.AND P3, PT, R4, 0x8, PT ;  /* 0x000000080400780c */ /* 0x000fe40003f64270 */
[----:B------:R-:W-:Y:S02]  /*e7f0*/  FSEL R25, R73, -INF , P2 ;  /* 0xff80000049197808 */ /* 0x000fe40001000000 */
[----:B------:R-:W-:Y:S02]  /*e800*/  FSEL R32, R74, -INF , P1 ;  /* 0xff8000004a207808 */ /* 0x000fe40000800000 */
[----:B------:R-:W-:Y:S02]  /*e810*/  FSEL R33, R75, -INF , P0 ;  /* 0xff8000004b217808 */ /* 0x000fe40000000000 */
[----:B------:R-:W-:-:S02]  /*e820*/  ISETP.GT.AND P2, PT, R4, 0x9, PT ;  /* 0x000000090400780c */ /* 0x000fc40003f44270 */
[----:B------:R-:W-:Y:S01]  /*e830*/  FSEL R26, R68, -INF , P3 ;  /* 0xff800000441a7808 */ /* 0x000fe20001800000 */
[----:B-----5:R-:W-:Y:S01]  /*e840*/  IMAD.IADD R6, R0, 0x1, R6 ;  /* 0x0000000100067824 */ /* 0x020fe200078e0206 */
[C---:B------:R-:W-:Y:S02]  /*e850*/  ISETP.GT.AND P1, PT, R3.reuse, 0x8, PT ;  /* 0x000000080300780c */ /* 0x040fe40003f24270 */
[----:B------:R-:W-:Y:S02]  /*e860*/  ISETP.GT.AND P0, PT, R3, 0x9, PT ;  /* 0x000000090300780c */ /* 0x000fe40003f04270 */
[----:B------:R-:W-:Y:S02]  /*e870*/  ISETP.GT.AND P3, PT, R4, 0x10, PT ;  /* 0x000000100400780c */ /* 0x000fe40003f64270 */
[----:B------:R-:W-:Y:S02]  /*e880*/  FSEL R27, R69, -INF , P2 ;  /* 0xff800000451b7808 */ /* 0x000fe40001000000 */
[----:B------:R-:W-:-:S02]  /*e890*/  FSEL R34, R70, -INF , P1 ;  /* 0xff80000046227808 */ /* 0x000fc40000800000 */
[----:B------:R-:W-:Y:S02]  /*e8a0*/  FSEL R36, R71, -INF , P0 ;  /* 0xff80000047247808 */ /* 0x000fe40000000000 */
[----:B------:R-:W-:Y:S01]  /*e8b0*/  FSEL R69, R64, -INF , P3 ;  /* 0xff80000040457808 */ /* 0x000fe20001800000 */
[----:B------:R-:W-:Y:S01]  /*e8c0*/  IMAD.IADD R0, R0, 0x1, R7 ;  /* 0x0000000100007824 */ /* 0x000fe200078e0207 */
[C---:B------:R-:W-:Y:S02]  /*e8d0*/  ISETP.GT.AND P1, PT, R3.reuse, 0x10, PT ;  /* 0x000000100300780c */ /* 0x040fe40003f24270 */
[----:B------:R-:W-:Y:S02]  /*e8e0*/  ISETP.GT.AND P0, PT, R3, 0x11, PT ;  /* 0x000000110300780c */ /* 0x000fe40003f04270 */
[----:B------:R-:W-:Y:S02]  /*e8f0*/  ISETP.GT.AND P3, PT, R4, 0x18, PT ;  /* 0x000000180400780c */ /* 0x000fe40003f64270 */
[----:B------:R-:W-:-:S02]  /*e900*/  IMNMX R2, R5, R6, PT ;  /* 0x0000000605027217 */ /* 0x000fc40003800200 */
[----:B------:R-:W-:Y:S02]  /*e910*/  FSEL R111, R66, -INF , P1 ;  /* 0xff800000426f7808 */ /* 0x000fe40000800000 */
[----:B------:R-:W-:Y:S02]  /*e920*/  FSEL R112, R67, -INF , P0 ;  /* 0xff80000043707808 */ /* 0x000fe40000000000 */
[----:B------:R-:W-:Y:S02]  /*e930*/  FSEL R96, R56, -INF , P3 ;  /* 0xff80000038607808 */ /* 0x000fe40001800000 */
[----:B------:R-:W-:Y:S02]  /*e940*/  ISETP.GT.AND P2, PT, R4, 0x11, PT ;  /* 0x000000110400780c */ /* 0x000fe40003f44270 */
[C---:B------:R-:W-:Y:S02]  /*e950*/  ISETP.GT.AND P1, PT, R3.reuse, 0x18, PT ;  /* 0x000000180300780c */ /* 0x040fe40003f24270 */
[----:B------:R-:W-:-:S02]  /*e960*/  ISETP.GT.AND P0, PT, R3, 0x19, PT ;  /* 0x000000190300780c */ /* 0x000fc40003f04270 */
[----:B------:R-:W-:Y:S02]  /*e970*/  ISETP.GT.AND P3, PT, R2, RZ, PT ;  /* 0x000000ff0200720c */ /* 0x000fe40003f64270 */
[----:B------:R-:W-:Y:S02]  /*e980*/  IMNMX R0, R5, R0, PT ;  /* 0x0000000005007217 */ /* 0x000fe40003800200 */
[----:B------:R-:W-:Y:S02]  /*e990*/  FSEL R71, R65, -INF , P2 ;  /* 0xff80000041477808 */ /* 0x000fe40001000000 */
[----:B------:R-:W-:Y:S02]  /*e9a0*/  FSEL R113, R58, -INF , P1 ;  /* 0xff8000003a717808 */ /* 0x000fe40000800000 */
[----:B------:R-:W-:Y:S02]  /*e9b0*/  FSEL R131, R59, -INF , P0 ;  /* 0xff8000003b837808 */ /* 0x000fe40000000000 */
[----:B------:R-:W-:-:S02]  /*e9c0*/  FSEL R10, R124, -INF , P3 ;  /* 0xff8000007c0a7808 */ /* 0x000fc40001800000 */
[----:B------:R-:W-:Y:S02]  /*e9d0*/  ISETP.GT.AND P2, PT, R4, 0x19, PT ;  /* 0x000000190400780c */ /* 0x000fe40003f44270 */
[C---:B------:R-:W-:Y:S02]  /*e9e0*/  ISETP.GT.AND P1, PT, R0.reuse, RZ, PT ;  /* 0x000000ff0000720c */ /* 0x040fe40003f24270 */
[----:B------:R-:W-:Y:S02]  /*e9f0*/  ISETP.GT.AND P0, PT, R0, 0x1, PT ;  /* 0x000000010000780c */ /* 0x000fe40003f04270 */
[----:B------:R-:W-:Y:S02]  /*ea00*/  ISETP.GT.AND P3, PT, R2, 0x8, PT ;  /* 0x000000080200780c */ /* 0x000fe40003f64270 */
[----:B------:R-:W-:Y:S02]  /*ea10*/  FSEL R97, R57, -INF , P2 ;  /* 0xff80000039617808 */ /* 0x000fe40001000000 */
[----:B------:R-:W-:-:S02]  /*ea20*/  FSEL R14, R126, -INF , P1 ;  /* 0xff8000007e0e7808 */ /* 0x000fc40000800000 */
[----:B------:R-:W-:Y:S02]  /*ea30*/  FSEL R15, R127, -INF , P0 ;  /* 0xff8000007f0f7808 */ /* 0x000fe40000000000 */
[----:B------:R-:W-:Y:S02]  /*ea40*/  FSEL R12, R104, -INF , P3 ;  /* 0xff800000680c7808 */ /* 0x000fe40001800000 */
[----:B------:R-:W-:Y:S02]  /*ea50*/  ISETP.GT.AND P2, PT, R2, 0x1, PT ;  /* 0x000000010200780c */ /* 0x000fe40003f44270 */
[C---:B------:R-:W-:Y:S02]  /*ea60*/  ISETP.GT.AND P1, PT, R0.reuse, 0x8, PT ;  /* 0x000000080000780c */ /* 0x040fe40003f24270 */
[----:B------:R-:W-:Y:S02]  /*ea70*/  ISETP.GT.AND P0, PT, R0, 0x9, PT ;  /* 0x000000090000780c */ /* 0x000fe40003f04270 */
[----:B------:R-:W-:-:S02]  /*ea80*/  ISETP.GT.AND P3, PT, R2, 0x10, PT ;  /* 0x000000100200780c */ /* 0x000fc40003f64270 */
[----:B------:R-:W-:Y:S02]  /*ea90*/  FSEL R11, R125, -INF , P2 ;  /* 0xff8000007d0b7808 */ /* 0x000fe40001000000 */
[----:B------:R-:W-:Y:S02]  /*eaa0*/  FSEL R20, R106, -INF , P1 ;  /* 0xff8000006a147808 */ /* 0x000fe40000800000 */
[----:B------:R-:W-:Y:S02]  /*eab0*/  FSEL R24, R107, -INF , P0 ;  /* 0xff8000006b187808 */ /* 0x000fe40000000000 */
[----:B------:R-:W-:Y:S02]  /*eac0*/  FSEL R35, R116, -INF , P3 ;  /* 0xff80000074237808 */ /* 0x000fe40001800000 */
[----:B------:R-:W-:Y:S02]  /*ead0*/  ISETP.GT.AND P2, PT, R2, 0x9, PT ;  /* 0x000000090200780c */ /* 0x000fe40003f44270 */
[----:B------:R-:W-:-:S02]  /*eae0*/  ISETP.GT.AND P1, PT, R0, 0x10, PT ;  /* 0x000000100000780c */ /* 0x000fc40003f24270 */
[----:B------:R-:W-:Y:S02]  /*eaf0*/  ISETP.GT.AND P0, PT, R0, 0x11, PT ;  /* 0x000000110000780c */ /* 0x000fe40003f04270 */
[----:B------:R-:W-:Y:S02]  /*eb00*/  ISETP.GT.AND P3, PT, R2, 0x18, PT ;  /* 0x000000180200780c */ /* 0x000fe40003f64270 */
[----:B------:R-:W-:Y:S02]  /*eb10*/  FSEL R13, R105, -INF , P2 ;  /* 0xff800000690d7808 */ /* 0x000fe40001000000 */
[----:B------:R-:W-:Y:S02]  /*eb20*/  FSEL R44, R118, -INF , P1 ;  /* 0xff800000762c7808 */ /* 0x000fe40000800000 */
[----:B------:R-:W-:Y:S02]  /*eb30*/  FSEL R45, R119, -INF , P0 ;  /* 0xff800000772d7808 */ /* 0x000fe40000000000 */
[----:B------:R-:W-:-:S02]  /*eb40*/  FSEL R38, R92, -INF , P3 ;  /* 0xff8000005c267808 */ /* 0x000fc40001800000 */
[----:B------:R-:W-:Y:S02]  /*eb50*/  ISETP.GT.AND P2, PT, R2, 0x11, PT ;  /* 0x000000110200780c */ /* 0x000fe40003f44270 */
[C---:B------:R-:W-:Y:S02]  /*eb60*/  ISETP.GT.AND P1, PT, R0.reuse, 0x18, PT ;  /* 0x000000180000780c */ /* 0x040fe40003f24270 */
        /* <DEDUP_REMOVED lines=16> */
[C---:B------:R-:W-:Y:S02]  /*ec70*/  ISETP.GT.AND P0, PT, R4.reuse, 0x21, PT ;  /* 0x000000210400780c */ /* 0x040fe40003f04270 */
[C---:B------:R-:W-:Y:S02]  /*ec80*/  ISETP.GT.AND P4, PT, R4.reuse, 0x30, PT ;  /* 0x000000300400780c */ /* 0x040fe40003f84270 */
[----:B------:R-:W-:Y:S02]  /*ec90*/  ISETP.GT.AND P3, PT, R4, 0x39, PT ;  /* 0x000000390400780c */ /* 0x000fe40003f64270 */
        /* <DEDUP_REMOVED lines=20> */
[----:B------:R-:W-:-:S02]  /*ede0*/  FSEL R148, R40, -INF , P1 ;  /* 0xff80000028947808 */ /* 0x000fc40000800000 */
[----:B------:R-:W-:Y:S02]  /*edf0*/  FMNMX.FTZ R4, R71, R4, !PT ;  /* 0x0000000447047209 */ /* 0x000fe40007810000 */
[----:B------:R-:W-:Y:S02]  /*ee00*/  ISETP.GT.AND P0, PT, R2, 0x28, PT ;  /* 0x000000280200780c */ /* 0x000fe40003f04270 */
[----:B------:R-:W-:Y:S02]  /*ee10*/  ISETP.GT.AND P1, PT, R0, 0x28, PT ;  /* 0x000000280000780c */ /* 0x000fe40003f24270 */
[----:B------:R-:W-:Y:S02]  /*ee20*/  FMNMX.FTZ R5, R35, R5, !PT ;  /* 0x0000000523057209 */ /* 0x000fe40007810000 */
[----:B------:R-:W-:Y:S02]  /*ee30*/  FMNMX.FTZ R4, R96, R4, !PT ;  /* 0x0000000460047209 */ /* 0x000fe40007810000 */
[----:B------:R-:W-:-:S02]  /*ee40*/  FSEL R137, R52, -INF , P2 ;  /* 0xff80000034897808 */ /* 0x000fc40001000000 */
[----:B------:R-:W-:Y:S02]  /*ee50*/  FSEL R126, R84, -INF , P0 ;  /* 0xff800000547e7808 */ /* 0x000fe40000000000 */
[----:B------:R-:W-:Y:S02]  /*ee60*/  FSEL R135, R86, -INF , P1 ;  /* 0xff80000056877808 */ /* 0x000fe40000800000 */
[----:B------:R-:W-:Y:S02]  /*ee70*/  FSEL R155, R28, -INF , P3 ;  /* 0xff8000001c9b7808 */ /* 0x000fe40001800000 */
[----:B------:R-:W-:Y:S02]  /*ee80*/  FMNMX.FTZ R5, R37, R5, !PT ;  /* 0x0000000525057209 */ /* 0x000fe40007810000 */
[----:B------:R-:W-:Y:S02]  /*ee90*/  ISETP.GT.AND P2, PT, R2, 0x29, PT ;  /* 0x000000290200780c */ /* 0x000fe40003f44270 */
        /* <DEDUP_REMOVED lines=15> */
[C---:B------:R-:W-:Y:S02]  /*ef90*/  ISETP.GT.AND P1, PT, R2.reuse, 0x48, PT ;  /* 0x000000480200780c */ /* 0x040fe40003f24270 */
[----:B------:R-:W-:Y:S02]  /*efa0*/  ISETP.GT.AND P3, PT, R2, 0x49, PT ;  /* 0x000000490200780c */ /* 0x000fe40003f64270 */
[----:B------:R-:W-:Y:S02]  /*efb0*/  FMNMX.FTZ R2, R114, R4, !PT ;  /* 0x0000000472027209 */ /* 0x000fe40007810000 */
        /* <DEDUP_REMOVED lines=41> */
[----:B------:R-:W-:Y:S02]  /*f250*/  ISETP.GT.AND P0, PT, R0, 0x31, PT ;  /* 0x000000310000780c */ /* 0x000fe40003f04270 */
[----:B------:R-:W-:-:S02]  /*f260*/  FMNMX.FTZ R5, R136, R5, !PT ;  /* 0x0000000588057209 */ /* 0x000fc40007810000 */
[----:B------:R-:W-:Y:S02]  /*f270*/  FMNMX.FTZ R6, R201, R4, !PT ;  /* 0x00000004c9067209 */ /* 0x000fe40007810000 */
[----:B------:R-:W-:Y:S02]  /*f280*/  FMNMX.FTZ R4, R32, R33, !PT ;  /* 0x0000002120047209 */ /* 0x000fe40007810000 */
[----:B------:R-:W-:Y:S02]  /*f290*/  ISETP.GT.AND P2, PT, R0, 0x38, PT ;  /* 0x000000380000780c */ /* 0x000fe40003f44270 */
[----:B------:R-:W-:Y:S02]  /*f2a0*/  FMNMX.FTZ R2, R206, R2, !PT ;  /* 0x00000002ce027209 */ /* 0x000fe40007810000 */
[----:B------:R-:W-:Y:S02]  /*f2b0*/  FSEL R154, R103, -INF , P0 ;  /* 0xff800000679a7808 */ /* 0x000fe40000000000 */
[----:B------:R-:W-:-:S02]  /*f2c0*/  FMNMX.FTZ R5, R153, R5, !PT ;  /* 0x0000000599057209 */ /* 0x000fc40007810000 */
[----:B------:R-:W-:Y:S01]  /*f2d0*/  FMNMX.FTZ R4, R34, R4, !PT ;  /* 0x0000000422047209 */ /* 0x000fe20007810000 */
[----:B------:R-:W1:Y:S01]  /*f2e0*/  SHFL.BFLY PT, R7, R2, 0x2, 0x1f ;  /* 0x0c401f0002077f89 */ /* 0x000e6200000e0000 */
[----:B------:R-:W-:Y:S02]  /*f2f0*/  FSEL R141, R82, -INF , P2 ;  /* 0xff800000528d7808 */ /* 0x000fe40001000000 */
[C---:B------:R-:W-:Y:S02]  /*f300*/  ISETP.GT.AND P4, PT, R0.reuse, 0x39, PT ;  /* 0x000000390000780c */ /* 0x040fe40003f84270 */
[C---:B------:R-:W-:Y:S02]  /*f310*/  ISETP.GT.AND P1, PT, R0.reuse, 0x40, PT ;  /* 0x000000400000780c */ /* 0x040fe40003f24270 */
[C---:B------:R-:W-:Y:S02]  /*f320*/  ISETP.GT.AND P0, PT, R0.reuse, 0x41, PT ;  /* 0x000000410000780c */ /* 0x040fe40003f04270 */
[----:B------:R-:W-:-:S02]  /*f330*/  ISETP.GT.AND P3, PT, R0, 0x48, PT ;  /* 0x000000480000780c */ /* 0x000fc40003f64270 */
[----:B------:R-:W-:Y:S02]  /*f340*/  ISETP.GT.AND P2, PT, R0, 0x49, PT ;  /* 0x000000490000780c */ /* 0x000fe40003f44270 */
[----:B------:R-:W-:Y:S02]  /*f350*/  FMNMX.FTZ R0, R154, R5, !PT ;  /* 0x000000059a007209 */ /* 0x000fe40007810000 */
[----:B------:R-:W-:Y:S01]  /*f360*/  FMNMX.FTZ R5, R36, R4, !PT ;  /* 0x0000000424057209 */ /* 0x000fe20007810000 */
[----:B------:R-:W2:Y:S03]  /*f370*/  SHFL.BFLY PT, R8, R6, 0x2, 0x1f ;  /* 0x0c401f0006087f89 */ /* 0x000ea600000e0000 */
[----:B------:R-:W-:Y:S02]  /*f380*/  FMNMX.FTZ R5, R111, R5, !PT ;  /* 0x000000056f057209 */ /* 0x000fe40007810000 */
[----:B------:R-:W-:-:S02]  /*f390*/  FSEL R142, R83, -INF , P4 ;  /* 0xff800000538e7808 */ /* 0x000fc40002000000 */
[----:B------:R-:W-:Y:S02]  /*f3a0*/  FMNMX.FTZ R5, R112, R5, !PT ;  /* 0x0000000570057209 */ /* 0x000fe40007810000 */
[----:B------:R-:W-:Y:S02]  /*f3b0*/  FMNMX.FTZ R0, R141, R0, !PT ;  /* 0x000000008d007209 */ /* 0x000fe40007810000 */
[----:B------:R-:W-:Y:S02]  /*f3c0*/  FSEL R189, R122, -INF , P1 ;  /* 0xff8000007abd7808 */ /* 0x000fe40000800000 */
[----:B------:R-:W-:Y:S02]  /*f3d0*/  ISETP.GT.AND P1, PT, R3, 0x20, PT ;  /* 0x000000200300780c */ /* 0x000fe40003f24270 */
[----:B------:R-:W-:Y:S02]  /*f3e0*/  FMNMX.FTZ R5, R113, R5, !PT ;  /* 0x0000000571057209 */ /* 0x000fe40007810000 */
[----:B------:R-:W-:-:S02]  /*f3f0*/  FMNMX.FTZ R0, R142, R0, !PT ;  /* 0x000000008e007209 */ /* 0x000fc40007810000 */
[----:B------:R-:W-:Y:S02]  /*f400*/  FSEL R197, R123, -INF , P0 ;  /* 0xff8000007bc57808 */ /* 0x000fe40000000000 */
[----:B------:R-:W-:Y:S02]  /*f410*/  ISETP.GT.AND P0, PT, R3, 0x21, PT ;  /* 0x000000210300780c */ /* 0x000fe40003f04270 */
[----:B------:R-:W-:Y:S02]  /*f420*/  FSEL R128, R62, -INF , P1 ;  /* 0xff8000003e807808 */ /* 0x000fe40000800000 */
[----:B------:R-:W-:Y:S02]  /*f430*/  FMNMX.FTZ R5, R131, R5, !PT ;  /* 0x0000000583057209 */ /* 0x000fe40007810000 */
[----:B------:R-:W-:Y:S02]  /*f440*/  FMNMX.FTZ R0, R189, R0, !PT ;  /* 0x00000000bd007209 */ /* 0x000fe40007810000 */
[----:B------:R-:W-:-:S02]  /*f450*/  FSEL R130, R63, -INF , P0 ;  /* 0xff8000003f827808 */ /* 0x000fc40000000000 */
[----:B------:R-:W-:Y:S02]  /*f460*/  ISETP.GT.AND P1, PT, R3, 0x28, PT ;  /* 0x000000280300780c */ /* 0x000fe40003f24270 */
[----:B------:R-:W-:Y:S02]  /*f470*/  FMNMX.FTZ R5, R128, R5, !PT ;  /* 0x0000000580057209 */ /* 0x000fe40007810000 */
[----:B------:R-:W-:Y:S02]  /*f480*/  FSEL R192, R78, -INF , P3 ;  /* 0xff8000004ec07808 */ /* 0x000fe40001800000 */
[----:B------:R-:W-:Y:S02]  /*f490*/  FMNMX.FTZ R4, R197, R0, !PT ;  /* 0x00000000c5047209 */ /* 0x000fe40007810000 */
[----:B-1----:R-:W-:Y:S02]  /*f4a0*/  FMNMX.FTZ R0, R2, R7, !PT ;  /* 0x0000000702007209 */ /* 0x002fe40007810000 */
[----:B------:R-:W-:-:S02]  /*f4b0*/  ISETP.GT.AND P0, PT, R3, 0x29, PT ;  /* 0x000000290300780c */ /* 0x000fc40003f04270 */
[----:B------:R-:W-:Y:S02]  /*f4c0*/  FSEL R125, R54, -INF , P1 ;  /* 0xff800000367d7808 */ /* 0x000fe40000800000 */
[----:B------:R-:W-:Y:S02]  /*f4d0*/  FMNMX.FTZ R5, R130, R5, !PT ;  /* 0x0000000582057209 */ /* 0x000fe40007810000 */
[----:B------:R-:W-:Y:S02]  /*f4e0*/  FSEL R202, R79, -INF , P2 ;  /* 0xff8000004fca7808 */ /* 0x000fe40001000000 */
[----:B------:R-:W-:Y:S01]  /*f4f0*/  FMNMX.FTZ R2, R192, R4, !PT ;  /* 0x00000004c0027209 */ /* 0x000fe20007810000 */
[----:B------:R-:W1:Y:S01]  /*f500*/  SHFL.BFLY PT, R7, R0, 0x1, 0x1f ;  /* 0x0c201f0000077f89 */ /* 0x000e6200000e0000 */
[----:B------:R-:W-:Y:S02]  /*f510*/  FSEL R127, R55, -INF , P0 ;  /* 0xff800000377f7808 */ /* 0x000fe40000000000 */
[----:B------:R-:W-:-:S02]  /*f520*/  ISETP.GT.AND P1, PT, R3, 0x30, PT ;  /* 0x000000300300780c */ /* 0x000fc40003f24270 */
[----:B------:R-:W-:Y:S02]  /*f530*/  FMNMX.FTZ R5, R125, R5, !PT ;  /* 0x000000057d057209 */ /* 0x000fe40007810000 */
[----:B------:R-:W-:Y:S02]  /*f540*/  FMNMX.FTZ R2, R202, R2, !PT ;  /* 0x00000002ca027209 */ /* 0x000fe40007810000 */
[----:B--2---:R-:W-:Y:S02]  /*f550*/  FMNMX.FTZ R4, R6, R8, !PT ;  /* 0x0000000806047209 */ /* 0x004fe40007810000 */
[----:B------:R-:W-:Y:S02]  /*f560*/  ISETP.GT.AND P0, PT, R3, 0x31, PT ;  /* 0x000000310300780c */ /* 0x000fe40003f04270 */
[----:B------:R-:W-:Y:S02]  /*f570*/  FSEL R143, R50, -INF , P1 ;  /* 0xff800000328f7808 */ /* 0x000fe40000800000 */
[----:B------:R-:W-:Y:S01]  /*f580*/  FMNMX.FTZ R5, R127, R5, !PT ;  /* 0x000000057f057209 */ /* 0x000fe20007810000 */
[----:B------:R-:W2:Y:S01]  /*f590*/  SHFL.BFLY PT, R6, R2, 0x2, 0x1f ;  /* 0x0c401f0002067f89 */ /* 0x000ea200000e0000 */
[----:B------:R-:W-:-:S02]  /*f5a0*/  FSEL R146, R51, -INF , P0 ;  /* 0xff80000033927808 */ /* 0x000fc40000000000 */
[----:B------:R-:W-:Y:S01]  /*f5b0*/  ISETP.GT.AND P0, PT, R3, 0x38, PT ;  /* 0x000000380300780c */ /* 0x000fe20003f04270 */
[----:B------:R-:W3:Y:S01]  /*f5c0*/  SHFL.BFLY PT, R8, R4, 0x1, 0x1f ;  /* 0x0c201f0004087f89 */ /* 0x000ee200000e0000 */
[----:B------:R-:W-:Y:S02]  /*f5d0*/  FMNMX.FTZ R5, R143, R5, !PT ;  /* 0x000000058f057209 */ /* 0x000fe40007810000 */
[C---:B------:R-:W-:Y:S02]  /*f5e0*/  ISETP.GT.AND P3, PT, R3.reuse, 0x39, PT ;  /* 0x000000390300780c */ /* 0x040fe40003f64270 */
[----:B------:R-:W-:Y:S02]  /*f5f0*/  FSEL R150, R42, -INF , P0 ;  /* 0xff8000002a967808 */ /* 0x000fe40000000000 */
[----:B------:R-:W-:Y:S02]  /*f600*/  FMNMX.FTZ R5, R146, R5, !PT ;  /* 0x0000000592057209 */ /* 0x000fe40007810000 */
[----:B------:R-:W-:-:S02]  /*f610*/  ISETP.GT.AND P2, PT, R3, 0x40, PT ;  /* 0x000000400300780c */ /* 0x000fc40003f44270 */
[C---:B------:R-:W-:Y:S02]  /*f620*/  ISETP.GT.AND P1, PT, R3.reuse, 0x41, PT ;  /* 0x000000410300780c */ /* 0x040fe40003f24270 */
[C---:B------:R-:W-:Y:S02]  /*f630*/  ISETP.GT.AND P0, PT, R3.reuse, 0x48, PT ;  /* 0x000000480300780c */ /* 0x040fe40003f04270 */
[----:B------:R-:W-:Y:S02]  /*f640*/  ISETP.GT.AND P4, PT, R3, 0x49, PT ;  /* 0x000000490300780c */ /* 0x000fe40003f84270 */
[----:B------:R-:W-:Y:S02]  /*f650*/  FSEL R152, R43, -INF , P3 ;  /* 0xff8000002b987808 */ /* 0x000fe40001800000 */
[----:B------:R-:W-:Y:S01]  /*f660*/  FMNMX.FTZ R3, R150, R5, !PT ;  /* 0x0000000596037209 */ /* 0x000fe20007810000 */
[----:B------:R-:W-:Y:S01]  /*f670*/  LDSM.16.MT88.4 R40, [R211] ;  /* 0x00000000d328783b */ /* 0x000fe20000004200 */
[----:B------:R-:W-:-:S02]  /*f680*/  FSEL R191, R30, -INF , P2 ;  /* 0xff8000001ebf7808 */ /* 0x000fc40001000000 */
[----:B------:R-:W-:Y:S02]  /*f690*/  FMNMX.FTZ R3, R152, R3, !PT ;  /* 0x0000000398037209 */ /* 0x000fe40007810000 */
[----:B-1----:R-:W-:Y:S02]  /*f6a0*/  FMNMX.FTZ R110, R0, R7, !PT ;  /* 0x00000007006e7209 */ /* 0x002fe40007810000 */
[----:B------:R-:W-:Y:S02]  /*f6b0*/  FSEL R193, R31, -INF , P1 ;  /* 0xff8000001fc17808 */ /* 0x000fe40000800000 */
[----:B------:R-:W-:Y:S01]  /*f6c0*/  FMNMX.FTZ R0, R191, R3, !PT ;  /* 0x00000003bf007209 */ /* 0x000fe20007810000 */
[----:B------:R-:W-:Y:S01]  /*f6d0*/  LDSM.16.MT88.4 R28, [R209] ;  /* 0x00000000d11c783b */ /* 0x000fe20000004200 */
[----:B------:R-:W-:Y:S02]  /*f6e0*/  FSEL R199, R18, -INF , P0 ;  /* 0xff80000012c77808 */ /* 0x000fe40000000000 */
[----:B------:R-:W-:-:S02]  /*f6f0*/  FMNMX.FTZ R0, R193, R0, !PT ;  /* 0x00000000c1007209 */ /* 0x000fc40007810000 */
[----:B--2---:R-:W-:Y:S02]  /*f700*/  FMNMX.FTZ R5, R2, R6, !PT ;  /* 0x0000000602057209 */ /* 0x004fe40007810000 */
[----:B---3--:R-:W-:Y:S02]  /*f710*/  FMNMX.FTZ R108, R4, R8, !PT ;  /* 0x00000008046c7209 */ /* 0x008fe40007810000 */
        /* <DEDUP_REMOVED lines=88> */
[----:B------:R3:W1:Y:S02]  /*fca0*/  MUFU.EX2 R185, R5 ;  /* 0x0000000500b97308 */ /* 0x0006640000000800 */
[----:B---3--:R-:W-:-:S06]  /*fcb0*/  FFMA.FTZ R5, R113, c[0x0][0x2d0], -R4 ;  /* 0x0000b40071057a23 */ /* 0x008fcc0000010804 */
[----:B------:R3:W-:Y:S01]  /*fcc0*/  MUFU.EX2 R186, R5 ;  /* 0x0000000500ba7308 */ /* 0x0007e20000000800 */
[----:B-1----:R-:W-:Y:S02]  /*fcd0*/  F2FP.BF16.PACK_AB R11, R239, R238 ;  /* 0x000000eeef0b723e */ /* 0x002fe400000010ff */
[----:B------:R-:W-:Y:S02]  /*fce0*/  F2FP.BF16.PACK_AB R12, R230, R242 ;  /* 0x000000f2e60c723e */ /* 0x000fe400000010ff */
[----:B-----5:R-:W-:Y:S01]  /*fcf0*/  F2FP.BF16.PACK_AB R14, R232, R229 ;  /* 0x000000e5e80e723e */ /* 0x020fe200000010ff */
[----:B---3--:R-:W-:-:S04]  /*fd00*/  FFMA.FTZ R5, R131, c[0x0][0x2d0], -R4 ;  /* 0x0000b40083057a23 */ /* 0x008fc80000010804 */
[----:B------:R1:W3:Y:S01]  /*fd10*/  MUFU.EX2 R184, R5 ;  /* 0x0000000500b87308 */ /* 0x0002e20000000800 */
[----:B------:R-:W-:Y:S02]  /*fd20*/  F2FP.BF16.PACK_AB R13, R6, R227 ;  /* 0x000000e3060d723e */ /* 0x000fe400000010ff */
[----:B------:R-:W-:Y:S01]  /*fd30*/  F2FP.BF16.PACK_AB R15, R228, R7 ;  /* 0x00000007e40f723e */ /* 0x000fe200000010ff */
[----:B-1----:R-:W-:-:S04]  /*fd40*/  FFMA.FTZ R5, R114, c[0x0][0x2d0], -R3 ;  /* 0x0000b40072057a23 */ /* 0x002fc80000010803 */
        /* <DEDUP_REMOVED lines=9> */
[----:B------:R5:W1:Y:S02]  /*fde0*/  MUFU.EX2 R182, R5 ;  /* 0x0000000500b67308 */ /* 0x000a640000000800 */
        /* <DEDUP_REMOVED lines=10> */
[C---:B------:R-:W-:Y:S08]  /*fe90*/  HMMA.16816.F32.BF16 R60, R8.reuse, R30, RZ ;  /* 0x0000001e083c723c */ /* 0x040ff000000418ff */
        /* <DEDUP_REMOVED lines=8> */
[----:B------:R4:W-:Y:S01]  /*ff20*/  MUFU.EX2 R176, R5 ;  /* 0x0000000500b07308 */ /* 0x0009e20000000800 */
[----:B------:R-:W-:Y:S02]  /*ff30*/  F2FP.BF16.PACK_AB R9, R207, R223 ;  /* 0x000000dfcf09723e */ /* 0x000fe400000010ff */
        /* <DEDUP_REMOVED lines=32> */
[C---:B------:R-:W-:Y:S01]  /*10140*/  HMMA.16816.F32.BF16 R44, R12.reuse, R28, RZ ;  /* 0x0000001c0c2c723c */ /* 0x040fe200000418ff */
[--C-:B-1----:R-:W-:Y:S01]  /*10150*/  FFMA.FTZ R5, R130, c[0x0][0x2d0], -R4.reuse ;  /* 0x0000b40082057a23 */ /* 0x102fe20000010804 */
[----:B------:R-:W-:Y:S01]  /*10160*/  ISETP.NE.AND P6, PT, R251, 0x1, PT ;  /* 0x00000001fb00780c */ /* 0x000fe20003fc5270 */
[----:B------:R-:W-:Y:S05]  /*10170*/  LDSM.16.MT88.4 R128, [R208+0x2000] ;  /* 0x00200000d080783b */ /* 0x000fea0000004200 */
[----:B------:R-:W-:Y:S01]  /*10180*/  HMMA.16816.F32.BF16 R120, R12, R30, RZ ;  /* 0x0000001e0c78723c */ /* 0x000fe200000418ff */
[----:B------:R-:W1:Y:S04]  /*10190*/  LDSM.16.MT88.4 R12, [R208+0x1000] ;  /* 0x00100000d00c783b */ /* 0x000e680000004200 */
[----:B------:R-:W-:Y:S03]  /*101a0*/  LDSM.16.MT88.4 R28, [R209+0x1000] ;  /* 0x00100000d11c783b */ /* 0x000fe60000004200 */
[----:B------:R-:W-:Y:S01]  /*101b0*/  HMMA.16816.F32.BF16 R88, R8, R32, R20 ;  /* 0x000000200858723c */ /* 0x000fe20000041814 */
[----:B------:R-:W3:Y:S01]  /*101c0*/  LDSM.16.MT88.4 R20, [R212+0x1000] ;  /* 0x00100000d414783b */ /* 0x000ee20000004200 */
[----:B------:R2:W1:Y:S02]  /*101d0*/  MUFU.EX2 R169, R5 ;  /* 0x0000000500a97308 */ /* 0x0004640000000800 */
[----:B--2---:R-:W-:-:S06]  /*101e0*/  FFMA.FTZ R5, R125, c[0x0][0x2d0], -R4 ;  /* 0x0000b4007d057a23 */ /* 0x004fcc0000010804 */
[----:B------:R2:W-:Y:S02]  /*101f0*/  MUFU.EX2 R167, R5 ;  /* 0x0000000500a77308 */ /* 0x0005e40000000800 */
[----:B--2---:R-:W-:-:S06]  /*10200*/  FFMA.FTZ R5, R127, c[0x0][0x2d0], -R4 ;  /* 0x0000b4007f057a23 */ /* 0x004fcc0000010804 */
[----:B------:R2:W1:Y:S01]  /*10210*/  MUFU.EX2 R166, R5 ;  /* 0x0000000500a67308 */ /* 0x0004620000000800 */
[----:B------:R-:W-:Y:S01]  /*10220*/  HMMA.16816.F32.BF16 R44, R8, R16, R44 ;  /* 0x00000010082c723c */ /* 0x000fe2000004182c */
[----:B--2---:R-:W-:-:S06]  /*10230*/  FFMA.FTZ R5, R144, c[0x0][0x2d0], -R3 ;  /* 0x0000b40090057a23 */ /* 0x004fcc0000010803 */
[----:B------:R2:W-:Y:S01]  /*10240*/  MUFU.EX2 R168, R5 ;  /* 0x0000000500a87308 */ /* 0x0005e20000000800 */
[C---:B------:R-:W-:Y:S08]  /*10250*/  HMMA.16816.F32.BF16 R16, R8.reuse, R18, R120 ;  /* 0x000000120810723c */ /* 0x040ff00000041878 */
[----:B------:R-:W-:Y:S01]  /*10260*/  HMMA.16816.F32.BF16 R84, R8, R34, R100 ;  /* 0x000000220854723c */ /* 0x000fe20000041864 */
[----:B--2---:R-:W-:-:S04]  /*10270*/  FFMA.FTZ R5, R148, c[0x0][0x2d0], -R3 ;  /* 0x0000b40094057a23 */ /* 0x004fc80000010803 */
[----:B------:R2:W-:Y:S02]  /*10280*/  MUFU.EX2 R165, R5 ;  /* 0x0000000500a57308 */ /* 0x0005e40000000800 */
[----:B------:R-:W-:Y:S02]  /*10290*/  F2FP.BF16.PACK_AB R8, R182, R181 ;  /* 0x000000b5b608723e */ /* 0x000fe400000010ff */
[----:B------:R-:W-:Y:S02]  /*102a0*/  F2FP.BF16.PACK_AB R9, R177, R178 ;  /* 0x000000b2b109723e */ /* 0x000fe400000010ff */
        /* <DEDUP_REMOVED lines=9> */
[----:B------:R-:W-:Y:S01]  /*10340*/  HMMA.16816.F32.BF16 R64, R8, R30, R60 ;  /* 0x0000001e0840723c */ /* 0x000fe2000004183c */
[----:B-1----:R-:W-:-:S07]  /*10350*/  FFMA.FTZ R5, R149, c[0x0][0x2d0], -R2 ;  /* 0x0000b40095057a23 */ /* 0x002fce0000010802 */
[C---:B------:R-:W-:Y:S01]  /*10360*/  HMMA.16816.F32.BF16 R104, R8.reuse, R12, R104 ;  /* 0x0000000c0868723c */ /* 0x040fe20000041868 */
[----:B------:R1:W-:Y:S07]  /*10370*/  MUFU.EX2 R162, R5 ;  /* 0x0000000500a27308 */ /* 0x0003ee0000000800 */
[C---:B------:R-:W-:Y:S08]  /*10380*/  HMMA.16816.F32.BF16 R96, R8.reuse, R20, R96 ;  /* 0x000000140860723c */ /* 0x040ff00000041860 */
[----:B------:R-:W-:Y:S01]  /*10390*/  HMMA.16816.F32.BF16 R80, R8, R28, R80 ;  /* 0x0000001c0850723c */ /* 0x000fe20000041850 */
[----:B-1----:R-:W-:-:S07]  /*103a0*/  FFMA.FTZ R5, R151, c[0x0][0x2d0], -R2 ;  /* 0x0000b40097057a23 */ /* 0x002fce0000010802 */
[----:B------:R-:W-:Y:S01]  /*103b0*/  HMMA.16816.F32.BF16 R60, R8, R38, R52 ;  /* 0x00000026083c723c */ /* 0x000fe20000041834 */
[----:B------:R1:W-:Y:S06]  /*103c0*/  MUFU.EX2 R161, R5 ;  /* 0x0000000500a17308 */ /* 0x0003ec0000000800 */
[----:B----4-:R-:W-:Y:S02]  /*103d0*/  F2FP.BF16.PACK_AB R8, R174, R183 ;  /* 0x000000b7ae08723e */ /* 0x010fe400000010ff */
[----:B------:R-:W-:Y:S02]  /*103e0*/  F2FP.BF16.PACK_AB R9, R169, R170 ;  /* 0x000000aaa909723e */ /* 0x000fe400000010ff */
[----:B------:R-:W-:-:S02]  /*103f0*/  F2FP.BF16.PACK_AB R10, R172, R173 ;  /* 0x000000adac0a723e */ /* 0x000fc400000010ff */
[----:B------:R-:W-:Y:S01]  /*10400*/  F2FP.BF16.PACK_AB R11, R166, R167 ;  /* 0x000000a7a60b723e */ /* 0x000fe200000010ff */
[----:B-1----:R-:W-:-:S06]  /*10410*/  FFMA.FTZ R5, R153, c[0x0][0x2d0], -R0 ;  /* 0x0000b40099057a23 */ /* 0x002fcc0000010800 */
[----:B------:R-:W-:Y:S01]  /*10420*/  HMMA.16816.F32.BF16 R32, R8, R22, R24 ;  /* 0x000000160820723c */ /* 0x000fe20000041818 */
[----:B------:R-:W1:Y:S01]  /*10430*/  LDSM.16.MT88.4 R24, [R208+0x1800] ;  /* 0x00180000d018783b */ /* 0x000e620000004200 */
[----:B------:R3:W-:Y:S02]  /*10440*/  MUFU.EX2 R160, R5 ;  /* 0x0000000500a07308 */ /* 0x0007e40000000800 */
[----:B---3--:R-:W-:-:S06]  /*10450*/  FFMA.FTZ R5, R154, c[0x0][0x2d0], -R0 ;  /* 0x0000b4009a057a23 */ /* 0x008fcc0000010800 */
[----:B------:R3:W4:Y:S02]  /*10460*/  MUFU.EX2 R159, R5 ;  /* 0x00000005009f7308 */ /* 0x0007240000000800 */
[----:B---3--:R-:W-:-:S06]  /*10470*/  FFMA.FTZ R5, R141, c[0x0][0x2d0], -R0 ;  /* 0x0000b4008d057a23 */ /* 0x008fcc0000010800 */
[----:B------:R3:W-:Y:S02]  /*10480*/  MUFU.EX2 R157, R5 ;  /* 0x00000005009d7308 */ /* 0x0007e40000000800 */
[----:B---3--:R-:W-:-:S06]  /*10490*/  FFMA.FTZ R5, R142, c[0x0][0x2d0], -R0 ;  /* 0x0000b4008e057a23 */ /* 0x008fcc0000010800 */
[----:B------:R3:W5:Y:S01]  /*104a0*/  MUFU.EX2 R158, R5 ;  /* 0x00000005009e7308 */ /* 0x0007620000000800 */
[----:B------:R-:W-:Y:S01]  /*104b0*/  HMMA.16816.F32.BF16 R52, R8, R14, R40 ;  /* 0x0000000e0834723c */ /* 0x000fe20000041828 */
[----:B---3--:R-:W-:-:S06]  /*104c0*/  FFMA.FTZ R5, R156, c[0x0][0x2d0], -R3 ;  /* 0x0000b4009c057a23 */ /* 0x008fcc0000010803 */
[----:B------:R3:W-:Y:S01]  /*104d0*/  MUFU.EX2 R156, R5 ;  /* 0x00000005009c7308 */ /* 0x0007e20000000800 */
[----:B------:R-:W-:Y:S01]  /*104e0*/  HMMA.16816.F32.BF16 R40, R8, R28, R44 ;  /* 0x0000001c0828723c */ /* 0x000fe2000004182c */
[----:B---3--:R-:W-:-:S06]  /*104f0*/  FFMA.FTZ R5, R155, c[0x0][0x2d0], -R3 ;  /* 0x0000b4009b057a23 */ /* 0x008fcc0000010803 */
[----:B------:R3:W-:Y:S01]  /*10500*/  MUFU.EX2 R114, R5 ;  /* 0x0000000500727308 */ /* 0x0007e20000000800 */
[C---:B------:R-:W-:Y:S01]  /*10510*/  HMMA.16816.F32.BF16 R56, R8.reuse, R12, R56 ;  /* 0x0000000c0838723c */ /* 0x040fe20000041838 */
[----:B------:R-:W-:Y:S07]  /*10520*/  LDSM.16.MT88.4 R12, [R211+0x1800] ;  /* 0x00180000d30c783b */ /* 0x000fee0000004200 */
[----:B------:R-:W-:Y:S01]  /*10530*/  HMMA.16816.F32.BF16 R48, R8, R20, R48 ;  /* 0x000000140830723c */ /* 0x000fe20000041830 */
[----:B------:R-:W1:Y:S01]  /*10540*/  LDSM.16.MT88.4 R20, [R212+0x1800] ;  /* 0x00180000d414783b */ /* 0x000e620000004200 */
[----:B---3--:R-:W-:-:S06]  /*10550*/  FFMA.FTZ R5, R188, c[0x0][0x2d0], -R3 ;  /* 0x0000b400bc057a23 */ /* 0x008fcc0000010803 */
[C---:B------:R-:W-:Y:S01]  /*10560*/  HMMA.16816.F32.BF16 R28, R8.reuse, R30, R16 ;  /* 0x0000001e081c723c */ /* 0x040fe20000041810 */
[----:B------:R-:W3:Y:S01]  /*10570*/  LDSM.16.MT88.4 R16, [R209+0x1800] ;  /* 0x00180000d110783b */ /* 0x000ee20000004200 */
[----:B------:R2:W-:Y:S06]  /*10580*/  MUFU.EX2 R112, R5 ;  /* 0x0000000500707308 */ /* 0x0005ec0000000800 */
[C---:B------:R-:W-:Y:S08]  /*10590*/  HMMA.16816.F32.BF16 R44, R8.reuse, R36, R88 ;  /* 0x00000024082c723c */ /* 0x040ff00000041858 */
[----:B------:R-:W-:Y:S01]  /*105a0*/  HMMA.16816.F32.BF16 R36, R8, R38, R84 ;  /* 0x000000260824723c */ /* 0x000fe20000041854 */
[----:B--2---:R-:W-:-:S06]  /*105b0*/  FFMA.FTZ R5, R190, c[0x0][0x2d0], -R3 ;  /* 0x0000b400be057a23 */ /* 0x004fcc0000010803 */
[----:B------:R-:W-:Y:S02]  /*105c0*/  F2FP.BF16.PACK_AB R8, R163, R164 ;  /* 0x000000a4a308723e */ /* 0x000fe400000010ff */
[----:B----4-:R-:W-:Y:S02]  /*105d0*/  F2FP.BF16.PACK_AB R9, R159, R160 ;  /* 0x000000a09f09723e */ /* 0x010fe400000010ff */
[----:B------:R-:W-:Y:S02]  /*105e0*/  F2FP.BF16.PACK_AB R10, R161, R162 ;  /* 0x000000a2a10a723e */ /* 0x000fe400000010ff */
[----:B-----5:R-:W-:Y:S01]  /*105f0*/  F2FP.BF16.PACK_AB R11, R158, R157 ;  /* 0x0000009d9e0b723e */ /* 0x020fe200000010ff */
[----:B------:R2:W-:Y:S06]  /*10600*/  MUFU.EX2 R113, R5 ;  /* 0x0000000500717308 */ /* 0x0005ec0000000800 */
[----:B-1----:R-:W-:Y:S01]  /*10610*/  HMMA.16816.F32.BF16 R124, R8, R26, R76 ;  /* 0x0000001a087c723c */ /* 0x002fe2000004184c */
[----:B--2---:R-:W-:-:S04]  /*10620*/  FFMA.FTZ R5, R143, c[0x0][0x2d0], -R4 ;  /* 0x0000b4008f057a23 */ /* 0x004fc80000010804 */
[----:B------:R1:W-:Y:S02]  /*10630*/  MUFU.EX2 R79, R5 ;  /* 0x00000005004f7308 */ /* 0x0003e40000000800 */
[--C-:B-1----:R-:W-:Y:S02]  /*10640*/  FFMA.FTZ R5, R146, c[0x0][0x2d0], -R4.reuse ;  /* 0x0000b40092057a23 */ /* 0x102fe40000010804 */
[----:B------:R-:W-:Y:S01]  /*10650*/  FFMA.FTZ R3, R206, c[0x0][0x2d0], -R3 ;  /* 0x0000b400ce037a23 */ /* 0x000fe20000010803 */
[----:B------:R-:W-:Y:S03]  /*10660*/  HMMA.16816.F32.BF16 R104, R8, R24, R104 ;  /* 0x000000180868723c */ /* 0x000fe60000041868 */
[----:B------:R1:W2:Y:S01]  /*10670*/  MUFU.EX2 R78, R5 ;  /* 0x00000005004e7308 */ /* 0x0002a20000000800 */
[----:B------:R-:W4:Y:S01]  /*10680*/  LDSM.16.MT88.4 R144, [R212+0x2000] ;  /* 0x00200000d490783b */ /* 0x000f220000004200 */
[----:B-1----:R-:W-:-:S06]  /*10690*/  FFMA.FTZ R5, R150, c[0x0][0x2d0], -R4 ;  /* 0x0000b40096057a23 */ /* 0x002fcc0000010804 */
[----:B------:R1:W-:Y:S02]  /*106a0*/  MUFU.EX2 R77, R5 ;  /* 0x00000005004d7308 */ /* 0x0003e40000000800 */
[----:B-1----:R-:W-:-:S06]  /*106b0*/  FFMA.FTZ R5, R152, c[0x0][0x2d0], -R4 ;  /* 0x0000b40098057a23 */ /* 0x002fcc0000010804 */
[----:B------:R-:W1:Y:S01]  /*106c0*/  MUFU.EX2 R76, R5 ;  /* 0x00000005004c7308 */ /* 0x000e620000000800 */
[C---:B------:R-:W-:Y:S01]  /*106d0*/  HMMA.16816.F32.BF16 R136, R8.reuse, R20, R96 ;  /* 0x000000140888723c */ /* 0x040fe20000041860 */
[----:B------:R-:W5:Y:S06]  /*106e0*/  LDSM.16.MT88.4 R96, [R209+0x2000] ;  /* 0x00200000d160783b */ /* 0x000f6c0000004200 */
[----:B------:R1:W-:Y:S01]  /*106f0*/  MUFU.EX2 R111, R3 ;  /* 0x00000003006f7308 */ /* 0x0003e20000000800 */
[C---:B------:R-:W-:Y:S08]  /*10700*/  HMMA.16816.F32.BF16 R72, R8.reuse, R22, R72 ;  /* 0x000000160848723c */ /* 0x040ff00000041848 */
[----:B---3--:R-:W-:Y:S01]  /*10710*/  HMMA.16816.F32.BF16 R80, R8, R16, R80 ;  /* 0x000000100850723c */ /* 0x008fe20000041850 */
[----:B-1----:R-:W-:-:S07]  /*10720*/  FFMA.FTZ R3, R198, c[0x0][0x2d0], -R2 ;  /* 0x0000b400c6037a23 */ /* 0x002fce0000010802 */
[C---:B------:R-:W-:Y:S01]  /*10730*/  HMMA.16816.F32.BF16 R64, R8.reuse, R18, R64 ;  /* 0x000000120840723c */ /* 0x040fe20000041840 */
[----:B------:R1:W-:Y:S07]  /*10740*/  MUFU.EX2 R68, R3 ;  /* 0x0000000300447308 */ /* 0x0003ee0000000800 */
[C---:B------:R-:W-:Y:S08]  /*10750*/  HMMA.16816.F32.BF16 R100, R8.reuse, R12, R100 ;  /* 0x0000000c0864723c */ /* 0x040ff00000041864 */
[----:B------:R-:W-:Y:S01]  /*10760*/  HMMA.16816.F32.BF16 R60, R8, R14, R60 ;  /* 0x0000000e083c723c */ /* 0x000fe2000004183c */
[----:B-1----:R-:W-:-:S06]  /*10770*/  FFMA.FTZ R3, R205, c[0x0][0x2d0], -R2 ;  /* 0x0000b400cd037a23 */ /* 0x002fcc0000010802 */
[----:B------:R-:W-:Y:S02]  /*10780*/  F2FP.BF16.PACK_AB R8, R168, R171 ;  /* 0x000000aba808723e */ /* 0x000fe400000010ff */
[----:B--2---:R-:W-:Y:S02]  /*10790*/  F2FP.BF16.PACK_AB R9, R78, R79 ;  /* 0x0000004f4e09723e */ /* 0x004fe400000010ff */
[----:B------:R-:W-:Y:S02]  /*107a0*/  F2FP.BF16.PACK_AB R10, R156, R165 ;  /* 0x000000a59c0a723e */ /* 0x000fe400000010ff */
[----:B------:R-:W-:Y:S01]  /*107b0*/  F2FP.BF16.PACK_AB R11, R76, R77 ;  /* 0x0000004d4c0b723e */ /* 0x000fe200000010ff */
        /* <DEDUP_REMOVED lines=21> */
[----:B------:R-:W2:Y:S01]  /*10910*/  LDSM.16.MT88.4 R16, [R211+0x2000] ;  /* 0x00200000d310783b */ /* 0x000ea20000004200 */
        /* <DEDUP_REMOVED lines=92> */
[----:B------:R1:W-:Y:S01]  /*10ee0*/  STL [R1+0x14], R13 ;  /* 0x0000140d01007387 */ /* 0x0003e20000100800 */
[----:B------:R-:W-:-:S03]  /*10ef0*/  F2FP.BF16.PACK_AB R152, R71, R68 ;  /* 0x000000444798723e */ /* 0x000fc600000010ff */
[----:B------:R1:W-:Y:S01]  /*10f00*/  STL [R1], R5 ;  /* 0x0000000501007387 */ /* 0x0003e20000100800 */
[----:B------:R-:W-:-:S03]  /*10f10*/  F2FP.BF16.PACK_AB R153, R22, R24 ;  /* 0x000000181699723e */ /* 0x000fc600000010ff */
[----:B------:R1:W-:Y:S01]  /*10f20*/  STL [R1+0x4], R3 ;  /* 0x0000040301007387 */ /* 0x0003e20000100800 */
[----:B------:R-:W-:Y:S02]  /*10f30*/  F2FP.BF16.PACK_AB R154, R25, R69 ;  /* 0x00000045199a723e */ /* 0x000fe400000010ff */
[----:B------:R-:W-:Y:S01]  /*10f40*/  F2FP.BF16.PACK_AB R155, R20, R21 ;  /* 0x00000015149b723e */ /* 0x000fe200000010ff */
[----:B------:R1:W-:Y:S01]  /*10f50*/  STL [R1+0xc], R0 ;  /* 0x00000c0001007387 */ /* 0x0003e20000100800 */
[----:B------:R-:W-:-:S03]  /*10f60*/  IADD3 R200, R245, -0x2, RZ ;  /* 0xfffffffef5c87810 */ /* 0x000fc60007ffe0ff */
[----:B------:R1:W-:Y:S01]  /*10f70*/  STL [R1+0x8], R2 ;  /* 0x0000080201007387 */ /* 0x0003e20000100800 */
[----:B------:R-:W-:Y:S01]  /*10f80*/  ISETP.GE.AND P0, PT, R200, R13, PT ;  /* 0x0000000dc800720c */ /* 0x000fe20003f06270 */
[----:B------:R-:W-:Y:S07]  /*10f90*/  HMMA.16816.F32.BF16 R120, R152, R128, R104 ;  /* 0x000000809878723c */ /* 0x000fee0000041868 */
[----:B------:R-:W-:Y:S02]  /*10fa0*/  F2FP.BF16.PACK_AB R104, R112, R114 ;  /* 0x000000727068723e */ /* 0x000fe400000010ff */
[----:B------:R-:W-:-:S02]  /*10fb0*/  F2FP.BF16.PACK_AB R105, R8, R12 ;  /* 0x0000000c0869723e */ /* 0x000fc400000010ff */
[----:B------:R-:W-:Y:S02]  /*10fc0*/  F2FP.BF16.PACK_AB R106, R111, R113 ;  /* 0x000000716f6a723e */ /* 0x000fe400000010ff */
[----:B------:R-:W-:Y:S01]  /*10fd0*/  F2FP.BF16.PACK_AB R107, R10, R9 ;  /* 0x000000090a6b723e */ /* 0x000fe200000010ff */
[C---:B------:R-:W-:Y:S08]  /*10fe0*/  HMMA.16816.F32.BF16 R124, R152.reuse, R130, R124 ;  /* 0x00000082987c723c */ /* 0x040ff0000004187c */
[C---:B----4-:R-:W-:Y:S08]  /*10ff0*/  HMMA.16816.F32.BF16 R136, R152.reuse, R144, R136 ;  /* 0x000000909888723c */ /* 0x050ff00000041888 */
[C---:B------:R-:W-:Y:S08]  /*11000*/  HMMA.16816.F32.BF16 R140, R152.reuse, R146, R72 ;  /* 0x00000092988c723c */ /* 0x040ff00000041848 */
[C---:B-----5:R-:W-:Y:S08]  /*11010*/  HMMA.16816.F32.BF16 R88, R152.reuse, R96, R80 ;  /* 0x000000609858723c */ /* 0x060ff00000041850 */
        /* <DEDUP_REMOVED lines=21> */
.L_x_3098:
[----:B--2---:R-:W2:Y:S01]  /*11170*/  LDL R225, [R1+0x10] ;  /* 0x0000100001e17983 */ /* 0x004ea20000100800 */
[----:B------:R-:W-:Y:S04]  /*11180*/  DEPBAR.LE SB0, 0x0 ;  /* 0x000080000000791a */ /* 0x000fe80000000000 */
[----:B------:R-:W4:Y:S01]  /*11190*/  LDL.64 R108, [R1+0x20] ;  /* 0x00002000016c7983 */ /* 0x000f220000100a00 */
[----:B------:R-:W-:Y:S01]  /*111a0*/  WARPSYNC 0xffffffff ;  /* 0xffffffff00007948 */ /* 0x000fe20003800000 */
[----:B------:R-:W-:Y:S04]  /*111b0*/  IMAD.MOV.U32 R233, RZ, RZ, c[0x0][0x2c4] ;  /* 0x0000b100ffe97624 */ /* 0x000fe800078e00ff */
[----:B------:R-:W4:Y:S04]  /*111c0*/  LDL R2, [R1+0x30] ;  /* 0x0000300001027983 */ /* 0x000f280000100800 */
[----:B------:R-:W4:Y:S04]  /*111d0*/  LDL R226, [R1+0x1c] ;  /* 0x00001c0001e27983 */ /* 0x000f280000100800 */
[----:B------:R-:W-:Y:S08]  /*111e0*/  BAR.SYNC.DEFER_BLOCKING 0x0 ;  /* 0x0000000000007b1d */ /* 0x000ff00000010000 */
[----:B------:R-:W-:Y:S08]  /*111f0*/  LDSM.16.M88.4 R80, [R214] ;  /* 0x00000000d650783b */ /* 0x000ff00000000200 */
[----:B------:R-:W5:Y:S08]  /*11200*/  LDSM.16.M88.4 R16, [R115] ;  /* 0x000000007310783b */ /* 0x000f700000000200 */
[----:B------:R-:W1:Y:S08]  /*11210*/  LDSM.16.M88.4 R76, [R214+0x2000] ;  /* 0x00200000d64c783b */ /* 0x000e700000000200 */
[----:B------:R-:W1:Y:S08]  /*11220*/  LDSM.16.M88.4 R32, [R115+0x800] ;  /* 0x000800007320783b */ /* 0x000e700000000200 */
[----:B------:R-:W1:Y:S08]  /*11230*/  LDSM.16.M88.4 R48, [R115+0x1000] ;  /* 0x001000007330783b */ /* 0x000e700000000200 */
[----:B------:R-:W1:Y:S01]  /*11240*/  LDSM.16.M88.4 R64, [R115+0x1800] ;  /* 0x001800007340783b */ /* 0x000e620000000200 */
[-C--:B-----5:R-:W-:Y:S07]  /*11250*/  HMMA.16816.F32.BF16 R4, R80, R16.reuse, RZ ;  /* 0x000000105004723c */ /* 0x0a0fee00000418ff */
[----:B------:R-:W5:Y:S01]  /*11260*/  LDSM.16.M88.4 R156, [R115+0x2000] ;  /* 0x00200000739c783b */ /* 0x000f620000000200 */
[C---:B-1----:R-:W-:Y:S07]  /*11270*/  HMMA.16816.F32.BF16 R8, R76.reuse, R16, RZ ;  /* 0x000000104c08723c */ /* 0x042fee00000418ff */
        /* <DEDUP_REMOVED lines=8> */
[----:B------:R-:W3:Y:S04]  /*11300*/  LDL R232, [R1+0x3c] ;  /* 0x00003c0001e87983 */ /* 0x000ee80000100800 */
[----:B------:R-:W3:Y:S01]  /*11310*/  LDL R231, [R1+0x5c] ;  /* 0x00005c0001e77983 */ /* 0x000ee20000100800 */
[-C--:B------:R-:W-:Y:S03]  /*11320*/  HMMA.16816.F32.BF16 R28, R76, R34.reuse, RZ ;  /* 0x000000224c1c723c */ /* 0x080fe600000418ff */
[----:B------:R-:W3:Y:S04]  /*11330*/  LDL R230, [R1+0x18] ;  /* 0x0000180001e67983 */ /* 0x000ee80000100800 */
[----:B------:R-:W3:Y:S01]  /*11340*/  LDL R229, [R1+0x38] ;  /* 0x0000380001e57983 */ /* 0x000ee20000100800 */
[C---:B------:R-:W-:Y:S03]  /*11350*/  HMMA.16816.F32.BF16 R32, R80.reuse, R34, RZ ;  /* 0x000000225020723c */ /* 0x040fe600000418ff */
[----:B------:R-:W3:Y:S04]  /*11360*/  LDL R228, [R1+0x44] ;  /* 0x0000440001e47983 */ /* 0x000ee80000100800 */
[----:B------:R-:W3:Y:S01]  /*11370*/  LDL R227, [R1+0x54] ;  /* 0x0000540001e37983 */ /* 0x000ee20000100800 */
        /* <DEDUP_REMOVED lines=8> */
[-C--:B-----5:R-:W-:Y:S08]  /*11400*/  HMMA.16816.F32.BF16 R68, R80, R156.reuse, RZ ;  /* 0x0000009c5044723c */ /* 0x0a0ff000000418ff */
[C---:B------:R-:W-:Y:S08]  /*11410*/  HMMA.16816.F32.BF16 R72, R76.reuse, R156, RZ ;  /* 0x0000009c4c48723c */ /* 0x040ff000000418ff */
[-C--:B------:R-:W-:Y:S08]  /*11420*/  HMMA.16816.F32.BF16 R76, R76, R158.reuse, RZ ;  /* 0x0000009e4c4c723c */ /* 0x080ff000000418ff */
[----:B------:R-:W-:Y:S01]  /*11430*/  HMMA.16816.F32.BF16 R80, R80, R158, RZ ;  /* 0x0000009e5050723c */ /* 0x000fe200000418ff */
[----:B------:R-:W5:Y:S07]  /*11440*/  LDSM.16.M88.4 R156, [R221] ;  /* 0x00000000dd9c783b */ /* 0x000f6e0000000200 */
[-C--:B-1----:R-:W-:Y:S08]  /*11450*/  HMMA.16816.F32.BF16 R4, R160, R164.reuse, R4 ;  /* 0x000000a4a004723c */ /* 0x082ff00000041804 */
[C---:B------:R-:W-:Y:S08]  /*11460*/  HMMA.16816.F32.BF16 R8, R168.reuse, R164, R8 ;  /* 0x000000a4a808723c */ /* 0x040ff00000041808 */
[-C--:B------:R-:W-:Y:S08]  /*11470*/  HMMA.16816.F32.BF16 R12, R168, R166.reuse, R12 ;  /* 0x000000a6a80c723c */ /* 0x080ff0000004180c */
[C---:B------:R-:W-:Y:S08]  /*11480*/  HMMA.16816.F32.BF16 R16, R160.reuse, R166, R16 ;  /* 0x000000a6a010723c */ /* 0x040ff00000041810 */
[-C--:B------:R-:W-:Y:S08]  /*11490*/  HMMA.16816.F32.BF16 R20, R160, R172.reuse, R20 ;  /* 0x000000aca014723c */ /* 0x080ff00000041814 */
[C---:B------:R-:W-:Y:S08]  /*114a0*/  HMMA.16816.F32.BF16 R24, R168.reuse, R172, R24 ;  /* 0x000000aca818723c */ /* 0x040ff00000041818 */
[-C--:B------:R-:W-:Y:S03]  /*114b0*/  HMMA.16816.F32.BF16 R28, R168, R174.reuse, R28 ;  /* 0x000000aea81c723c */ /* 0x080fe6000004181c */
[----:B--2---:R-:W-:Y:S05]  /*114c0*/  ISETP.GT.AND P0, PT, R225, R223, PT ;  /* 0x000000dfe100720c */ /* 0x004fea0003f04270 */
[C---:B------:R-:W-:Y:S01]  /*114d0*/  HMMA.16816.F32.BF16 R32, R160.reuse, R174, R32 ;  /* 0x000000aea020723c */ /* 0x040fe20000041820 */
[----:B------:R-:W-:Y:S07]  /*114e0*/  LDSM.16.M88.4 R172, [R219] ;  /* 0x00000000dbac783b */ /* 0x000fee0000000200 */
[-C--:B-----5:R-:W-:Y:S01]  /*114f0*/  HMMA.16816.F32.BF16 R36, R160, R156.reuse, R36 ;  /* 0x0000009ca024723c */ /* 0x0a0fe20000041824 */
[----:B------:R-:W-:Y:S02]  /*11500*/  @!P0 IMAD.MOV.U32 R110, RZ, RZ, c[0x0][0x208] ;  /* 0x00008200ff6e8624 */ /* 0x000fe400078e00ff */
[----:B----4-:R-:W-:Y:S01]  /*11510*/  LOP3.LUT P3, RZ, R226, 0x1, RZ, 0xc0, !PT ;  /* 0x00000001e2ff7812 */ /* 0x010fe2000786c0ff */
[C---:B------:R-:W-:Y:S01]  /*11520*/  @!P0 IMAD.WIDE.U32 R164, R223.reuse, c[0x0][0x208], RZ ;  /* 0x00008200dfa48a25 */ /* 0x040fe200078e00ff */
[----:B------:R-:W-:Y:S03]  /*11530*/  @!P0 SHF.R.S32.HI R0, RZ, 0x1f, R223 ;  /* 0x0000001fff008819 */ /* 0x000fe600000114df */
[C---:B------:R-:W-:Y:S01]  /*11540*/  HMMA.16816.F32.BF16 R40, R168.reuse, R156, R40 ;  /* 0x0000009ca828723c */ /* 0x040fe20000041828 */
[----:B------:R-:W-:Y:S03]  /*11550*/  @!P0 IMAD.MOV.U32 R114, RZ, RZ, 0x5 ;  /* 0x00000005ff728424 */ /* 0x000fe600078e00ff */
[----:B------:R-:W-:Y:S02]  /*11560*/  @!P0 IMAD R0, R0, c[0x0][0x208], RZ ;  /* 0x0000820000008a24 */ /* 0x000fe400078e02ff */
[----:B------:R-:W-:Y:S02]  /*11570*/  @!P0 IMAD.MOV.U32 R109, RZ, RZ, R2 ;  /* 0x000000ffff6d8224 */ /* 0x000fe400078e0002 */
[-C--:B------:R-:W-:Y:S04]  /*11580*/  HMMA.16816.F32.BF16 R44, R168, R158.reuse, R44 ;  /* 0x0000009ea82c723c */ /* 0x080fe8000004182c */
[----:B------:R-:W-:Y:S02]  /*11590*/  @!P0 IMAD R0, R223, c[0x0][0x20c], R0 ;  /* 0x00008300df008a24 */ /* 0x000fe400078e0200 */
[----:B------:R-:W-:Y:S02]  /*115a0*/  @!P0 IMAD.WIDE.U32 R108, R164, 0x50, R108 ;  /* 0x00000050a46c8825 */ /* 0x000fe400078e006c */
[C---:B------:R-:W-:Y:S04]  /*115b0*/  HMMA.16816.F32.BF16 R48, R160.reuse, R158, R48 ;  /* 0x0000009ea030723c */ /* 0x040fe80000041830 */
[----:B------:R-:W-:Y:S01]  /*115c0*/  @!P0 IMAD.IADD R0, R165, 0x1, R0 ;  /* 0x00000001a5008824 */ /* 0x000fe200078e0200 */
[----:B------:R-:W-:Y:S01]  /*115d0*/  @!P0 LEA R180, P1, R108, c[0x0][0x1f8], 0x1 ;  /* 0x00007e006cb48a11 */ /* 0x000fe200078208ff */
[----:B------:R-:W1:Y:S01]  /*115e0*/  LDSM.16.M88.4 R164, [R220] ;  /* 0x00000000dca4783b */ /* 0x000e620000000200 */
[----:B------:R-:W-:Y:S02]  /*115f0*/  @!P0 IMAD.SHL.U32 R2, R110, 0x20, RZ ;  /* 0x000000206e028824 */ /* 0x000fe400078e00ff */
[----:B------:R-:W-:Y:S03]  /*11600*/  @!P0 IMAD R0, R0, 0x50, RZ ;  /* 0x0000005000008824 */ /* 0x000fe600078e02ff */
[----:B------:R-:W-:Y:S01]  /*11610*/  @!P0 IADD3 R176, P2, R180, R2, RZ ;  /* 0x00000002b4b08210 */ /* 0x000fe20007f5e0ff */
[----:B------:R-:W-:Y:S01]  /*11620*/  @!P0 IMAD.IADD R109, R109, 0x1, R0 ;  /* 0x000000016d6d8824 */ /* 0x000fe200078e0200 */
[----:B------:R-:W-:Y:S04]  /*11630*/  @!P0 SHF.L.U64.HI R0, R110, R114, c[0x0][0x20c] ;  /* 0x000083006e008619 */ /* 0x000fe80000010272 */
[----:B------:R-:W-:Y:S02]  /*11640*/  @!P0 LEA.HI.X R181, R108, c[0x0][0x1fc], R109, 0x1, P1 ;  /* 0x00007f006cb58a11 */ /* 0x000fe400008f0c6d */
[-C--:B------:R-:W-:Y:S03]  /*11650*/  @!P0 IADD3 R178, P1, R176, R2.reuse, RZ ;  /* 0x00000002b0b28210 */ /* 0x080fe60007f3e0ff */
[----:B------:R-:W-:Y:S01]  /*11660*/  @!PT LDS RZ, [RZ] ;  /* 0x00000000fffff984 */ /* 0x000fe20000000800 */
[----:B------:R-:W-:Y:S01]  /*11670*/  @!PT LDS RZ, [RZ] ;  /* 0x00000000fffff984 */ /* 0x000fe20000000800 */
[----:B------:R-:W-:Y:S01]  /*11680*/  @!PT LDS RZ, [RZ] ;  /* 0x00000000fffff984 */ /* 0x000fe20000000800 */
[----:B------:R2:W-:Y:S01]  /*11690*/  @!P0 LDGSTS.E.BYPASS.LTC128B.128 [R224+0x100], [R180.64], !P3 ;  /* 0x00100000b4e08fae */ /* 0x0005e2000d901d48 */
[--C-:B------:R-:W-:Y:S01]  /*116a0*/  @!P0 IMAD.X R177, R181, 0x1, R0.reuse, P2 ;  /* 0x00000001b5b18824 */ /* 0x100fe200010e0600 */
[-C--:B------:R-:W-:Y:S03]  /*116b0*/  @!P0 IADD3 R108, P2, R178, R2.reuse, RZ ;  /* 0x00000002b26c8210 */ /* 0x080fe60007f5e0ff */
[--C-:B------:R-:W-:Y:S01]  /*116c0*/  @!P0 IMAD.X R179, R177, 0x1, R0.reuse, P1 ;  /* 0x00000001b1b38824 */ /* 0x100fe200008e0600 */
[----:B------:R-:W-:Y:S02]  /*116d0*/  @!P0 IADD3 R156, P1, R108, R2, RZ ;  /* 0x000000026c9c8210 */ /* 0x000fe40007f3e0ff */
[----:B------:R4:W-:Y:S01]  /*116e0*/  @!P0 LDGSTS.E.BYPASS.LTC128B.128 [R224+0x900], [R176.64], !P3 ;  /* 0x00900000b0e08fae */ /* 0x0009e2000d901d48 */
[--C-:B------:R-:W-:Y:S04]  /*116f0*/  @!P0 IMAD.X R109, R179, 0x1, R0.reuse, P2 ;  /* 0x00000001b36d8824 */ /* 0x100fe800010e0600 */
[----:B------:R-:W-:Y:S01]  /*11700*/  @!P0 IMAD.X R157, R109, 0x1, R0, P1 ;  /* 0x000000016d9d8824 */ /* 0x000fe200008e0600 */
[----:B------:R-:W-:Y:S02]  /*11710*/  ISETP.NE.AND P1, PT, R233, 0x1, PT ;  /* 0x00000001e900780c */ /* 0x000fe40003f25270 */
[----:B------:R4:W-:Y:S01]  /*11720*/  @!P0 LDGSTS.E.BYPASS.LTC128B.128 [R224+0x1100], [R178.64], !P3 ;  /* 0x01100000b2e08fae */ /* 0x0009e2000d901d48 */
[-C--:B-1----:R-:W-:Y:S07]  /*11730*/  HMMA.16816.F32.BF16 R52, R160, R164.reuse, R52 ;  /* 0x000000a4a034723c */ /* 0x082fee0000041834 */
[----:B------:R1:W-:Y:S01]  /*11740*/  @!P0 LDGSTS.E.BYPASS.LTC128B.128 [R224+0x1900], [R108.64], !P3 ;  /* 0x019000006ce08fae */ /* 0x0003e2000d901d48 */
[C---:B------:R-:W-:Y:S07]  /*11750*/  HMMA.16816.F32.BF16 R56, R168.reuse, R164, R56 ;  /* 0x000000a4a838723c */ /* 0x040fee0000041838 */
[----:B------:R5:W-:Y:S01]  /*11760*/  @!P0 LDGSTS.E.BYPASS.LTC128B.128 [R224+0x2100], [R156.64], !P3 ;  /* 0x021000009ce08fae */ /* 0x000be2000d901d48 */
[-C--:B------:R-:W-:Y:S07]  /*11770*/  HMMA.16816.F32.BF16 R60, R168, R166.reuse, R60 ;  /* 0x000000a6a83c723c */ /* 0x080fee000004183c */
[----:B--2---:R-:W-:Y:S01]  /*11780*/  LDSM.16.M88.4 R180, [R213] ;  /* 0x00000000d5b4783b */ /* 0x004fe20000000200 */
[C---:B------:R-:W-:Y:S07]  /*11790*/  HMMA.16816.F32.BF16 R64, R160.reuse, R166, R64 ;  /* 0x000000a6a040723c */ /* 0x040fee0000041840 */
[----:B----4-:R-:W2:Y:S01]  /*117a0*/  LDSM.16.M88.4 R176, [R215] ;  /* 0x00000000d7b0783b */ /* 0x010ea20000000200 */
[-C--:B------:R-:W-:Y:S07]  /*117b0*/  HMMA.16816.F32.BF16 R68, R160, R172.reuse, R68 ;  /* 0x000000aca044723c */ /* 0x080fee0000041844 */
[----:B------:R-:W0:Y:S01]  /*117c0*/  LDGDEPBAR ;  /* 0x00000000000079af */ /* 0x000e220000000000 */
[C---:B------:R-:W-:Y:S07]  /*117d0*/  HMMA.16816.F32.BF16 R72, R168.reuse, R172, R72 ;  /* 0x000000aca848723c */ /* 0x040fee0000041848 */
[----:B-----5:R-:W4:Y:S01]  /*117e0*/  LDSM.16.M88.4 R156, [R215+0x2000] ;  /* 0x00200000d79c783b */ /* 0x020f220000000200 */
[-C--:B------:R-:W-:Y:S07]  /*117f0*/  HMMA.16816.F32.BF16 R76, R168, R174.reuse, R76 ;  /* 0x000000aea84c723c */ /* 0x080fee000004184c */
[----:B------:R-:W5:Y:S01]  /*11800*/  LDSM.16.M88.4 R164, [R213+0x800] ;  /* 0x00080000d5a4783b */ /* 0x000f620000000200 */
[----:B---3--:R-:W-:Y:S04]  /*11810*/  IMAD.IADD R0, R231, 0x1, R232 ;  /* 0x00000001e7007824 */ /* 0x008fe800078e02e8 */
[----:B------:R-:W-:Y:S01]  /*11820*/  @P1 IMAD.MOV.U32 R0, RZ, RZ, R230 ;  /* 0x000000ffff001224 */ /* 0x000fe200078e00e6 */
[----:B------:R-:W-:Y:S02]  /*11830*/  HMMA.16816.F32.BF16 R80, R160, R174, R80 ;  /* 0x000000aea050723c */ /* 0x000fe40000041850 */
[----:B------:R-:W3:Y:S06]  /*11840*/  LDSM.16.M88.4 R184, [R213+0x1000] ;  /* 0x00100000d5b8783b */ /* 0x000eec0000000200 */
[-C--:B--2---:R-:W-:Y:S02]  /*11850*/  HMMA.16816.F32.BF16 R4, R176, R180.reuse, R4 ;  /* 0x000000b4b004723c */ /* 0x084fe40000041804 */
[----:B------:R-:W2:Y:S08]  /*11860*/  LDSM.16.M88.4 R188, [R213+0x1800] ;  /* 0x00180000d5bc783b */ /* 0x000eb00000000200 */
[----:B------:R-:W-:Y:S01]  /*11870*/  LDSM.16.M88.4 R192, [R213+0x2000] ;  /* 0x00200000d5c0783b */ /* 0x000fe20000000200 */
[C---:B----4-:R-:W-:Y:S07]  /*11880*/  HMMA.16816.F32.BF16 R8, R156.reuse, R180, R8 ;  /* 0x000000b49c08723c */ /* 0x050fee0000041808 */
[----:B------:R-:W-:Y:S01]  /*11890*/  LDSM.16.M88.4 R196, [R216] ;  /* 0x00000000d8c4783b */ /* 0x000fe20000000200 */
[-C--:B------:R-:W-:Y:S07]  /*118a0*/  HMMA.16816.F32.BF16 R12, R156, R182.reuse, R12 ;  /* 0x000000b69c0c723c */ /* 0x080fee000004180c */
[----:B------:R-:W-:Y:S01]  /*118b0*/  LDSM.16.M88.4 R200, [R210] ;  /* 0x00000000d2c8783b */ /* 0x000fe20000000200 */
[C---:B------:R-:W-:Y:S07]  /*118c0*/  HMMA.16816.F32.BF16 R16, R176.reuse, R182, R16 ;  /* 0x000000b6b010723c */ /* 0x040fee0000041810 */
[----:B------:R-:W-:Y:S01]  /*118d0*/  LDSM.16.M88.4 R204, [R216+0x2000] ;  /* 0x00200000d8cc783b */ /* 0x000fe20000000200 */
[-C--:B-----5:R-:W-:Y:S07]  /*118e0*/  HMMA.16816.F32.BF16 R20, R176, R164.reuse, R20 ;  /* 0x000000a4b014723c */ /* 0x0a0fee0000041814 */
[----:B------:R-:W-:Y:S01]  /*118f0*/  LDSM.16.M88.4 R160, [R210+0x800] ;  /* 0x00080000d2a0783b */ /* 0x000fe20000000200 */
[C---:B------:R-:W-:Y:S07]  /*11900*/  HMMA.16816.F32.BF16 R24, R156.reuse, R164, R24 ;  /* 0x000000a49c18723c */ /* 0x040fee0000041818 */
[----:B------:R-:W-:Y:S01]  /*11910*/  SHFL.IDX PT, R114, R0, 0x2, 0x1c1f ;  /* 0x005c1f0000727f89 */ /* 0x000fe200000e0000 */
[-C--:B------:R-:W-:Y:S07]  /*11920*/  HMMA.16816.F32.BF16 R28, R156, R166.reuse, R28 ;  /* 0x000000a69c1c723c */ /* 0x080fee000004181c */
[----:B------:R-:W4:Y:S01]  /*11930*/  SHFL.IDX PT, R2, R0, 0x1, 0x1c1f ;  /* 0x003c1f0000027f89 */ /* 0x000f2200000e0000 */
[C---:B------:R-:W-:Y:S07]  /*11940*/  HMMA.16816.F32.BF16 R32, R176.reuse, R166, R32 ;  /* 0x000000a6b020723c */ /* 0x040fee0000041820 */
[----:B------:R-:W-:Y:S01]  /*11950*/  SHFL.IDX PT, R110, R0, 0x3, 0x1c1f ;  /* 0x007c1f00006e7f89 */ /* 0x000fe200000e0000 */
[-C--:B---3--:R-:W-:Y:S07]  /*11960*/  HMMA.16816.F32.BF16 R36, R176, R184.reuse, R36 ;  /* 0x000000b8b024723c */ /* 0x088fee0000041824 */
[----:B-1----:R1:W3:Y:S01]  /*11970*/  SHFL.IDX PT, R108, R0, RZ, 0x1c1f ;  /* 0x001c1fff006c7589 */ /* 0x0022e200000e0000 */
[C---:B------:R-:W-:Y:S08]  /*11980*/  HMMA.16816.F32.BF16 R40, R156.reuse, R184, R40 ;  /* 0x000000b89c28723c */ /* 0x040ff00000041828 */
[-C--:B------:R-:W-:Y:S08]  /*11990*/  HMMA.16816.F32.BF16 R44, R156, R186.reuse, R44 ;  /* 0x000000ba9c2c723c */ /* 0x080ff0000004182c */
[C---:B------:R-:W-:Y:S04]  /*119a0*/  HMMA.16816.F32.BF16 R48, R176.reuse, R186, R48 ;  /* 0x000000bab030723c */ /* 0x040fe80000041830 */
[----:B-1----:R-:W-:Y:S04]  /*119b0*/  IMAD R0, R223, -0x50, RZ ;  /* 0xffffffb0df007824 */ /* 0x002fe800078e02ff */
[-C--:B--2---:R-:W-:Y:S04]  /*119c0*/  HMMA.16816.F32.BF16 R52, R176, R188.reuse, R52 ;  /* 0x000000bcb034723c */ /* 0x084fe80000041834 */
[----:B------:R-:W-:Y:S04]  /*119d0*/  IADD3 R0, -R229, 0x1, R0 ;  /* 0x00000001e5007810 */ /* 0x000fe80007ffe100 */
[C---:B------:R-:W-:Y:S04]  /*119e0*/  HMMA.16816.F32.BF16 R56, R156.reuse, R188, R56 ;  /* 0x000000bc9c38723c */ /* 0x040fe80000041838 */
[----:B------:R-:W-:Y:S04]  /*119f0*/  IADD3 R109, -R227, R0, R228 ;  /* 0x00000000e36d7210 */ /* 0x000fe80007ffe1e4 */
[-C--:B------:R-:W-:Y:S04]  /*11a00*/  HMMA.16816.F32.BF16 R60, R156, R190.reuse, R60 ;  /* 0x000000be9c3c723c */ /* 0x080fe8000004183c */
[C---:B----4-:R-:W-:Y:S02]  /*11a10*/  IMAD.IADD R2, R109.reuse, 0x1, R2 ;  /* 0x000000016d027824 */ /* 0x050fe400078e0202 */
[C---:B---3--:R-:W-:Y:S02]  /*11a20*/  IMAD.IADD R108, R109.reuse, 0x1, R108 ;  /* 0x000000016d6c7824 */ /* 0x048fe400078e026c */
[C---:B------:R-:W-:Y:S04]  /*11a30*/  HMMA.16816.F32.BF16 R64, R176.reuse, R190, R64 ;  /* 0x000000beb040723c */ /* 0x040fe80000041840 */
[C---:B------:R-:W-:Y:S01]  /*11a40*/  ISETP.GT.AND P3, PT, R108.reuse, RZ, PT ;  /* 0x000000ff6c00720c */ /* 0x040fe20003f64270 */
[C---:B------:R-:W-:Y:S01]  /*11a50*/  IMAD.IADD R0, R109.reuse, 0x1, R114 ;  /* 0x000000016d007824 */ /* 0x040fe200078e0272 */
[----:B------:R-:W-:Y:S01]  /*11a60*/  ISETP.GT.AND P2, PT, R108, 0x1, PT ;  /* 0x000000016c00780c */ /* 0x000fe20003f44270 */
[----:B------:R-:W-:Y:S01]  /*11a70*/  IMAD.IADD R109, R109, 0x1, R110 ;  /* 0x000000016d6d7824 */ /* 0x000fe200078e026e */
[-C--:B------:R-:W-:Y:S03]  /*11a80*/  HMMA.16816.F32.BF16 R68, R176, R192.reuse, R68 ;  /* 0x000000c0b044723c */ /* 0x080fe60000041844 */
[C---:B------:R-:W-:Y:S02]  /*11a90*/  ISETP.GT.AND P1, PT, R2.reuse, RZ, PT ;  /* 0x000000ff0200720c */ /* 0x040fe40003f24270 */
[----:B------:R-:W-:Y:S02]  /*11aa0*/  ISETP.GT.AND P0, PT, R2, 0x1, PT ;  /* 0x000000010200780c */ /* 0x000fe40003f04270 */
[C---:B------:R-:W-:Y:S01]  /*11ab0*/  ISETP.GT.AND P4, PT, R108.reuse, 0x29, PT ;  /* 0x000000296c00780c */ /* 0x040fe20003f84270 */
[C---:B------:R-:W-:Y:S04]  /*11ac0*/  HMMA.16816.F32.BF16 R72, R156.reuse, R192, R72 ;  /* 0x000000c09c48723c */ /* 0x040fe80000041848 */
[----:B------:R-:W-:Y:S02]  /*11ad0*/  ISETP.GT.AND P5, PT, R108, 0x30, PT ;  /* 0x000000306c00780c */ /* 0x000fe40003fa4270 */
[----:B------:R-:W-:Y:S02]  /*11ae0*/  ISETP.GT.AND P6, PT, R109, 0x29, PT ;  /* 0x000000296d00780c */ /* 0x000fe40003fc4270 */
[-C--:B------:R-:W-:Y:S01]  /*11af0*/  HMMA.16816.F32.BF16 R76, R156, R194.reuse, R76 ;  /* 0x000000c29c4c723c */ /* 0x080fe2000004184c */
[----:B------:R-:W1:Y:S07]  /*11b00*/  LDSM.16.M88.4 R156, [R210+0x1000] ;  /* 0x00100000d29c783b */ /* 0x000e6e0000000200 */
[----:B------:R-:W-:Y:S08]  /*11b10*/  HMMA.16816.F32.BF16 R80, R176, R194, R80 ;  /* 0x000000c2b050723c */ /* 0x000ff00000041850 */
[-C--:B------:R-:W-:Y:S08]  /*11b20*/  HMMA.16816.F32.BF16 R4, R196, R200.reuse, R4 ;  /* 0x000000c8c404723c */ /* 0x080ff00000041804 */
[C---:B------:R-:W-:Y:S07]  /*11b30*/  HMMA.16816.F32.BF16 R8, R204.reuse, R200, R8 ;  /* 0x000000c8cc08723c */ /* 0x040fee0000041808 */
[----:B------:R-:W-:Y:S01]  /*11b40*/  IADD3 R200, R223, -0x1, RZ ;  /* 0xffffffffdfc87810 */ /* 0x000fe20007ffe0ff */
[-C--:B------:R-:W-:Y:S08]  /*11b50*/  HMMA.16816.F32.BF16 R12, R204, R202.reuse, R12 ;  /* 0x000000cacc0c723c */ /* 0x080ff0000004180c */
[C---:B------:R-:W-:Y:S04]  /*11b60*/  HMMA.16816.F32.BF16 R16, R196.reuse, R202, R16 ;  /* 0x000000cac410723c */ /* 0x040fe80000041810 */
[----:B------:R-:W-:Y:S02]  /*11b70*/  FSEL R114, R4, -INF , P3 ;  /* 0xff80000004727808 */ /* 0x000fe40001800000 */
[----:B------:R-:W-:Y:S02]  /*11b80*/  FSEL R165, R6, -INF , P1 ;  /* 0xff80000006a57808 */ /* 0x000fe40000800000 */
[-C--:B------:R-:W-:Y:S03]  /*11b90*/  HMMA.16816.F32.BF16 R20, R196, R160.reuse, R20 ;  /* 0x000000a0c414723c */ /* 0x080fe60000041814 */
[----:B------:R-:W-:Y:S02]  /*11ba0*/  ISETP.GT.AND P3, PT, R0, RZ, PT ;  /* 0x000000ff0000720c */ /* 0x000fe40003f64270 */
[----:B------:R-:W-:Y:S02]  /*11bb0*/  FSEL R164, R7, -INF , P0 ;  /* 0xff80000007a47808 */ /* 0x000fe40000000000 */
[----:B------:R-:W-:Y:S01]  /*11bc0*/  FSEL R166, R8, -INF , P3 ;  /* 0xff80000008a67808 */ /* 0x000fe20001800000 */
[C---:B------:R-:W-:Y:S04]  /*11bd0*/  HMMA.16816.F32.BF16 R24, R204.reuse, R160, R24 ;  /* 0x000000a0cc18723c */ /* 0x040fe80000041818 */
[C---:B------:R-:W-:Y:S02]  /*11be0*/  ISETP.GT.AND P0, PT, R109.reuse, 0x1, PT ;  /* 0x000000016d00780c */ /* 0x040fe40003f04270 */
[----:B------:R-:W-:Y:S02]  /*11bf0*/  ISETP.GT.AND P3, PT, R0, 0x8, PT ;  /* 0x000000080000780c */ /* 0x000fe40003f64270 */
[-C--:B------:R-:W-:Y:S03]  /*11c00*/  HMMA.16816.F32.BF16 R28, R204, R162.reuse, R28 ;  /* 0x000000a2cc1c723c */ /* 0x080fe6000004181c */
[----:B------:R-:W-:Y:S02]  /*11c10*/  ISETP.GT.AND P1, PT, R109, RZ, PT ;  /* 0x000000ff6d00720c */ /* 0x000fe40003f24270 */
[----:B------:R-:W-:Y:S02]  /*11c20*/  FMNMX.FTZ R8, R114, R3, !PT ;  /* 0x0000000372087209 */ /* 0x000fe40007810000 */
[----:B------:R-:W-:Y:S01]  /*11c30*/  FSEL R170, R11, -INF , P0 ;  /* 0xff8000000baa7808 */ /* 0x000fe20000000000 */
[C---:B------:R-:W-:Y:S01]  /*11c40*/  HMMA.16816.F32.BF16 R32, R196.reuse, R162, R32 ;  /* 0x000000a2c420723c */ /* 0x040fe20000041820 */
[----:B------:R-:W2:Y:S03]  /*11c50*/  LDSM.16.M88.4 R160, [R210+0x1800] ;  /* 0x00180000d2a0783b */ /* 0x000ea60000000200 */
[C---:B------:R-:W-:Y:S02]  /*11c60*/  ISETP.GT.AND P0, PT, R109.reuse, 0x9, PT ;  /* 0x000000096d00780c */ /* 0x040fe40003f04270 */
[----:B------:R-:W-:Y:S02]  /*11c70*/  FSEL R171, R10, -INF , P1 ;  /* 0xff8000000aab7808 */ /* 0x000fe40000800000 */
[-C--:B-1----:R-:W-:Y:S03]  /*11c80*/  HMMA.16816.F32.BF16 R36, R196, R156.reuse, R36 ;  /* 0x0000009cc424723c */ /* 0x082fe60000041824 */
[----:B------:R-:W-:Y:S02]  /*11c90*/  ISETP.GT.AND P1, PT, R109, 0x8, PT ;  /* 0x000000086d00780c */ /* 0x000fe40003f24270 */
[----:B------:R-:W-:Y:S02]  /*11ca0*/  FSEL R168, R15, -INF , P0 ;  /* 0xff8000000fa87808 */ /* 0x000fe40000000000 */
[----:B------:R-:W-:Y:S01]  /*11cb0*/  ISETP.GT.AND P0, PT, R2, 0x9, PT ;  /* 0x000000090200780c */ /* 0x000fe20003f04270 */
[C---:B------:R-:W-:Y:S04]  /*11cc0*/  HMMA.16816.F32.BF16 R40, R204.reuse, R156, R40 ;  /* 0x0000009ccc28723c */ /* 0x040fe80000041828 */
[----:B------:R-:W-:Y:S02]  /*11cd0*/  FSEL R169, R14, -INF , P1 ;  /* 0xff8000000ea97808 */ /* 0x000fe40000800000 */
[----:B------:R-:W-:Y:S02]  /*11ce0*/  ISETP.GT.AND P1, PT, R2, 0x8, PT ;  /* 0x000000080200780c */ /* 0x000fe40003f24270 */
[-C--:B------:R-:W-:Y:S04]  /*11cf0*/  HMMA.16816.F32.BF16 R44, R204, R158.reuse, R44 ;  /* 0x0000009ecc2c723c */ /* 0x080fe8000004182c */
[----:B------:R-:W-:Y:S02]  /*11d00*/  FSEL R157, R5, -INF , P2 ;  /* 0xff800000059d7808 */ /* 0x000fe40001000000 */
[----:B------:R-:W1:Y:S01]  /*11d10*/  LDSM.16.M88.4 R4, [R210+0x2000] ;  /* 0x00200000d204783b */ /* 0x000e620000000200 */
[----:B------:R-:W-:Y:S01]  /*11d20*/  ISETP.GT.AND P2, PT, R0, 0x1, PT ;  /* 0x000000010000780c */ /* 0x000fe20003f44270 */
[C---:B------:R-:W-:Y:S01]  /*11d30*/  HMMA.16816.F32.BF16 R48, R196.reuse, R158, R48 ;  /* 0x0000009ec430723c */ /* 0x040fe20000041830 */
[----:B------:R-:W-:Y:S04]  /*11d40*/  DEPBAR.LE SB0, 0x0 ;  /* 0x000080000000791a */ /* 0x000fe80000000000 */
[----:B------:R-:W-:Y:S01]  /*11d50*/  FSEL R167, R9, -INF , P2 ;  /* 0xff80000009a77808 */ /* 0x000fe20001000000 */
[----:B------:R-:W-:Y:S01]  /*11d60*/  BAR.SYNC.DEFER_BLOCKING 0x0 ;  /* 0x0000000000007b1d */ /* 0x000fe20000010000 */
[----:B------:R-:W-:Y:S01]  /*11d70*/  FSEL R158, R12, -INF , P3 ;  /* 0xff8000000c9e7808 */ /* 0x000fe20001800000 */
[-C--:B--2---:R-:W-:Y:S05]  /*11d80*/  HMMA.16816.F32.BF16 R52, R196, R160.reuse, R52 ;  /* 0x000000a0c434723c */ /* 0x084fea0000041834 */
[----:B------:R-:W-:Y:S02]  /*11d90*/  ISETP.GT.AND P3, PT, R108, 0x8, PT ;  /* 0x000000086c00780c */ /* 0x000fe40003f64270 */
[----:B------:R-:W-:Y:S01]  /*11da0*/  ISETP.GT.AND P2, PT, R0, 0x9, PT ;  /* 0x000000090000780c */ /* 0x000fe20003f44270 */
[C---:B------:R-:W-:Y:S04]  /*11db0*/  HMMA.16816.F32.BF16 R56, R204.reuse, R160, R56 ;  /* 0x000000a0cc38723c */ /* 0x040fe80000041838 */
[----:B------:R-:W-:Y:S02]  /*11dc0*/  FSEL R9, R16, -INF , P3 ;  /* 0xff80000010097808 */ /* 0x000fe40001800000 */
[C---:B------:R-:W-:Y:S02]  /*11dd0*/  ISETP.GT.AND P3, PT, R108.reuse, 0x10, PT ;  /* 0x000000106c00780c */ /* 0x040fe40003f64270 */
[-C--:B------:R-:W-:Y:S04]  /*11de0*/  HMMA.16816.F32.BF16 R60, R204, R162.reuse, R60 ;  /* 0x000000a2cc3c723c */ /* 0x080fe8000004183c */
[----:B------:R-:W-:Y:S02]  /*11df0*/  FSEL R159, R13, -INF , P2 ;  /* 0xff8000000d9f7808 */ /* 0x000fe40001000000 */
[----:B------:R-:W-:Y:S02]  /*11e00*/  ISETP.GT.AND P2, PT, R108, 0x9, PT ;  /* 0x000000096c00780c */ /* 0x000fe40003f44270 */
[C---:B------:R-:W-:Y:S04]  /*11e10*/  HMMA.16816.F32.BF16 R64, R196.reuse, R162, R64 ;  /* 0x000000a2c440723c */ /* 0x040fe80000041840 */
[----:B------:R-:W-:Y:S02]  /*11e20*/  FMNMX.FTZ R8, R157, R8, !PT ;  /* 0x000000089d087209 */ /* 0x000fe40007810000 */
        /* <DEDUP_REMOVED lines=8> */
[----:B------:R-:W-:Y:S01]  /*11eb0*/  FMNMX.FTZ R4, R9, R8, !PT ;  /* 0x0000000809047209 */ /* 0x000fe20007810000 */
[-C--:B------:R-:W-:Y:S03]  /*11ec0*/  HMMA.16816.F32.BF16 R76, R204, R6.reuse, R76 ;  /* 0x00000006cc4c723c */ /* 0x080fe6000004184c */
[----:B------:R-:W-:Y:S02]  /*11ed0*/  FSEL R21, R21, -INF , P2 ;  /* 0xff80000015157808 */ /* 0x000fe40001000000 */
[----:B------:R-:W-:Y:S02]  /*11ee0*/  ISETP.GT.AND P2, PT, R0, 0x11, PT ;  /* 0x000000110000780c */ /* 0x000fe40003f44270 */
[----:B------:R-:W-:Y:S01]  /*11ef0*/  FMNMX.FTZ R4, R10, R4, !PT ;  /* 0x000000040a047209 */ /* 0x000fe20007810000 */
[----:B------:R-:W-:Y:S04]  /*11f00*/  HMMA.16816.F32.BF16 R80, R196, R6, R80 ;  /* 0x00000006c450723c */ /* 0x000fe80000041850 */
[----:B------:R-:W-:Y:S02]  /*11f10*/  FSEL R11, R18, -INF , P1 ;  /* 0xff800000120b7808 */ /* 0x000fe40000800000 */
[----:B------:R-:W-:Y:S02]  /*11f20*/  ISETP.GT.AND P1, PT, R2, 0x10, PT ;  /* 0x000000100200780c */ /* 0x000fe40003f24270 */
[----:B------:R-:W-:Y:S02]  /*11f30*/  FSEL R18, R23, -INF , P0 ;  /* 0xff80000017127808 */ /* 0x000fe40000000000 */
[----:B------:R-:W-:Y:S02]  /*11f40*/  ISETP.GT.AND P0, PT, R109, 0x11, PT ;  /* 0x000000116d00780c */ /* 0x000fe40003f04270 */
[----:B------:R-:W-:Y:S02]  /*11f50*/  FSEL R17, R24, -INF , P3 ;  /* 0xff80000018117808 */ /* 0x000fe40001800000 */
[----:B------:R-:W-:Y:S02]  /*11f60*/  ISETP.GT.AND P3, PT, R0, 0x18, PT ;  /* 0x000000180000780c */ /* 0x000fe40003f64270 */
[----:B------:R-:W-:Y:S02]  /*11f70*/  FMNMX.FTZ R4, R20, R4, !PT ;  /* 0x0000000414047209 */ /* 0x000fe40007810000 */
[----:B------:R-:W-:Y:S02]  /*11f80*/  FSEL R19, R22, -INF , P1 ;  /* 0xff80000016137808 */ /* 0x000fe40000800000 */
[----:B------:R-:W-:Y:S02]  /*11f90*/  FSEL R22, R25, -INF , P2 ;  /* 0xff80000019167808 */ /* 0x000fe40001000000 */
[----:B------:R-:W-:Y:S02]  /*11fa0*/  FSEL R24, R28, -INF , P3 ;  /* 0xff8000001c187808 */ /* 0x000fe40001800000 */
[----:B------:R-:W-:Y:S02]  /*11fb0*/  ISETP.GT.AND P3, PT, R108, 0x18, PT ;  /* 0x000000186c00780c */ /* 0x000fe40003f64270 */
[----:B------:R-:W-:Y:S02]  /*11fc0*/  ISETP.GT.AND P2, PT, R0, 0x19, PT ;  /* 0x000000190000780c */ /* 0x000fe40003f44270 */
[----:B------:R-:W-:Y:S02]  /*11fd0*/  FSEL R27, R27, -INF , P0 ;  /* 0xff8000001b1b7808 */ /* 0x000fe40000000000 */
        /* <DEDUP_REMOVED lines=8> */
[----:B------:R-:W-:Y:S01]  /*12060*/  FSEL R13, R35, -INF , P0 ;  /* 0xff800000230d7808 */ /* 0x000fe20000000000 */
[----:B------:R-:W2:Y:S01]  /*12070*/  LDL.64 R32, [R1+0x28] ;  /* 0x0000280001207983 */ /* 0x000ea20000100a00 */
[C---:B------:R-:W-:Y:S02]  /*12080*/  ISETP.GT.AND P3, PT, R108.reuse, 0x20, PT ;  /* 0x000000206c00780c */ /* 0x040fe40003f64270 */
        /* <DEDUP_REMOVED lines=10> */
[----:B------:R-:W-:Y:S02]  /*12130*/  FSEL R180, R43, -INF , P0 ;  /* 0xff8000002bb47808 */ /* 0x000fe40000000000 */
[----:B------:R-:W-:Y:S02]  /*12140*/  ISETP.GT.AND P2, PT, R108, 0x28, PT ;  /* 0x000000286c00780c */ /* 0x000fe40003f44270 */
[----:B------:R-:W-:Y:S02]  /*12150*/  ISETP.GT.AND P1, PT, R109, 0x10, PT ;  /* 0x000000106d00780c */ /* 0x000fe40003f24270 */
[----:B------:R-:W-:Y:S02]  /*12160*/  ISETP.GT.AND P0, PT, R0, 0x28, PT ;  /* 0x000000280000780c */ /* 0x000fe40003f04270 */
[----:B------:R-:W-:Y:S02]  /*12170*/  FMNMX.FTZ R4, R28, R4, !PT ;  /* 0x000000041c047209 */ /* 0x000fe40007810000 */
[----:B------:R-:W-:Y:S02]  /*12180*/  FSEL R176, R44, -INF , P0 ;  /* 0xff8000002cb07808 */ /* 0x000fe40000000000 */
[----:B------:R-:W-:Y:S02]  /*12190*/  FSEL R44, R48, -INF , P2 ;  /* 0xff800000302c7808 */ /* 0x000fe40001000000 */
[----:B------:R-:W-:Y:S02]  /*121a0*/  FMNMX.FTZ R4, R161, R4, !PT ;  /* 0x00000004a1047209 */ /* 0x000fe40007810000 */
        /* <DEDUP_REMOVED lines=8> */
[----:B------:R-:W-:Y:S01]  /*12230*/  FSEL R190, R52, -INF , P5 ;  /* 0xff80000034be7808 */ /* 0x000fe20002800000 */
[----:B------:R-:W3:Y:S01]  /*12240*/  LDL R34, [R1+0x34] ;  /* 0x0000340001227983 */ /* 0x000ee20000100800 */
[----:B------:R-:W-:Y:S02]  /*12250*/  ISETP.GT.AND P1, PT, R2, 0x20, PT ;  /* 0x000000200200780c */ /* 0x000fe40003f24270 */
[----:B------:R-:W-:Y:S02]  /*12260*/  FSEL R173, R40, -INF , P3 ;  /* 0xff80000028ad7808 */ /* 0x000fe40001800000 */
[----:B------:R-:W-:Y:S02]  /*12270*/  ISETP.GT.AND P3, PT, R108, 0x31, PT ;  /* 0x000000316c00780c */ /* 0x000fe40003f64270 */
[----:B------:R-:W-:Y:S02]  /*12280*/  FMNMX.FTZ R4, R163, R4, !PT ;  /* 0x00000004a3047209 */ /* 0x000fe40007810000 */
[----:B------:R-:W-:Y:S02]  /*12290*/  FSEL R162, R38, -INF , P1 ;  /* 0xff80000026a27808 */ /* 0x000fe40000800000 */
[----:B------:R-:W-:Y:S02]  /*122a0*/  FSEL R191, R53, -INF , P3 ;  /* 0xff80000035bf7808 */ /* 0x000fe40001800000 */
[----:B------:R-:W-:Y:S02]  /*122b0*/  FMNMX.FTZ R4, R190, R4, !PT ;  /* 0x00000004be047209 */ /* 0x000fe40007810000 */
[----:B------:R-:W-:Y:S02]  /*122c0*/  ISETP.GT.AND P1, PT, R109, 0x20, PT ;  /* 0x000000206d00780c */ /* 0x000fe40003f24270 */
[----:B------:R-:W-:Y:S02]  /*122d0*/  ISETP.GT.AND P2, PT, R108, 0x38, PT ;  /* 0x000000386c00780c */ /* 0x000fe40003f44270 */
[----:B------:R-:W-:Y:S02]  /*122e0*/  FSEL R175, R42, -INF , P1 ;  /* 0xff8000002aaf7808 */ /* 0x000fe40000800000 */
[----:B------:R-:W-:Y:S02]  /*122f0*/  FSEL R196, R64, -INF , P2 ;  /* 0xff80000040c47808 */ /* 0x000fe40001000000 */
[----:B------:R-:W-:Y:S02]  /*12300*/  FMNMX.FTZ R4, R191, R4, !PT ;  /* 0x00000004bf047209 */ /* 0x000fe40007810000 */
        /* <DEDUP_REMOVED lines=11> */
[C---:B------:R-:W-:Y:S02]  /*123c0*/  ISETP.GT.AND P0, PT, R108.reuse, 0x41, PT ;  /* 0x000000416c00780c */ /* 0x040fe40003f04270 */
        /* <DEDUP_REMOVED lines=15> */
[C---:B------:R-:W-:Y:S01]  /*124c0*/  ISETP.GT.AND P4, PT, R2.reuse, 0x28, PT ;  /* 0x000000280200780c */ /* 0x040fe20003f84270 */
[----:B------:R-:W1:Y:S01]  /*124d0*/  SHFL.BFLY PT, R7, R4, 0x2, 0x1f ;  /* 0x0c401f0004077f89 */ /* 0x000e6200000e0000 */
[----:B------:R-:W-:Y:S02]  /*124e0*/  FMNMX.FTZ R5, R13, R5, !PT ;  /* 0x000000050d057209 */ /* 0x000fe40007810000 */
[----:B------:R-:W-:Y:S02]  /*124f0*/  ISETP.GT.AND P0, PT, R2, 0x31, PT ;  /* 0x000000310200780c */ /* 0x000fe40003f04270 */
[----:B------:R-:W-:Y:S02]  /*12500*/  FMNMX.FTZ R5, R162, R5, !PT ;  /* 0x00000005a2057209 */ /* 0x000fe40007810000 */
[----:B------:R-:W-:Y:S02]  /*12510*/  FSEL R80, R50, -INF , P4 ;  /* 0xff80000032507808 */ /* 0x000fe40002000000 */
[----:B------:R-:W-:Y:S02]  /*12520*/  FSEL R184, R55, -INF , P0 ;  /* 0xff80000037b87808 */ /* 0x000fe40000000000 */
[C---:B------:R-:W-:Y:S02]  /*12530*/  ISETP.GT.AND P2, PT, R2.reuse, 0x29, PT ;  /* 0x000000290200780c */ /* 0x040fe40003f44270 */
[C---:B------:R-:W-:Y:S02]  /*12540*/  ISETP.GT.AND P1, PT, R2.reuse, 0x30, PT ;  /* 0x000000300200780c */ /* 0x040fe40003f24270 */
[----:B------:R-:W-:Y:S02]  /*12550*/  ISETP.GT.AND P0, PT, R2, 0x38, PT ;  /* 0x000000380200780c */ /* 0x000fe40003f04270 */
[----:B------:R-:W-:Y:S02]  /*12560*/  FMNMX.FTZ R5, R172, R5, !PT ;  /* 0x00000005ac057209 */ /* 0x000fe40007810000 */
[----:B------:R-:W-:Y:S02]  /*12570*/  FMNMX.FTZ R6, R166, R112, !PT ;  /* 0x00000070a6067209 */ /* 0x000fe40007810000 */
[----:B------:R-:W-:Y:S02]  /*12580*/  FSEL R183, R54, -INF , P1 ;  /* 0xff80000036b77808 */ /* 0x000fe40000800000 */
[C---:B------:R-:W-:Y:S02]  /*12590*/  ISETP.GT.AND P4, PT, R2.reuse, 0x39, PT ;  /* 0x000000390200780c */ /* 0x040fe40003f84270 */
[C---:B------:R-:W-:Y:S02]  /*125a0*/  ISETP.GT.AND P3, PT, R2.reuse, 0x40, PT ;  /* 0x000000400200780c */ /* 0x040fe40003f64270 */
[C---:B------:R-:W-:Y:S02]  /*125b0*/  ISETP.GT.AND P1, PT, R2.reuse, 0x48, PT ;  /* 0x000000480200780c */ /* 0x040fe40003f24270 */
[----:B------:R-:W-:Y:S02]  /*125c0*/  FSEL R160, R51, -INF , P2 ;  /* 0xff80000033a07808 */ /* 0x000fe40001000000 */
[----:B------:R-:W-:Y:S02]  /*125d0*/  ISETP.GT.AND P2, PT, R2, 0x41, PT ;  /* 0x000000410200780c */ /* 0x000fe40003f44270 */
[----:B------:R-:W-:Y:S02]  /*125e0*/  FSEL R193, R66, -INF , P0 ;  /* 0xff80000042c17808 */ /* 0x000fe40000000000 */
        /* <DEDUP_REMOVED lines=49> */
[----:B------:R-:W-:Y:S02]  /*12900*/  FSEL R177, R47, -INF , P6 ;  /* 0xff8000002fb17808 */ /* 0x000fe40003000000 */
[----:B------:R-:W-:Y:S02]  /*12910*/  ISETP.GT.AND P6, PT, R0, 0x39, PT ;  /* 0x000000390000780c */ /* 0x000fe40003fc4270 */
[----:B------:R-:W-:Y:S02]  /*12920*/  FMNMX.FTZ R0, R198, R5, !PT ;  /* 0x00000005c6007209 */ /* 0x000fe40007810000 */
[----:B------:R-:W-:Y:S02]  /*12930*/  FMNMX.FTZ R5, R31, R6, !PT ;  /* 0x000000061f057209 */ /* 0x000fe40007810000 */
[----:B-1----:R-:W-:Y:S02]  /*12940*/  FMNMX.FTZ R110, R2, R8, !PT ;  /* 0x00000008026e7209 */ /* 0x002fe40007810000 */
[----:B------:R-:W-:Y:S02]  /*12950*/  FMNMX.FTZ R2, R175, R5, !PT ;  /* 0x00000005af027209 */ /* 0x000fe40007810000 */
[----:B------:R-:W-:Y:S02]  /*12960*/  FSEL R250, R76, -INF , P3 ;  /* 0xff8000004cfa7808 */ /* 0x000fe40001800000 */
[----:B------:R-:W-:Y:S02]  /*12970*/  FMNMX.FTZ R2, R180, R2, !PT ;  /* 0x00000002b4027209 */ /* 0x000fe40007810000 */
[----:B------:R-:W-:Y:S02]  /*12980*/  FSETP.NEU.FTZ.AND P3, PT, R110, -INF , PT ;  /* 0xff8000006e00780b */ /* 0x000fe40003f7d000 */
[----:B------:R-:W-:Y:S02]  /*12990*/  FMNMX.FTZ R6, R179, R2, !PT ;  /* 0x00000002b3067209 */ /* 0x000fe40007810000 */
[----:B----4-:R-:W-:Y:S01]  /*129a0*/  FMNMX.FTZ R2, R4, R7, !PT ;  /* 0x0000000704027209 */ /* 0x010fe20007810000 */
[----:B------:R-:W-:Y:S01]  /*129b0*/  FMUL.FTZ R4, R110, c[0x0][0x2d0] ;  /* 0x0000b4006e047a20 */ /* 0x000fe20000410000 */
[----:B------:R-:W-:Y:S02]  /*129c0*/  FSEL R199, R61, -INF , P6 ;  /* 0xff8000003dc77808 */ /* 0x000fe40003000000 */
[----:B------:R-:W-:Y:S01]  /*129d0*/  FSEL R234, R72, -INF , P5 ;  /* 0xff80000048ea7808 */ /* 0x000fe20002800000 */
[----:B------:R-:W1:Y:S01]  /*129e0*/  SHFL.BFLY PT, R7, R2, 0x1, 0x1f ;  /* 0x0c201f0002077f89 */ /* 0x000e6200000e0000 */
[----:B------:R-:W-:Y:S02]  /*129f0*/  FSEL R156, R4, RZ, P3 ;  /* 0x000000ff049c7208 */ /* 0x000fe40001800000 */
[----:B------:R-:W-:Y:S02]  /*12a00*/  FMNMX.FTZ R0, R199, R0, !PT ;  /* 0x00000000c7007209 */ /* 0x000fe40007810000 */
[----:B------:R-:W-:Y:S01]  /*12a10*/  FSEL R238, R73, -INF , P4 ;  /* 0xff80000049ee7808 */ /* 0x000fe20002000000 */
[--C-:B------:R-:W-:Y:S01]  /*12a20*/  FFMA.FTZ R4, R114, c[0x0][0x2d0], -R156.reuse ;  /* 0x0000b40072047a23 */ /* 0x100fe2000001089c */
[----:B------:R-:W-:Y:S02]  /*12a30*/  FSEL R48, R77, -INF , P2 ;  /* 0xff8000004d307808 */ /* 0x000fe40001000000 */
[----:B------:R-:W-:Y:S01]  /*12a40*/  ISETP.GT.AND P4, PT, R223, R225, PT ;  /* 0x000000e1df00720c */ /* 0x000fe20003f84270 */
[----:B------:R4:W-:Y:S01]  /*12a50*/  MUFU.EX2 R29, R4 ;  /* 0x00000004001d7308 */ /* 0x0009e20000000800 */
[----:B------:R-:W-:Y:S02]  /*12a60*/  FMNMX.FTZ R0, R234, R0, !PT ;  /* 0x00000000ea007209 */ /* 0x000fe40007810000 */
[C---:B------:R-:W-:Y:S02]  /*12a70*/  ISETP.GT.AND P1, PT, R109.reuse, 0x30, PT ;  /* 0x000000306d00780c */ /* 0x040fe40003f24270 */
[----:B------:R-:W-:Y:S02]  /*12a80*/  FMNMX.FTZ R0, R238, R0, !PT ;  /* 0x00000000ee007209 */ /* 0x000fe40007810000 */
[C---:B------:R-:W-:Y:S02]  /*12a90*/  ISETP.GT.AND P0, PT, R109.reuse, 0x31, PT ;  /* 0x000000316d00780c */ /* 0x040fe40003f04270 */
[----:B------:R-:W-:Y:S02]  /*12aa0*/  FMNMX.FTZ R0, R250, R0, !PT ;  /* 0x00000000fa007209 */ /* 0x000fe40007810000 */
[----:B------:R-:W-:Y:S02]  /*12ab0*/  FSEL R185, R58, -INF , P1 ;  /* 0xff8000003ab97808 */ /* 0x000fe40000800000 */
[----:B------:R-:W-:Y:S02]  /*12ac0*/  FMNMX.FTZ R0, R48, R0, !PT ;  /* 0x0000000030007209 */ /* 0x000fe40007810000 */
[----:B------:R-:W-:Y:S02]  /*12ad0*/  ISETP.GT.AND P1, PT, R109, 0x38, PT ;  /* 0x000000386d00780c */ /* 0x000fe40003f24270 */
[----:B------:R-:W-:Y:S01]  /*12ae0*/  FSEL R188, R59, -INF , P0 ;  /* 0xff8000003bbc7808 */ /* 0x000fe20000000000 */
[----:B------:R-:W5:Y:S01]  /*12af0*/  SHFL.BFLY PT, R5, R0, 0x2, 0x1f ;  /* 0x0c401f0000057f89 */ /* 0x000f6200000e0000 */
[C---:B------:R-:W-:Y:S02]  /*12b00*/  ISETP.GT.AND P0, PT, R109.reuse, 0x39, PT ;  /* 0x000000396d00780c */ /* 0x040fe40003f04270 */
[----:B------:R-:W-:Y:S02]  /*12b10*/  FSEL R192, R62, -INF , P1 ;  /* 0xff8000003ec07808 */ /* 0x000fe40000800000 */
[----:B------:R-:W-:Y:S01]  /*12b20*/  ISETP.GT.AND P1, PT, R109, 0x40, PT ;  /* 0x000000406d00780c */ /* 0x000fe20003f24270 */
[--C-:B----4-:R-:W-:Y:S01]  /*12b30*/  FFMA.FTZ R4, R157, c[0x0][0x2d0], -R156.reuse ;  /* 0x0000b4009d047a23 */ /* 0x110fe2000001089c */
[----:B------:R-:W-:Y:S02]  /*12b40*/  LOP3.LUT P6, RZ, R226, 0x1, RZ, 0xc0, !PT ;  /* 0x00000001e2ff7812 */ /* 0x000fe400078cc0ff */
[----:B------:R-:W-:Y:S01]  /*12b50*/  FSEL R235, R74, -INF , P1 ;  /* 0xff8000004aeb7808 */ /* 0x000fe20000800000 */
[----:B------:R5:W-:Y:S01]  /*12b60*/  MUFU.EX2 R82, R4 ;  /* 0x0000000400527308 */ /* 0x000be20000000800 */
[----:B------:R-:W-:Y:S02]  /*12b70*/  FSEL R195, R63, -INF , P0 ;  /* 0xff8000003fc37808 */ /* 0x000fe40000000000 */
[C---:B------:R-:W-:Y:S02]  /*12b80*/  ISETP.GT.AND P0, PT, R109.reuse, 0x41, PT ;  /* 0x000000416d00780c */ /* 0x040fe40003f04270 */
[----:B------:R-:W-:Y:S02]  /*12b90*/  ISETP.GT.AND P1, PT, R109, 0x48, PT ;  /* 0x000000486d00780c */ /* 0x000fe40003f24270 */
[----:B------:R-:W-:Y:S02]  /*12ba0*/  FSEL R236, R75, -INF , P0 ;  /* 0xff8000004bec7808 */ /* 0x000fe40000000000 */
[----:B------:R-:W-:Y:S02]  /*12bb0*/  ISETP.GT.AND P0, PT, R109, 0x49, PT ;  /* 0x000000496d00780c */ /* 0x000fe40003f04270 */
[----:B-1----:R-:W-:Y:S02]  /*12bc0*/  FMNMX.FTZ R109, R2, R7, !PT ;  /* 0x00000007026d7209 */ /* 0x002fe40007810000 */
[----:B------:R-:W-:Y:S02]  /*12bd0*/  FMNMX.FTZ R6, R177, R6, !PT ;  /* 0x00000006b1067209 */ /* 0x000fe40007810000 */
[----:B------:R-:W-:Y:S02]  /*12be0*/  FSETP.NEU.FTZ.AND P2, PT, R109, -INF , PT ;  /* 0xff8000006d00780b */ /* 0x000fe40003f5d000 */
[----:B------:R-:W-:Y:S02]  /*12bf0*/  FMNMX.FTZ R6, R185, R6, !PT ;  /* 0x00000006b9067209 */ /* 0x000fe40007810000 */
[----:B------:R-:W-:Y:S02]  /*12c00*/  FSEL R244, R78, -INF , P1 ;  /* 0xff8000004ef47808 */ /* 0x000fe40000800000 */
[----:B------:R-:W-:Y:S02]  /*12c10*/  FMNMX.FTZ R6, R188, R6, !PT ;  /* 0x00000006bc067209 */ /* 0x000fe40007810000 */
[----:B------:R-:W-:Y:S02]  /*12c20*/  FSEL R71, R79, -INF , P0 ;  /* 0xff8000004f477808 */ /* 0x000fe40000000000 */
[----:B-----5:R-:W-:Y:S01]  /*12c30*/  FMNMX.FTZ R4, R0, R5, !PT ;  /* 0x0000000500047209 */ /* 0x020fe20007810000 */
[--C-:B------:R-:W-:Y:S01]  /*12c40*/  FFMA.FTZ R5, R9, c[0x0][0x2d0], -R156.reuse ;  /* 0x0000b40009057a23 */ /* 0x100fe2000001089c */
[----:B------:R-:W-:Y:S01]  /*12c50*/  FMNMX.FTZ R6, R192, R6, !PT ;  /* 0x00000006c0067209 */ /* 0x000fe20007810000 */
[--C-:B------:R-:W-:Y:S02]  /*12c60*/  FFMA.FTZ R9, R21, c[0x0][0x2d0], -R156.reuse ;  /* 0x0000b40015097a23 */ /* 0x100fe4000001089c */
[----:B------:R1:W-:Y:S01]  /*12c70*/  MUFU.EX2 R81, R5 ;  /* 0x0000000500517308 */ /* 0x0003e20000000800 */
[----:B------:R-:W-:Y:S01]  /*12c80*/  FMNMX.FTZ R6, R195, R6, !PT ;  /* 0x00000006c3067209 */ /* 0x000fe20007810000 */
[----:B------:R-:W4:Y:S03]  /*12c90*/  SHFL.BFLY PT, R7, R4, 0x1, 0x1f ;  /* 0x0c201f0004077f89 */ /* 0x000f2600000e0000 */
[----:B------:R-:W-:Y:S04]  /*12ca0*/  FMNMX.FTZ R6, R235, R6, !PT ;  /* 0x00000006eb067209 */ /* 0x000fe80007810000 */
[----:B------:R-:W-:Y:S01]  /*12cb0*/  FMNMX.FTZ R6, R236, R6, !PT ;  /* 0x00000006ec067209 */ /* 0x000fe20007810000 */
[----:B------:R-:W-:Y:S03]  /*12cc0*/  MUFU.EX2 R50, R9 ;  /* 0x0000000900327308 */ /* 0x000fe60000000800 */
[----:B------:R-:W-:Y:S01]  /*12cd0*/  FMNMX.FTZ R0, R244, R6, !PT ;  /* 0x00000006f4007209 */ /* 0x000fe20007810000 */
[----:B------:R-:W-:Y:S02]  /*12ce0*/  FFMA.FTZ R6, R10, c[0x0][0x2d0], -R156 ;  /* 0x0000b4000a067a23 */ /* 0x000fe4000001089c */
[----:B------:R-:W-:Y:S01]  /*12cf0*/  @P4 IMAD.MOV.U32 R10, RZ, RZ, c[0x0][0x1e4] ;  /* 0x00007900ff0a4624 */ /* 0x000fe200078e00ff */
[----:B------:R-:W-:Y:S03]  /*12d00*/  FMNMX.FTZ R0, R71, R0, !PT ;  /* 0x0000000047007209 */ /* 0x000fe60007810000 */
[----:B------:R-:W5:Y:S02]  /*12d10*/  MUFU.EX2 R60, R6 ;  /* 0x00000006003c7308 */ /* 0x000f640000000800 */
[----:B------:R-:W2:Y:S01]  /*12d20*/  SHFL.BFLY PT, R2, R0, 0x2, 0x1f ;  /* 0x0c401f0000027f89 */ /* 0x000ea200000e0000 */
[----:B-1----:R-:W-:Y:S01]  /*12d30*/  FMUL.FTZ R5, R109, c[0x0][0x2d0] ;  /* 0x0000b4006d057a20 */ /* 0x002fe20000410000 */
[----:B----4-:R-:W-:Y:S04]  /*12d40*/  FMNMX.FTZ R108, R4, R7, !PT ;  /* 0x00000007046c7209 */ /* 0x010fe80007810000 */
[----:B------:R-:W-:Y:S01]  /*12d50*/  FSEL R114, R5, RZ, P2 ;  /* 0x000000ff05727208 */ /* 0x000fe20001000000 */
[C---:B------:R-:W-:Y:S01]  /*12d60*/  FMUL.FTZ R4, R108.reuse, c[0x0][0x2d0] ;  /* 0x0000b4006c047a20 */ /* 0x040fe20000410000 */
[----:B------:R-:W-:Y:S03]  /*12d70*/  FSETP.NEU.FTZ.AND P1, PT, R108, -INF , PT ;  /* 0xff8000006c00780b */ /* 0x000fe60003f3d000 */
[----:B------:R-:W-:Y:S01]  /*12d80*/  FFMA.FTZ R5, R165, c[0x0][0x2d0], -R114 ;  /* 0x0000b400a5057a23 */ /* 0x000fe20000010872 */
[----:B------:R-:W-:Y:S03]  /*12d90*/  FSEL R157, R4, RZ, P1 ;  /* 0x000000ff049d7208 */ /* 0x000fe60000800000 */
[----:B------:R1:W-:Y:S02]  /*12da0*/  MUFU.EX2 R23, R5 ;  /* 0x0000000500177308 */ /* 0x0003e40000000800 */
[--C-:B------:R-:W-:Y:S02]  /*12db0*/  FFMA.FTZ R7, R166, c[0x0][0x2d0], -R157.reuse ;  /* 0x0000b400a6077a23 */ /* 0x100fe4000001089d */
[--C-:B------:R-:W-:Y:S01]  /*12dc0*/  FFMA.FTZ R8, R167, c[0x0][0x2d0], -R157.reuse ;  /* 0x0000b400a7087a23 */ /* 0x100fe2000001089d */
[----:B-----5:R-:W-:Y:S02]  /*12dd0*/  F2FP.BF16.PACK_AB R74, R60, R81 ;  /* 0x000000513c4a723e */ /* 0x020fe400000010ff */
[----:B--2---:R-:W-:Y:S03]  /*12de0*/  FMNMX.FTZ R0, R0, R2, !PT ;  /* 0x0000000200007209 */ /* 0x004fe60007810000 */
[----:B------:R3:W-:Y:S01]  /*12df0*/  MUFU.EX2 R83, R7 ;  /* 0x0000000700537308 */ /* 0x0007e20000000800 */
[----:B------:R-:W-:Y:S01]  /*12e00*/  @P4 SHF.R.S32.HI R6, RZ, 0x1f, R200 ;  /* 0x0000001fff064819 */ /* 0x000fe200000114c8 */
[----:B------:R-:W2:Y:S04]  /*12e10*/  SHFL.BFLY PT, R2, R0, 0x1, 0x1f ;  /* 0x0c201f0000027f89 */ /* 0x000ea800000e0000 */
[----:B------:R-:W-:Y:S04]  /*12e20*/  @P4 IMAD R6, R6, c[0x0][0x1e0], RZ ;  /* 0x0000780006064a24 */ /* 0x000fe800078e02ff */
[----:B------:R-:W4:Y:S01]  /*12e30*/  MUFU.EX2 R62, R8 ;  /* 0x00000008003e7308 */ /* 0x000f220000000800 */
[----:B------:R-:W-:Y:S02]  /*12e40*/  @P4 IMAD R6, R200, c[0x0][0x1e4], R6 ;  /* 0x00007900c8064a24 */ /* 0x000fe400078e0206 */
[----:B-1----:R-:W-:Y:S07]  /*12e50*/  FFMA.FTZ R5, R164, c[0x0][0x2d0], -R114 ;  /* 0x0000b400a4057a23 */ /* 0x002fee0000010872 */
[----:B------:R1:W-:Y:S01]  /*12e60*/  MUFU.EX2 R63, R5 ;  /* 0x00000005003f7308 */ /* 0x0003e20000000800 */
[----:B---3--:R-:W-:Y:S01]  /*12e70*/  @P4 IMAD.MOV.U32 R7, RZ, RZ, R34 ;  /* 0x000000ffff074224 */ /* 0x008fe200078e0022 */
[----:B--2---:R-:W-:Y:S01]  /*12e80*/  FMNMX.FTZ R70, R0, R2, !PT ;  /* 0x0000000200467209 */ /* 0x004fe20007810000 */
[--C-:B------:R-:W-:Y:S02]  /*12e90*/  FFMA.FTZ R0, R158, c[0x0][0x2d0], -R157.reuse ;  /* 0x0000b4009e007a23 */ /* 0x100fe4000001089d */
[----:B------:R-:W-:Y:S05]  /*12ea0*/  FFMA.FTZ R2, R159, c[0x0][0x2d0], -R157 ;  /* 0x0000b4009f027a23 */ /* 0x000fea000001089d */
[----:B------:R2:W-:Y:S01]  /*12eb0*/  MUFU.EX2 R59, R0 ;  /* 0x00000000003b7308 */ /* 0x0005e20000000800 */
[----:B----4-:R-:W-:Y:S01]  /*12ec0*/  F2FP.BF16.PACK_AB R64, R62, R83 ;  /* 0x000000533e40723e */ /* 0x010fe200000010ff */
[----:B------:R-:W-:Y:S08]  /*12ed0*/  FFMA.FTZ R8, R16, c[0x0][0x2d0], -R156 ;  /* 0x0000b40010087a23 */ /* 0x000ff0000001089c */
[----:B------:R-:W-:Y:S01]  /*12ee0*/  MUFU.EX2 R164, R8 ;  /* 0x0000000800a47308 */ /* 0x000fe20000000800 */
[----:B-1----:R-:W-:Y:S02]  /*12ef0*/  FFMA.FTZ R5, R11, c[0x0][0x2d0], -R114 ;  /* 0x0000b4000b057a23 */ /* 0x002fe40000010872 */
[----:B------:R-:W-:Y:S05]  /*12f00*/  @P4 IMAD.MOV.U32 R11, RZ, RZ, c[0x0][0x1e0] ;  /* 0x00007800ff0b4624 */ /* 0x000fea00078e00ff */
[C---:B------:R-:W-:Y:S02]  /*12f10*/  @P4 SHF.L.U64.HI R10, R11.reuse, 0x5, R10 ;  /* 0x000000050b0a4819 */ /* 0x040fe4000001020a */
[----:B------:R1:W-:Y:S01]  /*12f20*/  MUFU.EX2 R61, R5 ;  /* 0x00000005003d7308 */ /* 0x0003e20000000800 */
[----:B------:R-:W-:Y:S02]  /*12f30*/  @P4 IMAD.SHL.U32 R11, R11, 0x20, RZ ;  /* 0x000000200b0b4824 */ /* 0x000fe400078e00ff */
[----:B--2---:R-:W-:Y:S07]  /*12f40*/  FMUL.FTZ R0, R70, c[0x0][0x2d0] ;  /* 0x0000b40046007a20 */ /* 0x004fee0000410000 */
[----:B------:R2:W3:Y:S01]  /*12f50*/  MUFU.EX2 R57, R2 ;  /* 0x0000000200397308 */ /* 0x0004e20000000800 */
[----:B-1----:R-:W-:Y:S02]  /*12f60*/  FFMA.FTZ R5, R12, c[0x0][0x2d0], -R114 ;  /* 0x0000b4000c057a23 */ /* 0x002fe40000010872 */
[----:B------:R-:W-:Y:S07]  /*12f70*/  FFMA.FTZ R12, R20, c[0x0][0x2d0], -R156 ;  /* 0x0000b400140c7a23 */ /* 0x000fee000001089c */
[----:B------:R1:W4:Y:S01]  /*12f80*/  MUFU.EX2 R58, R5 ;  /* 0x00000005003a7308 */ /* 0x0003220000000800 */
[----:B--2---:R-:W-:Y:S01]  /*12f90*/  FFMA.FTZ R2, R19, c[0x0][0x2d0], -R114 ;  /* 0x0000b40013027a23 */ /* 0x004fe20000010872 */
[----:B---3--:R-:W-:Y:S08]  /*12fa0*/  F2FP.BF16.PACK_AB R66, R57, R59 ;  /* 0x0000003b3942723e */ /* 0x008ff000000010ff */
[----:B------:R2:W-:Y:S10]  /*12fb0*/  MUFU.EX2 R252, R2 ;  /* 0x0000000200fc7308 */ /* 0x0005f40000000800 */
[----:B------:R-:W-:Y:S01]  /*12fc0*/  MUFU.EX2 R51, R12 ;  /* 0x0000000c00337308 */ /* 0x000fe20000000800 */
[----:B-1----:R-:W-:Y:S01]  /*12fd0*/  @P4 IMAD.WIDE.U32 R4, R200, c[0x0][0x1e0], RZ ;  /* 0x00007800c8044a25 */ /* 0x002fe200078e00ff */
[----:B----4-:R-:W-:Y:S03]  /*12fe0*/  F2FP.BF16.PACK_AB R75, R58, R61 ;  /* 0x0000003d3a4b723e */ /* 0x010fe600000010ff */
[----:B------:R-:W-:Y:S02]  /*12ff0*/  @P4 IMAD.IADD R5, R5, 0x1, R6 ;  /* 0x0000000105054824 */ /* 0x000fe400078e0206 */
[----:B------:R-:W-:Y:S02]  /*13000*/  @P4 IMAD.MOV.U32 R6, RZ, RZ, R32 ;  /* 0x000000ffff064224 */ /* 0x000fe400078e0020 */
[----:B------:R-:W-:Y:S02]  /*13010*/  @P4 IMAD R5, R5, 0x50, RZ ;  /* 0x0000005005054824 */ /* 0x000fe400078e02ff */
[----:B------:R-:W-:Y:S04]  /*13020*/  @P4 IMAD.WIDE.U32 R6, R4, 0x50, R6 ;  /* 0x0000005004064825 */ /* 0x000fe800078e0006 */
[----:B------:R-:W-:Y:S01]  /*13030*/  @P4 IMAD.IADD R5, R7, 0x1, R5 ;  /* 0x0000000107054824 */ /* 0x000fe200078e0205 */
[----:B------:R-:W-:Y:S01]  /*13040*/  @P4 LEA R4, P0, R6, c[0x0][0x1c8], 0x1 ;  /* 0x0000720006044a11 */ /* 0x000fe200078008ff */
[----:B--2---:R-:W-:Y:S03]  /*13050*/  FFMA.FTZ R2, R22, c[0x0][0x2d0], -R157 ;  /* 0x0000b40016027a23 */ /* 0x004fe6000001089d */
[----:B------:R-:W-:Y:S01]  /*13060*/  @P4 LEA.HI.X R5, R6, c[0x0][0x1cc], R5, 0x1, P0 ;  /* 0x0000730006054a11 */ /* 0x000fe200000f0c05 */
[----:B------:R-:W-:Y:S01]  /*13070*/  MUFU.EX2 R243, R2 ;  /* 0x0000000200f37308 */ /* 0x000fe20000000800 */
[-C--:B------:R-:W-:Y:S03]  /*13080*/  @P4 IADD3 R6, P0, R4, R11.reuse, RZ ;  /* 0x0000000b04064210 */ /* 0x080fe60007f1e0ff */
[----:B------:R1:W-:Y:S01]  /*13090*/  @P4 LDGSTS.E.BYPASS.LTC128B.128 [R224+0x2900], [R4.64], !P6 ;  /* 0x0290000004e04fae */ /* 0x0003e2000f101d48 */
[----:B------:R-:W-:Y:S01]  /*130a0*/  @P4 IADD3 R8, P5, R6, R11, RZ ;  /* 0x0000000b06084210 */ /* 0x000fe20007fbe0ff */
[--C-:B------:R-:W-:Y:S01]  /*130b0*/  @P4 IMAD.X R7, R5, 0x1, R10.reuse, P0 ;  /* 0x0000000105074824 */ /* 0x100fe200000e060a */
[----:B------:R-:W-:Y:S03]  /*130c0*/  FSETP.NEU.FTZ.AND P0, PT, R70, -INF , PT ;  /* 0xff8000004600780b */ /* 0x000fe60003f1d000 */
[----:B------:R-:W-:Y:S01]  /*130d0*/  @P4 IMAD.X R9, R7, 0x1, R10, P5 ;  /* 0x0000000107094824 */ /* 0x000fe200028e060a */
[----:B------:R-:W-:Y:S01]  /*130e0*/  FSEL R158, R0, RZ, P0 ;  /* 0x000000ff009e7208 */ /* 0x000fe20000000000 */
[----:B------:R2:W-:Y:S04]  /*130f0*/  @P4 LDGSTS.E.BYPASS.LTC128B.128 [R224+0x3100], [R6.64], !P6 ;  /* 0x0310000006e04fae */ /* 0x0005e8000f101d48 */
[--C-:B------:R-:W-:Y:S04]  /*13100*/  FFMA.FTZ R0, R171, c[0x0][0x2d0], -R158.reuse ;  /* 0x0000b400ab007a23 */ /* 0x100fe8000001089e */
[----:B------:R3:W-:Y:S01]  /*13110*/  MUFU.EX2 R245, R0 ;  /* 0x0000000000f57308 */ /* 0x0007e20000000800 */
[----:B------:R4:W-:Y:S01]  /*13120*/  @P4 LDGSTS.E.BYPASS.LTC128B.128 [R224+0x3900], [R8.64], !P6 ;  /* 0x0390000008e04fae */ /* 0x0009e2000f101d48 */
[--C-:B---3--:R-:W-:Y:S08]  /*13130*/  FFMA.FTZ R0, R170, c[0x0][0x2d0], -R158.reuse ;  /* 0x0000b400aa007a23 */ /* 0x108ff0000001089e */
[----:B------:R3:W5:Y:S02]  /*13140*/  MUFU.EX2 R247, R0 ;  /* 0x0000000000f77308 */ /* 0x0007640000000800 */
[--C-:B---3--:R-:W-:Y:S01]  /*13150*/  FFMA.FTZ R0, R169, c[0x0][0x2d0], -R158.reuse ;  /* 0x0000b400a9007a23 */ /* 0x108fe2000001089e */
[----:B-----5:R-:W-:Y:S07]  /*13160*/  F2FP.BF16.PACK_AB R65, R247, R245 ;  /* 0x000000f5f741723e */ /* 0x020fee00000010ff */
[----:B------:R3:W-:Y:S02]  /*13170*/  MUFU.EX2 R249, R0 ;  /* 0x0000000000f97308 */ /* 0x0007e40000000800 */
[----:B---3--:R-:W-:Y:S08]  /*13180*/  FFMA.FTZ R0, R168, c[0x0][0x2d0], -R158 ;  /* 0x0000b400a8007a23 */ /* 0x008ff0000001089e */
[----:B------:R3:W5:Y:S02]  /*13190*/  MUFU.EX2 R56, R0 ;  /* 0x0000000000387308 */ /* 0x0007640000000800 */
[----:B---3--:R-:W-:Y:S01]  /*131a0*/  FFMA.FTZ R0, R18, c[0x0][0x2d0], -R114 ;  /* 0x0000b40012007a23 */ /* 0x008fe20000010872 */
[----:B-----5:R-:W-:Y:S07]  /*131b0*/  F2FP.BF16.PACK_AB R67, R56, R249 ;  /* 0x000000f93843723e */ /* 0x020fee00000010ff */
[----:B------:R3:W-:Y:S02]  /*131c0*/  MUFU.EX2 R49, R0 ;  /* 0x0000000000317308 */ /* 0x0007e40000000800 */
[----:B---3--:R-:W-:Y:S08]  /*131d0*/  FFMA.FTZ R0, R15, c[0x0][0x2d0], -R156 ;  /* 0x0000b4000f007a23 */ /* 0x008ff0000001089c */
[----:B------:R3:W-:Y:S02]  /*131e0*/  MUFU.EX2 R47, R0 ;  /* 0x00000000002f7308 */ /* 0x0007e40000000800 */
[--C-:B---3--:R-:W-:Y:S08]  /*131f0*/  FFMA.FTZ R0, R14, c[0x0][0x2d0], -R114.reuse ;  /* 0x0000b4000e007a23 */ /* 0x108ff00000010872 */
[----:B------:R3:W-:Y:S02]  /*13200*/  MUFU.EX2 R251, R0 ;  /* 0x0000000000fb7308 */ /* 0x0007e40000000800 */
[----:B---3--:R-:W-:Y:S08]  /*13210*/  FFMA.FTZ R0, R13, c[0x0][0x2d0], -R114 ;  /* 0x0000b4000d007a23 */ /* 0x008ff00000010872 */
[----:B------:R3:W-:Y:S02]  /*13220*/  MUFU.EX2 R46, R0 ;  /* 0x00000000002e7308 */ /* 0x0007e40000000800 */
[----:B---3--:R-:W-:Y:S08]  /*13230*/  FFMA.FTZ R0, R17, c[0x0][0x2d0], -R157 ;  /* 0x0000b40011007a23 */ /* 0x008ff0000001089d */
[----:B------:R3:W-:Y:S02]  /*13240*/  MUFU.EX2 R242, R0 ;  /* 0x0000000000f27308 */ /* 0x0007e40000000800 */
[----:B---3--:R-:W-:Y:S02]  /*13250*/  FSEL R0, R110, RZ, P3 ;  /* 0x000000ff6e007208 */ /* 0x008fe40001800000 */
[-C--:B-1----:R-:W-:Y:S03]  /*13260*/  @P4 IADD3 R4, P3, R8, R11.reuse, RZ ;  /* 0x0000000b08044210 */ /* 0x082fe60007f7e0ff */
[----:B------:R-:W-:Y:S01]  /*13270*/  FADD.FTZ R2, -R0, R3 ;  /* 0x0000000300027221 */ /* 0x000fe20000010100 */
[----:B------:R-:W-:Y:S01]  /*13280*/  FSEL R0, R109, RZ, P2 ;  /* 0x000000ff6d007208 */ /* 0x000fe20001000000 */
[--C-:B------:R-:W-:Y:S01]  /*13290*/  @P4 IMAD.X R5, R9, 0x1, R10.reuse, P3 ;  /* 0x0000000109054824 */ /* 0x100fe200018e060a */
[----:B--2---:R-:W-:Y:S01]  /*132a0*/  @P4 IADD3 R6, P2, R4, R11, RZ ;  /* 0x0000000b04064210 */ /* 0x004fe20007f5e0ff */
[----:B------:R-:W-:Y:S02]  /*132b0*/  FMUL.FTZ R2, R2, c[0x0][0x2d0] ;  /* 0x0000b40002027a20 */ /* 0x000fe40000410000 */
[----:B------:R-:W-:Y:S01]  /*132c0*/  FADD.FTZ R0, -R0, R111 ;  /* 0x0000006f00007221 */ /* 0x000fe20000010100 */
[----:B------:R1:W-:Y:S01]  /*132d0*/  @P4 LDGSTS.E.BYPASS.LTC128B.128 [R224+0x4100], [R4.64], !P6 ;  /* 0x0410000004e04fae */ /* 0x0003e2000f101d48 */
[----:B------:R2:W3:Y:S01]  /*132e0*/  MUFU.EX2 R69, R2 ;  /* 0x0000000200457308 */ /* 0x0004e20000000800 */
[----:B------:R-:W-:Y:S02]  /*132f0*/  @P4 IMAD.X R7, R5, 0x1, R10, P2 ;  /* 0x0000000105074824 */ /* 0x000fe400010e060a */
[----:B------:R-:W-:Y:S02]  /*13300*/  FMUL.FTZ R0, R0, c[0x0][0x2d0] ;  /* 0x0000b40000007a20 */ /* 0x000fe40000410000 */
[----:B------:R-:W-:Y:S02]  /*13310*/  IMAD.MOV.U32 R111, RZ, RZ, R29 ;  /* 0x000000ffff6f7224 */ /* 0x000fe400078e001d */
[----:B------:R5:W-:Y:S03]  /*13320*/  @P4 LDGSTS.E.BYPASS.LTC128B.128 [R224+0x4900], [R6.64], !P6 ;  /* 0x0490000006e04fae */ /* 0x000be6000f101d48 */
[----:B------:R4:W5:Y:S01]  /*13330*/  MUFU.EX2 R68, R0 ;  /* 0x0000000000447308 */ /* 0x0009620000000800 */
[----:B------:R-:W-:Y:S04]  /*13340*/  F2FP.BF16.PACK_AB R72, R82, R111 ;  /* 0x0000006f5248723e */ /* 0x000fe800000010ff */
[----:B------:R-:W-:Y:S08]  /*13350*/  LDSM.16.MT88.4 R36, [R212] ;  /* 0x00000000d424783b */ /* 0x000ff00000004200 */
[----:B------:R-:W-:Y:S01]  /*13360*/  LDSM.16.MT88.4 R52, [R209] ;  /* 0x00000000d134783b */ /* 0x000fe20000004200 */
[----:B--2---:R-:W-:Y:S01]  /*13370*/  FSEL R2, R108, RZ, P1 ;  /* 0x000000ff6c027208 */ /* 0x004fe20000800000 */
[C---:B---3--:R-:W-:Y:S02]  /*13380*/  FMUL.FTZ R16, R69.reuse, R128 ;  /* 0x0000008045107220 */ /* 0x048fe40000410000 */
[C---:B-1----:R-:W-:Y:S02]  /*13390*/  FMUL.FTZ R4, R69.reuse, R116 ;  /* 0x0000007445047220 */ /* 0x042fe40000410000 */
[C---:B------:R-:W-:Y:S02]  /*133a0*/  FMUL.FTZ R5, R69.reuse, R117 ;  /* 0x0000007545057220 */ /* 0x040fe40000410000 */
[C---:B------:R-:W-:Y:S01]  /*133b0*/  FMUL.FTZ R17, R69.reuse, R129 ;  /* 0x0000008145117220 */ /* 0x040fe20000410000 */
[----:B------:R-:W-:Y:S01]  /*133c0*/  LDSM.16.MT88.4 R76, [R211] ;  /* 0x00000000d34c783b */ /* 0x000fe20000004200 */
[----:B------:R-:W-:Y:S02]  /*133d0*/  FMUL.FTZ R32, R69, R144 ;  /* 0x0000009045207220 */ /* 0x000fe40000410000 */
[----:B----4-:R-:W-:Y:S01]  /*133e0*/  FADD.FTZ R0, -R2, R112 ;  /* 0x0000007002007221 */ /* 0x010fe20000010100 */
[----:B------:R-:W-:Y:S01]  /*133f0*/  FSEL R2, R70, RZ, P0 ;  /* 0x000000ff46027208 */ /* 0x000fe20000000000 */
[----:B------:R-:W-:Y:S02]  /*13400*/  IMAD.MOV.U32 R112, RZ, RZ, R23 ;  /* 0x000000ffff707224 */ /* 0x000fe400078e0017 */
[----:B------:R-:W-:Y:S01]  /*13410*/  FMUL.FTZ R0, R0, c[0x0][0x2d0] ;  /* 0x0000b40000007a20 */ /* 0x000fe20000410000 */
[----:B------:R-:W1:Y:S01]  /*13420*/  LDSM.16.MT88.4 R20, [R208] ;  /* 0x00000000d014783b */ /* 0x000e620000004200 */
[C---:B-----5:R-:W-:Y:S01]  /*13430*/  FMUL.FTZ R6, R68.reuse, R118 ;  /* 0x0000007644067220 */ /* 0x060fe20000410000 */
[----:B------:R-:W-:Y:S01]  /*13440*/  F2FP.BF16.PACK_AB R73, R63, R112 ;  /* 0x000000703f49723e */ /* 0x000fe200000010ff */
[----:B------:R2:W3:Y:S01]  /*13450*/  MUFU.EX2 R3, R0 ;  /* 0x0000000000037308 */ /* 0x0004e20000000800 */
[C---:B------:R-:W-:Y:S02]  /*13460*/  FMUL.FTZ R7, R68.reuse, R119 ;  /* 0x0000007744077220 */ /* 0x040fe40000410000 */
[C---:B------:R-:W-:Y:S02]  /*13470*/  FMUL.FTZ R19, R68.reuse, R131 ;  /* 0x0000008344137220 */ /* 0x040fe40000410000 */
[----:B------:R-:W0:Y:S01]  /*13480*/  LDGDEPBAR ;  /* 0x00000000000079af */ /* 0x000e220000000000 */
[C---:B------:R-:W-:Y:S02]  /*13490*/  FMUL.FTZ R33, R69.reuse, R145 ;  /* 0x0000009145217220 */ /* 0x040fe40000410000 */
[C---:B------:R-:W-:Y:S02]  /*134a0*/  FMUL.FTZ R34, R68.reuse, R146 ;  /* 0x0000009244227220 */ /* 0x040fe40000410000 */
[C---:B------:R-:W-:Y:S02]  /*134b0*/  FMUL.FTZ R35, R68.reuse, R147 ;  /* 0x0000009344237220 */ /* 0x040fe40000410000 */
[----:B------:R-:W-:Y:S01]  /*134c0*/  IMAD.MOV.U32 R128, RZ, RZ, R50 ;  /* 0x000000ffff807224 */ /* 0x000fe200078e0032 */
[----:B------:R-:W-:Y:S01]  /*134d0*/  LDSM.16.MT88.4 R144, [R212+0x2000] ;  /* 0x00200000d490783b */ /* 0x000fe20000004200 */
[----:B------:R-:W-:Y:S02]  /*134e0*/  IMAD.MOV.U32 R129, RZ, RZ, R49 ;  /* 0x000000ffff817224 */ /* 0x000fe400078e0031 */
[----:B------:R-:W-:Y:S02]  /*134f0*/  FMUL.FTZ R49, R69, R97 ;  /* 0x0000006145317220 */ /* 0x000fe40000410000 */
[----:B------:R-:W-:Y:S02]  /*13500*/  FMUL.FTZ R50, R68, R98 ;  /* 0x0000006244327220 */ /* 0x000fe40000410000 */
[----:B------:R-:W-:Y:S02]  /*13510*/  IMAD.MOV.U32 R116, RZ, RZ, R83 ;  /* 0x000000ffff747224 */ /* 0x000fe400078e0053 */
[----:B------:R-:W-:Y:S02]  /*13520*/  IMAD.MOV.U32 R117, RZ, RZ, R82 ;  /* 0x000000ffff757224 */ /* 0x000fe400078e0052 */
[----:B--2---:R-:W-:Y:S02]  /*13530*/  FADD.FTZ R0, -R2, R113 ;  /* 0x0000007102007221 */ /* 0x004fe40000010100 */
[--C-:B------:R-:W-:Y:S02]  /*13540*/  FFMA.FTZ R2, R26, c[0x0][0x2d0], -R158.reuse ;  /* 0x0000b4001a027a23 */ /* 0x100fe4000001089e */
[----:B------:R-:W-:Y:S02]  /*13550*/  FMUL.FTZ R0, R0, c[0x0][0x2d0] ;  /* 0x0000b40000007a20 */ /* 0x000fe40000410000 */
[----:B------:R2:W-:Y:S01]  /*13560*/  MUFU.EX2 R233, R2 ;  /* 0x0000000200e97308 */ /* 0x0005e20000000800 */
[C---:B---3--:R-:W-:Y:S02]  /*13570*/  FMUL.FTZ R40, R3.reuse, R88 ;  /* 0x0000005803287220 */ /* 0x048fe40000410000 */
[C---:B------:R-:W-:Y:S02]  /*13580*/  FMUL.FTZ R41, R3.reuse, R89 ;  /* 0x0000005903297220 */ /* 0x040fe40000410000 */
[C---:B------:R-:W-:Y:S01]  /*13590*/  FMUL.FTZ R8, R3.reuse, R120 ;  /* 0x0000007803087220 */ /* 0x040fe20000410000 */
[-C--:B-1----:R-:W-:Y:S04]  /*135a0*/  HMMA.16816.F32.BF16 R4, R72, R20.reuse, R4 ;  /* 0x000000144804723c */ /* 0x082fe80000041804 */
[----:B------:R-:W1:Y:S01]  /*135b0*/  MUFU.EX2 R0, R0 ;  /* 0x0000000000007308 */ /* 0x000e620000000800 */
[C---:B------:R-:W-:Y:S02]  /*135c0*/  FMUL.FTZ R9, R3.reuse, R121 ;  /* 0x0000007903097220 */ /* 0x040fe40000410000 */
[C---:B------:R-:W-:Y:S02]  /*135d0*/  FMUL.FTZ R12, R3.reuse, R124 ;  /* 0x0000007c030c7220 */ /* 0x040fe40000410000 */
[C---:B------:R-:W-:Y:S03]  /*135e0*/  FMUL.FTZ R13, R3.reuse, R125 ;  /* 0x0000007d030d7220 */ /* 0x040fe60000410000 */
[----:B------:R-:W-:Y:S02]  /*135f0*/  FMUL.FTZ R18, R68, R130 ;  /* 0x0000008244127220 */ /* 0x000fe40000410000 */
[C---:B------:R-:W-:Y:S02]  /*13600*/  FMUL.FTZ R29, R3.reuse, R141 ;  /* 0x0000008d031d7220 */ /* 0x040fe40000410000 */
[----:B------:R-:W-:Y:S02]  /*13610*/  FMUL.FTZ R45, R3, R93 ;  /* 0x0000005d032d7220 */ /* 0x000fe40000410000 */
[----:B--2---:R-:W-:Y:S02]  /*13620*/  FFMA.FTZ R2, R27, c[0x0][0x2d0], -R158 ;  /* 0x0000b4001b027a23 */ /* 0x004fe4000001089e */
[----:B------:R-:W-:Y:S02]  /*13630*/  IMAD.MOV.U32 R93, RZ, RZ, R46 ;  /* 0x000000ffff5d7224 */ /* 0x000fe400078e002e */
[----:B------:R2:W3:Y:S01]  /*13640*/  MUFU.EX2 R231, R2 ;  /* 0x0000000200e77308 */ /* 0x0004e20000000800 */
[----:B------:R-:W-:Y:S02]  /*13650*/  IMAD.MOV.U32 R130, RZ, RZ, R48 ;  /* 0x000000ffff827224 */ /* 0x000fe400078e0030 */
[----:B------:R-:W-:Y:S02]  /*13660*/  FMUL.FTZ R48, R69, R96 ;  /* 0x0000006045307220 */ /* 0x000fe40000410000 */
[C---:B-1----:R-:W-:Y:S02]  /*13670*/  FMUL.FTZ R10, R0.reuse, R122 ;  /* 0x0000007a000a7220 */ /* 0x042fe40000410000 */
[C---:B------:R-:W-:Y:S02]  /*13680*/  FMUL.FTZ R11, R0.reuse, R123 ;  /* 0x0000007b000b7220 */ /* 0x040fe40000410000 */
[C---:B------:R-:W-:Y:S02]  /*13690*/  FMUL.FTZ R42, R0.reuse, R90 ;  /* 0x0000005a002a7220 */ /* 0x040fe40000410000 */
[C---:B------:R-:W-:Y:S02]  /*136a0*/  FMUL.FTZ R43, R0.reuse, R91 ;  /* 0x0000005b002b7220 */ /* 0x040fe40000410000 */
[----:B------:R-:W-:Y:S01]  /*136b0*/  LDSM.16.MT88.4 R88, [R209+0x800] ;  /* 0x00080000d158783b */ /* 0x000fe20000004200 */
[C---:B------:R-:W-:Y:S04]  /*136c0*/  HMMA.16816.F32.BF16 R8, R64.reuse, R20, R8 ;  /* 0x000000144008723c */ /* 0x040fe80000041808 */
[C---:B------:R-:W-:Y:S02]  /*136d0*/  FMUL.FTZ R14, R0.reuse, R126 ;  /* 0x0000007e000e7220 */ /* 0x040fe40000410000 */
[----:B------:R-:W-:Y:S02]  /*136e0*/  FMUL.FTZ R15, R0, R127 ;  /* 0x0000007f000f7220 */ /* 0x000fe40000410000 */
[----:B------:R-:W-:Y:S04]  /*136f0*/  IMAD.MOV.U32 R120, RZ, RZ, R81 ;  /* 0x000000ffff787224 */ /* 0x000fe800078e0051 */
[----:B--2---:R-:W-:Y:S01]  /*13700*/  FFMA.FTZ R2, R24, c[0x0][0x2d0], -R157 ;  /* 0x0000b40018027a23 */ /* 0x004fe2000001089d */
[-C--:B------:R-:W-:Y:S03]  /*13710*/  HMMA.16816.F32.BF16 R12, R64, R22.reuse, R12 ;  /* 0x00000016400c723c */ /* 0x080fe6000004180c */
[----:B------:R1:W-:Y:S01]  /*13720*/  MUFU.EX2 R229, R2 ;  /* 0x0000000200e57308 */ /* 0x0003e20000000800 */
[----:B------:R-:W-:Y:S02]  /*13730*/  FMUL.FTZ R24, R3, R136 ;  /* 0x0000008803187220 */ /* 0x000fe40000410000 */
[----:B------:R-:W2:Y:S01]  /*13740*/  LDL R136, [R1+0x14] ;  /* 0x0000140001887983 */ /* 0x000ea20000100800 */
[----:B------:R-:W-:Y:S01]  /*13750*/  IMAD.MOV.U32 R127, RZ, RZ, R51 ;  /* 0x000000ffff7f7224 */ /* 0x000fe200078e0033 */
[C---:B------:R-:W-:Y:S04]  /*13760*/  HMMA.16816.F32.BF16 R16, R72.reuse, R22, R16 ;  /* 0x000000164810723c */ /* 0x040fe80000041810 */
[C---:B------:R-:W-:Y:S02]  /*13770*/  FMUL.FTZ R20, R69.reuse, R132 ;  /* 0x0000008445147220 */ /* 0x040fe40000410000 */
[----:B------:R-:W-:Y:S02]  /*13780*/  FMUL.FTZ R21, R69, R133 ;  /* 0x0000008545157220 */ /* 0x000fe40000410000 */
[C---:B------:R-:W-:Y:S04]  /*13790*/  FMUL.FTZ R22, R68.reuse, R134 ;  /* 0x0000008644167220 */ /* 0x040fe80000410000 */
[C---:B------:R-:W-:Y:S02]  /*137a0*/  FMUL.FTZ R23, R68.reuse, R135 ;  /* 0x0000008744177220 */ /* 0x040fe40000410000 */
[----:B------:R-:W-:Y:S02]  /*137b0*/  FMUL.FTZ R51, R68, R99 ;  /* 0x0000006344337220 */ /* 0x000fe40000410000 */
[----:B------:R-:W-:Y:S01]  /*137c0*/  LDSM.16.MT88.4 R96, [R209+0x2000] ;  /* 0x00200000d160783b */ /* 0x000fe20000004200 */
[----:B------:R-:W-:Y:S02]  /*137d0*/  IMAD.MOV.U32 R118, RZ, RZ, R63 ;  /* 0x000000ffff767224 */ /* 0x000fe400078e003f */
[-C--:B------:R-:W-:Y:S03]  /*137e0*/  HMMA.16816.F32.BF16 R20, R72, R36.reuse, R20 ;  /* 0x000000244814723c */ /* 0x080fe60000041814 */
[----:B-1----:R-:W-:Y:S02]  /*137f0*/  FFMA.FTZ R2, R25, c[0x0][0x2d0], -R157 ;  /* 0x0000b40019027a23 */ /* 0x002fe4000001089d */
[----:B------:R-:W-:Y:S02]  /*13800*/  FMUL.FTZ R25, R3, R137 ;  /* 0x0000008903197220 */ /* 0x000fe40000410000 */
[----:B------:R1:W4:Y:S01]  /*13810*/  MUFU.EX2 R228, R2 ;  /* 0x0000000200e47308 */ /* 0x0003220000000800 */
[C---:B------:R-:W-:Y:S04]  /*13820*/  FMUL.FTZ R26, R0.reuse, R138 ;  /* 0x0000008a001a7220 */ /* 0x040fe80000410000 */
[C---:B------:R-:W-:Y:S02]  /*13830*/  FMUL.FTZ R27, R0.reuse, R139 ;  /* 0x0000008b001b7220 */ /* 0x040fe40000410000 */
[----:B------:R-:W-:Y:S02]  /*13840*/  IMAD.MOV.U32 R119, RZ, RZ, R62 ;  /* 0x000000ffff777224 */ /* 0x000fe400078e003e */
[----:B------:R-:W-:Y:S02]  /*13850*/  IMAD.MOV.U32 R141, RZ, RZ, R118 ;  /* 0x000000ffff8d7224 */ /* 0x000fe400078e0076 */
[C---:B------:R-:W-:Y:S01]  /*13860*/  FMUL.FTZ R46, R0.reuse, R94 ;  /* 0x0000005e002e7220 */ /* 0x040fe20000410000 */
[C---:B------:R-:W-:Y:S04]  /*13870*/  HMMA.16816.F32.BF16 R24, R64.reuse, R36, R24 ;  /* 0x000000244018723c */ /* 0x040fe80000041818 */
[----:B------:R-:W-:Y:S02]  /*13880*/  IMAD.MOV.U32 R94, RZ, RZ, R47 ;  /* 0x000000ffff5e7224 */ /* 0x000fe400078e002f */
[----:B------:R-:W-:Y:S02]  /*13890*/  FMUL.FTZ R47, R0, R95 ;  /* 0x0000005f002f7220 */ /* 0x000fe40000410000 */
[C---:B------:R-:W-:Y:S04]  /*138a0*/  FMUL.FTZ R36, R69.reuse, R84 ;  /* 0x0000005445247220 */ /* 0x040fe80000410000 */
[----:B-1----:R-:W-:Y:S02]  /*138b0*/  FFMA.FTZ R2, R30, c[0x0][0x2d0], -R158 ;  /* 0x0000b4001e027a23 */ /* 0x002fe4000001089e */
[C---:B------:R-:W-:Y:S02]  /*138c0*/  FMUL.FTZ R30, R0.reuse, R142 ;  /* 0x0000008e001e7220 */ /* 0x040fe40000410000 */
[----:B------:R1:W-:Y:S01]  /*138d0*/  MUFU.EX2 R227, R2 ;  /* 0x0000000200e37308 */ /* 0x0003e20000000800 */
[----:B------:R-:W-:Y:S02]  /*138e0*/  FMUL.FTZ R37, R69, R85 ;  /* 0x0000005545257220 */ /* 0x000fe40000410000 */
[----:B------:R-:W-:Y:S02]  /*138f0*/  IMAD.MOV.U32 R122, RZ, RZ, R59 ;  /* 0x000000ffff7a7224 */ /* 0x000fe400078e003b */
[C---:B------:R-:W-:Y:S02]  /*13900*/  FMUL.FTZ R59, R0.reuse, R103 ;  /* 0x00000067003b7220 */ /* 0x040fe40000410000 */
[----:B------:R-:W-:Y:S02]  /*13910*/  IMAD.MOV.U32 R124, RZ, RZ, R58 ;  /* 0x000000ffff7c7224 */ /* 0x000fe400078e003a */
[C---:B------:R-:W-:Y:S02]  /*13920*/  FMUL.FTZ R58, R0.reuse, R102 ;  /* 0x00000066003a7220 */ /* 0x040fe40000410000 */
[----:B------:R-:W-:Y:S02]  /*13930*/  IMAD.MOV.U32 R125, RZ, RZ, R57 ;  /* 0x000000ffff7d7224 */ /* 0x000fe400078e0039 */
[C---:B------:R-:W-:Y:S02]  /*13940*/  FMUL.FTZ R57, R3.reuse, R101 ;  /* 0x0000006503397220 */ /* 0x040fe40000410000 */
[----:B------:R-:W-:Y:S02]  /*13950*/  IMAD.MOV.U32 R126, RZ, RZ, R56 ;  /* 0x000000ffff7e7224 */ /* 0x000fe400078e0038 */
[C---:B------:R-:W-:Y:S02]  /*13960*/  FMUL.FTZ R56, R3.reuse, R100 ;  /* 0x0000006403387220 */ /* 0x040fe40000410000 */
[----:B------:R-:W-:Y:S02]  /*13970*/  IMAD.MOV.U32 R121, RZ, RZ, R61 ;  /* 0x000000ffff797224 */ /* 0x000fe400078e003d */
[----:B------:R-:W-:Y:S02]  /*13980*/  IMAD.MOV.U32 R123, RZ, RZ, R60 ;  /* 0x000000ffff7b7224 */ /* 0x000fe400078e003c */
[----:B------:R-:W-:Y:S02]  /*13990*/  FMUL.FTZ R60, R3, R152 ;  /* 0x00000098033c7220 */ /* 0x000fe40000410000 */
[----:B-1----:R-:W-:Y:S02]  /*139a0*/  FFMA.FTZ R2, R31, c[0x0][0x2d0], -R158 ;  /* 0x0000b4001f027a23 */ /* 0x002fe4000001089e */
[C---:B------:R-:W-:Y:S02]  /*139b0*/  FMUL.FTZ R31, R0.reuse, R143 ;  /* 0x0000008f001f7220 */ /* 0x040fe40000410000 */
[----:B------:R1:W5:Y:S01]  /*139c0*/  MUFU.EX2 R226, R2 ;  /* 0x0000000200e27308 */ /* 0x0003620000000800 */
[C---:B------:R-:W-:Y:S02]  /*139d0*/  FMUL.FTZ R61, R3.reuse, R153 ;  /* 0x00000099033d7220 */ /* 0x040fe40000410000 */
[C---:B------:R-:W-:Y:S02]  /*139e0*/  FMUL.FTZ R62, R0.reuse, R154 ;  /* 0x0000009a003e7220 */ /* 0x040fe40000410000 */
[----:B------:R-:W-:Y:S02]  /*139f0*/  FMUL.FTZ R63, R0, R155 ;  /* 0x0000009b003f7220 */ /* 0x000fe40000410000 */
[----:B------:R-:W-:Y:S02]  /*13a00*/  IMAD.MOV.U32 R95, RZ, RZ, R164 ;  /* 0x000000ffff5f7224 */ /* 0x000fe400078e00a4 */
[----:B------:R-:W-:Y:S02]  /*13a10*/  IMAD.MOV.U32 R142, RZ, RZ, R117 ;  /* 0x000000ffff8e7224 */ /* 0x000fe400078e0075 */
[----:B------:R-:W-:Y:S02]  /*13a20*/  IMAD.MOV.U32 R143, RZ, RZ, R116 ;  /* 0x000000ffff8f7224 */ /* 0x000fe400078e0074 */
[--C-:B-1----:R-:W-:Y:S02]  /*13a30*/  FFMA.FTZ R2, R28, c[0x0][0x2d0], -R156.reuse ;  /* 0x0000b4001c027a23 */ /* 0x102fe4000001089c */
[----:B------:R-:W-:Y:S02]  /*13a40*/  FMUL.FTZ R28, R3, R140 ;  /* 0x0000008c031c7220 */ /* 0x000fe40000410000 */
[----:B------:R1:W-:Y:S01]  /*13a50*/  MUFU.EX2 R225, R2 ;  /* 0x0000000200e17308 */ /* 0x0003e20000000800 */
[----:B------:R-:W-:Y:S04]  /*13a60*/  IMAD.MOV.U32 R140, RZ, RZ, R119 ;  /* 0x000000ffff8c7224 */ /* 0x000fe800078e0077 */
[-C--:B------:R-:W-:Y:S08]  /*13a70*/  HMMA.16816.F32.BF16 R28, R64, R38.reuse, R28 ;  /* 0x00000026401c723c */ /* 0x080ff0000004181c */
[C---:B------:R-:W-:Y:S07]  /*13a80*/  HMMA.16816.F32.BF16 R32, R72.reuse, R38, R32 ;  /* 0x000000264820723c */ /* 0x040fee0000041820 */
[C---:B------:R-:W-:Y:S02]  /*13a90*/  FMUL.FTZ R38, R68.reuse, R86 ;  /* 0x0000005644267220 */ /* 0x040fe40000410000 */
[----:B------:R-:W-:Y:S02]  /*13aa0*/  FMUL.FTZ R39, R68, R87 ;  /* 0x0000005744277220 */ /* 0x000fe40000410000 */
[----:B------:R-:W-:Y:S01]  /*13ab0*/  LDSM.16.MT88.4 R84, [R212+0x800] ;  /* 0x00080000d454783b */ /* 0x000fe20000004200 */
[----:B-1----:R-:W-:Y:S04]  /*13ac0*/  FFMA.FTZ R2, R161, c[0x0][0x2d0], -R156 ;  /* 0x0000b400a1027a23 */ /* 0x002fe8000001089c */
[-C--:B------:R-:W-:Y:S01]  /*13ad0*/  HMMA.16816.F32.BF16 R36, R72, R52.reuse, R36 ;  /* 0x000000344824723c */ /* 0x080fe20000041824 */
[----:B------:R1:W-:Y:S07]  /*13ae0*/  MUFU.EX2 R207, R2 ;  /* 0x0000000200cf7308 */ /* 0x0003ee0000000800 */
[C---:B------:R-:W-:Y:S07]  /*13af0*/  HMMA.16816.F32.BF16 R40, R64.reuse, R52, R40 ;  /* 0x000000344028723c */ /* 0x040fee0000041828 */
[C---:B------:R-:W-:Y:S02]  /*13b00*/  FMUL.FTZ R53, R69.reuse, R149 ;  /* 0x0000009545357220 */ /* 0x040fe40000410000 */
[----:B------:R-:W-:Y:S03]  /*13b10*/  FMUL.FTZ R52, R69, R148 ;  /* 0x0000009445347220 */ /* 0x000fe60000410000 */
[--C-:B-1----:R-:W-:Y:S04]  /*13b20*/  FFMA.FTZ R2, R162, c[0x0][0x2d0], -R114.reuse ;  /* 0x0000b400a2027a23 */ /* 0x102fe80000010872 */
[----:B------:R1:W-:Y:S02]  /*13b30*/  MUFU.EX2 R206, R2 ;  /* 0x0000000200ce7308 */ /* 0x0003e40000000800 */
[----:B-1----:R-:W-:Y:S08]  /*13b40*/  FFMA.FTZ R2, R172, c[0x0][0x2d0], -R114 ;  /* 0x0000b400ac027a23 */ /* 0x002ff00000010872 */
[----:B------:R1:W-:Y:S02]  /*13b50*/  MUFU.EX2 R205, R2 ;  /* 0x0000000200cd7308 */ /* 0x0003e40000000800 */
        /* <DEDUP_REMOVED lines=8> */
[-C--:B------:R-:W-:Y:S01]  /*13be0*/  HMMA.16816.F32.BF16 R52, R72, R76.reuse, R52 ;  /* 0x0000004c4834723c */ /* 0x080fe20000041834 */
[----:B------:R1:W-:Y:S07]  /*13bf0*/  MUFU.EX2 R203, R2 ;  /* 0x0000000200cb7308 */ /* 0x0003ee0000000800 */
[C---:B------:R-:W-:Y:S07]  /*13c00*/  HMMA.16816.F32.BF16 R56, R64.reuse, R76, R56 ;  /* 0x0000004c4038723c */ /* 0x040fee0000041838 */
[----:B------:R-:W-:Y:S01]  /*13c10*/  F2FP.BF16.PACK_AB R76, R243, R242 ;  /* 0x000000f2f34c723e */ /* 0x000fe200000010ff */
[-C--:B------:R-:W-:Y:S04]  /*13c20*/  HMMA.16816.F32.BF16 R60, R64, R78.reuse, R60 ;  /* 0x0000004e403c723c */ /* 0x080fe8000004183c */
[----:B---3--:R-:W-:Y:S03]  /*13c30*/  F2FP.BF16.PACK_AB R77, R231, R233 ;  /* 0x000000e9e74d723e */ /* 0x008fe600000010ff */
[C---:B------:R-:W-:Y:S02]  /*13c40*/  FMUL.FTZ R64, R69.reuse, R104 ;  /* 0x0000006845407220 */ /* 0x040fe40000410000 */
[----:B-1----:R-:W-:Y:S02]  /*13c50*/  FFMA.FTZ R2, R80, c[0x0][0x2d0], -R114 ;  /* 0x0000b40050027a23 */ /* 0x002fe40000010872 */
[----:B------:R-:W1:Y:S01]  /*13c60*/  LDSM.16.MT88.4 R80, [R208+0x800] ;  /* 0x00080000d050783b */ /* 0x000e620000004200 */
[----:B------:R-:W-:Y:S01]  /*13c70*/  FMUL.FTZ R65, R69, R105 ;  /* 0x0000006945417220 */ /* 0x000fe20000410000 */
[----:B------:R3:W-:Y:S01]  /*13c80*/  MUFU.EX2 R202, R2 ;  /* 0x0000000200ca7308 */ /* 0x0007e20000000800 */
[C---:B------:R-:W-:Y:S02]  /*13c90*/  FMUL.FTZ R66, R68.reuse, R106 ;  /* 0x0000006a44427220 */ /* 0x040fe40000410000 */
[----:B------:R-:W-:Y:S07]  /*13ca0*/  FMUL.FTZ R67, R68, R107 ;  /* 0x0000006b44437220 */ /* 0x000fee0000410000 */
[----:B------:R-:W-:Y:S04]  /*13cb0*/  HMMA.16816.F32.BF16 R64, R72, R78, R64 ;  /* 0x0000004e4840723c */ /* 0x000fe80000041840 */
[----:B--2---:R-:W-:Y:S01]  /*13cc0*/  ISETP.GT.AND P0, PT, R223, R136, PT ;  /* 0x00000088df00720c */ /* 0x004fe20003f04270 */
[----:B------:R-:W-:Y:S02]  /*13cd0*/  IMAD.MOV.U32 R223, RZ, RZ, R200 ;  /* 0x000000ffffdf7224 */ /* 0x000fe400078e00c8 */
[----:B------:R-:W-:Y:S02]  /*13ce0*/  F2FP.BF16.PACK_AB R72, R128, R127 ;  /* 0x0000007f8048723e */ /* 0x000fe400000010ff */
[----:B------:R-:W-:Y:S03]  /*13cf0*/  F2FP.BF16.PACK_AB R73, R129, R252 ;  /* 0x000000fc8149723e */ /* 0x000fe600000010ff */
[----:B------:R-:W-:Y:S01]  /*13d00*/  F2FP.BF16.PACK_AB R74, R94, R95 ;  /* 0x0000005f5e4a723e */ /* 0x000fe200000010ff */
[----:B---3--:R-:W-:Y:S01]  /*13d10*/  FFMA.FTZ R2, R160, c[0x0][0x2d0], -R114 ;  /* 0x0000b400a0027a23 */ /* 0x008fe20000010872 */
[----:B------:R-:W-:Y:S02]  /*13d20*/  F2FP.BF16.PACK_AB R75, R93, R251 ;  /* 0x000000fb5d4b723e */ /* 0x000fe400000010ff */
[----:B----4-:R-:W-:Y:S01]  /*13d30*/  F2FP.BF16.PACK_AB R78, R228, R229 ;  /* 0x000000e5e44e723e */ /* 0x010fe200000010ff */
[----:B------:R2:W-:Y:S01]  /*13d40*/  MUFU.EX2 R197, R2 ;  /* 0x0000000200c57308 */ /* 0x0005e20000000800 */
[----:B-----5:R-:W-:Y:S03]  /*13d50*/  F2FP.BF16.PACK_AB R79, R226, R227 ;  /* 0x000000e3e24f723e */ /* 0x020fe600000010ff */
[-C--:B-1----:R-:W-:Y:S08]  /*13d60*/  HMMA.16816.F32.BF16 R4, R72, R80.reuse, R4 ;  /* 0x000000504804723c */ /* 0x082ff00000041804 */
[C---:B------:R-:W-:Y:S04]  /*13d70*/  HMMA.16816.F32.BF16 R8, R76.reuse, R80, R8 ;  /* 0x000000504c08723c */ /* 0x040fe80000041808 */
[--C-:B--2---:R-:W-:Y:S04]  /*13d80*/  FFMA.FTZ R2, R173, c[0x0][0x2d0], -R157.reuse ;  /* 0x0000b400ad027a23 */ /* 0x104fe8000001089d */
[-C--:B------:R-:W-:Y:S01]  /*13d90*/  HMMA.16816.F32.BF16 R12, R76, R82.reuse, R12 ;  /* 0x000000524c0c723c */ /* 0x080fe2000004180c */
[----:B------:R1:W-:Y:S07]  /*13da0*/  MUFU.EX2 R92, R2 ;  /* 0x00000002005c7308 */ /* 0x0003ee0000000800 */
[C---:B------:R-:W-:Y:S01]  /*13db0*/  HMMA.16816.F32.BF16 R16, R72.reuse, R82, R16 ;  /* 0x000000524810723c */ /* 0x040fe20000041810 */
[----:B------:R-:W2:Y:S07]  /*13dc0*/  LDSM.16.MT88.4 R80, [R211+0x800] ;  /* 0x00080000d350783b */ /* 0x000eae0000004200 */
[-C--:B------:R-:W-:Y:S08]  /*13dd0*/  HMMA.16816.F32.BF16 R20, R72, R84.reuse, R20 ;  /* 0x000000544814723c */ /* 0x080ff00000041814 */
[C---:B------:R-:W-:Y:S04]  /*13de0*/  HMMA.16816.F32.BF16 R24, R76.reuse, R84, R24 ;  /* 0x000000544c18723c */ /* 0x040fe80000041818 */
[----:B-1----:R-:W-:Y:S03]  /*13df0*/  FFMA.FTZ R2, R174, c[0x0][0x2d0], -R157 ;  /* 0x0000b400ae027a23 */ /* 0x002fe6000001089d */
[----:B------:R-:W-:Y:S01]  /*13e00*/  FFMA.FTZ R84, R190, c[0x0][0x2d0], -R156 ;  /* 0x0000b400be547a23 */ /* 0x000fe2000001089c */
[-C--:B------:R-:W-:Y:S01]  /*13e10*/  HMMA.16816.F32.BF16 R28, R76, R86.reuse, R28 ;  /* 0x000000564c1c723c */ /* 0x080fe2000004181c */
[----:B------:R1:W3:Y:S03]  /*13e20*/  MUFU.EX2 R186, R2 ;  /* 0x0000000200ba7308 */ /* 0x0002e60000000800 */
[----:B------:R-:W-:Y:S04]  /*13e30*/  IMAD.MOV.U32 R190, RZ, RZ, R129 ;  /* 0x000000ffffbe7224 */ /* 0x000fe800078e0081 */
[C---:B------:R-:W-:Y:S03]  /*13e40*/  HMMA.16816.F32.BF16 R32, R72.reuse, R86, R32 ;  /* 0x000000564820723c */ /* 0x040fe60000041820 */
[----:B------:R4:W-:Y:S05]  /*13e50*/  MUFU.EX2 R148, R84 ;  /* 0x0000005400947308 */ /* 0x0009ea0000000800 */
[-C--:B------:R-:W-:Y:S08]  /*13e60*/  HMMA.16816.F32.BF16 R36, R72, R88.reuse, R36 ;  /* 0x000000584824723c */ /* 0x080ff00000041824 */
[C---:B------:R-:W-:Y:S04]  /*13e70*/  HMMA.16816.F32.BF16 R40, R76.reuse, R88, R40 ;  /* 0x000000584c28723c */ /* 0x040fe80000041828 */
[--C-:B-1----:R-:W-:Y:S04]  /*13e80*/  FFMA.FTZ R2, R175, c[0x0][0x2d0], -R158.reuse ;  /* 0x0000b400af027a23 */ /* 0x102fe8000001089e */
[-C--:B------:R-:W-:Y:S01]  /*13e90*/  HMMA.16816.F32.BF16 R44, R76, R90.reuse, R44 ;  /* 0x0000005a4c2c723c */ /* 0x080fe2000004182c */
[----:B------:R1:W-:Y:S01]  /*13ea0*/  MUFU.EX2 R182, R2 ;  /* 0x0000000200b67308 */ /* 0x0003e20000000800 */
[----:B----4-:R-:W4:Y:S06]  /*13eb0*/  LDSM.16.MT88.4 R84, [R208+0x1000] ;  /* 0x00100000d054783b */ /* 0x010f2c0000004200 */
[C---:B------:R-:W-:Y:S02]  /*13ec0*/  HMMA.16816.F32.BF16 R48, R72.reuse, R90, R48 ;  /* 0x0000005a4830723c */ /* 0x040fe40000041830 */
[----:B------:R-:W-:Y:S06]  /*13ed0*/  LDSM.16.MT88.4 R88, [R209+0x1000] ;  /* 0x00100000d158783b */ /* 0x000fec0000004200 */
[-C--:B--2---:R-:W-:Y:S08]  /*13ee0*/  HMMA.16816.F32.BF16 R52, R72, R80.reuse, R52 ;  /* 0x000000504834723c */ /* 0x084ff00000041834 */
[C---:B------:R-:W-:Y:S04]  /*13ef0*/  HMMA.16816.F32.BF16 R56, R76.reuse, R80, R56 ;  /* 0x000000504c38723c */ /* 0x040fe80000041838 */
[--C-:B-1----:R-:W-:Y:S04]  /*13f00*/  FFMA.FTZ R2, R180, c[0x0][0x2d0], -R158.reuse ;  /* 0x0000b400b4027a23 */ /* 0x102fe8000001089e */
[-C--:B------:R-:W-:Y:S01]  /*13f10*/  HMMA.16816.F32.BF16 R60, R76, R82.reuse, R60 ;  /* 0x000000524c3c723c */ /* 0x080fe2000004183c */
[----:B------:R1:W2:Y:S06]  /*13f20*/  MUFU.EX2 R181, R2 ;  /* 0x0000000200b57308 */ /* 0x0002ac0000000800 */
[----:B---3--:R-:W-:Y:S01]  /*13f30*/  F2FP.BF16.PACK_AB R76, R186, R92 ;  /* 0x0000005cba4c723e */ /* 0x008fe200000010ff */
[----:B------:R-:W-:Y:S01]  /*13f40*/  HMMA.16816.F32.BF16 R64, R72, R82, R64 ;  /* 0x000000524840723c */ /* 0x000fe20000041840 */
[----:B------:R-:W3:Y:S06]  /*13f50*/  LDSM.16.MT88.4 R80, [R212+0x1000] ;  /* 0x00100000d450783b */ /* 0x000eec0000004200 */
[----:B------:R-:W-:Y:S02]  /*13f60*/  F2FP.BF16.PACK_AB R72, R207, R225 ;  /* 0x000000e1cf48723e */ /* 0x000fe400000010ff */
[----:B------:R-:W-:Y:S03]  /*13f70*/  F2FP.BF16.PACK_AB R73, R205, R206 ;  /* 0x000000cecd49723e */ /* 0x000fe600000010ff */
[----:B------:R-:W-:Y:S02]  /*13f80*/  F2FP.BF16.PACK_AB R74, R203, R204 ;  /* 0x000000cccb4a723e */ /* 0x000fe400000010ff */
[----:B------:R-:W-:Y:S01]  /*13f90*/  F2FP.BF16.PACK_AB R75, R197, R202 ;  /* 0x000000cac54b723e */ /* 0x000fe200000010ff */
[--C-:B-1----:R-:W-:Y:S01]  /*13fa0*/  FFMA.FTZ R2, R176, c[0x0][0x2d0], -R157.reuse ;  /* 0x0000b400b0027a23 */ /* 0x102fe2000001089d */
[----:B--2---:R-:W-:Y:S05]  /*13fb0*/  F2FP.BF16.PACK_AB R77, R181, R182 ;  /* 0x000000b6b54d723e */ /* 0x004fea00000010ff */
[-C--:B----4-:R-:W-:Y:S01]  /*13fc0*/  HMMA.16816.F32.BF16 R4, R72, R84.reuse, R4 ;  /* 0x000000544804723c */ /* 0x090fe20000041804 */
        /* <DEDUP_REMOVED lines=8> */
[----:B-1----:R-:W-:Y:S01]  /*14050*/  FFMA.FTZ R2, R191, c[0x0][0x2d0], -R156 ;  /* 0x0000b400bf027a23 */ /* 0x002fe2000001089c */
[----:B--2---:R-:W-:Y:S01]  /*14060*/  F2FP.BF16.PACK_AB R79, R149, R150 ;  /* 0x00000096954f723e */ /* 0x004fe200000010ff */
[----:B------:R-:W-:Y:S06]  /*14070*/  IMAD.MOV.U32 R191, RZ, RZ, R128 ;  /* 0x000000ffffbf7224 */ /* 0x000fec00078e0080 */
[----:B------:R1:W2:Y:S01]  /*14080*/  MUFU.EX2 R179, R2 ;  /* 0x0000000200b37308 */ /* 0x0002a20000000800 */
[C---:B------:R-:W-:Y:S08]  /*14090*/  HMMA.16816.F32.BF16 R8, R76.reuse, R84, R8 ;  /* 0x000000544c08723c */ /* 0x040ff00000041808 */
[-C--:B------:R-:W-:Y:S08]  /*140a0*/  HMMA.16816.F32.BF16 R12, R76, R86.reuse, R12 ;  /* 0x000000564c0c723c */ /* 0x080ff0000004180c */
[C---:B------:R-:W-:Y:S01]  /*140b0*/  HMMA.16816.F32.BF16 R16, R72.reuse, R86, R16 ;  /* 0x000000564810723c */ /* 0x040fe20000041810 */
[----:B------:R-:W4:Y:S03]  /*140c0*/  LDSM.16.MT88.4 R84, [R211+0x1000] ;  /* 0x00100000d354783b */ /* 0x000f260000004200 */
[----:B-1----:R-:W-:Y:S02]  /*140d0*/  FFMA.FTZ R2, R183, c[0x0][0x2d0], -R114 ;  /* 0x0000b400b7027a23 */ /* 0x002fe40000010872 */
[----:B------:R-:W-:Y:S02]  /*140e0*/  IMAD.MOV.U32 R183, RZ, RZ, R127 ;  /* 0x000000ffffb77224 */ /* 0x000fe400078e007f */
[-C--:B---3--:R-:W-:Y:S01]  /*140f0*/  HMMA.16816.F32.BF16 R20, R72, R80.reuse, R20 ;  /* 0x000000504814723c */ /* 0x088fe20000041814 */
[----:B------:R1:W-:Y:S07]  /*14100*/  MUFU.EX2 R178, R2 ;  /* 0x0000000200b27308 */ /* 0x0003ee0000000800 */
[C---:B------:R-:W-:Y:S07]  /*14110*/  HMMA.16816.F32.BF16 R24, R76.reuse, R80, R24 ;  /* 0x000000504c18723c */ /* 0x040fee0000041818 */
[----:B------:R-:W-:Y:S01]  /*14120*/  FFMA.FTZ R80, R237, c[0x0][0x2d0], -R156 ;  /* 0x0000b400ed507a23 */ /* 0x000fe2000001089c */
[-C--:B------:R-:W-:Y:S03]  /*14130*/  HMMA.16816.F32.BF16 R28, R76, R82.reuse, R28 ;  /* 0x000000524c1c723c */ /* 0x080fe6000004181c */
[----:B------:R3:W-:Y:S05]  /*14140*/  MUFU.EX2 R168, R80 ;  /* 0x0000005000a87308 */ /* 0x0007ea0000000800 */
[C---:B------:R-:W-:Y:S04]  /*14150*/  HMMA.16816.F32.BF16 R32, R72.reuse, R82, R32 ;  /* 0x000000524820723c */ /* 0x040fe80000041820 */
[----:B-1----:R-:W-:Y:S02]  /*14160*/  FFMA.FTZ R2, R184, c[0x0][0x2d0], -R114 ;  /* 0x0000b400b8027a23 */ /* 0x002fe40000010872 */
[----:B------:R-:W-:Y:S02]  /*14170*/  IMAD.MOV.U32 R184, RZ, RZ, R126 ;  /* 0x000000ffffb87224 */ /* 0x000fe400078e007e */
[-C--:B------:R-:W-:Y:S01]  /*14180*/  HMMA.16816.F32.BF16 R36, R72, R88.reuse, R36 ;  /* 0x000000584824723c */ /* 0x080fe20000041824 */
[----:B------:R1:W5:Y:S07]  /*14190*/  MUFU.EX2 R177, R2 ;  /* 0x0000000200b17308 */ /* 0x00036e0000000800 */
[C---:B------:R-:W-:Y:S01]  /*141a0*/  HMMA.16816.F32.BF16 R40, R76.reuse, R88, R40 ;  /* 0x000000584c28723c */ /* 0x040fe20000041828 */
[----:B---3--:R-:W3:Y:S07]  /*141b0*/  LDSM.16.MT88.4 R80, [R208+0x1800] ;  /* 0x00180000d050783b */ /* 0x008eee0000004200 */
[-C--:B------:R-:W-:Y:S08]  /*141c0*/  HMMA.16816.F32.BF16 R44, R76, R90.reuse, R44 ;  /* 0x0000005a4c2c723c */ /* 0x080ff0000004182c */
[C---:B------:R-:W-:Y:S01]  /*141d0*/  HMMA.16816.F32.BF16 R48, R72.reuse, R90, R48 ;  /* 0x0000005a4830723c */ /* 0x040fe20000041830 */
[----:B------:R-:W-:Y:S03]  /*141e0*/  LDSM.16.MT88.4 R88, [R209+0x1800] ;  /* 0x00180000d158783b */ /* 0x000fe60000004200 */
[--C-:B-1----:R-:W-:Y:S02]  /*141f0*/  FFMA.FTZ R2, R196, c[0x0][0x2d0], -R156.reuse ;  /* 0x0000b400c4027a23 */ /* 0x102fe4000001089c */
[----:B------:R-:W-:Y:S02]  /*14200*/  IMAD.MOV.U32 R196, RZ, RZ, R125 ;  /* 0x000000ffffc47224 */ /* 0x000fe400078e007d */
[-C--:B----4-:R-:W-:Y:S01]  /*14210*/  HMMA.16816.F32.BF16 R52, R72, R84.reuse, R52 ;  /* 0x000000544834723c */ /* 0x090fe20000041834 */
[----:B------:R1:W-:Y:S07]  /*14220*/  MUFU.EX2 R176, R2 ;  /* 0x0000000200b07308 */ /* 0x0003ee0000000800 */
[C---:B------:R-:W-:Y:S08]  /*14230*/  HMMA.16816.F32.BF16 R56, R76.reuse, R84, R56 ;  /* 0x000000544c38723c */ /* 0x040ff00000041838 */
[-C--:B------:R-:W-:Y:S08]  /*14240*/  HMMA.16816.F32.BF16 R60, R76, R86.reuse, R60 ;  /* 0x000000564c3c723c */ /* 0x080ff0000004183c */
[----:B------:R-:W-:Y:S01]  /*14250*/  HMMA.16816.F32.BF16 R64, R72, R86, R64 ;  /* 0x000000564840723c */ /* 0x000fe20000041840 */
[----:B------:R-:W4:Y:S03]  /*14260*/  LDSM.16.MT88.4 R84, [R212+0x1800] ;  /* 0x00180000d454783b */ /* 0x000f260000004200 */
[----:B-1----:R-:W-:Y:S02]  /*14270*/  FFMA.FTZ R2, R201, c[0x0][0x2d0], -R156 ;  /* 0x0000b400c9027a23 */ /* 0x002fe4000001089c */
[----:B------:R-:W-:Y:S01]  /*14280*/  IMAD.MOV.U32 R201, RZ, RZ, R124 ;  /* 0x000000ffffc97224 */ /* 0x000fe200078e007c */
[----:B--2---:R-:W-:Y:S01]  /*14290*/  F2FP.BF16.PACK_AB R72, R179, R148 ;  /* 0x00000094b348723e */ /* 0x004fe200000010ff */
[----:B------:R1:W2:Y:S01]  /*142a0*/  MUFU.EX2 R175, R2 ;  /* 0x0000000200af7308 */ /* 0x0002a20000000800 */
[----:B-----5:R-:W-:Y:S03]  /*142b0*/  F2FP.BF16.PACK_AB R73, R177, R178 ;  /* 0x000000b2b149723e */ /* 0x020fe600000010ff */
[--C-:B-1----:R-:W-:Y:S01]  /*142c0*/  FFMA.FTZ R2, R193, c[0x0][0x2d0], -R114.reuse ;  /* 0x0000b400c1027a23 */ /* 0x102fe20000010872 */
[----:B--2---:R-:W-:Y:S01]  /*142d0*/  F2FP.BF16.PACK_AB R74, R175, R176 ;  /* 0x000000b0af4a723e */ /* 0x004fe200000010ff */
[----:B------:R-:W-:Y:S04]  /*142e0*/  IMAD.MOV.U32 R193, RZ, RZ, R123 ;  /* 0x000000ffffc17224 */ /* 0x000fe800078e007b */
[----:B------:R1:W-:Y:S02]  /*142f0*/  MUFU.EX2 R174, R2 ;  /* 0x0000000200ae7308 */ /* 0x0003e40000000800 */
[----:B-1----:R-:W-:Y:S02]  /*14300*/  FFMA.FTZ R2, R194, c[0x0][0x2d0], -R114 ;  /* 0x0000b400c2027a23 */ /* 0x002fe40000010872 */
[----:B------:R-:W-:Y:S06]  /*14310*/  IMAD.MOV.U32 R194, RZ, RZ, R122 ;  /* 0x000000ffffc27224 */ /* 0x000fec00078e007a */
[----:B------:R1:W2:Y:S02]  /*14320*/  MUFU.EX2 R173, R2 ;  /* 0x0000000200ad7308 */ /* 0x0002a40000000800 */
[----:B-1----:R-:W-:Y:S01]  /*14330*/  FFMA.FTZ R2, R187, c[0x0][0x2d0], -R157 ;  /* 0x0000b400bb027a23 */ /* 0x002fe2000001089d */
[----:B--2---:R-:W-:Y:S01]  /*14340*/  F2FP.BF16.PACK_AB R75, R173, R174 ;  /* 0x000000aead4b723e */ /* 0x004fe200000010ff */
[----:B------:R-:W-:Y:S06]  /*14350*/  IMAD.MOV.U32 R187, RZ, RZ, R121 ;  /* 0x000000ffffbb7224 */ /* 0x000fec00078e0079 */
[----:B------:R1:W-:Y:S01]  /*14360*/  MUFU.EX2 R103, R2 ;  /* 0x0000000200677308 */ /* 0x0003e20000000800 */
[-C--:B---3--:R-:W-:Y:S03]  /*14370*/  HMMA.16816.F32.BF16 R4, R72, R80.reuse, R4 ;  /* 0x000000504804723c */ /* 0x088fe60000041804 */
[--C-:B-1----:R-:W-:Y:S02]  /*14380*/  FFMA.FTZ R2, R189, c[0x0][0x2d0], -R157.reuse ;  /* 0x0000b400bd027a23 */ /* 0x102fe4000001089d */
[----:B------:R-:W-:Y:S04]  /*14390*/  IMAD.MOV.U32 R189, RZ, RZ, R120 ;  /* 0x000000ffffbd7224 */ /* 0x000fe800078e0078 */
[----:B------:R1:W2:Y:S03]  /*143a0*/  MUFU.EX2 R102, R2 ;  /* 0x0000000200667308 */ /* 0x0002a60000000800 */
[--C-:B-1----:R-:W-:Y:S01]  /*143b0*/  FFMA.FTZ R2, R185, c[0x0][0x2d0], -R158.reuse ;  /* 0x0000b400b9027a23 */ /* 0x102fe2000001089e */
[----:B--2---:R-:W-:Y:S06]  /*143c0*/  F2FP.BF16.PACK_AB R76, R102, R103 ;  /* 0x00000067664c723e */ /* 0x004fec00000010ff */
        /* <DEDUP_REMOVED lines=8> */
[--C-:B-1----:R-:W-:Y:S08]  /*14450*/  FFMA.FTZ R2, R199, c[0x0][0x2d0], -R157.reuse ;  /* 0x0000b400c7027a23 */ /* 0x102ff0000001089d */
[----:B------:R1:W2:Y:S02]  /*14460*/  MUFU.EX2 R171, R2 ;  /* 0x0000000200ab7308 */ /* 0x0002a40000000800 */
[--C-:B-1----:R-:W-:Y:S01]  /*14470*/  FFMA.FTZ R2, R192, c[0x0][0x2d0], -R158.reuse ;  /* 0x0000b400c0027a23 */ /* 0x102fe2000001089e */
[----:B--2---:R-:W-:Y:S01]  /*14480*/  F2FP.BF16.PACK_AB R78, R171, R172 ;  /* 0x000000acab4e723e */ /* 0x004fe200000010ff */
[----:B------:R-:W2:Y:S06]  /*14490*/  LDL.LU R192, [R1] ;  /* 0x0000000001c07983 */ /* 0x000eac0000300800 */
[----:B------:R1:W-:Y:S01]  /*144a0*/  MUFU.EX2 R169, R2 ;  /* 0x0000000200a97308 */ /* 0x0003e20000000800 */
[----:B------:R-:W3:Y:S01]  /*144b0*/  LDL.LU R185, [R1+0x4] ;  /* 0x0000040001b97983 */ /* 0x000ee20000300800 */
[----:B-1----:R-:W-:Y:S08]  /*144c0*/  FFMA.FTZ R2, R195, c[0x0][0x2d0], -R158 ;  /* 0x0000b400c3027a23 */ /* 0x002ff0000001089e */
[----:B------:R1:W5:Y:S02]  /*144d0*/  MUFU.EX2 R170, R2 ;  /* 0x0000000200aa7308 */ /* 0x0003640000000800 */
[----:B-1----:R-:W-:Y:S01]  /*144e0*/  FFMA.FTZ R2, R239, c[0x0][0x2d0], -R156 ;  /* 0x0000b400ef027a23 */ /* 0x002fe2000001089c */
[----:B-----5:R-:W-:Y:S07]  /*144f0*/  F2FP.BF16.PACK_AB R79, R170, R169 ;  /* 0x000000a9aa4f723e */ /* 0x020fee00000010ff */
[----:B------:R1:W5:Y:S01]  /*14500*/  MUFU.EX2 R167, R2 ;  /* 0x0000000200a77308 */ /* 0x0003620000000800 */
[C---:B------:R-:W-:Y:S08]  /*14510*/  HMMA.16816.F32.BF16 R8, R76.reuse, R80, R8 ;  /* 0x000000504c08723c */ /* 0x040ff00000041808 */
[-C--:B------:R-:W-:Y:S08]  /*14520*/  HMMA.16816.F32.BF16 R12, R76, R82.reuse, R12 ;  /* 0x000000524c0c723c */ /* 0x080ff0000004180c */
[C---:B------:R-:W-:Y:S01]  /*14530*/  HMMA.16816.F32.BF16 R16, R72.reuse, R82, R16 ;  /* 0x000000524810723c */ /* 0x040fe20000041810 */
[----:B------:R-:W4:Y:S03]  /*14540*/  LDSM.16.MT88.4 R80, [R211+0x1800] ;  /* 0x00180000d350783b */ /* 0x000f260000004200 */
[--C-:B-1----:R-:W-:Y:S01]  /*14550*/  FFMA.FTZ R2, R230, c[0x0][0x2d0], -R114.reuse ;  /* 0x0000b400e6027a23 */ /* 0x102fe20000010872 */
[----:B-----5:R-:W-:Y:S03]  /*14560*/  F2FP.BF16.PACK_AB R104, R167, R168 ;  /* 0x000000a8a768723e */ /* 0x020fe600000010ff */
[-C--:B----4-:R-:W-:Y:S01]  /*14570*/  HMMA.16816.F32.BF16 R20, R72, R84.reuse, R20 ;  /* 0x000000544814723c */ /* 0x090fe20000041814 */
[----:B------:R1:W-:Y:S07]  /*14580*/  MUFU.EX2 R166, R2 ;  /* 0x0000000200a67308 */ /* 0x0003ee0000000800 */
[C---:B------:R-:W-:Y:S01]  /*14590*/  HMMA.16816.F32.BF16 R24, R76.reuse, R84, R24 ;  /* 0x000000544c18723c */ /* 0x040fe20000041818 */
[----:B------:R-:W4:Y:S04]  /*145a0*/  LDL.LU R85, [R1+0x8] ;  /* 0x0000080001557983 */ /* 0x000f280000300800 */
[----:B------:R-:W5:Y:S03]  /*145b0*/  LDL.LU R84, [R1+0xc] ;  /* 0x00000c0001547983 */ /* 0x000f660000300800 */
[-C--:B------:R-:W-:Y:S08]  /*145c0*/  HMMA.16816.F32.BF16 R28, R76, R86.reuse, R28 ;  /* 0x000000564c1c723c */ /* 0x080ff0000004181c */
[C---:B------:R-:W-:Y:S04]  /*145d0*/  HMMA.16816.F32.BF16 R32, R72.reuse, R86, R32 ;  /* 0x000000564820723c */ /* 0x040fe80000041820 */
[----:B-1----:R-:W-:Y:S04]  /*145e0*/  FFMA.FTZ R2, R232, c[0x0][0x2d0], -R114 ;  /* 0x0000b400e8027a23 */ /* 0x002fe80000010872 */
[-C--:B------:R-:W-:Y:S01]  /*145f0*/  HMMA.16816.F32.BF16 R36, R72, R88.reuse, R36 ;  /* 0x000000584824723c */ /* 0x080fe20000041824 */
[----:B------:R1:W1:Y:S07]  /*14600*/  MUFU.EX2 R164, R2 ;  /* 0x0000000200a47308 */ /* 0x00026e0000000800 */
[C---:B------:R-:W-:Y:S08]  /*14610*/  HMMA.16816.F32.BF16 R40, R76.reuse, R88, R40 ;  /* 0x000000584c28723c */ /* 0x040ff00000041828 */
[-C--:B------:R-:W-:Y:S08]  /*14620*/  HMMA.16816.F32.BF16 R44, R76, R90.reuse, R44 ;  /* 0x0000005a4c2c723c */ /* 0x080ff0000004182c */
[C---:B------:R-:W-:Y:S04]  /*14630*/  HMMA.16816.F32.BF16 R48, R72.reuse, R90, R48 ;  /* 0x0000005a4830723c */ /* 0x040fe80000041830 */
[--C-:B-1----:R-:W-:Y:S01]  /*14640*/  FFMA.FTZ R2, R246, c[0x0][0x2d0], -R156.reuse ;  /* 0x0000b400f6027a23 */ /* 0x102fe2000001089c */
[----:B------:R-:W-:Y:S01]  /*14650*/  F2FP.BF16.PACK_AB R105, R164, R166 ;  /* 0x000000a6a469723e */ /* 0x000fe200000010ff */
[----:B------:R-:W-:Y:S02]  /*14660*/  FFMA.FTZ R156, R248, c[0x0][0x2d0], -R156 ;  /* 0x0000b400f89c7a23 */ /* 0x000fe4000001089c */
[----:B------:R1:W-:Y:S01]  /*14670*/  MUFU.EX2 R165, R2 ;  /* 0x0000000200a57308 */ /* 0x0003e20000000800 */
[-C--:B------:R-:W-:Y:S08]  /*14680*/  HMMA.16816.F32.BF16 R52, R72, R80.reuse, R52 ;  /* 0x000000504834723c */ /* 0x080ff00000041834 */
[C---:B------:R-:W-:Y:S01]  /*14690*/  HMMA.16816.F32.BF16 R56, R76.reuse, R80, R56 ;  /* 0x000000504c38723c */ /* 0x040fe20000041838 */
[----:B------:R-:W1:Y:S07]  /*146a0*/  MUFU.EX2 R163, R156 ;  /* 0x0000009c00a37308 */ /* 0x000e6e0000000800 */
[-C--:B------:R-:W-:Y:S04]  /*146b0*/  HMMA.16816.F32.BF16 R60, R76, R82.reuse, R60 ;  /* 0x000000524c3c723c */ /* 0x080fe8000004183c */
[--C-:B-1----:R-:W-:Y:S04]  /*146c0*/  FFMA.FTZ R2, R240, c[0x0][0x2d0], -R114.reuse ;  /* 0x0000b400f0027a23 */ /* 0x102fe80000010872 */
[----:B------:R-:W-:Y:S01]  /*146d0*/  HMMA.16816.F32.BF16 R64, R72, R82, R64 ;  /* 0x000000524840723c */ /* 0x000fe20000041840 */
[----:B------:R1:W-:Y:S03]  /*146e0*/  MUFU.EX2 R162, R2 ;  /* 0x0000000200a27308 */ /* 0x0003e60000000800 */
[----:B------:R-:W-:Y:S01]  /*146f0*/  FFMA.FTZ R114, R241, c[0x0][0x2d0], -R114 ;  /* 0x0000b400f1727a23 */ /* 0x000fe20000010872 */
[----:B------:R-:W-:Y:S06]  /*14700*/  F2FP.BF16.PACK_AB R106, R163, R165 ;  /* 0x000000a5a36a723e */ /* 0x000fec00000010ff */
[----:B------:R-:W1:Y:S02]  /*14710*/  MUFU.EX2 R161, R114 ;  /* 0x0000007200a17308 */ /* 0x000e640000000800 */
[--C-:B-1----:R-:W-:Y:S08]  /*14720*/  FFMA.FTZ R2, R234, c[0x0][0x2d0], -R157.reuse ;  /* 0x0000b400ea027a23 */ /* 0x102ff0000001089d */
[----:B------:R1:W-:Y:S01]  /*14730*/  MUFU.EX2 R160, R2 ;  /* 0x0000000200a07308 */ /* 0x0003e20000000800 */
[----:B------:R-:W-:Y:S01]  /*14740*/  F2FP.BF16.PACK_AB R107, R161, R162 ;  /* 0x000000a2a16b723e */ /* 0x000fe200000010ff */
[--C-:B-1----:R-:W-:Y:S08]  /*14750*/  FFMA.FTZ R2, R238, c[0x0][0x2d0], -R157.reuse ;  /* 0x0000b400ee027a23 */ /* 0x102ff0000001089d */
[----:B------:R1:W1:Y:S02]  /*14760*/  MUFU.EX2 R159, R2 ;  /* 0x00000002009f7308 */ /* 0x0002640000000800 */
[--C-:B-1----:R-:W-:Y:S01]  /*14770*/  FFMA.FTZ R2, R235, c[0x0][0x2d0], -R158.reuse ;  /* 0x0000b400eb027a23 */ /* 0x102fe2000001089e */
[----:B------:R-:W-:Y:S07]  /*14780*/  F2FP.BF16.PACK_AB R152, R159, R160 ;  /* 0x000000a09f98723e */ /* 0x000fee00000010ff */
[----:B------:R1:W-:Y:S02]  /*14790*/  MUFU.EX2 R114, R2 ;  /* 0x0000000200727308 */ /* 0x0003e40000000800 */
[--C-:B-1----:R-:W-:Y:S08]  /*147a0*/  FFMA.FTZ R2, R236, c[0x0][0x2d0], -R158.reuse ;  /* 0x0000b400ec027a23 */ /* 0x102ff0000001089e */
[----:B------:R1:W1:Y:S02]  /*147b0*/  MUFU.EX2 R156, R2 ;  /* 0x00000002009c7308 */ /* 0x0002640000000800 */
[--C-:B-1----:R-:W-:Y:S01]  /*147c0*/  FFMA.FTZ R2, R250, c[0x0][0x2d0], -R157.reuse ;  /* 0x0000b400fa027a23 */ /* 0x102fe2000001089d */
[----:B------:R-:W-:Y:S01]  /*147d0*/  F2FP.BF16.PACK_AB R153, R156, R114 ;  /* 0x000000729c99723e */ /* 0x000fe200000010ff */
[----:B------:R-:W-:Y:S06]  /*147e0*/  FFMA.FTZ R157, R130, c[0x0][0x2d0], -R157 ;  /* 0x0000b400829d7a23 */ /* 0x000fec000001089d */
[----:B------:R1:W-:Y:S01]  /*147f0*/  MUFU.EX2 R113, R2 ;  /* 0x0000000200717308 */ /* 0x0003e20000000800 */
[----:B------:R-:W2:Y:S09]  /*14800*/  LDSM.16.MT88.4 R128, [R208+0x2000] ;  /* 0x00200000d080783b */ /* 0x000eb20000004200 */
[----:B------:R-:W3:Y:S01]  /*14810*/  MUFU.EX2 R112, R157 ;  /* 0x0000009d00707308 */ /* 0x000ee20000000800 */
[--C-:B-1----:R-:W-:Y:S02]  /*14820*/  FFMA.FTZ R2, R244, c[0x0][0x2d0], -R158.reuse ;  /* 0x0000b400f4027a23 */ /* 0x102fe4000001089e */
[----:B------:R-:W-:Y:S07]  /*14830*/  FFMA.FTZ R158, R71, c[0x0][0x2d0], -R158 ;  /* 0x0000b400479e7a23 */ /* 0x000fee000001089e */
[----:B------:R1:W-:Y:S01]  /*14840*/  MUFU.EX2 R111, R2 ;  /* 0x00000002006f7308 */ /* 0x0003e20000000800 */
[----:B---3--:R-:W-:Y:S09]  /*14850*/  F2FP.BF16.PACK_AB R154, R112, R113 ;  /* 0x00000071709a723e */ /* 0x008ff200000010ff */
[----:B------:R-:W3:Y:S01]  /*14860*/  MUFU.EX2 R71, R158 ;  /* 0x0000009e00477308 */ /* 0x000ee20000000800 */
[-C--:B--2---:R-:W-:Y:S07]  /*14870*/  HMMA.16816.F32.BF16 R116, R104, R128.reuse, R4 ;  /* 0x000000806874723c */ /* 0x084fee0000041804 */
[----:B------:R-:W-:Y:S02]  /*14880*/  FFMA.FTZ R4, R69, R192, R198 ;  /* 0x000000c045047223 */ /* 0x000fe400000100c6 */
[----:B-1----:R-:W-:Y:S03]  /*14890*/  FFMA.FTZ R2, R68, R185, R188 ;  /* 0x000000b944027223 */ /* 0x002fe600000100bc */
[----:B------:R-:W-:Y:S01]  /*148a0*/  FADD.FTZ R5, R142, R4 ;  /* 0x000000048e057221 */ /* 0x000fe20000010000 */
[----:B---3--:R-:W-:Y:S07]  /*148b0*/  F2FP.BF16.PACK_AB R155, R71, R111 ;  /* 0x0000006f479b723e */ /* 0x008fee00000010ff */
[C---:B------:R-:W-:Y:S04]  /*148c0*/  HMMA.16816.F32.BF16 R120, R152.reuse, R128, R8 ;  /* 0x000000809878723c */ /* 0x040fe80000041808 */
[----:B----4-:R-:W-:Y:S04]  /*148d0*/  FFMA.FTZ R3, R3, R85, R143 ;  /* 0x0000005503037223 */ /* 0x010fe8000001008f */
[-C--:B------:R-:W-:Y:S04]  /*148e0*/  HMMA.16816.F32.BF16 R124, R152, R130.reuse, R12 ;  /* 0x00000082987c723c */ /* 0x080fe8000004180c */
[----:B-----5:R-:W-:Y:S02]  /*148f0*/  FFMA.FTZ R6, R0, R84, R245 ;  /* 0x0000005400067223 */ /* 0x020fe400000100f5 */
        /* <DEDUP_REMOVED lines=94> */
[----:B------:R-:W-:Y:S03]  /*14ee0*/  IMAD.MOV.U32 R112, RZ, RZ, R108 ;  /* 0x000000ffff707224 */ /* 0x000fe600078e006c */
[----:B------:R2:W-:Y:S01]  /*14ef0*/  STL [R1+0xc], R0 ;  /* 0x00000c0001007387 */ /* 0x0005e20000100800 */
[----:B-1----:R-:W-:Y:S01]  /*14f00*/  IMAD.MOV.U32 R3, RZ, RZ, R110 ;  /* 0x000000ffff037224 */ /* 0x002fe200078e006e */
[----:B------:R-:W-:-:S05]  /*14f10*/  @P0 BRA `(.L_x_3098) ;  /* 0xffffc25000000947 */ /* 0x000fca000383ffff */
.L_x_3097:
[----:B-12---:R-:W2:Y:S02]  /*14f20*/  LDL R0, [R1+0x10] ;  /* 0x0000100001007983 */ /* 0x006ea40000100800 */
[----:B--2---:R-:W-:-:S13]  /*14f30*/  ISETP.GE.AND P0, PT, R200, R0, PT ;  /* 0x00000000c800720c */ /* 0x004fda0003f06270 */
[----:B------:R-:W-:Y:S05]  /*14f40*/  @!P0 BRA `(.L_x_3099) ;  /* 0x00002f7000008947 */ /* 0x000fea0003800000 */
[----:B------:R-:W-:Y:S01]  /*14f50*/  IMAD.MOV.U32 R3, RZ, RZ, R109 ;  /* 0x000000ffff037224 */ /* 0x000fe200078e006d */
[----:B------:R-:W-:Y:S01]  /*14f60*/  MOV R114, R70 ;  /* 0x0000004600727202 */ /* 0x000fe20000000f00 */
[----:B------:R-:W-:Y:S01]  /*14f70*/  IMAD.MOV.U32 R0, RZ, RZ, R110 ;  /* 0x000000ffff007224 */ /* 0x000fe200078e006e */
[----:B------:R-:W-:Y:S02]  /*14f80*/  MOV R111, R108 ;  /* 0x0000006c006f7202 */ /* 0x000fe40000000f00 */
.L_x_3100:
[----:B------:R-:W2:Y:S01]  /*14f90*/  LDL R2, [R1+0x1c] ;  /* 0x00001c0001027983 */ /* 0x000ea20000100800 */
[----:B------:R-:W-:Y:S04]  /*14fa0*/  DEPBAR.LE SB0, 0x0 ;  /* 0x000080000000791a */ /* 0x000fe80000000000 */
[----:B------:R-:W3:Y:S01]  /*14fb0*/  LDL R72, [R1+0x30] ;  /* 0x0000300001487983 */ /* 0x000ee20000100800 */
[----:B------:R-:W-:Y:S01]  /*14fc0*/  WARPSYNC 0xffffffff ;  /* 0xffffffff00007948 */ /* 0x000fe20003800000 */
[----:B------:R-:W-:Y:S01]  /*14fd0*/  IMAD.WIDE.U32 R68, R200, c[0x0][0x208], RZ ;  /* 0x00008200c8447a25 */ /* 0x000fe200078e00ff */
[----:B------:R-:W-:Y:S01]  /*14fe0*/  MOV R110, c[0x0][0x208] ;  /* 0x00008200006e7a02 */ /* 0x000fe20000000f00 */
[----:B------:R-:W4:Y:S01]  /*14ff0*/  LDL.64 R70, [R1+0x20] ;  /* 0x0000200001467983 */ /* 0x000f220000100a00 */
[----:B------:R-:W-:Y:S02]  /*15000*/  MOV R74, 0x5 ;  /* 0x00000005004a7802 */ /* 0x000fe40000000f00 */
[C---:B------:R-:W-:Y:S02]  /*15010*/  SHF.L.U32 R190, R110.reuse, 0x5, RZ ;  /* 0x000000056ebe7819 */ /* 0x040fe400000006ff */
[----:B------:R-:W-:Y:S01]  /*15020*/  SHF.L.U64.HI R110, R110, R74, c[0x0][0x20c] ;  /* 0x000083006e6e7619 */ /* 0x000fe2000001024a */
[----:B------:R-:W-:Y:S08]  /*15030*/  BAR.SYNC.DEFER_BLOCKING 0x0 ;  /* 0x0000000000007b1d */ /* 0x000ff00000010000 */
[----:B------:R-:W-:Y:S08]  /*15040*/  LDSM.16.M88.4 R80, [R214] ;  /* 0x00000000d650783b */ /* 0x000ff00000000200 */
        /* <DEDUP_REMOVED lines=17> */
[----:B------:R-:W1:Y:S03]  /*15160*/  LDSM.16.M88.4 R172, [R222] ;  /* 0x00000000deac783b */ /* 0x000e660000000200 */
[-C--:B------:R-:W-:Y:S05]  /*15170*/  HMMA.16816.F32.BF16 R28, R76, R34.reuse, RZ ;  /* 0x000000224c1c723c */ /* 0x080fea00000418ff */
[----:B------:R-:W1:Y:S03]  /*15180*/  LDSM.16.M88.4 R176, [R221] ;  /* 0x00000000ddb0783b */ /* 0x000e660000000200 */
[C---:B------:R-:W-:Y:S05]  /*15190*/  HMMA.16816.F32.BF16 R32, R80.reuse, R34, RZ ;  /* 0x000000225020723c */ /* 0x040fea00000418ff */
[----:B------:R-:W2:Y:S03]  /*151a0*/  LDSM.16.M88.4 R180, [R220] ;  /* 0x00000000dcb4783b */ /* 0x000ea60000000200 */
[-C--:B------:R-:W-:Y:S05]  /*151b0*/  HMMA.16816.F32.BF16 R36, R80, R48.reuse, RZ ;  /* 0x000000305024723c */ /* 0x080fea00000418ff */
[----:B------:R-:W2:Y:S03]  /*151c0*/  LDSM.16.M88.4 R184, [R219] ;  /* 0x00000000dbb8783b */ /* 0x000ea60000000200 */
[C---:B------:R-:W-:Y:S05]  /*151d0*/  HMMA.16816.F32.BF16 R40, R76.reuse, R48, RZ ;  /* 0x000000304c28723c */ /* 0x040fea00000418ff */
[----:B------:R-:W4:Y:S04]  /*151e0*/  LDL R201, [R1+0x34] ;  /* 0x0000340001c97983 */ /* 0x000f280000100800 */
[----:B------:R-:W4:Y:S01]  /*151f0*/  LDL.LU R243, [R1] ;  /* 0x0000000001f37983 */ /* 0x000f220000300800 */
[-C--:B------:R-:W-:Y:S03]  /*15200*/  HMMA.16816.F32.BF16 R44, R76, R50.reuse, RZ ;  /* 0x000000324c2c723c */ /* 0x080fe600000418ff */
[----:B------:R-:W4:Y:S04]  /*15210*/  LDL.LU R242, [R1+0x4] ;  /* 0x0000040001f27983 */ /* 0x000f280000300800 */
[----:B------:R-:W4:Y:S01]  /*15220*/  LDL.LU R241, [R1+0x8] ;  /* 0x0000080001f17983 */ /* 0x000f220000300800 */
[C---:B------:R-:W-:Y:S03]  /*15230*/  HMMA.16816.F32.BF16 R48, R80.reuse, R50, RZ ;  /* 0x000000325030723c */ /* 0x040fe600000418ff */
[----:B------:R-:W4:Y:S05]  /*15240*/  LDL.LU R240, [R1+0xc] ;  /* 0x00000c0001f07983 */ /* 0x000f2a0000300800 */
[-C--:B-1----:R-:W-:Y:S08]  /*15250*/  HMMA.16816.F32.BF16 R52, R80, R64.reuse, RZ ;  /* 0x000000405034723c */ /* 0x082ff000000418ff */
[C---:B------:R-:W-:Y:S08]  /*15260*/  HMMA.16816.F32.BF16 R56, R76.reuse, R64, RZ ;  /* 0x000000404c38723c */ /* 0x040ff000000418ff */
[-C--:B------:R-:W-:Y:S08]  /*15270*/  HMMA.16816.F32.BF16 R60, R76, R66.reuse, RZ ;  /* 0x000000424c3c723c */ /* 0x080ff000000418ff */
[C---:B------:R-:W-:Y:S02]  /*15280*/  HMMA.16816.F32.BF16 R64, R80.reuse, R66, RZ ;  /* 0x000000425040723c */ /* 0x040fe400000418ff */
[----:B--2---:R-:W-:Y:S02]  /*15290*/  LOP3.LUT P4, RZ, R2, 0x1, RZ, 0xc0, !PT ;  /* 0x0000000102ff7812 */ /* 0x004fe4000788c0ff */
[----:B------:R-:W-:Y:S02]  /*152a0*/  SHF.R.S32.HI R2, RZ, 0x1f, R200 ;  /* 0x0000001fff027819 */ /* 0x000fe400000114c8 */
[----:B---3--:R-:W-:Y:S03]  /*152b0*/  MOV R73, R72 ;  /* 0x0000004800497202 */ /* 0x008fe60000000f00 */
[----:B------:R-:W-:Y:S03]  /*152c0*/  IMAD R2, R2, c[0x0][0x208], RZ ;  /* 0x0000820002027a24 */ /* 0x000fe600078e02ff */
[----:B----4-:R-:W-:Y:S01]  /*152d0*/  MOV R72, R70 ;  /* 0x0000004600487202 */ /* 0x010fe20000000f00 */
[----:B------:R-:W-:Y:S04]  /*152e0*/  IMAD R2, R200, c[0x0][0x20c], R2 ;  /* 0x00008300c8027a24 */ /* 0x000fe800078e0202 */
[----:B------:R-:W-:Y:S01]  /*152f0*/  IMAD.WIDE.U32 R72, R68, 0x50, R72 ;  /* 0x0000005044487825 */ /* 0x000fe200078e0048 */
[----:B------:R-:W-:Y:S02]  /*15300*/  IADD3 R2, R69, R2, RZ ;  /* 0x0000000245027210 */ /* 0x000fe40007ffe0ff */
[-C--:B-----5:R-:W-:Y:S02]  /*15310*/  HMMA.16816.F32.BF16 R68, R80, R156.reuse, RZ ;  /* 0x0000009c5044723c */ /* 0x0a0fe400000418ff */
[----:B------:R-:W-:Y:S01]  /*15320*/  LEA R112, P0, R72, c[0x0][0x1f8], 0x1 ;  /* 0x00007e0048707a11 */ /* 0x000fe200078008ff */
[----:B------:R-:W-:Y:S05]  /*15330*/  IMAD R2, R2, 0x50, RZ ;  /* 0x0000005002027824 */ /* 0x000fea00078e02ff */
[----:B------:R-:W-:Y:S04]  /*15340*/  IADD3 R2, R73, R2, RZ ;  /* 0x0000000249027210 */ /* 0x000fe80007ffe0ff */
[----:B------:R-:W-:Y:S02]  /*15350*/  LEA.HI.X R113, R72, c[0x0][0x1fc], R2, 0x1, P0 ;  /* 0x00007f0048717a11 */ /* 0x000fe400000f0c02 */
[C---:B------:R-:W-:Y:S02]  /*15360*/  HMMA.16816.F32.BF16 R72, R76.reuse, R156, RZ ;  /* 0x0000009c4c48723c */ /* 0x040fe400000418ff */
[----:B------:R-:W-:Y:S01]  /*15370*/  IADD3 R108, P0, R112, R190, RZ ;  /* 0x000000be706c7210 */ /* 0x000fe20007f1e0ff */
[----:B------:R-:W-:Y:S01]  /*15380*/  @!PT LDS RZ, [RZ] ;  /* 0x00000000fffff984 */ /* 0x000fe20000000800 */
[----:B------:R-:W-:Y:S01]  /*15390*/  @!PT LDS RZ, [RZ] ;  /* 0x00000000fffff984 */ /* 0x000fe20000000800 */
[----:B------:R-:W-:Y:S01]  /*153a0*/  @!PT LDS RZ, [RZ] ;  /* 0x00000000fffff984 */ /* 0x000fe20000000800 */
[----:B------:R1:W-:Y:S03]  /*153b0*/  LDGSTS.E.BYPASS.LTC128B.128 [R224+0x100], [R112.64], !P4 ;  /* 0x0010000070e07fae */ /* 0x0003e6000e101d48 */
[----:B------:R-:W-:Y:S02]  /*153c0*/  IADD3.X R109, R113, R110, RZ, P0, !PT ;  /* 0x0000006e716d7210 */ /* 0x000fe400007fe4ff */
[-C--:B------:R-:W-:Y:S01]  /*153d0*/  HMMA.16816.F32.BF16 R76, R76, R158.reuse, RZ ;  /* 0x0000009e4c4c723c */ /* 0x080fe200000418ff */
[----:B------:R-:W-:Y:S02]  /*153e0*/  IADD3 R188, P2, R108, R190, RZ ;  /* 0x000000be6cbc7210 */ /* 0x000fe40007f5e0ff */
[----:B------:R2:W-:Y:S02]  /*153f0*/  LDGSTS.E.BYPASS.LTC128B.128 [R224+0x900], [R108.64], !P4 ;  /* 0x009000006ce07fae */ /* 0x0005e4000e101d48 */
[----:B------:R-:W-:Y:S02]  /*15400*/  IADD3.X R189, R109, R110, RZ, P2, !PT ;  /* 0x0000006e6dbd7210 */ /* 0x000fe400017fe4ff */
[----:B------:R-:W-:Y:S01]  /*15410*/  IADD3 R156, P1, R188, R190, RZ ;  /* 0x000000bebc9c7210 */ /* 0x000fe20007f3e0ff */
[----:B------:R-:W-:Y:S03]  /*15420*/  HMMA.16816.F32.BF16 R80, R80, R158, RZ ;  /* 0x0000009e5050723c */ /* 0x000fe600000418ff */
[----:B------:R3:W-:Y:S01]  /*15430*/  LDGSTS.E.BYPASS.LTC128B.128 [R224+0x1100], [R188.64], !P4 ;  /* 0x01100000bce07fae */ /* 0x0007e2000e101d48 */
[----:B------:R-:W-:Y:S04]  /*15440*/  IADD3.X R157, R189, R110, RZ, P1, !PT ;  /* 0x0000006ebd9d7210 */ /* 0x000fe80000ffe4ff */
[-C--:B------:R-:W-:Y:S03]  /*15450*/  HMMA.16816.F32.BF16 R4, R160, R164.reuse, R4 ;  /* 0x000000a4a004723c */ /* 0x080fe60000041804 */
        /* <DEDUP_REMOVED lines=211> */
[----:B----4-:R-:W-:Y:S02]  /*16190*/  FMUL.FTZ R86, R112, R86 ;  /* 0x0000005670567220 */ /* 0x010fe40000410000 */
[----:B------:R-:W-:Y:S01]  /*161a0*/  FMUL.FTZ R2, R2, c[0x0][0x2d0] ;  /* 0x0000b40002027a20 */ /* 0x000fe20000410000 */
[----:B------:R2:W-:Y:S01]  /*161b0*/  MUFU.EX2 R193, R39 ;  /* 0x0000002700c17308 */ /* 0x0005e20000000800 */
[C---:B------:R-:W-:Y:S02]  /*161c0*/  FMUL.FTZ R87, R112.reuse, R87 ;  /* 0x0000005770577220 */ /* 0x040fe40000410000 */
[C---:B------:R-:W-:Y:S02]  /*161d0*/  FMUL.FTZ R98, R112.reuse, R98 ;  /* 0x0000006270627220 */ /* 0x040fe40000410000 */
[C---:B------:R-:W-:Y:S02]  /*161e0*/  FMUL.FTZ R99, R112.reuse, R99 ;  /* 0x0000006370637220 */ /* 0x040fe40000410000 */
[C---:B-----5:R-:W-:Y:S02]  /*161f0*/  FMUL.FTZ R38, R112.reuse, R150 ;  /* 0x0000009670267220 */ /* 0x060fe40000410000 */
        /* <DEDUP_REMOVED lines=118> */
[----:B---3--:R-:W-:Y:S01]  /*16960*/  FMUL.FTZ R32, R113, R144 ;  /* 0x0000009071207220 */ /* 0x008fe20000410000 */
[-C--:B------:R-:W-:Y:S01]  /*16970*/  @P0 IADD3.X R9, R11, R12.reuse, RZ, P3, !PT ;  /* 0x0000000c0b090210 */ /* 0x080fe20001ffe4ff */
[----:B------:R1:W-:Y:S01]  /*16980*/  MUFU.EX2 R207, R7 ;  /* 0x0000000700cf7308 */ /* 0x0003e20000000800 */
[----:B------:R3:W-:Y:S01]  /*16990*/  @P0 LDGSTS.E.BYPASS.LTC128B.128 [R224+0x2900], [R10.64], !P4 ;  /* 0x029000000ae00fae */ /* 0x0007e2000e101d48 */
[----:B------:R-:W-:Y:S01]  /*169a0*/  @P0 IADD3 R4, P2, R6, R5, RZ ;  /* 0x0000000506040210 */ /* 0x000fe20007f5e0ff */
[----:B-----5:R-:W-:Y:S02]  /*169b0*/  FFMA.FTZ R36, R49, c[0x0][0x2d0], -R161 ;  /* 0x0000b40031247a23 */ /* 0x020fe400000108a1 */
[----:B------:R-:W-:Y:S04]  /*169c0*/  FMUL.FTZ R49, R111, R153 ;  /* 0x000000996f317220 */ /* 0x000fe80000410000 */
[----:B------:R5:W-:Y:S01]  /*169d0*/  @P0 LDGSTS.E.BYPASS.LTC128B.128 [R224+0x3100], [R8.64], !P4 ;  /* 0x0310000008e00fae */ /* 0x000be2000e101d48 */
[----:B------:R2:W-:Y:S01]  /*169e0*/  MUFU.EX2 R195, R36 ;  /* 0x0000002400c37308 */ /* 0x0005e20000000800 */
[-C--:B-1----:R-:W-:Y:S02]  /*169f0*/  @P0 IADD3.X R7, R9, R12.reuse, RZ, P1, !PT ;  /* 0x0000000c09070210 */ /* 0x082fe40000ffe4ff */
[----:B---3--:R-:W-:Y:S04]  /*16a00*/  @P0 IADD3 R10, P1, R4, R5, RZ ;  /* 0x00000005040a0210 */ /* 0x008fe80007f3e0ff */
[----:B------:R1:W-:Y:S01]  /*16a10*/  @P0 LDGSTS.E.BYPASS.LTC128B.128 [R224+0x3900], [R6.64], !P4 ;  /* 0x0390000006e00fae */ /* 0x0003e2000e101d48 */
[----:B------:R-:W-:Y:S01]  /*16a20*/  @P0 IADD3.X R5, R7, R12, RZ, P2, !PT ;  /* 0x0000000c07050210 */ /* 0x000fe200017fe4ff */
[--C-:B------:R-:W-:Y:S02]  /*16a30*/  FFMA.FTZ R11, R23, c[0x0][0x2d0], -R160.reuse ;  /* 0x0000b400170b7a23 */ /* 0x100fe400000108a0 */
[----:B--2---:R-:W-:Y:S02]  /*16a40*/  FMUL.FTZ R36, R113, R148 ;  /* 0x0000009471247220 */ /* 0x004fe40000410000 */
[----:B------:R2:W-:Y:S01]  /*16a50*/  MUFU.EX2 R206, R11 ;  /* 0x0000000b00ce7308 */ /* 0x0005e20000000800 */
[----:B-----5:R-:W-:Y:S01]  /*16a60*/  FMUL.FTZ R8, R111, R120 ;  /* 0x000000786f087220 */ /* 0x020fe20000410000 */
[----:B------:R3:W-:Y:S01]  /*16a70*/  @P0 LDGSTS.E.BYPASS.LTC128B.128 [R224+0x4100], [R4.64], !P4 ;  /* 0x0410000004e00fae */ /* 0x0007e2000e101d48 */
[----:B------:R-:W-:Y:S01]  /*16a80*/  F2FP.BF16.PACK_AB R120, R227, R226 ;  /* 0x000000e2e378723e */ /* 0x000fe200000010ff */
[----:B------:R-:W-:Y:S01]  /*16a90*/  FMUL.FTZ R9, R111, R121 ;  /* 0x000000796f097220 */ /* 0x000fe20000410000 */
[----:B----4-:R-:W-:Y:S05]  /*16aa0*/  F2FP.BF16.PACK_AB R121, R168, R167 ;  /* 0x000000a7a879723e */ /* 0x010fea00000010ff */
[----:B------:R-:W-:Y:S01]  /*16ab0*/  MUFU.EX2 R148, R46 ;  /* 0x0000002e00947308 */ /* 0x000fe20000000800 */
[----:B-1----:R-:W-:Y:S02]  /*16ac0*/  FFMA.FTZ R6, R34, c[0x0][0x2d0], -R160 ;  /* 0x0000b40022067a23 */ /* 0x002fe400000108a0 */
[C---:B------:R-:W-:Y:S01]  /*16ad0*/  FMUL.FTZ R7, R112.reuse, R119 ;  /* 0x0000007770077220 */ /* 0x040fe20000410000 */
[----:B--2---:R-:W-:Y:S06]  /*16ae0*/  @P0 IADD3.X R11, R5, R12, RZ, P1, !PT ;  /* 0x0000000c050b0210 */ /* 0x004fec0000ffe4ff */
[----:B------:R1:W-:Y:S01]  /*16af0*/  MUFU.EX2 R204, R6 ;  /* 0x0000000600cc7308 */ /* 0x0003e20000000800 */
[----:B------:R-:W-:Y:S01]  /*16b00*/  F2FP.BF16.PACK_AB R119, R235, R234 ;  /* 0x000000eaeb77723e */ /* 0x000fe200000010ff */
[----:B------:R-:W-:Y:S02]  /*16b10*/  FFMA.FTZ R12, R29, c[0x0][0x2d0], -R162 ;  /* 0x0000b4001d0c7a23 */ /* 0x000fe400000108a2 */
[----:B---3--:R-:W-:Y:S01]  /*16b20*/  FFMA.FTZ R4, R35, c[0x0][0x2d0], -R160 ;  /* 0x0000b40023047a23 */ /* 0x008fe200000108a0 */
[----:B------:R2:W-:Y:S01]  /*16b30*/  @P0 LDGSTS.E.BYPASS.LTC128B.128 [R224+0x4900], [R10.64], !P4 ;  /* 0x049000000ae00fae */ /* 0x0005e2000e101d48 */
[----:B------:R-:W-:Y:S01]  /*16b40*/  FMUL.FTZ R5, R113, R117 ;  /* 0x0000007571057220 */ /* 0x000fe20000410000 */
[----:B------:R-:W-:Y:S01]  /*16b50*/  F2FP.BF16.PACK_AB R117, R233, R232 ;  /* 0x000000e8e975723e */ /* 0x000fe200000010ff */
[----:B------:R-:W-:Y:S02]  /*16b60*/  FMUL.FTZ R29, R111, R141 ;  /* 0x0000008d6f1d7220 */ /* 0x000fe40000410000 */
[----:B------:R3:W-:Y:S01]  /*16b70*/  MUFU.EX2 R205, R4 ;  /* 0x0000000400cd7308 */ /* 0x0007e20000000800 */
        /* <DEDUP_REMOVED lines=60> */
[----:B-----5:R-:W-:Y:S01]  /*16f40*/  F2FP.BF16.PACK_AB R120, R202, R199 ;  /* 0x000000c7ca78723e */ /* 0x020fe200000010ff */
[----:B------:R-:W-:Y:S01]  /*16f50*/  HMMA.16816.F32.BF16 R104, R116, R130, R104 ;  /* 0x000000827468723c */ /* 0x000fe20000041868 */
[----:B------:R-:W3:Y:S03]  /*16f60*/  LDSM.16.MT88.4 R128, [R212+0x800] ;  /* 0x00080000d480783b */ /* 0x000ee60000004200 */
[----:B--2---:R-:W-:Y:S02]  /*16f70*/  F2FP.BF16.PACK_AB R122, R201, R203 ;  /* 0x000000cbc97a723e */ /* 0x004fe400000010ff */
        /* <DEDUP_REMOVED lines=117> */
[----:B------:R3:W4:Y:S05]  /*176d0*/  MUFU.EX2 R64, R52 ;  /* 0x0000003400407308 */ /* 0x00072a0000000800 */
[-C--:B------:R-:W-:Y:S08]  /*176e0*/  HMMA.16816.F32.BF16 R84, R40, R56.reuse, R84 ;  /* 0x000000382854723c */ /* 0x080ff00000041854 */
[C---:B------:R-:W-:Y:S01]  /*176f0*/  HMMA.16816.F32.BF16 R88, R44.reuse, R56, R88 ;  /* 0x000000382c58723c */ /* 0x040fe20000041858 */
[----:B-1----:R-:W1:Y:S03]  /*17700*/  LDSM.16.MT88.4 R60, [R211+0x1800] ;  /* 0x00180000d33c783b */ /* 0x002e660000004200 */
[----:B--2---:R-:W-:Y:S04]  /*17710*/  F2FP.BF16.PACK_AB R153, R65, R66 ;  /* 0x000000424199723e */ /* 0x004fe800000010ff */
[-C--:B------:R-:W-:Y:S04]  /*17720*/  HMMA.16816.F32.BF16 R92, R44, R58.reuse, R92 ;  /* 0x0000003a2c5c723c */ /* 0x080fe8000004185c */
[--C-:B---3--:R-:W-:Y:S01]  /*17730*/  FFMA.FTZ R52, R78, c[0x0][0x2d0], -R3.reuse ;  /* 0x0000b4004e347a23 */ /* 0x108fe20000010803 */
[----:B----4-:R-:W-:Y:S01]  /*17740*/  F2FP.BF16.PACK_AB R154, R64, R67 ;  /* 0x00000043409a723e */ /* 0x010fe200000010ff */
[----:B------:R-:W-:Y:S02]  /*17750*/  FFMA.FTZ R3, R79, c[0x0][0x2d0], -R3 ;  /* 0x0000b4004f037a23 */ /* 0x000fe40000010803 */
        /* <DEDUP_REMOVED lines=27> */
[C---:B------:R-:W-:Y:S01]  /*17910*/  HMMA.16816.F32.BF16 R128, R40.reuse, R130, R16 ;  /* 0x000000822880723c */ /* 0x040fe20000041810 */
[----:B------:R-:W2:Y:S03]  /*17920*/  LDSM.16.MT88.4 R4, [R211+0x2000] ;  /* 0x00200000d304783b */ /* 0x000ea60000004200 */
        /* <DEDUP_REMOVED lines=80> */
[----:B------:R-:W-:Y:S01]  /*17e30*/  MOV R70, R2 ;  /* 0x0000000200467202 */ /* 0x000fe20000000f00 */
        /* <DEDUP_REMOVED lines=8> */
.L_x_3099:
[----:B------:R-:W-:Y:S02]  /*17ec0*/  MOV R11, 0x1f ;  /* 0x0000001f000b7802 */ /* 0x000fe40000000f00 */
[----:B------:R-:W-:Y:S01]  /*17ed0*/  MOV R10, 0xffffffff ;  /* 0xffffffff000a7802 */ /* 0x000fe20000000f00 */
[----:B------:R-:W-:Y:S05]  /*17ee0*/  BRA.DIV ~URZ, `(.L_x_3101) ;  /* 0x000052727f007947 */ /* 0x000fea000b800000 */
[----:B------:R-:W2:Y:S04]  /*17ef0*/  LDL R0, [R1] ;  /* 0x0000000001007983 */ /* 0x000ea80000100800 */
[----:B--2---:R1:W2:Y:S02]  /*17f00*/  SHFL.BFLY PT, R2, R0, 0x2, 0x1f ;  /* 0x0c401f0000027f89 */ /* 0x0042a400000e0000 */
.L_x_3187:
[----:B-1----:R-:W3:Y:S02]  /*17f10*/  LDL.LU R0, [R1] ;  /* 0x0000000001007983 */ /* 0x002ee40000300800 */
        /* <DEDUP_REMOVED lines=18> */
.L_x_3188:
        /* <DEDUP_REMOVED lines=14> */
[----:B------:R-:W-:Y:S01]  /*18120*/  @P2 MUFU.LG2 R7, R4 ;  /* 0x0000000400072308 */ /* 0x000fe20000000c00 */
[C---:B------:R-:W-:Y:S02]  /*18130*/  FMUL.FTZ R75, R0.reuse, R129 ;  /* 0x00000081004b7220 */ /* 0x040fe40000410000 */
[C---:B------:R-:W-:Y:S02]  /*18140*/  FMUL.FTZ R68, R0.reuse, R84 ;  /* 0x0000005400447220 */ /* 0x040fe40000410000 */
[C---:B------:R-:W-:Y:S01]  /*18150*/  FMUL.FTZ R69, R0.reuse, R85 ;  /* 0x0000005500457220 */ /* 0x040fe20000410000 */
[----:B--2---:R-:W-:Y:S01]  /*18160*/  CS2R R2, SRZ ;  /* 0x0000000000027805 */ /* 0x004fe2000001ff00 */
[C---:B------:R-:W-:Y:S02]  /*18170*/  FMUL.FTZ R72, R0.reuse, R116 ;  /* 0x0000007400487220 */ /* 0x040fe40000410000 */
[C---:B------:R-:W-:Y:S02]  /*18180*/  FMUL.FTZ R73, R0.reuse, R117 ;  /* 0x0000007500497220 */ /* 0x040fe40000410000 */
[C---:B------:R-:W-:Y:S01]  /*18190*/  FMUL.FTZ R76, R0.reuse, R132 ;  /* 0x00000084004c7220 */ /* 0x040fe20000410000 */
[----:B------:R1:W2:Y:S01]  /*181a0*/  @P2 MUFU.RCP R3, R4 ;  /* 0x0000000400032308 */ /* 0x0002a20000001000 */
        /* <DEDUP_REMOVED lines=9> */
[----:B-1----:R-:W-:Y:S01]  /*18240*/  @P2 MOV R4, 0x3f317218 ;  /* 0x3f31721800042802 */ /* 0x002fe20000000f00 */
[----:B------:R-:W-:Y:S02]  /*18250*/  FMUL.FTZ R65, R0, R105 ;  /* 0x0000006900417220 */ /* 0x000fe40000410000 */
[----:B------:R-:W1:Y:S01]  /*18260*/  @P1 MUFU.LG2 R0, R5 ;  /* 0x0000000500001308 */ /* 0x000e620000000c00 */
[C---:B--2---:R-:W-:Y:S02]  /*18270*/  FMUL.FTZ R96, R3.reuse, R118 ;  /* 0x0000007603607220 */ /* 0x044fe40000410000 */
[----:B------:R-:W-:Y:S02]  /*18280*/  FMUL.FTZ R97, R3, R119 ;  /* 0x0000007703617220 */ /* 0x000fe40000410000 */
[----:B------:R-:W-:Y:S02]  /*18290*/  @P2 FMUL.FTZ R8, R7, 0.69314718246459960938 ;  /* 0x3f31721807082820 */ /* 0x000fe40000410000 */
[----:B------:R-:W-:-:S02]  /*182a0*/  FMUL.FTZ R118, R3, R86 ;  /* 0x0000005603767220 */ /* 0x000fc40000410000 */
        /* <DEDUP_REMOVED lines=63> */
.L_x_3030:
        /* <DEDUP_REMOVED lines=19> */
.L_x_3104:
[----:B--2---:R-:W-:Y:S05]  /*187d0*/  BSYNC B0 ;  /* 0x0000000000007941 */ /* 0x004fea0003800000 */
.L_x_3103:
        /* <DEDUP_REMOVED lines=47> */
[----:B------:R-:W-:Y:S02]  /*18ad0*/  F2FP.BF16.PACK_AB R6, R97, R96 ;  /* 0x000000606106723e */ /* 0x000fe400000010ff */
[----:B------:R-:W-:Y:S02]  /*18ae0*/  ISETP.NE.U32.AND P0, PT, RZ, c[0x0][0x508], PT ;  /* 0x00014200ff007a0c */ /* 0x000fe40003f05070 */
        /* <DEDUP_REMOVED lines=26> */
[----:B------:R-:W-:-:S03]  /*18c90*/  ISETP.NE.AND.EX P1, PT, RZ, c[0x0][0x50c], PT, P0 ;  /* 0x00014300ff007a0c */ /* 0x000fc60003f25300 */
[----:B------:R3:W-:Y:S04]  /*18ca0*/  STS [R5+0x400], R8 ;  /* 0x0004000805007388 */ /* 0x0007e80000000800 */
        /* <DEDUP_REMOVED lines=61> */
.L_x_3107:
        /* <DEDUP_REMOVED lines=134> */
.L_x_3189:
[----:B------:R-:W-:Y:S05]  /*198e0*/  BRA.DIV ~URZ, `(.L_x_3110) ;  /* 0x00003bb27f007947 */ /* 0x000fea000b800000 */
[----:B------:R4:W2:Y:S02]  /*198f0*/  SHFL.IDX PT, R2, R7, RZ, 0x181f ;  /* 0x00181fff07027589 */ /* 0x0008a400000e0000 */
.L_x_3190:
        /* <DEDUP_REMOVED lines=8> */
.L_x_3191:
[----:B------:R-:W-:-:S04]  /*19980*/  IADD3 R3, R5, 0x10, RZ ;  /* 0x0000001005037810 */ /* 0x000fc80007ffe0ff */
[----:B------:R-:W-:-:S13]  /*19990*/  ISETP.GE.OR P0, PT, R3, R4, P2 ;  /* 0x000000040300720c */ /* 0x000fda0001706670 */
[----:B--2---:R-:W-:-:S04]  /*199a0*/  @!P0 LEA R2, P1, R0, R2, 0x1 ;  /* 0x0000000200028211 */ /* 0x004fc800078208ff */
[----:B------:R-:W-:-:S05]  /*199b0*/  @!P0 LEA.HI.X R3, R0, R8, R70, 0x1, P1 ;  /* 0x0000000800038211 */ /* 0x000fca00008f0c46 */
[----:B------:R2:W-:Y:S01]  /*199c0*/  @!P0 ST.E.128 [R2.64], R16 ;  /* 0x0000001002008985 */ /* 0x0005e2000c101d08 */
[----:B------:R-:W-:Y:S05]  /*199d0*/  BRA.DIV ~URZ, `(.L_x_3112) ;  /* 0x00003c027f007947 */ /* 0x000fea000b800000 */
[----:B------:R2:W3:Y:S02]  /*199e0*/  SHFL.IDX PT, R8, R6, 0x2, 0x181f ;  /* 0x00581f0006087f89 */ /* 0x0004e400000e0000 */
.L_x_3192:
[----:B------:R-:W-:Y:S05]  /*199f0*/  BRA.DIV ~URZ, `(.L_x_3113) ;  /* 0x00003c527f007947 */ /* 0x000fea000b800000 */
[----:B--2---:R2:W4:Y:S02]  /*19a00*/  SHFL.IDX PT, R2, R7, 0x2, 0x181f ;  /* 0x00581f0007027f89 */ /* 0x00452400000e0000 */
.L_x_3193:
        /* <DEDUP_REMOVED lines=8> */
.L_x_3194:
[----:B------:R-:W-:-:S04]  /*19a90*/  IADD3 R3, R5, 0x30, RZ ;  /* 0x0000003005037810 */ /* 0x000fc80007ffe0ff */
[----:B------:R-:W-:-:S13]  /*19aa0*/  ISETP.GE.OR P0, PT, R3, R4, P2 ;  /* 0x000000040300720c */ /* 0x000fda0001706670 */
[----:B---3--:R-:W-:-:S04]  /*19ab0*/  @!P0 LEA R2, P1, R0, R2, 0x1 ;  /* 0x0000000200028211 */ /* 0x008fc800078208ff */
[----:B--2---:R-:W-:-:S05]  /*19ac0*/  @!P0 LEA.HI.X R3, R0, R8, R70, 0x1, P1 ;  /* 0x0000000800038211 */ /* 0x004fca00008f0c46 */
[----:B-1----:R1:W-:Y:S01]  /*19ad0*/  @!P0 ST.E.128 [R2.64], R24 ;  /* 0x0000001802008985 */ /* 0x0023e2000c101d08 */
[----:B------:R-:W-:Y:S05]  /*19ae0*/  BRA.DIV ~URZ, `(.L_x_3115) ;  /* 0x00003ca27f007947 */ /* 0x000fea000b800000 */
[----:B------:R2:W3:Y:S02]  /*19af0*/  SHFL.IDX PT, R8, R6, 0x4, 0x181f ;  /* 0x00981f0006087f89 */ /* 0x0004e400000e0000 */
.L_x_3195:
[----:B------:R-:W-:Y:S05]  /*19b00*/  BRA.DIV ~URZ, `(.L_x_3116) ;  /* 0x00003cf27f007947 */ /* 0x000fea000b800000 */
[----:B-1----:R1:W2:Y:S02]  /*19b10*/  SHFL.IDX PT, R2, R7, 0x4, 0x181f ;  /* 0x00981f0007027f89 */ /* 0x0022a400000e0000 */
.L_x_3196:
        /* <DEDUP_REMOVED lines=8> */
.L_x_3197:
[----:B------:R-:W-:-:S04]  /*19ba0*/  IADD3 R3, R5, 0x50, RZ ;  /* 0x0000005005037810 */ /* 0x000fc80007ffe0ff */
[----:B------:R-:W-:-:S13]  /*19bb0*/  ISETP.GE.OR P0, PT, R3, R4, P2 ;  /* 0x000000040300720c */ /* 0x000fda0001706670 */
[----:B--2---:R-:W-:-:S04]  /*19bc0*/  @!P0 LEA R2, P1, R0, R2, 0x1 ;  /* 0x0000000200028211 */ /* 0x004fc800078208ff */
[----:B-1----:R-:W-:-:S05]  /*19bd0*/  @!P0 LEA.HI.X R3, R0, R8, R70, 0x1, P1 ;  /* 0x0000000800038211 */ /* 0x002fca00008f0c46 */
[----:B------:R1:W-:Y:S01]  /*19be0*/  @!P0 ST.E.128 [R2.64], R32 ;  /* 0x0000002002008985 */ /* 0x0003e2000c101d08 */
[----:B------:R-:W-:Y:S05]  /*19bf0*/  BRA.DIV ~URZ, `(.L_x_3118) ;  /* 0x00003d427f007947 */ /* 0x000fea000b800000 */
[----:B------:R2:W1:Y:S02]  /*19c00*/  SHFL.IDX PT, R8, R6, 0x6, 0x181f ;  /* 0x00d81f0006087f89 */ /* 0x00046400000e0000 */
.L_x_3198:
[----:B------:R-:W-:Y:S05]  /*19c10*/  BRA.DIV ~URZ, `(.L_x_3119) ;  /* 0x00003d927f007947 */ /* 0x000fea000b800000 */
[----:B-1----:R1:W2:Y:S02]  /*19c20*/  SHFL.IDX PT, R2, R7, 0x6, 0x181f ;  /* 0x00d81f0007027f89 */ /* 0x0022a400000e0000 */
.L_x_3199:
        /* <DEDUP_REMOVED lines=8> */
.L_x_3200:
[----:B------:R-:W-:-:S04]  /*19cb0*/  IADD3 R2, R5, 0x70, RZ ;  /* 0x0000007005027810 */ /* 0x000fc80007ffe0ff */
[----:B------:R-:W-:-:S13]  /*19cc0*/  ISETP.GE.OR P0, PT, R2, R4, P2 ;  /* 0x000000040200720c */ /* 0x000fda0001706670 */
[----:B------:R-:W-:Y:S05]  /*19cd0*/  @P0 BRA `(.L_x_3121) ;  /* 0x000018e000000947 */ /* 0x000fea0003800000 */
[----:B----4-:R-:W-:-:S04]  /*19ce0*/  LEA R2, P0, R0, R3, 0x1 ;  /* 0x0000000300027211 */ /* 0x010fc800078008ff */
[----:B---3--:R-:W-:-:S05]  /*19cf0*/  LEA.HI.X R3, R0, R6, R70, 0x1, P0 ;  /* 0x0000000600037211 */ /* 0x008fca00000f0c46 */
[----:B------:R3:W-:Y:S01]  /*19d00*/  ST.E.128 [R2.64], R40 ;  /* 0x0000002802007985 */ /* 0x0007e2000c101d08 */
[----:B------:R-:W-:Y:S05]  /*19d10*/  BRA `(.L_x_3121) ;  /* 0x000018a000007947 */ /* 0x000fea0003800000 */
.L_x_3108:
        /* <DEDUP_REMOVED lines=34> */
.L_x_3201:
[----:B------:R-:W-:Y:S05]  /*19f40*/  BRA.DIV ~URZ, `(.L_x_3123) ;  /* 0x00003c127f007947 */ /* 0x000fea000b800000 */
[----:B------:R3:W4:Y:S02]  /*19f50*/  SHFL.IDX PT, R2, R19, RZ, 0x1c1f ;  /* 0x001c1fff13027589 */ /* 0x00072400000e0000 */
.L_x_3202:
        /* <DEDUP_REMOVED lines=50> */
.L_x_3125:
[----:B------:R-:W-:Y:S05]  /*1a280*/  BSYNC B0 ;  /* 0x0000000000007941 */ /* 0x000fea0003800000 */
.L_x_3124:
[----:B------:R-:W-:Y:S05]  /*1a290*/  BRA.DIV ~URZ, `(.L_x_3126) ;  /* 0x000039327f007947 */ /* 0x000fea000b800000 */
[----:B--2---:R2:W1:Y:S04]  /*1a2a0*/  SHFL.IDX PT, R12, R13, 0x1, 0x1c1f ;  /* 0x003c1f000d0c7f89 */ /* 0x00446800000e0000 */
[----:B----4-:R2:W4:Y:S02]  /*1a2b0*/  SHFL.IDX PT, R2, R19, 0x1, 0x1c1f ;  /* 0x003c1f0013027f89 */ /* 0x01052400000e0000 */
.L_x_3203:
        /* <DEDUP_REMOVED lines=12> */
[----:B------:R-:W-:Y:S02]  /*1a380*/  @!P2 LEA R14, P1, R6, R2, 0x2 ;  /* 0x00000002060ea211 */ /* 0x000fe400078210ff */
        /* <DEDUP_REMOVED lines=22> */
.L_x_3128:
[----:B------:R-:W-:Y:S05]  /*1a4f0*/  BSYNC B0 ;  /* 0x0000000000007941 */ /* 0x000fea0003800000 */
.L_x_3127:
[----:B------:R-:W-:Y:S05]  /*1a500*/  BRA.DIV ~URZ, `(.L_x_3129) ;  /* 0x000037927f007947 */ /* 0x000fea000b800000 */
[----:B-1----:R1:W2:Y:S02]  /*1a510*/  SHFL.IDX PT, R12, R13, 0x2, 0x1c1f ;  /* 0x005c1f000d0c7f89 */ /* 0x0022a400000e0000 */
.L_x_3204:
[----:B------:R-:W-:Y:S05]  /*1a520*/  BRA.DIV ~URZ, `(.L_x_3130) ;  /* 0x000037e27f007947 */ /* 0x000fea000b800000 */
[----:B----4-:R4:W1:Y:S02]  /*1a530*/  SHFL.IDX PT, R2, R19, 0x2, 0x1c1f ;  /* 0x005c1f0013027f89 */ /* 0x01086400000e0000 */
.L_x_3205:
        /* <DEDUP_REMOVED lines=37> */
.L_x_3132:
[----:B------:R-:W-:Y:S05]  /*1a790*/  BSYNC B0 ;  /* 0x0000000000007941 */ /* 0x000fea0003800000 */
.L_x_3131:
[----:B------:R-:W-:Y:S05]  /*1a7a0*/  BRA.DIV ~URZ, `(.L_x_3133) ;  /* 0x000035d27f007947 */ /* 0x000fea000b800000 */
[----:B--2---:R2:W3:Y:S04]  /*1a7b0*/  SHFL.IDX PT, R12, R13, 0x3, 0x1c1f ;  /* 0x007c1f000d0c7f89 */ /* 0x0044e800000e0000 */
[----:B-1----:R2:W1:Y:S02]  /*1a7c0*/  SHFL.IDX PT, R2, R19, 0x3, 0x1c1f ;  /* 0x007c1f0013027f89 */ /* 0x00246400000e0000 */
.L_x_3206:
        /* <DEDUP_REMOVED lines=40> */
.L_x_3106:
        /* <DEDUP_REMOVED lines=21> */
.L_x_3134:
        /* <DEDUP_REMOVED lines=57> */
.L_x_3136:
[----:B------:R-:W-:Y:S05]  /*1af30*/  BSYNC B0 ;  /* 0x0000000000007941 */ /* 0x000fea0003800000 */
.L_x_3135:
        /* <DEDUP_REMOVED lines=38> */
.L_x_3207:
[----:B------:R-:W-:Y:S05]  /*1b1a0*/  BRA.DIV ~URZ, `(.L_x_3138) ;  /* 0x00002d127f007947 */ /* 0x000fea000b800000 */
[----:B------:R3:W4:Y:S02]  /*1b1b0*/  SHFL.IDX PT, R2, R7, RZ, 0x181f ;  /* 0x00181fff07027589 */ /* 0x00072400000e0000 */
.L_x_3208:
        /* <DEDUP_REMOVED lines=8> */
.L_x_3209:
[----:B------:R-:W-:-:S04]  /*1b240*/  IADD3 R3, R4, 0x10, RZ ;  /* 0x0000001004037810 */ /* 0x000fc80007ffe0ff */
[----:B------:R-:W-:-:S13]  /*1b250*/  ISETP.GE.OR P0, PT, R3, R5, P2 ;  /* 0x000000050300720c */ /* 0x000fda0001706670 */
[----:B--2---:R-:W-:-:S04]  /*1b260*/  @!P0 LEA R2, P1, R0, R2, 0x1 ;  /* 0x0000000200028211 */ /* 0x004fc800078208ff */
[----:B-1----:R-:W-:-:S05]  /*1b270*/  @!P0 LEA.HI.X R3, R0, R8, R70, 0x1, P1 ;  /* 0x0000000800038211 */ /* 0x002fca00008f0c46 */
[----:B------:R1:W-:Y:S01]  /*1b280*/  @!P0 ST.E.128 [R2.64], RZ ;  /* 0x000000ff02008985 */ /* 0x0003e2000c101d08 */
[----:B------:R-:W-:Y:S05]  /*1b290*/  BRA.DIV ~URZ, `(.L_x_3140) ;  /* 0x00002d627f007947 */ /* 0x000fea000b800000 */
[----:B------:R2:W1:Y:S02]  /*1b2a0*/  SHFL.IDX PT, R8, R6, 0x2, 0x181f ;  /* 0x00581f0006087f89 */ /* 0x00046400000e0000 */
.L_x_3210:
[----:B------:R-:W-:Y:S05]  /*1b2b0*/  BRA.DIV ~URZ, `(.L_x_3141) ;  /* 0x00002db27f007947 */ /* 0x000fea000b800000 */
[----:B-1----:R1:W2:Y:S02]  /*1b2c0*/  SHFL.IDX PT, R2, R7, 0x2, 0x181f ;  /* 0x00581f0007027f89 */ /* 0x0022a400000e0000 */
.L_x_3211:
        /* <DEDUP_REMOVED lines=8> */
.L_x_3212:
[----:B------:R-:W-:-:S04]  /*1b350*/  IADD3 R3, R4, 0x30, RZ ;  /* 0x0000003004037810 */ /* 0x000fc80007ffe0ff */
[----:B------:R-:W-:-:S13]  /*1b360*/  ISETP.GE.OR P0, PT, R3, R5, P2 ;  /* 0x000000050300720c */ /* 0x000fda0001706670 */
[----:B--2---:R-:W-:-:S04]  /*1b370*/  @!P0 LEA R2, P1, R0, R2, 0x1 ;  /* 0x0000000200028211 */ /* 0x004fc800078208ff */
[----:B------:R-:W-:-:S05]  /*1b380*/  @!P0 LEA.HI.X R3, R0, R8, R70, 0x1, P1 ;  /* 0x0000000800038211 */ /* 0x000fca00008f0c46 */
[----:B------:R2:W-:Y:S01]  /*1b390*/  @!P0 ST.E.128 [R2.64], RZ ;  /* 0x000000ff02008985 */ /* 0x0005e2000c101d08 */
[----:B------:R-:W-:Y:S05]  /*1b3a0*/  BRA.DIV ~URZ, `(.L_x_3143) ;  /* 0x00002e027f007947 */ /* 0x000fea000b800000 */
[----:B------:R1:W2:Y:S02]  /*1b3b0*/  SHFL.IDX PT, R8, R6, 0x4, 0x181f ;  /* 0x00981f0006087f89 */ /* 0x0002a400000e0000 */
.L_x_3213:
[----:B------:R-:W-:Y:S05]  /*1b3c0*/  BRA.DIV ~URZ, `(.L_x_3144) ;  /* 0x00002e527f007947 */ /* 0x000fea000b800000 */
[----:B--2---:R2:W1:Y:S02]  /*1b3d0*/  SHFL.IDX PT, R2, R7, 0x4, 0x181f ;  /* 0x00981f0007027f89 */ /* 0x00446400000e0000 */
.L_x_3214:
        /* <DEDUP_REMOVED lines=8> */
.L_x_3215:
[----:B------:R-:W-:-:S04]  /*1b460*/  IADD3 R3, R4, 0x50, RZ ;  /* 0x0000005004037810 */ /* 0x000fc80007ffe0ff */
[----:B------:R-:W-:-:S13]  /*1b470*/  ISETP.GE.OR P0, PT, R3, R5, P2 ;  /* 0x000000050300720c */ /* 0x000fda0001706670 */
[----:B---3--:R-:W-:-:S04]  /*1b480*/  @!P0 LEA R2, P1, R0, R2, 0x1 ;  /* 0x0000000200028211 */ /* 0x008fc800078208ff */
[----:B--2---:R-:W-:-:S05]  /*1b490*/  @!P0 LEA.HI.X R3, R0, R8, R70, 0x1, P1 ;  /* 0x0000000800038211 */ /* 0x004fca00008f0c46 */
[----:B------:R2:W-:Y:S01]  /*1b4a0*/  @!P0 ST.E.128 [R2.64], RZ ;  /* 0x000000ff02008985 */ /* 0x0005e2000c101d08 */
[----:B------:R-:W-:Y:S05]  /*1b4b0*/  BRA.DIV ~URZ, `(.L_x_3146) ;  /* 0x00002ea27f007947 */ /* 0x000fea000b800000 */
[----:B------:R3:W1:Y:S02]  /*1b4c0*/  SHFL.IDX PT, R8, R6, 0x6, 0x181f ;  /* 0x00d81f0006087f89 */ /* 0x00066400000e0000 */
.L_x_3216:
[----:B------:R-:W-:Y:S05]  /*1b4d0*/  BRA.DIV ~URZ, `(.L_x_3147) ;  /* 0x00002ef27f007947 */ /* 0x000fea000b800000 */
[----:B--2---:R2:W3:Y:S02]  /*1b4e0*/  SHFL.IDX PT, R2, R7, 0x6, 0x181f ;  /* 0x00d81f0007027f89 */ /* 0x0044e400000e0000 */
.L_x_3217:
        /* <DEDUP_REMOVED lines=8> */
.L_x_3218:
[----:B------:R-:W-:-:S04]  /*1b570*/  IADD3 R4, R4, 0x70, RZ ;  /* 0x0000007004047810 */ /* 0x000fc80007ffe0ff */
[----:B------:R-:W-:-:S13]  /*1b580*/  ISETP.GE.OR P0, PT, R4, R5, P2 ;  /* 0x000000050400720c */ /* 0x000fda0001706670 */
[----:B----4-:R-:W-:-:S04]  /*1b590*/  @!P0 LEA R2, P1, R0, R2, 0x1 ;  /* 0x0000000200028211 */ /* 0x010fc800078208ff */
[----:B---3--:R-:W-:-:S05]  /*1b5a0*/  @!P0 LEA.HI.X R3, R0, R6, R70, 0x1, P1 ;  /* 0x0000000600038211 */ /* 0x008fca00008f0c46 */
[----:B------:R3:W-:Y:S04]  /*1b5b0*/  @!P0 ST.E.128 [R2.64], RZ ;  /* 0x000000ff02008985 */ /* 0x0007e8000c101d08 */
.L_x_3121:
[----:B------:R-:W-:Y:S05]  /*1b5c0*/  BSYNC B1 ;  /* 0x0000000000017941 */ /* 0x000fea0003800000 */
.L_x_3105:
        /* <DEDUP_REMOVED lines=15> */
.L_x_3219:
[----:B------:R-:W-:Y:S05]  /*1b6c0*/  BRA.DIV ~URZ, `(.L_x_3151) ;  /* 0x00002eb27f007947 */ /* 0x000fea000b800000 */
[----:B------:R3:W1:Y:S02]  /*1b6d0*/  SHFL.IDX PT, R8, R45, 0x1, 0x1f ;  /* 0x00201f002d087f89 */ /* 0x00066400000e0000 */
.L_x_3220:
        /* <DEDUP_REMOVED lines=19> */
.L_x_3221:
        /* <DEDUP_REMOVED lines=16> */
.L_x_3222:
[----:B----4-:R-:W-:Y:S01]  /*1b910*/  IMAD R0, R0, c[0x0][0x538], RZ ;  /* 0x00014e0000007a24 */ /* 0x010fe200078e02ff */
[----:B------:R-:W-:Y:S04]  /*1b920*/  BSSY B1, `(.L_x_3154) ;  /* 0x00000ce000017945 */ /* 0x000fe80003800000 */
[----:B-1----:R-:W-:-:S04]  /*1b930*/  IADD3 R8, R0, R8, RZ ;  /* 0x0000000800087210 */ /* 0x002fc80007ffe0ff */
[----:B--2---:R-:W-:-:S13]  /*1b940*/  ISETP.GT.AND P0, PT, R8, R9, PT ;  /* 0x000000090800720c */ /* 0x004fda0003f04270 */
[----:B------:R-:W-:Y:S05]  /*1b950*/  @P0 BRA `(.L_x_3155) ;  /* 0x0000025000000947 */ /* 0x000fea0003800000 */
.L_x_3159:
        /* <DEDUP_REMOVED lines=17> */
.L_x_3223:
        /* <DEDUP_REMOVED lines=16> */
.L_x_3224:
[----:B--2---:R-:W-:-:S05]  /*1bb70*/  IMAD R0, R0, c[0x0][0x538], RZ ;  /* 0x00014e0000007a24 */ /* 0x004fca00078e02ff */
[----:B------:R-:W-:-:S04]  /*1bb80*/  IADD3 R8, R0, R8, RZ ;  /* 0x0000000800087210 */ /* 0x000fc80007ffe0ff */
[----:B------:R-:W-:-:S13]  /*1bb90*/  ISETP.GT.AND P0, PT, R8, R9, PT ;  /* 0x000000090800720c */ /* 0x000fda0003f04270 */
[----:B-1----:R-:W-:Y:S05]  /*1bba0*/  @!P0 BRA `(.L_x_3159) ;  /* 0xfffffdb000008947 */ /* 0x002fea000383ffff */
.L_x_3155:
[----:B------:R-:W-:-:S05]  /*1bbb0*/  IADD3 R8, -R0, R8, RZ ;  /* 0x0000000800087210 */ /* 0x000fca0007ffe1ff */
[----:B------:R-:W-:-:S05]  /*1bbc0*/  IMAD R0, R4, c[0x0][0x538], R8 ;  /* 0x00014e0004007a24 */ /* 0x000fca00078e0208 */
[----:B------:R-:W-:Y:S01]  /*1bbd0*/  ISETP.GT.AND P0, PT, R0, R9, PT ;  /* 0x000000090000720c */ /* 0x000fe20003f04270 */
[----:B------:R-:W-:-:S12]  /*1bbe0*/  BRA.DIV ~URZ, `(.L_x_3160) ;  /* 0x00002df27f007947 */ /* 0x000fd8000b800000 */
[----:B------:R-:W-:-:S03]  /*1bbf0*/  VOTE.ANY R5, PT, !P0 ;  /* 0x0000000000057806 */ /* 0x000fc600040e0100 */
.L_x_3225:
[----:B------:R-:W2:Y:S01]  /*1bc00*/  LDL.LU R2, [R1+0x4c] ;  /* 0x00004c0001027983 */ /* 0x000ea20000300800 */
[----:B------:R-:W2:Y:S02]  /*1bc10*/  POPC R0, R5 ;  /* 0x0000000500007309 */ /* 0x000ea40000000000 */
[----:B--2---:R-:W-:-:S05]  /*1bc20*/  IADD3 R2, R0, R2, RZ ;  /* 0x0000000200027210 */ /* 0x004fca0007ffe0ff */
[----:B------:R1:W-:Y:S01]  /*1bc30*/  STL [R1+0x4c], R2 ;  /* 0x00004c0201007387 */ /* 0x0003e20000100800 */
[----:B------:R-:W-:Y:S05]  /*1bc40*/  BRA.DIV ~URZ, `(.L_x_3161) ;  /* 0x00002de27f007947 */ /* 0x000fea000b800000 */
[----:B------:R2:W4:Y:S04]  /*1bc50*/  SHFL.IDX PT, R12, R6, R0, 0x1f ;  /* 0x00001f00060c7589 */ /* 0x00052800000e0000 */
[----:B------:R2:W1:Y:S02]  /*1bc60*/  SHFL.IDX PT, R7, R7, R0, 0x1f ;  /* 0x00001f0007077589 */ /* 0x00046400000e0000 */
.L_x_3226:
[----:B------:R-:W-:Y:S01]  /*1bc70*/  ISETP.NE.AND P0, PT, R5, RZ, PT ;  /* 0x000000ff0500720c */ /* 0x000fe20003f05270 */
[----:B------:R-:W-:-:S12]  /*1bc80*/  BSSY B0, `(.L_x_3162) ;  /* 0x0000005000007945 */ /* 0x000fd80003800000 */
[----:B------:R-:W-:Y:S05]  /*1bc90*/  @!P0 BRA `(.L_x_3163) ;  /* 0x0000003000008947 */ /* 0x000fea0003800000 */
[----:B--2---:R-:W-:Y:S01]  /*1bca0*/  IADD3 R0, R0, -0x1, RZ ;  /* 0xffffffff00007810 */ /* 0x004fe20007ffe0ff */
[----:B------:R-:W-:Y:S05]  /*1bcb0*/  BRA.DIV ~URZ, `(.L_x_3164) ;  /* 0x00002e427f007947 */ /* 0x000fea000b800000 */
[----:B------:R2:W3:Y:S02]  /*1bcc0*/  SHFL.IDX PT, R13, R4, R0, 0x1f ;  /* 0x00001f00040d7589 */ /* 0x0004e400000e0000 */
.L_x_3163:
[----:B------:R-:W-:Y:S05]  /*1bcd0*/  BSYNC B0 ;  /* 0x0000000000007941 */ /* 0x000fea0003800000 */
.L_x_3162:
        /* <DEDUP_REMOVED lines=68> */
.L_x_3166:
        /* <DEDUP_REMOVED lines=68> */
.L_x_3167:
[----:B------:R-:W-:Y:S05]  /*1c560*/  BSYNC B0 ;  /* 0x0000000000007941 */ /* 0x000fea0003800000 */
.L_x_3165:
[----:B------:R-:W-:-:S04]  /*1c570*/  LOP3.LUT R2, RZ, R2, RZ, 0x33, !PT ;  /* 0x00000002ff027212 */ /* 0x000fc800078e33ff */
[----:B-1----:R-:W-:-:S05]  /*1c580*/  IADD3 R0, R2, R12, RZ ;  /* 0x0000000c02007210 */ /* 0x002fca0007ffe0ff */
[----:B------:R1:W-:Y:S01]  /*1c590*/  STL [R1+0x44], R0 ;  /* 0x0000440001007387 */ /* 0x0003e20000100800 */
[----:B------:R-:W-:Y:S05]  /*1c5a0*/  BRA `(.L_x_3168) ;  /* 0x0000005000007947 */ /* 0x000fea0003800000 */
.L_x_3156:
[----:B------:R-:W-:Y:S01]  /*1c5b0*/  MOV R0, c[0x0][0x53c] ;  /* 0x00014f0000007a02 */ /* 0x000fe20000000f00 */
[----:B------:R1:W-:Y:S04]  /*1c5c0*/  STL [R1+0x40], R9 ;  /* 0x0000400901007387 */ /* 0x0003e80000100800 */
[----:B------:R1:W-:Y:S04]  /*1c5d0*/  STL [R1+0x44], RZ ;  /* 0x000044ff01007387 */ /* 0x0003e80000100800 */
[----:B------:R1:W-:Y:S04]  /*1c5e0*/  STL [R1+0x48], RZ ;  /* 0x000048ff01007387 */ /* 0x0003e80000100800 */
[----:B------:R1:W-:Y:S02]  /*1c5f0*/  STL [R1+0x4c], R0 ;  /* 0x00004c0001007387 */ /* 0x0003e40000100800 */
.L_x_3168:
[----:B------:R-:W-:Y:S05]  /*1c600*/  BSYNC B1 ;  /* 0x0000000000017941 */ /* 0x000fea0003800000 */
.L_x_3154:
        /* <DEDUP_REMOVED lines=9> */
.L_x_3149:
[----:B-1----:R-:W3:Y:S02]  /*1c6a0*/  LDL R0, [R1+0x4c] ;  /* 0x00004c0001007983 */ /* 0x002ee40000100800 */
[----:B---3--:R-:W-:-:S13]  /*1c6b0*/  ISETP.GE.AND P0, PT, R0, c[0x0][0x53c], PT ;  /* 0x00014f0000007a0c */ /* 0x008fda0003f06270 */
[----:B--2-4-:R-:W-:Y:S01]  /*1c6c0*/  @P0 CALL.REL.NOINC `(.L_x_3169) ;  /* 0x0000001000000944 */ /* 0x014fe20003c00000 */
[----:B------:R-:W-:Y:S05]  /*1c6d0*/  BRA `(.L_x_3170) ;  /* 0xfffe501000007947 */ /* 0x000fea000383ffff */
.L_x_3169:
[----:B------:R-:W-:Y:S05]  /*1c6e0*/  EXIT ;  /* 0x000000000000794d */ /* 0x000fea0003800000 */
.L_x_2975:
[----:B------:R-:W-:Y:S01]  /*1c6f0*/  IMAD.MOV.U32 R0, RZ, RZ, R5 ;  /* 0x000000ffff007224 */ /* 0x000fe200078e0005 */
[----:B------:R-:W-:Y:S02]  /*1c700*/  MOV R2, 0x1 ;  /* 0x0000000100027802 */ /* 0x000fe40000000f00 */
[----:B------:R-:W-:Y:S02]  /*1c710*/  MOV R3, 0x1c730 ;  /* 0x0001c73000037802 */ /* 0x000fe40000000f00 */
[----:B------:R-:W-:Y:S05]  /*1c720*/  CALL.REL.NOINC `($__internal_50_$__cuda_sm70_shflsync_up_p) ;  /* 0x000024e000007944 */ /* 0x000fea0003c00000 */
[----:B------:R-:W-:Y:S01]  /*1c730*/  MOV R0, R4 ;  /* 0x0000000400007202 */ /* 0x000fe20000000f00 */
[----:B------:R-:W-:Y:S05]  /*1c740*/  BRA `(.L_x_3171) ;  /* 0xfffe3d1000007947 */ /* 0x000fea000383ffff */
.L_x_2976:
[----:B------:R-:W-:Y:S01]  /*1c750*/  IMAD.MOV.U32 R0, RZ, RZ, R5 ;  /* 0x000000ffff007224 */ /* 0x000fe200078e0005 */
[----:B------:R-:W-:Y:S02]  /*1c760*/  MOV R2, 0x2 ;  /* 0x0000000200027802 */ /* 0x000fe40000000f00 */
[----:B------:R-:W-:Y:S02]  /*1c770*/  MOV R3, 0x1c790 ;  /* 0x0001c79000037802 */ /* 0x000fe40000000f00 */
[----:B------:R-:W-:Y:S05]  /*1c780*/  CALL.REL.NOINC `($__internal_50_$__cuda_sm70_shflsync_up_p) ;  /* 0x0000248000007944 */ /* 0x000fea0003c00000 */
[----:B------:R-:W-:Y:S01]  /*1c790*/  SEL R0, R4, RZ, P4 ;  /* 0x000000ff04007207 */ /* 0x000fe20002000000 */
[----:B------:R-:W-:Y:S01]  /*1c7a0*/  IMAD.MOV.U32 R2, RZ, RZ, 0x4 ;  /* 0x00000004ff027424 */ /* 0x000fe200078e00ff */
[----:B------:R-:W-:-:S03]  /*1c7b0*/  MOV R3, 0x1c7e0 ;  /* 0x0001c7e000037802 */ /* 0x000fc60000000f00 */
[----:B------:R-:W-:Y:S02]  /*1c7c0*/  IMAD.IADD R0, R5, 0x1, R0 ;  /* 0x0000000105007824 */ /* 0x000fe400078e0200 */
        /* <DEDUP_REMOVED lines=13> */
[----:B------:R-:W-:Y:S02]  /*1c8a0*/  MOV R3, 0x1f ;  /* 0x0000001f00037802 */ /* 0x000fe40000000f00 */
[----:B------:R-:W-:Y:S01]  /*1c8b0*/  MOV R2, 0x1c8f0 ;  /* 0x0001c8f000027802 */ /* 0x000fe20000000f00 */
[----:B------:R-:W-:-:S04]  /*1c8c0*/  IMAD.IADD R4, R0, 0x1, R4 ;  /* 0x0000000100047824 */ /* 0x000fc800078e0204 */
[----:B------:R-:W-:Y:S02]  /*1c8d0*/  IMAD.MOV.U32 R11, RZ, RZ, R4 ;  /* 0x000000ffff0b7224 */ /* 0x000fe400078e0004 */
[----:B------:R-:W-:Y:S05]  /*1c8e0*/  CALL.REL.NOINC `($__internal_49_$__cuda_sm70_shflsync_idx_p) ;  /* 0x000022d000007944 */ /* 0x000fea0003c00000 */
[----:B------:R-:W-:Y:S01]  /*1c8f0*/  MOV R0, R10 ;  /* 0x0000000a00007202 */ /* 0x000fe20000000f00 */
[----:B------:R-:W-:Y:S05]  /*1c900*/  BRA `(.L_x_3172) ;  /* 0xfffe3c5000007947 */ /* 0x000fea000383ffff */
.L_x_2978:
[----:B------:R-:W-:Y:S02]  /*1c910*/  SEL R0, RZ, 0x1, P0 ;  /* 0x00000001ff007807 */ /* 0x000fe40000000000 */
[----:B------:R-:W-:Y:S02]  /*1c920*/  MOV R2, 0x1c940 ;  /* 0x0001c94000027802 */ /* 0x000fe40000000f00 */
[----:B------:R-:W-:Y:S05]  /*1c930*/  CALL.REL.NOINC `($__internal_51_$__cuda_sm70_votesync_ballot) ;  /* 0x0000234000007944 */ /* 0x000fea0003c00000 */
[----:B------:R-:W-:Y:S01]  /*1c940*/  MOV R6, R0 ;  /* 0x0000000000067202 */ /* 0x000fe20000000f00 */
[----:B------:R-:W-:Y:S05]  /*1c950*/  BRA `(.L_x_3173) ;  /* 0xfffe3c9000007947 */ /* 0x000fea000383ffff */
.L_x_2979:
[----:B------:R-:W-:Y:S01]  /*1c960*/  IMAD.MOV.U32 R11, RZ, RZ, R9 ;  /* 0x000000ffff0b7224 */ /* 0x000fe200078e0009 */
[----:B------:R-:W-:Y:S01]  /*1c970*/  MOV R10, R0 ;  /* 0x00000000000a7202 */ /* 0x000fe20000000f00 */
[----:B------:R-:W-:Y:S01]  /*1c980*/  IMAD.MOV.U32 R3, RZ, RZ, 0x1f ;  /* 0x0000001fff037424 */ /* 0x000fe200078e00ff */
[----:B-1----:R-:W-:Y:S02]  /*1c990*/  MOV R2, 0x1c9b0 ;  /* 0x0001c9b000027802 */ /* 0x002fe40000000f00 */
[----:B------:R-:W-:Y:S05]  /*1c9a0*/  CALL.REL.NOINC `($__internal_49_$__cuda_sm70_shflsync_idx_p) ;  /* 0x0000221000007944 */ /* 0x000fea0003c00000 */
[----:B------:R-:W-:Y:S01]  /*1c9b0*/  IMAD.MOV.U32 R13, RZ, RZ, R10 ;  /* 0x000000ffff0d7224 */ /* 0x000fe200078e000a */
[----:B------:R-:W-:Y:S01]  /*1c9c0*/  MOV R11, R8 ;  /* 0x00000008000b7202 */ /* 0x000fe20000000f00 */
[----:B------:R-:W-:Y:S01]  /*1c9d0*/  IMAD.MOV.U32 R5, RZ, RZ, RZ ;  /* 0x000000ffff057224 */ /* 0x000fe200078e00ff */
[----:B------:R-:W-:Y:S01]  /*1c9e0*/  MOV R10, R0 ;  /* 0x00000000000a7202 */ /* 0x000fe20000000f00 */
[----:B------:R-:W-:Y:S01]  /*1c9f0*/  IMAD.MOV.U32 R3, RZ, RZ, 0x1f ;  /* 0x0000001fff037424 */ /* 0x000fe200078e00ff */
[----:B------:R-:W-:-:S02]  /*1ca00*/  MOV R2, 0x1ca20 ;  /* 0x0001ca2000027802 */ /* 0x000fc40000000f00 */
[----:B------:R-:W-:Y:S05]  /*1ca10*/  CALL.REL.NOINC `($__internal_49_$__cuda_sm70_shflsync_idx_p) ;  /* 0x000021a000007944 */ /* 0x000fea0003c00000 */
[----:B------:R-:W-:Y:S01]  /*1ca20*/  MOV R9, R10 ;  /* 0x0000000a00097202 */ /* 0x000fe20000000f00 */
[----:B------:R-:W-:Y:S05]  /*1ca30*/  BRA `(.L_x_3174) ;  /* 0xfffe3c2000007947 */ /* 0x000fea000383ffff */
.L_x_2982:
[----:B------:R-:W-:Y:S01]  /*1ca40*/  IMAD.MOV.U32 R11, RZ, RZ, R4 ;  /* 0x000000ffff0b7224 */ /* 0x000fe200078e0004 */
[----:B------:R-:W-:-:S02]  /*1ca50*/  MOV R3, 0x1f ;  /* 0x0000001f00037802 */ /* 0x000fc40000000f00 */
[----:B-1----:R-:W-:Y:S02]  /*1ca60*/  MOV R2, 0x1ca80 ;  /* 0x0001ca8000027802 */ /* 0x002fe40000000f00 */
[----:B--234-:R-:W-:Y:S05]  /*1ca70*/  CALL.REL.NOINC `($__internal_49_$__cuda_sm70_shflsync_idx_p) ;  /* 0x0000214000007944 */ /* 0x01cfea0003c00000 */
[----:B------:R-:W-:Y:S01]  /*1ca80*/  MOV R5, R10 ;  /* 0x0000000a00057202 */ /* 0x000fe20000000f00 */
[----:B------:R-:W-:Y:S05]  /*1ca90*/  BRA `(.L_x_2981) ;  /* 0xfffe3c2000007947 */ /* 0x000fea000383ffff */
.L_x_3031:
[----:B------:R-:W-:Y:S01]  /*1caa0*/  IMAD.MOV.U32 R11, RZ, RZ, R5 ;  /* 0x000000ffff0b7224 */ /* 0x000fe200078e0005 */
[----:B------:R-:W-:Y:S01]  /*1cab0*/  MOV R10, RZ ;  /* 0x000000ff000a7202 */ /* 0x000fe20000000f00 */
[----:B------:R-:W-:Y:S01]  /*1cac0*/  IMAD.MOV.U32 R3, RZ, RZ, 0x181f ;  /* 0x0000181fff037424 */ /* 0x000fe200078e00ff */
[----:B-1----:R-:W-:Y:S02]  /*1cad0*/  MOV R2, 0x1caf0 ;  /* 0x0001caf000027802 */ /* 0x002fe40000000f00 */
[----:B-----5:R-:W-:Y:S05]  /*1cae0*/  CALL.REL.NOINC `($__internal_49_$__cuda_sm70_shflsync_idx_p) ;  /* 0x000020d000007944 */ /* 0x020fea0003c00000 */
[----:B------:R-:W-:Y:S01]  /*1caf0*/  MOV R7, R10 ;  /* 0x0000000a00077202 */ /* 0x000fe20000000f00 */
[----:B------:R-:W-:Y:S05]  /*1cb00*/  BRA `(.L_x_3175) ;  /* 0xfffeb84000007947 */ /* 0x000fea000383ffff */
.L_x_3032:
[----:B------:R-:W-:Y:S01]  /*1cb10*/  IMAD.MOV.U32 R11, RZ, RZ, R6 ;  /* 0x000000ffff0b7224 */ /* 0x000fe200078e0006 */
[----:B------:R-:W-:Y:S01]  /*1cb20*/  MOV R10, RZ ;  /* 0x000000ff000a7202 */ /* 0x000fe20000000f00 */
[----:B------:R-:W-:Y:S01]  /*1cb30*/  IMAD.MOV.U32 R3, RZ, RZ, 0x181f ;  /* 0x0000181fff037424 */ /* 0x000fe200078e00ff */
[----:B-1----:R-:W-:Y:S02]  /*1cb40*/  MOV R2, 0x1cb60 ;  /* 0x0001cb6000027802 */ /* 0x002fe40000000f00 */
[----:B--23-5:R-:W-:Y:S05]  /*1cb50*/  CALL.REL.NOINC `($__internal_49_$__cuda_sm70_shflsync_idx_p) ;  /* 0x0000206000007944 */ /* 0x02cfea0003c00000 */
[----:B------:R-:W-:Y:S01]  /*1cb60*/  MOV R2, R10 ;  /* 0x0000000a00027202 */ /* 0x000fe20000000f00 */
[----:B------:R-:W-:Y:S05]  /*1cb70*/  BRA `(.L_x_3176) ;  /* 0xfffeb7f000007947 */ /* 0x000fea000383ffff */
.L_x_3035:
[----:B------:R-:W-:Y:S01]  /*1cb80*/  IMAD.MOV.U32 R11, RZ, RZ, R5 ;  /* 0x000000ffff0b7224 */ /* 0x000fe200078e0005 */
[----:B------:R-:W-:Y:S01]  /*1cb90*/  MOV R10, 0x1 ;  /* 0x00000001000a7802 */ /* 0x000fe20000000f00 */
[----:B--2---:R-:W-:Y:S01]  /*1cba0*/  IMAD.MOV.U32 R3, RZ, RZ, 0x181f ;  /* 0x0000181fff037424 */ /* 0x004fe200078e00ff */
[----:B----4-:R-:W-:-:S02]  /*1cbb0*/  MOV R2, 0x1cbd0 ;  /* 0x0001cbd000027802 */ /* 0x010fc40000000f00 */
[----:B-1-3-5:R-:W-:Y:S05]  /*1cbc0*/  CALL.REL.NOINC `($__internal_49_$__cuda_sm70_shflsync_idx_p) ;  /* 0x00001ff000007944 */ /* 0x02afea0003c00000 */
[----:B------:R-:W-:Y:S01]  /*1cbd0*/  IMAD.MOV.U32 R7, RZ, RZ, R10 ;  /* 0x000000ffff077224 */ /* 0x000fe200078e000a */
[----:B------:R-:W-:Y:S01]  /*1cbe0*/  MOV R10, 0x1 ;  /* 0x00000001000a7802 */ /* 0x000fe20000000f00 */
[----:B------:R-:W-:Y:S01]  /*1cbf0*/  IMAD.MOV.U32 R11, RZ, RZ, R6 ;  /* 0x000000ffff0b7224 */ /* 0x000fe200078e0006 */
[----:B------:R-:W-:-:S02]  /*1cc00*/  MOV R3, 0x181f ;  /* 0x0000181f00037802 */ /* 0x000fc40000000f00 */
[----:B------:R-:W-:Y:S02]  /*1cc10*/  MOV R2, 0x1cc30 ;  /* 0x0001cc3000027802 */ /* 0x000fe40000000f00 */
[----:B------:R-:W-:Y:S05]  /*1cc20*/  CALL.REL.NOINC `($__internal_49_$__cuda_sm70_shflsync_idx_p) ;  /* 0x00001f9000007944 */ /* 0x000fea0003c00000 */
[----:B------:R-:W-:Y:S01]  /*1cc30*/  MOV R2, R10 ;  /* 0x0000000a00027202 */ /* 0x000fe20000000f00 */
[----:B------:R-:W-:Y:S05]  /*1cc40*/  BRA `(.L_x_3177) ;  /* 0xfffeb81000007947 */ /* 0x000fea000383ffff */
.L_x_3038:
[----:B------:R-:W-:Y:S01]  /*1cc50*/  IMAD.MOV.U32 R11, RZ, RZ, R5 ;  /* 0x000000ffff0b7224 */ /* 0x000fe200078e0005 */
[----:B------:R-:W-:Y:S01]  /*1cc60*/  MOV R10, 0x2 ;  /* 0x00000002000a7802 */ /* 0x000fe20000000f00 */
[----:B-1----:R-:W-:Y:S01]  /*1cc70*/  IMAD.MOV.U32 R3, RZ, RZ, 0x181f ;  /* 0x0000181fff037424 */ /* 0x002fe200078e00ff */
[----:B--2---:R-:W-:Y:S02]  /*1cc80*/  MOV R2, 0x1cca0 ;  /* 0x0001cca000027802 */ /* 0x004fe40000000f00 */
[----:B---3-5:R-:W-:Y:S05]  /*1cc90*/  CALL.REL.NOINC `($__internal_49_$__cuda_sm70_shflsync_idx_p) ;  /* 0x00001f2000007944 */ /* 0x028fea0003c00000 */
[----:B------:R-:W-:Y:S01]  /*1cca0*/  MOV R7, R10 ;  /* 0x0000000a00077202 */ /* 0x000fe20000000f00 */
[----:B------:R-:W-:Y:S05]  /*1ccb0*/  BRA `(.L_x_3178) ;  /* 0xfffeb87000007947 */ /* 0x000fea000383ffff */
.L_x_3039:
[----:B------:R-:W-:Y:S01]  /*1ccc0*/  IMAD.MOV.U32 R11, RZ, RZ, R6 ;  /* 0x000000ffff0b7224 */ /* 0x000fe200078e0006 */
[----:B------:R-:W-:Y:S01]  /*1ccd0*/  MOV R10, 0x2 ;  /* 0x00000002000a7802 */ /* 0x000fe20000000f00 */
[----:B------:R-:W-:Y:S01]  /*1cce0*/  IMAD.MOV.U32 R3, RZ, RZ, 0x181f ;  /* 0x0000181fff037424 */ /* 0x000fe200078e00ff */
[----:B--2---:R-:W-:Y:S02]  /*1ccf0*/  MOV R2, 0x1cd10 ;  /* 0x0001cd1000027802 */ /* 0x004fe40000000f00 */
[----:B-1-345:R-:W-:Y:S05]  /*1cd00*/  CALL.REL.NOINC `($__internal_49_$__cuda_sm70_shflsync_idx_p) ;  /* 0x00001eb000007944 */ /* 0x03afea0003c00000 */
[----:B------:R-:W-:Y:S01]  /*1cd10*/  MOV R2, R10 ;  /* 0x0000000a00027202 */ /* 0x000fe20000000f00 */
[----:B------:R-:W-:Y:S05]  /*1cd20*/  BRA `(.L_x_3179) ;  /* 0xfffeb82000007947 */ /* 0x000fea000383ffff */
.L_x_3042:
[----:B------:R-:W-:Y:S01]  /*1cd30*/  IMAD.MOV.U32 R11, RZ, RZ, R5 ;  /* 0x000000ffff0b7224 */ /* 0x000fe200078e0005 */
[----:B------:R-:W-:Y:S01]  /*1cd40*/  MOV R10, 0x3 ;  /* 0x00000003000a7802 */ /* 0x000fe20000000f00 */
[----:B-1----:R-:W-:Y:S01]  /*1cd50*/  IMAD.MOV.U32 R3, RZ, RZ, 0x181f ;  /* 0x0000181fff037424 */ /* 0x002fe200078e00ff */
[----:B------:R-:W-:-:S02]  /*1cd60*/  MOV R2, 0x1cd80 ;  /* 0x0001cd8000027802 */ /* 0x000fc40000000f00 */
[----:B--2345:R-:W-:Y:S05]  /*1cd70*/  CALL.REL.NOINC `($__internal_49_$__cuda_sm70_shflsync_idx_p) ;  /* 0x00001e4000007944 */ /* 0x03cfea0003c00000 */
        /* <DEDUP_REMOVED lines=8> */
.L_x_3045:
[----:B------:R-:W-:Y:S01]  /*1ce00*/  IMAD.MOV.U32 R11, RZ, RZ, R5 ;  /* 0x000000ffff0b7224 */ /* 0x000fe200078e0005 */
[----:B------:R-:W-:Y:S01]  /*1ce10*/  MOV R10, 0x4 ;  /* 0x00000004000a7802 */ /* 0x000fe20000000f00 */
[----:B-1----:R-:W-:Y:S01]  /*1ce20*/  IMAD.MOV.U32 R3, RZ, RZ, 0x181f ;  /* 0x0000181fff037424 */ /* 0x002fe200078e00ff */
[----:B------:R-:W-:Y:S02]  /*1ce30*/  MOV R2, 0x1ce50 ;  /* 0x0001ce5000027802 */ /* 0x000fe40000000f00 */
[----:B--2345:R-:W-:Y:S05]  /*1ce40*/  CALL.REL.NOINC `($__internal_49_$__cuda_sm70_shflsync_idx_p) ;  /* 0x00001d7000007944 */ /* 0x03cfea0003c00000 */
[----:B------:R-:W-:Y:S01]  /*1ce50*/  MOV R7, R10 ;  /* 0x0000000a00077202 */ /* 0x000fe20000000f00 */
[----:B------:R-:W-:Y:S05]  /*1ce60*/  BRA `(.L_x_3181) ;  /* 0xfffeb89000007947 */ /* 0x000fea000383ffff */
.L_x_3046:
[----:B------:R-:W-:Y:S01]  /*1ce70*/  IMAD.MOV.U32 R11, RZ, RZ, R6 ;  /* 0x000000ffff0b7224 */ /* 0x000fe200078e0006 */
[----:B------:R-:W-:Y:S01]  /*1ce80*/  MOV R10, 0x4 ;  /* 0x00000004000a7802 */ /* 0x000fe20000000f00 */
[----:B-1----:R-:W-:Y:S01]  /*1ce90*/  IMAD.MOV.U32 R3, RZ, RZ, 0x181f ;  /* 0x0000181fff037424 */ /* 0x002fe200078e00ff */
[----:B------:R-:W-:Y:S02]  /*1cea0*/  MOV R2, 0x1cec0 ;  /* 0x0001cec000027802 */ /* 0x000fe40000000f00 */
[----:B--2345:R-:W-:Y:S05]  /*1ceb0*/  CALL.REL.NOINC `($__internal_49_$__cuda_sm70_shflsync_idx_p) ;  /* 0x00001d0000007944 */ /* 0x03cfea0003c00000 */
[----:B------:R-:W-:Y:S01]  /*1cec0*/  MOV R2, R10 ;  /* 0x0000000a00027202 */ /* 0x000fe20000000f00 */
[----:B------:R-:W-:Y:S05]  /*1ced0*/  BRA `(.L_x_3182) ;  /* 0xfffeb84000007947 */ /* 0x000fea000383ffff */
.L_x_3049:
[----:B------:R-:W-:Y:S01]  /*1cee0*/  IMAD.MOV.U32 R11, RZ, RZ, R5 ;  /* 0x000000ffff0b7224 */ /* 0x000fe200078e0005 */
[----:B------:R-:W-:Y:S01]  /*1cef0*/  MOV R10, 0x5 ;  /* 0x00000005000a7802 */ /* 0x000fe20000000f00 */
[----:B--2---:R-:W-:Y:S01]  /*1cf00*/  IMAD.MOV.U32 R3, RZ, RZ, 0x181f ;  /* 0x0000181fff037424 */ /* 0x004fe200078e00ff */
[----:B------:R-:W-:-:S02]  /*1cf10*/  MOV R2, 0x1cf30 ;  /* 0x0001cf3000027802 */ /* 0x000fc40000000f00 */
[----:B-1-345:R-:W-:Y:S05]  /*1cf20*/  CALL.REL.NOINC `($__internal_49_$__cuda_sm70_shflsync_idx_p) ;  /* 0x00001c9000007944 */ /* 0x03afea0003c00000 */
        /* <DEDUP_REMOVED lines=8> */
.L_x_3052:
[----:B------:R-:W-:Y:S01]  /*1cfb0*/  IMAD.MOV.U32 R11, RZ, RZ, R5 ;  /* 0x000000ffff0b7224 */ /* 0x000fe200078e0005 */
[----:B------:R-:W-:Y:S01]  /*1cfc0*/  MOV R10, 0x6 ;  /* 0x00000006000a7802 */ /* 0x000fe20000000f00 */
[----:B-1----:R-:W-:Y:S01]  /*1cfd0*/  IMAD.MOV.U32 R3, RZ, RZ, 0x181f ;  /* 0x0000181fff037424 */ /* 0x002fe200078e00ff */
[----:B--2---:R-:W-:Y:S02]  /*1cfe0*/  MOV R2, 0x1d000 ;  /* 0x0001d00000027802 */ /* 0x004fe40000000f00 */
[----:B---345:R-:W-:Y:S05]  /*1cff0*/  CALL.REL.NOINC `($__internal_49_$__cuda_sm70_shflsync_idx_p) ;  /* 0x00001bc000007944 */ /* 0x038fea0003c00000 */
[----:B------:R-:W-:Y:S01]  /*1d000*/  MOV R7, R10 ;  /* 0x0000000a00077202 */ /* 0x000fe20000000f00 */
[----:B------:R-:W-:Y:S05]  /*1d010*/  BRA `(.L_x_3184) ;  /* 0xfffeb8b000007947 */ /* 0x000fea000383ffff */
.L_x_3053:
[----:B------:R-:W-:Y:S01]  /*1d020*/  IMAD.MOV.U32 R11, RZ, RZ, R6 ;  /* 0x000000ffff0b7224 */ /* 0x000fe200078e0006 */
[----:B------:R-:W-:Y:S01]  /*1d030*/  MOV R10, 0x6 ;  /* 0x00000006000a7802 */ /* 0x000fe20000000f00 */
[----:B------:R-:W-:Y:S01]  /*1d040*/  IMAD.MOV.U32 R3, RZ, RZ, 0x181f ;  /* 0x0000181fff037424 */ /* 0x000fe200078e00ff */
[----:B--2---:R-:W-:Y:S02]  /*1d050*/  MOV R2, 0x1d070 ;  /* 0x0001d07000027802 */ /* 0x004fe40000000f00 */
[----:B-1-345:R-:W-:Y:S05]  /*1d060*/  CALL.REL.NOINC `($__internal_49_$__cuda_sm70_shflsync_idx_p) ;  /* 0x00001b5000007944 */ /* 0x03afea0003c00000 */
[----:B------:R-:W-:Y:S01]  /*1d070*/  MOV R2, R10 ;  /* 0x0000000a00027202 */ /* 0x000fe20000000f00 */
[----:B------:R-:W-:Y:S05]  /*1d080*/  BRA `(.L_x_3185) ;  /* 0xfffeb86000007947 */ /* 0x000fea000383ffff */
.L_x_3056:
        /* <DEDUP_REMOVED lines=13> */
.L_x_3101:
[----:B------:R1:W5:Y:S01]  /*1d160*/  LDL R0, [R1] ;  /* 0x0000000001007983 */ /* 0x0003620000100800 */
[----:B------:R-:W-:Y:S02]  /*1d170*/  MOV R7, 0x2 ;  /* 0x0000000200077802 */ /* 0x000fe40000000f00 */
[----:B------:R-:W-:Y:S02]  /*1d180*/  MOV R3, 0x1d1a0 ;  /* 0x0001d1a000037802 */ /* 0x000fe40000000f00 */
[----:B-1---5:R-:W-:Y:S05]  /*1d190*/  CALL.REL.NOINC `($__internal_48_$__cuda_sm70_shflsync_bfly_p) ;  /* 0x000019d000007944 */ /* 0x022fea0003c00000 */
[----:B--2---:R-:W-:Y:S01]  /*1d1a0*/  MOV R2, R0 ;  /* 0x0000000000027202 */ /* 0x004fe20000000f00 */
[----:B-1----:R-:W-:Y:S05]  /*1d1b0*/  BRA `(.L_x_3187) ;  /* 0xffffad5000007947 */ /* 0x002fea000383ffff */
.L_x_3102:
[----:B------:R-:W-:Y:S01]  /*1d1c0*/  IMAD.MOV.U32 R0, RZ, RZ, R2 ;  /* 0x000000ffff007224 */ /* 0x000fe200078e0002 */
[----:B------:R-:W-:Y:S02]  /*1d1d0*/  MOV R7, 0x1 ;  /* 0x0000000100077802 */ /* 0x000fe40000000f00 */
[----:B------:R-:W-:Y:S02]  /*1d1e0*/  MOV R3, 0x1d200 ;  /* 0x0001d20000037802 */ /* 0x000fe40000000f00 */
[----:B------:R-:W-:Y:S05]  /*1d1f0*/  CALL.REL.NOINC `($__internal_48_$__cuda_sm70_shflsync_bfly_p) ;  /* 0x0000197000007944 */ /* 0x000fea0003c00000 */
[----:B--2---:R-:W-:Y:S02]  /*1d200*/  FADD.FTZ R2, R2, R0 ;  /* 0x0000000002027221 */ /* 0x004fe40000010000 */
[----:B------:R2:W5:Y:S01]  /*1d210*/  LDL R0, [R1+0x4] ;  /* 0x0000040001007983 */ /* 0x0005620000100800 */
[----:B-1----:R-:W-:-:S02]  /*1d220*/  MOV R7, 0x2 ;  /* 0x0000000200077802 */ /* 0x002fc40000000f00 */
[----:B------:R-:W-:Y:S02]  /*1d230*/  MOV R3, 0x1d250 ;  /* 0x0001d25000037802 */ /* 0x000fe40000000f00 */
[----:B--2--5:R-:W-:Y:S05]  /*1d240*/  CALL.REL.NOINC `($__internal_48_$__cuda_sm70_shflsync_bfly_p) ;  /* 0x0000192000007944 */ /* 0x024fea0003c00000 */
[----:B------:R-:W3:Y:S01]  /*1d250*/  LDL.LU R3, [R1+0x4] ;  /* 0x0000040001037983 */ /* 0x000ee20000300800 */
[----:B-1----:R-:W-:Y:S01]  /*1d260*/  MOV R7, 0x1 ;  /* 0x0000000100077802 */ /* 0x002fe20000000f00 */
[----:B--23--:R-:W-:Y:S01]  /*1d270*/  FADD.FTZ R5, R3, R0 ;  /* 0x0000000003057221 */ /* 0x00cfe20000010000 */
[----:B------:R-:W-:-:S04]  /*1d280*/  MOV R3, 0x1d2b0 ;  /* 0x0001d2b000037802 */ /* 0x000fc80000000f00 */
[----:B------:R-:W-:Y:S02]  /*1d290*/  MOV R0, R5 ;  /* 0x0000000500007202 */ /* 0x000fe40000000f00 */
[----:B------:R-:W-:Y:S05]  /*1d2a0*/  CALL.REL.NOINC `($__internal_48_$__cuda_sm70_shflsync_bfly_p) ;  /* 0x000018c000007944 */ /* 0x000fea0003c00000 */
[----:B--2---:R-:W-:Y:S02]  /*1d2b0*/  FADD.FTZ R4, R5, R0 ;  /* 0x0000000005047221 */ /* 0x004fe40000010000 */
[----:B------:R2:W5:Y:S01]  /*1d2c0*/  LDL R0, [R1+0x8] ;  /* 0x0000080001007983 */ /* 0x0005620000100800 */
[----:B-1----:R-:W-:Y:S02]  /*1d2d0*/  MOV R7, 0x2 ;  /* 0x0000000200077802 */ /* 0x002fe40000000f00 */
        /* <DEDUP_REMOVED lines=19> */
[----:B--2---:R-:W-:Y:S01]  /*1d410*/  MOV R8, R0 ;  /* 0x0000000000087202 */ /* 0x004fe20000000f00 */
[----:B-1----:R-:W-:Y:S05]  /*1d420*/  BRA `(.L_x_3188) ;  /* 0xffffac1000007947 */ /* 0x002fea000383ffff */
.L_x_3109:
[----:B--234-:R-:W-:Y:S01]  /*1d430*/  IMAD.MOV.U32 R11, RZ, RZ, R6 ;  /* 0x000000ffff0b7224 */ /* 0x01cfe200078e0006 */
[----:B------:R-:W-:Y:S01]  /*1d440*/  MOV R10, RZ ;  /* 0x000000ff000a7202 */ /* 0x000fe20000000f00 */
[----:B------:R-:W-:Y:S01]  /*1d450*/  IMAD.MOV.U32 R3, RZ, RZ, 0x181f ;  /* 0x0000181fff037424 */ /* 0x000fe200078e00ff */
[----:B------:R-:W-:Y:S02]  /*1d460*/  MOV R2, 0x1d480 ;  /* 0x0001d48000027802 */ /* 0x000fe40000000f00 */
[----:B-1----:R-:W-:Y:S05]  /*1d470*/  CALL.REL.NOINC `($__internal_49_$__cuda_sm70_shflsync_idx_p) ;  /* 0x0000174000007944 */ /* 0x002fea0003c00000 */
[----:B------:R-:W-:Y:S01]  /*1d480*/  MOV R8, R10 ;  /* 0x0000000a00087202 */ /* 0x000fe20000000f00 */
[----:B------:R-:W-:Y:S05]  /*1d490*/  BRA `(.L_x_3189) ;  /* 0xffffc44000007947 */ /* 0x000fea000383ffff */
.L_x_3110:
[----:B------:R-:W-:Y:S01]  /*1d4a0*/  IMAD.MOV.U32 R11, RZ, RZ, R7 ;  /* 0x000000ffff0b7224 */ /* 0x000fe200078e0007 */
[----:B------:R-:W-:Y:S01]  /*1d4b0*/  MOV R10, RZ ;  /* 0x000000ff000a7202 */ /* 0x000fe20000000f00 */
[----:B------:R-:W-:Y:S01]  /*1d4c0*/  IMAD.MOV.U32 R3, RZ, RZ, 0x181f ;  /* 0x0000181fff037424 */ /* 0x000fe200078e00ff */
[----:B------:R-:W-:Y:S02]  /*1d4d0*/  MOV R2, 0x1d4f0 ;  /* 0x0001d4f000027802 */ /* 0x000fe40000000f00 */
[----:B-123--:R-:W-:Y:S05]  /*1d4e0*/  CALL.REL.NOINC `($__internal_49_$__cuda_sm70_shflsync_idx_p) ;  /* 0x000016d000007944 */ /* 0x00efea0003c00000 */
[----:B------:R-:W-:Y:S01]  /*1d4f0*/  MOV R2, R10 ;  /* 0x0000000a00027202 */ /* 0x000fe20000000f00 */
[----:B------:R-:W-:Y:S05]  /*1d500*/  BRA `(.L_x_3190) ;  /* 0xffffc3f000007947 */ /* 0x000fea000383ffff */
.L_x_3111:
[----:B------:R-:W-:Y:S01]  /*1d510*/  IMAD.MOV.U32 R11, RZ, RZ, R6 ;  /* 0x000000ffff0b7224 */ /* 0x000fe200078e0006 */
[----:B------:R-:W-:Y:S01]  /*1d520*/  MOV R10, 0x1 ;  /* 0x00000001000a7802 */ /* 0x000fe20000000f00 */
[----:B--2---:R-:W-:Y:S01]  /*1d530*/  IMAD.MOV.U32 R3, RZ, RZ, 0x181f ;  /* 0x0000181fff037424 */ /* 0x004fe200078e00ff */
[----:B------:R-:W-:-:S02]  /*1d540*/  MOV R2, 0x1d560 ;  /* 0x0001d56000027802 */ /* 0x000fc40000000f00 */
[----:B-1--4-:R-:W-:Y:S05]  /*1d550*/  CALL.REL.NOINC `($__internal_49_$__cuda_sm70_shflsync_idx_p) ;  /* 0x0000166000007944 */ /* 0x012fea0003c00000 */
        /* <DEDUP_REMOVED lines=8> */
.L_x_3112:
[----:B------:R-:W-:Y:S01]  /*1d5e0*/  IMAD.MOV.U32 R11, RZ, RZ, R6 ;  /* 0x000000ffff0b7224 */ /* 0x000fe200078e0006 */
[----:B------:R-:W-:Y:S01]  /*1d5f0*/  MOV R10, 0x2 ;  /* 0x00000002000a7802 */ /* 0x000fe20000000f00 */
[----:B--2---:R-:W-:Y:S01]  /*1d600*/  IMAD.MOV.U32 R3, RZ, RZ, 0x181f ;  /* 0x0000181fff037424 */ /* 0x004fe200078e00ff */
[----:B------:R-:W-:Y:S02]  /*1d610*/  MOV R2, 0x1d630 ;  /* 0x0001d63000027802 */ /* 0x000fe40000000f00 */
[----:B-1-34-:R-:W-:Y:S05]  /*1d620*/  CALL.REL.NOINC `($__internal_49_$__cuda_sm70_shflsync_idx_p) ;  /* 0x0000159000007944 */ /* 0x01afea0003c00000 */
[----:B------:R-:W-:Y:S01]  /*1d630*/  MOV R8, R10 ;  /* 0x0000000a00087202 */ /* 0x000fe20000000f00 */
[----:B------:R-:W-:Y:S05]  /*1d640*/  BRA `(.L_x_3192) ;  /* 0xffffc3a000007947 */ /* 0x000fea000383ffff */
.L_x_3113:
[----:B------:R-:W-:Y:S01]  /*1d650*/  IMAD.MOV.U32 R11, RZ, RZ, R7 ;  /* 0x000000ffff0b7224 */ /* 0x000fe200078e0007 */
[----:B------:R-:W-:Y:S01]  /*1d660*/  MOV R10, 0x2 ;  /* 0x00000002000a7802 */ /* 0x000fe20000000f00 */
[----:B--2---:R-:W-:Y:S01]  /*1d670*/  IMAD.MOV.U32 R3, RZ, RZ, 0x181f ;  /* 0x0000181fff037424 */ /* 0x004fe200078e00ff */
[----:B------:R-:W-:Y:S02]  /*1d680*/  MOV R2, 0x1d6a0 ;  /* 0x0001d6a000027802 */ /* 0x000fe40000000f00 */
[----:B-1-34-:R-:W-:Y:S05]  /*1d690*/  CALL.REL.NOINC `($__internal_49_$__cuda_sm70_shflsync_idx_p) ;  /* 0x0000152000007944 */ /* 0x01afea0003c00000 */
[----:B------:R-:W-:Y:S01]  /*1d6a0*/  MOV R2, R10 ;  /* 0x0000000a00027202 */ /* 0x000fe20000000f00 */
[----:B------:R-:W-:Y:S05]  /*1d6b0*/  BRA `(.L_x_3193) ;  /* 0xffffc35000007947 */ /* 0x000fea000383ffff */
.L_x_3114:
[----:B------:R-:W-:Y:S01]  /*1d6c0*/  IMAD.MOV.U32 R11, RZ, RZ, R6 ;  /* 0x000000ffff0b7224 */ /* 0x000fe200078e0006 */
[----:B------:R-:W-:Y:S01]  /*1d6d0*/  MOV R10, 0x3 ;  /* 0x00000003000a7802 */ /* 0x000fe20000000f00 */
[----:B---3--:R-:W-:Y:S01]  /*1d6e0*/  IMAD.MOV.U32 R3, RZ, RZ, 0x181f ;  /* 0x0000181fff037424 */ /* 0x008fe200078e00ff */
[----:B------:R-:W-:-:S02]  /*1d6f0*/  MOV R2, 0x1d710 ;  /* 0x0001d71000027802 */ /* 0x000fc40000000f00 */
[----:B-12---:R-:W-:Y:S05]  /*1d700*/  CALL.REL.NOINC `($__internal_49_$__cuda_sm70_shflsync_idx_p) ;  /* 0x000014b000007944 */ /* 0x006fea0003c00000 */
        /* <DEDUP_REMOVED lines=8> */
.L_x_3115:
[----:B------:R-:W-:Y:S01]  /*1d790*/  IMAD.MOV.U32 R11, RZ, RZ, R6 ;  /* 0x000000ffff0b7224 */ /* 0x000fe200078e0006 */
[----:B------:R-:W-:Y:S01]  /*1d7a0*/  MOV R10, 0x4 ;  /* 0x00000004000a7802 */ /* 0x000fe20000000f00 */
[----:B-1----:R-:W-:Y:S01]  /*1d7b0*/  IMAD.MOV.U32 R3, RZ, RZ, 0x181f ;  /* 0x0000181fff037424 */ /* 0x002fe200078e00ff */
[----:B------:R-:W-:Y:S02]  /*1d7c0*/  MOV R2, 0x1d7e0 ;  /* 0x0001d7e000027802 */ /* 0x000fe40000000f00 */
[----:B----4-:R-:W-:Y:S05]  /*1d7d0*/  CALL.REL.NOINC `($__internal_49_$__cuda_sm70_shflsync_idx_p) ;  /* 0x000013e000007944 */ /* 0x010fea0003c00000 */
[----:B------:R-:W-:Y:S01]  /*1d7e0*/  MOV R8, R10 ;  /* 0x0000000a00087202 */ /* 0x000fe20000000f00 */
[----:B------:R-:W-:Y:S05]  /*1d7f0*/  BRA `(.L_x_3195) ;  /* 0xffffc30000007947 */ /* 0x000fea000383ffff */
.L_x_3116:
[----:B------:R-:W-:Y:S01]  /*1d800*/  IMAD.MOV.U32 R11, RZ, RZ, R7 ;  /* 0x000000ffff0b7224 */ /* 0x000fe200078e0007 */
[----:B------:R-:W-:Y:S01]  /*1d810*/  MOV R10, 0x4 ;  /* 0x00000004000a7802 */ /* 0x000fe20000000f00 */
[----:B-1----:R-:W-:Y:S01]  /*1d820*/  IMAD.MOV.U32 R3, RZ, RZ, 0x181f ;  /* 0x0000181fff037424 */ /* 0x002fe200078e00ff */
[----:B------:R-:W-:Y:S02]  /*1d830*/  MOV R2, 0x1d850 ;  /* 0x0001d85000027802 */ /* 0x000fe40000000f00 */
[----:B--234-:R-:W-:Y:S05]  /*1d840*/  CALL.REL.NOINC `($__internal_49_$__cuda_sm70_shflsync_idx_p) ;  /* 0x0000137000007944 */ /* 0x01cfea0003c00000 */
[----:B------:R-:W-:Y:S01]  /*1d850*/  MOV R2, R10 ;  /* 0x0000000a00027202 */ /* 0x000fe20000000f00 */
[----:B------:R-:W-:Y:S05]  /*1d860*/  BRA `(.L_x_3196) ;  /* 0xffffc2b000007947 */ /* 0x000fea000383ffff */
.L_x_3117:
        /* <DEDUP_REMOVED lines=13> */
.L_x_3118:
[----:B------:R-:W-:Y:S01]  /*1d940*/  IMAD.MOV.U32 R11, RZ, RZ, R6 ;  /* 0x000000ffff0b7224 */ /* 0x000fe200078e0006 */
[----:B------:R-:W-:Y:S01]  /*1d950*/  MOV R10, 0x6 ;  /* 0x00000006000a7802 */ /* 0x000fe20000000f00 */
[----:B-1----:R-:W-:Y:S01]  /*1d960*/  IMAD.MOV.U32 R3, RZ, RZ, 0x181f ;  /* 0x0000181fff037424 */ /* 0x002fe200078e00ff */
[----:B------:R-:W-:Y:S02]  /*1d970*/  MOV R2, 0x1d990 ;  /* 0x0001d99000027802 */ /* 0x000fe40000000f00 */
[----:B---34-:R-:W-:Y:S05]  /*1d980*/  CALL.REL.NOINC `($__internal_49_$__cuda_sm70_shflsync_idx_p) ;  /* 0x0000123000007944 */ /* 0x018fea0003c00000 */
[----:B------:R-:W-:Y:S01]  /*1d990*/  MOV R8, R10 ;  /* 0x0000000a00087202 */ /* 0x000fe20000000f00 */
[----:B------:R-:W-:Y:S05]  /*1d9a0*/  BRA `(.L_x_3198) ;  /* 0xffffc26000007947 */ /* 0x000fea000383ffff */
.L_x_3119:
[----:B------:R-:W-:Y:S01]  /*1d9b0*/  IMAD.MOV.U32 R11, RZ, RZ, R7 ;  /* 0x000000ffff0b7224 */ /* 0x000fe200078e0007 */
[----:B------:R-:W-:Y:S01]  /*1d9c0*/  MOV R10, 0x6 ;  /* 0x00000006000a7802 */ /* 0x000fe20000000f00 */
[----:B-1----:R-:W-:Y:S01]  /*1d9d0*/  IMAD.MOV.U32 R3, RZ, RZ, 0x181f ;  /* 0x0000181fff037424 */ /* 0x002fe200078e00ff */
[----:B------:R-:W-:Y:S02]  /*1d9e0*/  MOV R2, 0x1da00 ;  /* 0x0001da0000027802 */ /* 0x000fe40000000f00 */
[----:B--234-:R-:W-:Y:S05]  /*1d9f0*/  CALL.REL.NOINC `($__internal_49_$__cuda_sm70_shflsync_idx_p) ;  /* 0x000011c000007944 */ /* 0x01cfea0003c00000 */
[----:B------:R-:W-:Y:S01]  /*1da00*/  MOV R2, R10 ;  /* 0x0000000a00027202 */ /* 0x000fe20000000f00 */
[----:B------:R-:W-:Y:S05]  /*1da10*/  BRA `(.L_x_3199) ;  /* 0xffffc21000007947 */ /* 0x000fea000383ffff */
.L_x_3120:
[----:B------:R-:W-:Y:S01]  /*1da20*/  IMAD.MOV.U32 R11, RZ, RZ, R6 ;  /* 0x000000ffff0b7224 */ /* 0x000fe200078e0006 */
[----:B------:R-:W-:Y:S01]  /*1da30*/  MOV R10, 0x7 ;  /* 0x00000007000a7802 */ /* 0x000fe20000000f00 */
[----:B--2---:R-:W-:Y:S01]  /*1da40*/  IMAD.MOV.U32 R3, RZ, RZ, 0x181f ;  /* 0x0000181fff037424 */ /* 0x004fe200078e00ff */
[----:B------:R-:W-:-:S02]  /*1da50*/  MOV R2, 0x1da70 ;  /* 0x0001da7000027802 */ /* 0x000fc40000000f00 */
[----:B-1-34-:R-:W-:Y:S05]  /*1da60*/  CALL.REL.NOINC `($__internal_49_$__cuda_sm70_shflsync_idx_p) ;  /* 0x0000115000007944 */ /* 0x01afea0003c00000 */
        /* <DEDUP_REMOVED lines=8> */
.L_x_3122:
[----:B------:R-:W-:Y:S01]  /*1daf0*/  IMAD.MOV.U32 R11, RZ, RZ, R13 ;  /* 0x000000ffff0b7224 */ /* 0x000fe200078e000d */
[----:B------:R-:W-:Y:S01]  /*1db00*/  MOV R10, RZ ;  /* 0x000000ff000a7202 */ /* 0x000fe20000000f00 */
[----:B------:R-:W-:Y:S01]  /*1db10*/  IMAD.MOV.U32 R3, RZ, RZ, 0x1c1f ;  /* 0x00001c1fff037424 */ /* 0x000fe200078e00ff */
[----:B------:R-:W-:Y:S02]  /*1db20*/  MOV R2, 0x1db40 ;  /* 0x0001db4000027802 */ /* 0x000fe40000000f00 */
[----:B------:R-:W-:Y:S05]  /*1db30*/  CALL.REL.NOINC `($__internal_49_$__cuda_sm70_shflsync_idx_p) ;  /* 0x0000108000007944 */ /* 0x000fea0003c00000 */
[----:B------:R-:W-:Y:S01]  /*1db40*/  MOV R12, R10 ;  /* 0x0000000a000c7202 */ /* 0x000fe20000000f00 */
[----:B------:R-:W-:Y:S05]  /*1db50*/  BRA `(.L_x_3201) ;  /* 0xffffc3e000007947 */ /* 0x000fea000383ffff */
.L_x_3123:
[----:B------:R-:W-:Y:S01]  /*1db60*/  IMAD.MOV.U32 R11, RZ, RZ, R19 ;  /* 0x000000ffff0b7224 */ /* 0x000fe200078e0013 */
[----:B------:R-:W-:Y:S01]  /*1db70*/  MOV R10, RZ ;  /* 0x000000ff000a7202 */ /* 0x000fe20000000f00 */
[----:B------:R-:W-:Y:S01]  /*1db80*/  IMAD.MOV.U32 R3, RZ, RZ, 0x1c1f ;  /* 0x00001c1fff037424 */ /* 0x000fe200078e00ff */
[----:B------:R-:W-:Y:S02]  /*1db90*/  MOV R2, 0x1dbb0 ;  /* 0x0001dbb000027802 */ /* 0x000fe40000000f00 */
[----:B-12---:R-:W-:Y:S05]  /*1dba0*/  CALL.REL.NOINC `($__internal_49_$__cuda_sm70_shflsync_idx_p) ;  /* 0x0000101000007944 */ /* 0x006fea0003c00000 */
[----:B------:R-:W-:Y:S01]  /*1dbb0*/  MOV R2, R10 ;  /* 0x0000000a00027202 */ /* 0x000fe20000000f00 */
[----:B------:R-:W-:Y:S05]  /*1dbc0*/  BRA `(.L_x_3202) ;  /* 0xffffc39000007947 */ /* 0x000fea000383ffff */
.L_x_3126:
[----:B----4-:R-:W-:Y:S01]  /*1dbd0*/  IMAD.MOV.U32 R11, RZ, RZ, R13 ;  /* 0x000000ffff0b7224 */ /* 0x010fe200078e000d */
[----:B------:R-:W-:Y:S01]  /*1dbe0*/  MOV R10, 0x1 ;  /* 0x00000001000a7802 */ /* 0x000fe20000000f00 */
[----:B------:R-:W-:Y:S01]  /*1dbf0*/  IMAD.MOV.U32 R3, RZ, RZ, 0x1c1f ;  /* 0x00001c1fff037424 */ /* 0x000fe200078e00ff */
[----:B------:R-:W-:-:S02]  /*1dc00*/  MOV R2, 0x1dc20 ;  /* 0x0001dc2000027802 */ /* 0x000fc40000000f00 */
[----:B-123--:R-:W-:Y:S05]  /*1dc10*/  CALL.REL.NOINC `($__internal_49_$__cuda_sm70_shflsync_idx_p) ;  /* 0x00000fa000007944 */ /* 0x00efea0003c00000 */
        /* <DEDUP_REMOVED lines=8> */
.L_x_3129:
[----:B----4-:R-:W-:Y:S01]  /*1dca0*/  IMAD.MOV.U32 R11, RZ, RZ, R13 ;  /* 0x000000ffff0b7224 */ /* 0x010fe200078e000d */
[----:B------:R-:W-:Y:S01]  /*1dcb0*/  MOV R10, 0x2 ;  /* 0x00000002000a7802 */ /* 0x000fe20000000f00 */
[----:B------:R-:W-:Y:S01]  /*1dcc0*/  IMAD.MOV.U32 R3, RZ, RZ, 0x1c1f ;  /* 0x00001c1fff037424 */ /* 0x000fe200078e00ff */
[----:B------:R-:W-:Y:S02]  /*1dcd0*/  MOV R2, 0x1dcf0 ;  /* 0x0001dcf000027802 */ /* 0x000fe40000000f00 */
[----:B-123--:R-:W-:Y:S05]  /*1dce0*/  CALL.REL.NOINC `($__internal_49_$__cuda_sm70_shflsync_idx_p) ;  /* 0x00000ed000007944 */ /* 0x00efea0003c00000 */
[----:B------:R-:W-:Y:S01]  /*1dcf0*/  MOV R12, R10 ;  /* 0x0000000a000c7202 */ /* 0x000fe20000000f00 */
[----:B------:R-:W-:Y:S05]  /*1dd00*/  BRA `(.L_x_3204) ;  /* 0xffffc81000007947 */ /* 0x000fea000383ffff */
.L_x_3130:
[----:B----4-:R-:W-:Y:S01]  /*1dd10*/  IMAD.MOV.U32 R11, RZ, RZ, R19 ;  /* 0x000000ffff0b7224 */ /* 0x010fe200078e0013 */
[----:B------:R-:W-:Y:S01]  /*1dd20*/  MOV R10, 0x2 ;  /* 0x00000002000a7802 */ /* 0x000fe20000000f00 */
[----:B------:R-:W-:Y:S01]  /*1dd30*/  IMAD.MOV.U32 R3, RZ, RZ, 0x1c1f ;  /* 0x00001c1fff037424 */ /* 0x000fe200078e00ff */
[----:B------:R-:W-:Y:S02]  /*1dd40*/  MOV R2, 0x1dd60 ;  /* 0x0001dd6000027802 */ /* 0x000fe40000000f00 */
[----:B-123--:R-:W-:Y:S05]  /*1dd50*/  CALL.REL.NOINC `($__internal_49_$__cuda_sm70_shflsync_idx_p) ;  /* 0x00000e6000007944 */ /* 0x00efea0003c00000 */
[----:B------:R-:W-:Y:S01]  /*1dd60*/  MOV R2, R10 ;  /* 0x0000000a00027202 */ /* 0x000fe20000000f00 */
[----:B------:R-:W-:Y:S05]  /*1dd70*/  BRA `(.L_x_3205) ;  /* 0xffffc7c000007947 */ /* 0x000fea000383ffff */
.L_x_3133:
[----:B--2---:R-:W-:Y:S01]  /*1dd80*/  IMAD.MOV.U32 R11, RZ, RZ, R13 ;  /* 0x000000ffff0b7224 */ /* 0x004fe200078e000d */
[----:B------:R-:W-:Y:S01]  /*1dd90*/  MOV R10, 0x3 ;  /* 0x00000003000a7802 */ /* 0x000fe20000000f00 */
[----:B------:R-:W-:Y:S01]  /*1dda0*/  IMAD.MOV.U32 R3, RZ, RZ, 0x1c1f ;  /* 0x00001c1fff037424 */ /* 0x000fe200078e00ff */
[----:B-1----:R-:W-:-:S02]  /*1ddb0*/  MOV R2, 0x1ddd0 ;  /* 0x0001ddd000027802 */ /* 0x002fc40000000f00 */
[----:B---34-:R-:W-:Y:S05]  /*1ddc0*/  CALL.REL.NOINC `($__internal_49_$__cuda_sm70_shflsync_idx_p) ;  /* 0x00000df000007944 */ /* 0x018fea0003c00000 */
        /* <DEDUP_REMOVED lines=8> */
.L_x_3137:
[----:B------:R-:W-:Y:S01]  /*1de50*/  IMAD.MOV.U32 R11, RZ, RZ, R6 ;  /* 0x000000ffff0b7224 */ /* 0x000fe200078e0006 */
[----:B------:R-:W-:Y:S01]  /*1de60*/  MOV R10, RZ ;  /* 0x000000ff000a7202 */ /* 0x000fe20000000f00 */
[----:B------:R-:W-:Y:S01]  /*1de70*/  IMAD.MOV.U32 R3, RZ, RZ, 0x181f ;  /* 0x0000181fff037424 */ /* 0x000fe200078e00ff */
[----:B------:R-:W-:Y:S02]  /*1de80*/  MOV R2, 0x1dea0 ;  /* 0x0001dea000027802 */ /* 0x000fe40000000f00 */
[----:B------:R-:W-:Y:S05]  /*1de90*/  CALL.REL.NOINC `($__internal_49_$__cuda_sm70_shflsync_idx_p) ;  /* 0x00000d2000007944 */ /* 0x000fea0003c00000 */
[----:B------:R-:W-:Y:S01]  /*1dea0*/  MOV R8, R10 ;  /* 0x0000000a00087202 */ /* 0x000fe20000000f00 */
[----:B------:R-:W-:Y:S05]  /*1deb0*/  BRA `(.L_x_3207) ;  /* 0xffffd2e000007947 */ /* 0x000fea000383ffff */
.L_x_3138:
[----:B------:R-:W-:Y:S01]  /*1dec0*/  IMAD.MOV.U32 R11, RZ, RZ, R7 ;  /* 0x000000ffff0b7224 */ /* 0x000fe200078e0007 */
[----:B------:R-:W-:Y:S01]  /*1ded0*/  MOV R10, RZ ;  /* 0x000000ff000a7202 */ /* 0x000fe20000000f00 */
[----:B------:R-:W-:Y:S01]  /*1dee0*/  IMAD.MOV.U32 R3, RZ, RZ, 0x181f ;  /* 0x0000181fff037424 */ /* 0x000fe200078e00ff */
[----:B------:R-:W-:Y:S02]  /*1def0*/  MOV R2, 0x1df10 ;  /* 0x0001df1000027802 */ /* 0x000fe40000000f00 */
[----:B-12---:R-:W-:Y:S05]  /*1df00*/  CALL.REL.NOINC `($__internal_49_$__cuda_sm70_shflsync_idx_p) ;  /* 0x00000cb000007944 */ /* 0x006fea0003c00000 */
[----:B------:R-:W-:Y:S01]  /*1df10*/  MOV R2, R10 ;  /* 0x0000000a00027202 */ /* 0x000fe20000000f00 */
[----:B------:R-:W-:Y:S05]  /*1df20*/  BRA `(.L_x_3208) ;  /* 0xffffd29000007947 */ /* 0x000fea000383ffff */
.L_x_3139:
[----:B------:R-:W-:Y:S01]  /*1df30*/  IMAD.MOV.U32 R11, RZ, RZ, R6 ;  /* 0x000000ffff0b7224 */ /* 0x000fe200078e0006 */
[----:B------:R-:W-:Y:S01]  /*1df40*/  MOV R10, 0x1 ;  /* 0x00000001000a7802 */ /* 0x000fe20000000f00 */
[----:B--2---:R-:W-:Y:S01]  /*1df50*/  IMAD.MOV.U32 R3, RZ, RZ, 0x181f ;  /* 0x0000181fff037424 */ /* 0x004fe200078e00ff */
[----:B------:R-:W-:-:S02]  /*1df60*/  MOV R2, 0x1df80 ;  /* 0x0001df8000027802 */ /* 0x000fc40000000f00 */
[----:B-1-3--:R-:W-:Y:S05]  /*1df70*/  CALL.REL.NOINC `($__internal_49_$__cuda_sm70_shflsync_idx_p) ;  /* 0x00000c4000007944 */ /* 0x00afea0003c00000 */
        /* <DEDUP_REMOVED lines=8> */
.L_x_3140:
[----:B------:R-:W-:Y:S01]  /*1e000*/  IMAD.MOV.U32 R11, RZ, RZ, R6 ;  /* 0x000000ffff0b7224 */ /* 0x000fe200078e0006 */
[----:B------:R-:W-:Y:S01]  /*1e010*/  MOV R10, 0x2 ;  /* 0x00000002000a7802 */ /* 0x000fe20000000f00 */
[----:B-1----:R-:W-:Y:S01]  /*1e020*/  IMAD.MOV.U32 R3, RZ, RZ, 0x181f ;  /* 0x0000181fff037424 */ /* 0x002fe200078e00ff */
[----:B------:R-:W-:Y:S02]  /*1e030*/  MOV R2, 0x1e050 ;  /* 0x0001e05000027802 */ /* 0x000fe40000000f00 */
[----:B---34-:R-:W-:Y:S05]  /*1e040*/  CALL.REL.NOINC `($__internal_49_$__cuda_sm70_shflsync_idx_p) ;  /* 0x00000b7000007944 */ /* 0x018fea0003c00000 */
[----:B------:R-:W-:Y:S01]  /*1e050*/  MOV R8, R10 ;  /* 0x0000000a00087202 */ /* 0x000fe20000000f00 */
[----:B------:R-:W-:Y:S05]  /*1e060*/  BRA `(.L_x_3210) ;  /* 0xffffd24000007947 */ /* 0x000fea000383ffff */
.L_x_3141:
[----:B------:R-:W-:Y:S01]  /*1e070*/  IMAD.MOV.U32 R11, RZ, RZ, R7 ;  /* 0x000000ffff0b7224 */ /* 0x000fe200078e0007 */
[----:B------:R-:W-:Y:S01]  /*1e080*/  MOV R10, 0x2 ;  /* 0x00000002000a7802 */ /* 0x000fe20000000f00 */
[----:B-1----:R-:W-:Y:S01]  /*1e090*/  IMAD.MOV.U32 R3, RZ, RZ, 0x181f ;  /* 0x0000181fff037424 */ /* 0x002fe200078e00ff */
[----:B------:R-:W-:Y:S02]  /*1e0a0*/  MOV R2, 0x1e0c0 ;  /* 0x0001e0c000027802 */ /* 0x000fe40000000f00 */
[----:B--234-:R-:W-:Y:S05]  /*1e0b0*/  CALL.REL.NOINC `($__internal_49_$__cuda_sm70_shflsync_idx_p) ;  /* 0x00000b0000007944 */ /* 0x01cfea0003c00000 */
[----:B------:R-:W-:Y:S01]  /*1e0c0*/  MOV R2, R10 ;  /* 0x0000000a00027202 */ /* 0x000fe20000000f00 */
[----:B------:R-:W-:Y:S05]  /*1e0d0*/  BRA `(.L_x_3211) ;  /* 0xffffd1f000007947 */ /* 0x000fea000383ffff */
.L_x_3142:
        /* <DEDUP_REMOVED lines=13> */
.L_x_3143:
[----:B------:R-:W-:Y:S01]  /*1e1b0*/  IMAD.MOV.U32 R11, RZ, RZ, R6 ;  /* 0x000000ffff0b7224 */ /* 0x000fe200078e0006 */
[----:B------:R-:W-:Y:S01]  /*1e1c0*/  MOV R10, 0x4 ;  /* 0x00000004000a7802 */ /* 0x000fe20000000f00 */
[----:B--2---:R-:W-:Y:S01]  /*1e1d0*/  IMAD.MOV.U32 R3, RZ, RZ, 0x181f ;  /* 0x0000181fff037424 */ /* 0x004fe200078e00ff */
[----:B------:R-:W-:Y:S02]  /*1e1e0*/  MOV R2, 0x1e200 ;  /* 0x0001e20000027802 */ /* 0x000fe40000000f00 */
[----:B-1-34-:R-:W-:Y:S05]  /*1e1f0*/  CALL.REL.NOINC `($__internal_49_$__cuda_sm70_shflsync_idx_p) ;  /* 0x000009c000007944 */ /* 0x01afea0003c00000 */
[----:B------:R-:W-:Y:S01]  /*1e200*/  MOV R8, R10 ;  /* 0x0000000a00087202 */ /* 0x000fe20000000f00 */
[----:B------:R-:W-:Y:S05]  /*1e210*/  BRA `(.L_x_3213) ;  /* 0xffffd1a000007947 */ /* 0x000fea000383ffff */
.L_x_3144:
[----:B------:R-:W-:Y:S01]  /*1e220*/  IMAD.MOV.U32 R11, RZ, RZ, R7 ;  /* 0x000000ffff0b7224 */ /* 0x000fe200078e0007 */
[----:B------:R-:W-:Y:S01]  /*1e230*/  MOV R10, 0x4 ;  /* 0x00000004000a7802 */ /* 0x000fe20000000f00 */
[----:B--2---:R-:W-:Y:S01]  /*1e240*/  IMAD.MOV.U32 R3, RZ, RZ, 0x181f ;  /* 0x0000181fff037424 */ /* 0x004fe200078e00ff */
[----:B------:R-:W-:Y:S02]  /*1e250*/  MOV R2, 0x1e270 ;  /* 0x0001e27000027802 */ /* 0x000fe40000000f00 */
[----:B-1-34-:R-:W-:Y:S05]  /*1e260*/  CALL.REL.NOINC `($__internal_49_$__cuda_sm70_shflsync_idx_p) ;  /* 0x0000095000007944 */ /* 0x01afea0003c00000 */
[----:B------:R-:W-:Y:S01]  /*1e270*/  MOV R2, R10 ;  /* 0x0000000a00027202 */ /* 0x000fe20000000f00 */
[----:B------:R-:W-:Y:S05]  /*1e280*/  BRA `(.L_x_3214) ;  /* 0xffffd15000007947 */ /* 0x000fea000383ffff */
.L_x_3145:
[----:B------:R-:W-:Y:S01]  /*1e290*/  IMAD.MOV.U32 R11, RZ, RZ, R6 ;  /* 0x000000ffff0b7224 */ /* 0x000fe200078e0006 */
[----:B------:R-:W-:Y:S01]  /*1e2a0*/  MOV R10, 0x5 ;  /* 0x00000005000a7802 */ /* 0x000fe20000000f00 */
[----:B-1----:R-:W-:Y:S01]  /*1e2b0*/  IMAD.MOV.U32 R3, RZ, RZ, 0x181f ;  /* 0x0000181fff037424 */ /* 0x002fe200078e00ff */
[----:B------:R-:W-:-:S02]  /*1e2c0*/  MOV R2, 0x1e2e0 ;  /* 0x0001e2e000027802 */ /* 0x000fc40000000f00 */
[----:B--234-:R-:W-:Y:S05]  /*1e2d0*/  CALL.REL.NOINC `($__internal_49_$__cuda_sm70_shflsync_idx_p) ;  /* 0x000008e000007944 */ /* 0x01cfea0003c00000 */
        /* <DEDUP_REMOVED lines=8> */
.L_x_3146:
[----:B------:R-:W-:Y:S01]  /*1e360*/  IMAD.MOV.U32 R11, RZ, RZ, R6 ;  /* 0x000000ffff0b7224 */ /* 0x000fe200078e0006 */
[----:B------:R-:W-:Y:S01]  /*1e370*/  MOV R10, 0x6 ;  /* 0x00000006000a7802 */ /* 0x000fe20000000f00 */
[----:B--2---:R-:W-:Y:S01]  /*1e380*/  IMAD.MOV.U32 R3, RZ, RZ, 0x181f ;  /* 0x0000181fff037424 */ /* 0x004fe200078e00ff */
[----:B------:R-:W-:Y:S02]  /*1e390*/  MOV R2, 0x1e3b0 ;  /* 0x0001e3b000027802 */ /* 0x000fe40000000f00 */
[----:B-1--4-:R-:W-:Y:S05]  /*1e3a0*/  CALL.REL.NOINC `($__internal_49_$__cuda_sm70_shflsync_idx_p) ;  /* 0x0000081000007944 */ /* 0x012fea0003c00000 */
[----:B------:R-:W-:Y:S01]  /*1e3b0*/  MOV R8, R10 ;  /* 0x0000000a00087202 */ /* 0x000fe20000000f00 */
[----:B------:R-:W-:Y:S05]  /*1e3c0*/  BRA `(.L_x_3216) ;  /* 0xffffd10000007947 */ /* 0x000fea000383ffff */
.L_x_3147:
[----:B------:R-:W-:Y:S01]  /*1e3d0*/  IMAD.MOV.U32 R11, RZ, RZ, R7 ;  /* 0x000000ffff0b7224 */ /* 0x000fe200078e0007 */
[----:B------:R-:W-:Y:S01]  /*1e3e0*/  MOV R10, 0x6 ;  /* 0x00000006000a7802 */ /* 0x000fe20000000f00 */
[----:B--2---:R-:W-:Y:S01]  /*1e3f0*/  IMAD.MOV.U32 R3, RZ, RZ, 0x181f ;  /* 0x0000181fff037424 */ /* 0x004fe200078e00ff */
[----:B------:R-:W-:Y:S02]  /*1e400*/  MOV R2, 0x1e420 ;  /* 0x0001e42000027802 */ /* 0x000fe40000000f00 */
[----:B-1-34-:R-:W-:Y:S05]  /*1e410*/  CALL.REL.NOINC `($__internal_49_$__cuda_sm70_shflsync_idx_p) ;  /* 0x000007a000007944 */ /* 0x01afea0003c00000 */
[----:B------:R-:W-:Y:S01]  /*1e420*/  MOV R2, R10 ;  /* 0x0000000a00027202 */ /* 0x000fe20000000f00 */
[----:B------:R-:W-:Y:S05]  /*1e430*/  BRA `(.L_x_3217) ;  /* 0xffffd0b000007947 */ /* 0x000fea000383ffff */
.L_x_3148:
[----:B------:R-:W-:Y:S01]  /*1e440*/  IMAD.MOV.U32 R11, RZ, RZ, R6 ;  /* 0x000000ffff0b7224 */ /* 0x000fe200078e0006 */
[----:B------:R-:W-:Y:S01]  /*1e450*/  MOV R10, 0x7 ;  /* 0x00000007000a7802 */ /* 0x000fe20000000f00 */
[----:B-1----:R-:W-:Y:S01]  /*1e460*/  IMAD.MOV.U32 R3, RZ, RZ, 0x181f ;  /* 0x0000181fff037424 */ /* 0x002fe200078e00ff */
[----:B------:R-:W-:-:S02]  /*1e470*/  MOV R2, 0x1e490 ;  /* 0x0001e49000027802 */ /* 0x000fc40000000f00 */
[----:B--2-4-:R-:W-:Y:S05]  /*1e480*/  CALL.REL.NOINC `($__internal_49_$__cuda_sm70_shflsync_idx_p) ;  /* 0x0000073000007944 */ /* 0x014fea0003c00000 */
        /* <DEDUP_REMOVED lines=8> */
.L_x_3150:
[----:B------:R-:W-:Y:S01]  /*1e510*/  IMAD.MOV.U32 R11, RZ, RZ, R45 ;  /* 0x000000ffff0b7224 */ /* 0x000fe200078e002d */
[----:B------:R-:W-:Y:S01]  /*1e520*/  MOV R10, RZ ;  /* 0x000000ff000a7202 */ /* 0x000fe20000000f00 */
[----:B----4-:R-:W-:Y:S01]  /*1e530*/  IMAD.MOV.U32 R3, RZ, RZ, 0x1f ;  /* 0x0000001fff037424 */ /* 0x010fe200078e00ff */
[----:B------:R-:W-:Y:S02]  /*1e540*/  MOV R2, 0x1e560 ;  /* 0x0001e56000027802 */ /* 0x000fe40000000f00 */
[----:B------:R-:W-:Y:S05]  /*1e550*/  CALL.REL.NOINC `($__internal_49_$__cuda_sm70_shflsync_idx_p) ;  /* 0x0000066000007944 */ /* 0x000fea0003c00000 */
[----:B------:R-:W-:Y:S01]  /*1e560*/  MOV R9, R10 ;  /* 0x0000000a00097202 */ /* 0x000fe20000000f00 */
[----:B------:R-:W-:Y:S05]  /*1e570*/  BRA `(.L_x_3219) ;  /* 0xffffd14000007947 */ /* 0x000fea000383ffff */
.L_x_3151:
[----:B------:R-:W-:Y:S01]  /*1e580*/  IMAD.MOV.U32 R11, RZ, RZ, R45 ;  /* 0x000000ffff0b7224 */ /* 0x000fe200078e002d */
[----:B------:R-:W-:Y:S01]  /*1e590*/  MOV R10, 0x1 ;  /* 0x00000001000a7802 */ /* 0x000fe20000000f00 */
[----:B----4-:R-:W-:Y:S01]  /*1e5a0*/  IMAD.MOV.U32 R3, RZ, RZ, 0x1f ;  /* 0x0000001fff037424 */ /* 0x010fe200078e00ff */
[----:B------:R-:W-:Y:S02]  /*1e5b0*/  MOV R2, 0x1e5d0 ;  /* 0x0001e5d000027802 */ /* 0x000fe40000000f00 */
[----:B-12---:R-:W-:Y:S05]  /*1e5c0*/  CALL.REL.NOINC `($__internal_49_$__cuda_sm70_shflsync_idx_p) ;  /* 0x000005f000007944 */ /* 0x006fea0003c00000 */
[----:B------:R-:W-:Y:S01]  /*1e5d0*/  MOV R8, R10 ;  /* 0x0000000a00087202 */ /* 0x000fe20000000f00 */
[----:B------:R-:W-:Y:S05]  /*1e5e0*/  BRA `(.L_x_3220) ;  /* 0xffffd0f000007947 */ /* 0x000fea000383ffff */
.L_x_3152:
[----:B------:R-:W-:Y:S02]  /*1e5f0*/  MOV R2, 0x1 ;  /* 0x0000000100027802 */ /* 0x000fe40000000f00 */
[----:B------:R-:W-:-:S02]  /*1e600*/  MOV R3, 0x1e620 ;  /* 0x0001e62000037802 */ /* 0x000fc40000000f00 */
[----:B-123--:R-:W-:Y:S05]  /*1e610*/  CALL.REL.NOINC `($__internal_50_$__cuda_sm70_shflsync_up_p) ;  /* 0x000005f000007944 */ /* 0x00efea0003c00000 */
[----:B------:R-:W-:Y:S05]  /*1e620*/  BRA `(.L_x_3221) ;  /* 0xffffd1e000007947 */ /* 0x000fea000383ffff */
.L_x_3153:
[----:B------:R-:W-:Y:S02]  /*1e630*/  MOV R2, 0x2 ;  /* 0x0000000200027802 */ /* 0x000fe40000000f00 */
[----:B------:R-:W-:-:S02]  /*1e640*/  MOV R3, 0x1e660 ;  /* 0x0001e66000037802 */ /* 0x000fc40000000f00 */
[----:B-12---:R-:W-:Y:S05]  /*1e650*/  CALL.REL.NOINC `($__internal_50_$__cuda_sm70_shflsync_up_p) ;  /* 0x000005b000007944 */ /* 0x006fea0003c00000 */
        /* <DEDUP_REMOVED lines=24> */
.L_x_3157:
[----:B------:R-:W-:Y:S02]  /*1e7e0*/  MOV R2, 0x1 ;  /* 0x0000000100027802 */ /* 0x000fe40000000f00 */
[----:B------:R-:W-:Y:S02]  /*1e7f0*/  MOV R3, 0x1e810 ;  /* 0x0001e81000037802 */ /* 0x000fe40000000f00 */
[----:B------:R-:W-:Y:S05]  /*1e800*/  CALL.REL.NOINC `($__internal_50_$__cuda_sm70_shflsync_up_p) ;  /* 0x0000040000007944 */ /* 0x000fea0003c00000 */
[----:B------:R-:W-:Y:S01]  /*1e810*/  MOV R2, R4 ;  /* 0x0000000400027202 */ /* 0x000fe20000000f00 */
[----:B------:R-:W-:Y:S05]  /*1e820*/  BRA `(.L_x_3223) ;  /* 0xffffd24000007947 */ /* 0x000fea000383ffff */
.L_x_3158:
        /* <DEDUP_REMOVED lines=27> */
.L_x_3160:
[----:B------:R-:W-:Y:S02]  /*1e9e0*/  SEL R0, RZ, 0x1, P0 ;  /* 0x00000001ff007807 */ /* 0x000fe40000000000 */
[----:B------:R-:W-:Y:S02]  /*1e9f0*/  MOV R2, 0x1ea10 ;  /* 0x0001ea1000027802 */ /* 0x000fe40000000f00 */
[----:B---3--:R-:W-:Y:S05]  /*1ea00*/  CALL.REL.NOINC `($__internal_51_$__cuda_sm70_votesync_ballot) ;  /* 0x0000027000007944 */ /* 0x008fea0003c00000 */
[----:B------:R-:W-:Y:S01]  /*1ea10*/  MOV R5, R0 ;  /* 0x0000000000057202 */ /* 0x000fe20000000f00 */
[----:B------:R-:W-:Y:S05]  /*1ea20*/  BRA `(.L_x_3225) ;  /* 0xffffd1d000007947 */ /* 0x000fea000383ffff */
.L_x_3161:
[----:B------:R-:W-:Y:S01]  /*1ea30*/  IMAD.MOV.U32 R11, RZ, RZ, R6 ;  /* 0x000000ffff0b7224 */ /* 0x000fe200078e0006 */
[----:B------:R-:W-:Y:S01]  /*1ea40*/  MOV R10, R0 ;  /* 0x00000000000a7202 */ /* 0x000fe20000000f00 */
[----:B------:R-:W-:Y:S01]  /*1ea50*/  IMAD.MOV.U32 R3, RZ, RZ, 0x1f ;  /* 0x0000001fff037424 */ /* 0x000fe200078e00ff */
[----:B-1----:R-:W-:Y:S02]  /*1ea60*/  MOV R2, 0x1ea80 ;  /* 0x0001ea8000027802 */ /* 0x002fe40000000f00 */
[----:B---3--:R-:W-:Y:S05]  /*1ea70*/  CALL.REL.NOINC `($__internal_49_$__cuda_sm70_shflsync_idx_p) ;  /* 0x0000014000007944 */ /* 0x008fea0003c00000 */
[----:B------:R-:W-:Y:S01]  /*1ea80*/  IMAD.MOV.U32 R12, RZ, RZ, R10 ;  /* 0x000000ffff0c7224 */ /* 0x000fe200078e000a */
[----:B------:R-:W-:Y:S01]  /*1ea90*/  MOV R10, R0 ;  /* 0x00000000000a7202 */ /* 0x000fe20000000f00 */
[----:B------:R-:W-:Y:S01]  /*1eaa0*/  IMAD.MOV.U32 R11, RZ, RZ, R7 ;  /* 0x000000ffff0b7224 */ /* 0x000fe200078e0007 */
[----:B------:R-:W-:-:S02]  /*1eab0*/  MOV R3, 0x1f ;  /* 0x0000001f00037802 */ /* 0x000fc40000000f00 */
[----:B------:R-:W-:Y:S02]  /*1eac0*/  MOV R2, 0x1eae0 ;  /* 0x0001eae000027802 */ /* 0x000fe40000000f00 */
[----:B------:R-:W-:Y:S05]  /*1ead0*/  CALL.REL.NOINC `($__internal_49_$__cuda_sm70_shflsync_idx_p) ;  /* 0x000000e000007944 */ /* 0x000fea0003c00000 */
[----:B------:R-:W-:Y:S01]  /*1eae0*/  MOV R7, R10 ;  /* 0x0000000a00077202 */ /* 0x000fe20000000f00 */
[----:B------:R-:W-:Y:S05]  /*1eaf0*/  BRA `(.L_x_3226) ;  /* 0xffffd17000007947 */ /* 0x000fea000383ffff */
.L_x_3164:
[----:B------:R-:W-:Y:S01]  /*1eb00*/  IMAD.MOV.U32 R11, RZ, RZ, R4 ;  /* 0x000000ffff0b7224 */ /* 0x000fe200078e0004 */
[----:B------:R-:W-:Y:S01]  /*1eb10*/  MOV R10, R0 ;  /* 0x00000000000a7202 */ /* 0x000fe20000000f00 */
[----:B------:R-:W-:Y:S01]  /*1eb20*/  IMAD.MOV.U32 R3, RZ, RZ, 0x1f ;  /* 0x0000001fff037424 */ /* 0x000fe200078e00ff */
[----:B-1----:R-:W-:Y:S02]  /*1eb30*/  MOV R2, 0x1eb50 ;  /* 0x0001eb5000027802 */ /* 0x002fe40000000f00 */
[----:B---34-:R-:W-:Y:S05]  /*1eb40*/  CALL.REL.NOINC `($__internal_49_$__cuda_sm70_shflsync_idx_p) ;  /* 0x0000007000007944 */ /* 0x018fea0003c00000 */
[----:B------:R-:W-:Y:S01]  /*1eb50*/  MOV R13, R10 ;  /* 0x0000000a000d7202 */ /* 0x000fe20000000f00 */
[----:B------:R-:W-:Y:S05]  /*1eb60*/  BRA `(.L_x_3163) ;  /* 0xffffd16000007947 */ /* 0x000fea000383ffff */
        .weak           $__internal_48_$__cuda_sm70_shflsync_bfly_p
        .type           $__internal_48_$__cuda_sm70_shflsync_bfly_p,@function
        .size           $__internal_48_$__cuda_sm70_shflsync_bfly_p,($__internal_49_$__cuda_sm70_shflsync_idx_p - $__internal_48_$__cuda_sm70_shflsync_bfly_p)
$__internal_48_$__cuda_sm70_shflsync_bfly_p:
[----:B------:R-:W-:Y:S01]  /*1eb70*/  MOV R8, R3 ;  /* 0x0000000300087202 */ /* 0x000fe20000000f00 */
[----:B------:R-:W-:Y:S04]  /*1eb80*/  WARPSYNC R10 ;  /* 0x0000000a00007348 */ /* 0x000fe80003800000 */
[----:B------:R-:W-:Y:S01]  /*1eb90*/  MOV R9, 0x0 ;  /* 0x0000000000097802 */ /* 0x000fe20000000f00 */
[----:B------:R1:W2:Y:S03]  /*1eba0*/  SHFL.BFLY PT, R0, R0, R7, R11 ;  /* 0x0c00000700007389 */ /* 0x0002a600000e000b */
[----:B------:R-:W-:Y:S05]  /*1ebb0*/  RET.REL.NODEC R8 `(_ZN7cutlass13device_kernelIN5flash19enable_sm80_to_sm89INS1_16FlashAttnFwdSm80INS1_25CollectiveMainloopFwdSm80ILi4ELi1ELb0EN4cute5tupleIJNS5_1CILi128EEENS7_ILi80EEENS7_ILi64EEEEEELi64ENS_10bfloat16_tEfNS_4arch4Sm80ELb1ELb0ELb0ELb1ELb0ELb1ELb1ELb1EEENS1_21CollectiveEpilogueFwdINS6_IJS8_SA_S9_EEENS6_IJNS7_ILi1EEESI_SI_EEESC_SE_Li128ELb1ELb1ELb1ELb0EEENS1_36VarlenDynamicPersistentTileSchedulerILi128ELi80ELi128ELi128ELb1ELb1ELb0ELb1ELb1ELb1EEEEEEEEEvNT_6ParamsE) ;  /* 0xfffe144008007950 */ /* 0x000fea0003c3ffff */
        .weak           $__internal_49_$__cuda_sm70_shflsync_idx_p
        .type           $__internal_49_$__cuda_sm70_shflsync_idx_p,@function
        .size           $__internal_49_$__cuda_sm70_shflsync_idx_p,($__internal_50_$__cuda_sm70_shflsync_up_p - $__internal_49_$__cuda_sm70_shflsync_idx_p)
$__internal_49_$__cuda_sm70_shflsync_idx_p:
[----:B------:R-:W-:-:S04]  /*1ebc0*/  MOV R44, 0xffffffff ;  /* 0xffffffff002c7802 */ /* 0x000fc80000000f00 */
[----:B------:R-:W-:Y:S04]  /*1ebd0*/  WARPSYNC R44 ;  /* 0x0000002c00007348 */ /* 0x000fe80003800000 */
[----:B------:R1:W2:Y:S02]  /*1ebe0*/  SHFL.IDX PT, R10, R11, R10, R3 ;  /* 0x0000000a0b0a7389 */ /* 0x0002a400000e0003 */
[----:B-1----:R-:W-:-:S04]  /*1ebf0*/  MOV R3, 0x0 ;  /* 0x0000000000037802 */ /* 0x002fc80000000f00 */
[----:B--2---:R-:W-:Y:S05]  /*1ec00*/  RET.REL.NODEC R2 `(_ZN7cutlass13device_kernelIN5flash19enable_sm80_to_sm89INS1_16FlashAttnFwdSm80INS1_25CollectiveMainloopFwdSm80ILi4ELi1ELb0EN4cute5tupleIJNS5_1CILi128EEENS7_ILi80EEENS7_ILi64EEEEEELi64ENS_10bfloat16_tEfNS_4arch4Sm80ELb1ELb0ELb0ELb1ELb0ELb1ELb1ELb1EEENS1_21CollectiveEpilogueFwdINS6_IJS8_SA_S9_EEENS6_IJNS7_ILi1EEESI_SI_EEESC_SE_Li128ELb1ELb1ELb1ELb0EEENS1_36VarlenDynamicPersistentTileSchedulerILi128ELi80ELi128ELi128ELb1ELb1ELb0ELb1ELb1ELb1EEEEEEEEEvNT_6ParamsE) ;  /* 0xfffe13f002007950 */ /* 0x004fea0003c3ffff */
        .weak           $__internal_50_$__cuda_sm70_shflsync_up_p
        .type           $__internal_50_$__cuda_sm70_shflsync_up_p,@function
        .size           $__internal_50_$__cuda_sm70_shflsync_up_p,($__internal_51_$__cuda_sm70_votesync_ballot - $__internal_50_$__cuda_sm70_shflsync_up_p)
$__internal_50_$__cuda_sm70_shflsync_up_p:
[----:B------:R-:W-:Y:S02]  /*1ec10*/  IMAD.MOV.U32 R4, RZ, RZ, RZ ;  /* 0x000000ffff047224 */ /* 0x000fe400078e00ff */
[----:B------:R-:W-:-:S04]  /*1ec20*/  IMAD.MOV.U32 R10, RZ, RZ, -0x1 ;  /* 0xffffffffff0a7424 */ /* 0x000fc800078e00ff */
[----:B------:R-:W-:Y:S04]  /*1ec30*/  WARPSYNC R10 ;  /* 0x0000000a00007348 */ /* 0x000fe80003800000 */
[----:B------:R1:W2:Y:S02]  /*1ec40*/  SHFL.UP PT, R4, R0, R2, R4 ;  /* 0x0400000200047389 */ /* 0x0002a400000e0004 */
[----:B-1----:R-:W-:Y:S02]  /*1ec50*/  MOV R2, R3 ;  /* 0x0000000300027202 */ /* 0x002fe40000000f00 */
[----:B------:R-:W-:-:S04]  /*1ec60*/  MOV R3, 0x0 ;  /* 0x0000000000037802 */ /* 0x000fc80000000f00 */
[----:B--2---:R-:W-:Y:S05]  /*1ec70*/  RET.REL.NODEC R2 `(_ZN7cutlass13device_kernelIN5flash19enable_sm80_to_sm89INS1_16FlashAttnFwdSm80INS1_25CollectiveMainloopFwdSm80ILi4ELi1ELb0EN4cute5tupleIJNS5_1CILi128EEENS7_ILi80EEENS7_ILi64EEEEEELi64ENS_10bfloat16_tEfNS_4arch4Sm80ELb1ELb0ELb0ELb1ELb0ELb1ELb1ELb1EEENS1_21CollectiveEpilogueFwdINS6_IJS8_SA_S9_EEENS6_IJNS7_ILi1EEESI_SI_EEESC_SE_Li128ELb1ELb1ELb1ELb0EEENS1_36VarlenDynamicPersistentTileSchedulerILi128ELi80ELi128ELi128ELb1ELb1ELb0ELb1ELb1ELb1EEEEEEEEEvNT_6ParamsE) ;  /* 0xfffe138002007950 */ /* 0x004fea0003c3ffff */
        .weak           $__internal_51_$__cuda_sm70_votesync_ballot
        .type           $__internal_51_$__cuda_sm70_votesync_ballot,@function
        .size           $__internal_51_$__cuda_sm70_votesync_ballot,(.L_x_3293 - $__internal_51_$__cuda_sm70_votesync_ballot)
$__internal_51_$__cuda_sm70_votesync_ballot:
[----:B------:R-:W-:Y:S01]  /*1ec80*/  ISETP.NE.U32.AND P0, PT, R0, 0x1, PT ;  /* 0x000000010000780c */ /* 0x000fe20003f05070 */
[----:B------:R-:W-:-:S04]  /*1ec90*/  IMAD.MOV.U32 R3, RZ, RZ, -0x1 ;  /* 0xffffffffff037424 */ /* 0x000fc800078e00ff */
[----:B------:R-:W-:Y:S08]  /*1eca0*/  WARPSYNC R3 ;  /* 0x0000000300007348 */ /* 0x000ff00003800000 */
[----:B------:R-:W-:-:S04]  /*1ecb0*/  VOTE.ANY R0, PT, !P0 ;  /* 0x0000000000007806 */ /* 0x000fc800040e0100 */
[----:B------:R-:W-:Y:S01]  /*1ecc0*/  LOP3.LUT R0, R0, R3, RZ, 0xc0, !PT ;  /* 0x0000000300007212 */ /* 0x000fe200078ec0ff */
[----:B------:R-:W-:-:S04]  /*1ecd0*/  IMAD.MOV.U32 R3, RZ, RZ, 0x0 ;  /* 0x00000000ff037424 */ /* 0x000fc800078e00ff */
[----:B------:R-:W-:Y:S05]  /*1ece0*/  RET.REL.NODEC R2 `(_ZN7cutlass13device_kernelIN5flash19enable_sm80_to_sm89INS1_16FlashAttnFwdSm80INS1_25CollectiveMainloopFwdSm80ILi4ELi1ELb0EN4cute5tupleIJNS5_1CILi128EEENS7_ILi80EEENS7_ILi64EEEEEELi64ENS_10bfloat16_tEfNS_4arch4Sm80ELb1ELb0ELb0ELb1ELb0ELb1ELb1ELb1EEENS1_21CollectiveEpilogueFwdINS6_IJS8_SA_S9_EEENS6_IJNS7_ILi1EEESI_SI_EEESC_SE_Li128ELb1ELb1ELb1ELb0EEENS1_36VarlenDynamicPersistentTileSchedulerILi128ELi80ELi128ELi128ELb1ELb1ELb0ELb1ELb1ELb1EEEEEEEEEvNT_6ParamsE) ;  /* 0xfffe131002007950 */ /* 0x000fea0003c3ffff */
.L_x_3227:
        /* <DEDUP_REMOVED lines=9> */
.L_x_3293:


//--------------------- .nv.shared._ZN7cutlass13device_kernelIN5flash19enable_sm80_to_sm89INS1_16FlashAttnFwdSm80INS1_25CollectiveMainloopFwdSm80ILi4ELi1ELb0EN4cute5tupleIJNS5_1CILi128EEENS7_ILi112EEENS7_ILi64EEEEEELi64ENS_10bfloat16_tEfNS_4arch4Sm80ELb0ELb0ELb1ELb0ELb0ELb0ELb1ELb1EEENS1_21CollectiveEpilogueFwdINS6_IJS8_SA_S9_EEENS6_IJNS7_ILi1EEESI_SI_EEESC_SE_Li128ELb0ELb1ELb1ELb0EEENS1_19SingleTileSchedulerILb0ELb1ELb1ELi128EEEEEEEEEvNT_6ParamsE --------------------------
	.section	.nv.shared._ZN7cutlass13device_kernelIN5flash19enable_sm80_to_sm89INS1_16FlashAttnFwdSm80INS1_25CollectiveMainloopFwdSm80ILi4ELi1ELb0EN4cute5tupleIJNS5_1CILi128EEENS7_ILi112EEENS7_ILi64EEEEEELi64ENS_10bfloat16_tEfNS_4arch4Sm80ELb0ELb0ELb1ELb0ELb0ELb0ELb1ELb1EEENS1_21CollectiveEpilogueFwdINS6_IJS8_SA_S9_EEENS6_IJNS7_ILi1EEESI_SI_EEESC_SE_Li128ELb0ELb1ELb1ELb0EEENS1_19SingleTileSchedulerILb0ELb1ELb1ELi128EEEEEEEEEvNT_6ParamsE,"aw",@nobits
	.sectionflags	@""
	.align	16


//--------------------- .nv.global                --------------------------
	.section	.nv.global,"aw",@nobits
.nv.global:
	.type		_ZN82_INTERNAL_21a4f107_46_flash_fwd_hdim64_bf16_split_softcapall_sm80_cu_9afb97bd_38834cute1_E,@object
	.size		_ZN82_INTERNAL_21a4f107_46_flash_fwd_hdim64_bf16_split_softcapall_sm80_cu_9afb97bd_38834cute1_E,(_ZN82_INTERNAL_21a4f107_46_flash_fwd_hdim64_bf16_split_softcapall_sm80_cu_9afb97bd_38834cuda3std3__45__cpo6cbeginE - _ZN82_INTERNAL_21a4f107_46_flash_fwd_hdim64_bf16_split_softcapall_sm80_cu_9afb97bd_38834cute1_E)
_ZN82_INTERNAL_21a4f107_46_flash_fwd_hdim64_bf16_split_softcapall_sm80_cu_9afb97bd_38834cute1_E:
	.zero		1
	.type		_ZN82_INTERNAL_21a4f107_46_flash_fwd_hdim64_bf16_split_softcapall_sm80_cu_9afb97bd_38834cuda3std3__45__cpo6cbeginE,@object
	.size		_ZN82_INTERNAL_21a4f107_46_flash_fwd_hdim64_bf16_split_softcapall_sm80_cu_9afb97bd_38834cuda3std3__45__cpo6cbeginE,(_ZN82_INTERNAL_21a4f107_46_flash_fwd_hdim64_bf16_split_softcapall_sm80_cu_9afb97bd_38834cuda3std3__48in_placeE - _ZN82_INTERNAL_21a4f107_46_flash_fwd_hdim64_bf16_split_softcapall_sm80_cu_9afb97bd_38834cuda3std3__45__cpo6cbeginE)
_ZN82_INTERNAL_21a4f107_46_flash_fwd_hdim64_bf16_split_softcapall_sm80_cu_9afb97bd_38834cuda3std3__45__cpo6cbeginE:
	.zero		1
	.type		_ZN82_INTERNAL_21a4f107_46_flash_fwd_hdim64_bf16_split_softcapall_sm80_cu_9afb97bd_38834cuda3std3__48in_placeE,@object
	.size		_ZN82_INTERNAL_21a4f107_46_flash_fwd_hdim64_bf16_split_softcapall_sm80_cu_9afb97bd_38834cuda3std3__48in_placeE,(_ZN82_INTERNAL_21a4f107_46_flash_fwd_hdim64_bf16_split_softcapall_sm80_cu_9afb97bd_38834cuda3std6ranges3__45__cpo9iter_moveE - _ZN82_INTERNAL_21a4f107_46_flash_fwd_hdim64_bf16_split_softcapall_sm80_cu_9afb97bd_38834cuda3std3__48in_placeE)
_ZN82_INTERNAL_21a4f107_46_flash_fwd_hdim64_bf16_split_softcapall_sm80_cu_9afb97bd_38834cuda3std3__48in_placeE:
	.zero		1
	.type		_ZN82_INTERNAL_21a4f107_46_flash_fwd_hdim64_bf16_split_softcapall_sm80_cu_9afb97bd_38834cuda3std6ranges3__45__cpo9iter_moveE,@object
	.size		_ZN82_INTERNAL_21a4f107_46_flash_fwd_hdim64_bf16_split_softcapall_sm80_cu_9afb97bd_38834cuda3std6ranges3__45__cpo9iter_moveE,(_ZN82_INTERNAL_21a4f107_46_flash_fwd_hdim64_bf16_split_softcapall_sm80_cu_9afb97bd_38834cuda3std3__45__cpo5beginE - _ZN82_INTERNAL_21a4f107_46_flash_fwd_hdim64_bf16_split_softcapall_sm80_cu_9afb97bd_38834cuda3std6ranges3__45__cpo9iter_moveE)
_ZN82_INTERNAL_21a4f107_46_flash_fwd_hdim64_bf16_split_softcapall_sm80_cu_9afb97bd_38834cuda3std6ranges3__45__cpo9iter_moveE:
	.zero		1
	.type		_ZN82_INTERNAL_21a4f107_46_flash_fwd_hdim64_bf16_split_softcapall_sm80_cu_9afb97bd_38834cuda3std3__45__cpo5beginE,@object
	.size		_ZN82_INTERNAL_21a4f107_46_flash_fwd_hdim64_bf16_split_softcapall_sm80_cu_9afb97bd_38834cuda3std3__45__cpo5beginE,(_ZN82_INTERNAL_21a4f107_46_flash_fwd_hdim64_bf16_split_softcapall_sm80_cu_9afb97bd_38834cuda3std3__484_GLOBAL__N__21a4f107_46_flash_fwd_hdim64_bf16_split_softcapall_sm80_cu_9afb97bd_38836ignoreE - _ZN82_INTERNAL_21a4f107_46_flash_fwd_hdim64_bf16_split_softcapall_sm80_cu_9afb97bd_38834cuda3std3__45__cpo5beginE)
_ZN82_INTERNAL_21a4f107_46_flash_fwd_hdim64_bf16_split_softcapall_sm80_cu_9afb97bd_38834cuda3std3__45__cpo5beginE:
	.zero		1
	.type		_ZN82_INTERNAL_21a4f107_46_flash_fwd_hdim64_bf16_split_softcapall_sm80_cu_9afb97bd_38834cuda3std3__484_GLOBAL__N__21a4f107_46_flash_fwd_hdim64_bf16_split_softcapall_sm80_cu_9afb97bd_38836ignoreE,@object
	.size		_ZN82_INTERNAL_21a4f107_46_flash_fwd_hdim64_bf16_split_softcapall_sm80_cu_9afb97bd_38834cuda3std3__484_GLOBAL__N__21a4f107_46_flash_fwd_hdim64_bf16_split_softcapall_sm80_cu_9afb97bd_38836ignoreE,(_ZN82_INTERNAL_21a4f107_46_flash_fwd_hdim64_bf16_split_softcapall_sm80_cu_9afb97bd_38834cute7productE - _ZN82_INTERNAL_21a4f107_46_flash_fwd_hdim64_bf16_split_softcapall_sm80_cu_9afb97bd_38834cuda3std3__484_GLOBAL__N__21a4f107_46_flash_fwd_hdim64_bf16_split_softcapall_sm80_cu_9afb97bd_38836ignoreE)
_ZN82_INTERNAL_21a4f107_46_flash_fwd_hdim64_bf16_split_softcapall_sm80_cu_9afb97bd_38834cuda3std3__484_GLOBAL__N__21a4f107_46_flash_fwd_hdim64_bf16_split_softcapall_sm80_cu_9afb97bd_38836ignoreE:
	.zero		1
	.type		_ZN82_INTERNAL_21a4f107_46_flash_fwd_hdim64_bf16_split_softcapall_sm80_cu_9afb97bd_38834cute7productE,@object
	.size		_ZN82_INTERNAL_21a4f107_46_flash_fwd_hdim64_bf16_split_softcapall_sm80_cu_9afb97bd_38834cute7productE,(_ZN82_INTERNAL_21a4f107_46_flash_fwd_hdim64_bf16_split_softcapall_sm80_cu_9afb97bd_38834cuda3std3__45__cpo3endE - _ZN82_INTERNAL_21a4f107_46_flash_fwd_hdim64_bf16_split_softcapall_sm80_cu_9afb97bd_38834cute7productE)
_ZN82_INTERNAL_21a4f107_46_flash_fwd_hdim64_bf16_split_softcapall_sm80_cu_9afb97bd_38834cute7productE:
	.zero		1
	.type		_ZN82_INTERNAL_21a4f107_46_flash_fwd_hdim64_bf16_split_softcapall_sm80_cu_9afb97bd_38834cuda3std3__45__cpo3endE,@object
	.size		_ZN82_INTERNAL_21a4f107_46_flash_fwd_hdim64_bf16_split_softcapall_sm80_cu_9afb97bd_38834cuda3std3__45__cpo3endE,(_ZN82_INTERNAL_21a4f107_46_flash_fwd_hdim64_bf16_split_softcapall_sm80_cu_9afb97bd_38834cuda3std3__419piecewise_constructE - _ZN82_INTERNAL_21a4f107_46_flash_fwd_hdim64_bf16_split_softcapall_sm80_cu_9afb97bd_38834cuda3std3__45__cpo3endE)
_ZN82_INTERNAL_21a4f107_46_flash_fwd_hdim64_bf16_split_softcapall_sm80_cu_9afb97bd_38834cuda3std3__45__cpo3endE:
	.zero		1
	.type		_ZN82_INTERNAL_21a4f107_46_flash_fwd_hdim64_bf16_split_softcapall_sm80_cu_9afb97bd_38834cuda3std3__419piecewise_constructE,@object
	.size		_ZN82_INTERNAL_21a4f107_46_flash_fwd_hdim64_bf16_split_softcapall_sm80_cu_9afb97bd_38834cuda3std3__419piecewise_constructE,(_ZN82_INTERNAL_21a4f107_46_flash_fwd_hdim64_bf16_split_softcapall_sm80_cu_9afb97bd_38834cuda3std3__45__cpo4cendE - _ZN82_INTERNAL_21a4f107_46_flash_fwd_hdim64_bf16_split_softcapall_sm80_cu_9afb97bd_38834cuda3std3__419piecewise_constructE)
_ZN82_INTERNAL_21a4f107_46_flash_fwd_hdim64_bf16_split_softcapall_sm80_cu_9afb97bd_38834cuda3std3__419piecewise_constructE:
	.zero		1
	.type		_ZN82_INTERNAL_21a4f107_46_flash_fwd_hdim64_bf16_split_softcapall_sm80_cu_9afb97bd_38834cuda3std3__45__cpo4cendE,@object
	.size		_ZN82_INTERNAL_21a4f107_46_flash_fwd_hdim64_bf16_split_softcapall_sm80_cu_9afb97bd_38834cuda3std3__45__cpo4cendE,(_ZN82_INTERNAL_21a4f107_46_flash_fwd_hdim64_bf16_split_softcapall_sm80_cu_9afb97bd_38834cuda3std6ranges3__45__cpo4swapE - _ZN82_INTERNAL_21a4f107_46_flash_fwd_hdim64_bf16_split_softcapall_sm80_cu_9afb97bd_38834cuda3std3__45__cpo4cendE)
_ZN82_INTERNAL_21a4f107_46_flash_fwd_hdim64_bf16_split_softcapall_sm80_cu_9afb97bd_38834cuda3std3__45__cpo4cendE:
	.zero		1
	.type		_ZN82_INTERNAL_21a4f107_46_flash_fwd_hdim64_bf16_split_softcapall_sm80_cu_9afb97bd_38834cuda3std6ranges3__45__cpo4swapE,@object
	.size		_ZN82_INTERNAL_21a4f107_46_flash_fwd_hdim64_bf16_split_softcapall_sm80_cu_9afb97bd_38834cuda3std6ranges3__45__cpo4swapE,(.L_7 - _ZN82_INTERNAL_21a4f107_46_flash_fwd_hdim64_bf16_split_softcapall_sm80_cu_9afb97bd_38834cuda3std6ranges3__45__cpo4swapE)
_ZN82_INTERNAL_21a4f107_46_flash_fwd_hdim64_bf16_split_softcapall_sm80_cu_9afb97bd_38834cuda3std6ranges3__45__cpo4swapE:
	.zero		1
.L_7:


//--------------------- .nv.shared._ZN7cutlass13device_kernelIN5flash19enable_sm80_to_sm89INS1_16FlashAttnFwdSm80INS1_25CollectiveMainloopFwdSm80ILi4ELi1ELb0EN4cute5tupleIJNS5_1CILi128EEENS7_ILi80EEENS7_ILi64EEEEEELi64ENS_10bfloat16_tEfNS_4arch4Sm80ELb0ELb0ELb1ELb1ELb0ELb0ELb1ELb1EEENS1_21CollectiveEpilogueFwdINS6_IJS8_SA_S9_EEENS6_IJNS7_ILi1EEESI_SI_EEESC_SE_Li128ELb1ELb1ELb1ELb0EEENS1_36VarlenDynamicPersistentTileSchedulerILi128ELi80ELi128ELi128ELb1ELb1ELb0ELb0ELb1ELb1EEEEEEEEEvNT_6ParamsE --------------------------
	.section	.nv.shared._ZN7cutlass13device_kernelIN5flash19enable_sm80_to_sm89INS1_16FlashAttnFwdSm80INS1_25CollectiveMainloopFwdSm80ILi4ELi1ELb0EN4cute5tupleIJNS5_1CILi128EEENS7_ILi80EEENS7_ILi64EEEEEELi64ENS_10bfloat16_tEfNS_4arch4Sm80ELb0ELb0ELb1ELb1ELb0ELb0ELb1ELb1EEENS1_21CollectiveEpilogueFwdINS6_IJS8_SA_S9_EEENS6_IJNS7_ILi1EEESI_SI_EEESC_SE_Li128ELb1ELb1ELb1ELb0EEENS1_36VarlenDynamicPersistentTileSchedulerILi128ELi80ELi128ELi128ELb1ELb1ELb0ELb0ELb1ELb1EEEEEEEEEvNT_6ParamsE,"aw",@nobits
	.sectionflags	@""
	.align	16


//--------------------- .nv.shared._ZN7cutlass13device_kernelIN5flash19enable_sm80_to_sm89INS1_16FlashAttnFwdSm80INS1_25CollectiveMainloopFwdSm80ILi4ELi1ELb0EN4cute5tupleIJNS5_1CILi128EEENS7_ILi80EEENS7_ILi64EEEEEELi64ENS_10bfloat16_tEfNS_4arch4Sm80ELb0ELb0ELb1ELb1ELb0ELb1ELb1ELb1EEENS1_21CollectiveEpilogueFwdINS6_IJS8_SA_S9_EEENS6_IJNS7_ILi1EEESI_SI_EEESC_SE_Li128ELb1ELb1ELb1ELb0EEENS1_36VarlenDynamicPersistentTileSchedulerILi128ELi80ELi128ELi128ELb1ELb1ELb0ELb0ELb1ELb1EEEEEEEEEvNT_6ParamsE --------------------------
	.section	.nv.shared._ZN7cutlass13device_kernelIN5flash19enable_sm80_to_sm89INS1_16FlashAttnFwdSm80INS1_25CollectiveMainloopFwdSm80ILi4ELi1ELb0EN4cute5tupleIJNS5_1CILi128EEENS7_ILi80EEENS7_ILi64EEEEEELi64ENS_10bfloat16_tEfNS_4arch4Sm80ELb0ELb0ELb1ELb1ELb0ELb1ELb1ELb1EEENS1_21CollectiveEpilogueFwdINS6_IJS8_SA_S9_EEENS6_IJNS7_ILi1EEESI_SI_EEESC_SE_Li128ELb1ELb1ELb1ELb0EEENS1_36VarlenDynamicPersistentTileSchedulerILi128ELi80ELi128ELi128ELb1ELb1ELb0ELb0ELb1ELb1EEEEEEEEEvNT_6ParamsE,"aw",@nobits
	.sectionflags	@""
	.align	16


//--------------------- .nv.shared._ZN7cutlass13device_kernelIN5flash19enable_sm80_to_sm89INS1_16FlashAttnFwdSm80INS1_25CollectiveMainloopFwdSm80ILi4ELi1ELb0EN4cute5tupleIJNS5_1CILi128EEENS7_ILi96EEENS7_ILi64EEEEEELi64ENS_10bfloat16_tEfNS_4arch4Sm80ELb0ELb1ELb1ELb0ELb0ELb0ELb1ELb1EEENS1_21CollectiveEpilogueFwdINS6_IJS8_SA_S9_EEENS6_IJNS7_ILi1EEESI_SI_EEESC_SE_Li128ELb0ELb1ELb1ELb0EEENS1_19SingleTileSchedulerILb0ELb1ELb1ELi128EEEEEEEEEvNT_6ParamsE --------------------------
	.section	.nv.shared._ZN7cutlass13device_kernelIN5flash19enable_sm80_to_sm89INS1_16FlashAttnFwdSm80INS1_25CollectiveMainloopFwdSm80ILi4ELi1ELb0EN4cute5tupleIJNS5_1CILi128EEENS7_ILi96EEENS7_ILi64EEEEEELi64ENS_10bfloat16_tEfNS_4arch4Sm80ELb0ELb1ELb1ELb0ELb0ELb0ELb1ELb1EEENS1_21CollectiveEpilogueFwdINS6_IJS8_SA_S9_EEENS6_IJNS7_ILi1EEESI_SI_EEESC_SE_Li128ELb0ELb1ELb1ELb0EEENS1_19SingleTileSchedulerILb0ELb1ELb1ELi128EEEEEEEEEvNT_6ParamsE,"aw",@nobits
	.sectionflags	@""
	.align	16


//--------------------- .nv.shared._ZN7cutlass13device_kernelIN5flash19enable_sm80_to_sm89INS1_16FlashAttnFwdSm80INS1_25CollectiveMainloopFwdSm80ILi4ELi1ELb0EN4cute5tupleIJNS5_1CILi128EEENS7_ILi80EEENS7_ILi64EEEEEELi64ENS_10bfloat16_tEfNS_4arch4Sm80ELb0ELb1ELb1ELb1ELb0ELb0ELb1ELb1EEENS1_21CollectiveEpilogueFwdINS6_IJS8_SA_S9_EEENS6_IJNS7_ILi1EEESI_SI_EEESC_SE_Li128ELb1ELb1ELb1ELb0EEENS1_36VarlenDynamicPersistentTileSchedulerILi128ELi80ELi128ELi128ELb1ELb1ELb0ELb1ELb0ELb1EEEEEEEEEvNT_6ParamsE --------------------------
	.section	.nv.shared._ZN7cutlass13device_kernelIN5flash19enable_sm80_to_sm89INS1_16FlashAttnFwdSm80INS1_25CollectiveMainloopFwdSm80ILi4ELi1ELb0EN4cute5tupleIJNS5_1CILi128EEENS7_ILi80EEENS7_ILi64EEEEEELi64ENS_10bfloat16_tEfNS_4arch4Sm80ELb0ELb1ELb1ELb1ELb0ELb0ELb1ELb1EEENS1_21CollectiveEpilogueFwdINS6_IJS8_SA_S9_EEENS6_IJNS7_ILi1EEESI_SI_EEESC_SE_Li128ELb1ELb1ELb1ELb0EEENS1_36VarlenDynamicPersistentTileSchedulerILi128ELi80ELi128ELi128ELb1ELb1ELb0ELb1ELb0ELb1EEEEEEEEEvNT_6ParamsE,"aw",@nobits
	.sectionflags	@""
	.align	16


//--------------------- .nv.shared._ZN7cutlass13device_kernelIN5flash19enable_sm80_to_sm89INS1_16FlashAttnFwdSm80INS1_25CollectiveMainloopFwdSm80ILi4ELi1ELb0EN4cute5tupleIJNS5_1CILi128EEENS7_ILi80EEENS7_ILi64EEEEEELi64ENS_10bfloat16_tEfNS_4arch4Sm80ELb0ELb1ELb1ELb1ELb0ELb1ELb1ELb1EEENS1_21CollectiveEpilogueFwdINS6_IJS8_SA_S9_EEENS6_IJNS7_ILi1EEESI_SI_EEESC_SE_Li128ELb1ELb1ELb1ELb0EEENS1_36VarlenDynamicPersistentTileSchedulerILi128ELi80ELi128ELi128ELb1ELb1ELb0ELb1ELb0ELb1EEEEEEEEEvNT_6ParamsE --------------------------
	.section	.nv.shared._ZN7cutlass13device_kernelIN5flash19enable_sm80_to_sm89INS1_16FlashAttnFwdSm80INS1_25CollectiveMainloopFwdSm80ILi4ELi1ELb0EN4cute5tupleIJNS5_1CILi128EEENS7_ILi80EEENS7_ILi64EEEEEELi64ENS_10bfloat16_tEfNS_4arch4Sm80ELb0ELb1ELb1ELb1ELb0ELb1ELb1ELb1EEENS1_21CollectiveEpilogueFwdINS6_IJS8_SA_S9_EEENS6_IJNS7_ILi1EEESI_SI_EEESC_SE_Li128ELb1ELb1ELb1ELb0EEENS1_36VarlenDynamicPersistentTileSchedulerILi128ELi80ELi128ELi128ELb1ELb1ELb0ELb1ELb0ELb1EEEEEEEEEvNT_6ParamsE,"aw",@nobits
	.sectionflags	@""
	.align	16


//--------------------- .nv.shared._ZN7cutlass13device_kernelIN5flash19enable_sm80_to_sm89INS1_16FlashAttnFwdSm80INS1_25CollectiveMainloopFwdSm80ILi4ELi1ELb0EN4cute5tupleIJNS5_1CILi128EEENS7_ILi112EEENS7_ILi64EEEEEELi64ENS_10bfloat16_tEfNS_4arch4Sm80ELb1ELb0ELb1ELb0ELb0ELb0ELb1ELb1EEENS1_21CollectiveEpilogueFwdINS6_IJS8_SA_S9_EEENS6_IJNS7_ILi1EEESI_SI_EEESC_SE_Li128ELb0ELb1ELb1ELb0EEENS1_30DynamicPersistentTileSchedulerILi128ELi128ELb1ELb1ELb0EEEEEEEEEvNT_6ParamsE --------------------------
	.section	.nv.shared._ZN7cutlass13device_kernelIN5flash19enable_sm80_to_sm89INS1_16FlashAttnFwdSm80INS1_25CollectiveMainloopFwdSm80ILi4ELi1ELb0EN4cute5tupleIJNS5_1CILi128EEENS7_ILi112EEENS7_ILi64EEEEEELi64ENS_10bfloat16_tEfNS_4arch4Sm80ELb1ELb0ELb1ELb0ELb0ELb0ELb1ELb1EEENS1_21CollectiveEpilogueFwdINS6_IJS8_SA_S9_EEENS6_IJNS7_ILi1EEESI_SI_EEESC_SE_Li128ELb0ELb1ELb1ELb0EEENS1_30DynamicPersistentTileSchedulerILi128ELi128ELb1ELb1ELb0EEEEEEEEEvNT_6ParamsE,"aw",@nobits
	.sectionflags	@""
	.align	16


//--------------------- .nv.shared._ZN7cutlass13device_kernelIN5flash19enable_sm80_to_sm89INS1_16FlashAttnFwdSm80INS1_25CollectiveMainloopFwdSm80ILi4ELi1ELb0EN4cute5tupleIJNS5_1CILi128EEENS7_ILi80EEENS7_ILi64EEEEEELi64ENS_10bfloat16_tEfNS_4arch4Sm80ELb1ELb0ELb1ELb1ELb0ELb0ELb1ELb1EEENS1_21CollectiveEpilogueFwdINS6_IJS8_SA_S9_EEENS6_IJNS7_ILi1EEESI_SI_EEESC_SE_Li128ELb1ELb1ELb1ELb0EEENS1_36VarlenDynamicPersistentTileSchedulerILi128ELi80ELi128ELi128ELb1ELb1ELb0ELb1ELb1ELb1EEEEEEEEEvNT_6ParamsE --------------------------
	.section	.nv.shared._ZN7cutlass13device_kernelIN5flash19enable_sm80_to_sm89INS1_16FlashAttnFwdSm80INS1_25CollectiveMainloopFwdSm80ILi4ELi1ELb0EN4cute5tupleIJNS5_1CILi128EEENS7_ILi80EEENS7_ILi64EEEEEELi64ENS_10bfloat16_tEfNS_4arch4Sm80ELb1ELb0ELb1ELb1ELb0ELb0ELb1ELb1EEENS1_21CollectiveEpilogueFwdINS6_IJS8_SA_S9_EEENS6_IJNS7_ILi1EEESI_SI_EEESC_SE_Li128ELb1ELb1ELb1ELb0EEENS1_36VarlenDynamicPersistentTileSchedulerILi128ELi80ELi128ELi128ELb1ELb1ELb0ELb1ELb1ELb1EEEEEEEEEvNT_6ParamsE,"aw",@nobits
	.sectionflags	@""
	.align	16


//--------------------- .nv.shared._ZN7cutlass13device_kernelIN5flash19enable_sm80_to_sm89INS1_16FlashAttnFwdSm80INS1_25CollectiveMainloopFwdSm80ILi4ELi1ELb0EN4cute5tupleIJNS5_1CILi128EEENS7_ILi80EEENS7_ILi64EEEEEELi64ENS_10bfloat16_tEfNS_4arch4Sm80ELb1ELb0ELb1ELb1ELb0ELb1ELb1ELb1EEENS1_21CollectiveEpilogueFwdINS6_IJS8_SA_S9_EEENS6_IJNS7_ILi1EEESI_SI_EEESC_SE_Li128ELb1ELb1ELb1ELb0EEENS1_36VarlenDynamicPersistentTileSchedulerILi128ELi80ELi128ELi128ELb1ELb1ELb0ELb1ELb1ELb1EEEEEEEEEvNT_6ParamsE --------------------------
	.section	.nv.shared._ZN7cutlass13device_kernelIN5flash19enable_sm80_to_sm89INS1_16FlashAttnFwdSm80INS1_25CollectiveMainloopFwdSm80ILi4ELi1ELb0EN4cute5tupleIJNS5_1CILi128EEENS7_ILi80EEENS7_ILi64EEEEEELi64ENS_10bfloat16_tEfNS_4arch4Sm80ELb1ELb0ELb1ELb1ELb0ELb1ELb1ELb1EEENS1_21CollectiveEpilogueFwdINS6_IJS8_SA_S9_EEENS6_IJNS7_ILi1EEESI_SI_EEESC_SE_Li128ELb1ELb1ELb1ELb0EEENS1_36VarlenDynamicPersistentTileSchedulerILi128ELi80ELi128ELi128ELb1ELb1ELb0ELb1ELb1ELb1EEEEEEEEEvNT_6ParamsE,"aw",@nobits
	.sectionflags	@""
	.align	16


//--------------------- .nv.shared._ZN7cutlass13device_kernelIN5flash19enable_sm80_to_sm89INS1_16FlashAttnFwdSm80INS1_25CollectiveMainloopFwdSm80ILi4ELi1ELb0EN4cute5tupleIJNS5_1CILi128EEENS7_ILi112EEENS7_ILi64EEEEEELi64ENS_10bfloat16_tEfNS_4arch4Sm80ELb0ELb0ELb0ELb0ELb0ELb0ELb1ELb1EEENS1_21CollectiveEpilogueFwdINS6_IJS8_SA_S9_EEENS6_IJNS7_ILi1EEESI_SI_EEESC_SE_Li128ELb0ELb1ELb1ELb0EEENS1_19SingleTileSchedulerILb0ELb1ELb1ELi128EEEEEEEEEvNT_6ParamsE --------------------------
	.section	.nv.shared._ZN7cutlass13device_kernelIN5flash19enable_sm80_to_sm89INS1_16FlashAttnFwdSm80INS1_25CollectiveMainloopFwdSm80ILi4ELi1ELb0EN4cute5tupleIJNS5_1CILi128EEENS7_ILi112EEENS7_ILi64EEEEEELi64ENS_10bfloat16_tEfNS_4arch4Sm80ELb0ELb0ELb0ELb0ELb0ELb0ELb1ELb1EEENS1_21CollectiveEpilogueFwdINS6_IJS8_SA_S9_EEENS6_IJNS7_ILi1EEESI_SI_EEESC_SE_Li128ELb0ELb1ELb1ELb0EEENS1_19SingleTileSchedulerILb0ELb1ELb1ELi128EEEEEEEEEvNT_6ParamsE,"aw",@nobits
	.sectionflags	@""
	.align	16


//--------------------- .nv.shared._ZN7cutlass13device_kernelIN5flash19enable_sm80_to_sm89INS1_16FlashAttnFwdSm80INS1_25CollectiveMainloopFwdSm80ILi4ELi1ELb0EN4cute5tupleIJNS5_1CILi128EEENS7_ILi80EEENS7_ILi64EEEEEELi64ENS_10bfloat16_tEfNS_4arch4Sm80ELb0ELb0ELb0ELb1ELb0ELb0ELb1ELb1EEENS1_21CollectiveEpilogueFwdINS6_IJS8_SA_S9_EEENS6_IJNS7_ILi1EEESI_SI_EEESC_SE_Li128ELb1ELb1ELb1ELb0EEENS1_36VarlenDynamicPersistentTileSchedulerILi128ELi80ELi128ELi128ELb1ELb1ELb0ELb0ELb1ELb1EEEEEEEEEvNT_6ParamsE --------------------------
	.section	.nv.shared._ZN7cutlass13device_kernelIN5flash19enable_sm80_to_sm89INS1_16FlashAttnFwdSm80INS1_25CollectiveMainloopFwdSm80ILi4ELi1ELb0EN4cute5tupleIJNS5_1CILi128EEENS7_ILi80EEENS7_ILi64EEEEEELi64ENS_10bfloat16_tEfNS_4arch4Sm80ELb0ELb0ELb0ELb1ELb0ELb0ELb1ELb1EEENS1_21CollectiveEpilogueFwdINS6_IJS8_SA_S9_EEENS6_IJNS7_ILi1EEESI_SI_EEESC_SE_Li128ELb1ELb1ELb1ELb0EEENS1_36VarlenDynamicPersistentTileSchedulerILi128ELi80ELi128ELi128ELb1ELb1ELb0ELb0ELb1ELb1EEEEEEEEEvNT_6ParamsE,"aw",@nobits
	.sectionflags	@""
	.align	16


//--------------------- .nv.shared._ZN7cutlass13device_kernelIN5flash19enable_sm80_to_sm89INS1_16FlashAttnFwdSm80INS1_25CollectiveMainloopFwdSm80ILi4ELi1ELb0EN4cute5tupleIJNS5_1CILi128EEENS7_ILi80EEENS7_ILi64EEEEEELi64ENS_10bfloat16_tEfNS_4arch4Sm80ELb0ELb0ELb0ELb1ELb0ELb1ELb1ELb1EEENS1_21CollectiveEpilogueFwdINS6_IJS8_SA_S9_EEENS6_IJNS7_ILi1EEESI_SI_EEESC_SE_Li128ELb1ELb1ELb1ELb0EEENS1_36VarlenDynamicPersistentTileSchedulerILi128ELi80ELi128ELi128ELb1ELb1ELb0ELb0ELb1ELb1EEEEEEEEEvNT_6ParamsE --------------------------
	.section	.nv.shared._ZN7cutlass13device_kernelIN5flash19enable_sm80_to_sm89INS1_16FlashAttnFwdSm80INS1_25CollectiveMainloopFwdSm80ILi4ELi1ELb0EN4cute5tupleIJNS5_1CILi128EEENS7_ILi80EEENS7_ILi64EEEEEELi64ENS_10bfloat16_tEfNS_4arch4Sm80ELb0ELb0ELb0ELb1ELb0ELb1ELb1ELb1EEENS1_21CollectiveEpilogueFwdINS6_IJS8_SA_S9_EEENS6_IJNS7_ILi1EEESI_SI_EEESC_SE_Li128ELb1ELb1ELb1ELb0EEENS1_36VarlenDynamicPersistentTileSchedulerILi128ELi80ELi128ELi128ELb1ELb1ELb0ELb0ELb1ELb1EEEEEEEEEvNT_6ParamsE,"aw",@nobits
	.sectionflags	@""
	.align	16


//--------------------- .nv.shared._ZN7cutlass13device_kernelIN5flash19enable_sm80_to_sm89INS1_16FlashAttnFwdSm80INS1_25CollectiveMainloopFwdSm80ILi4ELi1ELb0EN4cute5tupleIJNS5_1CILi128EEENS7_ILi96EEENS7_ILi64EEEEEELi64ENS_10bfloat16_tEfNS_4arch4Sm80ELb0ELb1ELb0ELb0ELb0ELb0ELb1ELb1EEENS1_21CollectiveEpilogueFwdINS6_IJS8_SA_S9_EEENS6_IJNS7_ILi1EEESI_SI_EEESC_SE_Li128ELb0ELb1ELb1ELb0EEENS1_19SingleTileSchedulerILb0ELb1ELb1ELi128EEEEEEEEEvNT_6ParamsE --------------------------
	.section	.nv.shared._ZN7cutlass13device_kernelIN5flash19enable_sm80_to_sm89INS1_16FlashAttnFwdSm80INS1_25CollectiveMainloopFwdSm80ILi4ELi1ELb0EN4cute5tupleIJNS5_1CILi128EEENS7_ILi96EEENS7_ILi64EEEEEELi64ENS_10bfloat16_tEfNS_4arch4Sm80ELb0ELb1ELb0ELb0ELb0ELb0ELb1ELb1EEENS1_21CollectiveEpilogueFwdINS6_IJS8_SA_S9_EEENS6_IJNS7_ILi1EEESI_SI_EEESC_SE_Li128ELb0ELb1ELb1ELb0EEENS1_19SingleTileSchedulerILb0ELb1ELb1ELi128EEEEEEEEEvNT_6ParamsE,"aw",@nobits
	.sectionflags	@""
	.align	16


//--------------------- .nv.shared._ZN7cutlass13device_kernelIN5flash19enable_sm80_to_sm89INS1_16FlashAttnFwdSm80INS1_25CollectiveMainloopFwdSm80ILi4ELi1ELb0EN4cute5tupleIJNS5_1CILi128EEENS7_ILi80EEENS7_ILi64EEEEEELi64ENS_10bfloat16_tEfNS_4arch4Sm80ELb0ELb1ELb0ELb1ELb0ELb0ELb1ELb1EEENS1_21CollectiveEpilogueFwdINS6_IJS8_SA_S9_EEENS6_IJNS7_ILi1EEESI_SI_EEESC_SE_Li128ELb1ELb1ELb1ELb0EEENS1_36VarlenDynamicPersistentTileSchedulerILi128ELi80ELi128ELi128ELb1ELb1ELb0ELb1ELb0ELb1EEEEEEEEEvNT_6ParamsE --------------------------
	.section	.nv.shared._ZN7cutlass13device_kernelIN5flash19enable_sm80_to_sm89INS1_16FlashAttnFwdSm80INS1_25CollectiveMainloopFwdSm80ILi4ELi1ELb0EN4cute5tupleIJNS5_1CILi128EEENS7_ILi80EEENS7_ILi64EEEEEELi64ENS_10bfloat16_tEfNS_4arch4Sm80ELb0ELb1ELb0ELb1ELb0ELb0ELb1ELb1EEENS1_21CollectiveEpilogueFwdINS6_IJS8_SA_S9_EEENS6_IJNS7_ILi1EEESI_SI_EEESC_SE_Li128ELb1ELb1ELb1ELb0EEENS1_36VarlenDynamicPersistentTileSchedulerILi128ELi80ELi128ELi128ELb1ELb1ELb0ELb1ELb0ELb1EEEEEEEEEvNT_6ParamsE,"aw",@nobits
	.sectionflags	@""
	.align	16


//--------------------- .nv.shared._ZN7cutlass13device_kernelIN5flash19enable_sm80_to_sm89INS1_16FlashAttnFwdSm80INS1_25CollectiveMainloopFwdSm80ILi4ELi1ELb0EN4cute5tupleIJNS5_1CILi128EEENS7_ILi80EEENS7_ILi64EEEEEELi64ENS_10bfloat16_tEfNS_4arch4Sm80ELb0ELb1ELb0ELb1ELb0ELb1ELb1ELb1EEENS1_21CollectiveEpilogueFwdINS6_IJS8_SA_S9_EEENS6_IJNS7_ILi1EEESI_SI_EEESC_SE_Li128ELb1ELb1ELb1ELb0EEENS1_36VarlenDynamicPersistentTileSchedulerILi128ELi80ELi128ELi128ELb1ELb1ELb0ELb1ELb0ELb1EEEEEEEEEvNT_6ParamsE --------------------------
	.section	.nv.shared._ZN7cutlass13device_kernelIN5flash19enable_sm80_to_sm89INS1_16FlashAttnFwdSm80INS1_25CollectiveMainloopFwdSm80ILi4ELi1ELb0EN4cute5tupleIJNS5_1CILi128EEENS7_ILi80EEENS7_ILi64EEEEEELi64ENS_10bfloat16_tEfNS_4arch4Sm80ELb0ELb1ELb0ELb1ELb0ELb1ELb1ELb1EEENS1_21CollectiveEpilogueFwdINS6_IJS8_SA_S9_EEENS6_IJNS7_ILi1EEESI_SI_EEESC_SE_Li128ELb1ELb1ELb1ELb0EEENS1_36VarlenDynamicPersistentTileSchedulerILi128ELi80ELi128ELi128ELb1ELb1ELb0ELb1ELb0ELb1EEEEEEEEEvNT_6ParamsE,"aw",@nobits
	.sectionflags	@""
	.align	16


//--------------------- .nv.shared._ZN7cutlass13device_kernelIN5flash19enable_sm80_to_sm89INS1_16FlashAttnFwdSm80INS1_25CollectiveMainloopFwdSm80ILi4ELi1ELb0EN4cute5tupleIJNS5_1CILi128EEENS7_ILi112EEENS7_ILi64EEEEEELi64ENS_10bfloat16_tEfNS_4arch4Sm80ELb1ELb0ELb0ELb0ELb0ELb0ELb1ELb1EEENS1_21CollectiveEpilogueFwdINS6_IJS8_SA_S9_EEENS6_IJNS7_ILi1EEESI_SI_EEESC_SE_Li128ELb0ELb1ELb1ELb0EEENS1_30DynamicPersistentTileSchedulerILi128ELi128ELb1ELb1ELb0EEEEEEEEEvNT_6ParamsE --------------------------
	.section	.nv.shared._ZN7cutlass13device_kernelIN5flash19enable_sm80_to_sm89INS1_16FlashAttnFwdSm80INS1_25CollectiveMainloopFwdSm80ILi4ELi1ELb0EN4cute5tupleIJNS5_1CILi128EEENS7_ILi112EEENS7_ILi64EEEEEELi64ENS_10bfloat16_tEfNS_4arch4Sm80ELb1ELb0ELb0ELb0ELb0ELb0ELb1ELb1EEENS1_21CollectiveEpilogueFwdINS6_IJS8_SA_S9_EEENS6_IJNS7_ILi1EEESI_SI_EEESC_SE_Li128ELb0ELb1ELb1ELb0EEENS1_30DynamicPersistentTileSchedulerILi128ELi128ELb1ELb1ELb0EEEEEEEEEvNT_6ParamsE,"aw",@nobits
	.sectionflags	@""
	.align	16


//--------------------- .nv.shared._ZN7cutlass13device_kernelIN5flash19enable_sm80_to_sm89INS1_16FlashAttnFwdSm80INS1_25CollectiveMainloopFwdSm80ILi4ELi1ELb0EN4cute5tupleIJNS5_1CILi128EEENS7_ILi80EEENS7_ILi64EEEEEELi64ENS_10bfloat16_tEfNS_4arch4Sm80ELb1ELb0ELb0ELb1ELb0ELb0ELb1ELb1EEENS1_21CollectiveEpilogueFwdINS6_IJS8_SA_S9_EEENS6_IJNS7_ILi1EEESI_SI_EEESC_SE_Li128ELb1ELb1ELb1ELb0EEENS1_36VarlenDynamicPersistentTileSchedulerILi128ELi80ELi128ELi128ELb1ELb1ELb0ELb1ELb1ELb1EEEEEEEEEvNT_6ParamsE --------------------------
	.section	.nv.shared._ZN7cutlass13device_kernelIN5flash19enable_sm80_to_sm89INS1_16FlashAttnFwdSm80INS1_25CollectiveMainloopFwdSm80ILi4ELi1ELb0EN4cute5tupleIJNS5_1CILi128EEENS7_ILi80EEENS7_ILi64EEEEEELi64ENS_10bfloat16_tEfNS_4arch4Sm80ELb1ELb0ELb0ELb1ELb0ELb0ELb1ELb1EEENS1_21CollectiveEpilogueFwdINS6_IJS8_SA_S9_EEENS6_IJNS7_ILi1EEESI_SI_EEESC_SE_Li128ELb1ELb1ELb1ELb0EEENS1_36VarlenDynamicPersistentTileSchedulerILi128ELi80ELi128ELi128ELb1ELb1ELb0ELb1ELb1ELb1EEEEEEEEEvNT_6ParamsE,"aw",@nobits
	.sectionflags	@""
	.align	16


//--------------------- .nv.shared._ZN7cutlass13device_kernelIN5flash19enable_sm80_to_sm89INS1_16FlashAttnFwdSm80INS1_25CollectiveMainloopFwdSm80ILi4ELi1ELb0EN4cute5tupleIJNS5_1CILi128EEENS7_ILi80EEENS7_ILi64EEEEEELi64ENS_10bfloat16_tEfNS_4arch4Sm80ELb1ELb0ELb0ELb1ELb0ELb1ELb1ELb1EEENS1_21CollectiveEpilogueFwdINS6_IJS8_SA_S9_EEENS6_IJNS7_ILi1EEESI_SI_EEESC_SE_Li128ELb1ELb1ELb1ELb0EEENS1_36VarlenDynamicPersistentTileSchedulerILi128ELi80ELi128ELi128ELb1ELb1ELb0ELb1ELb1ELb1EEEEEEEEEvNT_6ParamsE --------------------------
	.section	.nv.shared._ZN7cutlass13device_kernelIN5flash19enable_sm80_to_sm89INS1_16FlashAttnFwdSm80INS1_25CollectiveMainloopFwdSm80ILi4ELi1ELb0EN4cute5tupleIJNS5_1CILi128EEENS7_ILi80EEENS7_ILi64EEEEEELi64ENS_10bfloat16_tEfNS_4arch4Sm80ELb1ELb0ELb0ELb1ELb0ELb1ELb1ELb1EEENS1_21CollectiveEpilogueFwdINS6_IJS8_SA_S9_EEENS6_IJNS7_ILi1EEESI_SI_EEESC_SE_Li128ELb1ELb1ELb1ELb0EEENS1_36VarlenDynamicPersistentTileSchedulerILi128ELi80ELi128ELi128ELb1ELb1ELb0ELb1ELb1ELb1EEEEEEEEEvNT_6ParamsE,"aw",@nobits
	.sectionflags	@""
	.align	16
